	.target	sm_80

	.elftype	@"ET_EXEC"


//--------------------- .note.nv.tkinfo           --------------------------
	.section	.note.nv.tkinfo,"",@"SHT_NOTE"
	.sectionflags	@"SHF_NOTE_NV_TKINFO"
	.tkinfo
        /*0018*/ 	.word	0x00000002
        /*0030*/ 	.string	""
        /*0030*/ 	.string	"ptxas"
        /*0030*/ 	.string	"Cuda compilation tools, release 13.0, V13.0.88"
        /*0030*/ 	.string	"Build cuda_13.0.r13.0/compiler.36424714_0"
        /*0030*/ 	.string	"-arch sm_80 -m 64 "



//--------------------- .note.nv.cuinfo           --------------------------
	.section	.note.nv.cuinfo,"",@"SHT_NOTE"
	.sectionflags	@"SHF_NOTE_NV_CUINFO"
        /*0018*/ 	.short	0x0002
        /*001a*/ 	.short	0x0050
        /*001c*/ 	.short	0x0082
	.zero		2


//--------------------- .nv.info                  --------------------------
	.section	.nv.info,"",@"SHT_CUDA_INFO"
	.align	4


	//----- nvinfo : EIATTR_REGCOUNT
	.align		4
        /*0000*/ 	.byte	0x04, 0x2f
        /*0002*/ 	.short	(.L_12 - .L_11)
	.align		4
.L_11:
        /*0004*/ 	.word	index@(_ZN5flash24flash_fwd_splitkv_kernelI23Flash_fwd_kernel_traitsILi256ELi64ELi64ELi4ELb0ELb0EN7cutlass6half_tE19Flash_kernel_traitsILi256ELi64ELi64ELi4ES3_EELb0ELb1ELb1ELb0ELb0ELb1ELb1ELb1EEEvNS_16Flash_fwd_paramsE)
        /*0008*/ 	.word	0x000000ff


	//----- nvinfo : EIATTR_FRAME_SIZE
	.align		4
.L_12:
        /*000c*/ 	.byte	0x04, 0x11
        /*000e*/ 	.short	(.L_14 - .L_13)
	.align		4
.L_13:
        /*0010*/ 	.word	index@($__internal_31_$__cuda_sm70_shflsync_bfly_p)
        /*0014*/ 	.word	0x00000000


	//----- nvinfo : EIATTR_FRAME_SIZE
	.align		4
.L_14:
        /*0018*/ 	.byte	0x04, 0x11
        /*001a*/ 	.short	(.L_16 - .L_15)
	.align		4
.L_15:
        /*001c*/ 	.word	index@($_ZN5flash24flash_fwd_splitkv_kernelI23Flash_fwd_kernel_traitsILi256ELi64ELi64ELi4ELb0ELb0EN7cutlass6half_tE19Flash_kernel_traitsILi256ELi64ELi64ELi4ES3_EELb0ELb1ELb1ELb0ELb0ELb1ELb1ELb1EEEvNS_16Flash_fwd_paramsE$_ZN5flash30compute_attn_1rowblock_splitkvI23Flash_fwd_kernel_traitsILi256ELi64ELi64ELi4ELb0ELb0EN7cutlass6half_tE19Flash_kernel_traitsILi256ELi64ELi64ELi4ES3_EELb0ELb1ELb1ELb0ELb0ELb1ELb1ELb1ENS_16Flash_fwd_paramsEEEvRKT8_iiiii)
        /*0020*/ 	.word	0x00000000


	//----- nvinfo : EIATTR_FRAME_SIZE
	.align		4
.L_16:
        /*0024*/ 	.byte	0x04, 0x11
        /*0026*/ 	.short	(.L_18 - .L_17)
	.align		4
.L_17:
        /*0028*/ 	.word	index@(_ZN5flash24flash_fwd_splitkv_kernelI23Flash_fwd_kernel_traitsILi256ELi64ELi64ELi4ELb0ELb0EN7cutlass6half_tE19Flash_kernel_traitsILi256ELi64ELi64ELi4ES3_EELb0ELb1ELb1ELb0ELb0ELb1ELb1ELb1EEEvNS_16Flash_fwd_paramsE)
        /*002c*/ 	.word	0x00000028


	//----- nvinfo : EIATTR_REGCOUNT
	.align		4
.L_18:
        /*0030*/ 	.byte	0x04, 0x2f
        /*0032*/ 	.short	(.L_20 - .L_19)
	.align		4
.L_19:
        /*0034*/ 	.word	index@(_ZN5flash24flash_fwd_splitkv_kernelI23Flash_fwd_kernel_traitsILi256ELi64ELi64ELi4ELb0ELb0EN7cutlass6half_tE19Flash_kernel_traitsILi256ELi64ELi64ELi4ES3_EELb0ELb1ELb1ELb0ELb0ELb0ELb1ELb1EEEvNS_16Flash_fwd_paramsE)
        /*0038*/ 	.word	0x000000ff


	//----- nvinfo : EIATTR_FRAME_SIZE
	.align		4
.L_20:
        /*003c*/ 	.byte	0x04, 0x11
        /*003e*/ 	.short	(.L_22 - .L_21)
	.align		4
.L_21:
        /*0040*/ 	.word	index@($__internal_30_$__cuda_sm70_shflsync_bfly_p)
        /*0044*/ 	.word	0x00000000


	//----- nvinfo : EIATTR_FRAME_SIZE
	.align		4
.L_22:
        /*0048*/ 	.byte	0x04, 0x11
        /*004a*/ 	.short	(.L_24 - .L_23)
	.align		4
.L_23:
        /*004c*/ 	.word	index@($_ZN5flash24flash_fwd_splitkv_kernelI23Flash_fwd_kernel_traitsILi256ELi64ELi64ELi4ELb0ELb0EN7cutlass6half_tE19Flash_kernel_traitsILi256ELi64ELi64ELi4ES3_EELb0ELb1ELb1ELb0ELb0ELb0ELb1ELb1EEEvNS_16Flash_fwd_paramsE$_ZN5flash30compute_attn_1rowblock_splitkvI23Flash_fwd_kernel_traitsILi256ELi64ELi64ELi4ELb0ELb0EN7cutlass6half_tE19Flash_kernel_traitsILi256ELi64ELi64ELi4ES3_EELb0ELb1ELb1ELb0ELb0ELb0ELb1ELb1ENS_16Flash_fwd_paramsEEEvRKT8_iiiii)
        /*0050*/ 	.word	0x00000000


	//----- nvinfo : EIATTR_FRAME_SIZE
	.align		4
.L_24:
        /*0054*/ 	.byte	0x04, 0x11
        /*0056*/ 	.short	(.L_26 - .L_25)
	.align		4
.L_25:
        /*0058*/ 	.word	index@(_ZN5flash24flash_fwd_splitkv_kernelI23Flash_fwd_kernel_traitsILi256ELi64ELi64ELi4ELb0ELb0EN7cutlass6half_tE19Flash_kernel_traitsILi256ELi64ELi64ELi4ES3_EELb0ELb1ELb1ELb0ELb0ELb0ELb1ELb1EEEvNS_16Flash_fwd_paramsE)
        /*005c*/ 	.word	0x00000018


	//----- nvinfo : EIATTR_REGCOUNT
	.align		4
.L_26:
        /*0060*/ 	.byte	0x04, 0x2f
        /*0062*/ 	.short	(.L_28 - .L_27)
	.align		4
.L_27:
        /*0064*/ 	.word	index@(_ZN5flash24flash_fwd_splitkv_kernelI23Flash_fwd_kernel_traitsILi256ELi64ELi64ELi4ELb0ELb0EN7cutlass6half_tE19Flash_kernel_traitsILi256ELi64ELi64ELi4ES3_EELb0ELb1ELb0ELb0ELb1ELb1ELb1ELb1EEEvNS_16Flash_fwd_paramsE)
        /*0068*/ 	.word	0x000000ff


	//----- nvinfo : EIATTR_FRAME_SIZE
	.align		4
.L_28:
        /*006c*/ 	.byte	0x04, 0x11
        /*006e*/ 	.short	(.L_30 - .L_29)
	.align		4
.L_29:
        /*0070*/ 	.word	index@($__internal_29_$__cuda_sm70_shflsync_bfly_p)
        /*0074*/ 	.word	0x00000000


	//----- nvinfo : EIATTR_FRAME_SIZE
	.align		4
.L_30:
        /*0078*/ 	.byte	0x04, 0x11
        /*007a*/ 	.short	(.L_32 - .L_31)
	.align		4
.L_31:
        /*007c*/ 	.word	index@($_ZN5flash24flash_fwd_splitkv_kernelI23Flash_fwd_kernel_traitsILi256ELi64ELi64ELi4ELb0ELb0EN7cutlass6half_tE19Flash_kernel_traitsILi256ELi64ELi64ELi4ES3_EELb0ELb1ELb0ELb0ELb1ELb1ELb1ELb1EEEvNS_16Flash_fwd_paramsE$_ZN5flash30compute_attn_1rowblock_splitkvI23Flash_fwd_kernel_traitsILi256ELi64ELi64ELi4ELb0ELb0EN7cutlass6half_tE19Flash_kernel_traitsILi256ELi64ELi64ELi4ES3_EELb0ELb1ELb0ELb0ELb1ELb1ELb1ELb1ENS_16Flash_fwd_paramsEEEvRKT8_iiiii)
        /*0080*/ 	.word	0x00000000


	//----- nvinfo : EIATTR_FRAME_SIZE
	.align		4
.L_32:
        /*0084*/ 	.byte	0x04, 0x11
        /*0086*/ 	.short	(.L_34 - .L_33)
	.align		4
.L_33:
        /*0088*/ 	.word	index@(_ZN5flash24flash_fwd_splitkv_kernelI23Flash_fwd_kernel_traitsILi256ELi64ELi64ELi4ELb0ELb0EN7cutlass6half_tE19Flash_kernel_traitsILi256ELi64ELi64ELi4ES3_EELb0ELb1ELb0ELb0ELb1ELb1ELb1ELb1EEEvNS_16Flash_fwd_paramsE)
        /*008c*/ 	.word	0x00000018


	//----- nvinfo : EIATTR_REGCOUNT
	.align		4
.L_34:
        /*0090*/ 	.byte	0x04, 0x2f
        /*0092*/ 	.short	(.L_36 - .L_35)
	.align		4
.L_35:
        /*0094*/ 	.word	index@(_ZN5flash24flash_fwd_splitkv_kernelI23Flash_fwd_kernel_traitsILi256ELi64ELi64ELi4ELb0ELb0EN7cutlass6half_tE19Flash_kernel_traitsILi256ELi64ELi64ELi4ES3_EELb0ELb1ELb0ELb0ELb1ELb0ELb1ELb1EEEvNS_16Flash_fwd_paramsE)
        /*0098*/ 	.word	0x000000ff


	//----- nvinfo : EIATTR_FRAME_SIZE
	.align		4
.L_36:
        /*009c*/ 	.byte	0x04, 0x11
        /*009e*/ 	.short	(.L_38 - .L_37)
	.align		4
.L_37:
        /*00a0*/ 	.word	index@($__internal_28_$__cuda_sm70_shflsync_bfly_p)
        /*00a4*/ 	.word	0x00000000


	//----- nvinfo : EIATTR_FRAME_SIZE
	.align		4
.L_38:
        /*00a8*/ 	.byte	0x04, 0x11
        /*00aa*/ 	.short	(.L_40 - .L_39)
	.align		4
.L_39:
        /*00ac*/ 	.word	index@($_ZN5flash24flash_fwd_splitkv_kernelI23Flash_fwd_kernel_traitsILi256ELi64ELi64ELi4ELb0ELb0EN7cutlass6half_tE19Flash_kernel_traitsILi256ELi64ELi64ELi4ES3_EELb0ELb1ELb0ELb0ELb1ELb0ELb1ELb1EEEvNS_16Flash_fwd_paramsE$_ZN5flash30compute_attn_1rowblock_splitkvI23Flash_fwd_kernel_traitsILi256ELi64ELi64ELi4ELb0ELb0EN7cutlass6half_tE19Flash_kernel_traitsILi256ELi64ELi64ELi4ES3_EELb0ELb1ELb0ELb0ELb1ELb0ELb1ELb1ENS_16Flash_fwd_paramsEEEvRKT8_iiiii)
        /*00b0*/ 	.word	0x00000000


	//----- nvinfo : EIATTR_FRAME_SIZE
	.align		4
.L_40:
        /*00b4*/ 	.byte	0x04, 0x11
        /*00b6*/ 	.short	(.L_42 - .L_41)
	.align		4
.L_41:
        /*00b8*/ 	.word	index@(_ZN5flash24flash_fwd_splitkv_kernelI23Flash_fwd_kernel_traitsILi256ELi64ELi64ELi4ELb0ELb0EN7cutlass6half_tE19Flash_kernel_traitsILi256ELi64ELi64ELi4ES3_EELb0ELb1ELb0ELb0ELb1ELb0ELb1ELb1EEEvNS_16Flash_fwd_paramsE)
        /*00bc*/ 	.word	0x00000008


	//----- nvinfo : EIATTR_REGCOUNT
	.align		4
.L_42:
        /*00c0*/ 	.byte	0x04, 0x2f
        /*00c2*/ 	.short	(.L_44 - .L_43)
	.align		4
.L_43:
        /*00c4*/ 	.word	index@(_ZN5flash24flash_fwd_splitkv_kernelI23Flash_fwd_kernel_traitsILi256ELi64ELi64ELi4ELb0ELb0EN7cutlass6half_tE19Flash_kernel_traitsILi256ELi64ELi64ELi4ES3_EELb0ELb1ELb1ELb0ELb0ELb1ELb1ELb0EEEvNS_16Flash_fwd_paramsE)
        /*00c8*/ 	.word	0x000000ff


	//----- nvinfo : EIATTR_FRAME_SIZE
	.align		4
.L_44:
        /*00cc*/ 	.byte	0x04, 0x11
        /*00ce*/ 	.short	(.L_46 - .L_45)
	.align		4
.L_45:
        /*00d0*/ 	.word	index@(_ZN5flash24flash_fwd_splitkv_kernelI23Flash_fwd_kernel_traitsILi256ELi64ELi64ELi4ELb0ELb0EN7cutlass6half_tE19Flash_kernel_traitsILi256ELi64ELi64ELi4ES3_EELb0ELb1ELb1ELb0ELb0ELb1ELb1ELb0EEEvNS_16Flash_fwd_paramsE)
        /*00d4*/ 	.word	0x00000000


	//----- nvinfo : EIATTR_REGCOUNT
	.align		4
.L_46:
        /*00d8*/ 	.byte	0x04, 0x2f
        /*00da*/ 	.short	(.L_48 - .L_47)
	.align		4
.L_47:
        /*00dc*/ 	.word	index@(_ZN5flash24flash_fwd_splitkv_kernelI23Flash_fwd_kernel_traitsILi256ELi64ELi64ELi4ELb0ELb0EN7cutlass6half_tE19Flash_kernel_traitsILi256ELi64ELi64ELi4ES3_EELb0ELb1ELb1ELb0ELb0ELb0ELb1ELb0EEEvNS_16Flash_fwd_paramsE)
        /*00e0*/ 	.word	0x000000ff


	//----- nvinfo : EIATTR_FRAME_SIZE
	.align		4
.L_48:
        /*00e4*/ 	.byte	0x04, 0x11
        /*00e6*/ 	.short	(.L_50 - .L_49)
	.align		4
.L_49:
        /*00e8*/ 	.word	index@(_ZN5flash24flash_fwd_splitkv_kernelI23Flash_fwd_kernel_traitsILi256ELi64ELi64ELi4ELb0ELb0EN7cutlass6half_tE19Flash_kernel_traitsILi256ELi64ELi64ELi4ES3_EELb0ELb1ELb1ELb0ELb0ELb0ELb1ELb0EEEvNS_16Flash_fwd_paramsE)
        /*00ec*/ 	.word	0x00000000


	//----- nvinfo : EIATTR_REGCOUNT
	.align		4
.L_50:
        /*00f0*/ 	.byte	0x04, 0x2f
        /*00f2*/ 	.short	(.L_52 - .L_51)
	.align		4
.L_51:
        /*00f4*/ 	.word	index@(_ZN5flash24flash_fwd_splitkv_kernelI23Flash_fwd_kernel_traitsILi256ELi64ELi64ELi4ELb0ELb0EN7cutlass6half_tE19Flash_kernel_traitsILi256ELi64ELi64ELi4ES3_EELb0ELb1ELb0ELb0ELb1ELb1ELb1ELb0EEEvNS_16Flash_fwd_paramsE)
        /*00f8*/ 	.word	0x000000ff


	//----- nvinfo : EIATTR_FRAME_SIZE
	.align		4
.L_52:
        /*00fc*/ 	.byte	0x04, 0x11
        /*00fe*/ 	.short	(.L_54 - .L_53)
	.align		4
.L_53:
        /*0100*/ 	.word	index@(_ZN5flash24flash_fwd_splitkv_kernelI23Flash_fwd_kernel_traitsILi256ELi64ELi64ELi4ELb0ELb0EN7cutlass6half_tE19Flash_kernel_traitsILi256ELi64ELi64ELi4ES3_EELb0ELb1ELb0ELb0ELb1ELb1ELb1ELb0EEEvNS_16Flash_fwd_paramsE)
        /*0104*/ 	.word	0x00000000


	//----- nvinfo : EIATTR_REGCOUNT
	.align		4
.L_54:
        /*0108*/ 	.byte	0x04, 0x2f
        /*010a*/ 	.short	(.L_56 - .L_55)
	.align		4
.L_55:
        /*010c*/ 	.word	index@(_ZN5flash24flash_fwd_splitkv_kernelI23Flash_fwd_kernel_traitsILi256ELi64ELi64ELi4ELb0ELb0EN7cutlass6half_tE19Flash_kernel_traitsILi256ELi64ELi64ELi4ES3_EELb0ELb1ELb0ELb0ELb1ELb0ELb1ELb0EEEvNS_16Flash_fwd_paramsE)
        /*0110*/ 	.word	0x000000ff


	//----- nvinfo : EIATTR_FRAME_SIZE
	.align		4
.L_56:
        /*0114*/ 	.byte	0x04, 0x11
        /*0116*/ 	.short	(.L_58 - .L_57)
	.align		4
.L_57:
        /*0118*/ 	.word	index@(_ZN5flash24flash_fwd_splitkv_kernelI23Flash_fwd_kernel_traitsILi256ELi64ELi64ELi4ELb0ELb0EN7cutlass6half_tE19Flash_kernel_traitsILi256ELi64ELi64ELi4ES3_EELb0ELb1ELb0ELb0ELb1ELb0ELb1ELb0EEEvNS_16Flash_fwd_paramsE)
        /*011c*/ 	.word	0x00000000


	//----- nvinfo : EIATTR_REGCOUNT
	.align		4
.L_58:
        /*0120*/ 	.byte	0x04, 0x2f
        /*0122*/ 	.short	(.L_60 - .L_59)
	.align		4
.L_59:
        /*0124*/ 	.word	index@(_ZN5flash24flash_fwd_splitkv_kernelI23Flash_fwd_kernel_traitsILi256ELi64ELi64ELi4ELb0ELb0EN7cutlass6half_tE19Flash_kernel_traitsILi256ELi64ELi64ELi4ES3_EELb0ELb1ELb1ELb0ELb0ELb1ELb0ELb1EEEvNS_16Flash_fwd_paramsE)
        /*0128*/ 	.word	0x000000ff


	//----- nvinfo : EIATTR_FRAME_SIZE
	.align		4
.L_60:
        /*012c*/ 	.byte	0x04, 0x11
        /*012e*/ 	.short	(.L_62 - .L_61)
	.align		4
.L_61:
        /*0130*/ 	.word	index@($__internal_27_$__cuda_sm70_shflsync_bfly_p)
        /*0134*/ 	.word	0x00000000


	//----- nvinfo : EIATTR_FRAME_SIZE
	.align		4
.L_62:
        /*0138*/ 	.byte	0x04, 0x11
        /*013a*/ 	.short	(.L_64 - .L_63)
	.align		4
.L_63:
        /*013c*/ 	.word	index@($_ZN5flash24flash_fwd_splitkv_kernelI23Flash_fwd_kernel_traitsILi256ELi64ELi64ELi4ELb0ELb0EN7cutlass6half_tE19Flash_kernel_traitsILi256ELi64ELi64ELi4ES3_EELb0ELb1ELb1ELb0ELb0ELb1ELb0ELb1EEEvNS_16Flash_fwd_paramsE$_ZN5flash30compute_attn_1rowblock_splitkvI23Flash_fwd_kernel_traitsILi256ELi64ELi64ELi4ELb0ELb0EN7cutlass6half_tE19Flash_kernel_traitsILi256ELi64ELi64ELi4ES3_EELb0ELb1ELb1ELb0ELb0ELb1ELb0ELb1ENS_16Flash_fwd_paramsEEEvRKT8_iiiii)
        /*0140*/ 	.word	0x00000000


	//----- nvinfo : EIATTR_FRAME_SIZE
	.align		4
.L_64:
        /*0144*/ 	.byte	0x04, 0x11
        /*0146*/ 	.short	(.L_66 - .L_65)
	.align		4
.L_65:
        /*0148*/ 	.word	index@(_ZN5flash24flash_fwd_splitkv_kernelI23Flash_fwd_kernel_traitsILi256ELi64ELi64ELi4ELb0ELb0EN7cutlass6half_tE19Flash_kernel_traitsILi256ELi64ELi64ELi4ES3_EELb0ELb1ELb1ELb0ELb0ELb1ELb0ELb1EEEvNS_16Flash_fwd_paramsE)
        /*014c*/ 	.word	0x00000000


	//----- nvinfo : EIATTR_REGCOUNT
	.align		4
.L_66:
        /*0150*/ 	.byte	0x04, 0x2f
        /*0152*/ 	.short	(.L_68 - .L_67)
	.align		4
.L_67:
        /*0154*/ 	.word	index@(_ZN5flash24flash_fwd_splitkv_kernelI23Flash_fwd_kernel_traitsILi256ELi64ELi64ELi4ELb0ELb0EN7cutlass6half_tE19Flash_kernel_traitsILi256ELi64ELi64ELi4ES3_EELb0ELb1ELb1ELb0ELb0ELb0ELb0ELb1EEEvNS_16Flash_fwd_paramsE)
        /*0158*/ 	.word	0x000000ff


	//----- nvinfo : EIATTR_FRAME_SIZE
	.align		4
.L_68:
        /*015c*/ 	.byte	0x04, 0x11
        /*015e*/ 	.short	(.L_70 - .L_69)
	.align		4
.L_69:
        /*0160*/ 	.word	index@($__internal_26_$__cuda_sm70_shflsync_bfly_p)
        /*0164*/ 	.word	0x00000000


	//----- nvinfo : EIATTR_FRAME_SIZE
	.align		4
.L_70:
        /*0168*/ 	.byte	0x04, 0x11
        /*016a*/ 	.short	(.L_72 - .L_71)
	.align		4
.L_71:
        /*016c*/ 	.word	index@($_ZN5flash24flash_fwd_splitkv_kernelI23Flash_fwd_kernel_traitsILi256ELi64ELi64ELi4ELb0ELb0EN7cutlass6half_tE19Flash_kernel_traitsILi256ELi64ELi64ELi4ES3_EELb0ELb1ELb1ELb0ELb0ELb0ELb0ELb1EEEvNS_16Flash_fwd_paramsE$_ZN5flash30compute_attn_1rowblock_splitkvI23Flash_fwd_kernel_traitsILi256ELi64ELi64ELi4ELb0ELb0EN7cutlass6half_tE19Flash_kernel_traitsILi256ELi64ELi64ELi4ES3_EELb0ELb1ELb1ELb0ELb0ELb0ELb0ELb1ENS_16Flash_fwd_paramsEEEvRKT8_iiiii)
        /*0170*/ 	.word	0x00000000


	//----- nvinfo : EIATTR_FRAME_SIZE
	.align		4
.L_72:
        /*0174*/ 	.byte	0x04, 0x11
        /*0176*/ 	.short	(.L_74 - .L_73)
	.align		4
.L_73:
        /*0178*/ 	.word	index@(_ZN5flash24flash_fwd_splitkv_kernelI23Flash_fwd_kernel_traitsILi256ELi64ELi64ELi4ELb0ELb0EN7cutlass6half_tE19Flash_kernel_traitsILi256ELi64ELi64ELi4ES3_EELb0ELb1ELb1ELb0ELb0ELb0ELb0ELb1EEEvNS_16Flash_fwd_paramsE)
        /*017c*/ 	.word	0x00000008


	//----- nvinfo : EIATTR_REGCOUNT
	.align		4
.L_74:
        /*0180*/ 	.byte	0x04, 0x2f
        /*0182*/ 	.short	(.L_76 - .L_75)
	.align		4
.L_75:
        /*0184*/ 	.word	index@(_ZN5flash24flash_fwd_splitkv_kernelI23Flash_fwd_kernel_traitsILi256ELi64ELi64ELi4ELb0ELb0EN7cutlass6half_tE19Flash_kernel_traitsILi256ELi64ELi64ELi4ES3_EELb0ELb1ELb0ELb0ELb1ELb1ELb0ELb1EEEvNS_16Flash_fwd_paramsE)
        /*0188*/ 	.word	0x000000ff


	//----- nvinfo : EIATTR_FRAME_SIZE
	.align		4
.L_76:
        /*018c*/ 	.byte	0x04, 0x11
        /*018e*/ 	.short	(.L_78 - .L_77)
	.align		4
.L_77:
        /*0190*/ 	.word	index@(_ZN5flash24flash_fwd_splitkv_kernelI23Flash_fwd_kernel_traitsILi256ELi64ELi64ELi4ELb0ELb0EN7cutlass6half_tE19Flash_kernel_traitsILi256ELi64ELi64ELi4ES3_EELb0ELb1ELb0ELb0ELb1ELb1ELb0ELb1EEEvNS_16Flash_fwd_paramsE)
        /*0194*/ 	.word	0x00000000


	//----- nvinfo : EIATTR_REGCOUNT
	.align		4
.L_78:
        /*0198*/ 	.byte	0x04, 0x2f
        /*019a*/ 	.short	(.L_80 - .L_79)
	.align		4
.L_79:
        /*019c*/ 	.word	index@(_ZN5flash24flash_fwd_splitkv_kernelI23Flash_fwd_kernel_traitsILi256ELi64ELi64ELi4ELb0ELb0EN7cutlass6half_tE19Flash_kernel_traitsILi256ELi64ELi64ELi4ES3_EELb0ELb1ELb0ELb0ELb1ELb0ELb0ELb1EEEvNS_16Flash_fwd_paramsE)
        /*01a0*/ 	.word	0x000000ff


	//----- nvinfo : EIATTR_FRAME_SIZE
	.align		4
.L_80:
        /*01a4*/ 	.byte	0x04, 0x11
        /*01a6*/ 	.short	(.L_82 - .L_81)
	.align		4
.L_81:
        /*01a8*/ 	.word	index@(_ZN5flash24flash_fwd_splitkv_kernelI23Flash_fwd_kernel_traitsILi256ELi64ELi64ELi4ELb0ELb0EN7cutlass6half_tE19Flash_kernel_traitsILi256ELi64ELi64ELi4ES3_EELb0ELb1ELb0ELb0ELb1ELb0ELb0ELb1EEEvNS_16Flash_fwd_paramsE)
        /*01ac*/ 	.word	0x00000000


	//----- nvinfo : EIATTR_REGCOUNT
	.align		4
.L_82:
        /*01b0*/ 	.byte	0x04, 0x2f
        /*01b2*/ 	.short	(.L_84 - .L_83)
	.align		4
.L_83:
        /*01b4*/ 	.word	index@(_ZN5flash24flash_fwd_splitkv_kernelI23Flash_fwd_kernel_traitsILi256ELi64ELi64ELi4ELb0ELb0EN7cutlass6half_tE19Flash_kernel_traitsILi256ELi64ELi64ELi4ES3_EELb0ELb1ELb1ELb0ELb0ELb1ELb0ELb0EEEvNS_16Flash_fwd_paramsE)
        /*01b8*/ 	.word	0x000000ff


	//----- nvinfo : EIATTR_FRAME_SIZE
	.align		4
.L_84:
        /*01bc*/ 	.byte	0x04, 0x11
        /*01be*/ 	.short	(.L_86 - .L_85)
	.align		4
.L_85:
        /*01c0*/ 	.word	index@(_ZN5flash24flash_fwd_splitkv_kernelI23Flash_fwd_kernel_traitsILi256ELi64ELi64ELi4ELb0ELb0EN7cutlass6half_tE19Flash_kernel_traitsILi256ELi64ELi64ELi4ES3_EELb0ELb1ELb1ELb0ELb0ELb1ELb0ELb0EEEvNS_16Flash_fwd_paramsE)
        /*01c4*/ 	.word	0x00000000


	//----- nvinfo : EIATTR_REGCOUNT
	.align		4
.L_86:
        /*01c8*/ 	.byte	0x04, 0x2f
        /*01ca*/ 	.short	(.L_88 - .L_87)
	.align		4
.L_87:
        /*01cc*/ 	.word	index@(_ZN5flash24flash_fwd_splitkv_kernelI23Flash_fwd_kernel_traitsILi256ELi64ELi64ELi4ELb0ELb0EN7cutlass6half_tE19Flash_kernel_traitsILi256ELi64ELi64ELi4ES3_EELb0ELb1ELb1ELb0ELb0ELb0ELb0ELb0EEEvNS_16Flash_fwd_paramsE)
        /*01d0*/ 	.word	0x000000ff


	//----- nvinfo : EIATTR_FRAME_SIZE
	.align		4
.L_88:
        /*01d4*/ 	.byte	0x04, 0x11
        /*01d6*/ 	.short	(.L_90 - .L_89)
	.align		4
.L_89:
        /*01d8*/ 	.word	index@(_ZN5flash24flash_fwd_splitkv_kernelI23Flash_fwd_kernel_traitsILi256ELi64ELi64ELi4ELb0ELb0EN7cutlass6half_tE19Flash_kernel_traitsILi256ELi64ELi64ELi4ES3_EELb0ELb1ELb1ELb0ELb0ELb0ELb0ELb0EEEvNS_16Flash_fwd_paramsE)
        /*01dc*/ 	.word	0x00000000


	//----- nvinfo : EIATTR_REGCOUNT
	.align		4
.L_90:
        /*01e0*/ 	.byte	0x04, 0x2f
        /*01e2*/ 	.short	(.L_92 - .L_91)
	.align		4
.L_91:
        /*01e4*/ 	.word	index@(_ZN5flash24flash_fwd_splitkv_kernelI23Flash_fwd_kernel_traitsILi256ELi64ELi64ELi4ELb0ELb0EN7cutlass6half_tE19Flash_kernel_traitsILi256ELi64ELi64ELi4ES3_EELb0ELb1ELb0ELb0ELb1ELb1ELb0ELb0EEEvNS_16Flash_fwd_paramsE)
        /*01e8*/ 	.word	0x000000ff


	//----- nvinfo : EIATTR_FRAME_SIZE
	.align		4
.L_92:
        /*01ec*/ 	.byte	0x04, 0x11
        /*01ee*/ 	.short	(.L_94 - .L_93)
	.align		4
.L_93:
        /*01f0*/ 	.word	index@(_ZN5flash24flash_fwd_splitkv_kernelI23Flash_fwd_kernel_traitsILi256ELi64ELi64ELi4ELb0ELb0EN7cutlass6half_tE19Flash_kernel_traitsILi256ELi64ELi64ELi4ES3_EELb0ELb1ELb0ELb0ELb1ELb1ELb0ELb0EEEvNS_16Flash_fwd_paramsE)
        /*01f4*/ 	.word	0x00000000


	//----- nvinfo : EIATTR_REGCOUNT
	.align		4
.L_94:
        /*01f8*/ 	.byte	0x04, 0x2f
        /*01fa*/ 	.short	(.L_96 - .L_95)
	.align		4
.L_95:
        /*01fc*/ 	.word	index@(_ZN5flash24flash_fwd_splitkv_kernelI23Flash_fwd_kernel_traitsILi256ELi64ELi64ELi4ELb0ELb0EN7cutlass6half_tE19Flash_kernel_traitsILi256ELi64ELi64ELi4ES3_EELb0ELb1ELb0ELb0ELb1ELb0ELb0ELb0EEEvNS_16Flash_fwd_paramsE)
        /*0200*/ 	.word	0x000000ff


	//----- nvinfo : EIATTR_FRAME_SIZE
	.align		4
.L_96:
        /*0204*/ 	.byte	0x04, 0x11
        /*0206*/ 	.short	(.L_98 - .L_97)
	.align		4
.L_97:
        /*0208*/ 	.word	index@(_ZN5flash24flash_fwd_splitkv_kernelI23Flash_fwd_kernel_traitsILi256ELi64ELi64ELi4ELb0ELb0EN7cutlass6half_tE19Flash_kernel_traitsILi256ELi64ELi64ELi4ES3_EELb0ELb1ELb0ELb0ELb1ELb0ELb0ELb0EEEvNS_16Flash_fwd_paramsE)
        /*020c*/ 	.word	0x00000000


	//----- nvinfo : EIATTR_REGCOUNT
	.align		4
.L_98:
        /*0210*/ 	.byte	0x04, 0x2f
        /*0212*/ 	.short	(.L_100 - .L_99)
	.align		4
.L_99:
        /*0214*/ 	.word	index@(_ZN5flash24flash_fwd_splitkv_kernelI23Flash_fwd_kernel_traitsILi256ELi64ELi64ELi4ELb0ELb0EN7cutlass6half_tE19Flash_kernel_traitsILi256ELi64ELi64ELi4ES3_EELb0ELb0ELb1ELb0ELb0ELb1ELb1ELb1EEEvNS_16Flash_fwd_paramsE)
        /*0218*/ 	.word	0x000000ff


	//----- nvinfo : EIATTR_FRAME_SIZE
	.align		4
.L_100:
        /*021c*/ 	.byte	0x04, 0x11
        /*021e*/ 	.short	(.L_102 - .L_101)
	.align		4
.L_101:
        /*0220*/ 	.word	index@($__internal_25_$__cuda_sm70_shflsync_bfly_p)
        /*0224*/ 	.word	0x00000000


	//----- nvinfo : EIATTR_FRAME_SIZE
	.align		4
.L_102:
        /*0228*/ 	.byte	0x04, 0x11
        /*022a*/ 	.short	(.L_104 - .L_103)
	.align		4
.L_103:
        /*022c*/ 	.word	index@($_ZN5flash24flash_fwd_splitkv_kernelI23Flash_fwd_kernel_traitsILi256ELi64ELi64ELi4ELb0ELb0EN7cutlass6half_tE19Flash_kernel_traitsILi256ELi64ELi64ELi4ES3_EELb0ELb0ELb1ELb0ELb0ELb1ELb1ELb1EEEvNS_16Flash_fwd_paramsE$_ZN5flash30compute_attn_1rowblock_splitkvI23Flash_fwd_kernel_traitsILi256ELi64ELi64ELi4ELb0ELb0EN7cutlass6half_tE19Flash_kernel_traitsILi256ELi64ELi64ELi4ES3_EELb0ELb0ELb1ELb0ELb0ELb1ELb1ELb1ENS_16Flash_fwd_paramsEEEvRKT8_iiiii)
        /*0230*/ 	.word	0x00000000


	//----- nvinfo : EIATTR_FRAME_SIZE
	.align		4
.L_104:
        /*0234*/ 	.byte	0x04, 0x11
        /*0236*/ 	.short	(.L_106 - .L_105)
	.align		4
.L_105:
        /*0238*/ 	.word	index@(_ZN5flash24flash_fwd_splitkv_kernelI23Flash_fwd_kernel_traitsILi256ELi64ELi64ELi4ELb0ELb0EN7cutlass6half_tE19Flash_kernel_traitsILi256ELi64ELi64ELi4ES3_EELb0ELb0ELb1ELb0ELb0ELb1ELb1ELb1EEEvNS_16Flash_fwd_paramsE)
        /*023c*/ 	.word	0x00000050


	//----- nvinfo : EIATTR_REGCOUNT
	.align		4
.L_106:
        /*0240*/ 	.byte	0x04, 0x2f
        /*0242*/ 	.short	(.L_108 - .L_107)
	.align		4
.L_107:
        /*0244*/ 	.word	index@(_ZN5flash24flash_fwd_splitkv_kernelI23Flash_fwd_kernel_traitsILi256ELi64ELi64ELi4ELb0ELb0EN7cutlass6half_tE19Flash_kernel_traitsILi256ELi64ELi64ELi4ES3_EELb0ELb0ELb1ELb0ELb0ELb0ELb1ELb1EEEvNS_16Flash_fwd_paramsE)
        /*0248*/ 	.word	0x000000fe


	//----- nvinfo : EIATTR_FRAME_SIZE
	.align		4
.L_108:
        /*024c*/ 	.byte	0x04, 0x11
        /*024e*/ 	.short	(.L_110 - .L_109)
	.align		4
.L_109:
        /*0250*/ 	.word	index@($__internal_24_$__cuda_sm70_shflsync_bfly_p)
        /*0254*/ 	.word	0x00000000


	//----- nvinfo : EIATTR_FRAME_SIZE
	.align		4
.L_110:
        /*0258*/ 	.byte	0x04, 0x11
        /*025a*/ 	.short	(.L_112 - .L_111)
	.align		4
.L_111:
        /*025c*/ 	.word	index@($_ZN5flash24flash_fwd_splitkv_kernelI23Flash_fwd_kernel_traitsILi256ELi64ELi64ELi4ELb0ELb0EN7cutlass6half_tE19Flash_kernel_traitsILi256ELi64ELi64ELi4ES3_EELb0ELb0ELb1ELb0ELb0ELb0ELb1ELb1EEEvNS_16Flash_fwd_paramsE$_ZN5flash30compute_attn_1rowblock_splitkvI23Flash_fwd_kernel_traitsILi256ELi64ELi64ELi4ELb0ELb0EN7cutlass6half_tE19Flash_kernel_traitsILi256ELi64ELi64ELi4ES3_EELb0ELb0ELb1ELb0ELb0ELb0ELb1ELb1ENS_16Flash_fwd_paramsEEEvRKT8_iiiii)
        /*0260*/ 	.word	0x00000000


	//----- nvinfo : EIATTR_FRAME_SIZE
	.align		4
.L_112:
        /*0264*/ 	.byte	0x04, 0x11
        /*0266*/ 	.short	(.L_114 - .L_113)
	.align		4
.L_113:
        /*0268*/ 	.word	index@(_ZN5flash24flash_fwd_splitkv_kernelI23Flash_fwd_kernel_traitsILi256ELi64ELi64ELi4ELb0ELb0EN7cutlass6half_tE19Flash_kernel_traitsILi256ELi64ELi64ELi4ES3_EELb0ELb0ELb1ELb0ELb0ELb0ELb1ELb1EEEvNS_16Flash_fwd_paramsE)
        /*026c*/ 	.word	0x00000000


	//----- nvinfo : EIATTR_REGCOUNT
	.align		4
.L_114:
        /*0270*/ 	.byte	0x04, 0x2f
        /*0272*/ 	.short	(.L_116 - .L_115)
	.align		4
.L_115:
        /*0274*/ 	.word	index@(_ZN5flash24flash_fwd_splitkv_kernelI23Flash_fwd_kernel_traitsILi256ELi64ELi64ELi4ELb0ELb0EN7cutlass6half_tE19Flash_kernel_traitsILi256ELi64ELi64ELi4ES3_EELb0ELb0ELb0ELb0ELb1ELb1ELb1ELb1EEEvNS_16Flash_fwd_paramsE)
        /*0278*/ 	.word	0x000000fd


	//----- nvinfo : EIATTR_FRAME_SIZE
	.align		4
.L_116:
        /*027c*/ 	.byte	0x04, 0x11
        /*027e*/ 	.short	(.L_118 - .L_117)
	.align		4
.L_117:
        /*0280*/ 	.word	index@(_ZN5flash24flash_fwd_splitkv_kernelI23Flash_fwd_kernel_traitsILi256ELi64ELi64ELi4ELb0ELb0EN7cutlass6half_tE19Flash_kernel_traitsILi256ELi64ELi64ELi4ES3_EELb0ELb0ELb0ELb0ELb1ELb1ELb1ELb1EEEvNS_16Flash_fwd_paramsE)
        /*0284*/ 	.word	0x00000000


	//----- nvinfo : EIATTR_REGCOUNT
	.align		4
.L_118:
        /*0288*/ 	.byte	0x04, 0x2f
        /*028a*/ 	.short	(.L_120 - .L_119)
	.align		4
.L_119:
        /*028c*/ 	.word	index@(_ZN5flash24flash_fwd_splitkv_kernelI23Flash_fwd_kernel_traitsILi256ELi64ELi64ELi4ELb0ELb0EN7cutlass6half_tE19Flash_kernel_traitsILi256ELi64ELi64ELi4ES3_EELb0ELb0ELb0ELb0ELb1ELb0ELb1ELb1EEEvNS_16Flash_fwd_paramsE)
        /*0290*/ 	.word	0x000000fd


	//----- nvinfo : EIATTR_FRAME_SIZE
	.align		4
.L_120:
        /*0294*/ 	.byte	0x04, 0x11
        /*0296*/ 	.short	(.L_122 - .L_121)
	.align		4
.L_121:
        /*0298*/ 	.word	index@(_ZN5flash24flash_fwd_splitkv_kernelI23Flash_fwd_kernel_traitsILi256ELi64ELi64ELi4ELb0ELb0EN7cutlass6half_tE19Flash_kernel_traitsILi256ELi64ELi64ELi4ES3_EELb0ELb0ELb0ELb0ELb1ELb0ELb1ELb1EEEvNS_16Flash_fwd_paramsE)
        /*029c*/ 	.word	0x00000000


	//----- nvinfo : EIATTR_REGCOUNT
	.align		4
.L_122:
        /*02a0*/ 	.byte	0x04, 0x2f
        /*02a2*/ 	.short	(.L_124 - .L_123)
	.align		4
.L_123:
        /*02a4*/ 	.word	index@(_ZN5flash24flash_fwd_splitkv_kernelI23Flash_fwd_kernel_traitsILi256ELi64ELi64ELi4ELb0ELb0EN7cutlass6half_tE19Flash_kernel_traitsILi256ELi64ELi64ELi4ES3_EELb0ELb0ELb1ELb0ELb0ELb1ELb1ELb0EEEvNS_16Flash_fwd_paramsE)
        /*02a8*/ 	.word	0x000000ff


	//----- nvinfo : EIATTR_FRAME_SIZE
	.align		4
.L_124:
        /*02ac*/ 	.byte	0x04, 0x11
        /*02ae*/ 	.short	(.L_126 - .L_125)
	.align		4
.L_125:
        /*02b0*/ 	.word	index@(_ZN5flash24flash_fwd_splitkv_kernelI23Flash_fwd_kernel_traitsILi256ELi64ELi64ELi4ELb0ELb0EN7cutlass6half_tE19Flash_kernel_traitsILi256ELi64ELi64ELi4ES3_EELb0ELb0ELb1ELb0ELb0ELb1ELb1ELb0EEEvNS_16Flash_fwd_paramsE)
        /*02b4*/ 	.word	0x00000000


	//----- nvinfo : EIATTR_REGCOUNT
	.align		4
.L_126:
        /*02b8*/ 	.byte	0x04, 0x2f
        /*02ba*/ 	.short	(.L_128 - .L_127)
	.align		4
.L_127:
        /*02bc*/ 	.word	index@(_ZN5flash24flash_fwd_splitkv_kernelI23Flash_fwd_kernel_traitsILi256ELi64ELi64ELi4ELb0ELb0EN7cutlass6half_tE19Flash_kernel_traitsILi256ELi64ELi64ELi4ES3_EELb0ELb0ELb1ELb0ELb0ELb0ELb1ELb0EEEvNS_16Flash_fwd_paramsE)
        /*02c0*/ 	.word	0x000000fe


	//----- nvinfo : EIATTR_FRAME_SIZE
	.align		4
.L_128:
        /*02c4*/ 	.byte	0x04, 0x11
        /*02c6*/ 	.short	(.L_130 - .L_129)
	.align		4
.L_129:
        /*02c8*/ 	.word	index@(_ZN5flash24flash_fwd_splitkv_kernelI23Flash_fwd_kernel_traitsILi256ELi64ELi64ELi4ELb0ELb0EN7cutlass6half_tE19Flash_kernel_traitsILi256ELi64ELi64ELi4ES3_EELb0ELb0ELb1ELb0ELb0ELb0ELb1ELb0EEEvNS_16Flash_fwd_paramsE)
        /*02cc*/ 	.word	0x00000000


	//----- nvinfo : EIATTR_REGCOUNT
	.align		4
.L_130:
        /*02d0*/ 	.byte	0x04, 0x2f
        /*02d2*/ 	.short	(.L_132 - .L_131)
	.align		4
.L_131:
        /*02d4*/ 	.word	index@(_ZN5flash24flash_fwd_splitkv_kernelI23Flash_fwd_kernel_traitsILi256ELi64ELi64ELi4ELb0ELb0EN7cutlass6half_tE19Flash_kernel_traitsILi256ELi64ELi64ELi4ES3_EELb0ELb0ELb0ELb0ELb1ELb1ELb1ELb0EEEvNS_16Flash_fwd_paramsE)
        /*02d8*/ 	.word	0x000000fd


	//----- nvinfo : EIATTR_FRAME_SIZE
	.align		4
.L_132:
        /*02dc*/ 	.byte	0x04, 0x11
        /*02de*/ 	.short	(.L_134 - .L_133)
	.align		4
.L_133:
        /*02e0*/ 	.word	index@(_ZN5flash24flash_fwd_splitkv_kernelI23Flash_fwd_kernel_traitsILi256ELi64ELi64ELi4ELb0ELb0EN7cutlass6half_tE19Flash_kernel_traitsILi256ELi64ELi64ELi4ES3_EELb0ELb0ELb0ELb0ELb1ELb1ELb1ELb0EEEvNS_16Flash_fwd_paramsE)
        /*02e4*/ 	.word	0x00000000


	//----- nvinfo : EIATTR_REGCOUNT
	.align		4
.L_134:
        /*02e8*/ 	.byte	0x04, 0x2f
        /*02ea*/ 	.short	(.L_136 - .L_135)
	.align		4
.L_135:
        /*02ec*/ 	.word	index@(_ZN5flash24flash_fwd_splitkv_kernelI23Flash_fwd_kernel_traitsILi256ELi64ELi64ELi4ELb0ELb0EN7cutlass6half_tE19Flash_kernel_traitsILi256ELi64ELi64ELi4ES3_EELb0ELb0ELb0ELb0ELb1ELb0ELb1ELb0EEEvNS_16Flash_fwd_paramsE)
        /*02f0*/ 	.word	0x000000fe


	//----- nvinfo : EIATTR_FRAME_SIZE
	.align		4
.L_136:
        /*02f4*/ 	.byte	0x04, 0x11
        /*02f6*/ 	.short	(.L_138 - .L_137)
	.align		4
.L_137:
        /*02f8*/ 	.word	index@(_ZN5flash24flash_fwd_splitkv_kernelI23Flash_fwd_kernel_traitsILi256ELi64ELi64ELi4ELb0ELb0EN7cutlass6half_tE19Flash_kernel_traitsILi256ELi64ELi64ELi4ES3_EELb0ELb0ELb0ELb0ELb1ELb0ELb1ELb0EEEvNS_16Flash_fwd_paramsE)
        /*02fc*/ 	.word	0x00000000


	//----- nvinfo : EIATTR_REGCOUNT
	.align		4
.L_138:
        /*0300*/ 	.byte	0x04, 0x2f
        /*0302*/ 	.short	(.L_140 - .L_139)
	.align		4
.L_139:
        /*0304*/ 	.word	index@(_ZN5flash24flash_fwd_splitkv_kernelI23Flash_fwd_kernel_traitsILi256ELi64ELi64ELi4ELb0ELb0EN7cutlass6half_tE19Flash_kernel_traitsILi256ELi64ELi64ELi4ES3_EELb0ELb0ELb1ELb0ELb0ELb1ELb0ELb1EEEvNS_16Flash_fwd_paramsE)
        /*0308*/ 	.word	0x000000ff


	//----- nvinfo : EIATTR_FRAME_SIZE
	.align		4
.L_140:
        /*030c*/ 	.byte	0x04, 0x11
        /*030e*/ 	.short	(.L_142 - .L_141)
	.align		4
.L_141:
        /*0310*/ 	.word	index@($__internal_23_$__cuda_sm70_shflsync_bfly_p)
        /*0314*/ 	.word	0x00000000


	//----- nvinfo : EIATTR_FRAME_SIZE
	.align		4
.L_142:
        /*0318*/ 	.byte	0x04, 0x11
        /*031a*/ 	.short	(.L_144 - .L_143)
	.align		4
.L_143:
        /*031c*/ 	.word	index@($_ZN5flash24flash_fwd_splitkv_kernelI23Flash_fwd_kernel_traitsILi256ELi64ELi64ELi4ELb0ELb0EN7cutlass6half_tE19Flash_kernel_traitsILi256ELi64ELi64ELi4ES3_EELb0ELb0ELb1ELb0ELb0ELb1ELb0ELb1EEEvNS_16Flash_fwd_paramsE$_ZN5flash30compute_attn_1rowblock_splitkvI23Flash_fwd_kernel_traitsILi256ELi64ELi64ELi4ELb0ELb0EN7cutlass6half_tE19Flash_kernel_traitsILi256ELi64ELi64ELi4ES3_EELb0ELb0ELb1ELb0ELb0ELb1ELb0ELb1ENS_16Flash_fwd_paramsEEEvRKT8_iiiii)
        /*0320*/ 	.word	0x00000000


	//----- nvinfo : EIATTR_FRAME_SIZE
	.align		4
.L_144:
        /*0324*/ 	.byte	0x04, 0x11
        /*0326*/ 	.short	(.L_146 - .L_145)
	.align		4
.L_145:
        /*0328*/ 	.word	index@(_ZN5flash24flash_fwd_splitkv_kernelI23Flash_fwd_kernel_traitsILi256ELi64ELi64ELi4ELb0ELb0EN7cutlass6half_tE19Flash_kernel_traitsILi256ELi64ELi64ELi4ES3_EELb0ELb0ELb1ELb0ELb0ELb1ELb0ELb1EEEvNS_16Flash_fwd_paramsE)
        /*032c*/ 	.word	0x00000048


	//----- nvinfo : EIATTR_REGCOUNT
	.align		4
.L_146:
        /*0330*/ 	.byte	0x04, 0x2f
        /*0332*/ 	.short	(.L_148 - .L_147)
	.align		4
.L_147:
        /*0334*/ 	.word	index@(_ZN5flash24flash_fwd_splitkv_kernelI23Flash_fwd_kernel_traitsILi256ELi64ELi64ELi4ELb0ELb0EN7cutlass6half_tE19Flash_kernel_traitsILi256ELi64ELi64ELi4ES3_EELb0ELb0ELb1ELb0ELb0ELb0ELb0ELb1EEEvNS_16Flash_fwd_paramsE)
        /*0338*/ 	.word	0x000000fe


	//----- nvinfo : EIATTR_FRAME_SIZE
	.align		4
.L_148:
        /*033c*/ 	.byte	0x04, 0x11
        /*033e*/ 	.short	(.L_150 - .L_149)
	.align		4
.L_149:
        /*0340*/ 	.word	index@($__internal_22_$__cuda_sm70_shflsync_bfly_p)
        /*0344*/ 	.word	0x00000000


	//----- nvinfo : EIATTR_FRAME_SIZE
	.align		4
.L_150:
        /*0348*/ 	.byte	0x04, 0x11
        /*034a*/ 	.short	(.L_152 - .L_151)
	.align		4
.L_151:
        /*034c*/ 	.word	index@($_ZN5flash24flash_fwd_splitkv_kernelI23Flash_fwd_kernel_traitsILi256ELi64ELi64ELi4ELb0ELb0EN7cutlass6half_tE19Flash_kernel_traitsILi256ELi64ELi64ELi4ES3_EELb0ELb0ELb1ELb0ELb0ELb0ELb0ELb1EEEvNS_16Flash_fwd_paramsE$_ZN5flash30compute_attn_1rowblock_splitkvI23Flash_fwd_kernel_traitsILi256ELi64ELi64ELi4ELb0ELb0EN7cutlass6half_tE19Flash_kernel_traitsILi256ELi64ELi64ELi4ES3_EELb0ELb0ELb1ELb0ELb0ELb0ELb0ELb1ENS_16Flash_fwd_paramsEEEvRKT8_iiiii)
        /*0350*/ 	.word	0x00000000


	//----- nvinfo : EIATTR_FRAME_SIZE
	.align		4
.L_152:
        /*0354*/ 	.byte	0x04, 0x11
        /*0356*/ 	.short	(.L_154 - .L_153)
	.align		4
.L_153:
        /*0358*/ 	.word	index@(_ZN5flash24flash_fwd_splitkv_kernelI23Flash_fwd_kernel_traitsILi256ELi64ELi64ELi4ELb0ELb0EN7cutlass6half_tE19Flash_kernel_traitsILi256ELi64ELi64ELi4ES3_EELb0ELb0ELb1ELb0ELb0ELb0ELb0ELb1EEEvNS_16Flash_fwd_paramsE)
        /*035c*/ 	.word	0x00000000


	//----- nvinfo : EIATTR_REGCOUNT
	.align		4
.L_154:
        /*0360*/ 	.byte	0x04, 0x2f
        /*0362*/ 	.short	(.L_156 - .L_155)
	.align		4
.L_155:
        /*0364*/ 	.word	index@(_ZN5flash24flash_fwd_splitkv_kernelI23Flash_fwd_kernel_traitsILi256ELi64ELi64ELi4ELb0ELb0EN7cutlass6half_tE19Flash_kernel_traitsILi256ELi64ELi64ELi4ES3_EELb0ELb0ELb0ELb0ELb1ELb1ELb0ELb1EEEvNS_16Flash_fwd_paramsE)
        /*0368*/ 	.word	0x000000ff


	//----- nvinfo : EIATTR_FRAME_SIZE
	.align		4
.L_156:
        /*036c*/ 	.byte	0x04, 0x11
        /*036e*/ 	.short	(.L_158 - .L_157)
	.align		4
.L_157:
        /*0370*/ 	.word	index@(_ZN5flash24flash_fwd_splitkv_kernelI23Flash_fwd_kernel_traitsILi256ELi64ELi64ELi4ELb0ELb0EN7cutlass6half_tE19Flash_kernel_traitsILi256ELi64ELi64ELi4ES3_EELb0ELb0ELb0ELb0ELb1ELb1ELb0ELb1EEEvNS_16Flash_fwd_paramsE)
        /*0374*/ 	.word	0x00000008


	//----- nvinfo : EIATTR_REGCOUNT
	.align		4
.L_158:
        /*0378*/ 	.byte	0x04, 0x2f
        /*037a*/ 	.short	(.L_160 - .L_159)
	.align		4
.L_159:
        /*037c*/ 	.word	index@(_ZN5flash24flash_fwd_splitkv_kernelI23Flash_fwd_kernel_traitsILi256ELi64ELi64ELi4ELb0ELb0EN7cutlass6half_tE19Flash_kernel_traitsILi256ELi64ELi64ELi4ES3_EELb0ELb0ELb0ELb0ELb1ELb0ELb0ELb1EEEvNS_16Flash_fwd_paramsE)
        /*0380*/ 	.word	0x000000fd


	//----- nvinfo : EIATTR_FRAME_SIZE
	.align		4
.L_160:
        /*0384*/ 	.byte	0x04, 0x11
        /*0386*/ 	.short	(.L_162 - .L_161)
	.align		4
.L_161:
        /*0388*/ 	.word	index@(_ZN5flash24flash_fwd_splitkv_kernelI23Flash_fwd_kernel_traitsILi256ELi64ELi64ELi4ELb0ELb0EN7cutlass6half_tE19Flash_kernel_traitsILi256ELi64ELi64ELi4ES3_EELb0ELb0ELb0ELb0ELb1ELb0ELb0ELb1EEEvNS_16Flash_fwd_paramsE)
        /*038c*/ 	.word	0x00000000


	//----- nvinfo : EIATTR_REGCOUNT
	.align		4
.L_162:
        /*0390*/ 	.byte	0x04, 0x2f
        /*0392*/ 	.short	(.L_164 - .L_163)
	.align		4
.L_163:
        /*0394*/ 	.word	index@(_ZN5flash24flash_fwd_splitkv_kernelI23Flash_fwd_kernel_traitsILi256ELi64ELi64ELi4ELb0ELb0EN7cutlass6half_tE19Flash_kernel_traitsILi256ELi64ELi64ELi4ES3_EELb0ELb0ELb1ELb0ELb0ELb1ELb0ELb0EEEvNS_16Flash_fwd_paramsE)
        /*0398*/ 	.word	0x000000fe


	//----- nvinfo : EIATTR_FRAME_SIZE
	.align		4
.L_164:
        /*039c*/ 	.byte	0x04, 0x11
        /*039e*/ 	.short	(.L_166 - .L_165)
	.align		4
.L_165:
        /*03a0*/ 	.word	index@(_ZN5flash24flash_fwd_splitkv_kernelI23Flash_fwd_kernel_traitsILi256ELi64ELi64ELi4ELb0ELb0EN7cutlass6half_tE19Flash_kernel_traitsILi256ELi64ELi64ELi4ES3_EELb0ELb0ELb1ELb0ELb0ELb1ELb0ELb0EEEvNS_16Flash_fwd_paramsE)
        /*03a4*/ 	.word	0x00000000


	//----- nvinfo : EIATTR_REGCOUNT
	.align		4
.L_166:
        /*03a8*/ 	.byte	0x04, 0x2f
        /*03aa*/ 	.short	(.L_168 - .L_167)
	.align		4
.L_167:
        /*03ac*/ 	.word	index@(_ZN5flash24flash_fwd_splitkv_kernelI23Flash_fwd_kernel_traitsILi256ELi64ELi64ELi4ELb0ELb0EN7cutlass6half_tE19Flash_kernel_traitsILi256ELi64ELi64ELi4ES3_EELb0ELb0ELb1ELb0ELb0ELb0ELb0ELb0EEEvNS_16Flash_fwd_paramsE)
        /*03b0*/ 	.word	0x000000fe


	//----- nvinfo : EIATTR_FRAME_SIZE
	.align		4
.L_168:
        /*03b4*/ 	.byte	0x04, 0x11
        /*03b6*/ 	.short	(.L_170 - .L_169)
	.align		4
.L_169:
        /*03b8*/ 	.word	index@(_ZN5flash24flash_fwd_splitkv_kernelI23Flash_fwd_kernel_traitsILi256ELi64ELi64ELi4ELb0ELb0EN7cutlass6half_tE19Flash_kernel_traitsILi256ELi64ELi64ELi4ES3_EELb0ELb0ELb1ELb0ELb0ELb0ELb0ELb0EEEvNS_16Flash_fwd_paramsE)
        /*03bc*/ 	.word	0x00000000


	//----- nvinfo : EIATTR_REGCOUNT
	.align		4
.L_170:
        /*03c0*/ 	.byte	0x04, 0x2f
        /*03c2*/ 	.short	(.L_172 - .L_171)
	.align		4
.L_171:
        /*03c4*/ 	.word	index@(_ZN5flash24flash_fwd_splitkv_kernelI23Flash_fwd_kernel_traitsILi256ELi64ELi64ELi4ELb0ELb0EN7cutlass6half_tE19Flash_kernel_traitsILi256ELi64ELi64ELi4ES3_EELb0ELb0ELb0ELb0ELb1ELb1ELb0ELb0EEEvNS_16Flash_fwd_paramsE)
        /*03c8*/ 	.word	0x000000ff


	//----- nvinfo : EIATTR_FRAME_SIZE
	.align		4
.L_172:
        /*03cc*/ 	.byte	0x04, 0x11
        /*03ce*/ 	.short	(.L_174 - .L_173)
	.align		4
.L_173:
        /*03d0*/ 	.word	index@(_ZN5flash24flash_fwd_splitkv_kernelI23Flash_fwd_kernel_traitsILi256ELi64ELi64ELi4ELb0ELb0EN7cutlass6half_tE19Flash_kernel_traitsILi256ELi64ELi64ELi4ES3_EELb0ELb0ELb0ELb0ELb1ELb1ELb0ELb0EEEvNS_16Flash_fwd_paramsE)
        /*03d4*/ 	.word	0x00000000


	//----- nvinfo : EIATTR_REGCOUNT
	.align		4
.L_174:
        /*03d8*/ 	.byte	0x04, 0x2f
        /*03da*/ 	.short	(.L_176 - .L_175)
	.align		4
.L_175:
        /*03dc*/ 	.word	index@(_ZN5flash24flash_fwd_splitkv_kernelI23Flash_fwd_kernel_traitsILi256ELi64ELi64ELi4ELb0ELb0EN7cutlass6half_tE19Flash_kernel_traitsILi256ELi64ELi64ELi4ES3_EELb0ELb0ELb0ELb0ELb1ELb0ELb0ELb0EEEvNS_16Flash_fwd_paramsE)
        /*03e0*/ 	.word	0x000000fe


	//----- nvinfo : EIATTR_FRAME_SIZE
	.align		4
.L_176:
        /*03e4*/ 	.byte	0x04, 0x11
        /*03e6*/ 	.short	(.L_178 - .L_177)
	.align		4
.L_177:
        /*03e8*/ 	.word	index@(_ZN5flash24flash_fwd_splitkv_kernelI23Flash_fwd_kernel_traitsILi256ELi64ELi64ELi4ELb0ELb0EN7cutlass6half_tE19Flash_kernel_traitsILi256ELi64ELi64ELi4ES3_EELb0ELb0ELb0ELb0ELb1ELb0ELb0ELb0EEEvNS_16Flash_fwd_paramsE)
        /*03ec*/ 	.word	0x00000000


	//----- nvinfo : EIATTR_REGCOUNT
	.align		4
.L_178:
        /*03f0*/ 	.byte	0x04, 0x2f
        /*03f2*/ 	.short	(.L_180 - .L_179)
	.align		4
.L_179:
        /*03f4*/ 	.word	index@(_ZN5flash24flash_fwd_splitkv_kernelI23Flash_fwd_kernel_traitsILi256ELi64ELi64ELi4ELb0ELb0EN7cutlass6half_tE19Flash_kernel_traitsILi256ELi64ELi64ELi4ES3_EELb0ELb1ELb0ELb0ELb0ELb1ELb1ELb1EEEvNS_16Flash_fwd_paramsE)
        /*03f8*/ 	.word	0x000000ff


	//----- nvinfo : EIATTR_FRAME_SIZE
	.align		4
.L_180:
        /*03fc*/ 	.byte	0x04, 0x11
        /*03fe*/ 	.short	(.L_182 - .L_181)
	.align		4
.L_181:
        /*0400*/ 	.word	index@($__internal_21_$__cuda_sm70_shflsync_bfly_p)
        /*0404*/ 	.word	0x00000000


	//----- nvinfo : EIATTR_FRAME_SIZE
	.align		4
.L_182:
        /*0408*/ 	.byte	0x04, 0x11
        /*040a*/ 	.short	(.L_184 - .L_183)
	.align		4
.L_183:
        /*040c*/ 	.word	index@($_ZN5flash24flash_fwd_splitkv_kernelI23Flash_fwd_kernel_traitsILi256ELi64ELi64ELi4ELb0ELb0EN7cutlass6half_tE19Flash_kernel_traitsILi256ELi64ELi64ELi4ES3_EELb0ELb1ELb0ELb0ELb0ELb1ELb1ELb1EEEvNS_16Flash_fwd_paramsE$_ZN5flash30compute_attn_1rowblock_splitkvI23Flash_fwd_kernel_traitsILi256ELi64ELi64ELi4ELb0ELb0EN7cutlass6half_tE19Flash_kernel_traitsILi256ELi64ELi64ELi4ES3_EELb0ELb1ELb0ELb0ELb0ELb1ELb1ELb1ENS_16Flash_fwd_paramsEEEvRKT8_iiiii)
        /*0410*/ 	.word	0x00000000


	//----- nvinfo : EIATTR_FRAME_SIZE
	.align		4
.L_184:
        /*0414*/ 	.byte	0x04, 0x11
        /*0416*/ 	.short	(.L_186 - .L_185)
	.align		4
.L_185:
        /*0418*/ 	.word	index@(_ZN5flash24flash_fwd_splitkv_kernelI23Flash_fwd_kernel_traitsILi256ELi64ELi64ELi4ELb0ELb0EN7cutlass6half_tE19Flash_kernel_traitsILi256ELi64ELi64ELi4ES3_EELb0ELb1ELb0ELb0ELb0ELb1ELb1ELb1EEEvNS_16Flash_fwd_paramsE)
        /*041c*/ 	.word	0x00000010


	//----- nvinfo : EIATTR_REGCOUNT
	.align		4
.L_186:
        /*0420*/ 	.byte	0x04, 0x2f
        /*0422*/ 	.short	(.L_188 - .L_187)
	.align		4
.L_187:
        /*0424*/ 	.word	index@(_ZN5flash24flash_fwd_splitkv_kernelI23Flash_fwd_kernel_traitsILi256ELi64ELi64ELi4ELb0ELb0EN7cutlass6half_tE19Flash_kernel_traitsILi256ELi64ELi64ELi4ES3_EELb0ELb1ELb0ELb0ELb0ELb0ELb1ELb1EEEvNS_16Flash_fwd_paramsE)
        /*0428*/ 	.word	0x000000ff


	//----- nvinfo : EIATTR_FRAME_SIZE
	.align		4
.L_188:
        /*042c*/ 	.byte	0x04, 0x11
        /*042e*/ 	.short	(.L_190 - .L_189)
	.align		4
.L_189:
        /*0430*/ 	.word	index@($__internal_20_$__cuda_sm70_shflsync_bfly_p)
        /*0434*/ 	.word	0x00000000


	//----- nvinfo : EIATTR_FRAME_SIZE
	.align		4
.L_190:
        /*0438*/ 	.byte	0x04, 0x11
        /*043a*/ 	.short	(.L_192 - .L_191)
	.align		4
.L_191:
        /*043c*/ 	.word	index@($_ZN5flash24flash_fwd_splitkv_kernelI23Flash_fwd_kernel_traitsILi256ELi64ELi64ELi4ELb0ELb0EN7cutlass6half_tE19Flash_kernel_traitsILi256ELi64ELi64ELi4ES3_EELb0ELb1ELb0ELb0ELb0ELb0ELb1ELb1EEEvNS_16Flash_fwd_paramsE$_ZN5flash30compute_attn_1rowblock_splitkvI23Flash_fwd_kernel_traitsILi256ELi64ELi64ELi4ELb0ELb0EN7cutlass6half_tE19Flash_kernel_traitsILi256ELi64ELi64ELi4ES3_EELb0ELb1ELb0ELb0ELb0ELb0ELb1ELb1ENS_16Flash_fwd_paramsEEEvRKT8_iiiii)
        /*0440*/ 	.word	0x00000000


	//----- nvinfo : EIATTR_FRAME_SIZE
	.align		4
.L_192:
        /*0444*/ 	.byte	0x04, 0x11
        /*0446*/ 	.short	(.L_194 - .L_193)
	.align		4
.L_193:
        /*0448*/ 	.word	index@(_ZN5flash24flash_fwd_splitkv_kernelI23Flash_fwd_kernel_traitsILi256ELi64ELi64ELi4ELb0ELb0EN7cutlass6half_tE19Flash_kernel_traitsILi256ELi64ELi64ELi4ES3_EELb0ELb1ELb0ELb0ELb0ELb0ELb1ELb1EEEvNS_16Flash_fwd_paramsE)
        /*044c*/ 	.word	0x00000000


	//----- nvinfo : EIATTR_REGCOUNT
	.align		4
.L_194:
        /*0450*/ 	.byte	0x04, 0x2f
        /*0452*/ 	.short	(.L_196 - .L_195)
	.align		4
.L_195:
        /*0454*/ 	.word	index@(_ZN5flash24flash_fwd_splitkv_kernelI23Flash_fwd_kernel_traitsILi256ELi64ELi64ELi4ELb0ELb0EN7cutlass6half_tE19Flash_kernel_traitsILi256ELi64ELi64ELi4ES3_EELb0ELb1ELb0ELb0ELb0ELb1ELb1ELb0EEEvNS_16Flash_fwd_paramsE)
        /*0458*/ 	.word	0x000000fd


	//----- nvinfo : EIATTR_FRAME_SIZE
	.align		4
.L_196:
        /*045c*/ 	.byte	0x04, 0x11
        /*045e*/ 	.short	(.L_198 - .L_197)
	.align		4
.L_197:
        /*0460*/ 	.word	index@(_ZN5flash24flash_fwd_splitkv_kernelI23Flash_fwd_kernel_traitsILi256ELi64ELi64ELi4ELb0ELb0EN7cutlass6half_tE19Flash_kernel_traitsILi256ELi64ELi64ELi4ES3_EELb0ELb1ELb0ELb0ELb0ELb1ELb1ELb0EEEvNS_16Flash_fwd_paramsE)
        /*0464*/ 	.word	0x00000000


	//----- nvinfo : EIATTR_REGCOUNT
	.align		4
.L_198:
        /*0468*/ 	.byte	0x04, 0x2f
        /*046a*/ 	.short	(.L_200 - .L_199)
	.align		4
.L_199:
        /*046c*/ 	.word	index@(_ZN5flash24flash_fwd_splitkv_kernelI23Flash_fwd_kernel_traitsILi256ELi64ELi64ELi4ELb0ELb0EN7cutlass6half_tE19Flash_kernel_traitsILi256ELi64ELi64ELi4ES3_EELb0ELb1ELb0ELb0ELb0ELb0ELb1ELb0EEEvNS_16Flash_fwd_paramsE)
        /*0470*/ 	.word	0x000000fe


	//----- nvinfo : EIATTR_FRAME_SIZE
	.align		4
.L_200:
        /*0474*/ 	.byte	0x04, 0x11
        /*0476*/ 	.short	(.L_202 - .L_201)
	.align		4
.L_201:
        /*0478*/ 	.word	index@(_ZN5flash24flash_fwd_splitkv_kernelI23Flash_fwd_kernel_traitsILi256ELi64ELi64ELi4ELb0ELb0EN7cutlass6half_tE19Flash_kernel_traitsILi256ELi64ELi64ELi4ES3_EELb0ELb1ELb0ELb0ELb0ELb0ELb1ELb0EEEvNS_16Flash_fwd_paramsE)
        /*047c*/ 	.word	0x00000000


	//----- nvinfo : EIATTR_REGCOUNT
	.align		4
.L_202:
        /*0480*/ 	.byte	0x04, 0x2f
        /*0482*/ 	.short	(.L_204 - .L_203)
	.align		4
.L_203:
        /*0484*/ 	.word	index@(_ZN5flash24flash_fwd_splitkv_kernelI23Flash_fwd_kernel_traitsILi256ELi64ELi64ELi4ELb0ELb0EN7cutlass6half_tE19Flash_kernel_traitsILi256ELi64ELi64ELi4ES3_EELb0ELb1ELb0ELb0ELb0ELb1ELb0ELb1EEEvNS_16Flash_fwd_paramsE)
        /*0488*/ 	.word	0x000000ff


	//----- nvinfo : EIATTR_FRAME_SIZE
	.align		4
.L_204:
        /*048c*/ 	.byte	0x04, 0x11
        /*048e*/ 	.short	(.L_206 - .L_205)
	.align		4
.L_205:
        /*0490*/ 	.word	index@($__internal_19_$__cuda_sm70_shflsync_bfly_p)
        /*0494*/ 	.word	0x00000000


	//----- nvinfo : EIATTR_FRAME_SIZE
	.align		4
.L_206:
        /*0498*/ 	.byte	0x04, 0x11
        /*049a*/ 	.short	(.L_208 - .L_207)
	.align		4
.L_207:
        /*049c*/ 	.word	index@($_ZN5flash24flash_fwd_splitkv_kernelI23Flash_fwd_kernel_traitsILi256ELi64ELi64ELi4ELb0ELb0EN7cutlass6half_tE19Flash_kernel_traitsILi256ELi64ELi64ELi4ES3_EELb0ELb1ELb0ELb0ELb0ELb1ELb0ELb1EEEvNS_16Flash_fwd_paramsE$_ZN5flash30compute_attn_1rowblock_splitkvI23Flash_fwd_kernel_traitsILi256ELi64ELi64ELi4ELb0ELb0EN7cutlass6half_tE19Flash_kernel_traitsILi256ELi64ELi64ELi4ES3_EELb0ELb1ELb0ELb0ELb0ELb1ELb0ELb1ENS_16Flash_fwd_paramsEEEvRKT8_iiiii)
        /*04a0*/ 	.word	0x00000000


	//----- nvinfo : EIATTR_FRAME_SIZE
	.align		4
.L_208:
        /*04a4*/ 	.byte	0x04, 0x11
        /*04a6*/ 	.short	(.L_210 - .L_209)
	.align		4
.L_209:
        /*04a8*/ 	.word	index@(_ZN5flash24flash_fwd_splitkv_kernelI23Flash_fwd_kernel_traitsILi256ELi64ELi64ELi4ELb0ELb0EN7cutlass6half_tE19Flash_kernel_traitsILi256ELi64ELi64ELi4ES3_EELb0ELb1ELb0ELb0ELb0ELb1ELb0ELb1EEEvNS_16Flash_fwd_paramsE)
        /*04ac*/ 	.word	0x00000000


	//----- nvinfo : EIATTR_REGCOUNT
	.align		4
.L_210:
        /*04b0*/ 	.byte	0x04, 0x2f
        /*04b2*/ 	.short	(.L_212 - .L_211)
	.align		4
.L_211:
        /*04b4*/ 	.word	index@(_ZN5flash24flash_fwd_splitkv_kernelI23Flash_fwd_kernel_traitsILi256ELi64ELi64ELi4ELb0ELb0EN7cutlass6half_tE19Flash_kernel_traitsILi256ELi64ELi64ELi4ES3_EELb0ELb1ELb0ELb0ELb0ELb0ELb0ELb1EEEvNS_16Flash_fwd_paramsE)
        /*04b8*/ 	.word	0x000000ff


	//----- nvinfo : EIATTR_FRAME_SIZE
	.align		4
.L_212:
        /*04bc*/ 	.byte	0x04, 0x11
        /*04be*/ 	.short	(.L_214 - .L_213)
	.align		4
.L_213:
        /*04c0*/ 	.word	index@($__internal_18_$__cuda_sm70_shflsync_bfly_p)
        /*04c4*/ 	.word	0x00000000


	//----- nvinfo : EIATTR_FRAME_SIZE
	.align		4
.L_214:
        /*04c8*/ 	.byte	0x04, 0x11
        /*04ca*/ 	.short	(.L_216 - .L_215)
	.align		4
.L_215:
        /*04cc*/ 	.word	index@($_ZN5flash24flash_fwd_splitkv_kernelI23Flash_fwd_kernel_traitsILi256ELi64ELi64ELi4ELb0ELb0EN7cutlass6half_tE19Flash_kernel_traitsILi256ELi64ELi64ELi4ES3_EELb0ELb1ELb0ELb0ELb0ELb0ELb0ELb1EEEvNS_16Flash_fwd_paramsE$_ZN5flash30compute_attn_1rowblock_splitkvI23Flash_fwd_kernel_traitsILi256ELi64ELi64ELi4ELb0ELb0EN7cutlass6half_tE19Flash_kernel_traitsILi256ELi64ELi64ELi4ES3_EELb0ELb1ELb0ELb0ELb0ELb0ELb0ELb1ENS_16Flash_fwd_paramsEEEvRKT8_iiiii)
        /*04d0*/ 	.word	0x00000000


	//----- nvinfo : EIATTR_FRAME_SIZE
	.align		4
.L_216:
        /*04d4*/ 	.byte	0x04, 0x11
        /*04d6*/ 	.short	(.L_218 - .L_217)
	.align		4
.L_217:
        /*04d8*/ 	.word	index@(_ZN5flash24flash_fwd_splitkv_kernelI23Flash_fwd_kernel_traitsILi256ELi64ELi64ELi4ELb0ELb0EN7cutlass6half_tE19Flash_kernel_traitsILi256ELi64ELi64ELi4ES3_EELb0ELb1ELb0ELb0ELb0ELb0ELb0ELb1EEEvNS_16Flash_fwd_paramsE)
        /*04dc*/ 	.word	0x00000000


	//----- nvinfo : EIATTR_REGCOUNT
	.align		4
.L_218:
        /*04e0*/ 	.byte	0x04, 0x2f
        /*04e2*/ 	.short	(.L_220 - .L_219)
	.align		4
.L_219:
        /*04e4*/ 	.word	index@(_ZN5flash24flash_fwd_splitkv_kernelI23Flash_fwd_kernel_traitsILi256ELi64ELi64ELi4ELb0ELb0EN7cutlass6half_tE19Flash_kernel_traitsILi256ELi64ELi64ELi4ES3_EELb0ELb1ELb0ELb0ELb0ELb1ELb0ELb0EEEvNS_16Flash_fwd_paramsE)
        /*04e8*/ 	.word	0x000000ff


	//----- nvinfo : EIATTR_FRAME_SIZE
	.align		4
.L_220:
        /*04ec*/ 	.byte	0x04, 0x11
        /*04ee*/ 	.short	(.L_222 - .L_221)
	.align		4
.L_221:
        /*04f0*/ 	.word	index@(_ZN5flash24flash_fwd_splitkv_kernelI23Flash_fwd_kernel_traitsILi256ELi64ELi64ELi4ELb0ELb0EN7cutlass6half_tE19Flash_kernel_traitsILi256ELi64ELi64ELi4ES3_EELb0ELb1ELb0ELb0ELb0ELb1ELb0ELb0EEEvNS_16Flash_fwd_paramsE)
        /*04f4*/ 	.word	0x00000000


	//----- nvinfo : EIATTR_REGCOUNT
	.align		4
.L_222:
        /*04f8*/ 	.byte	0x04, 0x2f
        /*04fa*/ 	.short	(.L_224 - .L_223)
	.align		4
.L_223:
        /*04fc*/ 	.word	index@(_ZN5flash24flash_fwd_splitkv_kernelI23Flash_fwd_kernel_traitsILi256ELi64ELi64ELi4ELb0ELb0EN7cutlass6half_tE19Flash_kernel_traitsILi256ELi64ELi64ELi4ES3_EELb0ELb1ELb0ELb0ELb0ELb0ELb0ELb0EEEvNS_16Flash_fwd_paramsE)
        /*0500*/ 	.word	0x000000ff


	//----- nvinfo : EIATTR_FRAME_SIZE
	.align		4
.L_224:
        /*0504*/ 	.byte	0x04, 0x11
        /*0506*/ 	.short	(.L_226 - .L_225)
	.align		4
.L_225:
        /*0508*/ 	.word	index@(_ZN5flash24flash_fwd_splitkv_kernelI23Flash_fwd_kernel_traitsILi256ELi64ELi64ELi4ELb0ELb0EN7cutlass6half_tE19Flash_kernel_traitsILi256ELi64ELi64ELi4ES3_EELb0ELb1ELb0ELb0ELb0ELb0ELb0ELb0EEEvNS_16Flash_fwd_paramsE)
        /*050c*/ 	.word	0x00000000


	//----- nvinfo : EIATTR_REGCOUNT
	.align		4
.L_226:
        /*0510*/ 	.byte	0x04, 0x2f
        /*0512*/ 	.short	(.L_228 - .L_227)
	.align		4
.L_227:
        /*0514*/ 	.word	index@(_ZN5flash24flash_fwd_splitkv_kernelI23Flash_fwd_kernel_traitsILi256ELi64ELi64ELi4ELb0ELb0EN7cutlass6half_tE19Flash_kernel_traitsILi256ELi64ELi64ELi4ES3_EELb0ELb0ELb0ELb0ELb0ELb1ELb1ELb1EEEvNS_16Flash_fwd_paramsE)
        /*0518*/ 	.word	0x000000ff


	//----- nvinfo : EIATTR_FRAME_SIZE
	.align		4
.L_228:
        /*051c*/ 	.byte	0x04, 0x11
        /*051e*/ 	.short	(.L_230 - .L_229)
	.align		4
.L_229:
        /*0520*/ 	.word	index@($__internal_17_$__cuda_sm70_shflsync_bfly_p)
        /*0524*/ 	.word	0x00000000


	//----- nvinfo : EIATTR_FRAME_SIZE
	.align		4
.L_230:
        /*0528*/ 	.byte	0x04, 0x11
        /*052a*/ 	.short	(.L_232 - .L_231)
	.align		4
.L_231:
        /*052c*/ 	.word	index@($_ZN5flash24flash_fwd_splitkv_kernelI23Flash_fwd_kernel_traitsILi256ELi64ELi64ELi4ELb0ELb0EN7cutlass6half_tE19Flash_kernel_traitsILi256ELi64ELi64ELi4ES3_EELb0ELb0ELb0ELb0ELb0ELb1ELb1ELb1EEEvNS_16Flash_fwd_paramsE$_ZN5flash30compute_attn_1rowblock_splitkvI23Flash_fwd_kernel_traitsILi256ELi64ELi64ELi4ELb0ELb0EN7cutlass6half_tE19Flash_kernel_traitsILi256ELi64ELi64ELi4ES3_EELb0ELb0ELb0ELb0ELb0ELb1ELb1ELb1ENS_16Flash_fwd_paramsEEEvRKT8_iiiii)
        /*0530*/ 	.word	0x00000000


	//----- nvinfo : EIATTR_FRAME_SIZE
	.align		4
.L_232:
        /*0534*/ 	.byte	0x04, 0x11
        /*0536*/ 	.short	(.L_234 - .L_233)
	.align		4
.L_233:
        /*0538*/ 	.word	index@(_ZN5flash24flash_fwd_splitkv_kernelI23Flash_fwd_kernel_traitsILi256ELi64ELi64ELi4ELb0ELb0EN7cutlass6half_tE19Flash_kernel_traitsILi256ELi64ELi64ELi4ES3_EELb0ELb0ELb0ELb0ELb0ELb1ELb1ELb1EEEvNS_16Flash_fwd_paramsE)
        /*053c*/ 	.word	0x00000008


	//----- nvinfo : EIATTR_REGCOUNT
	.align		4
.L_234:
        /*0540*/ 	.byte	0x04, 0x2f
        /*0542*/ 	.short	(.L_236 - .L_235)
	.align		4
.L_235:
        /*0544*/ 	.word	index@(_ZN5flash24flash_fwd_splitkv_kernelI23Flash_fwd_kernel_traitsILi256ELi64ELi64ELi4ELb0ELb0EN7cutlass6half_tE19Flash_kernel_traitsILi256ELi64ELi64ELi4ES3_EELb0ELb0ELb0ELb0ELb0ELb0ELb1ELb1EEEvNS_16Flash_fwd_paramsE)
        /*0548*/ 	.word	0x000000ff


	//----- nvinfo : EIATTR_FRAME_SIZE
	.align		4
.L_236:
        /*054c*/ 	.byte	0x04, 0x11
        /*054e*/ 	.short	(.L_238 - .L_237)
	.align		4
.L_237:
        /*0550*/ 	.word	index@($__internal_16_$__cuda_sm70_shflsync_bfly_p)
        /*0554*/ 	.word	0x00000000


	//----- nvinfo : EIATTR_FRAME_SIZE
	.align		4
.L_238:
        /*0558*/ 	.byte	0x04, 0x11
        /*055a*/ 	.short	(.L_240 - .L_239)
	.align		4
.L_239:
        /*055c*/ 	.word	index@($_ZN5flash24flash_fwd_splitkv_kernelI23Flash_fwd_kernel_traitsILi256ELi64ELi64ELi4ELb0ELb0EN7cutlass6half_tE19Flash_kernel_traitsILi256ELi64ELi64ELi4ES3_EELb0ELb0ELb0ELb0ELb0ELb0ELb1ELb1EEEvNS_16Flash_fwd_paramsE$_ZN5flash30compute_attn_1rowblock_splitkvI23Flash_fwd_kernel_traitsILi256ELi64ELi64ELi4ELb0ELb0EN7cutlass6half_tE19Flash_kernel_traitsILi256ELi64ELi64ELi4ES3_EELb0ELb0ELb0ELb0ELb0ELb0ELb1ELb1ENS_16Flash_fwd_paramsEEEvRKT8_iiiii)
        /*0560*/ 	.word	0x00000000


	//----- nvinfo : EIATTR_FRAME_SIZE
	.align		4
.L_240:
        /*0564*/ 	.byte	0x04, 0x11
        /*0566*/ 	.short	(.L_242 - .L_241)
	.align		4
.L_241:
        /*0568*/ 	.word	index@(_ZN5flash24flash_fwd_splitkv_kernelI23Flash_fwd_kernel_traitsILi256ELi64ELi64ELi4ELb0ELb0EN7cutlass6half_tE19Flash_kernel_traitsILi256ELi64ELi64ELi4ES3_EELb0ELb0ELb0ELb0ELb0ELb0ELb1ELb1EEEvNS_16Flash_fwd_paramsE)
        /*056c*/ 	.word	0x00000008


	//----- nvinfo : EIATTR_REGCOUNT
	.align		4
.L_242:
        /*0570*/ 	.byte	0x04, 0x2f
        /*0572*/ 	.short	(.L_244 - .L_243)
	.align		4
.L_243:
        /*0574*/ 	.word	index@(_ZN5flash24flash_fwd_splitkv_kernelI23Flash_fwd_kernel_traitsILi256ELi64ELi64ELi4ELb0ELb0EN7cutlass6half_tE19Flash_kernel_traitsILi256ELi64ELi64ELi4ES3_EELb0ELb0ELb0ELb0ELb0ELb1ELb1ELb0EEEvNS_16Flash_fwd_paramsE)
        /*0578*/ 	.word	0x000000ff


	//----- nvinfo : EIATTR_FRAME_SIZE
	.align		4
.L_244:
        /*057c*/ 	.byte	0x04, 0x11
        /*057e*/ 	.short	(.L_246 - .L_245)
	.align		4
.L_245:
        /*0580*/ 	.word	index@(_ZN5flash24flash_fwd_splitkv_kernelI23Flash_fwd_kernel_traitsILi256ELi64ELi64ELi4ELb0ELb0EN7cutlass6half_tE19Flash_kernel_traitsILi256ELi64ELi64ELi4ES3_EELb0ELb0ELb0ELb0ELb0ELb1ELb1ELb0EEEvNS_16Flash_fwd_paramsE)
        /*0584*/ 	.word	0x00000000


	//----- nvinfo : EIATTR_REGCOUNT
	.align		4
.L_246:
        /*0588*/ 	.byte	0x04, 0x2f
        /*058a*/ 	.short	(.L_248 - .L_247)
	.align		4
.L_247:
        /*058c*/ 	.word	index@(_ZN5flash24flash_fwd_splitkv_kernelI23Flash_fwd_kernel_traitsILi256ELi64ELi64ELi4ELb0ELb0EN7cutlass6half_tE19Flash_kernel_traitsILi256ELi64ELi64ELi4ES3_EELb0ELb0ELb0ELb0ELb0ELb0ELb1ELb0EEEvNS_16Flash_fwd_paramsE)
        /*0590*/ 	.word	0x000000fe


	//----- nvinfo : EIATTR_FRAME_SIZE
	.align		4
.L_248:
        /*0594*/ 	.byte	0x04, 0x11
        /*0596*/ 	.short	(.L_250 - .L_249)
	.align		4
.L_249:
        /*0598*/ 	.word	index@(_ZN5flash24flash_fwd_splitkv_kernelI23Flash_fwd_kernel_traitsILi256ELi64ELi64ELi4ELb0ELb0EN7cutlass6half_tE19Flash_kernel_traitsILi256ELi64ELi64ELi4ES3_EELb0ELb0ELb0ELb0ELb0ELb0ELb1ELb0EEEvNS_16Flash_fwd_paramsE)
        /*059c*/ 	.word	0x00000000


	//----- nvinfo : EIATTR_REGCOUNT
	.align		4
.L_250:
        /*05a0*/ 	.byte	0x04, 0x2f
        /*05a2*/ 	.short	(.L_252 - .L_251)
	.align		4
.L_251:
        /*05a4*/ 	.word	index@(_ZN5flash24flash_fwd_splitkv_kernelI23Flash_fwd_kernel_traitsILi256ELi64ELi64ELi4ELb0ELb0EN7cutlass6half_tE19Flash_kernel_traitsILi256ELi64ELi64ELi4ES3_EELb0ELb0ELb0ELb0ELb0ELb1ELb0ELb1EEEvNS_16Flash_fwd_paramsE)
        /*05a8*/ 	.word	0x000000ff


	//----- nvinfo : EIATTR_FRAME_SIZE
	.align		4
.L_252:
        /*05ac*/ 	.byte	0x04, 0x11
        /*05ae*/ 	.short	(.L_254 - .L_253)
	.align		4
.L_253:
        /*05b0*/ 	.word	index@($__internal_15_$__cuda_sm70_shflsync_bfly_p)
        /*05b4*/ 	.word	0x00000000


	//----- nvinfo : EIATTR_FRAME_SIZE
	.align		4
.L_254:
        /*05b8*/ 	.byte	0x04, 0x11
        /*05ba*/ 	.short	(.L_256 - .L_255)
	.align		4
.L_255:
        /*05bc*/ 	.word	index@($_ZN5flash24flash_fwd_splitkv_kernelI23Flash_fwd_kernel_traitsILi256ELi64ELi64ELi4ELb0ELb0EN7cutlass6half_tE19Flash_kernel_traitsILi256ELi64ELi64ELi4ES3_EELb0ELb0ELb0ELb0ELb0ELb1ELb0ELb1EEEvNS_16Flash_fwd_paramsE$_ZN5flash30compute_attn_1rowblock_splitkvI23Flash_fwd_kernel_traitsILi256ELi64ELi64ELi4ELb0ELb0EN7cutlass6half_tE19Flash_kernel_traitsILi256ELi64ELi64ELi4ES3_EELb0ELb0ELb0ELb0ELb0ELb1ELb0ELb1ENS_16Flash_fwd_paramsEEEvRKT8_iiiii)
        /*05c0*/ 	.word	0x00000000


	//----- nvinfo : EIATTR_FRAME_SIZE
	.align		4
.L_256:
        /*05c4*/ 	.byte	0x04, 0x11
        /*05c6*/ 	.short	(.L_258 - .L_257)
	.align		4
.L_257:
        /*05c8*/ 	.word	index@(_ZN5flash24flash_fwd_splitkv_kernelI23Flash_fwd_kernel_traitsILi256ELi64ELi64ELi4ELb0ELb0EN7cutlass6half_tE19Flash_kernel_traitsILi256ELi64ELi64ELi4ES3_EELb0ELb0ELb0ELb0ELb0ELb1ELb0ELb1EEEvNS_16Flash_fwd_paramsE)
        /*05cc*/ 	.word	0x00000008


	//----- nvinfo : EIATTR_REGCOUNT
	.align		4
.L_258:
        /*05d0*/ 	.byte	0x04, 0x2f
        /*05d2*/ 	.short	(.L_260 - .L_259)
	.align		4
.L_259:
        /*05d4*/ 	.word	index@(_ZN5flash24flash_fwd_splitkv_kernelI23Flash_fwd_kernel_traitsILi256ELi64ELi64ELi4ELb0ELb0EN7cutlass6half_tE19Flash_kernel_traitsILi256ELi64ELi64ELi4ES3_EELb0ELb0ELb0ELb0ELb0ELb0ELb0ELb1EEEvNS_16Flash_fwd_paramsE)
        /*05d8*/ 	.word	0x000000ff


	//----- nvinfo : EIATTR_FRAME_SIZE
	.align		4
.L_260:
        /*05dc*/ 	.byte	0x04, 0x11
        /*05de*/ 	.short	(.L_262 - .L_261)
	.align		4
.L_261:
        /*05e0*/ 	.word	index@($__internal_14_$__cuda_sm70_shflsync_bfly_p)
        /*05e4*/ 	.word	0x00000000


	//----- nvinfo : EIATTR_FRAME_SIZE
	.align		4
.L_262:
        /*05e8*/ 	.byte	0x04, 0x11
        /*05ea*/ 	.short	(.L_264 - .L_263)
	.align		4
.L_263:
        /*05ec*/ 	.word	index@($_ZN5flash24flash_fwd_splitkv_kernelI23Flash_fwd_kernel_traitsILi256ELi64ELi64ELi4ELb0ELb0EN7cutlass6half_tE19Flash_kernel_traitsILi256ELi64ELi64ELi4ES3_EELb0ELb0ELb0ELb0ELb0ELb0ELb0ELb1EEEvNS_16Flash_fwd_paramsE$_ZN5flash30compute_attn_1rowblock_splitkvI23Flash_fwd_kernel_traitsILi256ELi64ELi64ELi4ELb0ELb0EN7cutlass6half_tE19Flash_kernel_traitsILi256ELi64ELi64ELi4ES3_EELb0ELb0ELb0ELb0ELb0ELb0ELb0ELb1ENS_16Flash_fwd_paramsEEEvRKT8_iiiii)
        /*05f0*/ 	.word	0x00000000


	//----- nvinfo : EIATTR_FRAME_SIZE
	.align		4
.L_264:
        /*05f4*/ 	.byte	0x04, 0x11
        /*05f6*/ 	.short	(.L_266 - .L_265)
	.align		4
.L_265:
        /*05f8*/ 	.word	index@(_ZN5flash24flash_fwd_splitkv_kernelI23Flash_fwd_kernel_traitsILi256ELi64ELi64ELi4ELb0ELb0EN7cutlass6half_tE19Flash_kernel_traitsILi256ELi64ELi64ELi4ES3_EELb0ELb0ELb0ELb0ELb0ELb0ELb0ELb1EEEvNS_16Flash_fwd_paramsE)
        /*05fc*/ 	.word	0x00000008


	//----- nvinfo : EIATTR_REGCOUNT
	.align		4
.L_266:
        /*0600*/ 	.byte	0x04, 0x2f
        /*0602*/ 	.short	(.L_268 - .L_267)
	.align		4
.L_267:
        /*0604*/ 	.word	index@(_ZN5flash24flash_fwd_splitkv_kernelI23Flash_fwd_kernel_traitsILi256ELi64ELi64ELi4ELb0ELb0EN7cutlass6half_tE19Flash_kernel_traitsILi256ELi64ELi64ELi4ES3_EELb0ELb0ELb0ELb0ELb0ELb1ELb0ELb0EEEvNS_16Flash_fwd_paramsE)
        /*0608*/ 	.word	0x000000ff


	//----- nvinfo : EIATTR_FRAME_SIZE
	.align		4
.L_268:
        /*060c*/ 	.byte	0x04, 0x11
        /*060e*/ 	.short	(.L_270 - .L_269)
	.align		4
.L_269:
        /*0610*/ 	.word	index@(_ZN5flash24flash_fwd_splitkv_kernelI23Flash_fwd_kernel_traitsILi256ELi64ELi64ELi4ELb0ELb0EN7cutlass6half_tE19Flash_kernel_traitsILi256ELi64ELi64ELi4ES3_EELb0ELb0ELb0ELb0ELb0ELb1ELb0ELb0EEEvNS_16Flash_fwd_paramsE)
        /*0614*/ 	.word	0x00000008


	//----- nvinfo : EIATTR_REGCOUNT
	.align		4
.L_270:
        /*0618*/ 	.byte	0x04, 0x2f
        /*061a*/ 	.short	(.L_272 - .L_271)
	.align		4
.L_271:
        /*061c*/ 	.word	index@(_ZN5flash24flash_fwd_splitkv_kernelI23Flash_fwd_kernel_traitsILi256ELi64ELi64ELi4ELb0ELb0EN7cutlass6half_tE19Flash_kernel_traitsILi256ELi64ELi64ELi4ES3_EELb0ELb0ELb0ELb0ELb0ELb0ELb0ELb0EEEvNS_16Flash_fwd_paramsE)
        /*0620*/ 	.word	0x000000fe


	//----- nvinfo : EIATTR_FRAME_SIZE
	.align		4
.L_272:
        /*0624*/ 	.byte	0x04, 0x11
        /*0626*/ 	.short	(.L_274 - .L_273)
	.align		4
.L_273:
        /*0628*/ 	.word	index@(_ZN5flash24flash_fwd_splitkv_kernelI23Flash_fwd_kernel_traitsILi256ELi64ELi64ELi4ELb0ELb0EN7cutlass6half_tE19Flash_kernel_traitsILi256ELi64ELi64ELi4ES3_EELb0ELb0ELb0ELb0ELb0ELb0ELb0ELb0EEEvNS_16Flash_fwd_paramsE)
        /*062c*/ 	.word	0x00000000


	//----- nvinfo : EIATTR_REGCOUNT
	.align		4
.L_274:
        /*0630*/ 	.byte	0x04, 0x2f
        /*0632*/ 	.short	(.L_276 - .L_275)
	.align		4
.L_275:
        /*0634*/ 	.word	index@(_ZN5flash32flash_fwd_splitkv_combine_kernelI23Flash_fwd_kernel_traitsILi256ELi64ELi64ELi4ELb0ELb0EN7cutlass6half_tE19Flash_kernel_traitsILi256ELi64ELi64ELi4ES3_EELi4ELi1ELb1EEEvNS_16Flash_fwd_paramsE)
        /*0638*/ 	.word	0x00000038


	//----- nvinfo : EIATTR_FRAME_SIZE
	.align		4
.L_276:
        /*063c*/ 	.byte	0x04, 0x11
        /*063e*/ 	.short	(.L_278 - .L_277)
	.align		4
.L_277:
        /*0640*/ 	.word	index@($__internal_13_$__cuda_sm20_div_s64)
        /*0644*/ 	.word	0x00000000


	//----- nvinfo : EIATTR_FRAME_SIZE
	.align		4
.L_278:
        /*0648*/ 	.byte	0x04, 0x11
        /*064a*/ 	.short	(.L_280 - .L_279)
	.align		4
.L_279:
        /*064c*/ 	.word	index@(_ZN5flash32flash_fwd_splitkv_combine_kernelI23Flash_fwd_kernel_traitsILi256ELi64ELi64ELi4ELb0ELb0EN7cutlass6half_tE19Flash_kernel_traitsILi256ELi64ELi64ELi4ES3_EELi4ELi1ELb1EEEvNS_16Flash_fwd_paramsE)
        /*0650*/ 	.word	0x00000000


	//----- nvinfo : EIATTR_REGCOUNT
	.align		4
.L_280:
        /*0654*/ 	.byte	0x04, 0x2f
        /*0656*/ 	.short	(.L_282 - .L_281)
	.align		4
.L_281:
        /*0658*/ 	.word	index@(_ZN5flash32flash_fwd_splitkv_combine_kernelI23Flash_fwd_kernel_traitsILi256ELi64ELi64ELi4ELb0ELb0EN7cutlass6half_tE19Flash_kernel_traitsILi256ELi64ELi64ELi4ES3_EELi4ELi2ELb1EEEvNS_16Flash_fwd_paramsE)
        /*065c*/ 	.word	0x00000036


	//----- nvinfo : EIATTR_FRAME_SIZE
	.align		4
.L_282:
        /*0660*/ 	.byte	0x04, 0x11
        /*0662*/ 	.short	(.L_284 - .L_283)
	.align		4
.L_283:
        /*0664*/ 	.word	index@($__internal_12_$__cuda_sm20_div_s64)
        /*0668*/ 	.word	0x00000000


	//----- nvinfo : EIATTR_FRAME_SIZE
	.align		4
.L_284:
        /*066c*/ 	.byte	0x04, 0x11
        /*066e*/ 	.short	(.L_286 - .L_285)
	.align		4
.L_285:
        /*0670*/ 	.word	index@(_ZN5flash32flash_fwd_splitkv_combine_kernelI23Flash_fwd_kernel_traitsILi256ELi64ELi64ELi4ELb0ELb0EN7cutlass6half_tE19Flash_kernel_traitsILi256ELi64ELi64ELi4ES3_EELi4ELi2ELb1EEEvNS_16Flash_fwd_paramsE)
        /*0674*/ 	.word	0x00000000


	//----- nvinfo : EIATTR_REGCOUNT
	.align		4
.L_286:
        /*0678*/ 	.byte	0x04, 0x2f
        /*067a*/ 	.short	(.L_288 - .L_287)
	.align		4
.L_287:
        /*067c*/ 	.word	index@(_ZN5flash32flash_fwd_splitkv_combine_kernelI23Flash_fwd_kernel_traitsILi256ELi64ELi64ELi4ELb0ELb0EN7cutlass6half_tE19Flash_kernel_traitsILi256ELi64ELi64ELi4ES3_EELi4ELi3ELb1EEEvNS_16Flash_fwd_paramsE)
        /*0680*/ 	.word	0x00000034


	//----- nvinfo : EIATTR_FRAME_SIZE
	.align		4
.L_288:
        /*0684*/ 	.byte	0x04, 0x11
        /*0686*/ 	.short	(.L_290 - .L_289)
	.align		4
.L_289:
        /*0688*/ 	.word	index@($__internal_11_$__cuda_sm20_div_s64)
        /*068c*/ 	.word	0x00000000


	//----- nvinfo : EIATTR_FRAME_SIZE
	.align		4
.L_290:
        /*0690*/ 	.byte	0x04, 0x11
        /*0692*/ 	.short	(.L_292 - .L_291)
	.align		4
.L_291:
        /*0694*/ 	.word	index@(_ZN5flash32flash_fwd_splitkv_combine_kernelI23Flash_fwd_kernel_traitsILi256ELi64ELi64ELi4ELb0ELb0EN7cutlass6half_tE19Flash_kernel_traitsILi256ELi64ELi64ELi4ES3_EELi4ELi3ELb1EEEvNS_16Flash_fwd_paramsE)
        /*0698*/ 	.word	0x00000000


	//----- nvinfo : EIATTR_REGCOUNT
	.align		4
.L_292:
        /*069c*/ 	.byte	0x04, 0x2f
        /*069e*/ 	.short	(.L_294 - .L_293)
	.align		4
.L_293:
        /*06a0*/ 	.word	index@(_ZN5flash32flash_fwd_splitkv_combine_kernelI23Flash_fwd_kernel_traitsILi256ELi64ELi64ELi4ELb0ELb0EN7cutlass6half_tE19Flash_kernel_traitsILi256ELi64ELi64ELi4ES3_EELi4ELi4ELb1EEEvNS_16Flash_fwd_paramsE)
        /*06a4*/ 	.word	0x00000034


	//----- nvinfo : EIATTR_FRAME_SIZE
	.align		4
.L_294:
        /*06a8*/ 	.byte	0x04, 0x11
        /*06aa*/ 	.short	(.L_296 - .L_295)
	.align		4
.L_295:
        /*06ac*/ 	.word	index@($__internal_10_$__cuda_sm20_div_s64)
        /*06b0*/ 	.word	0x00000000


	//----- nvinfo : EIATTR_FRAME_SIZE
	.align		4
.L_296:
        /*06b4*/ 	.byte	0x04, 0x11
        /*06b6*/ 	.short	(.L_298 - .L_297)
	.align		4
.L_297:
        /*06b8*/ 	.word	index@(_ZN5flash32flash_fwd_splitkv_combine_kernelI23Flash_fwd_kernel_traitsILi256ELi64ELi64ELi4ELb0ELb0EN7cutlass6half_tE19Flash_kernel_traitsILi256ELi64ELi64ELi4ES3_EELi4ELi4ELb1EEEvNS_16Flash_fwd_paramsE)
        /*06bc*/ 	.word	0x00000000


	//----- nvinfo : EIATTR_REGCOUNT
	.align		4
.L_298:
        /*06c0*/ 	.byte	0x04, 0x2f
        /*06c2*/ 	.short	(.L_300 - .L_299)
	.align		4
.L_299:
        /*06c4*/ 	.word	index@(_ZN5flash32flash_fwd_splitkv_combine_kernelI23Flash_fwd_kernel_traitsILi256ELi64ELi64ELi4ELb0ELb0EN7cutlass6half_tE19Flash_kernel_traitsILi256ELi64ELi64ELi4ES3_EELi4ELi5ELb1EEEvNS_16Flash_fwd_paramsE)
        /*06c8*/ 	.word	0x00000034


	//----- nvinfo : EIATTR_FRAME_SIZE
	.align		4
.L_300:
        /*06cc*/ 	.byte	0x04, 0x11
        /*06ce*/ 	.short	(.L_302 - .L_301)
	.align		4
.L_301:
        /*06d0*/ 	.word	index@($__internal_9_$__cuda_sm20_div_s64)
        /*06d4*/ 	.word	0x00000000


	//----- nvinfo : EIATTR_FRAME_SIZE
	.align		4
.L_302:
        /*06d8*/ 	.byte	0x04, 0x11
        /*06da*/ 	.short	(.L_304 - .L_303)
	.align		4
.L_303:
        /*06dc*/ 	.word	index@(_ZN5flash32flash_fwd_splitkv_combine_kernelI23Flash_fwd_kernel_traitsILi256ELi64ELi64ELi4ELb0ELb0EN7cutlass6half_tE19Flash_kernel_traitsILi256ELi64ELi64ELi4ES3_EELi4ELi5ELb1EEEvNS_16Flash_fwd_paramsE)
        /*06e0*/ 	.word	0x00000000


	//----- nvinfo : EIATTR_REGCOUNT
	.align		4
.L_304:
        /*06e4*/ 	.byte	0x04, 0x2f
        /*06e6*/ 	.short	(.L_306 - .L_305)
	.align		4
.L_305:
        /*06e8*/ 	.word	index@(_ZN5flash32flash_fwd_splitkv_combine_kernelI23Flash_fwd_kernel_traitsILi256ELi64ELi64ELi4ELb0ELb0EN7cutlass6half_tE19Flash_kernel_traitsILi256ELi64ELi64ELi4ES3_EELi4ELi6ELb1EEEvNS_16Flash_fwd_paramsE)
        /*06ec*/ 	.word	0x0000003c


	//----- nvinfo : EIATTR_FRAME_SIZE
	.align		4
.L_306:
        /*06f0*/ 	.byte	0x04, 0x11
        /*06f2*/ 	.short	(.L_308 - .L_307)
	.align		4
.L_307:
        /*06f4*/ 	.word	index@($__internal_8_$__cuda_sm20_div_s64)
        /*06f8*/ 	.word	0x00000000


	//----- nvinfo : EIATTR_FRAME_SIZE
	.align		4
.L_308:
        /*06fc*/ 	.byte	0x04, 0x11
        /*06fe*/ 	.short	(.L_310 - .L_309)
	.align		4
.L_309:
        /*0700*/ 	.word	index@(_ZN5flash32flash_fwd_splitkv_combine_kernelI23Flash_fwd_kernel_traitsILi256ELi64ELi64ELi4ELb0ELb0EN7cutlass6half_tE19Flash_kernel_traitsILi256ELi64ELi64ELi4ES3_EELi4ELi6ELb1EEEvNS_16Flash_fwd_paramsE)
        /*0704*/ 	.word	0x00000000


	//----- nvinfo : EIATTR_REGCOUNT
	.align		4
.L_310:
        /*0708*/ 	.byte	0x04, 0x2f
        /*070a*/ 	.short	(.L_312 - .L_311)
	.align		4
.L_311:
        /*070c*/ 	.word	index@(_ZN5flash32flash_fwd_splitkv_combine_kernelI23Flash_fwd_kernel_traitsILi256ELi64ELi64ELi4ELb0ELb0EN7cutlass6half_tE19Flash_kernel_traitsILi256ELi64ELi64ELi4ES3_EELi4ELi7ELb1EEEvNS_16Flash_fwd_paramsE)
        /*0710*/ 	.word	0x0000003e


	//----- nvinfo : EIATTR_FRAME_SIZE
	.align		4
.L_312:
        /*0714*/ 	.byte	0x04, 0x11
        /*0716*/ 	.short	(.L_314 - .L_313)
	.align		4
.L_313:
        /*0718*/ 	.word	index@($__internal_7_$__cuda_sm20_div_s64)
        /*071c*/ 	.word	0x00000000


	//----- nvinfo : EIATTR_FRAME_SIZE
	.align		4
.L_314:
        /*0720*/ 	.byte	0x04, 0x11
        /*0722*/ 	.short	(.L_316 - .L_315)
	.align		4
.L_315:
        /*0724*/ 	.word	index@(_ZN5flash32flash_fwd_splitkv_combine_kernelI23Flash_fwd_kernel_traitsILi256ELi64ELi64ELi4ELb0ELb0EN7cutlass6half_tE19Flash_kernel_traitsILi256ELi64ELi64ELi4ES3_EELi4ELi7ELb1EEEvNS_16Flash_fwd_paramsE)
        /*0728*/ 	.word	0x00000000


	//----- nvinfo : EIATTR_REGCOUNT
	.align		4
.L_316:
        /*072c*/ 	.byte	0x04, 0x2f
        /*072e*/ 	.short	(.L_318 - .L_317)
	.align		4
.L_317:
        /*0730*/ 	.word	index@(_ZN5flash32flash_fwd_splitkv_combine_kernelI23Flash_fwd_kernel_traitsILi256ELi64ELi64ELi4ELb0ELb0EN7cutlass6half_tE19Flash_kernel_traitsILi256ELi64ELi64ELi4ES3_EELi4ELi1ELb0EEEvNS_16Flash_fwd_paramsE)
        /*0734*/ 	.word	0x00000036


	//----- nvinfo : EIATTR_FRAME_SIZE
	.align		4
.L_318:
        /*0738*/ 	.byte	0x04, 0x11
        /*073a*/ 	.short	(.L_320 - .L_319)
	.align		4
.L_319:
        /*073c*/ 	.word	index@($__internal_6_$__cuda_sm20_div_s64)
        /*0740*/ 	.word	0x00000000


	//----- nvinfo : EIATTR_FRAME_SIZE
	.align		4
.L_320:
        /*0744*/ 	.byte	0x04, 0x11
        /*0746*/ 	.short	(.L_322 - .L_321)
	.align		4
.L_321:
        /*0748*/ 	.word	index@(_ZN5flash32flash_fwd_splitkv_combine_kernelI23Flash_fwd_kernel_traitsILi256ELi64ELi64ELi4ELb0ELb0EN7cutlass6half_tE19Flash_kernel_traitsILi256ELi64ELi64ELi4ES3_EELi4ELi1ELb0EEEvNS_16Flash_fwd_paramsE)
        /*074c*/ 	.word	0x00000000


	//----- nvinfo : EIATTR_REGCOUNT
	.align		4
.L_322:
        /*0750*/ 	.byte	0x04, 0x2f
        /*0752*/ 	.short	(.L_324 - .L_323)
	.align		4
.L_323:
        /*0754*/ 	.word	index@(_ZN5flash32flash_fwd_splitkv_combine_kernelI23Flash_fwd_kernel_traitsILi256ELi64ELi64ELi4ELb0ELb0EN7cutlass6half_tE19Flash_kernel_traitsILi256ELi64ELi64ELi4ES3_EELi4ELi2ELb0EEEvNS_16Flash_fwd_paramsE)
        /*0758*/ 	.word	0x00000036


	//----- nvinfo : EIATTR_FRAME_SIZE
	.align		4
.L_324:
        /*075c*/ 	.byte	0x04, 0x11
        /*075e*/ 	.short	(.L_326 - .L_325)
	.align		4
.L_325:
        /*0760*/ 	.word	index@($__internal_5_$__cuda_sm20_div_s64)
        /*0764*/ 	.word	0x00000000


	//----- nvinfo : EIATTR_FRAME_SIZE
	.align		4
.L_326:
        /*0768*/ 	.byte	0x04, 0x11
        /*076a*/ 	.short	(.L_328 - .L_327)
	.align		4
.L_327:
        /*076c*/ 	.word	index@(_ZN5flash32flash_fwd_splitkv_combine_kernelI23Flash_fwd_kernel_traitsILi256ELi64ELi64ELi4ELb0ELb0EN7cutlass6half_tE19Flash_kernel_traitsILi256ELi64ELi64ELi4ES3_EELi4ELi2ELb0EEEvNS_16Flash_fwd_paramsE)
        /*0770*/ 	.word	0x00000000


	//----- nvinfo : EIATTR_REGCOUNT
	.align		4
.L_328:
        /*0774*/ 	.byte	0x04, 0x2f
        /*0776*/ 	.short	(.L_330 - .L_329)
	.align		4
.L_329:
        /*0778*/ 	.word	index@(_ZN5flash32flash_fwd_splitkv_combine_kernelI23Flash_fwd_kernel_traitsILi256ELi64ELi64ELi4ELb0ELb0EN7cutlass6half_tE19Flash_kernel_traitsILi256ELi64ELi64ELi4ES3_EELi4ELi3ELb0EEEvNS_16Flash_fwd_paramsE)
        /*077c*/ 	.word	0x00000034


	//----- nvinfo : EIATTR_FRAME_SIZE
	.align		4
.L_330:
        /*0780*/ 	.byte	0x04, 0x11
        /*0782*/ 	.short	(.L_332 - .L_331)
	.align		4
.L_331:
        /*0784*/ 	.word	index@($__internal_4_$__cuda_sm20_div_s64)
        /*0788*/ 	.word	0x00000000


	//----- nvinfo : EIATTR_FRAME_SIZE
	.align		4
.L_332:
        /*078c*/ 	.byte	0x04, 0x11
        /*078e*/ 	.short	(.L_334 - .L_333)
	.align		4
.L_333:
        /*0790*/ 	.word	index@(_ZN5flash32flash_fwd_splitkv_combine_kernelI23Flash_fwd_kernel_traitsILi256ELi64ELi64ELi4ELb0ELb0EN7cutlass6half_tE19Flash_kernel_traitsILi256ELi64ELi64ELi4ES3_EELi4ELi3ELb0EEEvNS_16Flash_fwd_paramsE)
        /*0794*/ 	.word	0x00000000


	//----- nvinfo : EIATTR_REGCOUNT
	.align		4
.L_334:
        /*0798*/ 	.byte	0x04, 0x2f
        /*079a*/ 	.short	(.L_336 - .L_335)
	.align		4
.L_335:
        /*079c*/ 	.word	index@(_ZN5flash32flash_fwd_splitkv_combine_kernelI23Flash_fwd_kernel_traitsILi256ELi64ELi64ELi4ELb0ELb0EN7cutlass6half_tE19Flash_kernel_traitsILi256ELi64ELi64ELi4ES3_EELi4ELi4ELb0EEEvNS_16Flash_fwd_paramsE)
        /*07a0*/ 	.word	0x00000034


	//----- nvinfo : EIATTR_FRAME_SIZE
	.align		4
.L_336:
        /*07a4*/ 	.byte	0x04, 0x11
        /*07a6*/ 	.short	(.L_338 - .L_337)
	.align		4
.L_337:
        /*07a8*/ 	.word	index@($__internal_3_$__cuda_sm20_div_s64)
        /*07ac*/ 	.word	0x00000000


	//----- nvinfo : EIATTR_FRAME_SIZE
	.align		4
.L_338:
        /*07b0*/ 	.byte	0x04, 0x11
        /*07b2*/ 	.short	(.L_340 - .L_339)
	.align		4
.L_339:
        /*07b4*/ 	.word	index@(_ZN5flash32flash_fwd_splitkv_combine_kernelI23Flash_fwd_kernel_traitsILi256ELi64ELi64ELi4ELb0ELb0EN7cutlass6half_tE19Flash_kernel_traitsILi256ELi64ELi64ELi4ES3_EELi4ELi4ELb0EEEvNS_16Flash_fwd_paramsE)
        /*07b8*/ 	.word	0x00000000


	//----- nvinfo : EIATTR_REGCOUNT
	.align		4
.L_340:
        /*07bc*/ 	.byte	0x04, 0x2f
        /*07be*/ 	.short	(.L_342 - .L_341)
	.align		4
.L_341:
        /*07c0*/ 	.word	index@(_ZN5flash32flash_fwd_splitkv_combine_kernelI23Flash_fwd_kernel_traitsILi256ELi64ELi64ELi4ELb0ELb0EN7cutlass6half_tE19Flash_kernel_traitsILi256ELi64ELi64ELi4ES3_EELi4ELi5ELb0EEEvNS_16Flash_fwd_paramsE)
        /*07c4*/ 	.word	0x00000034


	//----- nvinfo : EIATTR_FRAME_SIZE
	.align		4
.L_342:
        /*07c8*/ 	.byte	0x04, 0x11
        /*07ca*/ 	.short	(.L_344 - .L_343)
	.align		4
.L_343:
        /*07cc*/ 	.word	index@($__internal_2_$__cuda_sm20_div_s64)
        /*07d0*/ 	.word	0x00000000


	//----- nvinfo : EIATTR_FRAME_SIZE
	.align		4
.L_344:
        /*07d4*/ 	.byte	0x04, 0x11
        /*07d6*/ 	.short	(.L_346 - .L_345)
	.align		4
.L_345:
        /*07d8*/ 	.word	index@(_ZN5flash32flash_fwd_splitkv_combine_kernelI23Flash_fwd_kernel_traitsILi256ELi64ELi64ELi4ELb0ELb0EN7cutlass6half_tE19Flash_kernel_traitsILi256ELi64ELi64ELi4ES3_EELi4ELi5ELb0EEEvNS_16Flash_fwd_paramsE)
        /*07dc*/ 	.word	0x00000000


	//----- nvinfo : EIATTR_REGCOUNT
	.align		4
.L_346:
        /*07e0*/ 	.byte	0x04, 0x2f
        /*07e2*/ 	.short	(.L_348 - .L_347)
	.align		4
.L_347:
        /*07e4*/ 	.word	index@(_ZN5flash32flash_fwd_splitkv_combine_kernelI23Flash_fwd_kernel_traitsILi256ELi64ELi64ELi4ELb0ELb0EN7cutlass6half_tE19Flash_kernel_traitsILi256ELi64ELi64ELi4ES3_EELi4ELi6ELb0EEEvNS_16Flash_fwd_paramsE)
        /*07e8*/ 	.word	0x0000003c


	//----- nvinfo : EIATTR_FRAME_SIZE
	.align		4
.L_348:
        /*07ec*/ 	.byte	0x04, 0x11
        /*07ee*/ 	.short	(.L_350 - .L_349)
	.align		4
.L_349:
        /*07f0*/ 	.word	index@($__internal_1_$__cuda_sm20_div_s64)
        /*07f4*/ 	.word	0x00000000


	//----- nvinfo : EIATTR_FRAME_SIZE
	.align		4
.L_350:
        /*07f8*/ 	.byte	0x04, 0x11
        /*07fa*/ 	.short	(.L_352 - .L_351)
	.align		4
.L_351:
        /*07fc*/ 	.word	index@(_ZN5flash32flash_fwd_splitkv_combine_kernelI23Flash_fwd_kernel_traitsILi256ELi64ELi64ELi4ELb0ELb0EN7cutlass6half_tE19Flash_kernel_traitsILi256ELi64ELi64ELi4ES3_EELi4ELi6ELb0EEEvNS_16Flash_fwd_paramsE)
        /*0800*/ 	.word	0x00000000


	//----- nvinfo : EIATTR_REGCOUNT
	.align		4
.L_352:
        /*0804*/ 	.byte	0x04, 0x2f
        /*0806*/ 	.short	(.L_354 - .L_353)
	.align		4
.L_353:
        /*0808*/ 	.word	index@(_ZN5flash32flash_fwd_splitkv_combine_kernelI23Flash_fwd_kernel_traitsILi256ELi64ELi64ELi4ELb0ELb0EN7cutlass6half_tE19Flash_kernel_traitsILi256ELi64ELi64ELi4ES3_EELi4ELi7ELb0EEEvNS_16Flash_fwd_paramsE)
        /*080c*/ 	.word	0x0000003e


	//----- nvinfo : EIATTR_FRAME_SIZE
	.align		4
.L_354:
        /*0810*/ 	.byte	0x04, 0x11
        /*0812*/ 	.short	(.L_356 - .L_355)
	.align		4
.L_355:
        /*0814*/ 	.word	index@($__internal_0_$__cuda_sm20_div_s64)
        /*0818*/ 	.word	0x00000000


	//----- nvinfo : EIATTR_FRAME_SIZE
	.align		4
.L_356:
        /*081c*/ 	.byte	0x04, 0x11
        /*081e*/ 	.short	(.L_358 - .L_357)
	.align		4
.L_357:
        /*0820*/ 	.word	index@(_ZN5flash32flash_fwd_splitkv_combine_kernelI23Flash_fwd_kernel_traitsILi256ELi64ELi64ELi4ELb0ELb0EN7cutlass6half_tE19Flash_kernel_traitsILi256ELi64ELi64ELi4ES3_EELi4ELi7ELb0EEEvNS_16Flash_fwd_paramsE)
        /*0824*/ 	.word	0x00000000


	//----- nvinfo : EIATTR_MIN_STACK_SIZE
	.align		4
.L_358:
        /*0828*/ 	.byte	0x04, 0x12
        /*082a*/ 	.short	(.L_360 - .L_359)
	.align		4
.L_359:
        /*082c*/ 	.word	index@(_ZN5flash32flash_fwd_splitkv_combine_kernelI23Flash_fwd_kernel_traitsILi256ELi64ELi64ELi4ELb0ELb0EN7cutlass6half_tE19Flash_kernel_traitsILi256ELi64ELi64ELi4ES3_EELi4ELi7ELb0EEEvNS_16Flash_fwd_paramsE)
        /*0830*/ 	.word	0x00000000


	//----- nvinfo : EIATTR_MIN_STACK_SIZE
	.align		4
.L_360:
        /*0834*/ 	.byte	0x04, 0x12
        /*0836*/ 	.short	(.L_362 - .L_361)
	.align		4
.L_361:
        /*0838*/ 	.word	index@(_ZN5flash32flash_fwd_splitkv_combine_kernelI23Flash_fwd_kernel_traitsILi256ELi64ELi64ELi4ELb0ELb0EN7cutlass6half_tE19Flash_kernel_traitsILi256ELi64ELi64ELi4ES3_EELi4ELi6ELb0EEEvNS_16Flash_fwd_paramsE)
        /*083c*/ 	.word	0x00000000


	//----- nvinfo : EIATTR_MIN_STACK_SIZE
	.align		4
.L_362:
        /*0840*/ 	.byte	0x04, 0x12
        /*0842*/ 	.short	(.L_364 - .L_363)
	.align		4
.L_363:
        /*0844*/ 	.word	index@(_ZN5flash32flash_fwd_splitkv_combine_kernelI23Flash_fwd_kernel_traitsILi256ELi64ELi64ELi4ELb0ELb0EN7cutlass6half_tE19Flash_kernel_traitsILi256ELi64ELi64ELi4ES3_EELi4ELi5ELb0EEEvNS_16Flash_fwd_paramsE)
        /*0848*/ 	.word	0x00000000


	//----- nvinfo : EIATTR_MIN_STACK_SIZE
	.align		4
.L_364:
        /*084c*/ 	.byte	0x04, 0x12
        /*084e*/ 	.short	(.L_366 - .L_365)
	.align		4
.L_365:
        /*0850*/ 	.word	index@(_ZN5flash32flash_fwd_splitkv_combine_kernelI23Flash_fwd_kernel_traitsILi256ELi64ELi64ELi4ELb0ELb0EN7cutlass6half_tE19Flash_kernel_traitsILi256ELi64ELi64ELi4ES3_EELi4ELi4ELb0EEEvNS_16Flash_fwd_paramsE)
        /*0854*/ 	.word	0x00000000


	//----- nvinfo : EIATTR_MIN_STACK_SIZE
	.align		4
.L_366:
        /*0858*/ 	.byte	0x04, 0x12
        /*085a*/ 	.short	(.L_368 - .L_367)
	.align		4
.L_367:
        /*085c*/ 	.word	index@(_ZN5flash32flash_fwd_splitkv_combine_kernelI23Flash_fwd_kernel_traitsILi256ELi64ELi64ELi4ELb0ELb0EN7cutlass6half_tE19Flash_kernel_traitsILi256ELi64ELi64ELi4ES3_EELi4ELi3ELb0EEEvNS_16Flash_fwd_paramsE)
        /*0860*/ 	.word	0x00000000


	//----- nvinfo : EIATTR_MIN_STACK_SIZE
	.align		4
.L_368:
        /*0864*/ 	.byte	0x04, 0x12
        /*0866*/ 	.short	(.L_370 - .L_369)
	.align		4
.L_369:
        /*0868*/ 	.word	index@(_ZN5flash32flash_fwd_splitkv_combine_kernelI23Flash_fwd_kernel_traitsILi256ELi64ELi64ELi4ELb0ELb0EN7cutlass6half_tE19Flash_kernel_traitsILi256ELi64ELi64ELi4ES3_EELi4ELi2ELb0EEEvNS_16Flash_fwd_paramsE)
        /*086c*/ 	.word	0x00000000


	//----- nvinfo : EIATTR_MIN_STACK_SIZE
	.align		4
.L_370:
        /*0870*/ 	.byte	0x04, 0x12
        /*0872*/ 	.short	(.L_372 - .L_371)
	.align		4
.L_371:
        /*0874*/ 	.word	index@(_ZN5flash32flash_fwd_splitkv_combine_kernelI23Flash_fwd_kernel_traitsILi256ELi64ELi64ELi4ELb0ELb0EN7cutlass6half_tE19Flash_kernel_traitsILi256ELi64ELi64ELi4ES3_EELi4ELi1ELb0EEEvNS_16Flash_fwd_paramsE)
        /*0878*/ 	.word	0x00000000


	//----- nvinfo : EIATTR_MIN_STACK_SIZE
	.align		4
.L_372:
        /*087c*/ 	.byte	0x04, 0x12
        /*087e*/ 	.short	(.L_374 - .L_373)
	.align		4
.L_373:
        /*0880*/ 	.word	index@(_ZN5flash32flash_fwd_splitkv_combine_kernelI23Flash_fwd_kernel_traitsILi256ELi64ELi64ELi4ELb0ELb0EN7cutlass6half_tE19Flash_kernel_traitsILi256ELi64ELi64ELi4ES3_EELi4ELi7ELb1EEEvNS_16Flash_fwd_paramsE)
        /*0884*/ 	.word	0x00000000


	//----- nvinfo : EIATTR_MIN_STACK_SIZE
	.align		4
.L_374:
        /*0888*/ 	.byte	0x04, 0x12
        /*088a*/ 	.short	(.L_376 - .L_375)
	.align		4
.L_375:
        /*088c*/ 	.word	index@(_ZN5flash32flash_fwd_splitkv_combine_kernelI23Flash_fwd_kernel_traitsILi256ELi64ELi64ELi4ELb0ELb0EN7cutlass6half_tE19Flash_kernel_traitsILi256ELi64ELi64ELi4ES3_EELi4ELi6ELb1EEEvNS_16Flash_fwd_paramsE)
        /*0890*/ 	.word	0x00000000


	//----- nvinfo : EIATTR_MIN_STACK_SIZE
	.align		4
.L_376:
        /*0894*/ 	.byte	0x04, 0x12
        /*0896*/ 	.short	(.L_378 - .L_377)
	.align		4
.L_377:
        /*0898*/ 	.word	index@(_ZN5flash32flash_fwd_splitkv_combine_kernelI23Flash_fwd_kernel_traitsILi256ELi64ELi64ELi4ELb0ELb0EN7cutlass6half_tE19Flash_kernel_traitsILi256ELi64ELi64ELi4ES3_EELi4ELi5ELb1EEEvNS_16Flash_fwd_paramsE)
        /*089c*/ 	.word	0x00000000


	//----- nvinfo : EIATTR_MIN_STACK_SIZE
	.align		4
.L_378:
        /*08a0*/ 	.byte	0x04, 0x12
        /*08a2*/ 	.short	(.L_380 - .L_379)
	.align		4
.L_379:
        /*08a4*/ 	.word	index@(_ZN5flash32flash_fwd_splitkv_combine_kernelI23Flash_fwd_kernel_traitsILi256ELi64ELi64ELi4ELb0ELb0EN7cutlass6half_tE19Flash_kernel_traitsILi256ELi64ELi64ELi4ES3_EELi4ELi4ELb1EEEvNS_16Flash_fwd_paramsE)
        /*08a8*/ 	.word	0x00000000


	//----- nvinfo : EIATTR_MIN_STACK_SIZE
	.align		4
.L_380:
        /*08ac*/ 	.byte	0x04, 0x12
        /*08ae*/ 	.short	(.L_382 - .L_381)
	.align		4
.L_381:
        /*08b0*/ 	.word	index@(_ZN5flash32flash_fwd_splitkv_combine_kernelI23Flash_fwd_kernel_traitsILi256ELi64ELi64ELi4ELb0ELb0EN7cutlass6half_tE19Flash_kernel_traitsILi256ELi64ELi64ELi4ES3_EELi4ELi3ELb1EEEvNS_16Flash_fwd_paramsE)
        /*08b4*/ 	.word	0x00000000


	//----- nvinfo : EIATTR_MIN_STACK_SIZE
	.align		4
.L_382:
        /*08b8*/ 	.byte	0x04, 0x12
        /*08ba*/ 	.short	(.L_384 - .L_383)
	.align		4
.L_383:
        /*08bc*/ 	.word	index@(_ZN5flash32flash_fwd_splitkv_combine_kernelI23Flash_fwd_kernel_traitsILi256ELi64ELi64ELi4ELb0ELb0EN7cutlass6half_tE19Flash_kernel_traitsILi256ELi64ELi64ELi4ES3_EELi4ELi2ELb1EEEvNS_16Flash_fwd_paramsE)
        /*08c0*/ 	.word	0x00000000


	//----- nvinfo : EIATTR_MIN_STACK_SIZE
	.align		4
.L_384:
        /*08c4*/ 	.byte	0x04, 0x12
        /*08c6*/ 	.short	(.L_386 - .L_385)
	.align		4
.L_385:
        /*08c8*/ 	.word	index@(_ZN5flash32flash_fwd_splitkv_combine_kernelI23Flash_fwd_kernel_traitsILi256ELi64ELi64ELi4ELb0ELb0EN7cutlass6half_tE19Flash_kernel_traitsILi256ELi64ELi64ELi4ES3_EELi4ELi1ELb1EEEvNS_16Flash_fwd_paramsE)
        /*08cc*/ 	.word	0x00000000


	//----- nvinfo : EIATTR_MIN_STACK_SIZE
	.align		4
.L_386:
        /*08d0*/ 	.byte	0x04, 0x12
        /*08d2*/ 	.short	(.L_388 - .L_387)
	.align		4
.L_387:
        /*08d4*/ 	.word	index@(_ZN5flash24flash_fwd_splitkv_kernelI23Flash_fwd_kernel_traitsILi256ELi64ELi64ELi4ELb0ELb0EN7cutlass6half_tE19Flash_kernel_traitsILi256ELi64ELi64ELi4ES3_EELb0ELb0ELb0ELb0ELb0ELb0ELb0ELb0EEEvNS_16Flash_fwd_paramsE)
        /*08d8*/ 	.word	0x00000000


	//----- nvinfo : EIATTR_MIN_STACK_SIZE
	.align		4
.L_388:
        /*08dc*/ 	.byte	0x04, 0x12
        /*08de*/ 	.short	(.L_390 - .L_389)
	.align		4
.L_389:
        /*08e0*/ 	.word	index@(_ZN5flash24flash_fwd_splitkv_kernelI23Flash_fwd_kernel_traitsILi256ELi64ELi64ELi4ELb0ELb0EN7cutlass6half_tE19Flash_kernel_traitsILi256ELi64ELi64ELi4ES3_EELb0ELb0ELb0ELb0ELb0ELb1ELb0ELb0EEEvNS_16Flash_fwd_paramsE)
        /*08e4*/ 	.word	0x00000008


	//----- nvinfo : EIATTR_MIN_STACK_SIZE
	.align		4
.L_390:
        /*08e8*/ 	.byte	0x04, 0x12
        /*08ea*/ 	.short	(.L_392 - .L_391)
	.align		4
.L_391:
        /*08ec*/ 	.word	index@(_ZN5flash24flash_fwd_splitkv_kernelI23Flash_fwd_kernel_traitsILi256ELi64ELi64ELi4ELb0ELb0EN7cutlass6half_tE19Flash_kernel_traitsILi256ELi64ELi64ELi4ES3_EELb0ELb0ELb0ELb0ELb0ELb0ELb0ELb1EEEvNS_16Flash_fwd_paramsE)
        /*08f0*/ 	.word	0x00000008


	//----- nvinfo : EIATTR_MIN_STACK_SIZE
	.align		4
.L_392:
        /*08f4*/ 	.byte	0x04, 0x12
        /*08f6*/ 	.short	(.L_394 - .L_393)
	.align		4
.L_393:
        /*08f8*/ 	.word	index@(_ZN5flash24flash_fwd_splitkv_kernelI23Flash_fwd_kernel_traitsILi256ELi64ELi64ELi4ELb0ELb0EN7cutlass6half_tE19Flash_kernel_traitsILi256ELi64ELi64ELi4ES3_EELb0ELb0ELb0ELb0ELb0ELb1ELb0ELb1EEEvNS_16Flash_fwd_paramsE)
        /*08fc*/ 	.word	0x00000008


	//----- nvinfo : EIATTR_MIN_STACK_SIZE
	.align		4
.L_394:
        /*0900*/ 	.byte	0x04, 0x12
        /*0902*/ 	.short	(.L_396 - .L_395)
	.align		4
.L_395:
        /*0904*/ 	.word	index@(_ZN5flash24flash_fwd_splitkv_kernelI23Flash_fwd_kernel_traitsILi256ELi64ELi64ELi4ELb0ELb0EN7cutlass6half_tE19Flash_kernel_traitsILi256ELi64ELi64ELi4ES3_EELb0ELb0ELb0ELb0ELb0ELb0ELb1ELb0EEEvNS_16Flash_fwd_paramsE)
        /*0908*/ 	.word	0x00000000


	//----- nvinfo : EIATTR_MIN_STACK_SIZE
	.align		4
.L_396:
        /*090c*/ 	.byte	0x04, 0x12
        /*090e*/ 	.short	(.L_398 - .L_397)
	.align		4
.L_397:
        /*0910*/ 	.word	index@(_ZN5flash24flash_fwd_splitkv_kernelI23Flash_fwd_kernel_traitsILi256ELi64ELi64ELi4ELb0ELb0EN7cutlass6half_tE19Flash_kernel_traitsILi256ELi64ELi64ELi4ES3_EELb0ELb0ELb0ELb0ELb0ELb1ELb1ELb0EEEvNS_16Flash_fwd_paramsE)
        /*0914*/ 	.word	0x00000000


	//----- nvinfo : EIATTR_MIN_STACK_SIZE
	.align		4
.L_398:
        /*0918*/ 	.byte	0x04, 0x12
        /*091a*/ 	.short	(.L_400 - .L_399)
	.align		4
.L_399:
        /*091c*/ 	.word	index@(_ZN5flash24flash_fwd_splitkv_kernelI23Flash_fwd_kernel_traitsILi256ELi64ELi64ELi4ELb0ELb0EN7cutlass6half_tE19Flash_kernel_traitsILi256ELi64ELi64ELi4ES3_EELb0ELb0ELb0ELb0ELb0ELb0ELb1ELb1EEEvNS_16Flash_fwd_paramsE)
        /*0920*/ 	.word	0x00000008


	//----- nvinfo : EIATTR_MIN_STACK_SIZE
	.align		4
.L_400:
        /*0924*/ 	.byte	0x04, 0x12
        /*0926*/ 	.short	(.L_402 - .L_401)
	.align		4
.L_401:
        /*0928*/ 	.word	index@(_ZN5flash24flash_fwd_splitkv_kernelI23Flash_fwd_kernel_traitsILi256ELi64ELi64ELi4ELb0ELb0EN7cutlass6half_tE19Flash_kernel_traitsILi256ELi64ELi64ELi4ES3_EELb0ELb0ELb0ELb0ELb0ELb1ELb1ELb1EEEvNS_16Flash_fwd_paramsE)
        /*092c*/ 	.word	0x00000008


	//----- nvinfo : EIATTR_MIN_STACK_SIZE
	.align		4
.L_402:
        /*0930*/ 	.byte	0x04, 0x12
        /*0932*/ 	.short	(.L_404 - .L_403)
	.align		4
.L_403:
        /*0934*/ 	.word	index@(_ZN5flash24flash_fwd_splitkv_kernelI23Flash_fwd_kernel_traitsILi256ELi64ELi64ELi4ELb0ELb0EN7cutlass6half_tE19Flash_kernel_traitsILi256ELi64ELi64ELi4ES3_EELb0ELb1ELb0ELb0ELb0ELb0ELb0ELb0EEEvNS_16Flash_fwd_paramsE)
        /*0938*/ 	.word	0x00000000


	//----- nvinfo : EIATTR_MIN_STACK_SIZE
	.align		4
.L_404:
        /*093c*/ 	.byte	0x04, 0x12
        /*093e*/ 	.short	(.L_406 - .L_405)
	.align		4
.L_405:
        /*0940*/ 	.word	index@(_ZN5flash24flash_fwd_splitkv_kernelI23Flash_fwd_kernel_traitsILi256ELi64ELi64ELi4ELb0ELb0EN7cutlass6half_tE19Flash_kernel_traitsILi256ELi64ELi64ELi4ES3_EELb0ELb1ELb0ELb0ELb0ELb1ELb0ELb0EEEvNS_16Flash_fwd_paramsE)
        /*0944*/ 	.word	0x00000000


	//----- nvinfo : EIATTR_MIN_STACK_SIZE
	.align		4
.L_406:
        /*0948*/ 	.byte	0x04, 0x12
        /*094a*/ 	.short	(.L_408 - .L_407)
	.align		4
.L_407:
        /*094c*/ 	.word	index@(_ZN5flash24flash_fwd_splitkv_kernelI23Flash_fwd_kernel_traitsILi256ELi64ELi64ELi4ELb0ELb0EN7cutlass6half_tE19Flash_kernel_traitsILi256ELi64ELi64ELi4ES3_EELb0ELb1ELb0ELb0ELb0ELb0ELb0ELb1EEEvNS_16Flash_fwd_paramsE)
        /*0950*/ 	.word	0x00000000


	//----- nvinfo : EIATTR_MIN_STACK_SIZE
	.align		4
.L_408:
        /*0954*/ 	.byte	0x04, 0x12
        /*0956*/ 	.short	(.L_410 - .L_409)
	.align		4
.L_409:
        /*0958*/ 	.word	index@(_ZN5flash24flash_fwd_splitkv_kernelI23Flash_fwd_kernel_traitsILi256ELi64ELi64ELi4ELb0ELb0EN7cutlass6half_tE19Flash_kernel_traitsILi256ELi64ELi64ELi4ES3_EELb0ELb1ELb0ELb0ELb0ELb1ELb0ELb1EEEvNS_16Flash_fwd_paramsE)
        /*095c*/ 	.word	0x00000000


	//----- nvinfo : EIATTR_MIN_STACK_SIZE
	.align		4
.L_410:
        /*0960*/ 	.byte	0x04, 0x12
        /*0962*/ 	.short	(.L_412 - .L_411)
	.align		4
.L_411:
        /*0964*/ 	.word	index@(_ZN5flash24flash_fwd_splitkv_kernelI23Flash_fwd_kernel_traitsILi256ELi64ELi64ELi4ELb0ELb0EN7cutlass6half_tE19Flash_kernel_traitsILi256ELi64ELi64ELi4ES3_EELb0ELb1ELb0ELb0ELb0ELb0ELb1ELb0EEEvNS_16Flash_fwd_paramsE)
        /*0968*/ 	.word	0x00000000


	//----- nvinfo : EIATTR_MIN_STACK_SIZE
	.align		4
.L_412:
        /*096c*/ 	.byte	0x04, 0x12
        /*096e*/ 	.short	(.L_414 - .L_413)
	.align		4
.L_413:
        /*0970*/ 	.word	index@(_ZN5flash24flash_fwd_splitkv_kernelI23Flash_fwd_kernel_traitsILi256ELi64ELi64ELi4ELb0ELb0EN7cutlass6half_tE19Flash_kernel_traitsILi256ELi64ELi64ELi4ES3_EELb0ELb1ELb0ELb0ELb0ELb1ELb1ELb0EEEvNS_16Flash_fwd_paramsE)
        /*0974*/ 	.word	0x00000000


	//----- nvinfo : EIATTR_MIN_STACK_SIZE
	.align		4
.L_414:
        /*0978*/ 	.byte	0x04, 0x12
        /*097a*/ 	.short	(.L_416 - .L_415)
	.align		4
.L_415:
        /*097c*/ 	.word	index@(_ZN5flash24flash_fwd_splitkv_kernelI23Flash_fwd_kernel_traitsILi256ELi64ELi64ELi4ELb0ELb0EN7cutlass6half_tE19Flash_kernel_traitsILi256ELi64ELi64ELi4ES3_EELb0ELb1ELb0ELb0ELb0ELb0ELb1ELb1EEEvNS_16Flash_fwd_paramsE)
        /*0980*/ 	.word	0x00000000


	//----- nvinfo : EIATTR_MIN_STACK_SIZE
	.align		4
.L_416:
        /*0984*/ 	.byte	0x04, 0x12
        /*0986*/ 	.short	(.L_418 - .L_417)
	.align		4
.L_417:
        /*0988*/ 	.word	index@(_ZN5flash24flash_fwd_splitkv_kernelI23Flash_fwd_kernel_traitsILi256ELi64ELi64ELi4ELb0ELb0EN7cutlass6half_tE19Flash_kernel_traitsILi256ELi64ELi64ELi4ES3_EELb0ELb1ELb0ELb0ELb0ELb1ELb1ELb1EEEvNS_16Flash_fwd_paramsE)
        /*098c*/ 	.word	0x00000010


	//----- nvinfo : EIATTR_MIN_STACK_SIZE
	.align		4
.L_418:
        /*0990*/ 	.byte	0x04, 0x12
        /*0992*/ 	.short	(.L_420 - .L_419)
	.align		4
.L_419:
        /*0994*/ 	.word	index@(_ZN5flash24flash_fwd_splitkv_kernelI23Flash_fwd_kernel_traitsILi256ELi64ELi64ELi4ELb0ELb0EN7cutlass6half_tE19Flash_kernel_traitsILi256ELi64ELi64ELi4ES3_EELb0ELb0ELb0ELb0ELb1ELb0ELb0ELb0EEEvNS_16Flash_fwd_paramsE)
        /*0998*/ 	.word	0x00000000


	//----- nvinfo : EIATTR_MIN_STACK_SIZE
	.align		4
.L_420:
        /*099c*/ 	.byte	0x04, 0x12
        /*099e*/ 	.short	(.L_422 - .L_421)
	.align		4
.L_421:
        /*09a0*/ 	.word	index@(_ZN5flash24flash_fwd_splitkv_kernelI23Flash_fwd_kernel_traitsILi256ELi64ELi64ELi4ELb0ELb0EN7cutlass6half_tE19Flash_kernel_traitsILi256ELi64ELi64ELi4ES3_EELb0ELb0ELb0ELb0ELb1ELb1ELb0ELb0EEEvNS_16Flash_fwd_paramsE)
        /*09a4*/ 	.word	0x00000000


	//----- nvinfo : EIATTR_MIN_STACK_SIZE
	.align		4
.L_422:
        /*09a8*/ 	.byte	0x04, 0x12
        /*09aa*/ 	.short	(.L_424 - .L_423)
	.align		4
.L_423:
        /*09ac*/ 	.word	index@(_ZN5flash24flash_fwd_splitkv_kernelI23Flash_fwd_kernel_traitsILi256ELi64ELi64ELi4ELb0ELb0EN7cutlass6half_tE19Flash_kernel_traitsILi256ELi64ELi64ELi4ES3_EELb0ELb0ELb1ELb0ELb0ELb0ELb0ELb0EEEvNS_16Flash_fwd_paramsE)
        /*09b0*/ 	.word	0x00000000


	//----- nvinfo : EIATTR_MIN_STACK_SIZE
	.align		4
.L_424:
        /*09b4*/ 	.byte	0x04, 0x12
        /*09b6*/ 	.short	(.L_426 - .L_425)
	.align		4
.L_425:
        /*09b8*/ 	.word	index@(_ZN5flash24flash_fwd_splitkv_kernelI23Flash_fwd_kernel_traitsILi256ELi64ELi64ELi4ELb0ELb0EN7cutlass6half_tE19Flash_kernel_traitsILi256ELi64ELi64ELi4ES3_EELb0ELb0ELb1ELb0ELb0ELb1ELb0ELb0EEEvNS_16Flash_fwd_paramsE)
        /*09bc*/ 	.word	0x00000000


	//----- nvinfo : EIATTR_MIN_STACK_SIZE
	.align		4
.L_426:
        /*09c0*/ 	.byte	0x04, 0x12
        /*09c2*/ 	.short	(.L_428 - .L_427)
	.align		4
.L_427:
        /*09c4*/ 	.word	index@(_ZN5flash24flash_fwd_splitkv_kernelI23Flash_fwd_kernel_traitsILi256ELi64ELi64ELi4ELb0ELb0EN7cutlass6half_tE19Flash_kernel_traitsILi256ELi64ELi64ELi4ES3_EELb0ELb0ELb0ELb0ELb1ELb0ELb0ELb1EEEvNS_16Flash_fwd_paramsE)
        /*09c8*/ 	.word	0x00000000


	//----- nvinfo : EIATTR_MIN_STACK_SIZE
	.align		4
.L_428:
        /*09cc*/ 	.byte	0x04, 0x12
        /*09ce*/ 	.short	(.L_430 - .L_429)
	.align		4
.L_429:
        /*09d0*/ 	.word	index@(_ZN5flash24flash_fwd_splitkv_kernelI23Flash_fwd_kernel_traitsILi256ELi64ELi64ELi4ELb0ELb0EN7cutlass6half_tE19Flash_kernel_traitsILi256ELi64ELi64ELi4ES3_EELb0ELb0ELb0ELb0ELb1ELb1ELb0ELb1EEEvNS_16Flash_fwd_paramsE)
        /*09d4*/ 	.word	0x00000008


	//----- nvinfo : EIATTR_MIN_STACK_SIZE
	.align		4
.L_430:
        /*09d8*/ 	.byte	0x04, 0x12
        /*09da*/ 	.short	(.L_432 - .L_431)
	.align		4
.L_431:
        /*09dc*/ 	.word	index@(_ZN5flash24flash_fwd_splitkv_kernelI23Flash_fwd_kernel_traitsILi256ELi64ELi64ELi4ELb0ELb0EN7cutlass6half_tE19Flash_kernel_traitsILi256ELi64ELi64ELi4ES3_EELb0ELb0ELb1ELb0ELb0ELb0ELb0ELb1EEEvNS_16Flash_fwd_paramsE)
        /*09e0*/ 	.word	0x00000000


	//----- nvinfo : EIATTR_MIN_STACK_SIZE
	.align		4
.L_432:
        /*09e4*/ 	.byte	0x04, 0x12
        /*09e6*/ 	.short	(.L_434 - .L_433)
	.align		4
.L_433:
        /*09e8*/ 	.word	index@(_ZN5flash24flash_fwd_splitkv_kernelI23Flash_fwd_kernel_traitsILi256ELi64ELi64ELi4ELb0ELb0EN7cutlass6half_tE19Flash_kernel_traitsILi256ELi64ELi64ELi4ES3_EELb0ELb0ELb1ELb0ELb0ELb1ELb0ELb1EEEvNS_16Flash_fwd_paramsE)
        /*09ec*/ 	.word	0x00000048


	//----- nvinfo : EIATTR_MIN_STACK_SIZE
	.align		4
.L_434:
        /*09f0*/ 	.byte	0x04, 0x12
        /*09f2*/ 	.short	(.L_436 - .L_435)
	.align		4
.L_435:
        /*09f4*/ 	.word	index@(_ZN5flash24flash_fwd_splitkv_kernelI23Flash_fwd_kernel_traitsILi256ELi64ELi64ELi4ELb0ELb0EN7cutlass6half_tE19Flash_kernel_traitsILi256ELi64ELi64ELi4ES3_EELb0ELb0ELb0ELb0ELb1ELb0ELb1ELb0EEEvNS_16Flash_fwd_paramsE)
        /*09f8*/ 	.word	0x00000000


	//----- nvinfo : EIATTR_MIN_STACK_SIZE
	.align		4
.L_436:
        /*09fc*/ 	.byte	0x04, 0x12
        /*09fe*/ 	.short	(.L_438 - .L_437)
	.align		4
.L_437:
        /*0a00*/ 	.word	index@(_ZN5flash24flash_fwd_splitkv_kernelI23Flash_fwd_kernel_traitsILi256ELi64ELi64ELi4ELb0ELb0EN7cutlass6half_tE19Flash_kernel_traitsILi256ELi64ELi64ELi4ES3_EELb0ELb0ELb0ELb0ELb1ELb1ELb1ELb0EEEvNS_16Flash_fwd_paramsE)
        /*0a04*/ 	.word	0x00000000


	//----- nvinfo : EIATTR_MIN_STACK_SIZE
	.align		4
.L_438:
        /*0a08*/ 	.byte	0x04, 0x12
        /*0a0a*/ 	.short	(.L_440 - .L_439)
	.align		4
.L_439:
        /*0a0c*/ 	.word	index@(_ZN5flash24flash_fwd_splitkv_kernelI23Flash_fwd_kernel_traitsILi256ELi64ELi64ELi4ELb0ELb0EN7cutlass6half_tE19Flash_kernel_traitsILi256ELi64ELi64ELi4ES3_EELb0ELb0ELb1ELb0ELb0ELb0ELb1ELb0EEEvNS_16Flash_fwd_paramsE)
        /*0a10*/ 	.word	0x00000000


	//----- nvinfo : EIATTR_MIN_STACK_SIZE
	.align		4
.L_440:
        /*0a14*/ 	.byte	0x04, 0x12
        /*0a16*/ 	.short	(.L_442 - .L_441)
	.align		4
.L_441:
        /*0a18*/ 	.word	index@(_ZN5flash24flash_fwd_splitkv_kernelI23Flash_fwd_kernel_traitsILi256ELi64ELi64ELi4ELb0ELb0EN7cutlass6half_tE19Flash_kernel_traitsILi256ELi64ELi64ELi4ES3_EELb0ELb0ELb1ELb0ELb0ELb1ELb1ELb0EEEvNS_16Flash_fwd_paramsE)
        /*0a1c*/ 	.word	0x00000000


	//----- nvinfo : EIATTR_MIN_STACK_SIZE
	.align		4
.L_442:
        /*0a20*/ 	.byte	0x04, 0x12
        /*0a22*/ 	.short	(.L_444 - .L_443)
	.align		4
.L_443:
        /*0a24*/ 	.word	index@(_ZN5flash24flash_fwd_splitkv_kernelI23Flash_fwd_kernel_traitsILi256ELi64ELi64ELi4ELb0ELb0EN7cutlass6half_tE19Flash_kernel_traitsILi256ELi64ELi64ELi4ES3_EELb0ELb0ELb0ELb0ELb1ELb0ELb1ELb1EEEvNS_16Flash_fwd_paramsE)
        /*0a28*/ 	.word	0x00000000


	//----- nvinfo : EIATTR_MIN_STACK_SIZE
	.align		4
.L_444:
        /*0a2c*/ 	.byte	0x04, 0x12
        /*0a2e*/ 	.short	(.L_446 - .L_445)
	.align		4
.L_445:
        /*0a30*/ 	.word	index@(_ZN5flash24flash_fwd_splitkv_kernelI23Flash_fwd_kernel_traitsILi256ELi64ELi64ELi4ELb0ELb0EN7cutlass6half_tE19Flash_kernel_traitsILi256ELi64ELi64ELi4ES3_EELb0ELb0ELb0ELb0ELb1ELb1ELb1ELb1EEEvNS_16Flash_fwd_paramsE)
        /*0a34*/ 	.word	0x00000000


	//----- nvinfo : EIATTR_MIN_STACK_SIZE
	.align		4
.L_446:
        /*0a38*/ 	.byte	0x04, 0x12
        /*0a3a*/ 	.short	(.L_448 - .L_447)
	.align		4
.L_447:
        /*0a3c*/ 	.word	index@(_ZN5flash24flash_fwd_splitkv_kernelI23Flash_fwd_kernel_traitsILi256ELi64ELi64ELi4ELb0ELb0EN7cutlass6half_tE19Flash_kernel_traitsILi256ELi64ELi64ELi4ES3_EELb0ELb0ELb1ELb0ELb0ELb0ELb1ELb1EEEvNS_16Flash_fwd_paramsE)
        /*0a40*/ 	.word	0x00000000


	//----- nvinfo : EIATTR_MIN_STACK_SIZE
	.align		4
.L_448:
        /*0a44*/ 	.byte	0x04, 0x12
        /*0a46*/ 	.short	(.L_450 - .L_449)
	.align		4
.L_449:
        /*0a48*/ 	.word	index@(_ZN5flash24flash_fwd_splitkv_kernelI23Flash_fwd_kernel_traitsILi256ELi64ELi64ELi4ELb0ELb0EN7cutlass6half_tE19Flash_kernel_traitsILi256ELi64ELi64ELi4ES3_EELb0ELb0ELb1ELb0ELb0ELb1ELb1ELb1EEEvNS_16Flash_fwd_paramsE)
        /*0a4c*/ 	.word	0x00000050


	//----- nvinfo : EIATTR_MIN_STACK_SIZE
	.align		4
.L_450:
        /*0a50*/ 	.byte	0x04, 0x12
        /*0a52*/ 	.short	(.L_452 - .L_451)
	.align		4
.L_451:
        /*0a54*/ 	.word	index@(_ZN5flash24flash_fwd_splitkv_kernelI23Flash_fwd_kernel_traitsILi256ELi64ELi64ELi4ELb0ELb0EN7cutlass6half_tE19Flash_kernel_traitsILi256ELi64ELi64ELi4ES3_EELb0ELb1ELb0ELb0ELb1ELb0ELb0ELb0EEEvNS_16Flash_fwd_paramsE)
        /*0a58*/ 	.word	0x00000000


	//----- nvinfo : EIATTR_MIN_STACK_SIZE
	.align		4
.L_452:
        /*0a5c*/ 	.byte	0x04, 0x12
        /*0a5e*/ 	.short	(.L_454 - .L_453)
	.align		4
.L_453:
        /*0a60*/ 	.word	index@(_ZN5flash24flash_fwd_splitkv_kernelI23Flash_fwd_kernel_traitsILi256ELi64ELi64ELi4ELb0ELb0EN7cutlass6half_tE19Flash_kernel_traitsILi256ELi64ELi64ELi4ES3_EELb0ELb1ELb0ELb0ELb1ELb1ELb0ELb0EEEvNS_16Flash_fwd_paramsE)
        /*0a64*/ 	.word	0x00000000


	//----- nvinfo : EIATTR_MIN_STACK_SIZE
	.align		4
.L_454:
        /*0a68*/ 	.byte	0x04, 0x12
        /*0a6a*/ 	.short	(.L_456 - .L_455)
	.align		4
.L_455:
        /*0a6c*/ 	.word	index@(_ZN5flash24flash_fwd_splitkv_kernelI23Flash_fwd_kernel_traitsILi256ELi64ELi64ELi4ELb0ELb0EN7cutlass6half_tE19Flash_kernel_traitsILi256ELi64ELi64ELi4ES3_EELb0ELb1ELb1ELb0ELb0ELb0ELb0ELb0EEEvNS_16Flash_fwd_paramsE)
        /*0a70*/ 	.word	0x00000000


	//----- nvinfo : EIATTR_MIN_STACK_SIZE
	.align		4
.L_456:
        /*0a74*/ 	.byte	0x04, 0x12
        /*0a76*/ 	.short	(.L_458 - .L_457)
	.align		4
.L_457:
        /*0a78*/ 	.word	index@(_ZN5flash24flash_fwd_splitkv_kernelI23Flash_fwd_kernel_traitsILi256ELi64ELi64ELi4ELb0ELb0EN7cutlass6half_tE19Flash_kernel_traitsILi256ELi64ELi64ELi4ES3_EELb0ELb1ELb1ELb0ELb0ELb1ELb0ELb0EEEvNS_16Flash_fwd_paramsE)
        /*0a7c*/ 	.word	0x00000000


	//----- nvinfo : EIATTR_MIN_STACK_SIZE
	.align		4
.L_458:
        /*0a80*/ 	.byte	0x04, 0x12
        /*0a82*/ 	.short	(.L_460 - .L_459)
	.align		4
.L_459:
        /*0a84*/ 	.word	index@(_ZN5flash24flash_fwd_splitkv_kernelI23Flash_fwd_kernel_traitsILi256ELi64ELi64ELi4ELb0ELb0EN7cutlass6half_tE19Flash_kernel_traitsILi256ELi64ELi64ELi4ES3_EELb0ELb1ELb0ELb0ELb1ELb0ELb0ELb1EEEvNS_16Flash_fwd_paramsE)
        /*0a88*/ 	.word	0x00000000


	//----- nvinfo : EIATTR_MIN_STACK_SIZE
	.align		4
.L_460:
        /*0a8c*/ 	.byte	0x04, 0x12
        /*0a8e*/ 	.short	(.L_462 - .L_461)
	.align		4
.L_461:
        /*0a90*/ 	.word	index@(_ZN5flash24flash_fwd_splitkv_kernelI23Flash_fwd_kernel_traitsILi256ELi64ELi64ELi4ELb0ELb0EN7cutlass6half_tE19Flash_kernel_traitsILi256ELi64ELi64ELi4ES3_EELb0ELb1ELb0ELb0ELb1ELb1ELb0ELb1EEEvNS_16Flash_fwd_paramsE)
        /*0a94*/ 	.word	0x00000000


	//----- nvinfo : EIATTR_MIN_STACK_SIZE
	.align		4
.L_462:
        /*0a98*/ 	.byte	0x04, 0x12
        /*0a9a*/ 	.short	(.L_464 - .L_463)
	.align		4
.L_463:
        /*0a9c*/ 	.word	index@(_ZN5flash24flash_fwd_splitkv_kernelI23Flash_fwd_kernel_traitsILi256ELi64ELi64ELi4ELb0ELb0EN7cutlass6half_tE19Flash_kernel_traitsILi256ELi64ELi64ELi4ES3_EELb0ELb1ELb1ELb0ELb0ELb0ELb0ELb1EEEvNS_16Flash_fwd_paramsE)
        /*0aa0*/ 	.word	0x00000008


	//----- nvinfo : EIATTR_MIN_STACK_SIZE
	.align		4
.L_464:
        /*0aa4*/ 	.byte	0x04, 0x12
        /*0aa6*/ 	.short	(.L_466 - .L_465)
	.align		4
.L_465:
        /*0aa8*/ 	.word	index@(_ZN5flash24flash_fwd_splitkv_kernelI23Flash_fwd_kernel_traitsILi256ELi64ELi64ELi4ELb0ELb0EN7cutlass6half_tE19Flash_kernel_traitsILi256ELi64ELi64ELi4ES3_EELb0ELb1ELb1ELb0ELb0ELb1ELb0ELb1EEEvNS_16Flash_fwd_paramsE)
        /*0aac*/ 	.word	0x00000000


	//----- nvinfo : EIATTR_MIN_STACK_SIZE
	.align		4
.L_466:
        /*0ab0*/ 	.byte	0x04, 0x12
        /*0ab2*/ 	.short	(.L_468 - .L_467)
	.align		4
.L_467:
        /*0ab4*/ 	.word	index@(_ZN5flash24flash_fwd_splitkv_kernelI23Flash_fwd_kernel_traitsILi256ELi64ELi64ELi4ELb0ELb0EN7cutlass6half_tE19Flash_kernel_traitsILi256ELi64ELi64ELi4ES3_EELb0ELb1ELb0ELb0ELb1ELb0ELb1ELb0EEEvNS_16Flash_fwd_paramsE)
        /*0ab8*/ 	.word	0x00000000


	//----- nvinfo : EIATTR_MIN_STACK_SIZE
	.align		4
.L_468:
        /*0abc*/ 	.byte	0x04, 0x12
        /*0abe*/ 	.short	(.L_470 - .L_469)
	.align		4
.L_469:
        /*0ac0*/ 	.word	index@(_ZN5flash24flash_fwd_splitkv_kernelI23Flash_fwd_kernel_traitsILi256ELi64ELi64ELi4ELb0ELb0EN7cutlass6half_tE19Flash_kernel_traitsILi256ELi64ELi64ELi4ES3_EELb0ELb1ELb0ELb0ELb1ELb1ELb1ELb0EEEvNS_16Flash_fwd_paramsE)
        /*0ac4*/ 	.word	0x00000000


	//----- nvinfo : EIATTR_MIN_STACK_SIZE
	.align		4
.L_470:
        /*0ac8*/ 	.byte	0x04, 0x12
        /*0aca*/ 	.short	(.L_472 - .L_471)
	.align		4
.L_471:
        /*0acc*/ 	.word	index@(_ZN5flash24flash_fwd_splitkv_kernelI23Flash_fwd_kernel_traitsILi256ELi64ELi64ELi4ELb0ELb0EN7cutlass6half_tE19Flash_kernel_traitsILi256ELi64ELi64ELi4ES3_EELb0ELb1ELb1ELb0ELb0ELb0ELb1ELb0EEEvNS_16Flash_fwd_paramsE)
        /*0ad0*/ 	.word	0x00000000


	//----- nvinfo : EIATTR_MIN_STACK_SIZE
	.align		4
.L_472:
        /*0ad4*/ 	.byte	0x04, 0x12
        /*0ad6*/ 	.short	(.L_474 - .L_473)
	.align		4
.L_473:
        /*0ad8*/ 	.word	index@(_ZN5flash24flash_fwd_splitkv_kernelI23Flash_fwd_kernel_traitsILi256ELi64ELi64ELi4ELb0ELb0EN7cutlass6half_tE19Flash_kernel_traitsILi256ELi64ELi64ELi4ES3_EELb0ELb1ELb1ELb0ELb0ELb1ELb1ELb0EEEvNS_16Flash_fwd_paramsE)
        /*0adc*/ 	.word	0x00000000


	//----- nvinfo : EIATTR_MIN_STACK_SIZE
	.align		4
.L_474:
        /*0ae0*/ 	.byte	0x04, 0x12
        /*0ae2*/ 	.short	(.L_476 - .L_475)
	.align		4
.L_475:
        /*0ae4*/ 	.word	index@(_ZN5flash24flash_fwd_splitkv_kernelI23Flash_fwd_kernel_traitsILi256ELi64ELi64ELi4ELb0ELb0EN7cutlass6half_tE19Flash_kernel_traitsILi256ELi64ELi64ELi4ES3_EELb0ELb1ELb0ELb0ELb1ELb0ELb1ELb1EEEvNS_16Flash_fwd_paramsE)
        /*0ae8*/ 	.word	0x00000008


	//----- nvinfo : EIATTR_MIN_STACK_SIZE
	.align		4
.L_476:
        /*0aec*/ 	.byte	0x04, 0x12
        /*0aee*/ 	.short	(.L_478 - .L_477)
	.align		4
.L_477:
        /*0af0*/ 	.word	index@(_ZN5flash24flash_fwd_splitkv_kernelI23Flash_fwd_kernel_traitsILi256ELi64ELi64ELi4ELb0ELb0EN7cutlass6half_tE19Flash_kernel_traitsILi256ELi64ELi64ELi4ES3_EELb0ELb1ELb0ELb0ELb1ELb1ELb1ELb1EEEvNS_16Flash_fwd_paramsE)
        /*0af4*/ 	.word	0x00000018


	//----- nvinfo : EIATTR_MIN_STACK_SIZE
	.align		4
.L_478:
        /*0af8*/ 	.byte	0x04, 0x12
        /*0afa*/ 	.short	(.L_480 - .L_479)
	.align		4
.L_479:
        /*0afc*/ 	.word	index@(_ZN5flash24flash_fwd_splitkv_kernelI23Flash_fwd_kernel_traitsILi256ELi64ELi64ELi4ELb0ELb0EN7cutlass6half_tE19Flash_kernel_traitsILi256ELi64ELi64ELi4ES3_EELb0ELb1ELb1ELb0ELb0ELb0ELb1ELb1EEEvNS_16Flash_fwd_paramsE)
        /*0b00*/ 	.word	0x00000018


	//----- nvinfo : EIATTR_MIN_STACK_SIZE
	.align		4
.L_480:
        /*0b04*/ 	.byte	0x04, 0x12
        /*0b06*/ 	.short	(.L_482 - .L_481)
	.align		4
.L_481:
        /*0b08*/ 	.word	index@(_ZN5flash24flash_fwd_splitkv_kernelI23Flash_fwd_kernel_traitsILi256ELi64ELi64ELi4ELb0ELb0EN7cutlass6half_tE19Flash_kernel_traitsILi256ELi64ELi64ELi4ES3_EELb0ELb1ELb1ELb0ELb0ELb1ELb1ELb1EEEvNS_16Flash_fwd_paramsE)
        /*0b0c*/ 	.word	0x00000028
.L_482:


//--------------------- .nv.info._ZN5flash32flash_fwd_splitkv_combine_kernelI23Flash_fwd_kernel_traitsILi256ELi64ELi64ELi4ELb0ELb0EN7cutlass6half_tE19Flash_kernel_traitsILi256ELi64ELi64ELi4ES3_EELi4ELi7ELb0EEEvNS_16Flash_fwd_paramsE --------------------------
	.section	.nv.info._ZN5flash32flash_fwd_splitkv_combine_kernelI23Flash_fwd_kernel_traitsILi256ELi64ELi64ELi4ELb0ELb0EN7cutlass6half_tE19Flash_kernel_traitsILi256ELi64ELi64ELi4ES3_EELi4ELi7ELb0EEEvNS_16Flash_fwd_paramsE,"",@"SHT_CUDA_INFO"
	.sectionflags	@""
	.align	4


	//----- nvinfo : EIATTR_CUDA_API_VERSION
	.align		4
        /*0000*/ 	.byte	0x04, 0x37
        /*0002*/ 	.short	(.L_484 - .L_483)
.L_483:
        /*0004*/ 	.word	0x00000082


	//----- nvinfo : EIATTR_SW2861232_WAR
	.align		4
.L_484:
        /*0008*/ 	.byte	0x01, 0x35
	.zero		2


	//----- nvinfo : EIATTR_PARAM_CBANK
	.align		4
        /*000c*/ 	.byte	0x04, 0x0a
        /*000e*/ 	.short	(.L_486 - .L_485)
	.align		4
.L_485:
        /*0010*/ 	.word	index@(.nv.constant0._ZN5flash32flash_fwd_splitkv_combine_kernelI23Flash_fwd_kernel_traitsILi256ELi64ELi64ELi4ELb0ELb0EN7cutlass6half_tE19Flash_kernel_traitsILi256ELi64ELi64ELi4ES3_EELi4ELi7ELb0EEEvNS_16Flash_fwd_paramsE)
        /*0014*/ 	.short	0x0160
        /*0016*/ 	.short	0x01d0


	//----- nvinfo : EIATTR_CBANK_PARAM_SIZE
	.align		4
.L_486:
        /*0018*/ 	.byte	0x03, 0x19
        /*001a*/ 	.short	0x01d0


	//----- nvinfo : EIATTR_KPARAM_INFO
	.align		4
        /*001c*/ 	.byte	0x04, 0x17
        /*001e*/ 	.short	(.L_488 - .L_487)
.L_487:
        /*0020*/ 	.word	0x00000000
        /*0024*/ 	.short	0x0000
        /*0026*/ 	.short	0x0000
        /*0028*/ 	.byte	0x00, 0xf0, 0x41, 0x07


	//----- nvinfo : EIATTR_MAXREG_COUNT
	.align		4
.L_488:
        /*002c*/ 	.byte	0x03, 0x1b
        /*002e*/ 	.short	0x00ff


	//----- nvinfo : EIATTR_NUM_BARRIERS
	.align		4
        /*0030*/ 	.byte	0x02, 0x4c
        /*0032*/ 	.byte	0x01
	.zero		1


	//----- nvinfo : EIATTR_MERCURY_ISA_VERSION
	.align		4
        /*0034*/ 	.byte	0x03, 0x5f
        /*0036*/ 	.short	0x0000


	//----- nvinfo : EIATTR_COOP_GROUP_MASK_REGIDS
	.align		4
        /*0038*/ 	.byte	0x04, 0x29
        /*003a*/ 	.short	(.L_490 - .L_489)


	//   ....[0]....
.L_489:
        /*003c*/ 	.word	0xffffffff


	//   ....[1]....
        /*0040*/ 	.word	0xffffffff


	//   ....[2]....
        /*0044*/ 	.word	0xffffffff


	//   ....[3]....
        /*0048*/ 	.word	0xffffffff


	//   ....[4]....
        /*004c*/ 	.word	0xffffffff


	//   ....[5]....
        /*0050*/ 	.word	0xffffffff


	//   ....[6]....
        /*0054*/ 	.word	0xffffffff


	//   ....[7]....
        /*0058*/ 	.word	0xffffffff


	//   ....[8]....
        /*005c*/ 	.word	0xffffffff


	//   ....[9]....
        /*0060*/ 	.word	0xffffffff


	//----- nvinfo : EIATTR_COOP_GROUP_INSTR_OFFSETS
	.align		4
.L_490:
        /*0064*/ 	.byte	0x04, 0x28
        /*0066*/ 	.short	(.L_492 - .L_491)


	//   ....[0]....
.L_491:
        /*0068*/ 	.word	0x00001ab0


	//   ....[1]....
        /*006c*/ 	.word	0x00001ad0


	//   ....[2]....
        /*0070*/ 	.word	0x00001af0


	//   ....[3]....
        /*0074*/ 	.word	0x00001b10


	//   ....[4]....
        /*0078*/ 	.word	0x00001b30


	//   ....[5]....
        /*007c*/ 	.word	0x00001c90


	//   ....[6]....
        /*0080*/ 	.word	0x00001ce0


	//   ....[7]....
        /*0084*/ 	.word	0x00001da0


	//   ....[8]....
        /*0088*/ 	.word	0x00001e20


	//   ....[9]....
        /*008c*/ 	.word	0x00001ef0


	//----- nvinfo : EIATTR_EXIT_INSTR_OFFSETS
	.align		4
.L_492:
        /*0090*/ 	.byte	0x04, 0x1c
        /*0092*/ 	.short	(.L_494 - .L_493)


	//   ....[0]....
.L_493:
        /*0094*/ 	.word	0x000043a0


	//   ....[1]....
        /*0098*/ 	.word	0x00004860


	//   ....[2]....
        /*009c*/ 	.word	0x000048c0


	//----- nvinfo : EIATTR_CRS_STACK_SIZE
	.align		4
.L_494:
        /*00a0*/ 	.byte	0x04, 0x1e
        /*00a2*/ 	.short	(.L_496 - .L_495)
.L_495:
        /*00a4*/ 	.word	0x00000000
.L_496:


//--------------------- .nv.info._ZN5flash32flash_fwd_splitkv_combine_kernelI23Flash_fwd_kernel_traitsILi256ELi64ELi64ELi4ELb0ELb0EN7cutlass6half_tE19Flash_kernel_traitsILi256ELi64ELi64ELi4ES3_EELi4ELi6ELb0EEEvNS_16Flash_fwd_paramsE --------------------------
	.section	.nv.info._ZN5flash32flash_fwd_splitkv_combine_kernelI23Flash_fwd_kernel_traitsILi256ELi64ELi64ELi4ELb0ELb0EN7cutlass6half_tE19Flash_kernel_traitsILi256ELi64ELi64ELi4ES3_EELi4ELi6ELb0EEEvNS_16Flash_fwd_paramsE,"",@"SHT_CUDA_INFO"
	.sectionflags	@""
	.align	4


	//----- nvinfo : EIATTR_CUDA_API_VERSION
	.align		4
        /*0000*/ 	.byte	0x04, 0x37
        /*0002*/ 	.short	(.L_498 - .L_497)
.L_497:
        /*0004*/ 	.word	0x00000082


	//----- nvinfo : EIATTR_SW2861232_WAR
	.align		4
.L_498:
        /*0008*/ 	.byte	0x01, 0x35
	.zero		2


	//----- nvinfo : EIATTR_PARAM_CBANK
	.align		4
        /*000c*/ 	.byte	0x04, 0x0a
        /*000e*/ 	.short	(.L_500 - .L_499)
	.align		4
.L_499:
        /*0010*/ 	.word	index@(.nv.constant0._ZN5flash32flash_fwd_splitkv_combine_kernelI23Flash_fwd_kernel_traitsILi256ELi64ELi64ELi4ELb0ELb0EN7cutlass6half_tE19Flash_kernel_traitsILi256ELi64ELi64ELi4ES3_EELi4ELi6ELb0EEEvNS_16Flash_fwd_paramsE)
        /*0014*/ 	.short	0x0160
        /*0016*/ 	.short	0x01d0


	//----- nvinfo : EIATTR_CBANK_PARAM_SIZE
	.align		4
.L_500:
        /*0018*/ 	.byte	0x03, 0x19
        /*001a*/ 	.short	0x01d0


	//----- nvinfo : EIATTR_KPARAM_INFO
	.align		4
        /*001c*/ 	.byte	0x04, 0x17
        /*001e*/ 	.short	(.L_502 - .L_501)
.L_501:
        /*0020*/ 	.word	0x00000000
        /*0024*/ 	.short	0x0000
        /*0026*/ 	.short	0x0000
        /*0028*/ 	.byte	0x00, 0xf0, 0x41, 0x07


	//----- nvinfo : EIATTR_MAXREG_COUNT
	.align		4
.L_502:
        /*002c*/ 	.byte	0x03, 0x1b
        /*002e*/ 	.short	0x00ff


	//----- nvinfo : EIATTR_NUM_BARRIERS
	.align		4
        /*0030*/ 	.byte	0x02, 0x4c
        /*0032*/ 	.byte	0x01
	.zero		1


	//----- nvinfo : EIATTR_MERCURY_ISA_VERSION
	.align		4
        /*0034*/ 	.byte	0x03, 0x5f
        /*0036*/ 	.short	0x0000


	//----- nvinfo : EIATTR_COOP_GROUP_MASK_REGIDS
	.align		4
        /*0038*/ 	.byte	0x04, 0x29
        /*003a*/ 	.short	(.L_504 - .L_503)


	//   ....[0]....
.L_503:
        /*003c*/ 	.word	0xffffffff


	//   ....[1]....
        /*0040*/ 	.word	0xffffffff


	//   ....[2]....
        /*0044*/ 	.word	0xffffffff


	//   ....[3]....
        /*0048*/ 	.word	0xffffffff


	//   ....[4]....
        /*004c*/ 	.word	0xffffffff


	//   ....[5]....
        /*0050*/ 	.word	0xffffffff


	//   ....[6]....
        /*0054*/ 	.word	0xffffffff


	//   ....[7]....
        /*0058*/ 	.word	0xffffffff


	//   ....[8]....
        /*005c*/ 	.word	0xffffffff


	//   ....[9]....
        /*0060*/ 	.word	0xffffffff


	//----- nvinfo : EIATTR_COOP_GROUP_INSTR_OFFSETS
	.align		4
.L_504:
        /*0064*/ 	.byte	0x04, 0x28
        /*0066*/ 	.short	(.L_506 - .L_505)


	//   ....[0]....
.L_505:
        /*0068*/ 	.word	0x000016f0


	//   ....[1]....
        /*006c*/ 	.word	0x00001710


	//   ....[2]....
        /*0070*/ 	.word	0x00001730


	//   ....[3]....
        /*0074*/ 	.word	0x00001760


	//   ....[4]....
        /*0078*/ 	.word	0x000017e0


	//   ....[5]....
        /*007c*/ 	.word	0x00001990


	//   ....[6]....
        /*0080*/ 	.word	0x00001a10


	//   ....[7]....
        /*0084*/ 	.word	0x00001ab0


	//   ....[8]....
        /*0088*/ 	.word	0x00001b50


	//   ....[9]....
        /*008c*/ 	.word	0x00001c40


	//----- nvinfo : EIATTR_EXIT_INSTR_OFFSETS
	.align		4
.L_506:
        /*0090*/ 	.byte	0x04, 0x1c
        /*0092*/ 	.short	(.L_508 - .L_507)


	//   ....[0]....
.L_507:
        /*0094*/ 	.word	0x00004030


	//   ....[1]....
        /*0098*/ 	.word	0x000044f0


	//   ....[2]....
        /*009c*/ 	.word	0x00004550


	//----- nvinfo : EIATTR_CRS_STACK_SIZE
	.align		4
.L_508:
        /*00a0*/ 	.byte	0x04, 0x1e
        /*00a2*/ 	.short	(.L_510 - .L_509)
.L_509:
        /*00a4*/ 	.word	0x00000000
.L_510:


//--------------------- .nv.info._ZN5flash32flash_fwd_splitkv_combine_kernelI23Flash_fwd_kernel_traitsILi256ELi64ELi64ELi4ELb0ELb0EN7cutlass6half_tE19Flash_kernel_traitsILi256ELi64ELi64ELi4ES3_EELi4ELi5ELb0EEEvNS_16Flash_fwd_paramsE --------------------------
	.section	.nv.info._ZN5flash32flash_fwd_splitkv_combine_kernelI23Flash_fwd_kernel_traitsILi256ELi64ELi64ELi4ELb0ELb0EN7cutlass6half_tE19Flash_kernel_traitsILi256ELi64ELi64ELi4ES3_EELi4ELi5ELb0EEEvNS_16Flash_fwd_paramsE,"",@"SHT_CUDA_INFO"
	.sectionflags	@""
	.align	4


	//----- nvinfo : EIATTR_CUDA_API_VERSION
	.align		4
        /*0000*/ 	.byte	0x04, 0x37
        /*0002*/ 	.short	(.L_512 - .L_511)
.L_511:
        /*0004*/ 	.word	0x00000082


	//----- nvinfo : EIATTR_SW2861232_WAR
	.align		4
.L_512:
        /*0008*/ 	.byte	0x01, 0x35
	.zero		2


	//----- nvinfo : EIATTR_PARAM_CBANK
	.align		4
        /*000c*/ 	.byte	0x04, 0x0a
        /*000e*/ 	.short	(.L_514 - .L_513)
	.align		4
.L_513:
        /*0010*/ 	.word	index@(.nv.constant0._ZN5flash32flash_fwd_splitkv_combine_kernelI23Flash_fwd_kernel_traitsILi256ELi64ELi64ELi4ELb0ELb0EN7cutlass6half_tE19Flash_kernel_traitsILi256ELi64ELi64ELi4ES3_EELi4ELi5ELb0EEEvNS_16Flash_fwd_paramsE)
        /*0014*/ 	.short	0x0160
        /*0016*/ 	.short	0x01d0


	//----- nvinfo : EIATTR_CBANK_PARAM_SIZE
	.align		4
.L_514:
        /*0018*/ 	.byte	0x03, 0x19
        /*001a*/ 	.short	0x01d0


	//----- nvinfo : EIATTR_KPARAM_INFO
	.align		4
        /*001c*/ 	.byte	0x04, 0x17
        /*001e*/ 	.short	(.L_516 - .L_515)
.L_515:
        /*0020*/ 	.word	0x00000000
        /*0024*/ 	.short	0x0000
        /*0026*/ 	.short	0x0000
        /*0028*/ 	.byte	0x00, 0xf0, 0x41, 0x07


	//----- nvinfo : EIATTR_MAXREG_COUNT
	.align		4
.L_516:
        /*002c*/ 	.byte	0x03, 0x1b
        /*002e*/ 	.short	0x00ff


	//----- nvinfo : EIATTR_NUM_BARRIERS
	.align		4
        /*0030*/ 	.byte	0x02, 0x4c
        /*0032*/ 	.byte	0x01
	.zero		1


	//----- nvinfo : EIATTR_MERCURY_ISA_VERSION
	.align		4
        /*0034*/ 	.byte	0x03, 0x5f
        /*0036*/ 	.short	0x0000


	//----- nvinfo : EIATTR_COOP_GROUP_MASK_REGIDS
	.align		4
        /*0038*/ 	.byte	0x04, 0x29
        /*003a*/ 	.short	(.L_518 - .L_517)


	//   ....[0]....
.L_517:
        /*003c*/ 	.word	0xffffffff


	//   ....[1]....
        /*0040*/ 	.word	0xffffffff


	//   ....[2]....
        /*0044*/ 	.word	0xffffffff


	//   ....[3]....
        /*0048*/ 	.word	0xffffffff


	//   ....[4]....
        /*004c*/ 	.word	0xffffffff


	//   ....[5]....
        /*0050*/ 	.word	0xffffffff


	//   ....[6]....
        /*0054*/ 	.word	0xffffffff


	//   ....[7]....
        /*0058*/ 	.word	0xffffffff


	//   ....[8]....
        /*005c*/ 	.word	0xffffffff


	//   ....[9]....
        /*0060*/ 	.word	0xffffffff


	//----- nvinfo : EIATTR_COOP_GROUP_INSTR_OFFSETS
	.align		4
.L_518:
        /*0064*/ 	.byte	0x04, 0x28
        /*0066*/ 	.short	(.L_520 - .L_519)


	//   ....[0]....
.L_519:
        /*0068*/ 	.word	0x00001c20


	//   ....[1]....
        /*006c*/ 	.word	0x00001c40


	//   ....[2]....
        /*0070*/ 	.word	0x00001c60


	//   ....[3]....
        /*0074*/ 	.word	0x00001c80


	//   ....[4]....
        /*0078*/ 	.word	0x00001ca0


	//   ....[5]....
        /*007c*/ 	.word	0x00001d10


	//   ....[6]....
        /*0080*/ 	.word	0x00001d30


	//   ....[7]....
        /*0084*/ 	.word	0x00001d60


	//   ....[8]....
        /*0088*/ 	.word	0x00001d80


	//   ....[9]....
        /*008c*/ 	.word	0x00001da0


	//----- nvinfo : EIATTR_EXIT_INSTR_OFFSETS
	.align		4
.L_520:
        /*0090*/ 	.byte	0x04, 0x1c
        /*0092*/ 	.short	(.L_522 - .L_521)


	//   ....[0]....
.L_521:
        /*0094*/ 	.word	0x00003f90


	//   ....[1]....
        /*0098*/ 	.word	0x00004450


	//   ....[2]....
        /*009c*/ 	.word	0x000044b0


	//----- nvinfo : EIATTR_CRS_STACK_SIZE
	.align		4
.L_522:
        /*00a0*/ 	.byte	0x04, 0x1e
        /*00a2*/ 	.short	(.L_524 - .L_523)
.L_523:
        /*00a4*/ 	.word	0x00000000
.L_524:


//--------------------- .nv.info._ZN5flash32flash_fwd_splitkv_combine_kernelI23Flash_fwd_kernel_traitsILi256ELi64ELi64ELi4ELb0ELb0EN7cutlass6half_tE19Flash_kernel_traitsILi256ELi64ELi64ELi4ES3_EELi4ELi4ELb0EEEvNS_16Flash_fwd_paramsE --------------------------
	.section	.nv.info._ZN5flash32flash_fwd_splitkv_combine_kernelI23Flash_fwd_kernel_traitsILi256ELi64ELi64ELi4ELb0ELb0EN7cutlass6half_tE19Flash_kernel_traitsILi256ELi64ELi64ELi4ES3_EELi4ELi4ELb0EEEvNS_16Flash_fwd_paramsE,"",@"SHT_CUDA_INFO"
	.sectionflags	@""
	.align	4


	//----- nvinfo : EIATTR_CUDA_API_VERSION
	.align		4
        /*0000*/ 	.byte	0x04, 0x37
        /*0002*/ 	.short	(.L_526 - .L_525)
.L_525:
        /*0004*/ 	.word	0x00000082


	//----- nvinfo : EIATTR_SW2861232_WAR
	.align		4
.L_526:
        /*0008*/ 	.byte	0x01, 0x35
	.zero		2


	//----- nvinfo : EIATTR_PARAM_CBANK
	.align		4
        /*000c*/ 	.byte	0x04, 0x0a
        /*000e*/ 	.short	(.L_528 - .L_527)
	.align		4
.L_527:
        /*0010*/ 	.word	index@(.nv.constant0._ZN5flash32flash_fwd_splitkv_combine_kernelI23Flash_fwd_kernel_traitsILi256ELi64ELi64ELi4ELb0ELb0EN7cutlass6half_tE19Flash_kernel_traitsILi256ELi64ELi64ELi4ES3_EELi4ELi4ELb0EEEvNS_16Flash_fwd_paramsE)
        /*0014*/ 	.short	0x0160
        /*0016*/ 	.short	0x01d0


	//----- nvinfo : EIATTR_CBANK_PARAM_SIZE
	.align		4
.L_528:
        /*0018*/ 	.byte	0x03, 0x19
        /*001a*/ 	.short	0x01d0


	//----- nvinfo : EIATTR_KPARAM_INFO
	.align		4
        /*001c*/ 	.byte	0x04, 0x17
        /*001e*/ 	.short	(.L_530 - .L_529)
.L_529:
        /*0020*/ 	.word	0x00000000
        /*0024*/ 	.short	0x0000
        /*0026*/ 	.short	0x0000
        /*0028*/ 	.byte	0x00, 0xf0, 0x41, 0x07


	//----- nvinfo : EIATTR_MAXREG_COUNT
	.align		4
.L_530:
        /*002c*/ 	.byte	0x03, 0x1b
        /*002e*/ 	.short	0x00ff


	//----- nvinfo : EIATTR_NUM_BARRIERS
	.align		4
        /*0030*/ 	.byte	0x02, 0x4c
        /*0032*/ 	.byte	0x01
	.zero		1


	//----- nvinfo : EIATTR_MERCURY_ISA_VERSION
	.align		4
        /*0034*/ 	.byte	0x03, 0x5f
        /*0036*/ 	.short	0x0000


	//----- nvinfo : EIATTR_COOP_GROUP_MASK_REGIDS
	.align		4
        /*0038*/ 	.byte	0x04, 0x29
        /*003a*/ 	.short	(.L_532 - .L_531)


	//   ....[0]....
.L_531:
        /*003c*/ 	.word	0xffffffff


	//   ....[1]....
        /*0040*/ 	.word	0xffffffff


	//   ....[2]....
        /*0044*/ 	.word	0xffffffff


	//   ....[3]....
        /*0048*/ 	.word	0xffffffff


	//   ....[4]....
        /*004c*/ 	.word	0xffffffff


	//   ....[5]....
        /*0050*/ 	.word	0xffffffff


	//   ....[6]....
        /*0054*/ 	.word	0xffffffff


	//   ....[7]....
        /*0058*/ 	.word	0xffffffff


	//----- nvinfo : EIATTR_COOP_GROUP_INSTR_OFFSETS
	.align		4
.L_532:
        /*005c*/ 	.byte	0x04, 0x28
        /*005e*/ 	.short	(.L_534 - .L_533)


	//   ....[0]....
.L_533:
        /*0060*/ 	.word	0x00001c20


	//   ....[1]....
        /*0064*/ 	.word	0x00001c40


	//   ....[2]....
        /*0068*/ 	.word	0x00001c60


	//   ....[3]....
        /*006c*/ 	.word	0x00001c80


	//   ....[4]....
        /*0070*/ 	.word	0x00001cf0


	//   ....[5]....
        /*0074*/ 	.word	0x00001d20


	//   ....[6]....
        /*0078*/ 	.word	0x00001d40


	//   ....[7]....
        /*007c*/ 	.word	0x00001d60


	//----- nvinfo : EIATTR_EXIT_INSTR_OFFSETS
	.align		4
.L_534:
        /*0080*/ 	.byte	0x04, 0x1c
        /*0082*/ 	.short	(.L_536 - .L_535)


	//   ....[0]....
.L_535:
        /*0084*/ 	.word	0x00003f80


	//   ....[1]....
        /*0088*/ 	.word	0x00004440


	//   ....[2]....
        /*008c*/ 	.word	0x000044a0


	//----- nvinfo : EIATTR_CRS_STACK_SIZE
	.align		4
.L_536:
        /*0090*/ 	.byte	0x04, 0x1e
        /*0092*/ 	.short	(.L_538 - .L_537)
.L_537:
        /*0094*/ 	.word	0x00000000
.L_538:


//--------------------- .nv.info._ZN5flash32flash_fwd_splitkv_combine_kernelI23Flash_fwd_kernel_traitsILi256ELi64ELi64ELi4ELb0ELb0EN7cutlass6half_tE19Flash_kernel_traitsILi256ELi64ELi64ELi4ES3_EELi4ELi3ELb0EEEvNS_16Flash_fwd_paramsE --------------------------
	.section	.nv.info._ZN5flash32flash_fwd_splitkv_combine_kernelI23Flash_fwd_kernel_traitsILi256ELi64ELi64ELi4ELb0ELb0EN7cutlass6half_tE19Flash_kernel_traitsILi256ELi64ELi64ELi4ES3_EELi4ELi3ELb0EEEvNS_16Flash_fwd_paramsE,"",@"SHT_CUDA_INFO"
	.sectionflags	@""
	.align	4


	//----- nvinfo : EIATTR_CUDA_API_VERSION
	.align		4
        /*0000*/ 	.byte	0x04, 0x37
        /*0002*/ 	.short	(.L_540 - .L_539)
.L_539:
        /*0004*/ 	.word	0x00000082


	//----- nvinfo : EIATTR_SW2861232_WAR
	.align		4
.L_540:
        /*0008*/ 	.byte	0x01, 0x35
	.zero		2


	//----- nvinfo : EIATTR_PARAM_CBANK
	.align		4
        /*000c*/ 	.byte	0x04, 0x0a
        /*000e*/ 	.short	(.L_542 - .L_541)
	.align		4
.L_541:
        /*0010*/ 	.word	index@(.nv.constant0._ZN5flash32flash_fwd_splitkv_combine_kernelI23Flash_fwd_kernel_traitsILi256ELi64ELi64ELi4ELb0ELb0EN7cutlass6half_tE19Flash_kernel_traitsILi256ELi64ELi64ELi4ES3_EELi4ELi3ELb0EEEvNS_16Flash_fwd_paramsE)
        /*0014*/ 	.short	0x0160
        /*0016*/ 	.short	0x01d0


	//----- nvinfo : EIATTR_CBANK_PARAM_SIZE
	.align		4
.L_542:
        /*0018*/ 	.byte	0x03, 0x19
        /*001a*/ 	.short	0x01d0


	//----- nvinfo : EIATTR_KPARAM_INFO
	.align		4
        /*001c*/ 	.byte	0x04, 0x17
        /*001e*/ 	.short	(.L_544 - .L_543)
.L_543:
        /*0020*/ 	.word	0x00000000
        /*0024*/ 	.short	0x0000
        /*0026*/ 	.short	0x0000
        /*0028*/ 	.byte	0x00, 0xf0, 0x41, 0x07


	//----- nvinfo : EIATTR_MAXREG_COUNT
	.align		4
.L_544:
        /*002c*/ 	.byte	0x03, 0x1b
        /*002e*/ 	.short	0x00ff


	//----- nvinfo : EIATTR_NUM_BARRIERS
	.align		4
        /*0030*/ 	.byte	0x02, 0x4c
        /*0032*/ 	.byte	0x01
	.zero		1


	//----- nvinfo : EIATTR_MERCURY_ISA_VERSION
	.align		4
        /*0034*/ 	.byte	0x03, 0x5f
        /*0036*/ 	.short	0x0000


	//----- nvinfo : EIATTR_COOP_GROUP_MASK_REGIDS
	.align		4
        /*0038*/ 	.byte	0x04, 0x29
        /*003a*/ 	.short	(.L_546 - .L_545)


	//   ....[0]....
.L_545:
        /*003c*/ 	.word	0xffffffff


	//   ....[1]....
        /*0040*/ 	.word	0xffffffff


	//   ....[2]....
        /*0044*/ 	.word	0xffffffff


	//   ....[3]....
        /*0048*/ 	.word	0xffffffff


	//   ....[4]....
        /*004c*/ 	.word	0xffffffff


	//   ....[5]....
        /*0050*/ 	.word	0xffffffff


	//----- nvinfo : EIATTR_COOP_GROUP_INSTR_OFFSETS
	.align		4
.L_546:
        /*0054*/ 	.byte	0x04, 0x28
        /*0056*/ 	.short	(.L_548 - .L_547)


	//   ....[0]....
.L_547:
        /*0058*/ 	.word	0x00001c20


	//   ....[1]....
        /*005c*/ 	.word	0x00001c40


	//   ....[2]....
        /*0060*/ 	.word	0x00001c70


	//   ....[3]....
        /*0064*/ 	.word	0x00001ce0


	//   ....[4]....
        /*0068*/ 	.word	0x00001d00


	//   ....[5]....
        /*006c*/ 	.word	0x00001d20


	//----- nvinfo : EIATTR_EXIT_INSTR_OFFSETS
	.align		4
.L_548:
        /*0070*/ 	.byte	0x04, 0x1c
        /*0072*/ 	.short	(.L_550 - .L_549)


	//   ....[0]....
.L_549:
        /*0074*/ 	.word	0x00003f40


	//   ....[1]....
        /*0078*/ 	.word	0x00004400


	//   ....[2]....
        /*007c*/ 	.word	0x00004460


	//----- nvinfo : EIATTR_CRS_STACK_SIZE
	.align		4
.L_550:
        /*0080*/ 	.byte	0x04, 0x1e
        /*0082*/ 	.short	(.L_552 - .L_551)
.L_551:
        /*0084*/ 	.word	0x00000000
.L_552:


//--------------------- .nv.info._ZN5flash32flash_fwd_splitkv_combine_kernelI23Flash_fwd_kernel_traitsILi256ELi64ELi64ELi4ELb0ELb0EN7cutlass6half_tE19Flash_kernel_traitsILi256ELi64ELi64ELi4ES3_EELi4ELi2ELb0EEEvNS_16Flash_fwd_paramsE --------------------------
	.section	.nv.info._ZN5flash32flash_fwd_splitkv_combine_kernelI23Flash_fwd_kernel_traitsILi256ELi64ELi64ELi4ELb0ELb0EN7cutlass6half_tE19Flash_kernel_traitsILi256ELi64ELi64ELi4ES3_EELi4ELi2ELb0EEEvNS_16Flash_fwd_paramsE,"",@"SHT_CUDA_INFO"
	.sectionflags	@""
	.align	4


	//----- nvinfo : EIATTR_CUDA_API_VERSION
	.align		4
        /*0000*/ 	.byte	0x04, 0x37
        /*0002*/ 	.short	(.L_554 - .L_553)
.L_553:
        /*0004*/ 	.word	0x00000082


	//----- nvinfo : EIATTR_SW2861232_WAR
	.align		4
.L_554:
        /*0008*/ 	.byte	0x01, 0x35
	.zero		2


	//----- nvinfo : EIATTR_PARAM_CBANK
	.align		4
        /*000c*/ 	.byte	0x04, 0x0a
        /*000e*/ 	.short	(.L_556 - .L_555)
	.align		4
.L_555:
        /*0010*/ 	.word	index@(.nv.constant0._ZN5flash32flash_fwd_splitkv_combine_kernelI23Flash_fwd_kernel_traitsILi256ELi64ELi64ELi4ELb0ELb0EN7cutlass6half_tE19Flash_kernel_traitsILi256ELi64ELi64ELi4ES3_EELi4ELi2ELb0EEEvNS_16Flash_fwd_paramsE)
        /*0014*/ 	.short	0x0160
        /*0016*/ 	.short	0x01d0


	//----- nvinfo : EIATTR_CBANK_PARAM_SIZE
	.align		4
.L_556:
        /*0018*/ 	.byte	0x03, 0x19
        /*001a*/ 	.short	0x01d0


	//----- nvinfo : EIATTR_KPARAM_INFO
	.align		4
        /*001c*/ 	.byte	0x04, 0x17
        /*001e*/ 	.short	(.L_558 - .L_557)
.L_557:
        /*0020*/ 	.word	0x00000000
        /*0024*/ 	.short	0x0000
        /*0026*/ 	.short	0x0000
        /*0028*/ 	.byte	0x00, 0xf0, 0x41, 0x07


	//----- nvinfo : EIATTR_MAXREG_COUNT
	.align		4
.L_558:
        /*002c*/ 	.byte	0x03, 0x1b
        /*002e*/ 	.short	0x00ff


	//----- nvinfo : EIATTR_NUM_BARRIERS
	.align		4
        /*0030*/ 	.byte	0x02, 0x4c
        /*0032*/ 	.byte	0x01
	.zero		1


	//----- nvinfo : EIATTR_MERCURY_ISA_VERSION
	.align		4
        /*0034*/ 	.byte	0x03, 0x5f
        /*0036*/ 	.short	0x0000


	//----- nvinfo : EIATTR_COOP_GROUP_MASK_REGIDS
	.align		4
        /*0038*/ 	.byte	0x04, 0x29
        /*003a*/ 	.short	(.L_560 - .L_559)


	//   ....[0]....
.L_559:
        /*003c*/ 	.word	0xffffffff


	//   ....[1]....
        /*0040*/ 	.word	0xffffffff


	//   ....[2]....
        /*0044*/ 	.word	0xffffffff


	//   ....[3]....
        /*0048*/ 	.word	0xffffffff


	//----- nvinfo : EIATTR_COOP_GROUP_INSTR_OFFSETS
	.align		4
.L_560:
        /*004c*/ 	.byte	0x04, 0x28
        /*004e*/ 	.short	(.L_562 - .L_561)


	//   ....[0]....
.L_561:
        /*0050*/ 	.word	0x00001bf0


	//   ....[1]....
        /*0054*/ 	.word	0x00001c10


	//   ....[2]....
        /*0058*/ 	.word	0x00001c80


	//   ....[3]....
        /*005c*/ 	.word	0x00001ca0


	//----- nvinfo : EIATTR_EXIT_INSTR_OFFSETS
	.align		4
.L_562:
        /*0060*/ 	.byte	0x04, 0x1c
        /*0062*/ 	.short	(.L_564 - .L_563)


	//   ....[0]....
.L_563:
        /*0064*/ 	.word	0x00003e80


	//   ....[1]....
        /*0068*/ 	.word	0x00004340


	//   ....[2]....
        /*006c*/ 	.word	0x000043a0


	//----- nvinfo : EIATTR_CRS_STACK_SIZE
	.align		4
.L_564:
        /*0070*/ 	.byte	0x04, 0x1e
        /*0072*/ 	.short	(.L_566 - .L_565)
.L_565:
        /*0074*/ 	.word	0x00000000
.L_566:


//--------------------- .nv.info._ZN5flash32flash_fwd_splitkv_combine_kernelI23Flash_fwd_kernel_traitsILi256ELi64ELi64ELi4ELb0ELb0EN7cutlass6half_tE19Flash_kernel_traitsILi256ELi64ELi64ELi4ES3_EELi4ELi1ELb0EEEvNS_16Flash_fwd_paramsE --------------------------
	.section	.nv.info._ZN5flash32flash_fwd_splitkv_combine_kernelI23Flash_fwd_kernel_traitsILi256ELi64ELi64ELi4ELb0ELb0EN7cutlass6half_tE19Flash_kernel_traitsILi256ELi64ELi64ELi4ES3_EELi4ELi1ELb0EEEvNS_16Flash_fwd_paramsE,"",@"SHT_CUDA_INFO"
	.sectionflags	@""
	.align	4


	//----- nvinfo : EIATTR_CUDA_API_VERSION
	.align		4
        /*0000*/ 	.byte	0x04, 0x37
        /*0002*/ 	.short	(.L_568 - .L_567)
.L_567:
        /*0004*/ 	.word	0x00000082


	//----- nvinfo : EIATTR_SW2861232_WAR
	.align		4
.L_568:
        /*0008*/ 	.byte	0x01, 0x35
	.zero		2


	//----- nvinfo : EIATTR_PARAM_CBANK
	.align		4
        /*000c*/ 	.byte	0x04, 0x0a
        /*000e*/ 	.short	(.L_570 - .L_569)
	.align		4
.L_569:
        /*0010*/ 	.word	index@(.nv.constant0._ZN5flash32flash_fwd_splitkv_combine_kernelI23Flash_fwd_kernel_traitsILi256ELi64ELi64ELi4ELb0ELb0EN7cutlass6half_tE19Flash_kernel_traitsILi256ELi64ELi64ELi4ES3_EELi4ELi1ELb0EEEvNS_16Flash_fwd_paramsE)
        /*0014*/ 	.short	0x0160
        /*0016*/ 	.short	0x01d0


	//----- nvinfo : EIATTR_CBANK_PARAM_SIZE
	.align		4
.L_570:
        /*0018*/ 	.byte	0x03, 0x19
        /*001a*/ 	.short	0x01d0


	//----- nvinfo : EIATTR_KPARAM_INFO
	.align		4
        /*001c*/ 	.byte	0x04, 0x17
        /*001e*/ 	.short	(.L_572 - .L_571)
.L_571:
        /*0020*/ 	.word	0x00000000
        /*0024*/ 	.short	0x0000
        /*0026*/ 	.short	0x0000
        /*0028*/ 	.byte	0x00, 0xf0, 0x41, 0x07


	//----- nvinfo : EIATTR_MAXREG_COUNT
	.align		4
.L_572:
        /*002c*/ 	.byte	0x03, 0x1b
        /*002e*/ 	.short	0x00ff


	//----- nvinfo : EIATTR_NUM_BARRIERS
	.align		4
        /*0030*/ 	.byte	0x02, 0x4c
        /*0032*/ 	.byte	0x01
	.zero		1


	//----- nvinfo : EIATTR_MERCURY_ISA_VERSION
	.align		4
        /*0034*/ 	.byte	0x03, 0x5f
        /*0036*/ 	.short	0x0000


	//----- nvinfo : EIATTR_COOP_GROUP_MASK_REGIDS
	.align		4
        /*0038*/ 	.byte	0x04, 0x29
        /*003a*/ 	.short	(.L_574 - .L_573)


	//   ....[0]....
.L_573:
        /*003c*/ 	.word	0xffffffff


	//   ....[1]....
        /*0040*/ 	.word	0xffffffff


	//----- nvinfo : EIATTR_COOP_GROUP_INSTR_OFFSETS
	.align		4
.L_574:
        /*0044*/ 	.byte	0x04, 0x28
        /*0046*/ 	.short	(.L_576 - .L_575)


	//   ....[0]....
.L_575:
        /*0048*/ 	.word	0x00001c70


	//   ....[1]....
        /*004c*/ 	.word	0x00001d00


	//----- nvinfo : EIATTR_EXIT_INSTR_OFFSETS
	.align		4
.L_576:
        /*0050*/ 	.byte	0x04, 0x1c
        /*0052*/ 	.short	(.L_578 - .L_577)


	//   ....[0]....
.L_577:
        /*0054*/ 	.word	0x00003ee0


	//   ....[1]....
        /*0058*/ 	.word	0x00004380


	//   ....[2]....
        /*005c*/ 	.word	0x000043e0


	//----- nvinfo : EIATTR_CRS_STACK_SIZE
	.align		4
.L_578:
        /*0060*/ 	.byte	0x04, 0x1e
        /*0062*/ 	.short	(.L_580 - .L_579)
.L_579:
        /*0064*/ 	.word	0x00000000
.L_580:


//--------------------- .nv.info._ZN5flash32flash_fwd_splitkv_combine_kernelI23Flash_fwd_kernel_traitsILi256ELi64ELi64ELi4ELb0ELb0EN7cutlass6half_tE19Flash_kernel_traitsILi256ELi64ELi64ELi4ES3_EELi4ELi7ELb1EEEvNS_16Flash_fwd_paramsE --------------------------
	.section	.nv.info._ZN5flash32flash_fwd_splitkv_combine_kernelI23Flash_fwd_kernel_traitsILi256ELi64ELi64ELi4ELb0ELb0EN7cutlass6half_tE19Flash_kernel_traitsILi256ELi64ELi64ELi4ES3_EELi4ELi7ELb1EEEvNS_16Flash_fwd_paramsE,"",@"SHT_CUDA_INFO"
	.sectionflags	@""
	.align	4


	//----- nvinfo : EIATTR_CUDA_API_VERSION
	.align		4
        /*0000*/ 	.byte	0x04, 0x37
        /*0002*/ 	.short	(.L_582 - .L_581)
.L_581:
        /*0004*/ 	.word	0x00000082


	//----- nvinfo : EIATTR_SW2861232_WAR
	.align		4
.L_582:
        /*0008*/ 	.byte	0x01, 0x35
	.zero		2


	//----- nvinfo : EIATTR_PARAM_CBANK
	.align		4
        /*000c*/ 	.byte	0x04, 0x0a
        /*000e*/ 	.short	(.L_584 - .L_583)
	.align		4
.L_583:
        /*0010*/ 	.word	index@(.nv.constant0._ZN5flash32flash_fwd_splitkv_combine_kernelI23Flash_fwd_kernel_traitsILi256ELi64ELi64ELi4ELb0ELb0EN7cutlass6half_tE19Flash_kernel_traitsILi256ELi64ELi64ELi4ES3_EELi4ELi7ELb1EEEvNS_16Flash_fwd_paramsE)
        /*0014*/ 	.short	0x0160
        /*0016*/ 	.short	0x01d0


	//----- nvinfo : EIATTR_CBANK_PARAM_SIZE
	.align		4
.L_584:
        /*0018*/ 	.byte	0x03, 0x19
        /*001a*/ 	.short	0x01d0


	//----- nvinfo : EIATTR_KPARAM_INFO
	.align		4
        /*001c*/ 	.byte	0x04, 0x17
        /*001e*/ 	.short	(.L_586 - .L_585)
.L_585:
        /*0020*/ 	.word	0x00000000
        /*0024*/ 	.short	0x0000
        /*0026*/ 	.short	0x0000
        /*0028*/ 	.byte	0x00, 0xf0, 0x41, 0x07


	//----- nvinfo : EIATTR_MAXREG_COUNT
	.align		4
.L_586:
        /*002c*/ 	.byte	0x03, 0x1b
        /*002e*/ 	.short	0x00ff


	//----- nvinfo : EIATTR_NUM_BARRIERS
	.align		4
        /*0030*/ 	.byte	0x02, 0x4c
        /*0032*/ 	.byte	0x01
	.zero		1


	//----- nvinfo : EIATTR_MERCURY_ISA_VERSION
	.align		4
        /*0034*/ 	.byte	0x03, 0x5f
        /*0036*/ 	.short	0x0000


	//----- nvinfo : EIATTR_COOP_GROUP_MASK_REGIDS
	.align		4
        /*0038*/ 	.byte	0x04, 0x29
        /*003a*/ 	.short	(.L_588 - .L_587)


	//   ....[0]....
.L_587:
        /*003c*/ 	.word	0xffffffff


	//   ....[1]....
        /*0040*/ 	.word	0xffffffff


	//   ....[2]....
        /*0044*/ 	.word	0xffffffff


	//   ....[3]....
        /*0048*/ 	.word	0xffffffff


	//   ....[4]....
        /*004c*/ 	.word	0xffffffff


	//   ....[5]....
        /*0050*/ 	.word	0xffffffff


	//   ....[6]....
        /*0054*/ 	.word	0xffffffff


	//   ....[7]....
        /*0058*/ 	.word	0xffffffff


	//   ....[8]....
        /*005c*/ 	.word	0xffffffff


	//   ....[9]....
        /*0060*/ 	.word	0xffffffff


	//----- nvinfo : EIATTR_COOP_GROUP_INSTR_OFFSETS
	.align		4
.L_588:
        /*0064*/ 	.byte	0x04, 0x28
        /*0066*/ 	.short	(.L_590 - .L_589)


	//   ....[0]....
.L_589:
        /*0068*/ 	.word	0x00001ab0


	//   ....[1]....
        /*006c*/ 	.word	0x00001ad0


	//   ....[2]....
        /*0070*/ 	.word	0x00001af0


	//   ....[3]....
        /*0074*/ 	.word	0x00001b10


	//   ....[4]....
        /*0078*/ 	.word	0x00001b30


	//   ....[5]....
        /*007c*/ 	.word	0x00001c90


	//   ....[6]....
        /*0080*/ 	.word	0x00001ce0


	//   ....[7]....
        /*0084*/ 	.word	0x00001da0


	//   ....[8]....
        /*0088*/ 	.word	0x00001e20


	//   ....[9]....
        /*008c*/ 	.word	0x00001ef0


	//----- nvinfo : EIATTR_EXIT_INSTR_OFFSETS
	.align		4
.L_590:
        /*0090*/ 	.byte	0x04, 0x1c
        /*0092*/ 	.short	(.L_592 - .L_591)


	//   ....[0]....
.L_591:
        /*0094*/ 	.word	0x00004910


	//   ....[1]....
        /*0098*/ 	.word	0x00004e10


	//----- nvinfo : EIATTR_CRS_STACK_SIZE
	.align		4
.L_592:
        /*009c*/ 	.byte	0x04, 0x1e
        /*009e*/ 	.short	(.L_594 - .L_593)
.L_593:
        /*00a0*/ 	.word	0x00000000
.L_594:


//--------------------- .nv.info._ZN5flash32flash_fwd_splitkv_combine_kernelI23Flash_fwd_kernel_traitsILi256ELi64ELi64ELi4ELb0ELb0EN7cutlass6half_tE19Flash_kernel_traitsILi256ELi64ELi64ELi4ES3_EELi4ELi6ELb1EEEvNS_16Flash_fwd_paramsE --------------------------
	.section	.nv.info._ZN5flash32flash_fwd_splitkv_combine_kernelI23Flash_fwd_kernel_traitsILi256ELi64ELi64ELi4ELb0ELb0EN7cutlass6half_tE19Flash_kernel_traitsILi256ELi64ELi64ELi4ES3_EELi4ELi6ELb1EEEvNS_16Flash_fwd_paramsE,"",@"SHT_CUDA_INFO"
	.sectionflags	@""
	.align	4


	//----- nvinfo : EIATTR_CUDA_API_VERSION
	.align		4
        /*0000*/ 	.byte	0x04, 0x37
        /*0002*/ 	.short	(.L_596 - .L_595)
.L_595:
        /*0004*/ 	.word	0x00000082


	//----- nvinfo : EIATTR_SW2861232_WAR
	.align		4
.L_596:
        /*0008*/ 	.byte	0x01, 0x35
	.zero		2


	//----- nvinfo : EIATTR_PARAM_CBANK
	.align		4
        /*000c*/ 	.byte	0x04, 0x0a
        /*000e*/ 	.short	(.L_598 - .L_597)
	.align		4
.L_597:
        /*0010*/ 	.word	index@(.nv.constant0._ZN5flash32flash_fwd_splitkv_combine_kernelI23Flash_fwd_kernel_traitsILi256ELi64ELi64ELi4ELb0ELb0EN7cutlass6half_tE19Flash_kernel_traitsILi256ELi64ELi64ELi4ES3_EELi4ELi6ELb1EEEvNS_16Flash_fwd_paramsE)
        /*0014*/ 	.short	0x0160
        /*0016*/ 	.short	0x01d0


	//----- nvinfo : EIATTR_CBANK_PARAM_SIZE
	.align		4
.L_598:
        /*0018*/ 	.byte	0x03, 0x19
        /*001a*/ 	.short	0x01d0


	//----- nvinfo : EIATTR_KPARAM_INFO
	.align		4
        /*001c*/ 	.byte	0x04, 0x17
        /*001e*/ 	.short	(.L_600 - .L_599)
.L_599:
        /*0020*/ 	.word	0x00000000
        /*0024*/ 	.short	0x0000
        /*0026*/ 	.short	0x0000
        /*0028*/ 	.byte	0x00, 0xf0, 0x41, 0x07


	//----- nvinfo : EIATTR_MAXREG_COUNT
	.align		4
.L_600:
        /*002c*/ 	.byte	0x03, 0x1b
        /*002e*/ 	.short	0x00ff


	//----- nvinfo : EIATTR_NUM_BARRIERS
	.align		4
        /*0030*/ 	.byte	0x02, 0x4c
        /*0032*/ 	.byte	0x01
	.zero		1


	//----- nvinfo : EIATTR_MERCURY_ISA_VERSION
	.align		4
        /*0034*/ 	.byte	0x03, 0x5f
        /*0036*/ 	.short	0x0000


	//----- nvinfo : EIATTR_COOP_GROUP_MASK_REGIDS
	.align		4
        /*0038*/ 	.byte	0x04, 0x29
        /*003a*/ 	.short	(.L_602 - .L_601)


	//   ....[0]....
.L_601:
        /*003c*/ 	.word	0xffffffff


	//   ....[1]....
        /*0040*/ 	.word	0xffffffff


	//   ....[2]....
        /*0044*/ 	.word	0xffffffff


	//   ....[3]....
        /*0048*/ 	.word	0xffffffff


	//   ....[4]....
        /*004c*/ 	.word	0xffffffff


	//   ....[5]....
        /*0050*/ 	.word	0xffffffff


	//   ....[6]....
        /*0054*/ 	.word	0xffffffff


	//   ....[7]....
        /*0058*/ 	.word	0xffffffff


	//   ....[8]....
        /*005c*/ 	.word	0xffffffff


	//   ....[9]....
        /*0060*/ 	.word	0xffffffff


	//----- nvinfo : EIATTR_COOP_GROUP_INSTR_OFFSETS
	.align		4
.L_602:
        /*0064*/ 	.byte	0x04, 0x28
        /*0066*/ 	.short	(.L_604 - .L_603)


	//   ....[0]....
.L_603:
        /*0068*/ 	.word	0x000016f0


	//   ....[1]....
        /*006c*/ 	.word	0x00001710


	//   ....[2]....
        /*0070*/ 	.word	0x00001730


	//   ....[3]....
        /*0074*/ 	.word	0x00001760


	//   ....[4]....
        /*0078*/ 	.word	0x000017e0


	//   ....[5]....
        /*007c*/ 	.word	0x00001990


	//   ....[6]....
        /*0080*/ 	.word	0x00001a10


	//   ....[7]....
        /*0084*/ 	.word	0x00001ab0


	//   ....[8]....
        /*0088*/ 	.word	0x00001b50


	//   ....[9]....
        /*008c*/ 	.word	0x00001c40


	//----- nvinfo : EIATTR_EXIT_INSTR_OFFSETS
	.align		4
.L_604:
        /*0090*/ 	.byte	0x04, 0x1c
        /*0092*/ 	.short	(.L_606 - .L_605)


	//   ....[0]....
.L_605:
        /*0094*/ 	.word	0x000045a0


	//   ....[1]....
        /*0098*/ 	.word	0x00004aa0


	//----- nvinfo : EIATTR_CRS_STACK_SIZE
	.align		4
.L_606:
        /*009c*/ 	.byte	0x04, 0x1e
        /*009e*/ 	.short	(.L_608 - .L_607)
.L_607:
        /*00a0*/ 	.word	0x00000000
.L_608:


//--------------------- .nv.info._ZN5flash32flash_fwd_splitkv_combine_kernelI23Flash_fwd_kernel_traitsILi256ELi64ELi64ELi4ELb0ELb0EN7cutlass6half_tE19Flash_kernel_traitsILi256ELi64ELi64ELi4ES3_EELi4ELi5ELb1EEEvNS_16Flash_fwd_paramsE --------------------------
	.section	.nv.info._ZN5flash32flash_fwd_splitkv_combine_kernelI23Flash_fwd_kernel_traitsILi256ELi64ELi64ELi4ELb0ELb0EN7cutlass6half_tE19Flash_kernel_traitsILi256ELi64ELi64ELi4ES3_EELi4ELi5ELb1EEEvNS_16Flash_fwd_paramsE,"",@"SHT_CUDA_INFO"
	.sectionflags	@""
	.align	4


	//----- nvinfo : EIATTR_CUDA_API_VERSION
	.align		4
        /*0000*/ 	.byte	0x04, 0x37
        /*0002*/ 	.short	(.L_610 - .L_609)
.L_609:
        /*0004*/ 	.word	0x00000082


	//----- nvinfo : EIATTR_SW2861232_WAR
	.align		4
.L_610:
        /*0008*/ 	.byte	0x01, 0x35
	.zero		2


	//----- nvinfo : EIATTR_PARAM_CBANK
	.align		4
        /*000c*/ 	.byte	0x04, 0x0a
        /*000e*/ 	.short	(.L_612 - .L_611)
	.align		4
.L_611:
        /*0010*/ 	.word	index@(.nv.constant0._ZN5flash32flash_fwd_splitkv_combine_kernelI23Flash_fwd_kernel_traitsILi256ELi64ELi64ELi4ELb0ELb0EN7cutlass6half_tE19Flash_kernel_traitsILi256ELi64ELi64ELi4ES3_EELi4ELi5ELb1EEEvNS_16Flash_fwd_paramsE)
        /*0014*/ 	.short	0x0160
        /*0016*/ 	.short	0x01d0


	//----- nvinfo : EIATTR_CBANK_PARAM_SIZE
	.align		4
.L_612:
        /*0018*/ 	.byte	0x03, 0x19
        /*001a*/ 	.short	0x01d0


	//----- nvinfo : EIATTR_KPARAM_INFO
	.align		4
        /*001c*/ 	.byte	0x04, 0x17
        /*001e*/ 	.short	(.L_614 - .L_613)
.L_613:
        /*0020*/ 	.word	0x00000000
        /*0024*/ 	.short	0x0000
        /*0026*/ 	.short	0x0000
        /*0028*/ 	.byte	0x00, 0xf0, 0x41, 0x07


	//----- nvinfo : EIATTR_MAXREG_COUNT
	.align		4
.L_614:
        /*002c*/ 	.byte	0x03, 0x1b
        /*002e*/ 	.short	0x00ff


	//----- nvinfo : EIATTR_NUM_BARRIERS
	.align		4
        /*0030*/ 	.byte	0x02, 0x4c
        /*0032*/ 	.byte	0x01
	.zero		1


	//----- nvinfo : EIATTR_MERCURY_ISA_VERSION
	.align		4
        /*0034*/ 	.byte	0x03, 0x5f
        /*0036*/ 	.short	0x0000


	//----- nvinfo : EIATTR_COOP_GROUP_MASK_REGIDS
	.align		4
        /*0038*/ 	.byte	0x04, 0x29
        /*003a*/ 	.short	(.L_616 - .L_615)


	//   ....[0]....
.L_615:
        /*003c*/ 	.word	0xffffffff


	//   ....[1]....
        /*0040*/ 	.word	0xffffffff


	//   ....[2]....
        /*0044*/ 	.word	0xffffffff


	//   ....[3]....
        /*0048*/ 	.word	0xffffffff


	//   ....[4]....
        /*004c*/ 	.word	0xffffffff


	//   ....[5]....
        /*0050*/ 	.word	0xffffffff


	//   ....[6]....
        /*0054*/ 	.word	0xffffffff


	//   ....[7]....
        /*0058*/ 	.word	0xffffffff


	//   ....[8]....
        /*005c*/ 	.word	0xffffffff


	//   ....[9]....
        /*0060*/ 	.word	0xffffffff


	//----- nvinfo : EIATTR_COOP_GROUP_INSTR_OFFSETS
	.align		4
.L_616:
        /*0064*/ 	.byte	0x04, 0x28
        /*0066*/ 	.short	(.L_618 - .L_617)


	//   ....[0]....
.L_617:
        /*0068*/ 	.word	0x00001c20


	//   ....[1]....
        /*006c*/ 	.word	0x00001c40


	//   ....[2]....
        /*0070*/ 	.word	0x00001c60


	//   ....[3]....
        /*0074*/ 	.word	0x00001c80


	//   ....[4]....
        /*0078*/ 	.word	0x00001ca0


	//   ....[5]....
        /*007c*/ 	.word	0x00001d10


	//   ....[6]....
        /*0080*/ 	.word	0x00001d30


	//   ....[7]....
        /*0084*/ 	.word	0x00001d60


	//   ....[8]....
        /*0088*/ 	.word	0x00001d80


	//   ....[9]....
        /*008c*/ 	.word	0x00001da0


	//----- nvinfo : EIATTR_EXIT_INSTR_OFFSETS
	.align		4
.L_618:
        /*0090*/ 	.byte	0x04, 0x1c
        /*0092*/ 	.short	(.L_620 - .L_619)


	//   ....[0]....
.L_619:
        /*0094*/ 	.word	0x00004530


	//   ....[1]....
        /*0098*/ 	.word	0x00004a30


	//----- nvinfo : EIATTR_CRS_STACK_SIZE
	.align		4
.L_620:
        /*009c*/ 	.byte	0x04, 0x1e
        /*009e*/ 	.short	(.L_622 - .L_621)
.L_621:
        /*00a0*/ 	.word	0x00000000
.L_622:


//--------------------- .nv.info._ZN5flash32flash_fwd_splitkv_combine_kernelI23Flash_fwd_kernel_traitsILi256ELi64ELi64ELi4ELb0ELb0EN7cutlass6half_tE19Flash_kernel_traitsILi256ELi64ELi64ELi4ES3_EELi4ELi4ELb1EEEvNS_16Flash_fwd_paramsE --------------------------
	.section	.nv.info._ZN5flash32flash_fwd_splitkv_combine_kernelI23Flash_fwd_kernel_traitsILi256ELi64ELi64ELi4ELb0ELb0EN7cutlass6half_tE19Flash_kernel_traitsILi256ELi64ELi64ELi4ES3_EELi4ELi4ELb1EEEvNS_16Flash_fwd_paramsE,"",@"SHT_CUDA_INFO"
	.sectionflags	@""
	.align	4


	//----- nvinfo : EIATTR_CUDA_API_VERSION
	.align		4
        /*0000*/ 	.byte	0x04, 0x37
        /*0002*/ 	.short	(.L_624 - .L_623)
.L_623:
        /*0004*/ 	.word	0x00000082


	//----- nvinfo : EIATTR_SW2861232_WAR
	.align		4
.L_624:
        /*0008*/ 	.byte	0x01, 0x35
	.zero		2


	//----- nvinfo : EIATTR_PARAM_CBANK
	.align		4
        /*000c*/ 	.byte	0x04, 0x0a
        /*000e*/ 	.short	(.L_626 - .L_625)
	.align		4
.L_625:
        /*0010*/ 	.word	index@(.nv.constant0._ZN5flash32flash_fwd_splitkv_combine_kernelI23Flash_fwd_kernel_traitsILi256ELi64ELi64ELi4ELb0ELb0EN7cutlass6half_tE19Flash_kernel_traitsILi256ELi64ELi64ELi4ES3_EELi4ELi4ELb1EEEvNS_16Flash_fwd_paramsE)
        /*0014*/ 	.short	0x0160
        /*0016*/ 	.short	0x01d0


	//----- nvinfo : EIATTR_CBANK_PARAM_SIZE
	.align		4
.L_626:
        /*0018*/ 	.byte	0x03, 0x19
        /*001a*/ 	.short	0x01d0


	//----- nvinfo : EIATTR_KPARAM_INFO
	.align		4
        /*001c*/ 	.byte	0x04, 0x17
        /*001e*/ 	.short	(.L_628 - .L_627)
.L_627:
        /*0020*/ 	.word	0x00000000
        /*0024*/ 	.short	0x0000
        /*0026*/ 	.short	0x0000
        /*0028*/ 	.byte	0x00, 0xf0, 0x41, 0x07


	//----- nvinfo : EIATTR_MAXREG_COUNT
	.align		4
.L_628:
        /*002c*/ 	.byte	0x03, 0x1b
        /*002e*/ 	.short	0x00ff


	//----- nvinfo : EIATTR_NUM_BARRIERS
	.align		4
        /*0030*/ 	.byte	0x02, 0x4c
        /*0032*/ 	.byte	0x01
	.zero		1


	//----- nvinfo : EIATTR_MERCURY_ISA_VERSION
	.align		4
        /*0034*/ 	.byte	0x03, 0x5f
        /*0036*/ 	.short	0x0000


	//----- nvinfo : EIATTR_COOP_GROUP_MASK_REGIDS
	.align		4
        /*0038*/ 	.byte	0x04, 0x29
        /*003a*/ 	.short	(.L_630 - .L_629)


	//   ....[0]....
.L_629:
        /*003c*/ 	.word	0xffffffff


	//   ....[1]....
        /*0040*/ 	.word	0xffffffff


	//   ....[2]....
        /*0044*/ 	.word	0xffffffff


	//   ....[3]....
        /*0048*/ 	.word	0xffffffff


	//   ....[4]....
        /*004c*/ 	.word	0xffffffff


	//   ....[5]....
        /*0050*/ 	.word	0xffffffff


	//   ....[6]....
        /*0054*/ 	.word	0xffffffff


	//   ....[7]....
        /*0058*/ 	.word	0xffffffff


	//----- nvinfo : EIATTR_COOP_GROUP_INSTR_OFFSETS
	.align		4
.L_630:
        /*005c*/ 	.byte	0x04, 0x28
        /*005e*/ 	.short	(.L_632 - .L_631)


	//   ....[0]....
.L_631:
        /*0060*/ 	.word	0x00001c20


	//   ....[1]....
        /*0064*/ 	.word	0x00001c40


	//   ....[2]....
        /*0068*/ 	.word	0x00001c60


	//   ....[3]....
        /*006c*/ 	.word	0x00001c80


	//   ....[4]....
        /*0070*/ 	.word	0x00001cf0


	//   ....[5]....
        /*0074*/ 	.word	0x00001d20


	//   ....[6]....
        /*0078*/ 	.word	0x00001d40


	//   ....[7]....
        /*007c*/ 	.word	0x00001d60


	//----- nvinfo : EIATTR_EXIT_INSTR_OFFSETS
	.align		4
.L_632:
        /*0080*/ 	.byte	0x04, 0x1c
        /*0082*/ 	.short	(.L_634 - .L_633)


	//   ....[0]....
.L_633:
        /*0084*/ 	.word	0x00004500


	//   ....[1]....
        /*0088*/ 	.word	0x00004a00


	//----- nvinfo : EIATTR_CRS_STACK_SIZE
	.align		4
.L_634:
        /*008c*/ 	.byte	0x04, 0x1e
        /*008e*/ 	.short	(.L_636 - .L_635)
.L_635:
        /*0090*/ 	.word	0x00000000
.L_636:


//--------------------- .nv.info._ZN5flash32flash_fwd_splitkv_combine_kernelI23Flash_fwd_kernel_traitsILi256ELi64ELi64ELi4ELb0ELb0EN7cutlass6half_tE19Flash_kernel_traitsILi256ELi64ELi64ELi4ES3_EELi4ELi3ELb1EEEvNS_16Flash_fwd_paramsE --------------------------
	.section	.nv.info._ZN5flash32flash_fwd_splitkv_combine_kernelI23Flash_fwd_kernel_traitsILi256ELi64ELi64ELi4ELb0ELb0EN7cutlass6half_tE19Flash_kernel_traitsILi256ELi64ELi64ELi4ES3_EELi4ELi3ELb1EEEvNS_16Flash_fwd_paramsE,"",@"SHT_CUDA_INFO"
	.sectionflags	@""
	.align	4


	//----- nvinfo : EIATTR_CUDA_API_VERSION
	.align		4
        /*0000*/ 	.byte	0x04, 0x37
        /*0002*/ 	.short	(.L_638 - .L_637)
.L_637:
        /*0004*/ 	.word	0x00000082


	//----- nvinfo : EIATTR_SW2861232_WAR
	.align		4
.L_638:
        /*0008*/ 	.byte	0x01, 0x35
	.zero		2


	//----- nvinfo : EIATTR_PARAM_CBANK
	.align		4
        /*000c*/ 	.byte	0x04, 0x0a
        /*000e*/ 	.short	(.L_640 - .L_639)
	.align		4
.L_639:
        /*0010*/ 	.word	index@(.nv.constant0._ZN5flash32flash_fwd_splitkv_combine_kernelI23Flash_fwd_kernel_traitsILi256ELi64ELi64ELi4ELb0ELb0EN7cutlass6half_tE19Flash_kernel_traitsILi256ELi64ELi64ELi4ES3_EELi4ELi3ELb1EEEvNS_16Flash_fwd_paramsE)
        /*0014*/ 	.short	0x0160
        /*0016*/ 	.short	0x01d0


	//----- nvinfo : EIATTR_CBANK_PARAM_SIZE
	.align		4
.L_640:
        /*0018*/ 	.byte	0x03, 0x19
        /*001a*/ 	.short	0x01d0


	//----- nvinfo : EIATTR_KPARAM_INFO
	.align		4
        /*001c*/ 	.byte	0x04, 0x17
        /*001e*/ 	.short	(.L_642 - .L_641)
.L_641:
        /*0020*/ 	.word	0x00000000
        /*0024*/ 	.short	0x0000
        /*0026*/ 	.short	0x0000
        /*0028*/ 	.byte	0x00, 0xf0, 0x41, 0x07


	//----- nvinfo : EIATTR_MAXREG_COUNT
	.align		4
.L_642:
        /*002c*/ 	.byte	0x03, 0x1b
        /*002e*/ 	.short	0x00ff


	//----- nvinfo : EIATTR_NUM_BARRIERS
	.align		4
        /*0030*/ 	.byte	0x02, 0x4c
        /*0032*/ 	.byte	0x01
	.zero		1


	//----- nvinfo : EIATTR_MERCURY_ISA_VERSION
	.align		4
        /*0034*/ 	.byte	0x03, 0x5f
        /*0036*/ 	.short	0x0000


	//----- nvinfo : EIATTR_COOP_GROUP_MASK_REGIDS
	.align		4
        /*0038*/ 	.byte	0x04, 0x29
        /*003a*/ 	.short	(.L_644 - .L_643)


	//   ....[0]....
.L_643:
        /*003c*/ 	.word	0xffffffff


	//   ....[1]....
        /*0040*/ 	.word	0xffffffff


	//   ....[2]....
        /*0044*/ 	.word	0xffffffff


	//   ....[3]....
        /*0048*/ 	.word	0xffffffff


	//   ....[4]....
        /*004c*/ 	.word	0xffffffff


	//   ....[5]....
        /*0050*/ 	.word	0xffffffff


	//----- nvinfo : EIATTR_COOP_GROUP_INSTR_OFFSETS
	.align		4
.L_644:
        /*0054*/ 	.byte	0x04, 0x28
        /*0056*/ 	.short	(.L_646 - .L_645)


	//   ....[0]....
.L_645:
        /*0058*/ 	.word	0x00001c20


	//   ....[1]....
        /*005c*/ 	.word	0x00001c40


	//   ....[2]....
        /*0060*/ 	.word	0x00001c70


	//   ....[3]....
        /*0064*/ 	.word	0x00001ce0


	//   ....[4]....
        /*0068*/ 	.word	0x00001d00


	//   ....[5]....
        /*006c*/ 	.word	0x00001d20


	//----- nvinfo : EIATTR_EXIT_INSTR_OFFSETS
	.align		4
.L_646:
        /*0070*/ 	.byte	0x04, 0x1c
        /*0072*/ 	.short	(.L_648 - .L_647)


	//   ....[0]....
.L_647:
        /*0074*/ 	.word	0x000044c0


	//   ....[1]....
        /*0078*/ 	.word	0x000049c0


	//----- nvinfo : EIATTR_CRS_STACK_SIZE
	.align		4
.L_648:
        /*007c*/ 	.byte	0x04, 0x1e
        /*007e*/ 	.short	(.L_650 - .L_649)
.L_649:
        /*0080*/ 	.word	0x00000000
.L_650:


//--------------------- .nv.info._ZN5flash32flash_fwd_splitkv_combine_kernelI23Flash_fwd_kernel_traitsILi256ELi64ELi64ELi4ELb0ELb0EN7cutlass6half_tE19Flash_kernel_traitsILi256ELi64ELi64ELi4ES3_EELi4ELi2ELb1EEEvNS_16Flash_fwd_paramsE --------------------------
	.section	.nv.info._ZN5flash32flash_fwd_splitkv_combine_kernelI23Flash_fwd_kernel_traitsILi256ELi64ELi64ELi4ELb0ELb0EN7cutlass6half_tE19Flash_kernel_traitsILi256ELi64ELi64ELi4ES3_EELi4ELi2ELb1EEEvNS_16Flash_fwd_paramsE,"",@"SHT_CUDA_INFO"
	.sectionflags	@""
	.align	4


	//----- nvinfo : EIATTR_CUDA_API_VERSION
	.align		4
        /*0000*/ 	.byte	0x04, 0x37
        /*0002*/ 	.short	(.L_652 - .L_651)
.L_651:
        /*0004*/ 	.word	0x00000082


	//----- nvinfo : EIATTR_SW2861232_WAR
	.align		4
.L_652:
        /*0008*/ 	.byte	0x01, 0x35
	.zero		2


	//----- nvinfo : EIATTR_PARAM_CBANK
	.align		4
        /*000c*/ 	.byte	0x04, 0x0a
        /*000e*/ 	.short	(.L_654 - .L_653)
	.align		4
.L_653:
        /*0010*/ 	.word	index@(.nv.constant0._ZN5flash32flash_fwd_splitkv_combine_kernelI23Flash_fwd_kernel_traitsILi256ELi64ELi64ELi4ELb0ELb0EN7cutlass6half_tE19Flash_kernel_traitsILi256ELi64ELi64ELi4ES3_EELi4ELi2ELb1EEEvNS_16Flash_fwd_paramsE)
        /*0014*/ 	.short	0x0160
        /*0016*/ 	.short	0x01d0


	//----- nvinfo : EIATTR_CBANK_PARAM_SIZE
	.align		4
.L_654:
        /*0018*/ 	.byte	0x03, 0x19
        /*001a*/ 	.short	0x01d0


	//----- nvinfo : EIATTR_KPARAM_INFO
	.align		4
        /*001c*/ 	.byte	0x04, 0x17
        /*001e*/ 	.short	(.L_656 - .L_655)
.L_655:
        /*0020*/ 	.word	0x00000000
        /*0024*/ 	.short	0x0000
        /*0026*/ 	.short	0x0000
        /*0028*/ 	.byte	0x00, 0xf0, 0x41, 0x07


	//----- nvinfo : EIATTR_MAXREG_COUNT
	.align		4
.L_656:
        /*002c*/ 	.byte	0x03, 0x1b
        /*002e*/ 	.short	0x00ff


	//----- nvinfo : EIATTR_NUM_BARRIERS
	.align		4
        /*0030*/ 	.byte	0x02, 0x4c
        /*0032*/ 	.byte	0x01
	.zero		1


	//----- nvinfo : EIATTR_MERCURY_ISA_VERSION
	.align		4
        /*0034*/ 	.byte	0x03, 0x5f
        /*0036*/ 	.short	0x0000


	//----- nvinfo : EIATTR_COOP_GROUP_MASK_REGIDS
	.align		4
        /*0038*/ 	.byte	0x04, 0x29
        /*003a*/ 	.short	(.L_658 - .L_657)


	//   ....[0]....
.L_657:
        /*003c*/ 	.word	0xffffffff


	//   ....[1]....
        /*0040*/ 	.word	0xffffffff


	//   ....[2]....
        /*0044*/ 	.word	0xffffffff


	//   ....[3]....
        /*0048*/ 	.word	0xffffffff


	//----- nvinfo : EIATTR_COOP_GROUP_INSTR_OFFSETS
	.align		4
.L_658:
        /*004c*/ 	.byte	0x04, 0x28
        /*004e*/ 	.short	(.L_660 - .L_659)


	//   ....[0]....
.L_659:
        /*0050*/ 	.word	0x00001bf0


	//   ....[1]....
        /*0054*/ 	.word	0x00001c10


	//   ....[2]....
        /*0058*/ 	.word	0x00001c80


	//   ....[3]....
        /*005c*/ 	.word	0x00001ca0


	//----- nvinfo : EIATTR_EXIT_INSTR_OFFSETS
	.align		4
.L_660:
        /*0060*/ 	.byte	0x04, 0x1c
        /*0062*/ 	.short	(.L_662 - .L_661)


	//   ....[0]....
.L_661:
        /*0064*/ 	.word	0x00004400


	//   ....[1]....
        /*0068*/ 	.word	0x00004900


	//----- nvinfo : EIATTR_CRS_STACK_SIZE
	.align		4
.L_662:
        /*006c*/ 	.byte	0x04, 0x1e
        /*006e*/ 	.short	(.L_664 - .L_663)
.L_663:
        /*0070*/ 	.word	0x00000000
.L_664:


//--------------------- .nv.info._ZN5flash32flash_fwd_splitkv_combine_kernelI23Flash_fwd_kernel_traitsILi256ELi64ELi64ELi4ELb0ELb0EN7cutlass6half_tE19Flash_kernel_traitsILi256ELi64ELi64ELi4ES3_EELi4ELi1ELb1EEEvNS_16Flash_fwd_paramsE --------------------------
	.section	.nv.info._ZN5flash32flash_fwd_splitkv_combine_kernelI23Flash_fwd_kernel_traitsILi256ELi64ELi64ELi4ELb0ELb0EN7cutlass6half_tE19Flash_kernel_traitsILi256ELi64ELi64ELi4ES3_EELi4ELi1ELb1EEEvNS_16Flash_fwd_paramsE,"",@"SHT_CUDA_INFO"
	.sectionflags	@""
	.align	4


	//----- nvinfo : EIATTR_CUDA_API_VERSION
	.align		4
        /*0000*/ 	.byte	0x04, 0x37
        /*0002*/ 	.short	(.L_666 - .L_665)
.L_665:
        /*0004*/ 	.word	0x00000082


	//----- nvinfo : EIATTR_SW2861232_WAR
	.align		4
.L_666:
        /*0008*/ 	.byte	0x01, 0x35
	.zero		2


	//----- nvinfo : EIATTR_PARAM_CBANK
	.align		4
        /*000c*/ 	.byte	0x04, 0x0a
        /*000e*/ 	.short	(.L_668 - .L_667)
	.align		4
.L_667:
        /*0010*/ 	.word	index@(.nv.constant0._ZN5flash32flash_fwd_splitkv_combine_kernelI23Flash_fwd_kernel_traitsILi256ELi64ELi64ELi4ELb0ELb0EN7cutlass6half_tE19Flash_kernel_traitsILi256ELi64ELi64ELi4ES3_EELi4ELi1ELb1EEEvNS_16Flash_fwd_paramsE)
        /*0014*/ 	.short	0x0160
        /*0016*/ 	.short	0x01d0


	//----- nvinfo : EIATTR_CBANK_PARAM_SIZE
	.align		4
.L_668:
        /*0018*/ 	.byte	0x03, 0x19
        /*001a*/ 	.short	0x01d0


	//----- nvinfo : EIATTR_KPARAM_INFO
	.align		4
        /*001c*/ 	.byte	0x04, 0x17
        /*001e*/ 	.short	(.L_670 - .L_669)
.L_669:
        /*0020*/ 	.word	0x00000000
        /*0024*/ 	.short	0x0000
        /*0026*/ 	.short	0x0000
        /*0028*/ 	.byte	0x00, 0xf0, 0x41, 0x07


	//----- nvinfo : EIATTR_MAXREG_COUNT
	.align		4
.L_670:
        /*002c*/ 	.byte	0x03, 0x1b
        /*002e*/ 	.short	0x00ff


	//----- nvinfo : EIATTR_NUM_BARRIERS
	.align		4
        /*0030*/ 	.byte	0x02, 0x4c
        /*0032*/ 	.byte	0x01
	.zero		1


	//----- nvinfo : EIATTR_MERCURY_ISA_VERSION
	.align		4
        /*0034*/ 	.byte	0x03, 0x5f
        /*0036*/ 	.short	0x0000


	//----- nvinfo : EIATTR_COOP_GROUP_MASK_REGIDS
	.align		4
        /*0038*/ 	.byte	0x04, 0x29
        /*003a*/ 	.short	(.L_672 - .L_671)


	//   ....[0]....
.L_671:
        /*003c*/ 	.word	0xffffffff


	//   ....[1]....
        /*0040*/ 	.word	0xffffffff


	//----- nvinfo : EIATTR_COOP_GROUP_INSTR_OFFSETS
	.align		4
.L_672:
        /*0044*/ 	.byte	0x04, 0x28
        /*0046*/ 	.short	(.L_674 - .L_673)


	//   ....[0]....
.L_673:
        /*0048*/ 	.word	0x00001ca0


	//   ....[1]....
        /*004c*/ 	.word	0x00001d10


	//----- nvinfo : EIATTR_EXIT_INSTR_OFFSETS
	.align		4
.L_674:
        /*0050*/ 	.byte	0x04, 0x1c
        /*0052*/ 	.short	(.L_676 - .L_675)


	//   ....[0]....
.L_675:
        /*0054*/ 	.word	0x00004470


	//   ....[1]....
        /*0058*/ 	.word	0x00004950


	//----- nvinfo : EIATTR_CRS_STACK_SIZE
	.align		4
.L_676:
        /*005c*/ 	.byte	0x04, 0x1e
        /*005e*/ 	.short	(.L_678 - .L_677)
.L_677:
        /*0060*/ 	.word	0x00000000
.L_678:


//--------------------- .nv.info._ZN5flash24flash_fwd_splitkv_kernelI23Flash_fwd_kernel_traitsILi256ELi64ELi64ELi4ELb0ELb0EN7cutlass6half_tE19Flash_kernel_traitsILi256ELi64ELi64ELi4ES3_EELb0ELb0ELb0ELb0ELb0ELb0ELb0ELb0EEEvNS_16Flash_fwd_paramsE --------------------------
	.section	.nv.info._ZN5flash24flash_fwd_splitkv_kernelI23Flash_fwd_kernel_traitsILi256ELi64ELi64ELi4ELb0ELb0EN7cutlass6half_tE19Flash_kernel_traitsILi256ELi64ELi64ELi4ES3_EELb0ELb0ELb0ELb0ELb0ELb0ELb0ELb0EEEvNS_16Flash_fwd_paramsE,"",@"SHT_CUDA_INFO"
	.sectionflags	@""
	.align	4


	//----- nvinfo : EIATTR_CUDA_API_VERSION
	.align		4
        /*0000*/ 	.byte	0x04, 0x37
        /*0002*/ 	.short	(.L_680 - .L_679)
.L_679:
        /*0004*/ 	.word	0x00000082


	//----- nvinfo : EIATTR_SW2861232_WAR
	.align		4
.L_680:
        /*0008*/ 	.byte	0x01, 0x35
	.zero		2


	//----- nvinfo : EIATTR_PARAM_CBANK
	.align		4
        /*000c*/ 	.byte	0x04, 0x0a
        /*000e*/ 	.short	(.L_682 - .L_681)
	.align		4
.L_681:
        /*0010*/ 	.word	index@(.nv.constant0._ZN5flash24flash_fwd_splitkv_kernelI23Flash_fwd_kernel_traitsILi256ELi64ELi64ELi4ELb0ELb0EN7cutlass6half_tE19Flash_kernel_traitsILi256ELi64ELi64ELi4ES3_EELb0ELb0ELb0ELb0ELb0ELb0ELb0ELb0EEEvNS_16Flash_fwd_paramsE)
        /*0014*/ 	.short	0x0160
        /*0016*/ 	.short	0x01d0


	//----- nvinfo : EIATTR_CBANK_PARAM_SIZE
	.align		4
.L_682:
        /*0018*/ 	.byte	0x03, 0x19
        /*001a*/ 	.short	0x01d0


	//----- nvinfo : EIATTR_KPARAM_INFO
	.align		4
        /*001c*/ 	.byte	0x04, 0x17
        /*001e*/ 	.short	(.L_684 - .L_683)
.L_683:
        /*0020*/ 	.word	0x00000000
        /*0024*/ 	.short	0x0000
        /*0026*/ 	.short	0x0000
        /*0028*/ 	.byte	0x00, 0xf0, 0x41, 0x07


	//----- nvinfo : EIATTR_MAXREG_COUNT
	.align		4
.L_684:
        /*002c*/ 	.byte	0x03, 0x1b
        /*002e*/ 	.short	0x00ff


	//----- nvinfo : EIATTR_NUM_BARRIERS
	.align		4
        /*0030*/ 	.byte	0x02, 0x4c
        /*0032*/ 	.byte	0x01
	.zero		1


	//----- nvinfo : EIATTR_MERCURY_ISA_VERSION
	.align		4
        /*0034*/ 	.byte	0x03, 0x5f
        /*0036*/ 	.short	0x0000


	//----- nvinfo : EIATTR_COOP_GROUP_MASK_REGIDS
	.align		4
        /*0038*/ 	.byte	0x04, 0x29
        /*003a*/ 	.short	(.L_686 - .L_685)


	//   ....[0]....
.L_685:
        /*003c*/ 	.word	0xffffffff


	//   ....[1]....
        /*0040*/ 	.word	0xffffffff


	//   ....[2]....
        /*0044*/ 	.word	0xffffffff


	//   ....[3]....
        /*0048*/ 	.word	0xffffffff


	//   ....[4]....
        /*004c*/ 	.word	0xffffffff


	//   ....[5]....
        /*0050*/ 	.word	0xffffffff


	//   ....[6]....
        /*0054*/ 	.word	0xffffffff


	//   ....[7]....
        /*0058*/ 	.word	0xffffffff


	//   ....[8]....
        /*005c*/ 	.word	0xffffffff


	//   ....[9]....
        /*0060*/ 	.word	0xffffffff


	//   ....[10]....
        /*0064*/ 	.word	0xffffffff


	//   ....[11]....
        /*0068*/ 	.word	0xffffffff


	//----- nvinfo : EIATTR_COOP_GROUP_INSTR_OFFSETS
	.align		4
.L_686:
        /*006c*/ 	.byte	0x04, 0x28
        /*006e*/ 	.short	(.L_688 - .L_687)


	//   ....[0]....
.L_687:
        /*0070*/ 	.word	0x000066e0


	//   ....[1]....
        /*0074*/ 	.word	0x00006700


	//   ....[2]....
        /*0078*/ 	.word	0x000067a0


	//   ....[3]....
        /*007c*/ 	.word	0x000067b0


	//   ....[4]....
        /*0080*/ 	.word	0x0000a5e0


	//   ....[5]....
        /*0084*/ 	.word	0x0000a600


	//   ....[6]....
        /*0088*/ 	.word	0x0000a630


	//   ....[7]....
        /*008c*/ 	.word	0x0000a640


	//   ....[8]....
        /*0090*/ 	.word	0x0000c220


	//   ....[9]....
        /*0094*/ 	.word	0x0000c260


	//   ....[10]....
        /*0098*/ 	.word	0x0000c320


	//   ....[11]....
        /*009c*/ 	.word	0x0000c350


	//----- nvinfo : EIATTR_EXIT_INSTR_OFFSETS
	.align		4
.L_688:
        /*00a0*/ 	.byte	0x04, 0x1c
        /*00a2*/ 	.short	(.L_690 - .L_689)


	//   ....[0]....
.L_689:
        /*00a4*/ 	.word	0x000004d0


	//   ....[1]....
        /*00a8*/ 	.word	0x00000ed0


	//   ....[2]....
        /*00ac*/ 	.word	0x00000f00


	//   ....[3]....
        /*00b0*/ 	.word	0x0000df80


	//   ....[4]....
        /*00b4*/ 	.word	0x0000e090


	//   ....[5]....
        /*00b8*/ 	.word	0x0000e0b0


	//----- nvinfo : EIATTR_CTAIDZ_USED
	.align		4
.L_690:
        /*00bc*/ 	.byte	0x01, 0x04
	.zero		2


	//----- nvinfo : EIATTR_CRS_STACK_SIZE
	.align		4
        /*00c0*/ 	.byte	0x04, 0x1e
        /*00c2*/ 	.short	(.L_692 - .L_691)
.L_691:
        /*00c4*/ 	.word	0x00000000
.L_692:


//--------------------- .nv.info._ZN5flash24flash_fwd_splitkv_kernelI23Flash_fwd_kernel_traitsILi256ELi64ELi64ELi4ELb0ELb0EN7cutlass6half_tE19Flash_kernel_traitsILi256ELi64ELi64ELi4ES3_EELb0ELb0ELb0ELb0ELb0ELb1ELb0ELb0EEEvNS_16Flash_fwd_paramsE --------------------------
	.section	.nv.info._ZN5flash24flash_fwd_splitkv_kernelI23Flash_fwd_kernel_traitsILi256ELi64ELi64ELi4ELb0ELb0EN7cutlass6half_tE19Flash_kernel_traitsILi256ELi64ELi64ELi4ES3_EELb0ELb0ELb0ELb0ELb0ELb1ELb0ELb0EEEvNS_16Flash_fwd_paramsE,"",@"SHT_CUDA_INFO"
	.sectionflags	@""
	.align	4


	//----- nvinfo : EIATTR_CUDA_API_VERSION
	.align		4
        /*0000*/ 	.byte	0x04, 0x37
        /*0002*/ 	.short	(.L_694 - .L_693)
.L_693:
        /*0004*/ 	.word	0x00000082


	//----- nvinfo : EIATTR_SW2861232_WAR
	.align		4
.L_694:
        /*0008*/ 	.byte	0x01, 0x35
	.zero		2


	//----- nvinfo : EIATTR_PARAM_CBANK
	.align		4
        /*000c*/ 	.byte	0x04, 0x0a
        /*000e*/ 	.short	(.L_696 - .L_695)
	.align		4
.L_695:
        /*0010*/ 	.word	index@(.nv.constant0._ZN5flash24flash_fwd_splitkv_kernelI23Flash_fwd_kernel_traitsILi256ELi64ELi64ELi4ELb0ELb0EN7cutlass6half_tE19Flash_kernel_traitsILi256ELi64ELi64ELi4ES3_EELb0ELb0ELb0ELb0ELb0ELb1ELb0ELb0EEEvNS_16Flash_fwd_paramsE)
        /*0014*/ 	.short	0x0160
        /*0016*/ 	.short	0x01d0


	//----- nvinfo : EIATTR_CBANK_PARAM_SIZE
	.align		4
.L_696:
        /*0018*/ 	.byte	0x03, 0x19
        /*001a*/ 	.short	0x01d0


	//----- nvinfo : EIATTR_KPARAM_INFO
	.align		4
        /*001c*/ 	.byte	0x04, 0x17
        /*001e*/ 	.short	(.L_698 - .L_697)
.L_697:
        /*0020*/ 	.word	0x00000000
        /*0024*/ 	.short	0x0000
        /*0026*/ 	.short	0x0000
        /*0028*/ 	.byte	0x00, 0xf0, 0x41, 0x07


	//----- nvinfo : EIATTR_MAXREG_COUNT
	.align		4
.L_698:
        /*002c*/ 	.byte	0x03, 0x1b
        /*002e*/ 	.short	0x00ff


	//----- nvinfo : EIATTR_NUM_BARRIERS
	.align		4
        /*0030*/ 	.byte	0x02, 0x4c
        /*0032*/ 	.byte	0x01
	.zero		1


	//----- nvinfo : EIATTR_ANNOTATIONS
	.align		4
        /*0034*/ 	.byte	0x04, 0x55
        /*0036*/ 	.short	(.L_700 - .L_699)


	//   ....[0]....
.L_699:
        /*0038*/ 	.word	0x00000001
        /*003c*/ 	.byte	0xb0, 0x7c, 0x00, 0x00, 0x01, 0x00, 0x00, 0x00, 0xd0, 0x7c, 0x00, 0x00, 0x01, 0x00, 0x00, 0x00
        /*004c*/ 	.byte	0xb0, 0xac, 0x00, 0x00, 0x01, 0x00, 0x00, 0x00, 0xc0, 0xae, 0x00, 0x00, 0x01, 0x00, 0x00, 0x00
        /*005c*/ 	.byte	0xa0, 0xc6, 0x00, 0x00, 0x01, 0x00, 0x00, 0x00, 0x20, 0xc7, 0x00, 0x00, 0x01, 0x00, 0x00, 0x00
        /*006c*/ 	.byte	0x90, 0xca, 0x00, 0x00, 0x01, 0x00, 0x00, 0x00, 0xd0, 0xca, 0x00, 0x00


	//----- nvinfo : EIATTR_MERCURY_ISA_VERSION
	.align		4
.L_700:
        /*0078*/ 	.byte	0x03, 0x5f
        /*007a*/ 	.short	0x0000


	//----- nvinfo : EIATTR_COOP_GROUP_MASK_REGIDS
	.align		4
        /*007c*/ 	.byte	0x04, 0x29
        /*007e*/ 	.short	(.L_702 - .L_701)


	//   ....[0]....
.L_701:
        /*0080*/ 	.word	0xffffffff


	//   ....[1]....
        /*0084*/ 	.word	0xffffffff


	//   ....[2]....
        /*0088*/ 	.word	0xffffffff


	//   ....[3]....
        /*008c*/ 	.word	0xffffffff


	//   ....[4]....
        /*0090*/ 	.word	0xffffffff


	//   ....[5]....
        /*0094*/ 	.word	0xffffffff


	//   ....[6]....
        /*0098*/ 	.word	0xffffffff


	//   ....[7]....
        /*009c*/ 	.word	0xffffffff


	//   ....[8]....
        /*00a0*/ 	.word	0xffffffff


	//   ....[9]....
        /*00a4*/ 	.word	0xffffffff


	//   ....[10]....
        /*00a8*/ 	.word	0xffffffff


	//   ....[11]....
        /*00ac*/ 	.word	0xffffffff


	//----- nvinfo : EIATTR_COOP_GROUP_INSTR_OFFSETS
	.align		4
.L_702:
        /*00b0*/ 	.byte	0x04, 0x28
        /*00b2*/ 	.short	(.L_704 - .L_703)


	//   ....[0]....
.L_703:
        /*00b4*/ 	.word	0x00006af0


	//   ....[1]....
        /*00b8*/ 	.word	0x00006b10


	//   ....[2]....
        /*00bc*/ 	.word	0x00006bb0


	//   ....[3]....
        /*00c0*/ 	.word	0x00006bc0


	//   ....[4]....
        /*00c4*/ 	.word	0x0000ae00


	//   ....[5]....
        /*00c8*/ 	.word	0x0000ae20


	//   ....[6]....
        /*00cc*/ 	.word	0x0000ae40


	//   ....[7]....
        /*00d0*/ 	.word	0x0000ae60


	//   ....[8]....
        /*00d4*/ 	.word	0x0000cc60


	//   ....[9]....
        /*00d8*/ 	.word	0x0000cc70


	//   ....[10]....
        /*00dc*/ 	.word	0x0000cca0


	//   ....[11]....
        /*00e0*/ 	.word	0x0000ccc0


	//----- nvinfo : EIATTR_EXIT_INSTR_OFFSETS
	.align		4
.L_704:
        /*00e4*/ 	.byte	0x04, 0x1c
        /*00e6*/ 	.short	(.L_706 - .L_705)


	//   ....[0]....
.L_705:
        /*00e8*/ 	.word	0x000004e0


	//   ....[1]....
        /*00ec*/ 	.word	0x00000ee0


	//   ....[2]....
        /*00f0*/ 	.word	0x00000f10


	//   ....[3]....
        /*00f4*/ 	.word	0x0000e810


	//   ....[4]....
        /*00f8*/ 	.word	0x0000e920


	//   ....[5]....
        /*00fc*/ 	.word	0x0000e940


	//----- nvinfo : EIATTR_CTAIDZ_USED
	.align		4
.L_706:
        /*0100*/ 	.byte	0x01, 0x04
	.zero		2


	//----- nvinfo : EIATTR_CRS_STACK_SIZE
	.align		4
        /*0104*/ 	.byte	0x04, 0x1e
        /*0106*/ 	.short	(.L_708 - .L_707)
.L_707:
        /*0108*/ 	.word	0x00000000
.L_708:


//--------------------- .nv.info._ZN5flash24flash_fwd_splitkv_kernelI23Flash_fwd_kernel_traitsILi256ELi64ELi64ELi4ELb0ELb0EN7cutlass6half_tE19Flash_kernel_traitsILi256ELi64ELi64ELi4ES3_EELb0ELb0ELb0ELb0ELb0ELb0ELb0ELb1EEEvNS_16Flash_fwd_paramsE --------------------------
	.section	.nv.info._ZN5flash24flash_fwd_splitkv_kernelI23Flash_fwd_kernel_traitsILi256ELi64ELi64ELi4ELb0ELb0EN7cutlass6half_tE19Flash_kernel_traitsILi256ELi64ELi64ELi4ES3_EELb0ELb0ELb0ELb0ELb0ELb0ELb0ELb1EEEvNS_16Flash_fwd_paramsE,"",@"SHT_CUDA_INFO"
	.sectionflags	@""
	.align	4


	//----- nvinfo : EIATTR_CUDA_API_VERSION
	.align		4
        /*0000*/ 	.byte	0x04, 0x37
        /*0002*/ 	.short	(.L_710 - .L_709)
.L_709:
        /*0004*/ 	.word	0x00000082


	//----- nvinfo : EIATTR_SW2861232_WAR
	.align		4
.L_710:
        /*0008*/ 	.byte	0x01, 0x35
	.zero		2


	//----- nvinfo : EIATTR_PARAM_CBANK
	.align		4
        /*000c*/ 	.byte	0x04, 0x0a
        /*000e*/ 	.short	(.L_712 - .L_711)
	.align		4
.L_711:
        /*0010*/ 	.word	index@(.nv.constant0._ZN5flash24flash_fwd_splitkv_kernelI23Flash_fwd_kernel_traitsILi256ELi64ELi64ELi4ELb0ELb0EN7cutlass6half_tE19Flash_kernel_traitsILi256ELi64ELi64ELi4ES3_EELb0ELb0ELb0ELb0ELb0ELb0ELb0ELb1EEEvNS_16Flash_fwd_paramsE)
        /*0014*/ 	.short	0x0160
        /*0016*/ 	.short	0x01d0


	//----- nvinfo : EIATTR_CBANK_PARAM_SIZE
	.align		4
.L_712:
        /*0018*/ 	.byte	0x03, 0x19
        /*001a*/ 	.short	0x01d0


	//----- nvinfo : EIATTR_KPARAM_INFO
	.align		4
        /*001c*/ 	.byte	0x04, 0x17
        /*001e*/ 	.short	(.L_714 - .L_713)
.L_713:
        /*0020*/ 	.word	0x00000000
        /*0024*/ 	.short	0x0000
        /*0026*/ 	.short	0x0000
        /*0028*/ 	.byte	0x00, 0xf0, 0x41, 0x07


	//----- nvinfo : EIATTR_MAXREG_COUNT
	.align		4
.L_714:
        /*002c*/ 	.byte	0x03, 0x1b
        /*002e*/ 	.short	0x00ff


	//----- nvinfo : EIATTR_NUM_BARRIERS
	.align		4
        /*0030*/ 	.byte	0x02, 0x4c
        /*0032*/ 	.byte	0x01
	.zero		1


	//----- nvinfo : EIATTR_ANNOTATIONS
	.align		4
        /*0034*/ 	.byte	0x04, 0x55
        /*0036*/ 	.short	(.L_716 - .L_715)


	//   ....[0]....
.L_715:
        /*0038*/ 	.word	0x00000001
        /*003c*/ 	.byte	0x90, 0xce, 0x01, 0x00, 0x01, 0x00, 0x00, 0x00, 0xc0, 0xe3, 0x01, 0x00


	//----- nvinfo : EIATTR_MERCURY_ISA_VERSION
	.align		4
.L_716:
        /*0048*/ 	.byte	0x03, 0x5f
        /*004a*/ 	.short	0x0000


	//----- nvinfo : EIATTR_COOP_GROUP_MASK_REGIDS
	.align		4
        /*004c*/ 	.byte	0x04, 0x29
        /*004e*/ 	.short	(.L_718 - .L_717)


	//   ....[0]....
.L_717:
        /*0050*/ 	.word	0xffffffff


	//   ....[1]....
        /*0054*/ 	.word	0xffffffff


	//   ....[2]....
        /*0058*/ 	.word	0xffffffff


	//   ....[3]....
        /*005c*/ 	.word	0xffffffff


	//   ....[4]....
        /*0060*/ 	.word	0xffffffff


	//   ....[5]....
        /*0064*/ 	.word	0xffffffff


	//   ....[6]....
        /*0068*/ 	.word	0xffffffff


	//   ....[7]....
        /*006c*/ 	.word	0xffffffff


	//   ....[8]....
        /*0070*/ 	.word	0xffffffff


	//   ....[9]....
        /*0074*/ 	.word	0xffffffff


	//   ....[10]....
        /*0078*/ 	.word	0xffffffff


	//   ....[11]....
        /*007c*/ 	.word	0xffffffff


	//   ....[12]....
        /*0080*/ 	.word	0xffffffff


	//   ....[13]....
        /*0084*/ 	.word	0xffffffff


	//   ....[14]....
        /*0088*/ 	.word	0xffffffff


	//   ....[15]....
        /*008c*/ 	.word	0xffffffff


	//----- nvinfo : EIATTR_COOP_GROUP_INSTR_OFFSETS
	.align		4
.L_718:
        /*0090*/ 	.byte	0x04, 0x28
        /*0092*/ 	.short	(.L_720 - .L_719)


	//   ....[0]....
.L_719:
        /*0094*/ 	.word	0x0001b620


	//   ....[1]....
        /*0098*/ 	.word	0x0001b690


	//   ....[2]....
        /*009c*/ 	.word	0x0001b6b0


	//   ....[3]....
        /*00a0*/ 	.word	0x0001b6d0


	//   ....[4]....
        /*00a4*/ 	.word	0x0001f220


	//   ....[5]....
        /*00a8*/ 	.word	0x0001f240


	//   ....[6]....
        /*00ac*/ 	.word	0x0001f260


	//   ....[7]....
        /*00b0*/ 	.word	0x0001f280


	//   ....[8]....
        /*00b4*/ 	.word	0x00020f40


	//   ....[9]....
        /*00b8*/ 	.word	0x00020f70


	//   ....[10]....
        /*00bc*/ 	.word	0x00020f80


	//   ....[11]....
        /*00c0*/ 	.word	0x00020fb0


	//   ....[12]....
        /*00c4*/ 	.word	0x00022fd0


	//   ....[13]....
        /*00c8*/ 	.word	0x00023010


	//   ....[14]....
        /*00cc*/ 	.word	0x00023060


	//   ....[15]....
        /*00d0*/ 	.word	0x000230b0


	//----- nvinfo : EIATTR_EXIT_INSTR_OFFSETS
	.align		4
.L_720:
        /*00d4*/ 	.byte	0x04, 0x1c
        /*00d6*/ 	.short	(.L_722 - .L_721)


	//   ....[0]....
.L_721:
        /*00d8*/ 	.word	0x000000c0


	//----- nvinfo : EIATTR_CTAIDZ_USED
	.align		4
.L_722:
        /*00dc*/ 	.byte	0x01, 0x04
	.zero		2


	//----- nvinfo : EIATTR_CRS_STACK_SIZE
	.align		4
        /*00e0*/ 	.byte	0x04, 0x1e
        /*00e2*/ 	.short	(.L_724 - .L_723)
.L_723:
        /*00e4*/ 	.word	0x00000000
.L_724:


//--------------------- .nv.info._ZN5flash24flash_fwd_splitkv_kernelI23Flash_fwd_kernel_traitsILi256ELi64ELi64ELi4ELb0ELb0EN7cutlass6half_tE19Flash_kernel_traitsILi256ELi64ELi64ELi4ES3_EELb0ELb0ELb0ELb0ELb0ELb1ELb0ELb1EEEvNS_16Flash_fwd_paramsE --------------------------
	.section	.nv.info._ZN5flash24flash_fwd_splitkv_kernelI23Flash_fwd_kernel_traitsILi256ELi64ELi64ELi4ELb0ELb0EN7cutlass6half_tE19Flash_kernel_traitsILi256ELi64ELi64ELi4ES3_EELb0ELb0ELb0ELb0ELb0ELb1ELb0ELb1EEEvNS_16Flash_fwd_paramsE,"",@"SHT_CUDA_INFO"
	.sectionflags	@""
	.align	4


	//----- nvinfo : EIATTR_CUDA_API_VERSION
	.align		4
        /*0000*/ 	.byte	0x04, 0x37
        /*0002*/ 	.short	(.L_726 - .L_725)
.L_725:
        /*0004*/ 	.word	0x00000082


	//----- nvinfo : EIATTR_SW2861232_WAR
	.align		4
.L_726:
        /*0008*/ 	.byte	0x01, 0x35
	.zero		2


	//----- nvinfo : EIATTR_PARAM_CBANK
	.align		4
        /*000c*/ 	.byte	0x04, 0x0a
        /*000e*/ 	.short	(.L_728 - .L_727)
	.align		4
.L_727:
        /*0010*/ 	.word	index@(.nv.constant0._ZN5flash24flash_fwd_splitkv_kernelI23Flash_fwd_kernel_traitsILi256ELi64ELi64ELi4ELb0ELb0EN7cutlass6half_tE19Flash_kernel_traitsILi256ELi64ELi64ELi4ES3_EELb0ELb0ELb0ELb0ELb0ELb1ELb0ELb1EEEvNS_16Flash_fwd_paramsE)
        /*0014*/ 	.short	0x0160
        /*0016*/ 	.short	0x01d0


	//----- nvinfo : EIATTR_CBANK_PARAM_SIZE
	.align		4
.L_728:
        /*0018*/ 	.byte	0x03, 0x19
        /*001a*/ 	.short	0x01d0


	//----- nvinfo : EIATTR_KPARAM_INFO
	.align		4
        /*001c*/ 	.byte	0x04, 0x17
        /*001e*/ 	.short	(.L_730 - .L_729)
.L_729:
        /*0020*/ 	.word	0x00000000
        /*0024*/ 	.short	0x0000
        /*0026*/ 	.short	0x0000
        /*0028*/ 	.byte	0x00, 0xf0, 0x41, 0x07


	//----- nvinfo : EIATTR_MAXREG_COUNT
	.align		4
.L_730:
        /*002c*/ 	.byte	0x03, 0x1b
        /*002e*/ 	.short	0x00ff


	//----- nvinfo : EIATTR_NUM_BARRIERS
	.align		4
        /*0030*/ 	.byte	0x02, 0x4c
        /*0032*/ 	.byte	0x01
	.zero		1


	//----- nvinfo : EIATTR_ANNOTATIONS
	.align		4
        /*0034*/ 	.byte	0x04, 0x55
        /*0036*/ 	.short	(.L_732 - .L_731)


	//   ....[0]....
.L_731:
        /*0038*/ 	.word	0x00000001
        /*003c*/ 	.byte	0x40, 0xcb, 0x01, 0x00, 0x01, 0x00, 0x00, 0x00, 0xe0, 0x15, 0x02, 0x00, 0x01, 0x00, 0x00, 0x00
        /*004c*/ 	.byte	0x40, 0x19, 0x02, 0x00, 0x01, 0x00, 0x00, 0x00, 0x00, 0x1a, 0x02, 0x00, 0x01, 0x00, 0x00, 0x00
        /*005c*/ 	.byte	0x20, 0x1a, 0x02, 0x00, 0x01, 0x00, 0x00, 0x00, 0x90, 0x3a, 0x02, 0x00


	//----- nvinfo : EIATTR_MERCURY_ISA_VERSION
	.align		4
.L_732:
        /*0068*/ 	.byte	0x03, 0x5f
        /*006a*/ 	.short	0x0000


	//----- nvinfo : EIATTR_COOP_GROUP_MASK_REGIDS
	.align		4
        /*006c*/ 	.byte	0x04, 0x29
        /*006e*/ 	.short	(.L_734 - .L_733)


	//   ....[0]....
.L_733:
        /*0070*/ 	.word	0xffffffff


	//   ....[1]....
        /*0074*/ 	.word	0xffffffff


	//   ....[2]....
        /*0078*/ 	.word	0xffffffff


	//   ....[3]....
        /*007c*/ 	.word	0xffffffff


	//   ....[4]....
        /*0080*/ 	.word	0xffffffff


	//   ....[5]....
        /*0084*/ 	.word	0xffffffff


	//   ....[6]....
        /*0088*/ 	.word	0xffffffff


	//   ....[7]....
        /*008c*/ 	.word	0xffffffff


	//   ....[8]....
        /*0090*/ 	.word	0xffffffff


	//   ....[9]....
        /*0094*/ 	.word	0xffffffff


	//   ....[10]....
        /*0098*/ 	.word	0xffffffff


	//   ....[11]....
        /*009c*/ 	.word	0xffffffff


	//   ....[12]....
        /*00a0*/ 	.word	0xffffffff


	//   ....[13]....
        /*00a4*/ 	.word	0xffffffff


	//   ....[14]....
        /*00a8*/ 	.word	0xffffffff


	//   ....[15]....
        /*00ac*/ 	.word	0xffffffff


	//----- nvinfo : EIATTR_COOP_GROUP_INSTR_OFFSETS
	.align		4
.L_734:
        /*00b0*/ 	.byte	0x04, 0x28
        /*00b2*/ 	.short	(.L_736 - .L_735)


	//   ....[0]....
.L_735:
        /*00b4*/ 	.word	0x0001baa0


	//   ....[1]....
        /*00b8*/ 	.word	0x0001bb10


	//   ....[2]....
        /*00bc*/ 	.word	0x0001bb40


	//   ....[3]....
        /*00c0*/ 	.word	0x0001bb60


	//   ....[4]....
        /*00c4*/ 	.word	0x0001fae0


	//   ....[5]....
        /*00c8*/ 	.word	0x0001fb00


	//   ....[6]....
        /*00cc*/ 	.word	0x0001fb20


	//   ....[7]....
        /*00d0*/ 	.word	0x0001fb40


	//   ....[8]....
        /*00d4*/ 	.word	0x00021a10


	//   ....[9]....
        /*00d8*/ 	.word	0x00021a50


	//   ....[10]....
        /*00dc*/ 	.word	0x00021a60


	//   ....[11]....
        /*00e0*/ 	.word	0x00021a90


	//   ....[12]....
        /*00e4*/ 	.word	0x00023ac0


	//   ....[13]....
        /*00e8*/ 	.word	0x00023b00


	//   ....[14]....
        /*00ec*/ 	.word	0x00023b50


	//   ....[15]....
        /*00f0*/ 	.word	0x00023ba0


	//----- nvinfo : EIATTR_EXIT_INSTR_OFFSETS
	.align		4
.L_736:
        /*00f4*/ 	.byte	0x04, 0x1c
        /*00f6*/ 	.short	(.L_738 - .L_737)


	//   ....[0]....
.L_737:
        /*00f8*/ 	.word	0x000000c0


	//----- nvinfo : EIATTR_CTAIDZ_USED
	.align		4
.L_738:
        /*00fc*/ 	.byte	0x01, 0x04
	.zero		2


	//----- nvinfo : EIATTR_CRS_STACK_SIZE
	.align		4
        /*0100*/ 	.byte	0x04, 0x1e
        /*0102*/ 	.short	(.L_740 - .L_739)
.L_739:
        /*0104*/ 	.word	0x00000000
.L_740:


//--------------------- .nv.info._ZN5flash24flash_fwd_splitkv_kernelI23Flash_fwd_kernel_traitsILi256ELi64ELi64ELi4ELb0ELb0EN7cutlass6half_tE19Flash_kernel_traitsILi256ELi64ELi64ELi4ES3_EELb0ELb0ELb0ELb0ELb0ELb0ELb1ELb0EEEvNS_16Flash_fwd_paramsE --------------------------
	.section	.nv.info._ZN5flash24flash_fwd_splitkv_kernelI23Flash_fwd_kernel_traitsILi256ELi64ELi64ELi4ELb0ELb0EN7cutlass6half_tE19Flash_kernel_traitsILi256ELi64ELi64ELi4ES3_EELb0ELb0ELb0ELb0ELb0ELb0ELb1ELb0EEEvNS_16Flash_fwd_paramsE,"",@"SHT_CUDA_INFO"
	.sectionflags	@""
	.align	4


	//----- nvinfo : EIATTR_CUDA_API_VERSION
	.align		4
        /*0000*/ 	.byte	0x04, 0x37
        /*0002*/ 	.short	(.L_742 - .L_741)
.L_741:
        /*0004*/ 	.word	0x00000082


	//----- nvinfo : EIATTR_SW2861232_WAR
	.align		4
.L_742:
        /*0008*/ 	.byte	0x01, 0x35
	.zero		2


	//----- nvinfo : EIATTR_PARAM_CBANK
	.align		4
        /*000c*/ 	.byte	0x04, 0x0a
        /*000e*/ 	.short	(.L_744 - .L_743)
	.align		4
.L_743:
        /*0010*/ 	.word	index@(.nv.constant0._ZN5flash24flash_fwd_splitkv_kernelI23Flash_fwd_kernel_traitsILi256ELi64ELi64ELi4ELb0ELb0EN7cutlass6half_tE19Flash_kernel_traitsILi256ELi64ELi64ELi4ES3_EELb0ELb0ELb0ELb0ELb0ELb0ELb1ELb0EEEvNS_16Flash_fwd_paramsE)
        /*0014*/ 	.short	0x0160
        /*0016*/ 	.short	0x01d0


	//----- nvinfo : EIATTR_CBANK_PARAM_SIZE
	.align		4
.L_744:
        /*0018*/ 	.byte	0x03, 0x19
        /*001a*/ 	.short	0x01d0


	//----- nvinfo : EIATTR_KPARAM_INFO
	.align		4
        /*001c*/ 	.byte	0x04, 0x17
        /*001e*/ 	.short	(.L_746 - .L_745)
.L_745:
        /*0020*/ 	.word	0x00000000
        /*0024*/ 	.short	0x0000
        /*0026*/ 	.short	0x0000
        /*0028*/ 	.byte	0x00, 0xf0, 0x41, 0x07


	//----- nvinfo : EIATTR_MAXREG_COUNT
	.align		4
.L_746:
        /*002c*/ 	.byte	0x03, 0x1b
        /*002e*/ 	.short	0x00ff


	//----- nvinfo : EIATTR_NUM_BARRIERS
	.align		4
        /*0030*/ 	.byte	0x02, 0x4c
        /*0032*/ 	.byte	0x01
	.zero		1


	//----- nvinfo : EIATTR_MERCURY_ISA_VERSION
	.align		4
        /*0034*/ 	.byte	0x03, 0x5f
        /*0036*/ 	.short	0x0000


	//----- nvinfo : EIATTR_COOP_GROUP_MASK_REGIDS
	.align		4
        /*0038*/ 	.byte	0x04, 0x29
        /*003a*/ 	.short	(.L_748 - .L_747)


	//   ....[0]....
.L_747:
        /*003c*/ 	.word	0xffffffff


	//   ....[1]....
        /*0040*/ 	.word	0xffffffff


	//   ....[2]....
        /*0044*/ 	.word	0xffffffff


	//   ....[3]....
        /*0048*/ 	.word	0xffffffff


	//   ....[4]....
        /*004c*/ 	.word	0xffffffff


	//   ....[5]....
        /*0050*/ 	.word	0xffffffff


	//   ....[6]....
        /*0054*/ 	.word	0xffffffff


	//   ....[7]....
        /*0058*/ 	.word	0xffffffff


	//   ....[8]....
        /*005c*/ 	.word	0xffffffff


	//   ....[9]....
        /*0060*/ 	.word	0xffffffff


	//   ....[10]....
        /*0064*/ 	.word	0xffffffff


	//   ....[11]....
        /*0068*/ 	.word	0xffffffff


	//----- nvinfo : EIATTR_COOP_GROUP_INSTR_OFFSETS
	.align		4
.L_748:
        /*006c*/ 	.byte	0x04, 0x28
        /*006e*/ 	.short	(.L_750 - .L_749)


	//   ....[0]....
.L_749:
        /*0070*/ 	.word	0x00006a90


	//   ....[1]....
        /*0074*/ 	.word	0x00006ab0


	//   ....[2]....
        /*0078*/ 	.word	0x00006b50


	//   ....[3]....
        /*007c*/ 	.word	0x00006b60


	//   ....[4]....
        /*0080*/ 	.word	0x0000a9d0


	//   ....[5]....
        /*0084*/ 	.word	0x0000a9f0


	//   ....[6]....
        /*0088*/ 	.word	0x0000aa20


	//   ....[7]....
        /*008c*/ 	.word	0x0000aa30


	//   ....[8]....
        /*0090*/ 	.word	0x0000c600


	//   ....[9]....
        /*0094*/ 	.word	0x0000c640


	//   ....[10]....
        /*0098*/ 	.word	0x0000c700


	//   ....[11]....
        /*009c*/ 	.word	0x0000c720


	//----- nvinfo : EIATTR_EXIT_INSTR_OFFSETS
	.align		4
.L_750:
        /*00a0*/ 	.byte	0x04, 0x1c
        /*00a2*/ 	.short	(.L_752 - .L_751)


	//   ....[0]....
.L_751:
        /*00a4*/ 	.word	0x00000630


	//   ....[1]....
        /*00a8*/ 	.word	0x000012c0


	//   ....[2]....
        /*00ac*/ 	.word	0x000012f0


	//   ....[3]....
        /*00b0*/ 	.word	0x0000e240


	//   ....[4]....
        /*00b4*/ 	.word	0x0000e2e0


	//   ....[5]....
        /*00b8*/ 	.word	0x0000e300


	//----- nvinfo : EIATTR_CTAIDZ_USED
	.align		4
.L_752:
        /*00bc*/ 	.byte	0x01, 0x04
	.zero		2


	//----- nvinfo : EIATTR_CRS_STACK_SIZE
	.align		4
        /*00c0*/ 	.byte	0x04, 0x1e
        /*00c2*/ 	.short	(.L_754 - .L_753)
.L_753:
        /*00c4*/ 	.word	0x00000000
.L_754:


//--------------------- .nv.info._ZN5flash24flash_fwd_splitkv_kernelI23Flash_fwd_kernel_traitsILi256ELi64ELi64ELi4ELb0ELb0EN7cutlass6half_tE19Flash_kernel_traitsILi256ELi64ELi64ELi4ES3_EELb0ELb0ELb0ELb0ELb0ELb1ELb1ELb0EEEvNS_16Flash_fwd_paramsE --------------------------
	.section	.nv.info._ZN5flash24flash_fwd_splitkv_kernelI23Flash_fwd_kernel_traitsILi256ELi64ELi64ELi4ELb0ELb0EN7cutlass6half_tE19Flash_kernel_traitsILi256ELi64ELi64ELi4ES3_EELb0ELb0ELb0ELb0ELb0ELb1ELb1ELb0EEEvNS_16Flash_fwd_paramsE,"",@"SHT_CUDA_INFO"
	.sectionflags	@""
	.align	4


	//----- nvinfo : EIATTR_CUDA_API_VERSION
	.align		4
        /*0000*/ 	.byte	0x04, 0x37
        /*0002*/ 	.short	(.L_756 - .L_755)
.L_755:
        /*0004*/ 	.word	0x00000082


	//----- nvinfo : EIATTR_SW2861232_WAR
	.align		4
.L_756:
        /*0008*/ 	.byte	0x01, 0x35
	.zero		2


	//----- nvinfo : EIATTR_PARAM_CBANK
	.align		4
        /*000c*/ 	.byte	0x04, 0x0a
        /*000e*/ 	.short	(.L_758 - .L_757)
	.align		4
.L_757:
        /*0010*/ 	.word	index@(.nv.constant0._ZN5flash24flash_fwd_splitkv_kernelI23Flash_fwd_kernel_traitsILi256ELi64ELi64ELi4ELb0ELb0EN7cutlass6half_tE19Flash_kernel_traitsILi256ELi64ELi64ELi4ES3_EELb0ELb0ELb0ELb0ELb0ELb1ELb1ELb0EEEvNS_16Flash_fwd_paramsE)
        /*0014*/ 	.short	0x0160
        /*0016*/ 	.short	0x01d0


	//----- nvinfo : EIATTR_CBANK_PARAM_SIZE
	.align		4
.L_758:
        /*0018*/ 	.byte	0x03, 0x19
        /*001a*/ 	.short	0x01d0


	//----- nvinfo : EIATTR_KPARAM_INFO
	.align		4
        /*001c*/ 	.byte	0x04, 0x17
        /*001e*/ 	.short	(.L_760 - .L_759)
.L_759:
        /*0020*/ 	.word	0x00000000
        /*0024*/ 	.short	0x0000
        /*0026*/ 	.short	0x0000
        /*0028*/ 	.byte	0x00, 0xf0, 0x41, 0x07


	//----- nvinfo : EIATTR_MAXREG_COUNT
	.align		4
.L_760:
        /*002c*/ 	.byte	0x03, 0x1b
        /*002e*/ 	.short	0x00ff


	//----- nvinfo : EIATTR_NUM_BARRIERS
	.align		4
        /*0030*/ 	.byte	0x02, 0x4c
        /*0032*/ 	.byte	0x01
	.zero		1


	//----- nvinfo : EIATTR_MERCURY_ISA_VERSION
	.align		4
        /*0034*/ 	.byte	0x03, 0x5f
        /*0036*/ 	.short	0x0000


	//----- nvinfo : EIATTR_COOP_GROUP_MASK_REGIDS
	.align		4
        /*0038*/ 	.byte	0x04, 0x29
        /*003a*/ 	.short	(.L_762 - .L_761)


	//   ....[0]....
.L_761:
        /*003c*/ 	.word	0xffffffff


	//   ....[1]....
        /*0040*/ 	.word	0xffffffff


	//   ....[2]....
        /*0044*/ 	.word	0xffffffff


	//   ....[3]....
        /*0048*/ 	.word	0xffffffff


	//   ....[4]....
        /*004c*/ 	.word	0xffffffff


	//   ....[5]....
        /*0050*/ 	.word	0xffffffff


	//   ....[6]....
        /*0054*/ 	.word	0xffffffff


	//   ....[7]....
        /*0058*/ 	.word	0xffffffff


	//   ....[8]....
        /*005c*/ 	.word	0xffffffff


	//   ....[9]....
        /*0060*/ 	.word	0xffffffff


	//   ....[10]....
        /*0064*/ 	.word	0xffffffff


	//   ....[11]....
        /*0068*/ 	.word	0xffffffff


	//----- nvinfo : EIATTR_COOP_GROUP_INSTR_OFFSETS
	.align		4
.L_762:
        /*006c*/ 	.byte	0x04, 0x28
        /*006e*/ 	.short	(.L_764 - .L_763)


	//   ....[0]....
.L_763:
        /*0070*/ 	.word	0x00006f10


	//   ....[1]....
        /*0074*/ 	.word	0x00006f30


	//   ....[2]....
        /*0078*/ 	.word	0x00006fd0


	//   ....[3]....
        /*007c*/ 	.word	0x00006fe0


	//   ....[4]....
        /*0080*/ 	.word	0x0000b250


	//   ....[5]....
        /*0084*/ 	.word	0x0000b260


	//   ....[6]....
        /*0088*/ 	.word	0x0000b290


	//   ....[7]....
        /*008c*/ 	.word	0x0000b2a0


	//   ....[8]....
        /*0090*/ 	.word	0x0000ce80


	//   ....[9]....
        /*0094*/ 	.word	0x0000cec0


	//   ....[10]....
        /*0098*/ 	.word	0x0000cf80


	//   ....[11]....
        /*009c*/ 	.word	0x0000cfa0


	//----- nvinfo : EIATTR_EXIT_INSTR_OFFSETS
	.align		4
.L_764:
        /*00a0*/ 	.byte	0x04, 0x1c
        /*00a2*/ 	.short	(.L_766 - .L_765)


	//   ....[0]....
.L_765:
        /*00a4*/ 	.word	0x00000630


	//   ....[1]....
        /*00a8*/ 	.word	0x000012c0


	//   ....[2]....
        /*00ac*/ 	.word	0x000012f0


	//   ....[3]....
        /*00b0*/ 	.word	0x0000eac0


	//   ....[4]....
        /*00b4*/ 	.word	0x0000eb60


	//   ....[5]....
        /*00b8*/ 	.word	0x0000eb80


	//----- nvinfo : EIATTR_CTAIDZ_USED
	.align		4
.L_766:
        /*00bc*/ 	.byte	0x01, 0x04
	.zero		2


	//----- nvinfo : EIATTR_CRS_STACK_SIZE
	.align		4
        /*00c0*/ 	.byte	0x04, 0x1e
        /*00c2*/ 	.short	(.L_768 - .L_767)
.L_767:
        /*00c4*/ 	.word	0x00000000
.L_768:


//--------------------- .nv.info._ZN5flash24flash_fwd_splitkv_kernelI23Flash_fwd_kernel_traitsILi256ELi64ELi64ELi4ELb0ELb0EN7cutlass6half_tE19Flash_kernel_traitsILi256ELi64ELi64ELi4ES3_EELb0ELb0ELb0ELb0ELb0ELb0ELb1ELb1EEEvNS_16Flash_fwd_paramsE --------------------------
	.section	.nv.info._ZN5flash24flash_fwd_splitkv_kernelI23Flash_fwd_kernel_traitsILi256ELi64ELi64ELi4ELb0ELb0EN7cutlass6half_tE19Flash_kernel_traitsILi256ELi64ELi64ELi4ES3_EELb0ELb0ELb0ELb0ELb0ELb0ELb1ELb1EEEvNS_16Flash_fwd_paramsE,"",@"SHT_CUDA_INFO"
	.sectionflags	@""
	.align	4


	//----- nvinfo : EIATTR_CUDA_API_VERSION
	.align		4
        /*0000*/ 	.byte	0x04, 0x37
        /*0002*/ 	.short	(.L_770 - .L_769)
.L_769:
        /*0004*/ 	.word	0x00000082


	//----- nvinfo : EIATTR_SW2861232_WAR
	.align		4
.L_770:
        /*0008*/ 	.byte	0x01, 0x35
	.zero		2


	//----- nvinfo : EIATTR_PARAM_CBANK
	.align		4
        /*000c*/ 	.byte	0x04, 0x0a
        /*000e*/ 	.short	(.L_772 - .L_771)
	.align		4
.L_771:
        /*0010*/ 	.word	index@(.nv.constant0._ZN5flash24flash_fwd_splitkv_kernelI23Flash_fwd_kernel_traitsILi256ELi64ELi64ELi4ELb0ELb0EN7cutlass6half_tE19Flash_kernel_traitsILi256ELi64ELi64ELi4ES3_EELb0ELb0ELb0ELb0ELb0ELb0ELb1ELb1EEEvNS_16Flash_fwd_paramsE)
        /*0014*/ 	.short	0x0160
        /*0016*/ 	.short	0x01d0


	//----- nvinfo : EIATTR_CBANK_PARAM_SIZE
	.align		4
.L_772:
        /*0018*/ 	.byte	0x03, 0x19
        /*001a*/ 	.short	0x01d0


	//----- nvinfo : EIATTR_KPARAM_INFO
	.align		4
        /*001c*/ 	.byte	0x04, 0x17
        /*001e*/ 	.short	(.L_774 - .L_773)
.L_773:
        /*0020*/ 	.word	0x00000000
        /*0024*/ 	.short	0x0000
        /*0026*/ 	.short	0x0000
        /*0028*/ 	.byte	0x00, 0xf0, 0x41, 0x07


	//----- nvinfo : EIATTR_MAXREG_COUNT
	.align		4
.L_774:
        /*002c*/ 	.byte	0x03, 0x1b
        /*002e*/ 	.short	0x00ff


	//----- nvinfo : EIATTR_NUM_BARRIERS
	.align		4
        /*0030*/ 	.byte	0x02, 0x4c
        /*0032*/ 	.byte	0x01
	.zero		1


	//----- nvinfo : EIATTR_ANNOTATIONS
	.align		4
        /*0034*/ 	.byte	0x04, 0x55
        /*0036*/ 	.short	(.L_776 - .L_775)


	//   ....[0]....
.L_775:
        /*0038*/ 	.word	0x00000001
        /*003c*/ 	.byte	0x50, 0xd2, 0x01, 0x00, 0x01, 0x00, 0x00, 0x00, 0x80, 0xe7, 0x01, 0x00


	//----- nvinfo : EIATTR_MERCURY_ISA_VERSION
	.align		4
.L_776:
        /*0048*/ 	.byte	0x03, 0x5f
        /*004a*/ 	.short	0x0000


	//----- nvinfo : EIATTR_COOP_GROUP_MASK_REGIDS
	.align		4
        /*004c*/ 	.byte	0x04, 0x29
        /*004e*/ 	.short	(.L_778 - .L_777)


	//   ....[0]....
.L_777:
        /*0050*/ 	.word	0xffffffff


	//   ....[1]....
        /*0054*/ 	.word	0xffffffff


	//   ....[2]....
        /*0058*/ 	.word	0xffffffff


	//   ....[3]....
        /*005c*/ 	.word	0xffffffff


	//   ....[4]....
        /*0060*/ 	.word	0xffffffff


	//   ....[5]....
        /*0064*/ 	.word	0xffffffff


	//   ....[6]....
        /*0068*/ 	.word	0xffffffff


	//   ....[7]....
        /*006c*/ 	.word	0xffffffff


	//   ....[8]....
        /*0070*/ 	.word	0xffffffff


	//   ....[9]....
        /*0074*/ 	.word	0xffffffff


	//   ....[10]....
        /*0078*/ 	.word	0xffffffff


	//   ....[11]....
        /*007c*/ 	.word	0xffffffff


	//   ....[12]....
        /*0080*/ 	.word	0xffffffff


	//   ....[13]....
        /*0084*/ 	.word	0xffffffff


	//   ....[14]....
        /*0088*/ 	.word	0xffffffff


	//   ....[15]....
        /*008c*/ 	.word	0xffffffff


	//----- nvinfo : EIATTR_COOP_GROUP_INSTR_OFFSETS
	.align		4
.L_778:
        /*0090*/ 	.byte	0x04, 0x28
        /*0092*/ 	.short	(.L_780 - .L_779)


	//   ....[0]....
.L_779:
        /*0094*/ 	.word	0x0001b9e0


	//   ....[1]....
        /*0098*/ 	.word	0x0001ba50


	//   ....[2]....
        /*009c*/ 	.word	0x0001ba70


	//   ....[3]....
        /*00a0*/ 	.word	0x0001baa0


	//   ....[4]....
        /*00a4*/ 	.word	0x0001f5e0


	//   ....[5]....
        /*00a8*/ 	.word	0x0001f600


	//   ....[6]....
        /*00ac*/ 	.word	0x0001f620


	//   ....[7]....
        /*00b0*/ 	.word	0x0001f640


	//   ....[8]....
        /*00b4*/ 	.word	0x00021300


	//   ....[9]....
        /*00b8*/ 	.word	0x00021330


	//   ....[10]....
        /*00bc*/ 	.word	0x00021340


	//   ....[11]....
        /*00c0*/ 	.word	0x00021370


	//   ....[12]....
        /*00c4*/ 	.word	0x00023120


	//   ....[13]....
        /*00c8*/ 	.word	0x00023170


	//   ....[14]....
        /*00cc*/ 	.word	0x000231c0


	//   ....[15]....
        /*00d0*/ 	.word	0x00023200


	//----- nvinfo : EIATTR_EXIT_INSTR_OFFSETS
	.align		4
.L_780:
        /*00d4*/ 	.byte	0x04, 0x1c
        /*00d6*/ 	.short	(.L_782 - .L_781)


	//   ....[0]....
.L_781:
        /*00d8*/ 	.word	0x00000200


	//----- nvinfo : EIATTR_CTAIDZ_USED
	.align		4
.L_782:
        /*00dc*/ 	.byte	0x01, 0x04
	.zero		2


	//----- nvinfo : EIATTR_CRS_STACK_SIZE
	.align		4
        /*00e0*/ 	.byte	0x04, 0x1e
        /*00e2*/ 	.short	(.L_784 - .L_783)
.L_783:
        /*00e4*/ 	.word	0x00000000
.L_784:


//--------------------- .nv.info._ZN5flash24flash_fwd_splitkv_kernelI23Flash_fwd_kernel_traitsILi256ELi64ELi64ELi4ELb0ELb0EN7cutlass6half_tE19Flash_kernel_traitsILi256ELi64ELi64ELi4ES3_EELb0ELb0ELb0ELb0ELb0ELb1ELb1ELb1EEEvNS_16Flash_fwd_paramsE --------------------------
	.section	.nv.info._ZN5flash24flash_fwd_splitkv_kernelI23Flash_fwd_kernel_traitsILi256ELi64ELi64ELi4ELb0ELb0EN7cutlass6half_tE19Flash_kernel_traitsILi256ELi64ELi64ELi4ES3_EELb0ELb0ELb0ELb0ELb0ELb1ELb1ELb1EEEvNS_16Flash_fwd_paramsE,"",@"SHT_CUDA_INFO"
	.sectionflags	@""
	.align	4


	//----- nvinfo : EIATTR_CUDA_API_VERSION
	.align		4
        /*0000*/ 	.byte	0x04, 0x37
        /*0002*/ 	.short	(.L_786 - .L_785)
.L_785:
        /*0004*/ 	.word	0x00000082


	//----- nvinfo : EIATTR_SW2861232_WAR
	.align		4
.L_786:
        /*0008*/ 	.byte	0x01, 0x35
	.zero		2


	//----- nvinfo : EIATTR_PARAM_CBANK
	.align		4
        /*000c*/ 	.byte	0x04, 0x0a
        /*000e*/ 	.short	(.L_788 - .L_787)
	.align		4
.L_787:
        /*0010*/ 	.word	index@(.nv.constant0._ZN5flash24flash_fwd_splitkv_kernelI23Flash_fwd_kernel_traitsILi256ELi64ELi64ELi4ELb0ELb0EN7cutlass6half_tE19Flash_kernel_traitsILi256ELi64ELi64ELi4ES3_EELb0ELb0ELb0ELb0ELb0ELb1ELb1ELb1EEEvNS_16Flash_fwd_paramsE)
        /*0014*/ 	.short	0x0160
        /*0016*/ 	.short	0x01d0


	//----- nvinfo : EIATTR_CBANK_PARAM_SIZE
	.align		4
.L_788:
        /*0018*/ 	.byte	0x03, 0x19
        /*001a*/ 	.short	0x01d0


	//----- nvinfo : EIATTR_KPARAM_INFO
	.align		4
        /*001c*/ 	.byte	0x04, 0x17
        /*001e*/ 	.short	(.L_790 - .L_789)
.L_789:
        /*0020*/ 	.word	0x00000000
        /*0024*/ 	.short	0x0000
        /*0026*/ 	.short	0x0000
        /*0028*/ 	.byte	0x00, 0xf0, 0x41, 0x07


	//----- nvinfo : EIATTR_MAXREG_COUNT
	.align		4
.L_790:
        /*002c*/ 	.byte	0x03, 0x1b
        /*002e*/ 	.short	0x00ff


	//----- nvinfo : EIATTR_NUM_BARRIERS
	.align		4
        /*0030*/ 	.byte	0x02, 0x4c
        /*0032*/ 	.byte	0x01
	.zero		1


	//----- nvinfo : EIATTR_ANNOTATIONS
	.align		4
        /*0034*/ 	.byte	0x04, 0x55
        /*0036*/ 	.short	(.L_792 - .L_791)


	//   ....[0]....
.L_791:
        /*0038*/ 	.word	0x00000001
        /*003c*/ 	.byte	0x40, 0xce, 0x01, 0x00, 0x01, 0x00, 0x00, 0x00, 0x30, 0x19, 0x02, 0x00, 0x01, 0x00, 0x00, 0x00
        /*004c*/ 	.byte	0x80, 0x1c, 0x02, 0x00, 0x01, 0x00, 0x00, 0x00, 0x40, 0x1d, 0x02, 0x00, 0x01, 0x00, 0x00, 0x00
        /*005c*/ 	.byte	0x60, 0x1d, 0x02, 0x00, 0x01, 0x00, 0x00, 0x00, 0x50, 0x3b, 0x02, 0x00


	//----- nvinfo : EIATTR_MERCURY_ISA_VERSION
	.align		4
.L_792:
        /*0068*/ 	.byte	0x03, 0x5f
        /*006a*/ 	.short	0x0000


	//----- nvinfo : EIATTR_COOP_GROUP_MASK_REGIDS
	.align		4
        /*006c*/ 	.byte	0x04, 0x29
        /*006e*/ 	.short	(.L_794 - .L_793)


	//   ....[0]....
.L_793:
        /*0070*/ 	.word	0xffffffff


	//   ....[1]....
        /*0074*/ 	.word	0xffffffff


	//   ....[2]....
        /*0078*/ 	.word	0xffffffff


	//   ....[3]....
        /*007c*/ 	.word	0xffffffff


	//   ....[4]....
        /*0080*/ 	.word	0xffffffff


	//   ....[5]....
        /*0084*/ 	.word	0xffffffff


	//   ....[6]....
        /*0088*/ 	.word	0xffffffff


	//   ....[7]....
        /*008c*/ 	.word	0xffffffff


	//   ....[8]....
        /*0090*/ 	.word	0xffffffff


	//   ....[9]....
        /*0094*/ 	.word	0xffffffff


	//   ....[10]....
        /*0098*/ 	.word	0xffffffff


	//   ....[11]....
        /*009c*/ 	.word	0xffffffff


	//   ....[12]....
        /*00a0*/ 	.word	0xffffffff


	//   ....[13]....
        /*00a4*/ 	.word	0xffffffff


	//   ....[14]....
        /*00a8*/ 	.word	0xffffffff


	//   ....[15]....
        /*00ac*/ 	.word	0xffffffff


	//----- nvinfo : EIATTR_COOP_GROUP_INSTR_OFFSETS
	.align		4
.L_794:
        /*00b0*/ 	.byte	0x04, 0x28
        /*00b2*/ 	.short	(.L_796 - .L_795)


	//   ....[0]....
.L_795:
        /*00b4*/ 	.word	0x0001bda0


	//   ....[1]....
        /*00b8*/ 	.word	0x0001be10


	//   ....[2]....
        /*00bc*/ 	.word	0x0001be30


	//   ....[3]....
        /*00c0*/ 	.word	0x0001be50


	//   ....[4]....
        /*00c4*/ 	.word	0x0001fde0


	//   ....[5]....
        /*00c8*/ 	.word	0x0001fe00


	//   ....[6]....
        /*00cc*/ 	.word	0x0001fe20


	//   ....[7]....
        /*00d0*/ 	.word	0x0001fe40


	//   ....[8]....
        /*00d4*/ 	.word	0x00021d50


	//   ....[9]....
        /*00d8*/ 	.word	0x00021d90


	//   ....[10]....
        /*00dc*/ 	.word	0x00021da0


	//   ....[11]....
        /*00e0*/ 	.word	0x00021dd0


	//   ....[12]....
        /*00e4*/ 	.word	0x00023b80


	//   ....[13]....
        /*00e8*/ 	.word	0x00023bd0


	//   ....[14]....
        /*00ec*/ 	.word	0x00023c20


	//   ....[15]....
        /*00f0*/ 	.word	0x00023c60


	//----- nvinfo : EIATTR_EXIT_INSTR_OFFSETS
	.align		4
.L_796:
        /*00f4*/ 	.byte	0x04, 0x1c
        /*00f6*/ 	.short	(.L_798 - .L_797)


	//   ....[0]....
.L_797:
        /*00f8*/ 	.word	0x00000200


	//----- nvinfo : EIATTR_CTAIDZ_USED
	.align		4
.L_798:
        /*00fc*/ 	.byte	0x01, 0x04
	.zero		2


	//----- nvinfo : EIATTR_CRS_STACK_SIZE
	.align		4
        /*0100*/ 	.byte	0x04, 0x1e
        /*0102*/ 	.short	(.L_800 - .L_799)
.L_799:
        /*0104*/ 	.word	0x00000000
.L_800:


//--------------------- .nv.info._ZN5flash24flash_fwd_splitkv_kernelI23Flash_fwd_kernel_traitsILi256ELi64ELi64ELi4ELb0ELb0EN7cutlass6half_tE19Flash_kernel_traitsILi256ELi64ELi64ELi4ES3_EELb0ELb1ELb0ELb0ELb0ELb0ELb0ELb0EEEvNS_16Flash_fwd_paramsE --------------------------
	.section	.nv.info._ZN5flash24flash_fwd_splitkv_kernelI23Flash_fwd_kernel_traitsILi256ELi64ELi64ELi4ELb0ELb0EN7cutlass6half_tE19Flash_kernel_traitsILi256ELi64ELi64ELi4ES3_EELb0ELb1ELb0ELb0ELb0ELb0ELb0ELb0EEEvNS_16Flash_fwd_paramsE,"",@"SHT_CUDA_INFO"
	.sectionflags	@""
	.align	4


	//----- nvinfo : EIATTR_CUDA_API_VERSION
	.align		4
        /*0000*/ 	.byte	0x04, 0x37
        /*0002*/ 	.short	(.L_802 - .L_801)
.L_801:
        /*0004*/ 	.word	0x00000082


	//----- nvinfo : EIATTR_SW2861232_WAR
	.align		4
.L_802:
        /*0008*/ 	.byte	0x01, 0x35
	.zero		2


	//----- nvinfo : EIATTR_PARAM_CBANK
	.align		4
        /*000c*/ 	.byte	0x04, 0x0a
        /*000e*/ 	.short	(.L_804 - .L_803)
	.align		4
.L_803:
        /*0010*/ 	.word	index@(.nv.constant0._ZN5flash24flash_fwd_splitkv_kernelI23Flash_fwd_kernel_traitsILi256ELi64ELi64ELi4ELb0ELb0EN7cutlass6half_tE19Flash_kernel_traitsILi256ELi64ELi64ELi4ES3_EELb0ELb1ELb0ELb0ELb0ELb0ELb0ELb0EEEvNS_16Flash_fwd_paramsE)
        /*0014*/ 	.short	0x0160
        /*0016*/ 	.short	0x01d0


	//----- nvinfo : EIATTR_CBANK_PARAM_SIZE
	.align		4
.L_804:
        /*0018*/ 	.byte	0x03, 0x19
        /*001a*/ 	.short	0x01d0


	//----- nvinfo : EIATTR_KPARAM_INFO
	.align		4
        /*001c*/ 	.byte	0x04, 0x17
        /*001e*/ 	.short	(.L_806 - .L_805)
.L_805:
        /*0020*/ 	.word	0x00000000
        /*0024*/ 	.short	0x0000
        /*0026*/ 	.short	0x0000
        /*0028*/ 	.byte	0x00, 0xf0, 0x41, 0x07


	//----- nvinfo : EIATTR_MAXREG_COUNT
	.align		4
.L_806:
        /*002c*/ 	.byte	0x03, 0x1b
        /*002e*/ 	.short	0x00ff


	//----- nvinfo : EIATTR_NUM_BARRIERS
	.align		4
        /*0030*/ 	.byte	0x02, 0x4c
        /*0032*/ 	.byte	0x01
	.zero		1


	//----- nvinfo : EIATTR_MERCURY_ISA_VERSION
	.align		4
        /*0034*/ 	.byte	0x03, 0x5f
        /*0036*/ 	.short	0x0000


	//----- nvinfo : EIATTR_INT_WARP_WIDE_INSTR_OFFSETS
	.align		4
        /*0038*/ 	.byte	0x04, 0x31
        /*003a*/ 	.short	(.L_808 - .L_807)


	//   ....[0]....
.L_807:
        /*003c*/ 	.word	0x0000aa50


	//----- nvinfo : EIATTR_COOP_GROUP_MASK_REGIDS
	.align		4
.L_808:
        /*0040*/ 	.byte	0x04, 0x29
        /*0042*/ 	.short	(.L_810 - .L_809)


	//   ....[0]....
.L_809:
        /*0044*/ 	.word	0xffffffff


	//   ....[1]....
        /*0048*/ 	.word	0xffffffff


	//   ....[2]....
        /*004c*/ 	.word	0xffffffff


	//   ....[3]....
        /*0050*/ 	.word	0xffffffff


	//   ....[4]....
        /*0054*/ 	.word	0xffffffff


	//   ....[5]....
        /*0058*/ 	.word	0xffffffff


	//   ....[6]....
        /*005c*/ 	.word	0xffffffff


	//   ....[7]....
        /*0060*/ 	.word	0xffffffff


	//   ....[8]....
        /*0064*/ 	.word	0xffffffff


	//   ....[9]....
        /*0068*/ 	.word	0xffffffff


	//   ....[10]....
        /*006c*/ 	.word	0xffffffff


	//   ....[11]....
        /*0070*/ 	.word	0xffffffff


	//   ....[12]....
        /*0074*/ 	.word	0xffffffff


	//   ....[13]....
        /*0078*/ 	.word	0xffffffff


	//   ....[14]....
        /*007c*/ 	.word	0xffffffff


	//   ....[15]....
        /*0080*/ 	.word	0xffffffff


	//----- nvinfo : EIATTR_COOP_GROUP_INSTR_OFFSETS
	.align		4
.L_810:
        /*0084*/ 	.byte	0x04, 0x28
        /*0086*/ 	.short	(.L_812 - .L_811)


	//   ....[0]....
.L_811:
        /*0088*/ 	.word	0x00006eb0


	//   ....[1]....
        /*008c*/ 	.word	0x00006f50


	//   ....[2]....
        /*0090*/ 	.word	0x00006f70


	//   ....[3]....
        /*0094*/ 	.word	0x00006f90


	//   ....[4]....
        /*0098*/ 	.word	0x0000b600


	//   ....[5]....
        /*009c*/ 	.word	0x0000b610


	//   ....[6]....
        /*00a0*/ 	.word	0x0000b640


	//   ....[7]....
        /*00a4*/ 	.word	0x0000b650


	//   ....[8]....
        /*00a8*/ 	.word	0x000103f0


	//   ....[9]....
        /*00ac*/ 	.word	0x00010410


	//   ....[10]....
        /*00b0*/ 	.word	0x00010440


	//   ....[11]....
        /*00b4*/ 	.word	0x00010450


	//   ....[12]....
        /*00b8*/ 	.word	0x000120c0


	//   ....[13]....
        /*00bc*/ 	.word	0x00012100


	//   ....[14]....
        /*00c0*/ 	.word	0x000121d0


	//   ....[15]....
        /*00c4*/ 	.word	0x00012200


	//----- nvinfo : EIATTR_EXIT_INSTR_OFFSETS
	.align		4
.L_812:
        /*00c8*/ 	.byte	0x04, 0x1c
        /*00ca*/ 	.short	(.L_814 - .L_813)


	//   ....[0]....
.L_813:
        /*00cc*/ 	.word	0x000004c0


	//   ....[1]....
        /*00d0*/ 	.word	0x00000fe0


	//   ....[2]....
        /*00d4*/ 	.word	0x00001010


	//   ....[3]....
        /*00d8*/ 	.word	0x00013e50


	//   ....[4]....
        /*00dc*/ 	.word	0x00013f70


	//   ....[5]....
        /*00e0*/ 	.word	0x00013f90


	//----- nvinfo : EIATTR_CTAIDZ_USED
	.align		4
.L_814:
        /*00e4*/ 	.byte	0x01, 0x04
	.zero		2


	//----- nvinfo : EIATTR_CRS_STACK_SIZE
	.align		4
        /*00e8*/ 	.byte	0x04, 0x1e
        /*00ea*/ 	.short	(.L_816 - .L_815)
.L_815:
        /*00ec*/ 	.word	0x00000000
.L_816:


//--------------------- .nv.info._ZN5flash24flash_fwd_splitkv_kernelI23Flash_fwd_kernel_traitsILi256ELi64ELi64ELi4ELb0ELb0EN7cutlass6half_tE19Flash_kernel_traitsILi256ELi64ELi64ELi4ES3_EELb0ELb1ELb0ELb0ELb0ELb1ELb0ELb0EEEvNS_16Flash_fwd_paramsE --------------------------
	.section	.nv.info._ZN5flash24flash_fwd_splitkv_kernelI23Flash_fwd_kernel_traitsILi256ELi64ELi64ELi4ELb0ELb0EN7cutlass6half_tE19Flash_kernel_traitsILi256ELi64ELi64ELi4ES3_EELb0ELb1ELb0ELb0ELb0ELb1ELb0ELb0EEEvNS_16Flash_fwd_paramsE,"",@"SHT_CUDA_INFO"
	.sectionflags	@""
	.align	4


	//----- nvinfo : EIATTR_CUDA_API_VERSION
	.align		4
        /*0000*/ 	.byte	0x04, 0x37
        /*0002*/ 	.short	(.L_818 - .L_817)
.L_817:
        /*0004*/ 	.word	0x00000082


	//----- nvinfo : EIATTR_SW2861232_WAR
	.align		4
.L_818:
        /*0008*/ 	.byte	0x01, 0x35
	.zero		2


	//----- nvinfo : EIATTR_PARAM_CBANK
	.align		4
        /*000c*/ 	.byte	0x04, 0x0a
        /*000e*/ 	.short	(.L_820 - .L_819)
	.align		4
.L_819:
        /*0010*/ 	.word	index@(.nv.constant0._ZN5flash24flash_fwd_splitkv_kernelI23Flash_fwd_kernel_traitsILi256ELi64ELi64ELi4ELb0ELb0EN7cutlass6half_tE19Flash_kernel_traitsILi256ELi64ELi64ELi4ES3_EELb0ELb1ELb0ELb0ELb0ELb1ELb0ELb0EEEvNS_16Flash_fwd_paramsE)
        /*0014*/ 	.short	0x0160
        /*0016*/ 	.short	0x01d0


	//----- nvinfo : EIATTR_CBANK_PARAM_SIZE
	.align		4
.L_820:
        /*0018*/ 	.byte	0x03, 0x19
        /*001a*/ 	.short	0x01d0


	//----- nvinfo : EIATTR_KPARAM_INFO
	.align		4
        /*001c*/ 	.byte	0x04, 0x17
        /*001e*/ 	.short	(.L_822 - .L_821)
.L_821:
        /*0020*/ 	.word	0x00000000
        /*0024*/ 	.short	0x0000
        /*0026*/ 	.short	0x0000
        /*0028*/ 	.byte	0x00, 0xf0, 0x41, 0x07


	//----- nvinfo : EIATTR_MAXREG_COUNT
	.align		4
.L_822:
        /*002c*/ 	.byte	0x03, 0x1b
        /*002e*/ 	.short	0x00ff


	//----- nvinfo : EIATTR_NUM_BARRIERS
	.align		4
        /*0030*/ 	.byte	0x02, 0x4c
        /*0032*/ 	.byte	0x01
	.zero		1


	//----- nvinfo : EIATTR_MERCURY_ISA_VERSION
	.align		4
        /*0034*/ 	.byte	0x03, 0x5f
        /*0036*/ 	.short	0x0000


	//----- nvinfo : EIATTR_INT_WARP_WIDE_INSTR_OFFSETS
	.align		4
        /*0038*/ 	.byte	0x04, 0x31
        /*003a*/ 	.short	(.L_824 - .L_823)


	//   ....[0]....
.L_823:
        /*003c*/ 	.word	0x0000b250


	//----- nvinfo : EIATTR_COOP_GROUP_MASK_REGIDS
	.align		4
.L_824:
        /*0040*/ 	.byte	0x04, 0x29
        /*0042*/ 	.short	(.L_826 - .L_825)


	//   ....[0]....
.L_825:
        /*0044*/ 	.word	0xffffffff


	//   ....[1]....
        /*0048*/ 	.word	0xffffffff


	//   ....[2]....
        /*004c*/ 	.word	0xffffffff


	//   ....[3]....
        /*0050*/ 	.word	0xffffffff


	//   ....[4]....
        /*0054*/ 	.word	0xffffffff


	//   ....[5]....
        /*0058*/ 	.word	0xffffffff


	//   ....[6]....
        /*005c*/ 	.word	0xffffffff


	//   ....[7]....
        /*0060*/ 	.word	0xffffffff


	//   ....[8]....
        /*0064*/ 	.word	0xffffffff


	//   ....[9]....
        /*0068*/ 	.word	0xffffffff


	//   ....[10]....
        /*006c*/ 	.word	0xffffffff


	//   ....[11]....
        /*0070*/ 	.word	0xffffffff


	//   ....[12]....
        /*0074*/ 	.word	0xffffffff


	//   ....[13]....
        /*0078*/ 	.word	0xffffffff


	//   ....[14]....
        /*007c*/ 	.word	0xffffffff


	//   ....[15]....
        /*0080*/ 	.word	0xffffffff


	//----- nvinfo : EIATTR_COOP_GROUP_INSTR_OFFSETS
	.align		4
.L_826:
        /*0084*/ 	.byte	0x04, 0x28
        /*0086*/ 	.short	(.L_828 - .L_827)


	//   ....[0]....
.L_827:
        /*0088*/ 	.word	0x000072c0


	//   ....[1]....
        /*008c*/ 	.word	0x00007350


	//   ....[2]....
        /*0090*/ 	.word	0x00007370


	//   ....[3]....
        /*0094*/ 	.word	0x00007390


	//   ....[4]....
        /*0098*/ 	.word	0x0000bde0


	//   ....[5]....
        /*009c*/ 	.word	0x0000bdf0


	//   ....[6]....
        /*00a0*/ 	.word	0x0000be20


	//   ....[7]....
        /*00a4*/ 	.word	0x0000be30


	//   ....[8]....
        /*00a8*/ 	.word	0x00011050


	//   ....[9]....
        /*00ac*/ 	.word	0x00011180


	//   ....[10]....
        /*00b0*/ 	.word	0x00011190


	//   ....[11]....
        /*00b4*/ 	.word	0x00011200


	//   ....[12]....
        /*00b8*/ 	.word	0x00012e20


	//   ....[13]....
        /*00bc*/ 	.word	0x00012e60


	//   ....[14]....
        /*00c0*/ 	.word	0x00012f30


	//   ....[15]....
        /*00c4*/ 	.word	0x00012f60


	//----- nvinfo : EIATTR_EXIT_INSTR_OFFSETS
	.align		4
.L_828:
        /*00c8*/ 	.byte	0x04, 0x1c
        /*00ca*/ 	.short	(.L_830 - .L_829)


	//   ....[0]....
.L_829:
        /*00cc*/ 	.word	0x000004c0


	//   ....[1]....
        /*00d0*/ 	.word	0x00000fe0


	//   ....[2]....
        /*00d4*/ 	.word	0x00001010


	//   ....[3]....
        /*00d8*/ 	.word	0x00014bb0


	//   ....[4]....
        /*00dc*/ 	.word	0x00014cd0


	//   ....[5]....
        /*00e0*/ 	.word	0x00014cf0


	//----- nvinfo : EIATTR_CTAIDZ_USED
	.align		4
.L_830:
        /*00e4*/ 	.byte	0x01, 0x04
	.zero		2


	//----- nvinfo : EIATTR_CRS_STACK_SIZE
	.align		4
        /*00e8*/ 	.byte	0x04, 0x1e
        /*00ea*/ 	.short	(.L_832 - .L_831)
.L_831:
        /*00ec*/ 	.word	0x00000000
.L_832:


//--------------------- .nv.info._ZN5flash24flash_fwd_splitkv_kernelI23Flash_fwd_kernel_traitsILi256ELi64ELi64ELi4ELb0ELb0EN7cutlass6half_tE19Flash_kernel_traitsILi256ELi64ELi64ELi4ES3_EELb0ELb1ELb0ELb0ELb0ELb0ELb0ELb1EEEvNS_16Flash_fwd_paramsE --------------------------
	.section	.nv.info._ZN5flash24flash_fwd_splitkv_kernelI23Flash_fwd_kernel_traitsILi256ELi64ELi64ELi4ELb0ELb0EN7cutlass6half_tE19Flash_kernel_traitsILi256ELi64ELi64ELi4ES3_EELb0ELb1ELb0ELb0ELb0ELb0ELb0ELb1EEEvNS_16Flash_fwd_paramsE,"",@"SHT_CUDA_INFO"
	.sectionflags	@""
	.align	4


	//----- nvinfo : EIATTR_CUDA_API_VERSION
	.align		4
        /*0000*/ 	.byte	0x04, 0x37
        /*0002*/ 	.short	(.L_834 - .L_833)
.L_833:
        /*0004*/ 	.word	0x00000082


	//----- nvinfo : EIATTR_SW2861232_WAR
	.align		4
.L_834:
        /*0008*/ 	.byte	0x01, 0x35
	.zero		2


	//----- nvinfo : EIATTR_PARAM_CBANK
	.align		4
        /*000c*/ 	.byte	0x04, 0x0a
        /*000e*/ 	.short	(.L_836 - .L_835)
	.align		4
.L_835:
        /*0010*/ 	.word	index@(.nv.constant0._ZN5flash24flash_fwd_splitkv_kernelI23Flash_fwd_kernel_traitsILi256ELi64ELi64ELi4ELb0ELb0EN7cutlass6half_tE19Flash_kernel_traitsILi256ELi64ELi64ELi4ES3_EELb0ELb1ELb0ELb0ELb0ELb0ELb0ELb1EEEvNS_16Flash_fwd_paramsE)
        /*0014*/ 	.short	0x0160
        /*0016*/ 	.short	0x01d0


	//----- nvinfo : EIATTR_CBANK_PARAM_SIZE
	.align		4
.L_836:
        /*0018*/ 	.byte	0x03, 0x19
        /*001a*/ 	.short	0x01d0


	//----- nvinfo : EIATTR_KPARAM_INFO
	.align		4
        /*001c*/ 	.byte	0x04, 0x17
        /*001e*/ 	.short	(.L_838 - .L_837)
.L_837:
        /*0020*/ 	.word	0x00000000
        /*0024*/ 	.short	0x0000
        /*0026*/ 	.short	0x0000
        /*0028*/ 	.byte	0x00, 0xf0, 0x41, 0x07


	//----- nvinfo : EIATTR_MAXREG_COUNT
	.align		4
.L_838:
        /*002c*/ 	.byte	0x03, 0x1b
        /*002e*/ 	.short	0x00ff


	//----- nvinfo : EIATTR_NUM_BARRIERS
	.align		4
        /*0030*/ 	.byte	0x02, 0x4c
        /*0032*/ 	.byte	0x01
	.zero		1


	//----- nvinfo : EIATTR_MERCURY_ISA_VERSION
	.align		4
        /*0034*/ 	.byte	0x03, 0x5f
        /*0036*/ 	.short	0x0000


	//----- nvinfo : EIATTR_COOP_GROUP_MASK_REGIDS
	.align		4
        /*0038*/ 	.byte	0x04, 0x29
        /*003a*/ 	.short	(.L_840 - .L_839)


	//   ....[0]....
.L_839:
        /*003c*/ 	.word	0xffffffff


	//   ....[1]....
        /*0040*/ 	.word	0xffffffff


	//   ....[2]....
        /*0044*/ 	.word	0xffffffff


	//   ....[3]....
        /*0048*/ 	.word	0xffffffff


	//   ....[4]....
        /*004c*/ 	.word	0xffffffff


	//   ....[5]....
        /*0050*/ 	.word	0xffffffff


	//   ....[6]....
        /*0054*/ 	.word	0xffffffff


	//   ....[7]....
        /*0058*/ 	.word	0xffffffff


	//   ....[8]....
        /*005c*/ 	.word	0xffffffff


	//   ....[9]....
        /*0060*/ 	.word	0xffffffff


	//   ....[10]....
        /*0064*/ 	.word	0xffffffff


	//   ....[11]....
        /*0068*/ 	.word	0xffffffff


	//   ....[12]....
        /*006c*/ 	.word	0xffffffff


	//   ....[13]....
        /*0070*/ 	.word	0xffffffff


	//   ....[14]....
        /*0074*/ 	.word	0xffffffff


	//   ....[15]....
        /*0078*/ 	.word	0xffffffff


	//   ....[16]....
        /*007c*/ 	.word	0xffffffff


	//   ....[17]....
        /*0080*/ 	.word	0xffffffff


	//   ....[18]....
        /*0084*/ 	.word	0xffffffff


	//   ....[19]....
        /*0088*/ 	.word	0xffffffff


	//----- nvinfo : EIATTR_COOP_GROUP_INSTR_OFFSETS
	.align		4
.L_840:
        /*008c*/ 	.byte	0x04, 0x28
        /*008e*/ 	.short	(.L_842 - .L_841)


	//   ....[0]....
.L_841:
        /*0090*/ 	.word	0x0001d5a0


	//   ....[1]....
        /*0094*/ 	.word	0x0001d5c0


	//   ....[2]....
        /*0098*/ 	.word	0x0001d5e0


	//   ....[3]....
        /*009c*/ 	.word	0x0001d600


	//   ....[4]....
        /*00a0*/ 	.word	0x000217f0


	//   ....[5]....
        /*00a4*/ 	.word	0x00021800


	//   ....[6]....
        /*00a8*/ 	.word	0x00021830


	//   ....[7]....
        /*00ac*/ 	.word	0x00021840


	//   ....[8]....
        /*00b0*/ 	.word	0x00026420


	//   ....[9]....
        /*00b4*/ 	.word	0x00026440


	//   ....[10]....
        /*00b8*/ 	.word	0x00026460


	//   ....[11]....
        /*00bc*/ 	.word	0x00026480


	//   ....[12]....
        /*00c0*/ 	.word	0x00028520


	//   ....[13]....
        /*00c4*/ 	.word	0x00028550


	//   ....[14]....
        /*00c8*/ 	.word	0x00028560


	//   ....[15]....
        /*00cc*/ 	.word	0x00028590


	//   ....[16]....
        /*00d0*/ 	.word	0x0002a620


	//   ....[17]....
        /*00d4*/ 	.word	0x0002a670


	//   ....[18]....
        /*00d8*/ 	.word	0x0002a6c0


	//   ....[19]....
        /*00dc*/ 	.word	0x0002a710


	//----- nvinfo : EIATTR_EXIT_INSTR_OFFSETS
	.align		4
.L_842:
        /*00e0*/ 	.byte	0x04, 0x1c
        /*00e2*/ 	.short	(.L_844 - .L_843)


	//   ....[0]....
.L_843:
        /*00e4*/ 	.word	0x000000b0


	//----- nvinfo : EIATTR_CTAIDZ_USED
	.align		4
.L_844:
        /*00e8*/ 	.byte	0x01, 0x04
	.zero		2


	//----- nvinfo : EIATTR_CRS_STACK_SIZE
	.align		4
        /*00ec*/ 	.byte	0x04, 0x1e
        /*00ee*/ 	.short	(.L_846 - .L_845)
.L_845:
        /*00f0*/ 	.word	0x00000000
.L_846:


//--------------------- .nv.info._ZN5flash24flash_fwd_splitkv_kernelI23Flash_fwd_kernel_traitsILi256ELi64ELi64ELi4ELb0ELb0EN7cutlass6half_tE19Flash_kernel_traitsILi256ELi64ELi64ELi4ES3_EELb0ELb1ELb0ELb0ELb0ELb1ELb0ELb1EEEvNS_16Flash_fwd_paramsE --------------------------
	.section	.nv.info._ZN5flash24flash_fwd_splitkv_kernelI23Flash_fwd_kernel_traitsILi256ELi64ELi64ELi4ELb0ELb0EN7cutlass6half_tE19Flash_kernel_traitsILi256ELi64ELi64ELi4ES3_EELb0ELb1ELb0ELb0ELb0ELb1ELb0ELb1EEEvNS_16Flash_fwd_paramsE,"",@"SHT_CUDA_INFO"
	.sectionflags	@""
	.align	4


	//----- nvinfo : EIATTR_CUDA_API_VERSION
	.align		4
        /*0000*/ 	.byte	0x04, 0x37
        /*0002*/ 	.short	(.L_848 - .L_847)
.L_847:
        /*0004*/ 	.word	0x00000082


	//----- nvinfo : EIATTR_SW2861232_WAR
	.align		4
.L_848:
        /*0008*/ 	.byte	0x01, 0x35
	.zero		2


	//----- nvinfo : EIATTR_PARAM_CBANK
	.align		4
        /*000c*/ 	.byte	0x04, 0x0a
        /*000e*/ 	.short	(.L_850 - .L_849)
	.align		4
.L_849:
        /*0010*/ 	.word	index@(.nv.constant0._ZN5flash24flash_fwd_splitkv_kernelI23Flash_fwd_kernel_traitsILi256ELi64ELi64ELi4ELb0ELb0EN7cutlass6half_tE19Flash_kernel_traitsILi256ELi64ELi64ELi4ES3_EELb0ELb1ELb0ELb0ELb0ELb1ELb0ELb1EEEvNS_16Flash_fwd_paramsE)
        /*0014*/ 	.short	0x0160
        /*0016*/ 	.short	0x01d0


	//----- nvinfo : EIATTR_CBANK_PARAM_SIZE
	.align		4
.L_850:
        /*0018*/ 	.byte	0x03, 0x19
        /*001a*/ 	.short	0x01d0


	//----- nvinfo : EIATTR_KPARAM_INFO
	.align		4
        /*001c*/ 	.byte	0x04, 0x17
        /*001e*/ 	.short	(.L_852 - .L_851)
.L_851:
        /*0020*/ 	.word	0x00000000
        /*0024*/ 	.short	0x0000
        /*0026*/ 	.short	0x0000
        /*0028*/ 	.byte	0x00, 0xf0, 0x41, 0x07


	//----- nvinfo : EIATTR_MAXREG_COUNT
	.align		4
.L_852:
        /*002c*/ 	.byte	0x03, 0x1b
        /*002e*/ 	.short	0x00ff


	//----- nvinfo : EIATTR_NUM_BARRIERS
	.align		4
        /*0030*/ 	.byte	0x02, 0x4c
        /*0032*/ 	.byte	0x01
	.zero		1


	//----- nvinfo : EIATTR_MERCURY_ISA_VERSION
	.align		4
        /*0034*/ 	.byte	0x03, 0x5f
        /*0036*/ 	.short	0x0000


	//----- nvinfo : EIATTR_COOP_GROUP_MASK_REGIDS
	.align		4
        /*0038*/ 	.byte	0x04, 0x29
        /*003a*/ 	.short	(.L_854 - .L_853)


	//   ....[0]....
.L_853:
        /*003c*/ 	.word	0xffffffff


	//   ....[1]....
        /*0040*/ 	.word	0xffffffff


	//   ....[2]....
        /*0044*/ 	.word	0xffffffff


	//   ....[3]....
        /*0048*/ 	.word	0xffffffff


	//   ....[4]....
        /*004c*/ 	.word	0xffffffff


	//   ....[5]....
        /*0050*/ 	.word	0xffffffff


	//   ....[6]....
        /*0054*/ 	.word	0xffffffff


	//   ....[7]....
        /*0058*/ 	.word	0xffffffff


	//   ....[8]....
        /*005c*/ 	.word	0xffffffff


	//   ....[9]....
        /*0060*/ 	.word	0xffffffff


	//   ....[10]....
        /*0064*/ 	.word	0xffffffff


	//   ....[11]....
        /*0068*/ 	.word	0xffffffff


	//   ....[12]....
        /*006c*/ 	.word	0xffffffff


	//   ....[13]....
        /*0070*/ 	.word	0xffffffff


	//   ....[14]....
        /*0074*/ 	.word	0xffffffff


	//   ....[15]....
        /*0078*/ 	.word	0xffffffff


	//   ....[16]....
        /*007c*/ 	.word	0xffffffff


	//   ....[17]....
        /*0080*/ 	.word	0xffffffff


	//   ....[18]....
        /*0084*/ 	.word	0xffffffff


	//   ....[19]....
        /*0088*/ 	.word	0xffffffff


	//----- nvinfo : EIATTR_COOP_GROUP_INSTR_OFFSETS
	.align		4
.L_854:
        /*008c*/ 	.byte	0x04, 0x28
        /*008e*/ 	.short	(.L_856 - .L_855)


	//   ....[0]....
.L_855:
        /*0090*/ 	.word	0x0001d990


	//   ....[1]....
        /*0094*/ 	.word	0x0001d9b0


	//   ....[2]....
        /*0098*/ 	.word	0x0001d9d0


	//   ....[3]....
        /*009c*/ 	.word	0x0001d9f0


	//   ....[4]....
        /*00a0*/ 	.word	0x00022000


	//   ....[5]....
        /*00a4*/ 	.word	0x00022010


	//   ....[6]....
        /*00a8*/ 	.word	0x00022040


	//   ....[7]....
        /*00ac*/ 	.word	0x00022050


	//   ....[8]....
        /*00b0*/ 	.word	0x00026ef0


	//   ....[9]....
        /*00b4*/ 	.word	0x00027030


	//   ....[10]....
        /*00b8*/ 	.word	0x00027040


	//   ....[11]....
        /*00bc*/ 	.word	0x000270a0


	//   ....[12]....
        /*00c0*/ 	.word	0x00029110


	//   ....[13]....
        /*00c4*/ 	.word	0x00029140


	//   ....[14]....
        /*00c8*/ 	.word	0x00029150


	//   ....[15]....
        /*00cc*/ 	.word	0x00029180


	//   ....[16]....
        /*00d0*/ 	.word	0x0002b210


	//   ....[17]....
        /*00d4*/ 	.word	0x0002b260


	//   ....[18]....
        /*00d8*/ 	.word	0x0002b2b0


	//   ....[19]....
        /*00dc*/ 	.word	0x0002b300


	//----- nvinfo : EIATTR_EXIT_INSTR_OFFSETS
	.align		4
.L_856:
        /*00e0*/ 	.byte	0x04, 0x1c
        /*00e2*/ 	.short	(.L_858 - .L_857)


	//   ....[0]....
.L_857:
        /*00e4*/ 	.word	0x000000b0


	//----- nvinfo : EIATTR_CTAIDZ_USED
	.align		4
.L_858:
        /*00e8*/ 	.byte	0x01, 0x04
	.zero		2


	//----- nvinfo : EIATTR_CRS_STACK_SIZE
	.align		4
        /*00ec*/ 	.byte	0x04, 0x1e
        /*00ee*/ 	.short	(.L_860 - .L_859)
.L_859:
        /*00f0*/ 	.word	0x00000000
.L_860:


//--------------------- .nv.info._ZN5flash24flash_fwd_splitkv_kernelI23Flash_fwd_kernel_traitsILi256ELi64ELi64ELi4ELb0ELb0EN7cutlass6half_tE19Flash_kernel_traitsILi256ELi64ELi64ELi4ES3_EELb0ELb1ELb0ELb0ELb0ELb0ELb1ELb0EEEvNS_16Flash_fwd_paramsE --------------------------
	.section	.nv.info._ZN5flash24flash_fwd_splitkv_kernelI23Flash_fwd_kernel_traitsILi256ELi64ELi64ELi4ELb0ELb0EN7cutlass6half_tE19Flash_kernel_traitsILi256ELi64ELi64ELi4ES3_EELb0ELb1ELb0ELb0ELb0ELb0ELb1ELb0EEEvNS_16Flash_fwd_paramsE,"",@"SHT_CUDA_INFO"
	.sectionflags	@""
	.align	4


	//----- nvinfo : EIATTR_CUDA_API_VERSION
	.align		4
        /*0000*/ 	.byte	0x04, 0x37
        /*0002*/ 	.short	(.L_862 - .L_861)
.L_861:
        /*0004*/ 	.word	0x00000082


	//----- nvinfo : EIATTR_SW2861232_WAR
	.align		4
.L_862:
        /*0008*/ 	.byte	0x01, 0x35
	.zero		2


	//----- nvinfo : EIATTR_PARAM_CBANK
	.align		4
        /*000c*/ 	.byte	0x04, 0x0a
        /*000e*/ 	.short	(.L_864 - .L_863)
	.align		4
.L_863:
        /*0010*/ 	.word	index@(.nv.constant0._ZN5flash24flash_fwd_splitkv_kernelI23Flash_fwd_kernel_traitsILi256ELi64ELi64ELi4ELb0ELb0EN7cutlass6half_tE19Flash_kernel_traitsILi256ELi64ELi64ELi4ES3_EELb0ELb1ELb0ELb0ELb0ELb0ELb1ELb0EEEvNS_16Flash_fwd_paramsE)
        /*0014*/ 	.short	0x0160
        /*0016*/ 	.short	0x01d0


	//----- nvinfo : EIATTR_CBANK_PARAM_SIZE
	.align		4
.L_864:
        /*0018*/ 	.byte	0x03, 0x19
        /*001a*/ 	.short	0x01d0


	//----- nvinfo : EIATTR_KPARAM_INFO
	.align		4
        /*001c*/ 	.byte	0x04, 0x17
        /*001e*/ 	.short	(.L_866 - .L_865)
.L_865:
        /*0020*/ 	.word	0x00000000
        /*0024*/ 	.short	0x0000
        /*0026*/ 	.short	0x0000
        /*0028*/ 	.byte	0x00, 0xf0, 0x41, 0x07


	//----- nvinfo : EIATTR_MAXREG_COUNT
	.align		4
.L_866:
        /*002c*/ 	.byte	0x03, 0x1b
        /*002e*/ 	.short	0x00ff


	//----- nvinfo : EIATTR_NUM_BARRIERS
	.align		4
        /*0030*/ 	.byte	0x02, 0x4c
        /*0032*/ 	.byte	0x01
	.zero		1


	//----- nvinfo : EIATTR_MERCURY_ISA_VERSION
	.align		4
        /*0034*/ 	.byte	0x03, 0x5f
        /*0036*/ 	.short	0x0000


	//----- nvinfo : EIATTR_INT_WARP_WIDE_INSTR_OFFSETS
	.align		4
        /*0038*/ 	.byte	0x04, 0x31
        /*003a*/ 	.short	(.L_868 - .L_867)


	//   ....[0]....
.L_867:
        /*003c*/ 	.word	0x0000acf0


	//----- nvinfo : EIATTR_COOP_GROUP_MASK_REGIDS
	.align		4
.L_868:
        /*0040*/ 	.byte	0x04, 0x29
        /*0042*/ 	.short	(.L_870 - .L_869)


	//   ....[0]....
.L_869:
        /*0044*/ 	.word	0xffffffff


	//   ....[1]....
        /*0048*/ 	.word	0xffffffff


	//   ....[2]....
        /*004c*/ 	.word	0xffffffff


	//   ....[3]....
        /*0050*/ 	.word	0xffffffff


	//   ....[4]....
        /*0054*/ 	.word	0xffffffff


	//   ....[5]....
        /*0058*/ 	.word	0xffffffff


	//   ....[6]....
        /*005c*/ 	.word	0xffffffff


	//   ....[7]....
        /*0060*/ 	.word	0xffffffff


	//   ....[8]....
        /*0064*/ 	.word	0xffffffff


	//   ....[9]....
        /*0068*/ 	.word	0xffffffff


	//   ....[10]....
        /*006c*/ 	.word	0xffffffff


	//   ....[11]....
        /*0070*/ 	.word	0xffffffff


	//   ....[12]....
        /*0074*/ 	.word	0xffffffff


	//   ....[13]....
        /*0078*/ 	.word	0xffffffff


	//   ....[14]....
        /*007c*/ 	.word	0xffffffff


	//   ....[15]....
        /*0080*/ 	.word	0xffffffff


	//----- nvinfo : EIATTR_COOP_GROUP_INSTR_OFFSETS
	.align		4
.L_870:
        /*0084*/ 	.byte	0x04, 0x28
        /*0086*/ 	.short	(.L_872 - .L_871)


	//   ....[0]....
.L_871:
        /*0088*/ 	.word	0x000071a0


	//   ....[1]....
        /*008c*/ 	.word	0x000071d0


	//   ....[2]....
        /*0090*/ 	.word	0x000071f0


	//   ....[3]....
        /*0094*/ 	.word	0x00007210


	//   ....[4]....
        /*0098*/ 	.word	0x0000b8f0


	//   ....[5]....
        /*009c*/ 	.word	0x0000b900


	//   ....[6]....
        /*00a0*/ 	.word	0x0000b930


	//   ....[7]....
        /*00a4*/ 	.word	0x0000b940


	//   ....[8]....
        /*00a8*/ 	.word	0x00010760


	//   ....[9]....
        /*00ac*/ 	.word	0x00010780


	//   ....[10]....
        /*00b0*/ 	.word	0x000107b0


	//   ....[11]....
        /*00b4*/ 	.word	0x000107c0


	//   ....[12]....
        /*00b8*/ 	.word	0x000123e0


	//   ....[13]....
        /*00bc*/ 	.word	0x00012420


	//   ....[14]....
        /*00c0*/ 	.word	0x000124e0


	//   ....[15]....
        /*00c4*/ 	.word	0x000124f0


	//----- nvinfo : EIATTR_EXIT_INSTR_OFFSETS
	.align		4
.L_872:
        /*00c8*/ 	.byte	0x04, 0x1c
        /*00ca*/ 	.short	(.L_874 - .L_873)


	//   ....[0]....
.L_873:
        /*00cc*/ 	.word	0x00000620


	//   ....[1]....
        /*00d0*/ 	.word	0x000013e0


	//   ....[2]....
        /*00d4*/ 	.word	0x00001410


	//   ....[3]....
        /*00d8*/ 	.word	0x00014050


	//   ....[4]....
        /*00dc*/ 	.word	0x000140f0


	//   ....[5]....
        /*00e0*/ 	.word	0x00014110


	//----- nvinfo : EIATTR_CTAIDZ_USED
	.align		4
.L_874:
        /*00e4*/ 	.byte	0x01, 0x04
	.zero		2


	//----- nvinfo : EIATTR_CRS_STACK_SIZE
	.align		4
        /*00e8*/ 	.byte	0x04, 0x1e
        /*00ea*/ 	.short	(.L_876 - .L_875)
.L_875:
        /*00ec*/ 	.word	0x00000000
.L_876:


//--------------------- .nv.info._ZN5flash24flash_fwd_splitkv_kernelI23Flash_fwd_kernel_traitsILi256ELi64ELi64ELi4ELb0ELb0EN7cutlass6half_tE19Flash_kernel_traitsILi256ELi64ELi64ELi4ES3_EELb0ELb1ELb0ELb0ELb0ELb1ELb1ELb0EEEvNS_16Flash_fwd_paramsE --------------------------
	.section	.nv.info._ZN5flash24flash_fwd_splitkv_kernelI23Flash_fwd_kernel_traitsILi256ELi64ELi64ELi4ELb0ELb0EN7cutlass6half_tE19Flash_kernel_traitsILi256ELi64ELi64ELi4ES3_EELb0ELb1ELb0ELb0ELb0ELb1ELb1ELb0EEEvNS_16Flash_fwd_paramsE,"",@"SHT_CUDA_INFO"
	.sectionflags	@""
	.align	4


	//----- nvinfo : EIATTR_CUDA_API_VERSION
	.align		4
        /*0000*/ 	.byte	0x04, 0x37
        /*0002*/ 	.short	(.L_878 - .L_877)
.L_877:
        /*0004*/ 	.word	0x00000082


	//----- nvinfo : EIATTR_SW2861232_WAR
	.align		4
.L_878:
        /*0008*/ 	.byte	0x01, 0x35
	.zero		2


	//----- nvinfo : EIATTR_PARAM_CBANK
	.align		4
        /*000c*/ 	.byte	0x04, 0x0a
        /*000e*/ 	.short	(.L_880 - .L_879)
	.align		4
.L_879:
        /*0010*/ 	.word	index@(.nv.constant0._ZN5flash24flash_fwd_splitkv_kernelI23Flash_fwd_kernel_traitsILi256ELi64ELi64ELi4ELb0ELb0EN7cutlass6half_tE19Flash_kernel_traitsILi256ELi64ELi64ELi4ES3_EELb0ELb1ELb0ELb0ELb0ELb1ELb1ELb0EEEvNS_16Flash_fwd_paramsE)
        /*0014*/ 	.short	0x0160
        /*0016*/ 	.short	0x01d0


	//----- nvinfo : EIATTR_CBANK_PARAM_SIZE
	.align		4
.L_880:
        /*0018*/ 	.byte	0x03, 0x19
        /*001a*/ 	.short	0x01d0


	//----- nvinfo : EIATTR_KPARAM_INFO
	.align		4
        /*001c*/ 	.byte	0x04, 0x17
        /*001e*/ 	.short	(.L_882 - .L_881)
.L_881:
        /*0020*/ 	.word	0x00000000
        /*0024*/ 	.short	0x0000
        /*0026*/ 	.short	0x0000
        /*0028*/ 	.byte	0x00, 0xf0, 0x41, 0x07


	//----- nvinfo : EIATTR_MAXREG_COUNT
	.align		4
.L_882:
        /*002c*/ 	.byte	0x03, 0x1b
        /*002e*/ 	.short	0x00ff


	//----- nvinfo : EIATTR_NUM_BARRIERS
	.align		4
        /*0030*/ 	.byte	0x02, 0x4c
        /*0032*/ 	.byte	0x01
	.zero		1


	//----- nvinfo : EIATTR_MERCURY_ISA_VERSION
	.align		4
        /*0034*/ 	.byte	0x03, 0x5f
        /*0036*/ 	.short	0x0000


	//----- nvinfo : EIATTR_INT_WARP_WIDE_INSTR_OFFSETS
	.align		4
        /*0038*/ 	.byte	0x04, 0x31
        /*003a*/ 	.short	(.L_884 - .L_883)


	//   ....[0]....
.L_883:
        /*003c*/ 	.word	0x0000b5f0


	//----- nvinfo : EIATTR_COOP_GROUP_MASK_REGIDS
	.align		4
.L_884:
        /*0040*/ 	.byte	0x04, 0x29
        /*0042*/ 	.short	(.L_886 - .L_885)


	//   ....[0]....
.L_885:
        /*0044*/ 	.word	0xffffffff


	//   ....[1]....
        /*0048*/ 	.word	0xffffffff


	//   ....[2]....
        /*004c*/ 	.word	0xffffffff


	//   ....[3]....
        /*0050*/ 	.word	0xffffffff


	//   ....[4]....
        /*0054*/ 	.word	0xffffffff


	//   ....[5]....
        /*0058*/ 	.word	0xffffffff


	//   ....[6]....
        /*005c*/ 	.word	0xffffffff


	//   ....[7]....
        /*0060*/ 	.word	0xffffffff


	//   ....[8]....
        /*0064*/ 	.word	0xffffffff


	//   ....[9]....
        /*0068*/ 	.word	0xffffffff


	//   ....[10]....
        /*006c*/ 	.word	0xffffffff


	//   ....[11]....
        /*0070*/ 	.word	0xffffffff


	//   ....[12]....
        /*0074*/ 	.word	0xffffffff


	//   ....[13]....
        /*0078*/ 	.word	0xffffffff


	//   ....[14]....
        /*007c*/ 	.word	0xffffffff


	//   ....[15]....
        /*0080*/ 	.word	0xffffffff


	//----- nvinfo : EIATTR_COOP_GROUP_INSTR_OFFSETS
	.align		4
.L_886:
        /*0084*/ 	.byte	0x04, 0x28
        /*0086*/ 	.short	(.L_888 - .L_887)


	//   ....[0]....
.L_887:
        /*0088*/ 	.word	0x00007680


	//   ....[1]....
        /*008c*/ 	.word	0x00007710


	//   ....[2]....
        /*0090*/ 	.word	0x00007730


	//   ....[3]....
        /*0094*/ 	.word	0x00007750


	//   ....[4]....
        /*0098*/ 	.word	0x0000c1e0


	//   ....[5]....
        /*009c*/ 	.word	0x0000c1f0


	//   ....[6]....
        /*00a0*/ 	.word	0x0000c220


	//   ....[7]....
        /*00a4*/ 	.word	0x0000c230


	//   ....[8]....
        /*00a8*/ 	.word	0x00011340


	//   ....[9]....
        /*00ac*/ 	.word	0x00011480


	//   ....[10]....
        /*00b0*/ 	.word	0x00011490


	//   ....[11]....
        /*00b4*/ 	.word	0x000114b0


	//   ....[12]....
        /*00b8*/ 	.word	0x000130d0


	//   ....[13]....
        /*00bc*/ 	.word	0x00013110


	//   ....[14]....
        /*00c0*/ 	.word	0x000131d0


	//   ....[15]....
        /*00c4*/ 	.word	0x000131e0


	//----- nvinfo : EIATTR_EXIT_INSTR_OFFSETS
	.align		4
.L_888:
        /*00c8*/ 	.byte	0x04, 0x1c
        /*00ca*/ 	.short	(.L_890 - .L_889)


	//   ....[0]....
.L_889:
        /*00cc*/ 	.word	0x00000620


	//   ....[1]....
        /*00d0*/ 	.word	0x000013e0


	//   ....[2]....
        /*00d4*/ 	.word	0x00001410


	//   ....[3]....
        /*00d8*/ 	.word	0x00014d40


	//   ....[4]....
        /*00dc*/ 	.word	0x00014de0


	//   ....[5]....
        /*00e0*/ 	.word	0x00014e00


	//----- nvinfo : EIATTR_CTAIDZ_USED
	.align		4
.L_890:
        /*00e4*/ 	.byte	0x01, 0x04
	.zero		2


	//----- nvinfo : EIATTR_CRS_STACK_SIZE
	.align		4
        /*00e8*/ 	.byte	0x04, 0x1e
        /*00ea*/ 	.short	(.L_892 - .L_891)
.L_891:
        /*00ec*/ 	.word	0x00000000
.L_892:


//--------------------- .nv.info._ZN5flash24flash_fwd_splitkv_kernelI23Flash_fwd_kernel_traitsILi256ELi64ELi64ELi4ELb0ELb0EN7cutlass6half_tE19Flash_kernel_traitsILi256ELi64ELi64ELi4ES3_EELb0ELb1ELb0ELb0ELb0ELb0ELb1ELb1EEEvNS_16Flash_fwd_paramsE --------------------------
	.section	.nv.info._ZN5flash24flash_fwd_splitkv_kernelI23Flash_fwd_kernel_traitsILi256ELi64ELi64ELi4ELb0ELb0EN7cutlass6half_tE19Flash_kernel_traitsILi256ELi64ELi64ELi4ES3_EELb0ELb1ELb0ELb0ELb0ELb0ELb1ELb1EEEvNS_16Flash_fwd_paramsE,"",@"SHT_CUDA_INFO"
	.sectionflags	@""
	.align	4


	//----- nvinfo : EIATTR_CUDA_API_VERSION
	.align		4
        /*0000*/ 	.byte	0x04, 0x37
        /*0002*/ 	.short	(.L_894 - .L_893)
.L_893:
        /*0004*/ 	.word	0x00000082


	//----- nvinfo : EIATTR_SW2861232_WAR
	.align		4
.L_894:
        /*0008*/ 	.byte	0x01, 0x35
	.zero		2


	//----- nvinfo : EIATTR_PARAM_CBANK
	.align		4
        /*000c*/ 	.byte	0x04, 0x0a
        /*000e*/ 	.short	(.L_896 - .L_895)
	.align		4
.L_895:
        /*0010*/ 	.word	index@(.nv.constant0._ZN5flash24flash_fwd_splitkv_kernelI23Flash_fwd_kernel_traitsILi256ELi64ELi64ELi4ELb0ELb0EN7cutlass6half_tE19Flash_kernel_traitsILi256ELi64ELi64ELi4ES3_EELb0ELb1ELb0ELb0ELb0ELb0ELb1ELb1EEEvNS_16Flash_fwd_paramsE)
        /*0014*/ 	.short	0x0160
        /*0016*/ 	.short	0x01d0


	//----- nvinfo : EIATTR_CBANK_PARAM_SIZE
	.align		4
.L_896:
        /*0018*/ 	.byte	0x03, 0x19
        /*001a*/ 	.short	0x01d0


	//----- nvinfo : EIATTR_KPARAM_INFO
	.align		4
        /*001c*/ 	.byte	0x04, 0x17
        /*001e*/ 	.short	(.L_898 - .L_897)
.L_897:
        /*0020*/ 	.word	0x00000000
        /*0024*/ 	.short	0x0000
        /*0026*/ 	.short	0x0000
        /*0028*/ 	.byte	0x00, 0xf0, 0x41, 0x07


	//----- nvinfo : EIATTR_MAXREG_COUNT
	.align		4
.L_898:
        /*002c*/ 	.byte	0x03, 0x1b
        /*002e*/ 	.short	0x00ff


	//----- nvinfo : EIATTR_NUM_BARRIERS
	.align		4
        /*0030*/ 	.byte	0x02, 0x4c
        /*0032*/ 	.byte	0x01
	.zero		1


	//----- nvinfo : EIATTR_MERCURY_ISA_VERSION
	.align		4
        /*0034*/ 	.byte	0x03, 0x5f
        /*0036*/ 	.short	0x0000


	//----- nvinfo : EIATTR_COOP_GROUP_MASK_REGIDS
	.align		4
        /*0038*/ 	.byte	0x04, 0x29
        /*003a*/ 	.short	(.L_900 - .L_899)


	//   ....[0]....
.L_899:
        /*003c*/ 	.word	0xffffffff


	//   ....[1]....
        /*0040*/ 	.word	0xffffffff


	//   ....[2]....
        /*0044*/ 	.word	0xffffffff


	//   ....[3]....
        /*0048*/ 	.word	0xffffffff


	//   ....[4]....
        /*004c*/ 	.word	0xffffffff


	//   ....[5]....
        /*0050*/ 	.word	0xffffffff


	//   ....[6]....
        /*0054*/ 	.word	0xffffffff


	//   ....[7]....
        /*0058*/ 	.word	0xffffffff


	//   ....[8]....
        /*005c*/ 	.word	0xffffffff


	//   ....[9]....
        /*0060*/ 	.word	0xffffffff


	//   ....[10]....
        /*0064*/ 	.word	0xffffffff


	//   ....[11]....
        /*0068*/ 	.word	0xffffffff


	//   ....[12]....
        /*006c*/ 	.word	0xffffffff


	//   ....[13]....
        /*0070*/ 	.word	0xffffffff


	//   ....[14]....
        /*0074*/ 	.word	0xffffffff


	//   ....[15]....
        /*0078*/ 	.word	0xffffffff


	//   ....[16]....
        /*007c*/ 	.word	0xffffffff


	//   ....[17]....
        /*0080*/ 	.word	0xffffffff


	//   ....[18]....
        /*0084*/ 	.word	0xffffffff


	//   ....[19]....
        /*0088*/ 	.word	0xffffffff


	//----- nvinfo : EIATTR_COOP_GROUP_INSTR_OFFSETS
	.align		4
.L_900:
        /*008c*/ 	.byte	0x04, 0x28
        /*008e*/ 	.short	(.L_902 - .L_901)


	//   ....[0]....
.L_901:
        /*0090*/ 	.word	0x0001d990


	//   ....[1]....
        /*0094*/ 	.word	0x0001d9b0


	//   ....[2]....
        /*0098*/ 	.word	0x0001d9d0


	//   ....[3]....
        /*009c*/ 	.word	0x0001d9f0


	//   ....[4]....
        /*00a0*/ 	.word	0x00021bc0


	//   ....[5]....
        /*00a4*/ 	.word	0x00021bd0


	//   ....[6]....
        /*00a8*/ 	.word	0x00021c00


	//   ....[7]....
        /*00ac*/ 	.word	0x00021c10


	//   ....[8]....
        /*00b0*/ 	.word	0x00026ae0


	//   ....[9]....
        /*00b4*/ 	.word	0x00026b00


	//   ....[10]....
        /*00b8*/ 	.word	0x00026b20


	//   ....[11]....
        /*00bc*/ 	.word	0x00026b40


	//   ....[12]....
        /*00c0*/ 	.word	0x00028b00


	//   ....[13]....
        /*00c4*/ 	.word	0x00028b30


	//   ....[14]....
        /*00c8*/ 	.word	0x00028b40


	//   ....[15]....
        /*00cc*/ 	.word	0x00028b70


	//   ....[16]....
        /*00d0*/ 	.word	0x0002a980


	//   ....[17]....
        /*00d4*/ 	.word	0x0002a9e0


	//   ....[18]....
        /*00d8*/ 	.word	0x0002aa30


	//   ....[19]....
        /*00dc*/ 	.word	0x0002aa80


	//----- nvinfo : EIATTR_EXIT_INSTR_OFFSETS
	.align		4
.L_902:
        /*00e0*/ 	.byte	0x04, 0x1c
        /*00e2*/ 	.short	(.L_904 - .L_903)


	//   ....[0]....
.L_903:
        /*00e4*/ 	.word	0x000001f0


	//----- nvinfo : EIATTR_CTAIDZ_USED
	.align		4
.L_904:
        /*00e8*/ 	.byte	0x01, 0x04
	.zero		2


	//----- nvinfo : EIATTR_CRS_STACK_SIZE
	.align		4
        /*00ec*/ 	.byte	0x04, 0x1e
        /*00ee*/ 	.short	(.L_906 - .L_905)
.L_905:
        /*00f0*/ 	.word	0x00000000
.L_906:


//--------------------- .nv.info._ZN5flash24flash_fwd_splitkv_kernelI23Flash_fwd_kernel_traitsILi256ELi64ELi64ELi4ELb0ELb0EN7cutlass6half_tE19Flash_kernel_traitsILi256ELi64ELi64ELi4ES3_EELb0ELb1ELb0ELb0ELb0ELb1ELb1ELb1EEEvNS_16Flash_fwd_paramsE --------------------------
	.section	.nv.info._ZN5flash24flash_fwd_splitkv_kernelI23Flash_fwd_kernel_traitsILi256ELi64ELi64ELi4ELb0ELb0EN7cutlass6half_tE19Flash_kernel_traitsILi256ELi64ELi64ELi4ES3_EELb0ELb1ELb0ELb0ELb0ELb1ELb1ELb1EEEvNS_16Flash_fwd_paramsE,"",@"SHT_CUDA_INFO"
	.sectionflags	@""
	.align	4


	//----- nvinfo : EIATTR_CUDA_API_VERSION
	.align		4
        /*0000*/ 	.byte	0x04, 0x37
        /*0002*/ 	.short	(.L_908 - .L_907)
.L_907:
        /*0004*/ 	.word	0x00000082


	//----- nvinfo : EIATTR_SW2861232_WAR
	.align		4
.L_908:
        /*0008*/ 	.byte	0x01, 0x35
	.zero		2


	//----- nvinfo : EIATTR_PARAM_CBANK
	.align		4
        /*000c*/ 	.byte	0x04, 0x0a
        /*000e*/ 	.short	(.L_910 - .L_909)
	.align		4
.L_909:
        /*0010*/ 	.word	index@(.nv.constant0._ZN5flash24flash_fwd_splitkv_kernelI23Flash_fwd_kernel_traitsILi256ELi64ELi64ELi4ELb0ELb0EN7cutlass6half_tE19Flash_kernel_traitsILi256ELi64ELi64ELi4ES3_EELb0ELb1ELb0ELb0ELb0ELb1ELb1ELb1EEEvNS_16Flash_fwd_paramsE)
        /*0014*/ 	.short	0x0160
        /*0016*/ 	.short	0x01d0


	//----- nvinfo : EIATTR_CBANK_PARAM_SIZE
	.align		4
.L_910:
        /*0018*/ 	.byte	0x03, 0x19
        /*001a*/ 	.short	0x01d0


	//----- nvinfo : EIATTR_KPARAM_INFO
	.align		4
        /*001c*/ 	.byte	0x04, 0x17
        /*001e*/ 	.short	(.L_912 - .L_911)
.L_911:
        /*0020*/ 	.word	0x00000000
        /*0024*/ 	.short	0x0000
        /*0026*/ 	.short	0x0000
        /*0028*/ 	.byte	0x00, 0xf0, 0x41, 0x07


	//----- nvinfo : EIATTR_MAXREG_COUNT
	.align		4
.L_912:
        /*002c*/ 	.byte	0x03, 0x1b
        /*002e*/ 	.short	0x00ff


	//----- nvinfo : EIATTR_NUM_BARRIERS
	.align		4
        /*0030*/ 	.byte	0x02, 0x4c
        /*0032*/ 	.byte	0x01
	.zero		1


	//----- nvinfo : EIATTR_ANNOTATIONS
	.align		4
        /*0034*/ 	.byte	0x04, 0x55
        /*0036*/ 	.short	(.L_914 - .L_913)


	//   ....[0]....
.L_913:
        /*0038*/ 	.word	0x00000001
        /*003c*/ 	.byte	0xc0, 0xdf, 0x01, 0x00, 0x01, 0x00, 0x00, 0x00, 0xf0, 0xdf, 0x01, 0x00, 0x01, 0x00, 0x00, 0x00
        /*004c*/ 	.byte	0xb0, 0xf1, 0x01, 0x00, 0x01, 0x00, 0x00, 0x00, 0xd0, 0xf1, 0x01, 0x00


	//----- nvinfo : EIATTR_MERCURY_ISA_VERSION
	.align		4
.L_914:
        /*0058*/ 	.byte	0x03, 0x5f
        /*005a*/ 	.short	0x0000


	//----- nvinfo : EIATTR_COOP_GROUP_MASK_REGIDS
	.align		4
        /*005c*/ 	.byte	0x04, 0x29
        /*005e*/ 	.short	(.L_916 - .L_915)


	//   ....[0]....
.L_915:
        /*0060*/ 	.word	0xffffffff


	//   ....[1]....
        /*0064*/ 	.word	0xffffffff


	//   ....[2]....
        /*0068*/ 	.word	0xffffffff


	//   ....[3]....
        /*006c*/ 	.word	0xffffffff


	//   ....[4]....
        /*0070*/ 	.word	0xffffffff


	//   ....[5]....
        /*0074*/ 	.word	0xffffffff


	//   ....[6]....
        /*0078*/ 	.word	0xffffffff


	//   ....[7]....
        /*007c*/ 	.word	0xffffffff


	//   ....[8]....
        /*0080*/ 	.word	0xffffffff


	//   ....[9]....
        /*0084*/ 	.word	0xffffffff


	//   ....[10]....
        /*0088*/ 	.word	0xffffffff


	//   ....[11]....
        /*008c*/ 	.word	0xffffffff


	//   ....[12]....
        /*0090*/ 	.word	0xffffffff


	//   ....[13]....
        /*0094*/ 	.word	0xffffffff


	//   ....[14]....
        /*0098*/ 	.word	0xffffffff


	//   ....[15]....
        /*009c*/ 	.word	0xffffffff


	//   ....[16]....
        /*00a0*/ 	.word	0xffffffff


	//   ....[17]....
        /*00a4*/ 	.word	0xffffffff


	//   ....[18]....
        /*00a8*/ 	.word	0xffffffff


	//   ....[19]....
        /*00ac*/ 	.word	0xffffffff


	//----- nvinfo : EIATTR_COOP_GROUP_INSTR_OFFSETS
	.align		4
.L_916:
        /*00b0*/ 	.byte	0x04, 0x28
        /*00b2*/ 	.short	(.L_918 - .L_917)


	//   ....[0]....
.L_917:
        /*00b4*/ 	.word	0x0001c780


	//   ....[1]....
        /*00b8*/ 	.word	0x0001c840


	//   ....[2]....
        /*00bc*/ 	.word	0x0001c850


	//   ....[3]....
        /*00c0*/ 	.word	0x0001c890


	//   ....[4]....
        /*00c4*/ 	.word	0x00020ed0


	//   ....[5]....
        /*00c8*/ 	.word	0x00020f10


	//   ....[6]....
        /*00cc*/ 	.word	0x00020f30


	//   ....[7]....
        /*00d0*/ 	.word	0x00020f50


	//   ....[8]....
        /*00d4*/ 	.word	0x000260a0


	//   ....[9]....
        /*00d8*/ 	.word	0x000260b0


	//   ....[10]....
        /*00dc*/ 	.word	0x000260d0


	//   ....[11]....
        /*00e0*/ 	.word	0x000260f0


	//   ....[12]....
        /*00e4*/ 	.word	0x000280b0


	//   ....[13]....
        /*00e8*/ 	.word	0x000280e0


	//   ....[14]....
        /*00ec*/ 	.word	0x000280f0


	//   ....[15]....
        /*00f0*/ 	.word	0x00028120


	//   ....[16]....
        /*00f4*/ 	.word	0x00029f00


	//   ....[17]....
        /*00f8*/ 	.word	0x00029f50


	//   ....[18]....
        /*00fc*/ 	.word	0x00029fa0


	//   ....[19]....
        /*0100*/ 	.word	0x00029fe0


	//----- nvinfo : EIATTR_EXIT_INSTR_OFFSETS
	.align		4
.L_918:
        /*0104*/ 	.byte	0x04, 0x1c
        /*0106*/ 	.short	(.L_920 - .L_919)


	//   ....[0]....
.L_919:
        /*0108*/ 	.word	0x00000200


	//----- nvinfo : EIATTR_CTAIDZ_USED
	.align		4
.L_920:
        /*010c*/ 	.byte	0x01, 0x04
	.zero		2


	//----- nvinfo : EIATTR_CRS_STACK_SIZE
	.align		4
        /*0110*/ 	.byte	0x04, 0x1e
        /*0112*/ 	.short	(.L_922 - .L_921)
.L_921:
        /*0114*/ 	.word	0x00000000
.L_922:


//--------------------- .nv.info._ZN5flash24flash_fwd_splitkv_kernelI23Flash_fwd_kernel_traitsILi256ELi64ELi64ELi4ELb0ELb0EN7cutlass6half_tE19Flash_kernel_traitsILi256ELi64ELi64ELi4ES3_EELb0ELb0ELb0ELb0ELb1ELb0ELb0ELb0EEEvNS_16Flash_fwd_paramsE --------------------------
	.section	.nv.info._ZN5flash24flash_fwd_splitkv_kernelI23Flash_fwd_kernel_traitsILi256ELi64ELi64ELi4ELb0ELb0EN7cutlass6half_tE19Flash_kernel_traitsILi256ELi64ELi64ELi4ES3_EELb0ELb0ELb0ELb0ELb1ELb0ELb0ELb0EEEvNS_16Flash_fwd_paramsE,"",@"SHT_CUDA_INFO"
	.sectionflags	@""
	.align	4


	//----- nvinfo : EIATTR_CUDA_API_VERSION
	.align		4
        /*0000*/ 	.byte	0x04, 0x37
        /*0002*/ 	.short	(.L_924 - .L_923)
.L_923:
        /*0004*/ 	.word	0x00000082


	//----- nvinfo : EIATTR_SW2861232_WAR
	.align		4
.L_924:
        /*0008*/ 	.byte	0x01, 0x35
	.zero		2


	//----- nvinfo : EIATTR_PARAM_CBANK
	.align		4
        /*000c*/ 	.byte	0x04, 0x0a
        /*000e*/ 	.short	(.L_926 - .L_925)
	.align		4
.L_925:
        /*0010*/ 	.word	index@(.nv.constant0._ZN5flash24flash_fwd_splitkv_kernelI23Flash_fwd_kernel_traitsILi256ELi64ELi64ELi4ELb0ELb0EN7cutlass6half_tE19Flash_kernel_traitsILi256ELi64ELi64ELi4ES3_EELb0ELb0ELb0ELb0ELb1ELb0ELb0ELb0EEEvNS_16Flash_fwd_paramsE)
        /*0014*/ 	.short	0x0160
        /*0016*/ 	.short	0x01d0


	//----- nvinfo : EIATTR_CBANK_PARAM_SIZE
	.align		4
.L_926:
        /*0018*/ 	.byte	0x03, 0x19
        /*001a*/ 	.short	0x01d0


	//----- nvinfo : EIATTR_KPARAM_INFO
	.align		4
        /*001c*/ 	.byte	0x04, 0x17
        /*001e*/ 	.short	(.L_928 - .L_927)
.L_927:
        /*0020*/ 	.word	0x00000000
        /*0024*/ 	.short	0x0000
        /*0026*/ 	.short	0x0000
        /*0028*/ 	.byte	0x00, 0xf0, 0x41, 0x07


	//----- nvinfo : EIATTR_MAXREG_COUNT
	.align		4
.L_928:
        /*002c*/ 	.byte	0x03, 0x1b
        /*002e*/ 	.short	0x00ff


	//----- nvinfo : EIATTR_NUM_BARRIERS
	.align		4
        /*0030*/ 	.byte	0x02, 0x4c
        /*0032*/ 	.byte	0x01
	.zero		1


	//----- nvinfo : EIATTR_MERCURY_ISA_VERSION
	.align		4
        /*0034*/ 	.byte	0x03, 0x5f
        /*0036*/ 	.short	0x0000


	//----- nvinfo : EIATTR_COOP_GROUP_MASK_REGIDS
	.align		4
        /*0038*/ 	.byte	0x04, 0x29
        /*003a*/ 	.short	(.L_930 - .L_929)


	//   ....[0]....
.L_929:
        /*003c*/ 	.word	0xffffffff


	//   ....[1]....
        /*0040*/ 	.word	0xffffffff


	//   ....[2]....
        /*0044*/ 	.word	0xffffffff


	//   ....[3]....
        /*0048*/ 	.word	0xffffffff


	//   ....[4]....
        /*004c*/ 	.word	0xffffffff


	//   ....[5]....
        /*0050*/ 	.word	0xffffffff


	//   ....[6]....
        /*0054*/ 	.word	0xffffffff


	//   ....[7]....
        /*0058*/ 	.word	0xffffffff


	//   ....[8]....
        /*005c*/ 	.word	0xffffffff


	//   ....[9]....
        /*0060*/ 	.word	0xffffffff


	//   ....[10]....
        /*0064*/ 	.word	0xffffffff


	//   ....[11]....
        /*0068*/ 	.word	0xffffffff


	//----- nvinfo : EIATTR_COOP_GROUP_INSTR_OFFSETS
	.align		4
.L_930:
        /*006c*/ 	.byte	0x04, 0x28
        /*006e*/ 	.short	(.L_932 - .L_931)


	//   ....[0]....
.L_931:
        /*0070*/ 	.word	0x000040a0


	//   ....[1]....
        /*0074*/ 	.word	0x000040c0


	//   ....[2]....
        /*0078*/ 	.word	0x00004160


	//   ....[3]....
        /*007c*/ 	.word	0x00004170


	//   ....[4]....
        /*0080*/ 	.word	0x000070c0


	//   ....[5]....
        /*0084*/ 	.word	0x000070e0


	//   ....[6]....
        /*0088*/ 	.word	0x00007110


	//   ....[7]....
        /*008c*/ 	.word	0x00007120


	//   ....[8]....
        /*0090*/ 	.word	0x00008d10


	//   ....[9]....
        /*0094*/ 	.word	0x00008d50


	//   ....[10]....
        /*0098*/ 	.word	0x00008d80


	//   ....[11]....
        /*009c*/ 	.word	0x00008d90


	//----- nvinfo : EIATTR_EXIT_INSTR_OFFSETS
	.align		4
.L_932:
        /*00a0*/ 	.byte	0x04, 0x1c
        /*00a2*/ 	.short	(.L_934 - .L_933)


	//   ....[0]....
.L_933:
        /*00a4*/ 	.word	0x000002e0


	//   ....[1]....
        /*00a8*/ 	.word	0x00000b00


	//   ....[2]....
        /*00ac*/ 	.word	0x00000b30


	//   ....[3]....
        /*00b0*/ 	.word	0x0000a920


	//   ....[4]....
        /*00b4*/ 	.word	0x0000aa10


	//----- nvinfo : EIATTR_CTAIDZ_USED
	.align		4
.L_934:
        /*00b8*/ 	.byte	0x01, 0x04
	.zero		2


	//----- nvinfo : EIATTR_CRS_STACK_SIZE
	.align		4
        /*00bc*/ 	.byte	0x04, 0x1e
        /*00be*/ 	.short	(.L_936 - .L_935)
.L_935:
        /*00c0*/ 	.word	0x00000000
.L_936:


//--------------------- .nv.info._ZN5flash24flash_fwd_splitkv_kernelI23Flash_fwd_kernel_traitsILi256ELi64ELi64ELi4ELb0ELb0EN7cutlass6half_tE19Flash_kernel_traitsILi256ELi64ELi64ELi4ES3_EELb0ELb0ELb0ELb0ELb1ELb1ELb0ELb0EEEvNS_16Flash_fwd_paramsE --------------------------
	.section	.nv.info._ZN5flash24flash_fwd_splitkv_kernelI23Flash_fwd_kernel_traitsILi256ELi64ELi64ELi4ELb0ELb0EN7cutlass6half_tE19Flash_kernel_traitsILi256ELi64ELi64ELi4ES3_EELb0ELb0ELb0ELb0ELb1ELb1ELb0ELb0EEEvNS_16Flash_fwd_paramsE,"",@"SHT_CUDA_INFO"
	.sectionflags	@""
	.align	4


	//----- nvinfo : EIATTR_CUDA_API_VERSION
	.align		4
        /*0000*/ 	.byte	0x04, 0x37
        /*0002*/ 	.short	(.L_938 - .L_937)
.L_937:
        /*0004*/ 	.word	0x00000082


	//----- nvinfo : EIATTR_SW2861232_WAR
	.align		4
.L_938:
        /*0008*/ 	.byte	0x01, 0x35
	.zero		2


	//----- nvinfo : EIATTR_PARAM_CBANK
	.align		4
        /*000c*/ 	.byte	0x04, 0x0a
        /*000e*/ 	.short	(.L_940 - .L_939)
	.align		4
.L_939:
        /*0010*/ 	.word	index@(.nv.constant0._ZN5flash24flash_fwd_splitkv_kernelI23Flash_fwd_kernel_traitsILi256ELi64ELi64ELi4ELb0ELb0EN7cutlass6half_tE19Flash_kernel_traitsILi256ELi64ELi64ELi4ES3_EELb0ELb0ELb0ELb0ELb1ELb1ELb0ELb0EEEvNS_16Flash_fwd_paramsE)
        /*0014*/ 	.short	0x0160
        /*0016*/ 	.short	0x01d0


	//----- nvinfo : EIATTR_CBANK_PARAM_SIZE
	.align		4
.L_940:
        /*0018*/ 	.byte	0x03, 0x19
        /*001a*/ 	.short	0x01d0


	//----- nvinfo : EIATTR_KPARAM_INFO
	.align		4
        /*001c*/ 	.byte	0x04, 0x17
        /*001e*/ 	.short	(.L_942 - .L_941)
.L_941:
        /*0020*/ 	.word	0x00000000
        /*0024*/ 	.short	0x0000
        /*0026*/ 	.short	0x0000
        /*0028*/ 	.byte	0x00, 0xf0, 0x41, 0x07


	//----- nvinfo : EIATTR_MAXREG_COUNT
	.align		4
.L_942:
        /*002c*/ 	.byte	0x03, 0x1b
        /*002e*/ 	.short	0x00ff


	//----- nvinfo : EIATTR_NUM_BARRIERS
	.align		4
        /*0030*/ 	.byte	0x02, 0x4c
        /*0032*/ 	.byte	0x01
	.zero		1


	//----- nvinfo : EIATTR_MERCURY_ISA_VERSION
	.align		4
        /*0034*/ 	.byte	0x03, 0x5f
        /*0036*/ 	.short	0x0000


	//----- nvinfo : EIATTR_COOP_GROUP_MASK_REGIDS
	.align		4
        /*0038*/ 	.byte	0x04, 0x29
        /*003a*/ 	.short	(.L_944 - .L_943)


	//   ....[0]....
.L_943:
        /*003c*/ 	.word	0xffffffff


	//   ....[1]....
        /*0040*/ 	.word	0xffffffff


	//   ....[2]....
        /*0044*/ 	.word	0xffffffff


	//   ....[3]....
        /*0048*/ 	.word	0xffffffff


	//   ....[4]....
        /*004c*/ 	.word	0xffffffff


	//   ....[5]....
        /*0050*/ 	.word	0xffffffff


	//   ....[6]....
        /*0054*/ 	.word	0xffffffff


	//   ....[7]....
        /*0058*/ 	.word	0xffffffff


	//   ....[8]....
        /*005c*/ 	.word	0xffffffff


	//   ....[9]....
        /*0060*/ 	.word	0xffffffff


	//   ....[10]....
        /*0064*/ 	.word	0xffffffff


	//   ....[11]....
        /*0068*/ 	.word	0xffffffff


	//----- nvinfo : EIATTR_COOP_GROUP_INSTR_OFFSETS
	.align		4
.L_944:
        /*006c*/ 	.byte	0x04, 0x28
        /*006e*/ 	.short	(.L_946 - .L_945)


	//   ....[0]....
.L_945:
        /*0070*/ 	.word	0x00004510


	//   ....[1]....
        /*0074*/ 	.word	0x00004530


	//   ....[2]....
        /*0078*/ 	.word	0x000045d0


	//   ....[3]....
        /*007c*/ 	.word	0x000045e0


	//   ....[4]....
        /*0080*/ 	.word	0x00007930


	//   ....[5]....
        /*0084*/ 	.word	0x00007940


	//   ....[6]....
        /*0088*/ 	.word	0x00007970


	//   ....[7]....
        /*008c*/ 	.word	0x00007980


	//   ....[8]....
        /*0090*/ 	.word	0x000095a0


	//   ....[9]....
        /*0094*/ 	.word	0x000095e0


	//   ....[10]....
        /*0098*/ 	.word	0x00009630


	//   ....[11]....
        /*009c*/ 	.word	0x00009650


	//----- nvinfo : EIATTR_EXIT_INSTR_OFFSETS
	.align		4
.L_946:
        /*00a0*/ 	.byte	0x04, 0x1c
        /*00a2*/ 	.short	(.L_948 - .L_947)


	//   ....[0]....
.L_947:
        /*00a4*/ 	.word	0x000002e0


	//   ....[1]....
        /*00a8*/ 	.word	0x00000b10


	//   ....[2]....
        /*00ac*/ 	.word	0x00000b40


	//   ....[3]....
        /*00b0*/ 	.word	0x0000b1c0


	//   ....[4]....
        /*00b4*/ 	.word	0x0000b2b0


	//----- nvinfo : EIATTR_CTAIDZ_USED
	.align		4
.L_948:
        /*00b8*/ 	.byte	0x01, 0x04
	.zero		2


	//----- nvinfo : EIATTR_CRS_STACK_SIZE
	.align		4
        /*00bc*/ 	.byte	0x04, 0x1e
        /*00be*/ 	.short	(.L_950 - .L_949)
.L_949:
        /*00c0*/ 	.word	0x00000000
.L_950:


//--------------------- .nv.info._ZN5flash24flash_fwd_splitkv_kernelI23Flash_fwd_kernel_traitsILi256ELi64ELi64ELi4ELb0ELb0EN7cutlass6half_tE19Flash_kernel_traitsILi256ELi64ELi64ELi4ES3_EELb0ELb0ELb1ELb0ELb0ELb0ELb0ELb0EEEvNS_16Flash_fwd_paramsE --------------------------
	.section	.nv.info._ZN5flash24flash_fwd_splitkv_kernelI23Flash_fwd_kernel_traitsILi256ELi64ELi64ELi4ELb0ELb0EN7cutlass6half_tE19Flash_kernel_traitsILi256ELi64ELi64ELi4ES3_EELb0ELb0ELb1ELb0ELb0ELb0ELb0ELb0EEEvNS_16Flash_fwd_paramsE,"",@"SHT_CUDA_INFO"
	.sectionflags	@""
	.align	4


	//----- nvinfo : EIATTR_CUDA_API_VERSION
	.align		4
        /*0000*/ 	.byte	0x04, 0x37
        /*0002*/ 	.short	(.L_952 - .L_951)
.L_951:
        /*0004*/ 	.word	0x00000082


	//----- nvinfo : EIATTR_SW2861232_WAR
	.align		4
.L_952:
        /*0008*/ 	.byte	0x01, 0x35
	.zero		2


	//----- nvinfo : EIATTR_PARAM_CBANK
	.align		4
        /*000c*/ 	.byte	0x04, 0x0a
        /*000e*/ 	.short	(.L_954 - .L_953)
	.align		4
.L_953:
        /*0010*/ 	.word	index@(.nv.constant0._ZN5flash24flash_fwd_splitkv_kernelI23Flash_fwd_kernel_traitsILi256ELi64ELi64ELi4ELb0ELb0EN7cutlass6half_tE19Flash_kernel_traitsILi256ELi64ELi64ELi4ES3_EELb0ELb0ELb1ELb0ELb0ELb0ELb0ELb0EEEvNS_16Flash_fwd_paramsE)
        /*0014*/ 	.short	0x0160
        /*0016*/ 	.short	0x01d0


	//----- nvinfo : EIATTR_CBANK_PARAM_SIZE
	.align		4
.L_954:
        /*0018*/ 	.byte	0x03, 0x19
        /*001a*/ 	.short	0x01d0


	//----- nvinfo : EIATTR_KPARAM_INFO
	.align		4
        /*001c*/ 	.byte	0x04, 0x17
        /*001e*/ 	.short	(.L_956 - .L_955)
.L_955:
        /*0020*/ 	.word	0x00000000
        /*0024*/ 	.short	0x0000
        /*0026*/ 	.short	0x0000
        /*0028*/ 	.byte	0x00, 0xf0, 0x41, 0x07


	//----- nvinfo : EIATTR_MAXREG_COUNT
	.align		4
.L_956:
        /*002c*/ 	.byte	0x03, 0x1b
        /*002e*/ 	.short	0x00ff


	//----- nvinfo : EIATTR_NUM_BARRIERS
	.align		4
        /*0030*/ 	.byte	0x02, 0x4c
        /*0032*/ 	.byte	0x01
	.zero		1


	//----- nvinfo : EIATTR_MERCURY_ISA_VERSION
	.align		4
        /*0034*/ 	.byte	0x03, 0x5f
        /*0036*/ 	.short	0x0000


	//----- nvinfo : EIATTR_COOP_GROUP_MASK_REGIDS
	.align		4
        /*0038*/ 	.byte	0x04, 0x29
        /*003a*/ 	.short	(.L_958 - .L_957)


	//   ....[0]....
.L_957:
        /*003c*/ 	.word	0xffffffff


	//   ....[1]....
        /*0040*/ 	.word	0xffffffff


	//   ....[2]....
        /*0044*/ 	.word	0xffffffff


	//   ....[3]....
        /*0048*/ 	.word	0xffffffff


	//   ....[4]....
        /*004c*/ 	.word	0xffffffff


	//   ....[5]....
        /*0050*/ 	.word	0xffffffff


	//   ....[6]....
        /*0054*/ 	.word	0xffffffff


	//   ....[7]....
        /*0058*/ 	.word	0xffffffff


	//   ....[8]....
        /*005c*/ 	.word	0xffffffff


	//   ....[9]....
        /*0060*/ 	.word	0xffffffff


	//   ....[10]....
        /*0064*/ 	.word	0xffffffff


	//   ....[11]....
        /*0068*/ 	.word	0xffffffff


	//----- nvinfo : EIATTR_COOP_GROUP_INSTR_OFFSETS
	.align		4
.L_958:
        /*006c*/ 	.byte	0x04, 0x28
        /*006e*/ 	.short	(.L_960 - .L_959)


	//   ....[0]....
.L_959:
        /*0070*/ 	.word	0x000070b0


	//   ....[1]....
        /*0074*/ 	.word	0x000070d0


	//   ....[2]....
        /*0078*/ 	.word	0x00007170


	//   ....[3]....
        /*007c*/ 	.word	0x00007180


	//   ....[4]....
        /*0080*/ 	.word	0x0000b640


	//   ....[5]....
        /*0084*/ 	.word	0x0000b650


	//   ....[6]....
        /*0088*/ 	.word	0x0000b680


	//   ....[7]....
        /*008c*/ 	.word	0x0000b6a0


	//   ....[8]....
        /*0090*/ 	.word	0x0000d290


	//   ....[9]....
        /*0094*/ 	.word	0x0000d2d0


	//   ....[10]....
        /*0098*/ 	.word	0x0000d300


	//   ....[11]....
        /*009c*/ 	.word	0x0000d310


	//----- nvinfo : EIATTR_EXIT_INSTR_OFFSETS
	.align		4
.L_960:
        /*00a0*/ 	.byte	0x04, 0x1c
        /*00a2*/ 	.short	(.L_962 - .L_961)


	//   ....[0]....
.L_961:
        /*00a4*/ 	.word	0x000004d0


	//   ....[1]....
        /*00a8*/ 	.word	0x00000ed0


	//   ....[2]....
        /*00ac*/ 	.word	0x00000f00


	//   ....[3]....
        /*00b0*/ 	.word	0x0000f060


	//   ....[4]....
        /*00b4*/ 	.word	0x0000f170


	//   ....[5]....
        /*00b8*/ 	.word	0x0000f190


	//----- nvinfo : EIATTR_CTAIDZ_USED
	.align		4
.L_962:
        /*00bc*/ 	.byte	0x01, 0x04
	.zero		2


	//----- nvinfo : EIATTR_CRS_STACK_SIZE
	.align		4
        /*00c0*/ 	.byte	0x04, 0x1e
        /*00c2*/ 	.short	(.L_964 - .L_963)
.L_963:
        /*00c4*/ 	.word	0x00000000
.L_964:


//--------------------- .nv.info._ZN5flash24flash_fwd_splitkv_kernelI23Flash_fwd_kernel_traitsILi256ELi64ELi64ELi4ELb0ELb0EN7cutlass6half_tE19Flash_kernel_traitsILi256ELi64ELi64ELi4ES3_EELb0ELb0ELb1ELb0ELb0ELb1ELb0ELb0EEEvNS_16Flash_fwd_paramsE --------------------------
	.section	.nv.info._ZN5flash24flash_fwd_splitkv_kernelI23Flash_fwd_kernel_traitsILi256ELi64ELi64ELi4ELb0ELb0EN7cutlass6half_tE19Flash_kernel_traitsILi256ELi64ELi64ELi4ES3_EELb0ELb0ELb1ELb0ELb0ELb1ELb0ELb0EEEvNS_16Flash_fwd_paramsE,"",@"SHT_CUDA_INFO"
	.sectionflags	@""
	.align	4


	//----- nvinfo : EIATTR_CUDA_API_VERSION
	.align		4
        /*0000*/ 	.byte	0x04, 0x37
        /*0002*/ 	.short	(.L_966 - .L_965)
.L_965:
        /*0004*/ 	.word	0x00000082


	//----- nvinfo : EIATTR_SW2861232_WAR
	.align		4
.L_966:
        /*0008*/ 	.byte	0x01, 0x35
	.zero		2


	//----- nvinfo : EIATTR_PARAM_CBANK
	.align		4
        /*000c*/ 	.byte	0x04, 0x0a
        /*000e*/ 	.short	(.L_968 - .L_967)
	.align		4
.L_967:
        /*0010*/ 	.word	index@(.nv.constant0._ZN5flash24flash_fwd_splitkv_kernelI23Flash_fwd_kernel_traitsILi256ELi64ELi64ELi4ELb0ELb0EN7cutlass6half_tE19Flash_kernel_traitsILi256ELi64ELi64ELi4ES3_EELb0ELb0ELb1ELb0ELb0ELb1ELb0ELb0EEEvNS_16Flash_fwd_paramsE)
        /*0014*/ 	.short	0x0160
        /*0016*/ 	.short	0x01d0


	//----- nvinfo : EIATTR_CBANK_PARAM_SIZE
	.align		4
.L_968:
        /*0018*/ 	.byte	0x03, 0x19
        /*001a*/ 	.short	0x01d0


	//----- nvinfo : EIATTR_KPARAM_INFO
	.align		4
        /*001c*/ 	.byte	0x04, 0x17
        /*001e*/ 	.short	(.L_970 - .L_969)
.L_969:
        /*0020*/ 	.word	0x00000000
        /*0024*/ 	.short	0x0000
        /*0026*/ 	.short	0x0000
        /*0028*/ 	.byte	0x00, 0xf0, 0x41, 0x07


	//----- nvinfo : EIATTR_MAXREG_COUNT
	.align		4
.L_970:
        /*002c*/ 	.byte	0x03, 0x1b
        /*002e*/ 	.short	0x00ff


	//----- nvinfo : EIATTR_NUM_BARRIERS
	.align		4
        /*0030*/ 	.byte	0x02, 0x4c
        /*0032*/ 	.byte	0x01
	.zero		1


	//----- nvinfo : EIATTR_MERCURY_ISA_VERSION
	.align		4
        /*0034*/ 	.byte	0x03, 0x5f
        /*0036*/ 	.short	0x0000


	//----- nvinfo : EIATTR_COOP_GROUP_MASK_REGIDS
	.align		4
        /*0038*/ 	.byte	0x04, 0x29
        /*003a*/ 	.short	(.L_972 - .L_971)


	//   ....[0]....
.L_971:
        /*003c*/ 	.word	0xffffffff


	//   ....[1]....
        /*0040*/ 	.word	0xffffffff


	//   ....[2]....
        /*0044*/ 	.word	0xffffffff


	//   ....[3]....
        /*0048*/ 	.word	0xffffffff


	//   ....[4]....
        /*004c*/ 	.word	0xffffffff


	//   ....[5]....
        /*0050*/ 	.word	0xffffffff


	//   ....[6]....
        /*0054*/ 	.word	0xffffffff


	//   ....[7]....
        /*0058*/ 	.word	0xffffffff


	//   ....[8]....
        /*005c*/ 	.word	0xffffffff


	//   ....[9]....
        /*0060*/ 	.word	0xffffffff


	//   ....[10]....
        /*0064*/ 	.word	0xffffffff


	//   ....[11]....
        /*0068*/ 	.word	0xffffffff


	//----- nvinfo : EIATTR_COOP_GROUP_INSTR_OFFSETS
	.align		4
.L_972:
        /*006c*/ 	.byte	0x04, 0x28
        /*006e*/ 	.short	(.L_974 - .L_973)


	//   ....[0]....
.L_973:
        /*0070*/ 	.word	0x00007680


	//   ....[1]....
        /*0074*/ 	.word	0x000076a0


	//   ....[2]....
        /*0078*/ 	.word	0x00007740


	//   ....[3]....
        /*007c*/ 	.word	0x00007750


	//   ....[4]....
        /*0080*/ 	.word	0x0000c200


	//   ....[5]....
        /*0084*/ 	.word	0x0000c220


	//   ....[6]....
        /*0088*/ 	.word	0x0000c250


	//   ....[7]....
        /*008c*/ 	.word	0x0000c270


	//   ....[8]....
        /*0090*/ 	.word	0x0000de80


	//   ....[9]....
        /*0094*/ 	.word	0x0000dec0


	//   ....[10]....
        /*0098*/ 	.word	0x0000df00


	//   ....[11]....
        /*009c*/ 	.word	0x0000df20


	//----- nvinfo : EIATTR_EXIT_INSTR_OFFSETS
	.align		4
.L_974:
        /*00a0*/ 	.byte	0x04, 0x1c
        /*00a2*/ 	.short	(.L_976 - .L_975)


	//   ....[0]....
.L_975:
        /*00a4*/ 	.word	0x000004d0


	//   ....[1]....
        /*00a8*/ 	.word	0x00000ed0


	//   ....[2]....
        /*00ac*/ 	.word	0x00000f00


	//   ....[3]....
        /*00b0*/ 	.word	0x0000fc50


	//   ....[4]....
        /*00b4*/ 	.word	0x0000fd70


	//   ....[5]....
        /*00b8*/ 	.word	0x0000fd90


	//----- nvinfo : EIATTR_CTAIDZ_USED
	.align		4
.L_976:
        /*00bc*/ 	.byte	0x01, 0x04
	.zero		2


	//----- nvinfo : EIATTR_CRS_STACK_SIZE
	.align		4
        /*00c0*/ 	.byte	0x04, 0x1e
        /*00c2*/ 	.short	(.L_978 - .L_977)
.L_977:
        /*00c4*/ 	.word	0x00000000
.L_978:


//--------------------- .nv.info._ZN5flash24flash_fwd_splitkv_kernelI23Flash_fwd_kernel_traitsILi256ELi64ELi64ELi4ELb0ELb0EN7cutlass6half_tE19Flash_kernel_traitsILi256ELi64ELi64ELi4ES3_EELb0ELb0ELb0ELb0ELb1ELb0ELb0ELb1EEEvNS_16Flash_fwd_paramsE --------------------------
	.section	.nv.info._ZN5flash24flash_fwd_splitkv_kernelI23Flash_fwd_kernel_traitsILi256ELi64ELi64ELi4ELb0ELb0EN7cutlass6half_tE19Flash_kernel_traitsILi256ELi64ELi64ELi4ES3_EELb0ELb0ELb0ELb0ELb1ELb0ELb0ELb1EEEvNS_16Flash_fwd_paramsE,"",@"SHT_CUDA_INFO"
	.sectionflags	@""
	.align	4


	//----- nvinfo : EIATTR_CUDA_API_VERSION
	.align		4
        /*0000*/ 	.byte	0x04, 0x37
        /*0002*/ 	.short	(.L_980 - .L_979)
.L_979:
        /*0004*/ 	.word	0x00000082


	//----- nvinfo : EIATTR_SW2861232_WAR
	.align		4
.L_980:
        /*0008*/ 	.byte	0x01, 0x35
	.zero		2


	//----- nvinfo : EIATTR_PARAM_CBANK
	.align		4
        /*000c*/ 	.byte	0x04, 0x0a
        /*000e*/ 	.short	(.L_982 - .L_981)
	.align		4
.L_981:
        /*0010*/ 	.word	index@(.nv.constant0._ZN5flash24flash_fwd_splitkv_kernelI23Flash_fwd_kernel_traitsILi256ELi64ELi64ELi4ELb0ELb0EN7cutlass6half_tE19Flash_kernel_traitsILi256ELi64ELi64ELi4ES3_EELb0ELb0ELb0ELb0ELb1ELb0ELb0ELb1EEEvNS_16Flash_fwd_paramsE)
        /*0014*/ 	.short	0x0160
        /*0016*/ 	.short	0x01d0


	//----- nvinfo : EIATTR_CBANK_PARAM_SIZE
	.align		4
.L_982:
        /*0018*/ 	.byte	0x03, 0x19
        /*001a*/ 	.short	0x01d0


	//----- nvinfo : EIATTR_KPARAM_INFO
	.align		4
        /*001c*/ 	.byte	0x04, 0x17
        /*001e*/ 	.short	(.L_984 - .L_983)
.L_983:
        /*0020*/ 	.word	0x00000000
        /*0024*/ 	.short	0x0000
        /*0026*/ 	.short	0x0000
        /*0028*/ 	.byte	0x00, 0xf0, 0x41, 0x07


	//----- nvinfo : EIATTR_MAXREG_COUNT
	.align		4
.L_984:
        /*002c*/ 	.byte	0x03, 0x1b
        /*002e*/ 	.short	0x00ff


	//----- nvinfo : EIATTR_NUM_BARRIERS
	.align		4
        /*0030*/ 	.byte	0x02, 0x4c
        /*0032*/ 	.byte	0x01
	.zero		1


	//----- nvinfo : EIATTR_MERCURY_ISA_VERSION
	.align		4
        /*0034*/ 	.byte	0x03, 0x5f
        /*0036*/ 	.short	0x0000


	//----- nvinfo : EIATTR_COOP_GROUP_MASK_REGIDS
	.align		4
        /*0038*/ 	.byte	0x04, 0x29
        /*003a*/ 	.short	(.L_986 - .L_985)


	//   ....[0]....
.L_985:
        /*003c*/ 	.word	0xffffffff


	//   ....[1]....
        /*0040*/ 	.word	0xffffffff


	//   ....[2]....
        /*0044*/ 	.word	0xffffffff


	//   ....[3]....
        /*0048*/ 	.word	0xffffffff


	//   ....[4]....
        /*004c*/ 	.word	0xffffffff


	//   ....[5]....
        /*0050*/ 	.word	0xffffffff


	//   ....[6]....
        /*0054*/ 	.word	0xffffffff


	//   ....[7]....
        /*0058*/ 	.word	0xffffffff


	//   ....[8]....
        /*005c*/ 	.word	0xffffffff


	//   ....[9]....
        /*0060*/ 	.word	0xffffffff


	//   ....[10]....
        /*0064*/ 	.word	0xffffffff


	//   ....[11]....
        /*0068*/ 	.word	0xffffffff


	//----- nvinfo : EIATTR_COOP_GROUP_INSTR_OFFSETS
	.align		4
.L_986:
        /*006c*/ 	.byte	0x04, 0x28
        /*006e*/ 	.short	(.L_988 - .L_987)


	//   ....[0]....
.L_987:
        /*0070*/ 	.word	0x00017b90


	//   ....[1]....
        /*0074*/ 	.word	0x00017bb0


	//   ....[2]....
        /*0078*/ 	.word	0x00017c60


	//   ....[3]....
        /*007c*/ 	.word	0x00017c70


	//   ....[4]....
        /*0080*/ 	.word	0x0001abd0


	//   ....[5]....
        /*0084*/ 	.word	0x0001abf0


	//   ....[6]....
        /*0088*/ 	.word	0x0001ac20


	//   ....[7]....
        /*008c*/ 	.word	0x0001ac30


	//   ....[8]....
        /*0090*/ 	.word	0x0001c820


	//   ....[9]....
        /*0094*/ 	.word	0x0001c860


	//   ....[10]....
        /*0098*/ 	.word	0x0001c890


	//   ....[11]....
        /*009c*/ 	.word	0x0001c8a0


	//----- nvinfo : EIATTR_EXIT_INSTR_OFFSETS
	.align		4
.L_988:
        /*00a0*/ 	.byte	0x04, 0x1c
        /*00a2*/ 	.short	(.L_990 - .L_989)


	//   ....[0]....
.L_989:
        /*00a4*/ 	.word	0x00000320


	//   ....[1]....
        /*00a8*/ 	.word	0x00000b30


	//   ....[2]....
        /*00ac*/ 	.word	0x00000b60


	//   ....[3]....
        /*00b0*/ 	.word	0x0001e4c0


	//   ....[4]....
        /*00b4*/ 	.word	0x0001e5b0


	//----- nvinfo : EIATTR_CTAIDZ_USED
	.align		4
.L_990:
        /*00b8*/ 	.byte	0x01, 0x04
	.zero		2


	//----- nvinfo : EIATTR_CRS_STACK_SIZE
	.align		4
        /*00bc*/ 	.byte	0x04, 0x1e
        /*00be*/ 	.short	(.L_992 - .L_991)
.L_991:
        /*00c0*/ 	.word	0x00000000
.L_992:


//--------------------- .nv.info._ZN5flash24flash_fwd_splitkv_kernelI23Flash_fwd_kernel_traitsILi256ELi64ELi64ELi4ELb0ELb0EN7cutlass6half_tE19Flash_kernel_traitsILi256ELi64ELi64ELi4ES3_EELb0ELb0ELb0ELb0ELb1ELb1ELb0ELb1EEEvNS_16Flash_fwd_paramsE --------------------------
	.section	.nv.info._ZN5flash24flash_fwd_splitkv_kernelI23Flash_fwd_kernel_traitsILi256ELi64ELi64ELi4ELb0ELb0EN7cutlass6half_tE19Flash_kernel_traitsILi256ELi64ELi64ELi4ES3_EELb0ELb0ELb0ELb0ELb1ELb1ELb0ELb1EEEvNS_16Flash_fwd_paramsE,"",@"SHT_CUDA_INFO"
	.sectionflags	@""
	.align	4


	//----- nvinfo : EIATTR_CUDA_API_VERSION
	.align		4
        /*0000*/ 	.byte	0x04, 0x37
        /*0002*/ 	.short	(.L_994 - .L_993)
.L_993:
        /*0004*/ 	.word	0x00000082


	//----- nvinfo : EIATTR_SW2861232_WAR
	.align		4
.L_994:
        /*0008*/ 	.byte	0x01, 0x35
	.zero		2


	//----- nvinfo : EIATTR_PARAM_CBANK
	.align		4
        /*000c*/ 	.byte	0x04, 0x0a
        /*000e*/ 	.short	(.L_996 - .L_995)
	.align		4
.L_995:
        /*0010*/ 	.word	index@(.nv.constant0._ZN5flash24flash_fwd_splitkv_kernelI23Flash_fwd_kernel_traitsILi256ELi64ELi64ELi4ELb0ELb0EN7cutlass6half_tE19Flash_kernel_traitsILi256ELi64ELi64ELi4ES3_EELb0ELb0ELb0ELb0ELb1ELb1ELb0ELb1EEEvNS_16Flash_fwd_paramsE)
        /*0014*/ 	.short	0x0160
        /*0016*/ 	.short	0x01d0


	//----- nvinfo : EIATTR_CBANK_PARAM_SIZE
	.align		4
.L_996:
        /*0018*/ 	.byte	0x03, 0x19
        /*001a*/ 	.short	0x01d0


	//----- nvinfo : EIATTR_KPARAM_INFO
	.align		4
        /*001c*/ 	.byte	0x04, 0x17
        /*001e*/ 	.short	(.L_998 - .L_997)
.L_997:
        /*0020*/ 	.word	0x00000000
        /*0024*/ 	.short	0x0000
        /*0026*/ 	.short	0x0000
        /*0028*/ 	.byte	0x00, 0xf0, 0x41, 0x07


	//----- nvinfo : EIATTR_MAXREG_COUNT
	.align		4
.L_998:
        /*002c*/ 	.byte	0x03, 0x1b
        /*002e*/ 	.short	0x00ff


	//----- nvinfo : EIATTR_NUM_BARRIERS
	.align		4
        /*0030*/ 	.byte	0x02, 0x4c
        /*0032*/ 	.byte	0x01
	.zero		1


	//----- nvinfo : EIATTR_ANNOTATIONS
	.align		4
        /*0034*/ 	.byte	0x04, 0x55
        /*0036*/ 	.short	(.L_1000 - .L_999)


	//   ....[0]....
.L_999:
        /*0038*/ 	.word	0x00000001
        /*003c*/ 	.byte	0x30, 0xa1, 0x01, 0x00, 0x01, 0x00, 0x00, 0x00, 0xa0, 0xc5, 0x01, 0x00, 0x01, 0x00, 0x00, 0x00
        /*004c*/ 	.byte	0x90, 0xdf, 0x01, 0x00, 0x01, 0x00, 0x00, 0x00, 0x60, 0xe3, 0x01, 0x00


	//----- nvinfo : EIATTR_MERCURY_ISA_VERSION
	.align		4
.L_1000:
        /*0058*/ 	.byte	0x03, 0x5f
        /*005a*/ 	.short	0x0000


	//----- nvinfo : EIATTR_COOP_GROUP_MASK_REGIDS
	.align		4
        /*005c*/ 	.byte	0x04, 0x29
        /*005e*/ 	.short	(.L_1002 - .L_1001)


	//   ....[0]....
.L_1001:
        /*0060*/ 	.word	0xffffffff


	//   ....[1]....
        /*0064*/ 	.word	0xffffffff


	//   ....[2]....
        /*0068*/ 	.word	0xffffffff


	//   ....[3]....
        /*006c*/ 	.word	0xffffffff


	//   ....[4]....
        /*0070*/ 	.word	0xffffffff


	//   ....[5]....
        /*0074*/ 	.word	0xffffffff


	//   ....[6]....
        /*0078*/ 	.word	0xffffffff


	//   ....[7]....
        /*007c*/ 	.word	0xffffffff


	//   ....[8]....
        /*0080*/ 	.word	0xffffffff


	//   ....[9]....
        /*0084*/ 	.word	0xffffffff


	//   ....[10]....
        /*0088*/ 	.word	0xffffffff


	//   ....[11]....
        /*008c*/ 	.word	0xffffffff


	//----- nvinfo : EIATTR_COOP_GROUP_INSTR_OFFSETS
	.align		4
.L_1002:
        /*0090*/ 	.byte	0x04, 0x28
        /*0092*/ 	.short	(.L_1004 - .L_1003)


	//   ....[0]....
.L_1003:
        /*0094*/ 	.word	0x000192a0


	//   ....[1]....
        /*0098*/ 	.word	0x00019350


	//   ....[2]....
        /*009c*/ 	.word	0x00019360


	//   ....[3]....
        /*00a0*/ 	.word	0x00019400


	//   ....[4]....
        /*00a4*/ 	.word	0x0001c6e0


	//   ....[5]....
        /*00a8*/ 	.word	0x0001c6f0


	//   ....[6]....
        /*00ac*/ 	.word	0x0001c710


	//   ....[7]....
        /*00b0*/ 	.word	0x0001c730


	//   ....[8]....
        /*00b4*/ 	.word	0x0001e380


	//   ....[9]....
        /*00b8*/ 	.word	0x0001e3c0


	//   ....[10]....
        /*00bc*/ 	.word	0x0001e540


	//   ....[11]....
        /*00c0*/ 	.word	0x0001e570


	//----- nvinfo : EIATTR_EXIT_INSTR_OFFSETS
	.align		4
.L_1004:
        /*00c4*/ 	.byte	0x04, 0x1c
        /*00c6*/ 	.short	(.L_1006 - .L_1005)


	//   ....[0]....
.L_1005:
        /*00c8*/ 	.word	0x00000330


	//   ....[1]....
        /*00cc*/ 	.word	0x00000b60


	//   ....[2]....
        /*00d0*/ 	.word	0x00000b90


	//   ....[3]....
        /*00d4*/ 	.word	0x00020010


	//   ....[4]....
        /*00d8*/ 	.word	0x00020100


	//----- nvinfo : EIATTR_CTAIDZ_USED
	.align		4
.L_1006:
        /*00dc*/ 	.byte	0x01, 0x04
	.zero		2


	//----- nvinfo : EIATTR_CRS_STACK_SIZE
	.align		4
        /*00e0*/ 	.byte	0x04, 0x1e
        /*00e2*/ 	.short	(.L_1008 - .L_1007)
.L_1007:
        /*00e4*/ 	.word	0x00000000
.L_1008:


//--------------------- .nv.info._ZN5flash24flash_fwd_splitkv_kernelI23Flash_fwd_kernel_traitsILi256ELi64ELi64ELi4ELb0ELb0EN7cutlass6half_tE19Flash_kernel_traitsILi256ELi64ELi64ELi4ES3_EELb0ELb0ELb1ELb0ELb0ELb0ELb0ELb1EEEvNS_16Flash_fwd_paramsE --------------------------
	.section	.nv.info._ZN5flash24flash_fwd_splitkv_kernelI23Flash_fwd_kernel_traitsILi256ELi64ELi64ELi4ELb0ELb0EN7cutlass6half_tE19Flash_kernel_traitsILi256ELi64ELi64ELi4ES3_EELb0ELb0ELb1ELb0ELb0ELb0ELb0ELb1EEEvNS_16Flash_fwd_paramsE,"",@"SHT_CUDA_INFO"
	.sectionflags	@""
	.align	4


	//----- nvinfo : EIATTR_CUDA_API_VERSION
	.align		4
        /*0000*/ 	.byte	0x04, 0x37
        /*0002*/ 	.short	(.L_1010 - .L_1009)
.L_1009:
        /*0004*/ 	.word	0x00000082


	//----- nvinfo : EIATTR_SW2861232_WAR
	.align		4
.L_1010:
        /*0008*/ 	.byte	0x01, 0x35
	.zero		2


	//----- nvinfo : EIATTR_PARAM_CBANK
	.align		4
        /*000c*/ 	.byte	0x04, 0x0a
        /*000e*/ 	.short	(.L_1012 - .L_1011)
	.align		4
.L_1011:
        /*0010*/ 	.word	index@(.nv.constant0._ZN5flash24flash_fwd_splitkv_kernelI23Flash_fwd_kernel_traitsILi256ELi64ELi64ELi4ELb0ELb0EN7cutlass6half_tE19Flash_kernel_traitsILi256ELi64ELi64ELi4ES3_EELb0ELb0ELb1ELb0ELb0ELb0ELb0ELb1EEEvNS_16Flash_fwd_paramsE)
        /*0014*/ 	.short	0x0160
        /*0016*/ 	.short	0x01d0


	//----- nvinfo : EIATTR_CBANK_PARAM_SIZE
	.align		4
.L_1012:
        /*0018*/ 	.byte	0x03, 0x19
        /*001a*/ 	.short	0x01d0


	//----- nvinfo : EIATTR_KPARAM_INFO
	.align		4
        /*001c*/ 	.byte	0x04, 0x17
        /*001e*/ 	.short	(.L_1014 - .L_1013)
.L_1013:
        /*0020*/ 	.word	0x00000000
        /*0024*/ 	.short	0x0000
        /*0026*/ 	.short	0x0000
        /*0028*/ 	.byte	0x00, 0xf0, 0x41, 0x07


	//----- nvinfo : EIATTR_MAXREG_COUNT
	.align		4
.L_1014:
        /*002c*/ 	.byte	0x03, 0x1b
        /*002e*/ 	.short	0x00ff


	//----- nvinfo : EIATTR_NUM_BARRIERS
	.align		4
        /*0030*/ 	.byte	0x02, 0x4c
        /*0032*/ 	.byte	0x01
	.zero		1


	//----- nvinfo : EIATTR_MERCURY_ISA_VERSION
	.align		4
        /*0034*/ 	.byte	0x03, 0x5f
        /*0036*/ 	.short	0x0000


	//----- nvinfo : EIATTR_COOP_GROUP_MASK_REGIDS
	.align		4
        /*0038*/ 	.byte	0x04, 0x29
        /*003a*/ 	.short	(.L_1016 - .L_1015)


	//   ....[0]....
.L_1015:
        /*003c*/ 	.word	0xffffffff


	//   ....[1]....
        /*0040*/ 	.word	0xffffffff


	//   ....[2]....
        /*0044*/ 	.word	0xffffffff


	//   ....[3]....
        /*0048*/ 	.word	0xffffffff


	//   ....[4]....
        /*004c*/ 	.word	0xffffffff


	//   ....[5]....
        /*0050*/ 	.word	0xffffffff


	//   ....[6]....
        /*0054*/ 	.word	0xffffffff


	//   ....[7]....
        /*0058*/ 	.word	0xffffffff


	//   ....[8]....
        /*005c*/ 	.word	0xffffffff


	//   ....[9]....
        /*0060*/ 	.word	0xffffffff


	//   ....[10]....
        /*0064*/ 	.word	0xffffffff


	//   ....[11]....
        /*0068*/ 	.word	0xffffffff


	//   ....[12]....
        /*006c*/ 	.word	0xffffffff


	//   ....[13]....
        /*0070*/ 	.word	0xffffffff


	//   ....[14]....
        /*0074*/ 	.word	0xffffffff


	//   ....[15]....
        /*0078*/ 	.word	0xffffffff


	//----- nvinfo : EIATTR_COOP_GROUP_INSTR_OFFSETS
	.align		4
.L_1016:
        /*007c*/ 	.byte	0x04, 0x28
        /*007e*/ 	.short	(.L_1018 - .L_1017)


	//   ....[0]....
.L_1017:
        /*0080*/ 	.word	0x0001d6a0


	//   ....[1]....
        /*0084*/ 	.word	0x0001d720


	//   ....[2]....
        /*0088*/ 	.word	0x0001d740


	//   ....[3]....
        /*008c*/ 	.word	0x0001d760


	//   ....[4]....
        /*0090*/ 	.word	0x000218c0


	//   ....[5]....
        /*0094*/ 	.word	0x000218e0


	//   ....[6]....
        /*0098*/ 	.word	0x00021930


	//   ....[7]....
        /*009c*/ 	.word	0x00021940


	//   ....[8]....
        /*00a0*/ 	.word	0x00023600


	//   ....[9]....
        /*00a4*/ 	.word	0x00023630


	//   ....[10]....
        /*00a8*/ 	.word	0x00023640


	//   ....[11]....
        /*00ac*/ 	.word	0x00023670


	//   ....[12]....
        /*00b0*/ 	.word	0x00025710


	//   ....[13]....
        /*00b4*/ 	.word	0x00025760


	//   ....[14]....
        /*00b8*/ 	.word	0x000257b0


	//   ....[15]....
        /*00bc*/ 	.word	0x00025800


	//----- nvinfo : EIATTR_EXIT_INSTR_OFFSETS
	.align		4
.L_1018:
        /*00c0*/ 	.byte	0x04, 0x1c
        /*00c2*/ 	.short	(.L_1020 - .L_1019)


	//   ....[0]....
.L_1019:
        /*00c4*/ 	.word	0x000000b0


	//----- nvinfo : EIATTR_CTAIDZ_USED
	.align		4
.L_1020:
        /*00c8*/ 	.byte	0x01, 0x04
	.zero		2


	//----- nvinfo : EIATTR_CRS_STACK_SIZE
	.align		4
        /*00cc*/ 	.byte	0x04, 0x1e
        /*00ce*/ 	.short	(.L_1022 - .L_1021)
.L_1021:
        /*00d0*/ 	.word	0x00000000
.L_1022:


//--------------------- .nv.info._ZN5flash24flash_fwd_splitkv_kernelI23Flash_fwd_kernel_traitsILi256ELi64ELi64ELi4ELb0ELb0EN7cutlass6half_tE19Flash_kernel_traitsILi256ELi64ELi64ELi4ES3_EELb0ELb0ELb1ELb0ELb0ELb1ELb0ELb1EEEvNS_16Flash_fwd_paramsE --------------------------
	.section	.nv.info._ZN5flash24flash_fwd_splitkv_kernelI23Flash_fwd_kernel_traitsILi256ELi64ELi64ELi4ELb0ELb0EN7cutlass6half_tE19Flash_kernel_traitsILi256ELi64ELi64ELi4ES3_EELb0ELb0ELb1ELb0ELb0ELb1ELb0ELb1EEEvNS_16Flash_fwd_paramsE,"",@"SHT_CUDA_INFO"
	.sectionflags	@""
	.align	4


	//----- nvinfo : EIATTR_CUDA_API_VERSION
	.align		4
        /*0000*/ 	.byte	0x04, 0x37
        /*0002*/ 	.short	(.L_1024 - .L_1023)
.L_1023:
        /*0004*/ 	.word	0x00000082


	//----- nvinfo : EIATTR_SW2861232_WAR
	.align		4
.L_1024:
        /*0008*/ 	.byte	0x01, 0x35
	.zero		2


	//----- nvinfo : EIATTR_PARAM_CBANK
	.align		4
        /*000c*/ 	.byte	0x04, 0x0a
        /*000e*/ 	.short	(.L_1026 - .L_1025)
	.align		4
.L_1025:
        /*0010*/ 	.word	index@(.nv.constant0._ZN5flash24flash_fwd_splitkv_kernelI23Flash_fwd_kernel_traitsILi256ELi64ELi64ELi4ELb0ELb0EN7cutlass6half_tE19Flash_kernel_traitsILi256ELi64ELi64ELi4ES3_EELb0ELb0ELb1ELb0ELb0ELb1ELb0ELb1EEEvNS_16Flash_fwd_paramsE)
        /*0014*/ 	.short	0x0160
        /*0016*/ 	.short	0x01d0


	//----- nvinfo : EIATTR_CBANK_PARAM_SIZE
	.align		4
.L_1026:
        /*0018*/ 	.byte	0x03, 0x19
        /*001a*/ 	.short	0x01d0


	//----- nvinfo : EIATTR_KPARAM_INFO
	.align		4
        /*001c*/ 	.byte	0x04, 0x17
        /*001e*/ 	.short	(.L_1028 - .L_1027)
.L_1027:
        /*0020*/ 	.word	0x00000000
        /*0024*/ 	.short	0x0000
        /*0026*/ 	.short	0x0000
        /*0028*/ 	.byte	0x00, 0xf0, 0x41, 0x07


	//----- nvinfo : EIATTR_MAXREG_COUNT
	.align		4
.L_1028:
        /*002c*/ 	.byte	0x03, 0x1b
        /*002e*/ 	.short	0x00ff


	//----- nvinfo : EIATTR_NUM_BARRIERS
	.align		4
        /*0030*/ 	.byte	0x02, 0x4c
        /*0032*/ 	.byte	0x01
	.zero		1


	//----- nvinfo : EIATTR_ANNOTATIONS
	.align		4
        /*0034*/ 	.byte	0x04, 0x55
        /*0036*/ 	.short	(.L_1030 - .L_1029)


	//   ....[0]....
.L_1029:
        /*0038*/ 	.word	0x00000001
        /*003c*/ 	.byte	0xa0, 0x01, 0x00, 0x00, 0x01, 0x00, 0x00, 0x00, 0xb0, 0x02, 0x00, 0x00, 0x01, 0x00, 0x00, 0x00
        /* <DEDUP_REMOVED lines=19> */
        /*017c*/ 	.byte	0xf0, 0x65, 0x02, 0x00, 0x01, 0x00, 0x00, 0x00, 0x80, 0x66, 0x02, 0x00


	//----- nvinfo : EIATTR_MERCURY_ISA_VERSION
	.align		4
.L_1030:
        /*0188*/ 	.byte	0x03, 0x5f
        /*018a*/ 	.short	0x0000


	//----- nvinfo : EIATTR_COOP_GROUP_MASK_REGIDS
	.align		4
        /*018c*/ 	.byte	0x04, 0x29
        /*018e*/ 	.short	(.L_1032 - .L_1031)


	//   ....[0]....
.L_1031:
        /*0190*/ 	.word	0xffffffff


	//   ....[1]....
        /*0194*/ 	.word	0xffffffff


	//   ....[2]....
        /*0198*/ 	.word	0xffffffff


	//   ....[3]....
        /*019c*/ 	.word	0xffffffff


	//   ....[4]....
        /*01a0*/ 	.word	0xffffffff


	//   ....[5]....
        /*01a4*/ 	.word	0xffffffff


	//   ....[6]....
        /*01a8*/ 	.word	0xffffffff


	//   ....[7]....
        /*01ac*/ 	.word	0xffffffff


	//   ....[8]....
        /*01b0*/ 	.word	0xffffffff


	//   ....[9]....
        /*01b4*/ 	.word	0xffffffff


	//   ....[10]....
        /*01b8*/ 	.word	0xffffffff


	//   ....[11]....
        /*01bc*/ 	.word	0xffffffff


	//   ....[12]....
        /*01c0*/ 	.word	0xffffffff


	//   ....[13]....
        /*01c4*/ 	.word	0xffffffff


	//   ....[14]....
        /*01c8*/ 	.word	0xffffffff


	//   ....[15]....
        /*01cc*/ 	.word	0xffffffff


	//----- nvinfo : EIATTR_COOP_GROUP_INSTR_OFFSETS
	.align		4
.L_1032:
        /*01d0*/ 	.byte	0x04, 0x28
        /*01d2*/ 	.short	(.L_1034 - .L_1033)


	//   ....[0]....
.L_1033:
        /*01d4*/ 	.word	0x0001d720


	//   ....[1]....
        /*01d8*/ 	.word	0x0001d760


	//   ....[2]....
        /*01dc*/ 	.word	0x0001d780


	//   ....[3]....
        /*01e0*/ 	.word	0x0001d7a0


	//   ....[4]....
        /*01e4*/ 	.word	0x00023340


	//   ....[5]....
        /*01e8*/ 	.word	0x000233c0


	//   ....[6]....
        /*01ec*/ 	.word	0x000233d0


	//   ....[7]....
        /*01f0*/ 	.word	0x000233f0


	//   ....[8]....
        /*01f4*/ 	.word	0x000250c0


	//   ....[9]....
        /*01f8*/ 	.word	0x000250f0


	//   ....[10]....
        /*01fc*/ 	.word	0x00025100


	//   ....[11]....
        /*0200*/ 	.word	0x00025130


	//   ....[12]....
        /*0204*/ 	.word	0x00027240


	//   ....[13]....
        /*0208*/ 	.word	0x00027290


	//   ....[14]....
        /*020c*/ 	.word	0x000272e0


	//   ....[15]....
        /*0210*/ 	.word	0x00027330


	//----- nvinfo : EIATTR_EXIT_INSTR_OFFSETS
	.align		4
.L_1034:
        /*0214*/ 	.byte	0x04, 0x1c
        /*0216*/ 	.short	(.L_1036 - .L_1035)


	//   ....[0]....
.L_1035:
        /*0218*/ 	.word	0x00000080


	//----- nvinfo : EIATTR_CTAIDZ_USED
	.align		4
.L_1036:
        /*021c*/ 	.byte	0x01, 0x04
	.zero		2


	//----- nvinfo : EIATTR_CRS_STACK_SIZE
	.align		4
        /*0220*/ 	.byte	0x04, 0x1e
        /*0222*/ 	.short	(.L_1038 - .L_1037)
.L_1037:
        /*0224*/ 	.word	0x00000000
.L_1038:


//--------------------- .nv.info._ZN5flash24flash_fwd_splitkv_kernelI23Flash_fwd_kernel_traitsILi256ELi64ELi64ELi4ELb0ELb0EN7cutlass6half_tE19Flash_kernel_traitsILi256ELi64ELi64ELi4ES3_EELb0ELb0ELb0ELb0ELb1ELb0ELb1ELb0EEEvNS_16Flash_fwd_paramsE --------------------------
	.section	.nv.info._ZN5flash24flash_fwd_splitkv_kernelI23Flash_fwd_kernel_traitsILi256ELi64ELi64ELi4ELb0ELb0EN7cutlass6half_tE19Flash_kernel_traitsILi256ELi64ELi64ELi4ES3_EELb0ELb0ELb0ELb0ELb1ELb0ELb1ELb0EEEvNS_16Flash_fwd_paramsE,"",@"SHT_CUDA_INFO"
	.sectionflags	@""
	.align	4


	//----- nvinfo : EIATTR_CUDA_API_VERSION
	.align		4
        /*0000*/ 	.byte	0x04, 0x37
        /*0002*/ 	.short	(.L_1040 - .L_1039)
.L_1039:
        /*0004*/ 	.word	0x00000082


	//----- nvinfo : EIATTR_SW2861232_WAR
	.align		4
.L_1040:
        /*0008*/ 	.byte	0x01, 0x35
	.zero		2


	//----- nvinfo : EIATTR_PARAM_CBANK
	.align		4
        /*000c*/ 	.byte	0x04, 0x0a
        /*000e*/ 	.short	(.L_1042 - .L_1041)
	.align		4
.L_1041:
        /*0010*/ 	.word	index@(.nv.constant0._ZN5flash24flash_fwd_splitkv_kernelI23Flash_fwd_kernel_traitsILi256ELi64ELi64ELi4ELb0ELb0EN7cutlass6half_tE19Flash_kernel_traitsILi256ELi64ELi64ELi4ES3_EELb0ELb0ELb0ELb0ELb1ELb0ELb1ELb0EEEvNS_16Flash_fwd_paramsE)
        /*0014*/ 	.short	0x0160
        /*0016*/ 	.short	0x01d0


	//----- nvinfo : EIATTR_CBANK_PARAM_SIZE
	.align		4
.L_1042:
        /*0018*/ 	.byte	0x03, 0x19
        /*001a*/ 	.short	0x01d0


	//----- nvinfo : EIATTR_KPARAM_INFO
	.align		4
        /*001c*/ 	.byte	0x04, 0x17
        /*001e*/ 	.short	(.L_1044 - .L_1043)
.L_1043:
        /*0020*/ 	.word	0x00000000
        /*0024*/ 	.short	0x0000
        /*0026*/ 	.short	0x0000
        /*0028*/ 	.byte	0x00, 0xf0, 0x41, 0x07


	//----- nvinfo : EIATTR_MAXREG_COUNT
	.align		4
.L_1044:
        /*002c*/ 	.byte	0x03, 0x1b
        /*002e*/ 	.short	0x00ff


	//----- nvinfo : EIATTR_NUM_BARRIERS
	.align		4
        /*0030*/ 	.byte	0x02, 0x4c
        /*0032*/ 	.byte	0x01
	.zero		1


	//----- nvinfo : EIATTR_MERCURY_ISA_VERSION
	.align		4
        /*0034*/ 	.byte	0x03, 0x5f
        /*0036*/ 	.short	0x0000


	//----- nvinfo : EIATTR_COOP_GROUP_MASK_REGIDS
	.align		4
        /*0038*/ 	.byte	0x04, 0x29
        /*003a*/ 	.short	(.L_1046 - .L_1045)


	//   ....[0]....
.L_1045:
        /*003c*/ 	.word	0xffffffff


	//   ....[1]....
        /*0040*/ 	.word	0xffffffff


	//   ....[2]....
        /*0044*/ 	.word	0xffffffff


	//   ....[3]....
        /*0048*/ 	.word	0xffffffff


	//   ....[4]....
        /*004c*/ 	.word	0xffffffff


	//   ....[5]....
        /*0050*/ 	.word	0xffffffff


	//   ....[6]....
        /*0054*/ 	.word	0xffffffff


	//   ....[7]....
        /*0058*/ 	.word	0xffffffff


	//   ....[8]....
        /*005c*/ 	.word	0xffffffff


	//   ....[9]....
        /*0060*/ 	.word	0xffffffff


	//   ....[10]....
        /*0064*/ 	.word	0xffffffff


	//   ....[11]....
        /*0068*/ 	.word	0xffffffff


	//----- nvinfo : EIATTR_COOP_GROUP_INSTR_OFFSETS
	.align		4
.L_1046:
        /*006c*/ 	.byte	0x04, 0x28
        /*006e*/ 	.short	(.L_1048 - .L_1047)


	//   ....[0]....
.L_1047:
        /*0070*/ 	.word	0x000041d0


	//   ....[1]....
        /*0074*/ 	.word	0x000041f0


	//   ....[2]....
        /*0078*/ 	.word	0x00004290


	//   ....[3]....
        /*007c*/ 	.word	0x000042a0


	//   ....[4]....
        /*0080*/ 	.word	0x00007200


	//   ....[5]....
        /*0084*/ 	.word	0x00007220


	//   ....[6]....
        /*0088*/ 	.word	0x00007250


	//   ....[7]....
        /*008c*/ 	.word	0x00007260


	//   ....[8]....
        /*0090*/ 	.word	0x00008e50


	//   ....[9]....
        /*0094*/ 	.word	0x00008e80


	//   ....[10]....
        /*0098*/ 	.word	0x00008ee0


	//   ....[11]....
        /*009c*/ 	.word	0x00008ef0


	//----- nvinfo : EIATTR_EXIT_INSTR_OFFSETS
	.align		4
.L_1048:
        /*00a0*/ 	.byte	0x04, 0x1c
        /*00a2*/ 	.short	(.L_1050 - .L_1049)


	//   ....[0]....
.L_1049:
        /*00a4*/ 	.word	0x00000420


	//   ....[1]....
        /*00a8*/ 	.word	0x00000c50


	//   ....[2]....
        /*00ac*/ 	.word	0x00000c80


	//   ....[3]....
        /*00b0*/ 	.word	0x0000a630


	//   ....[4]....
        /*00b4*/ 	.word	0x0000a680


	//----- nvinfo : EIATTR_CTAIDZ_USED
	.align		4
.L_1050:
        /*00b8*/ 	.byte	0x01, 0x04
	.zero		2


	//----- nvinfo : EIATTR_CRS_STACK_SIZE
	.align		4
        /*00bc*/ 	.byte	0x04, 0x1e
        /*00be*/ 	.short	(.L_1052 - .L_1051)
.L_1051:
        /*00c0*/ 	.word	0x00000000
.L_1052:


//--------------------- .nv.info._ZN5flash24flash_fwd_splitkv_kernelI23Flash_fwd_kernel_traitsILi256ELi64ELi64ELi4ELb0ELb0EN7cutlass6half_tE19Flash_kernel_traitsILi256ELi64ELi64ELi4ES3_EELb0ELb0ELb0ELb0ELb1ELb1ELb1ELb0EEEvNS_16Flash_fwd_paramsE --------------------------
	.section	.nv.info._ZN5flash24flash_fwd_splitkv_kernelI23Flash_fwd_kernel_traitsILi256ELi64ELi64ELi4ELb0ELb0EN7cutlass6half_tE19Flash_kernel_traitsILi256ELi64ELi64ELi4ES3_EELb0ELb0ELb0ELb0ELb1ELb1ELb1ELb0EEEvNS_16Flash_fwd_paramsE,"",@"SHT_CUDA_INFO"
	.sectionflags	@""
	.align	4


	//----- nvinfo : EIATTR_CUDA_API_VERSION
	.align		4
        /*0000*/ 	.byte	0x04, 0x37
        /*0002*/ 	.short	(.L_1054 - .L_1053)
.L_1053:
        /*0004*/ 	.word	0x00000082


	//----- nvinfo : EIATTR_SW2861232_WAR
	.align		4
.L_1054:
        /*0008*/ 	.byte	0x01, 0x35
	.zero		2


	//----- nvinfo : EIATTR_PARAM_CBANK
	.align		4
        /*000c*/ 	.byte	0x04, 0x0a
        /*000e*/ 	.short	(.L_1056 - .L_1055)
	.align		4
.L_1055:
        /*0010*/ 	.word	index@(.nv.constant0._ZN5flash24flash_fwd_splitkv_kernelI23Flash_fwd_kernel_traitsILi256ELi64ELi64ELi4ELb0ELb0EN7cutlass6half_tE19Flash_kernel_traitsILi256ELi64ELi64ELi4ES3_EELb0ELb0ELb0ELb0ELb1ELb1ELb1ELb0EEEvNS_16Flash_fwd_paramsE)
        /*0014*/ 	.short	0x0160
        /*0016*/ 	.short	0x01d0


	//----- nvinfo : EIATTR_CBANK_PARAM_SIZE
	.align		4
.L_1056:
        /*0018*/ 	.byte	0x03, 0x19
        /*001a*/ 	.short	0x01d0


	//----- nvinfo : EIATTR_KPARAM_INFO
	.align		4
        /*001c*/ 	.byte	0x04, 0x17
        /*001e*/ 	.short	(.L_1058 - .L_1057)
.L_1057:
        /*0020*/ 	.word	0x00000000
        /*0024*/ 	.short	0x0000
        /*0026*/ 	.short	0x0000
        /*0028*/ 	.byte	0x00, 0xf0, 0x41, 0x07


	//----- nvinfo : EIATTR_MAXREG_COUNT
	.align		4
.L_1058:
        /*002c*/ 	.byte	0x03, 0x1b
        /*002e*/ 	.short	0x00ff


	//----- nvinfo : EIATTR_NUM_BARRIERS
	.align		4
        /*0030*/ 	.byte	0x02, 0x4c
        /*0032*/ 	.byte	0x01
	.zero		1


	//----- nvinfo : EIATTR_MERCURY_ISA_VERSION
	.align		4
        /*0034*/ 	.byte	0x03, 0x5f
        /*0036*/ 	.short	0x0000


	//----- nvinfo : EIATTR_COOP_GROUP_MASK_REGIDS
	.align		4
        /*0038*/ 	.byte	0x04, 0x29
        /*003a*/ 	.short	(.L_1060 - .L_1059)


	//   ....[0]....
.L_1059:
        /*003c*/ 	.word	0xffffffff


	//   ....[1]....
        /*0040*/ 	.word	0xffffffff


	//   ....[2]....
        /*0044*/ 	.word	0xffffffff


	//   ....[3]....
        /*0048*/ 	.word	0xffffffff


	//   ....[4]....
        /*004c*/ 	.word	0xffffffff


	//   ....[5]....
        /*0050*/ 	.word	0xffffffff


	//   ....[6]....
        /*0054*/ 	.word	0xffffffff


	//   ....[7]....
        /*0058*/ 	.word	0xffffffff


	//   ....[8]....
        /*005c*/ 	.word	0xffffffff


	//   ....[9]....
        /*0060*/ 	.word	0xffffffff


	//   ....[10]....
        /*0064*/ 	.word	0xffffffff


	//   ....[11]....
        /*0068*/ 	.word	0xffffffff


	//----- nvinfo : EIATTR_COOP_GROUP_INSTR_OFFSETS
	.align		4
.L_1060:
        /*006c*/ 	.byte	0x04, 0x28
        /*006e*/ 	.short	(.L_1062 - .L_1061)


	//   ....[0]....
.L_1061:
        /*0070*/ 	.word	0x00004680


	//   ....[1]....
        /*0074*/ 	.word	0x000046a0


	//   ....[2]....
        /*0078*/ 	.word	0x00004740


	//   ....[3]....
        /*007c*/ 	.word	0x00004750


	//   ....[4]....
        /*0080*/ 	.word	0x00007a90


	//   ....[5]....
        /*0084*/ 	.word	0x00007aa0


	//   ....[6]....
        /*0088*/ 	.word	0x00007ad0


	//   ....[7]....
        /*008c*/ 	.word	0x00007ae0


	//   ....[8]....
        /*0090*/ 	.word	0x00009700


	//   ....[9]....
        /*0094*/ 	.word	0x00009740


	//   ....[10]....
        /*0098*/ 	.word	0x000097a0


	//   ....[11]....
        /*009c*/ 	.word	0x000097c0


	//----- nvinfo : EIATTR_EXIT_INSTR_OFFSETS
	.align		4
.L_1062:
        /*00a0*/ 	.byte	0x04, 0x1c
        /*00a2*/ 	.short	(.L_1064 - .L_1063)


	//   ....[0]....
.L_1063:
        /*00a4*/ 	.word	0x00000410


	//   ....[1]....
        /*00a8*/ 	.word	0x00000c50


	//   ....[2]....
        /*00ac*/ 	.word	0x00000c80


	//   ....[3]....
        /*00b0*/ 	.word	0x0000aee0


	//   ....[4]....
        /*00b4*/ 	.word	0x0000af30


	//----- nvinfo : EIATTR_CTAIDZ_USED
	.align		4
.L_1064:
        /*00b8*/ 	.byte	0x01, 0x04
	.zero		2


	//----- nvinfo : EIATTR_CRS_STACK_SIZE
	.align		4
        /*00bc*/ 	.byte	0x04, 0x1e
        /*00be*/ 	.short	(.L_1066 - .L_1065)
.L_1065:
        /*00c0*/ 	.word	0x00000000
.L_1066:


//--------------------- .nv.info._ZN5flash24flash_fwd_splitkv_kernelI23Flash_fwd_kernel_traitsILi256ELi64ELi64ELi4ELb0ELb0EN7cutlass6half_tE19Flash_kernel_traitsILi256ELi64ELi64ELi4ES3_EELb0ELb0ELb1ELb0ELb0ELb0ELb1ELb0EEEvNS_16Flash_fwd_paramsE --------------------------
	.section	.nv.info._ZN5flash24flash_fwd_splitkv_kernelI23Flash_fwd_kernel_traitsILi256ELi64ELi64ELi4ELb0ELb0EN7cutlass6half_tE19Flash_kernel_traitsILi256ELi64ELi64ELi4ES3_EELb0ELb0ELb1ELb0ELb0ELb0ELb1ELb0EEEvNS_16Flash_fwd_paramsE,"",@"SHT_CUDA_INFO"
	.sectionflags	@""
	.align	4


	//----- nvinfo : EIATTR_CUDA_API_VERSION
	.align		4
        /*0000*/ 	.byte	0x04, 0x37
        /*0002*/ 	.short	(.L_1068 - .L_1067)
.L_1067:
        /*0004*/ 	.word	0x00000082


	//----- nvinfo : EIATTR_SW2861232_WAR
	.align		4
.L_1068:
        /*0008*/ 	.byte	0x01, 0x35
	.zero		2


	//----- nvinfo : EIATTR_PARAM_CBANK
	.align		4
        /*000c*/ 	.byte	0x04, 0x0a
        /*000e*/ 	.short	(.L_1070 - .L_1069)
	.align		4
.L_1069:
        /*0010*/ 	.word	index@(.nv.constant0._ZN5flash24flash_fwd_splitkv_kernelI23Flash_fwd_kernel_traitsILi256ELi64ELi64ELi4ELb0ELb0EN7cutlass6half_tE19Flash_kernel_traitsILi256ELi64ELi64ELi4ES3_EELb0ELb0ELb1ELb0ELb0ELb0ELb1ELb0EEEvNS_16Flash_fwd_paramsE)
        /*0014*/ 	.short	0x0160
        /*0016*/ 	.short	0x01d0


	//----- nvinfo : EIATTR_CBANK_PARAM_SIZE
	.align		4
.L_1070:
        /*0018*/ 	.byte	0x03, 0x19
        /*001a*/ 	.short	0x01d0


	//----- nvinfo : EIATTR_KPARAM_INFO
	.align		4
        /*001c*/ 	.byte	0x04, 0x17
        /*001e*/ 	.short	(.L_1072 - .L_1071)
.L_1071:
        /*0020*/ 	.word	0x00000000
        /*0024*/ 	.short	0x0000
        /*0026*/ 	.short	0x0000
        /*0028*/ 	.byte	0x00, 0xf0, 0x41, 0x07


	//----- nvinfo : EIATTR_MAXREG_COUNT
	.align		4
.L_1072:
        /*002c*/ 	.byte	0x03, 0x1b
        /*002e*/ 	.short	0x00ff


	//----- nvinfo : EIATTR_NUM_BARRIERS
	.align		4
        /*0030*/ 	.byte	0x02, 0x4c
        /*0032*/ 	.byte	0x01
	.zero		1


	//----- nvinfo : EIATTR_MERCURY_ISA_VERSION
	.align		4
        /*0034*/ 	.byte	0x03, 0x5f
        /*0036*/ 	.short	0x0000


	//----- nvinfo : EIATTR_COOP_GROUP_MASK_REGIDS
	.align		4
        /*0038*/ 	.byte	0x04, 0x29
        /*003a*/ 	.short	(.L_1074 - .L_1073)


	//   ....[0]....
.L_1073:
        /*003c*/ 	.word	0xffffffff


	//   ....[1]....
        /*0040*/ 	.word	0xffffffff


	//   ....[2]....
        /*0044*/ 	.word	0xffffffff


	//   ....[3]....
        /*0048*/ 	.word	0xffffffff


	//   ....[4]....
        /*004c*/ 	.word	0xffffffff


	//   ....[5]....
        /*0050*/ 	.word	0xffffffff


	//   ....[6]....
        /*0054*/ 	.word	0xffffffff


	//   ....[7]....
        /*0058*/ 	.word	0xffffffff


	//   ....[8]....
        /*005c*/ 	.word	0xffffffff


	//   ....[9]....
        /*0060*/ 	.word	0xffffffff


	//   ....[10]....
        /*0064*/ 	.word	0xffffffff


	//   ....[11]....
        /*0068*/ 	.word	0xffffffff


	//----- nvinfo : EIATTR_COOP_GROUP_INSTR_OFFSETS
	.align		4
.L_1074:
        /*006c*/ 	.byte	0x04, 0x28
        /*006e*/ 	.short	(.L_1076 - .L_1075)


	//   ....[0]....
.L_1075:
        /*0070*/ 	.word	0x000074d0


	//   ....[1]....
        /*0074*/ 	.word	0x000074f0


	//   ....[2]....
        /*0078*/ 	.word	0x00007590


	//   ....[3]....
        /*007c*/ 	.word	0x000075a0


	//   ....[4]....
        /*0080*/ 	.word	0x0000baa0


	//   ....[5]....
        /*0084*/ 	.word	0x0000bab0


	//   ....[6]....
        /*0088*/ 	.word	0x0000bae0


	//   ....[7]....
        /*008c*/ 	.word	0x0000bb00


	//   ....[8]....
        /*0090*/ 	.word	0x0000d6e0


	//   ....[9]....
        /*0094*/ 	.word	0x0000d720


	//   ....[10]....
        /*0098*/ 	.word	0x0000d7e0


	//   ....[11]....
        /*009c*/ 	.word	0x0000d7f0


	//----- nvinfo : EIATTR_EXIT_INSTR_OFFSETS
	.align		4
.L_1076:
        /*00a0*/ 	.byte	0x04, 0x1c
        /*00a2*/ 	.short	(.L_1078 - .L_1077)


	//   ....[0]....
.L_1077:
        /*00a4*/ 	.word	0x00000630


	//   ....[1]....
        /*00a8*/ 	.word	0x000012c0


	//   ....[2]....
        /*00ac*/ 	.word	0x000012f0


	//   ....[3]....
        /*00b0*/ 	.word	0x0000f350


	//   ....[4]....
        /*00b4*/ 	.word	0x0000f3f0


	//   ....[5]....
        /*00b8*/ 	.word	0x0000f410


	//----- nvinfo : EIATTR_CTAIDZ_USED
	.align		4
.L_1078:
        /*00bc*/ 	.byte	0x01, 0x04
	.zero		2


	//----- nvinfo : EIATTR_CRS_STACK_SIZE
	.align		4
        /*00c0*/ 	.byte	0x04, 0x1e
        /*00c2*/ 	.short	(.L_1080 - .L_1079)
.L_1079:
        /*00c4*/ 	.word	0x00000000
.L_1080:


//--------------------- .nv.info._ZN5flash24flash_fwd_splitkv_kernelI23Flash_fwd_kernel_traitsILi256ELi64ELi64ELi4ELb0ELb0EN7cutlass6half_tE19Flash_kernel_traitsILi256ELi64ELi64ELi4ES3_EELb0ELb0ELb1ELb0ELb0ELb1ELb1ELb0EEEvNS_16Flash_fwd_paramsE --------------------------
	.section	.nv.info._ZN5flash24flash_fwd_splitkv_kernelI23Flash_fwd_kernel_traitsILi256ELi64ELi64ELi4ELb0ELb0EN7cutlass6half_tE19Flash_kernel_traitsILi256ELi64ELi64ELi4ES3_EELb0ELb0ELb1ELb0ELb0ELb1ELb1ELb0EEEvNS_16Flash_fwd_paramsE,"",@"SHT_CUDA_INFO"
	.sectionflags	@""
	.align	4


	//----- nvinfo : EIATTR_CUDA_API_VERSION
	.align		4
        /*0000*/ 	.byte	0x04, 0x37
        /*0002*/ 	.short	(.L_1082 - .L_1081)
.L_1081:
        /*0004*/ 	.word	0x00000082


	//----- nvinfo : EIATTR_SW2861232_WAR
	.align		4
.L_1082:
        /*0008*/ 	.byte	0x01, 0x35
	.zero		2


	//----- nvinfo : EIATTR_PARAM_CBANK
	.align		4
        /*000c*/ 	.byte	0x04, 0x0a
        /*000e*/ 	.short	(.L_1084 - .L_1083)
	.align		4
.L_1083:
        /*0010*/ 	.word	index@(.nv.constant0._ZN5flash24flash_fwd_splitkv_kernelI23Flash_fwd_kernel_traitsILi256ELi64ELi64ELi4ELb0ELb0EN7cutlass6half_tE19Flash_kernel_traitsILi256ELi64ELi64ELi4ES3_EELb0ELb0ELb1ELb0ELb0ELb1ELb1ELb0EEEvNS_16Flash_fwd_paramsE)
        /*0014*/ 	.short	0x0160
        /*0016*/ 	.short	0x01d0


	//----- nvinfo : EIATTR_CBANK_PARAM_SIZE
	.align		4
.L_1084:
        /*0018*/ 	.byte	0x03, 0x19
        /*001a*/ 	.short	0x01d0


	//----- nvinfo : EIATTR_KPARAM_INFO
	.align		4
        /*001c*/ 	.byte	0x04, 0x17
        /*001e*/ 	.short	(.L_1086 - .L_1085)
.L_1085:
        /*0020*/ 	.word	0x00000000
        /*0024*/ 	.short	0x0000
        /*0026*/ 	.short	0x0000
        /*0028*/ 	.byte	0x00, 0xf0, 0x41, 0x07


	//----- nvinfo : EIATTR_MAXREG_COUNT
	.align		4
.L_1086:
        /*002c*/ 	.byte	0x03, 0x1b
        /*002e*/ 	.short	0x00ff


	//----- nvinfo : EIATTR_NUM_BARRIERS
	.align		4
        /*0030*/ 	.byte	0x02, 0x4c
        /*0032*/ 	.byte	0x01
	.zero		1


	//----- nvinfo : EIATTR_MERCURY_ISA_VERSION
	.align		4
        /*0034*/ 	.byte	0x03, 0x5f
        /*0036*/ 	.short	0x0000


	//----- nvinfo : EIATTR_COOP_GROUP_MASK_REGIDS
	.align		4
        /*0038*/ 	.byte	0x04, 0x29
        /*003a*/ 	.short	(.L_1088 - .L_1087)


	//   ....[0]....
.L_1087:
        /*003c*/ 	.word	0xffffffff


	//   ....[1]....
        /*0040*/ 	.word	0xffffffff


	//   ....[2]....
        /*0044*/ 	.word	0xffffffff


	//   ....[3]....
        /*0048*/ 	.word	0xffffffff


	//   ....[4]....
        /*004c*/ 	.word	0xffffffff


	//   ....[5]....
        /*0050*/ 	.word	0xffffffff


	//   ....[6]....
        /*0054*/ 	.word	0xffffffff


	//   ....[7]....
        /*0058*/ 	.word	0xffffffff


	//   ....[8]....
        /*005c*/ 	.word	0xffffffff


	//   ....[9]....
        /*0060*/ 	.word	0xffffffff


	//   ....[10]....
        /*0064*/ 	.word	0xffffffff


	//   ....[11]....
        /*0068*/ 	.word	0xffffffff


	//----- nvinfo : EIATTR_COOP_GROUP_INSTR_OFFSETS
	.align		4
.L_1088:
        /*006c*/ 	.byte	0x04, 0x28
        /*006e*/ 	.short	(.L_1090 - .L_1089)


	//   ....[0]....
.L_1089:
        /*0070*/ 	.word	0x00007a10


	//   ....[1]....
        /*0074*/ 	.word	0x00007a30


	//   ....[2]....
        /*0078*/ 	.word	0x00007ad0


	//   ....[3]....
        /*007c*/ 	.word	0x00007ae0


	//   ....[4]....
        /*0080*/ 	.word	0x0000c3c0


	//   ....[5]....
        /*0084*/ 	.word	0x0000c3d0


	//   ....[6]....
        /*0088*/ 	.word	0x0000c3f0


	//   ....[7]....
        /*008c*/ 	.word	0x0000c410


	//   ....[8]....
        /*0090*/ 	.word	0x0000e020


	//   ....[9]....
        /*0094*/ 	.word	0x0000e060


	//   ....[10]....
        /*0098*/ 	.word	0x0000e120


	//   ....[11]....
        /*009c*/ 	.word	0x0000e130


	//----- nvinfo : EIATTR_EXIT_INSTR_OFFSETS
	.align		4
.L_1090:
        /*00a0*/ 	.byte	0x04, 0x1c
        /*00a2*/ 	.short	(.L_1092 - .L_1091)


	//   ....[0]....
.L_1091:
        /*00a4*/ 	.word	0x00000630


	//   ....[1]....
        /*00a8*/ 	.word	0x000012c0


	//   ....[2]....
        /*00ac*/ 	.word	0x000012f0


	//   ....[3]....
        /*00b0*/ 	.word	0x0000fc90


	//   ....[4]....
        /*00b4*/ 	.word	0x0000fd30


	//   ....[5]....
        /*00b8*/ 	.word	0x0000fd50


	//----- nvinfo : EIATTR_CTAIDZ_USED
	.align		4
.L_1092:
        /*00bc*/ 	.byte	0x01, 0x04
	.zero		2


	//----- nvinfo : EIATTR_CRS_STACK_SIZE
	.align		4
        /*00c0*/ 	.byte	0x04, 0x1e
        /*00c2*/ 	.short	(.L_1094 - .L_1093)
.L_1093:
        /*00c4*/ 	.word	0x00000000
.L_1094:


//--------------------- .nv.info._ZN5flash24flash_fwd_splitkv_kernelI23Flash_fwd_kernel_traitsILi256ELi64ELi64ELi4ELb0ELb0EN7cutlass6half_tE19Flash_kernel_traitsILi256ELi64ELi64ELi4ES3_EELb0ELb0ELb0ELb0ELb1ELb0ELb1ELb1EEEvNS_16Flash_fwd_paramsE --------------------------
	.section	.nv.info._ZN5flash24flash_fwd_splitkv_kernelI23Flash_fwd_kernel_traitsILi256ELi64ELi64ELi4ELb0ELb0EN7cutlass6half_tE19Flash_kernel_traitsILi256ELi64ELi64ELi4ES3_EELb0ELb0ELb0ELb0ELb1ELb0ELb1ELb1EEEvNS_16Flash_fwd_paramsE,"",@"SHT_CUDA_INFO"
	.sectionflags	@""
	.align	4


	//----- nvinfo : EIATTR_CUDA_API_VERSION
	.align		4
        /*0000*/ 	.byte	0x04, 0x37
        /*0002*/ 	.short	(.L_1096 - .L_1095)
.L_1095:
        /*0004*/ 	.word	0x00000082


	//----- nvinfo : EIATTR_SW2861232_WAR
	.align		4
.L_1096:
        /*0008*/ 	.byte	0x01, 0x35
	.zero		2


	//----- nvinfo : EIATTR_PARAM_CBANK
	.align		4
        /*000c*/ 	.byte	0x04, 0x0a
        /*000e*/ 	.short	(.L_1098 - .L_1097)
	.align		4
.L_1097:
        /*0010*/ 	.word	index@(.nv.constant0._ZN5flash24flash_fwd_splitkv_kernelI23Flash_fwd_kernel_traitsILi256ELi64ELi64ELi4ELb0ELb0EN7cutlass6half_tE19Flash_kernel_traitsILi256ELi64ELi64ELi4ES3_EELb0ELb0ELb0ELb0ELb1ELb0ELb1ELb1EEEvNS_16Flash_fwd_paramsE)
        /*0014*/ 	.short	0x0160
        /*0016*/ 	.short	0x01d0


	//----- nvinfo : EIATTR_CBANK_PARAM_SIZE
	.align		4
.L_1098:
        /*0018*/ 	.byte	0x03, 0x19
        /*001a*/ 	.short	0x01d0


	//----- nvinfo : EIATTR_KPARAM_INFO
	.align		4
        /*001c*/ 	.byte	0x04, 0x17
        /*001e*/ 	.short	(.L_1100 - .L_1099)
.L_1099:
        /*0020*/ 	.word	0x00000000
        /*0024*/ 	.short	0x0000
        /*0026*/ 	.short	0x0000
        /*0028*/ 	.byte	0x00, 0xf0, 0x41, 0x07


	//----- nvinfo : EIATTR_MAXREG_COUNT
	.align		4
.L_1100:
        /*002c*/ 	.byte	0x03, 0x1b
        /*002e*/ 	.short	0x00ff


	//----- nvinfo : EIATTR_NUM_BARRIERS
	.align		4
        /*0030*/ 	.byte	0x02, 0x4c
        /*0032*/ 	.byte	0x01
	.zero		1


	//----- nvinfo : EIATTR_MERCURY_ISA_VERSION
	.align		4
        /*0034*/ 	.byte	0x03, 0x5f
        /*0036*/ 	.short	0x0000


	//----- nvinfo : EIATTR_COOP_GROUP_MASK_REGIDS
	.align		4
        /*0038*/ 	.byte	0x04, 0x29
        /*003a*/ 	.short	(.L_1102 - .L_1101)


	//   ....[0]....
.L_1101:
        /*003c*/ 	.word	0xffffffff


	//   ....[1]....
        /*0040*/ 	.word	0xffffffff


	//   ....[2]....
        /*0044*/ 	.word	0xffffffff


	//   ....[3]....
        /*0048*/ 	.word	0xffffffff


	//   ....[4]....
        /*004c*/ 	.word	0xffffffff


	//   ....[5]....
        /*0050*/ 	.word	0xffffffff


	//   ....[6]....
        /*0054*/ 	.word	0xffffffff


	//   ....[7]....
        /*0058*/ 	.word	0xffffffff


	//   ....[8]....
        /*005c*/ 	.word	0xffffffff


	//   ....[9]....
        /*0060*/ 	.word	0xffffffff


	//   ....[10]....
        /*0064*/ 	.word	0xffffffff


	//   ....[11]....
        /*0068*/ 	.word	0xffffffff


	//----- nvinfo : EIATTR_COOP_GROUP_INSTR_OFFSETS
	.align		4
.L_1102:
        /*006c*/ 	.byte	0x04, 0x28
        /*006e*/ 	.short	(.L_1104 - .L_1103)


	//   ....[0]....
.L_1103:
        /*0070*/ 	.word	0x00017c80


	//   ....[1]....
        /*0074*/ 	.word	0x00017ca0


	//   ....[2]....
        /*0078*/ 	.word	0x00017d40


	//   ....[3]....
        /*007c*/ 	.word	0x00017d50


	//   ....[4]....
        /*0080*/ 	.word	0x0001aca0


	//   ....[5]....
        /*0084*/ 	.word	0x0001acc0


	//   ....[6]....
        /*0088*/ 	.word	0x0001acf0


	//   ....[7]....
        /*008c*/ 	.word	0x0001ad00


	//   ....[8]....
        /*0090*/ 	.word	0x0001c8f0


	//   ....[9]....
        /*0094*/ 	.word	0x0001c930


	//   ....[10]....
        /*0098*/ 	.word	0x0001c980


	//   ....[11]....
        /*009c*/ 	.word	0x0001c9a0


	//----- nvinfo : EIATTR_EXIT_INSTR_OFFSETS
	.align		4
.L_1104:
        /*00a0*/ 	.byte	0x04, 0x1c
        /*00a2*/ 	.short	(.L_1106 - .L_1105)


	//   ....[0]....
.L_1105:
        /*00a4*/ 	.word	0x00000430


	//   ....[1]....
        /*00a8*/ 	.word	0x00000c70


	//   ....[2]....
        /*00ac*/ 	.word	0x00000ca0


	//   ....[3]....
        /*00b0*/ 	.word	0x0001e100


	//   ....[4]....
        /*00b4*/ 	.word	0x0001e150


	//----- nvinfo : EIATTR_CTAIDZ_USED
	.align		4
.L_1106:
        /*00b8*/ 	.byte	0x01, 0x04
	.zero		2


	//----- nvinfo : EIATTR_CRS_STACK_SIZE
	.align		4
        /*00bc*/ 	.byte	0x04, 0x1e
        /*00be*/ 	.short	(.L_1108 - .L_1107)
.L_1107:
        /*00c0*/ 	.word	0x00000000
.L_1108:


//--------------------- .nv.info._ZN5flash24flash_fwd_splitkv_kernelI23Flash_fwd_kernel_traitsILi256ELi64ELi64ELi4ELb0ELb0EN7cutlass6half_tE19Flash_kernel_traitsILi256ELi64ELi64ELi4ES3_EELb0ELb0ELb0ELb0ELb1ELb1ELb1ELb1EEEvNS_16Flash_fwd_paramsE --------------------------
	.section	.nv.info._ZN5flash24flash_fwd_splitkv_kernelI23Flash_fwd_kernel_traitsILi256ELi64ELi64ELi4ELb0ELb0EN7cutlass6half_tE19Flash_kernel_traitsILi256ELi64ELi64ELi4ES3_EELb0ELb0ELb0ELb0ELb1ELb1ELb1ELb1EEEvNS_16Flash_fwd_paramsE,"",@"SHT_CUDA_INFO"
	.sectionflags	@""
	.align	4


	//----- nvinfo : EIATTR_CUDA_API_VERSION
	.align		4
        /*0000*/ 	.byte	0x04, 0x37
        /*0002*/ 	.short	(.L_1110 - .L_1109)
.L_1109:
        /*0004*/ 	.word	0x00000082


	//----- nvinfo : EIATTR_SW2861232_WAR
	.align		4
.L_1110:
        /*0008*/ 	.byte	0x01, 0x35
	.zero		2


	//----- nvinfo : EIATTR_PARAM_CBANK
	.align		4
        /*000c*/ 	.byte	0x04, 0x0a
        /*000e*/ 	.short	(.L_1112 - .L_1111)
	.align		4
.L_1111:
        /*0010*/ 	.word	index@(.nv.constant0._ZN5flash24flash_fwd_splitkv_kernelI23Flash_fwd_kernel_traitsILi256ELi64ELi64ELi4ELb0ELb0EN7cutlass6half_tE19Flash_kernel_traitsILi256ELi64ELi64ELi4ES3_EELb0ELb0ELb0ELb0ELb1ELb1ELb1ELb1EEEvNS_16Flash_fwd_paramsE)
        /*0014*/ 	.short	0x0160
        /*0016*/ 	.short	0x01d0


	//----- nvinfo : EIATTR_CBANK_PARAM_SIZE
	.align		4
.L_1112:
        /*0018*/ 	.byte	0x03, 0x19
        /*001a*/ 	.short	0x01d0


	//----- nvinfo : EIATTR_KPARAM_INFO
	.align		4
        /*001c*/ 	.byte	0x04, 0x17
        /*001e*/ 	.short	(.L_1114 - .L_1113)
.L_1113:
        /*0020*/ 	.word	0x00000000
        /*0024*/ 	.short	0x0000
        /*0026*/ 	.short	0x0000
        /*0028*/ 	.byte	0x00, 0xf0, 0x41, 0x07


	//----- nvinfo : EIATTR_MAXREG_COUNT
	.align		4
.L_1114:
        /*002c*/ 	.byte	0x03, 0x1b
        /*002e*/ 	.short	0x00ff


	//----- nvinfo : EIATTR_NUM_BARRIERS
	.align		4
        /*0030*/ 	.byte	0x02, 0x4c
        /*0032*/ 	.byte	0x01
	.zero		1


	//----- nvinfo : EIATTR_MERCURY_ISA_VERSION
	.align		4
        /*0034*/ 	.byte	0x03, 0x5f
        /*0036*/ 	.short	0x0000


	//----- nvinfo : EIATTR_COOP_GROUP_MASK_REGIDS
	.align		4
        /*0038*/ 	.byte	0x04, 0x29
        /*003a*/ 	.short	(.L_1116 - .L_1115)


	//   ....[0]....
.L_1115:
        /*003c*/ 	.word	0xffffffff


	//   ....[1]....
        /*0040*/ 	.word	0xffffffff


	//   ....[2]....
        /*0044*/ 	.word	0xffffffff


	//   ....[3]....
        /*0048*/ 	.word	0xffffffff


	//   ....[4]....
        /*004c*/ 	.word	0xffffffff


	//   ....[5]....
        /*0050*/ 	.word	0xffffffff


	//   ....[6]....
        /*0054*/ 	.word	0xffffffff


	//   ....[7]....
        /*0058*/ 	.word	0xffffffff


	//   ....[8]....
        /*005c*/ 	.word	0xffffffff


	//   ....[9]....
        /*0060*/ 	.word	0xffffffff


	//   ....[10]....
        /*0064*/ 	.word	0xffffffff


	//   ....[11]....
        /*0068*/ 	.word	0xffffffff


	//----- nvinfo : EIATTR_COOP_GROUP_INSTR_OFFSETS
	.align		4
.L_1116:
        /*006c*/ 	.byte	0x04, 0x28
        /*006e*/ 	.short	(.L_1118 - .L_1117)


	//   ....[0]....
.L_1117:
        /*0070*/ 	.word	0x00019400


	//   ....[1]....
        /*0074*/ 	.word	0x00019420


	//   ....[2]....
        /*0078*/ 	.word	0x000194c0


	//   ....[3]....
        /*007c*/ 	.word	0x000194d0


	//   ....[4]....
        /*0080*/ 	.word	0x0001c820


	//   ....[5]....
        /*0084*/ 	.word	0x0001c830


	//   ....[6]....
        /*0088*/ 	.word	0x0001c860


	//   ....[7]....
        /*008c*/ 	.word	0x0001c870


	//   ....[8]....
        /*0090*/ 	.word	0x0001e490


	//   ....[9]....
        /*0094*/ 	.word	0x0001e4d0


	//   ....[10]....
        /*0098*/ 	.word	0x0001e540


	//   ....[11]....
        /*009c*/ 	.word	0x0001e560


	//----- nvinfo : EIATTR_EXIT_INSTR_OFFSETS
	.align		4
.L_1118:
        /*00a0*/ 	.byte	0x04, 0x1c
        /*00a2*/ 	.short	(.L_1120 - .L_1119)


	//   ....[0]....
.L_1119:
        /*00a4*/ 	.word	0x00000430


	//   ....[1]....
        /*00a8*/ 	.word	0x00000c70


	//   ....[2]....
        /*00ac*/ 	.word	0x00000ca0


	//   ....[3]....
        /*00b0*/ 	.word	0x0001fca0


	//   ....[4]....
        /*00b4*/ 	.word	0x0001fcf0


	//----- nvinfo : EIATTR_CTAIDZ_USED
	.align		4
.L_1120:
        /*00b8*/ 	.byte	0x01, 0x04
	.zero		2


	//----- nvinfo : EIATTR_CRS_STACK_SIZE
	.align		4
        /*00bc*/ 	.byte	0x04, 0x1e
        /*00be*/ 	.short	(.L_1122 - .L_1121)
.L_1121:
        /*00c0*/ 	.word	0x00000000
.L_1122:


//--------------------- .nv.info._ZN5flash24flash_fwd_splitkv_kernelI23Flash_fwd_kernel_traitsILi256ELi64ELi64ELi4ELb0ELb0EN7cutlass6half_tE19Flash_kernel_traitsILi256ELi64ELi64ELi4ES3_EELb0ELb0ELb1ELb0ELb0ELb0ELb1ELb1EEEvNS_16Flash_fwd_paramsE --------------------------
	.section	.nv.info._ZN5flash24flash_fwd_splitkv_kernelI23Flash_fwd_kernel_traitsILi256ELi64ELi64ELi4ELb0ELb0EN7cutlass6half_tE19Flash_kernel_traitsILi256ELi64ELi64ELi4ES3_EELb0ELb0ELb1ELb0ELb0ELb0ELb1ELb1EEEvNS_16Flash_fwd_paramsE,"",@"SHT_CUDA_INFO"
	.sectionflags	@""
	.align	4


	//----- nvinfo : EIATTR_CUDA_API_VERSION
	.align		4
        /*0000*/ 	.byte	0x04, 0x37
        /*0002*/ 	.short	(.L_1124 - .L_1123)
.L_1123:
        /*0004*/ 	.word	0x00000082


	//----- nvinfo : EIATTR_SW2861232_WAR
	.align		4
.L_1124:
        /*0008*/ 	.byte	0x01, 0x35
	.zero		2


	//----- nvinfo : EIATTR_PARAM_CBANK
	.align		4
        /*000c*/ 	.byte	0x04, 0x0a
        /*000e*/ 	.short	(.L_1126 - .L_1125)
	.align		4
.L_1125:
        /*0010*/ 	.word	index@(.nv.constant0._ZN5flash24flash_fwd_splitkv_kernelI23Flash_fwd_kernel_traitsILi256ELi64ELi64ELi4ELb0ELb0EN7cutlass6half_tE19Flash_kernel_traitsILi256ELi64ELi64ELi4ES3_EELb0ELb0ELb1ELb0ELb0ELb0ELb1ELb1EEEvNS_16Flash_fwd_paramsE)
        /*0014*/ 	.short	0x0160
        /*0016*/ 	.short	0x01d0


	//----- nvinfo : EIATTR_CBANK_PARAM_SIZE
	.align		4
.L_1126:
        /*0018*/ 	.byte	0x03, 0x19
        /*001a*/ 	.short	0x01d0


	//----- nvinfo : EIATTR_KPARAM_INFO
	.align		4
        /*001c*/ 	.byte	0x04, 0x17
        /*001e*/ 	.short	(.L_1128 - .L_1127)
.L_1127:
        /*0020*/ 	.word	0x00000000
        /*0024*/ 	.short	0x0000
        /*0026*/ 	.short	0x0000
        /*0028*/ 	.byte	0x00, 0xf0, 0x41, 0x07


	//----- nvinfo : EIATTR_MAXREG_COUNT
	.align		4
.L_1128:
        /*002c*/ 	.byte	0x03, 0x1b
        /*002e*/ 	.short	0x00ff


	//----- nvinfo : EIATTR_NUM_BARRIERS
	.align		4
        /*0030*/ 	.byte	0x02, 0x4c
        /*0032*/ 	.byte	0x01
	.zero		1


	//----- nvinfo : EIATTR_MERCURY_ISA_VERSION
	.align		4
        /*0034*/ 	.byte	0x03, 0x5f
        /*0036*/ 	.short	0x0000


	//----- nvinfo : EIATTR_COOP_GROUP_MASK_REGIDS
	.align		4
        /*0038*/ 	.byte	0x04, 0x29
        /*003a*/ 	.short	(.L_1130 - .L_1129)


	//   ....[0]....
.L_1129:
        /*003c*/ 	.word	0xffffffff


	//   ....[1]....
        /*0040*/ 	.word	0xffffffff


	//   ....[2]....
        /*0044*/ 	.word	0xffffffff


	//   ....[3]....
        /*0048*/ 	.word	0xffffffff


	//   ....[4]....
        /*004c*/ 	.word	0xffffffff


	//   ....[5]....
        /*0050*/ 	.word	0xffffffff


	//   ....[6]....
        /*0054*/ 	.word	0xffffffff


	//   ....[7]....
        /*0058*/ 	.word	0xffffffff


	//   ....[8]....
        /*005c*/ 	.word	0xffffffff


	//   ....[9]....
        /*0060*/ 	.word	0xffffffff


	//   ....[10]....
        /*0064*/ 	.word	0xffffffff


	//   ....[11]....
        /*0068*/ 	.word	0xffffffff


	//   ....[12]....
        /*006c*/ 	.word	0xffffffff


	//   ....[13]....
        /*0070*/ 	.word	0xffffffff


	//   ....[14]....
        /*0074*/ 	.word	0xffffffff


	//   ....[15]....
        /*0078*/ 	.word	0xffffffff


	//----- nvinfo : EIATTR_COOP_GROUP_INSTR_OFFSETS
	.align		4
.L_1130:
        /*007c*/ 	.byte	0x04, 0x28
        /*007e*/ 	.short	(.L_1132 - .L_1131)


	//   ....[0]....
.L_1131:
        /*0080*/ 	.word	0x0001d980


	//   ....[1]....
        /*0084*/ 	.word	0x0001d9a0


	//   ....[2]....
        /*0088*/ 	.word	0x0001da40


	//   ....[3]....
        /*008c*/ 	.word	0x0001da50


	//   ....[4]....
        /*0090*/ 	.word	0x00021c60


	//   ....[5]....
        /*0094*/ 	.word	0x00021c80


	//   ....[6]....
        /*0098*/ 	.word	0x00021cd0


	//   ....[7]....
        /*009c*/ 	.word	0x00021ce0


	//   ....[8]....
        /*00a0*/ 	.word	0x000239a0


	//   ....[9]....
        /*00a4*/ 	.word	0x000239d0


	//   ....[10]....
        /*00a8*/ 	.word	0x000239e0


	//   ....[11]....
        /*00ac*/ 	.word	0x00023a10


	//   ....[12]....
        /*00b0*/ 	.word	0x00025820


	//   ....[13]....
        /*00b4*/ 	.word	0x00025880


	//   ....[14]....
        /*00b8*/ 	.word	0x000258d0


	//   ....[15]....
        /*00bc*/ 	.word	0x00025920


	//----- nvinfo : EIATTR_EXIT_INSTR_OFFSETS
	.align		4
.L_1132:
        /*00c0*/ 	.byte	0x04, 0x1c
        /*00c2*/ 	.short	(.L_1134 - .L_1133)


	//   ....[0]....
.L_1133:
        /*00c4*/ 	.word	0x000001f0


	//----- nvinfo : EIATTR_CTAIDZ_USED
	.align		4
.L_1134:
        /*00c8*/ 	.byte	0x01, 0x04
	.zero		2


	//----- nvinfo : EIATTR_CRS_STACK_SIZE
	.align		4
        /*00cc*/ 	.byte	0x04, 0x1e
        /*00ce*/ 	.short	(.L_1136 - .L_1135)
.L_1135:
        /*00d0*/ 	.word	0x00000000
.L_1136:


//--------------------- .nv.info._ZN5flash24flash_fwd_splitkv_kernelI23Flash_fwd_kernel_traitsILi256ELi64ELi64ELi4ELb0ELb0EN7cutlass6half_tE19Flash_kernel_traitsILi256ELi64ELi64ELi4ES3_EELb0ELb0ELb1ELb0ELb0ELb1ELb1ELb1EEEvNS_16Flash_fwd_paramsE --------------------------
	.section	.nv.info._ZN5flash24flash_fwd_splitkv_kernelI23Flash_fwd_kernel_traitsILi256ELi64ELi64ELi4ELb0ELb0EN7cutlass6half_tE19Flash_kernel_traitsILi256ELi64ELi64ELi4ES3_EELb0ELb0ELb1ELb0ELb0ELb1ELb1ELb1EEEvNS_16Flash_fwd_paramsE,"",@"SHT_CUDA_INFO"
	.sectionflags	@""
	.align	4


	//----- nvinfo : EIATTR_CUDA_API_VERSION
	.align		4
        /*0000*/ 	.byte	0x04, 0x37
        /*0002*/ 	.short	(.L_1138 - .L_1137)
.L_1137:
        /*0004*/ 	.word	0x00000082


	//----- nvinfo : EIATTR_SW2861232_WAR
	.align		4
.L_1138:
        /*0008*/ 	.byte	0x01, 0x35
	.zero		2


	//----- nvinfo : EIATTR_PARAM_CBANK
	.align		4
        /*000c*/ 	.byte	0x04, 0x0a
        /*000e*/ 	.short	(.L_1140 - .L_1139)
	.align		4
.L_1139:
        /*0010*/ 	.word	index@(.nv.constant0._ZN5flash24flash_fwd_splitkv_kernelI23Flash_fwd_kernel_traitsILi256ELi64ELi64ELi4ELb0ELb0EN7cutlass6half_tE19Flash_kernel_traitsILi256ELi64ELi64ELi4ES3_EELb0ELb0ELb1ELb0ELb0ELb1ELb1ELb1EEEvNS_16Flash_fwd_paramsE)
        /*0014*/ 	.short	0x0160
        /*0016*/ 	.short	0x01d0


	//----- nvinfo : EIATTR_CBANK_PARAM_SIZE
	.align		4
.L_1140:
        /*0018*/ 	.byte	0x03, 0x19
        /*001a*/ 	.short	0x01d0


	//----- nvinfo : EIATTR_KPARAM_INFO
	.align		4
        /*001c*/ 	.byte	0x04, 0x17
        /*001e*/ 	.short	(.L_1142 - .L_1141)
.L_1141:
        /*0020*/ 	.word	0x00000000
        /*0024*/ 	.short	0x0000
        /*0026*/ 	.short	0x0000
        /*0028*/ 	.byte	0x00, 0xf0, 0x41, 0x07


	//----- nvinfo : EIATTR_MAXREG_COUNT
	.align		4
.L_1142:
        /*002c*/ 	.byte	0x03, 0x1b
        /*002e*/ 	.short	0x00ff


	//----- nvinfo : EIATTR_NUM_BARRIERS
	.align		4
        /*0030*/ 	.byte	0x02, 0x4c
        /*0032*/ 	.byte	0x01
	.zero		1


	//----- nvinfo : EIATTR_ANNOTATIONS
	.align		4
        /*0034*/ 	.byte	0x04, 0x55
        /*0036*/ 	.short	(.L_1144 - .L_1143)


	//   ....[0]....
.L_1143:
        /* <DEDUP_REMOVED lines=26> */
        /*01cc*/ 	.byte	0xd0, 0x55, 0x02, 0x00


	//----- nvinfo : EIATTR_MERCURY_ISA_VERSION
	.align		4
.L_1144:
        /*01d0*/ 	.byte	0x03, 0x5f
        /*01d2*/ 	.short	0x0000


	//----- nvinfo : EIATTR_COOP_GROUP_MASK_REGIDS
	.align		4
        /*01d4*/ 	.byte	0x04, 0x29
        /*01d6*/ 	.short	(.L_1146 - .L_1145)


	//   ....[0]....
.L_1145:
        /*01d8*/ 	.word	0xffffffff


	//   ....[1]....
        /*01dc*/ 	.word	0xffffffff


	//   ....[2]....
        /*01e0*/ 	.word	0xffffffff


	//   ....[3]....
        /*01e4*/ 	.word	0xffffffff


	//   ....[4]....
        /*01e8*/ 	.word	0xffffffff


	//   ....[5]....
        /*01ec*/ 	.word	0xffffffff


	//   ....[6]....
        /*01f0*/ 	.word	0xffffffff


	//   ....[7]....
        /*01f4*/ 	.word	0xffffffff


	//   ....[8]....
        /*01f8*/ 	.word	0xffffffff


	//   ....[9]....
        /*01fc*/ 	.word	0xffffffff


	//   ....[10]....
        /*0200*/ 	.word	0xffffffff


	//   ....[11]....
        /*0204*/ 	.word	0xffffffff


	//   ....[12]....
        /*0208*/ 	.word	0xffffffff


	//   ....[13]....
        /*020c*/ 	.word	0xffffffff


	//   ....[14]....
        /*0210*/ 	.word	0xffffffff


	//   ....[15]....
        /*0214*/ 	.word	0xffffffff


	//----- nvinfo : EIATTR_COOP_GROUP_INSTR_OFFSETS
	.align		4
.L_1146:
        /*0218*/ 	.byte	0x04, 0x28
        /*021a*/ 	.short	(.L_1148 - .L_1147)


	//   ....[0]....
.L_1147:
        /*021c*/ 	.word	0x0001dae0


	//   ....[1]....
        /*0220*/ 	.word	0x0001db20


	//   ....[2]....
        /*0224*/ 	.word	0x0001db40


	//   ....[3]....
        /*0228*/ 	.word	0x0001db60


	//   ....[4]....
        /*022c*/ 	.word	0x000236a0


	//   ....[5]....
        /*0230*/ 	.word	0x00023720


	//   ....[6]....
        /*0234*/ 	.word	0x00023730


	//   ....[7]....
        /*0238*/ 	.word	0x00023750


	//   ....[8]....
        /*023c*/ 	.word	0x00025440


	//   ....[9]....
        /*0240*/ 	.word	0x00025470


	//   ....[10]....
        /*0244*/ 	.word	0x00025480


	//   ....[11]....
        /*0248*/ 	.word	0x000254b0


	//   ....[12]....
        /*024c*/ 	.word	0x00027320


	//   ....[13]....
        /*0250*/ 	.word	0x00027370


	//   ....[14]....
        /*0254*/ 	.word	0x000273c0


	//   ....[15]....
        /*0258*/ 	.word	0x00027410


	//----- nvinfo : EIATTR_EXIT_INSTR_OFFSETS
	.align		4
.L_1148:
        /*025c*/ 	.byte	0x04, 0x1c
        /*025e*/ 	.short	(.L_1150 - .L_1149)


	//   ....[0]....
.L_1149:
        /*0260*/ 	.word	0x00000200


	//----- nvinfo : EIATTR_CTAIDZ_USED
	.align		4
.L_1150:
        /*0264*/ 	.byte	0x01, 0x04
	.zero		2


	//----- nvinfo : EIATTR_CRS_STACK_SIZE
	.align		4
        /*0268*/ 	.byte	0x04, 0x1e
        /*026a*/ 	.short	(.L_1152 - .L_1151)
.L_1151:
        /*026c*/ 	.word	0x00000000
.L_1152:


//--------------------- .nv.info._ZN5flash24flash_fwd_splitkv_kernelI23Flash_fwd_kernel_traitsILi256ELi64ELi64ELi4ELb0ELb0EN7cutlass6half_tE19Flash_kernel_traitsILi256ELi64ELi64ELi4ES3_EELb0ELb1ELb0ELb0ELb1ELb0ELb0ELb0EEEvNS_16Flash_fwd_paramsE --------------------------
	.section	.nv.info._ZN5flash24flash_fwd_splitkv_kernelI23Flash_fwd_kernel_traitsILi256ELi64ELi64ELi4ELb0ELb0EN7cutlass6half_tE19Flash_kernel_traitsILi256ELi64ELi64ELi4ES3_EELb0ELb1ELb0ELb0ELb1ELb0ELb0ELb0EEEvNS_16Flash_fwd_paramsE,"",@"SHT_CUDA_INFO"
	.sectionflags	@""
	.align	4


	//----- nvinfo : EIATTR_CUDA_API_VERSION
	.align		4
        /*0000*/ 	.byte	0x04, 0x37
        /*0002*/ 	.short	(.L_1154 - .L_1153)
.L_1153:
        /*0004*/ 	.word	0x00000082


	//----- nvinfo : EIATTR_SW2861232_WAR
	.align		4
.L_1154:
        /*0008*/ 	.byte	0x01, 0x35
	.zero		2


	//----- nvinfo : EIATTR_PARAM_CBANK
	.align		4
        /*000c*/ 	.byte	0x04, 0x0a
        /*000e*/ 	.short	(.L_1156 - .L_1155)
	.align		4
.L_1155:
        /*0010*/ 	.word	index@(.nv.constant0._ZN5flash24flash_fwd_splitkv_kernelI23Flash_fwd_kernel_traitsILi256ELi64ELi64ELi4ELb0ELb0EN7cutlass6half_tE19Flash_kernel_traitsILi256ELi64ELi64ELi4ES3_EELb0ELb1ELb0ELb0ELb1ELb0ELb0ELb0EEEvNS_16Flash_fwd_paramsE)
        /*0014*/ 	.short	0x0160
        /*0016*/ 	.short	0x01d0


	//----- nvinfo : EIATTR_CBANK_PARAM_SIZE
	.align		4
.L_1156:
        /*0018*/ 	.byte	0x03, 0x19
        /*001a*/ 	.short	0x01d0


	//----- nvinfo : EIATTR_KPARAM_INFO
	.align		4
        /*001c*/ 	.byte	0x04, 0x17
        /*001e*/ 	.short	(.L_1158 - .L_1157)
.L_1157:
        /*0020*/ 	.word	0x00000000
        /*0024*/ 	.short	0x0000
        /*0026*/ 	.short	0x0000
        /*0028*/ 	.byte	0x00, 0xf0, 0x41, 0x07


	//----- nvinfo : EIATTR_MAXREG_COUNT
	.align		4
.L_1158:
        /*002c*/ 	.byte	0x03, 0x1b
        /*002e*/ 	.short	0x00ff


	//----- nvinfo : EIATTR_NUM_BARRIERS
	.align		4
        /*0030*/ 	.byte	0x02, 0x4c
        /*0032*/ 	.byte	0x01
	.zero		1


	//----- nvinfo : EIATTR_MERCURY_ISA_VERSION
	.align		4
        /*0034*/ 	.byte	0x03, 0x5f
        /*0036*/ 	.short	0x0000


	//----- nvinfo : EIATTR_COOP_GROUP_MASK_REGIDS
	.align		4
        /*0038*/ 	.byte	0x04, 0x29
        /*003a*/ 	.short	(.L_1160 - .L_1159)


	//   ....[0]....
.L_1159:
        /*003c*/ 	.word	0xffffffff


	//   ....[1]....
        /*0040*/ 	.word	0xffffffff


	//   ....[2]....
        /*0044*/ 	.word	0xffffffff


	//   ....[3]....
        /*0048*/ 	.word	0xffffffff


	//   ....[4]....
        /*004c*/ 	.word	0xffffffff


	//   ....[5]....
        /*0050*/ 	.word	0xffffffff


	//   ....[6]....
        /*0054*/ 	.word	0xffffffff


	//   ....[7]....
        /*0058*/ 	.word	0xffffffff


	//   ....[8]....
        /*005c*/ 	.word	0xffffffff


	//   ....[9]....
        /*0060*/ 	.word	0xffffffff


	//   ....[10]....
        /*0064*/ 	.word	0xffffffff


	//   ....[11]....
        /*0068*/ 	.word	0xffffffff


	//   ....[12]....
        /*006c*/ 	.word	0xffffffff


	//   ....[13]....
        /*0070*/ 	.word	0xffffffff


	//   ....[14]....
        /*0074*/ 	.word	0xffffffff


	//   ....[15]....
        /*0078*/ 	.word	0xffffffff


	//----- nvinfo : EIATTR_COOP_GROUP_INSTR_OFFSETS
	.align		4
.L_1160:
        /*007c*/ 	.byte	0x04, 0x28
        /*007e*/ 	.short	(.L_1162 - .L_1161)


	//   ....[0]....
.L_1161:
        /*0080*/ 	.word	0x00004c70


	//   ....[1]....
        /*0084*/ 	.word	0x00004ca0


	//   ....[2]....
        /*0088*/ 	.word	0x00004d40


	//   ....[3]....
        /*008c*/ 	.word	0x00004d50


	//   ....[4]....
        /*0090*/ 	.word	0x00008510


	//   ....[5]....
        /*0094*/ 	.word	0x00008520


	//   ....[6]....
        /*0098*/ 	.word	0x00008550


	//   ....[7]....
        /*009c*/ 	.word	0x00008560


	//   ....[8]....
        /*00a0*/ 	.word	0x0000c430


	//   ....[9]....
        /*00a4*/ 	.word	0x0000c480


	//   ....[10]....
        /*00a8*/ 	.word	0x0000c4a0


	//   ....[11]....
        /*00ac*/ 	.word	0x0000c4c0


	//   ....[12]....
        /*00b0*/ 	.word	0x0000e0f0


	//   ....[13]....
        /*00b4*/ 	.word	0x0000e130


	//   ....[14]....
        /*00b8*/ 	.word	0x0000e220


	//   ....[15]....
        /*00bc*/ 	.word	0x0000e250


	//----- nvinfo : EIATTR_EXIT_INSTR_OFFSETS
	.align		4
.L_1162:
        /*00c0*/ 	.byte	0x04, 0x1c
        /*00c2*/ 	.short	(.L_1164 - .L_1163)


	//   ....[0]....
.L_1163:
        /*00c4*/ 	.word	0x00000460


	//   ....[1]....
        /*00c8*/ 	.word	0x00000e40


	//   ....[2]....
        /*00cc*/ 	.word	0x00000e70


	//   ....[3]....
        /*00d0*/ 	.word	0x0000fdc0


	//   ....[4]....
        /*00d4*/ 	.word	0x0000fea0


	//----- nvinfo : EIATTR_CTAIDZ_USED
	.align		4
.L_1164:
        /*00d8*/ 	.byte	0x01, 0x04
	.zero		2


	//----- nvinfo : EIATTR_CRS_STACK_SIZE
	.align		4
        /*00dc*/ 	.byte	0x04, 0x1e
        /*00de*/ 	.short	(.L_1166 - .L_1165)
.L_1165:
        /*00e0*/ 	.word	0x00000000
.L_1166:


//--------------------- .nv.info._ZN5flash24flash_fwd_splitkv_kernelI23Flash_fwd_kernel_traitsILi256ELi64ELi64ELi4ELb0ELb0EN7cutlass6half_tE19Flash_kernel_traitsILi256ELi64ELi64ELi4ES3_EELb0ELb1ELb0ELb0ELb1ELb1ELb0ELb0EEEvNS_16Flash_fwd_paramsE --------------------------
	.section	.nv.info._ZN5flash24flash_fwd_splitkv_kernelI23Flash_fwd_kernel_traitsILi256ELi64ELi64ELi4ELb0ELb0EN7cutlass6half_tE19Flash_kernel_traitsILi256ELi64ELi64ELi4ES3_EELb0ELb1ELb0ELb0ELb1ELb1ELb0ELb0EEEvNS_16Flash_fwd_paramsE,"",@"SHT_CUDA_INFO"
	.sectionflags	@""
	.align	4


	//----- nvinfo : EIATTR_CUDA_API_VERSION
	.align		4
        /*0000*/ 	.byte	0x04, 0x37
        /*0002*/ 	.short	(.L_1168 - .L_1167)
.L_1167:
        /*0004*/ 	.word	0x00000082


	//----- nvinfo : EIATTR_SW2861232_WAR
	.align		4
.L_1168:
        /*0008*/ 	.byte	0x01, 0x35
	.zero		2


	//----- nvinfo : EIATTR_PARAM_CBANK
	.align		4
        /*000c*/ 	.byte	0x04, 0x0a
        /*000e*/ 	.short	(.L_1170 - .L_1169)
	.align		4
.L_1169:
        /*0010*/ 	.word	index@(.nv.constant0._ZN5flash24flash_fwd_splitkv_kernelI23Flash_fwd_kernel_traitsILi256ELi64ELi64ELi4ELb0ELb0EN7cutlass6half_tE19Flash_kernel_traitsILi256ELi64ELi64ELi4ES3_EELb0ELb1ELb0ELb0ELb1ELb1ELb0ELb0EEEvNS_16Flash_fwd_paramsE)
        /*0014*/ 	.short	0x0160
        /*0016*/ 	.short	0x01d0


	//----- nvinfo : EIATTR_CBANK_PARAM_SIZE
	.align		4
.L_1170:
        /*0018*/ 	.byte	0x03, 0x19
        /*001a*/ 	.short	0x01d0


	//----- nvinfo : EIATTR_KPARAM_INFO
	.align		4
        /*001c*/ 	.byte	0x04, 0x17
        /*001e*/ 	.short	(.L_1172 - .L_1171)
.L_1171:
        /*0020*/ 	.word	0x00000000
        /*0024*/ 	.short	0x0000
        /*0026*/ 	.short	0x0000
        /*0028*/ 	.byte	0x00, 0xf0, 0x41, 0x07


	//----- nvinfo : EIATTR_MAXREG_COUNT
	.align		4
.L_1172:
        /*002c*/ 	.byte	0x03, 0x1b
        /*002e*/ 	.short	0x00ff


	//----- nvinfo : EIATTR_NUM_BARRIERS
	.align		4
        /*0030*/ 	.byte	0x02, 0x4c
        /*0032*/ 	.byte	0x01
	.zero		1


	//----- nvinfo : EIATTR_MERCURY_ISA_VERSION
	.align		4
        /*0034*/ 	.byte	0x03, 0x5f
        /*0036*/ 	.short	0x0000


	//----- nvinfo : EIATTR_COOP_GROUP_MASK_REGIDS
	.align		4
        /*0038*/ 	.byte	0x04, 0x29
        /*003a*/ 	.short	(.L_1174 - .L_1173)


	//   ....[0]....
.L_1173:
        /*003c*/ 	.word	0xffffffff


	//   ....[1]....
        /*0040*/ 	.word	0xffffffff


	//   ....[2]....
        /*0044*/ 	.word	0xffffffff


	//   ....[3]....
        /*0048*/ 	.word	0xffffffff


	//   ....[4]....
        /*004c*/ 	.word	0xffffffff


	//   ....[5]....
        /*0050*/ 	.word	0xffffffff


	//   ....[6]....
        /*0054*/ 	.word	0xffffffff


	//   ....[7]....
        /*0058*/ 	.word	0xffffffff


	//   ....[8]....
        /*005c*/ 	.word	0xffffffff


	//   ....[9]....
        /*0060*/ 	.word	0xffffffff


	//   ....[10]....
        /*0064*/ 	.word	0xffffffff


	//   ....[11]....
        /*0068*/ 	.word	0xffffffff


	//   ....[12]....
        /*006c*/ 	.word	0xffffffff


	//   ....[13]....
        /*0070*/ 	.word	0xffffffff


	//   ....[14]....
        /*0074*/ 	.word	0xffffffff


	//   ....[15]....
        /*0078*/ 	.word	0xffffffff


	//----- nvinfo : EIATTR_COOP_GROUP_INSTR_OFFSETS
	.align		4
.L_1174:
        /*007c*/ 	.byte	0x04, 0x28
        /*007e*/ 	.short	(.L_1176 - .L_1175)


	//   ....[0]....
.L_1175:
        /*0080*/ 	.word	0x00005030


	//   ....[1]....
        /*0084*/ 	.word	0x00005060


	//   ....[2]....
        /*0088*/ 	.word	0x00005100


	//   ....[3]....
        /*008c*/ 	.word	0x00005110


	//   ....[4]....
        /*0090*/ 	.word	0x00008cb0


	//   ....[5]....
        /*0094*/ 	.word	0x00008cc0


	//   ....[6]....
        /*0098*/ 	.word	0x00008cf0


	//   ....[7]....
        /*009c*/ 	.word	0x00008d00


	//   ....[8]....
        /*00a0*/ 	.word	0x0000d030


	//   ....[9]....
        /*00a4*/ 	.word	0x0000d040


	//   ....[10]....
        /*00a8*/ 	.word	0x0000d060


	//   ....[11]....
        /*00ac*/ 	.word	0x0000d080


	//   ....[12]....
        /*00b0*/ 	.word	0x0000ecb0


	//   ....[13]....
        /*00b4*/ 	.word	0x0000ecf0


	//   ....[14]....
        /*00b8*/ 	.word	0x0000ede0


	//   ....[15]....
        /*00bc*/ 	.word	0x0000ee10


	//----- nvinfo : EIATTR_EXIT_INSTR_OFFSETS
	.align		4
.L_1176:
        /*00c0*/ 	.byte	0x04, 0x1c
        /*00c2*/ 	.short	(.L_1178 - .L_1177)


	//   ....[0]....
.L_1177:
        /*00c4*/ 	.word	0x00000460


	//   ....[1]....
        /*00c8*/ 	.word	0x00000e40


	//   ....[2]....
        /*00cc*/ 	.word	0x00000e70


	//   ....[3]....
        /*00d0*/ 	.word	0x00010980


	//   ....[4]....
        /*00d4*/ 	.word	0x00010a60


	//----- nvinfo : EIATTR_CTAIDZ_USED
	.align		4
.L_1178:
        /*00d8*/ 	.byte	0x01, 0x04
	.zero		2


	//----- nvinfo : EIATTR_CRS_STACK_SIZE
	.align		4
        /*00dc*/ 	.byte	0x04, 0x1e
        /*00de*/ 	.short	(.L_1180 - .L_1179)
.L_1179:
        /*00e0*/ 	.word	0x00000000
.L_1180:


//--------------------- .nv.info._ZN5flash24flash_fwd_splitkv_kernelI23Flash_fwd_kernel_traitsILi256ELi64ELi64ELi4ELb0ELb0EN7cutlass6half_tE19Flash_kernel_traitsILi256ELi64ELi64ELi4ES3_EELb0ELb1ELb1ELb0ELb0ELb0ELb0ELb0EEEvNS_16Flash_fwd_paramsE --------------------------
	.section	.nv.info._ZN5flash24flash_fwd_splitkv_kernelI23Flash_fwd_kernel_traitsILi256ELi64ELi64ELi4ELb0ELb0EN7cutlass6half_tE19Flash_kernel_traitsILi256ELi64ELi64ELi4ES3_EELb0ELb1ELb1ELb0ELb0ELb0ELb0ELb0EEEvNS_16Flash_fwd_paramsE,"",@"SHT_CUDA_INFO"
	.sectionflags	@""
	.align	4


	//----- nvinfo : EIATTR_CUDA_API_VERSION
	.align		4
        /*0000*/ 	.byte	0x04, 0x37
        /*0002*/ 	.short	(.L_1182 - .L_1181)
.L_1181:
        /*0004*/ 	.word	0x00000082


	//----- nvinfo : EIATTR_SW2861232_WAR
	.align		4
.L_1182:
        /*0008*/ 	.byte	0x01, 0x35
	.zero		2


	//----- nvinfo : EIATTR_PARAM_CBANK
	.align		4
        /*000c*/ 	.byte	0x04, 0x0a
        /*000e*/ 	.short	(.L_1184 - .L_1183)
	.align		4
.L_1183:
        /*0010*/ 	.word	index@(.nv.constant0._ZN5flash24flash_fwd_splitkv_kernelI23Flash_fwd_kernel_traitsILi256ELi64ELi64ELi4ELb0ELb0EN7cutlass6half_tE19Flash_kernel_traitsILi256ELi64ELi64ELi4ES3_EELb0ELb1ELb1ELb0ELb0ELb0ELb0ELb0EEEvNS_16Flash_fwd_paramsE)
        /*0014*/ 	.short	0x0160
        /*0016*/ 	.short	0x01d0


	//----- nvinfo : EIATTR_CBANK_PARAM_SIZE
	.align		4
.L_1184:
        /*0018*/ 	.byte	0x03, 0x19
        /*001a*/ 	.short	0x01d0


	//----- nvinfo : EIATTR_KPARAM_INFO
	.align		4
        /*001c*/ 	.byte	0x04, 0x17
        /*001e*/ 	.short	(.L_1186 - .L_1185)
.L_1185:
        /*0020*/ 	.word	0x00000000
        /*0024*/ 	.short	0x0000
        /*0026*/ 	.short	0x0000
        /*0028*/ 	.byte	0x00, 0xf0, 0x41, 0x07


	//----- nvinfo : EIATTR_MAXREG_COUNT
	.align		4
.L_1186:
        /*002c*/ 	.byte	0x03, 0x1b
        /*002e*/ 	.short	0x00ff


	//----- nvinfo : EIATTR_NUM_BARRIERS
	.align		4
        /*0030*/ 	.byte	0x02, 0x4c
        /*0032*/ 	.byte	0x01
	.zero		1


	//----- nvinfo : EIATTR_MERCURY_ISA_VERSION
	.align		4
        /*0034*/ 	.byte	0x03, 0x5f
        /*0036*/ 	.short	0x0000


	//----- nvinfo : EIATTR_INT_WARP_WIDE_INSTR_OFFSETS
	.align		4
        /*0038*/ 	.byte	0x04, 0x31
        /*003a*/ 	.short	(.L_1188 - .L_1187)


	//   ....[0]....
.L_1187:
        /*003c*/ 	.word	0x0000bc10


	//----- nvinfo : EIATTR_COOP_GROUP_MASK_REGIDS
	.align		4
.L_1188:
        /*0040*/ 	.byte	0x04, 0x29
        /*0042*/ 	.short	(.L_1190 - .L_1189)


	//   ....[0]....
.L_1189:
        /*0044*/ 	.word	0xffffffff


	//   ....[1]....
        /*0048*/ 	.word	0xffffffff


	//   ....[2]....
        /*004c*/ 	.word	0xffffffff


	//   ....[3]....
        /*0050*/ 	.word	0xffffffff


	//   ....[4]....
        /*0054*/ 	.word	0xffffffff


	//   ....[5]....
        /*0058*/ 	.word	0xffffffff


	//   ....[6]....
        /*005c*/ 	.word	0xffffffff


	//   ....[7]....
        /*0060*/ 	.word	0xffffffff


	//   ....[8]....
        /*0064*/ 	.word	0xffffffff


	//   ....[9]....
        /*0068*/ 	.word	0xffffffff


	//   ....[10]....
        /*006c*/ 	.word	0xffffffff


	//   ....[11]....
        /*0070*/ 	.word	0xffffffff


	//   ....[12]....
        /*0074*/ 	.word	0xffffffff


	//   ....[13]....
        /*0078*/ 	.word	0xffffffff


	//   ....[14]....
        /*007c*/ 	.word	0xffffffff


	//   ....[15]....
        /*0080*/ 	.word	0xffffffff


	//----- nvinfo : EIATTR_COOP_GROUP_INSTR_OFFSETS
	.align		4
.L_1190:
        /*0084*/ 	.byte	0x04, 0x28
        /*0086*/ 	.short	(.L_1192 - .L_1191)


	//   ....[0]....
.L_1191:
        /*0088*/ 	.word	0x00007860


	//   ....[1]....
        /*008c*/ 	.word	0x00007880


	//   ....[2]....
        /*0090*/ 	.word	0x000078a0


	//   ....[3]....
        /*0094*/ 	.word	0x000078c0


	//   ....[4]....
        /*0098*/ 	.word	0x0000c7b0


	//   ....[5]....
        /*009c*/ 	.word	0x0000c7c0


	//   ....[6]....
        /*00a0*/ 	.word	0x0000c7f0


	//   ....[7]....
        /*00a4*/ 	.word	0x0000c800


	//   ....[8]....
        /*00a8*/ 	.word	0x00011dd0


	//   ....[9]....
        /*00ac*/ 	.word	0x00011df0


	//   ....[10]....
        /*00b0*/ 	.word	0x00011e10


	//   ....[11]....
        /*00b4*/ 	.word	0x00011e30


	//   ....[12]....
        /*00b8*/ 	.word	0x00013c00


	//   ....[13]....
        /*00bc*/ 	.word	0x00013c40


	//   ....[14]....
        /*00c0*/ 	.word	0x00013c80


	//   ....[15]....
        /*00c4*/ 	.word	0x00013ca0


	//----- nvinfo : EIATTR_EXIT_INSTR_OFFSETS
	.align		4
.L_1192:
        /*00c8*/ 	.byte	0x04, 0x1c
        /*00ca*/ 	.short	(.L_1194 - .L_1193)


	//   ....[0]....
.L_1193:
        /*00cc*/ 	.word	0x000004c0


	//   ....[1]....
        /*00d0*/ 	.word	0x00000fe0


	//   ....[2]....
        /*00d4*/ 	.word	0x00001010


	//   ....[3]....
        /*00d8*/ 	.word	0x000159d0


	//   ....[4]....
        /*00dc*/ 	.word	0x00015af0


	//   ....[5]....
        /*00e0*/ 	.word	0x00015b10


	//----- nvinfo : EIATTR_CTAIDZ_USED
	.align		4
.L_1194:
        /*00e4*/ 	.byte	0x01, 0x04
	.zero		2


	//----- nvinfo : EIATTR_CRS_STACK_SIZE
	.align		4
        /*00e8*/ 	.byte	0x04, 0x1e
        /*00ea*/ 	.short	(.L_1196 - .L_1195)
.L_1195:
        /*00ec*/ 	.word	0x00000000
.L_1196:


//--------------------- .nv.info._ZN5flash24flash_fwd_splitkv_kernelI23Flash_fwd_kernel_traitsILi256ELi64ELi64ELi4ELb0ELb0EN7cutlass6half_tE19Flash_kernel_traitsILi256ELi64ELi64ELi4ES3_EELb0ELb1ELb1ELb0ELb0ELb1ELb0ELb0EEEvNS_16Flash_fwd_paramsE --------------------------
	.section	.nv.info._ZN5flash24flash_fwd_splitkv_kernelI23Flash_fwd_kernel_traitsILi256ELi64ELi64ELi4ELb0ELb0EN7cutlass6half_tE19Flash_kernel_traitsILi256ELi64ELi64ELi4ES3_EELb0ELb1ELb1ELb0ELb0ELb1ELb0ELb0EEEvNS_16Flash_fwd_paramsE,"",@"SHT_CUDA_INFO"
	.sectionflags	@""
	.align	4


	//----- nvinfo : EIATTR_CUDA_API_VERSION
	.align		4
        /*0000*/ 	.byte	0x04, 0x37
        /*0002*/ 	.short	(.L_1198 - .L_1197)
.L_1197:
        /*0004*/ 	.word	0x00000082


	//----- nvinfo : EIATTR_SW2861232_WAR
	.align		4
.L_1198:
        /*0008*/ 	.byte	0x01, 0x35
	.zero		2


	//----- nvinfo : EIATTR_PARAM_CBANK
	.align		4
        /*000c*/ 	.byte	0x04, 0x0a
        /*000e*/ 	.short	(.L_1200 - .L_1199)
	.align		4
.L_1199:
        /*0010*/ 	.word	index@(.nv.constant0._ZN5flash24flash_fwd_splitkv_kernelI23Flash_fwd_kernel_traitsILi256ELi64ELi64ELi4ELb0ELb0EN7cutlass6half_tE19Flash_kernel_traitsILi256ELi64ELi64ELi4ES3_EELb0ELb1ELb1ELb0ELb0ELb1ELb0ELb0EEEvNS_16Flash_fwd_paramsE)
        /*0014*/ 	.short	0x0160
        /*0016*/ 	.short	0x01d0


	//----- nvinfo : EIATTR_CBANK_PARAM_SIZE
	.align		4
.L_1200:
        /*0018*/ 	.byte	0x03, 0x19
        /*001a*/ 	.short	0x01d0


	//----- nvinfo : EIATTR_KPARAM_INFO
	.align		4
        /*001c*/ 	.byte	0x04, 0x17
        /*001e*/ 	.short	(.L_1202 - .L_1201)
.L_1201:
        /*0020*/ 	.word	0x00000000
        /*0024*/ 	.short	0x0000
        /*0026*/ 	.short	0x0000
        /*0028*/ 	.byte	0x00, 0xf0, 0x41, 0x07


	//----- nvinfo : EIATTR_MAXREG_COUNT
	.align		4
.L_1202:
        /*002c*/ 	.byte	0x03, 0x1b
        /*002e*/ 	.short	0x00ff


	//----- nvinfo : EIATTR_NUM_BARRIERS
	.align		4
        /*0030*/ 	.byte	0x02, 0x4c
        /*0032*/ 	.byte	0x01
	.zero		1


	//----- nvinfo : EIATTR_MERCURY_ISA_VERSION
	.align		4
        /*0034*/ 	.byte	0x03, 0x5f
        /*0036*/ 	.short	0x0000


	//----- nvinfo : EIATTR_INT_WARP_WIDE_INSTR_OFFSETS
	.align		4
        /*0038*/ 	.byte	0x04, 0x31
        /*003a*/ 	.short	(.L_1204 - .L_1203)


	//   ....[0]....
.L_1203:
        /*003c*/ 	.word	0x0000c430


	//----- nvinfo : EIATTR_COOP_GROUP_MASK_REGIDS
	.align		4
.L_1204:
        /*0040*/ 	.byte	0x04, 0x29
        /*0042*/ 	.short	(.L_1206 - .L_1205)


	//   ....[0]....
.L_1205:
        /*0044*/ 	.word	0xffffffff


	//   ....[1]....
        /*0048*/ 	.word	0xffffffff


	//   ....[2]....
        /*004c*/ 	.word	0xffffffff


	//   ....[3]....
        /*0050*/ 	.word	0xffffffff


	//   ....[4]....
        /*0054*/ 	.word	0xffffffff


	//   ....[5]....
        /*0058*/ 	.word	0xffffffff


	//   ....[6]....
        /*005c*/ 	.word	0xffffffff


	//   ....[7]....
        /*0060*/ 	.word	0xffffffff


	//   ....[8]....
        /*0064*/ 	.word	0xffffffff


	//   ....[9]....
        /*0068*/ 	.word	0xffffffff


	//   ....[10]....
        /*006c*/ 	.word	0xffffffff


	//   ....[11]....
        /*0070*/ 	.word	0xffffffff


	//   ....[12]....
        /*0074*/ 	.word	0xffffffff


	//   ....[13]....
        /*0078*/ 	.word	0xffffffff


	//   ....[14]....
        /*007c*/ 	.word	0xffffffff


	//   ....[15]....
        /*0080*/ 	.word	0xffffffff


	//----- nvinfo : EIATTR_COOP_GROUP_INSTR_OFFSETS
	.align		4
.L_1206:
        /*0084*/ 	.byte	0x04, 0x28
        /*0086*/ 	.short	(.L_1208 - .L_1207)


	//   ....[0]....
.L_1207:
        /*0088*/ 	.word	0x00007bf0


	//   ....[1]....
        /*008c*/ 	.word	0x00007c90


	//   ....[2]....
        /*0090*/ 	.word	0x00007cb0


	//   ....[3]....
        /*0094*/ 	.word	0x00007cd0


	//   ....[4]....
        /*0098*/ 	.word	0x0000cfb0


	//   ....[5]....
        /*009c*/ 	.word	0x0000cfc0


	//   ....[6]....
        /*00a0*/ 	.word	0x0000cff0


	//   ....[7]....
        /*00a4*/ 	.word	0x0000d000


	//   ....[8]....
        /*00a8*/ 	.word	0x000128a0


	//   ....[9]....
        /*00ac*/ 	.word	0x00012a10


	//   ....[10]....
        /*00b0*/ 	.word	0x00012a20


	//   ....[11]....
        /*00b4*/ 	.word	0x00012a80


	//   ....[12]....
        /*00b8*/ 	.word	0x00014810


	//   ....[13]....
        /*00bc*/ 	.word	0x00014850


	//   ....[14]....
        /*00c0*/ 	.word	0x00014890


	//   ....[15]....
        /*00c4*/ 	.word	0x000148b0


	//----- nvinfo : EIATTR_EXIT_INSTR_OFFSETS
	.align		4
.L_1208:
        /*00c8*/ 	.byte	0x04, 0x1c
        /*00ca*/ 	.short	(.L_1210 - .L_1209)


	//   ....[0]....
.L_1209:
        /*00cc*/ 	.word	0x000004c0


	//   ....[1]....
        /*00d0*/ 	.word	0x00000fe0


	//   ....[2]....
        /*00d4*/ 	.word	0x00001010


	//   ....[3]....
        /*00d8*/ 	.word	0x000165e0


	//   ....[4]....
        /*00dc*/ 	.word	0x00016700


	//   ....[5]....
        /*00e0*/ 	.word	0x00016720


	//----- nvinfo : EIATTR_CTAIDZ_USED
	.align		4
.L_1210:
        /*00e4*/ 	.byte	0x01, 0x04
	.zero		2


	//----- nvinfo : EIATTR_CRS_STACK_SIZE
	.align		4
        /*00e8*/ 	.byte	0x04, 0x1e
        /*00ea*/ 	.short	(.L_1212 - .L_1211)
.L_1211:
        /*00ec*/ 	.word	0x00000000
.L_1212:


//--------------------- .nv.info._ZN5flash24flash_fwd_splitkv_kernelI23Flash_fwd_kernel_traitsILi256ELi64ELi64ELi4ELb0ELb0EN7cutlass6half_tE19Flash_kernel_traitsILi256ELi64ELi64ELi4ES3_EELb0ELb1ELb0ELb0ELb1ELb0ELb0ELb1EEEvNS_16Flash_fwd_paramsE --------------------------
	.section	.nv.info._ZN5flash24flash_fwd_splitkv_kernelI23Flash_fwd_kernel_traitsILi256ELi64ELi64ELi4ELb0ELb0EN7cutlass6half_tE19Flash_kernel_traitsILi256ELi64ELi64ELi4ES3_EELb0ELb1ELb0ELb0ELb1ELb0ELb0ELb1EEEvNS_16Flash_fwd_paramsE,"",@"SHT_CUDA_INFO"
	.sectionflags	@""
	.align	4


	//----- nvinfo : EIATTR_CUDA_API_VERSION
	.align		4
        /*0000*/ 	.byte	0x04, 0x37
        /*0002*/ 	.short	(.L_1214 - .L_1213)
.L_1213:
        /*0004*/ 	.word	0x00000082


	//----- nvinfo : EIATTR_SW2861232_WAR
	.align		4
.L_1214:
        /*0008*/ 	.byte	0x01, 0x35
	.zero		2


	//----- nvinfo : EIATTR_PARAM_CBANK
	.align		4
        /*000c*/ 	.byte	0x04, 0x0a
        /*000e*/ 	.short	(.L_1216 - .L_1215)
	.align		4
.L_1215:
        /*0010*/ 	.word	index@(.nv.constant0._ZN5flash24flash_fwd_splitkv_kernelI23Flash_fwd_kernel_traitsILi256ELi64ELi64ELi4ELb0ELb0EN7cutlass6half_tE19Flash_kernel_traitsILi256ELi64ELi64ELi4ES3_EELb0ELb1ELb0ELb0ELb1ELb0ELb0ELb1EEEvNS_16Flash_fwd_paramsE)
        /*0014*/ 	.short	0x0160
        /*0016*/ 	.short	0x01d0


	//----- nvinfo : EIATTR_CBANK_PARAM_SIZE
	.align		4
.L_1216:
        /*0018*/ 	.byte	0x03, 0x19
        /*001a*/ 	.short	0x01d0


	//----- nvinfo : EIATTR_KPARAM_INFO
	.align		4
        /*001c*/ 	.byte	0x04, 0x17
        /*001e*/ 	.short	(.L_1218 - .L_1217)
.L_1217:
        /*0020*/ 	.word	0x00000000
        /*0024*/ 	.short	0x0000
        /*0026*/ 	.short	0x0000
        /*0028*/ 	.byte	0x00, 0xf0, 0x41, 0x07


	//----- nvinfo : EIATTR_MAXREG_COUNT
	.align		4
.L_1218:
        /*002c*/ 	.byte	0x03, 0x1b
        /*002e*/ 	.short	0x00ff


	//----- nvinfo : EIATTR_NUM_BARRIERS
	.align		4
        /*0030*/ 	.byte	0x02, 0x4c
        /*0032*/ 	.byte	0x01
	.zero		1


	//----- nvinfo : EIATTR_MERCURY_ISA_VERSION
	.align		4
        /*0034*/ 	.byte	0x03, 0x5f
        /*0036*/ 	.short	0x0000


	//----- nvinfo : EIATTR_COOP_GROUP_MASK_REGIDS
	.align		4
        /*0038*/ 	.byte	0x04, 0x29
        /*003a*/ 	.short	(.L_1220 - .L_1219)


	//   ....[0]....
.L_1219:
        /*003c*/ 	.word	0xffffffff


	//   ....[1]....
        /*0040*/ 	.word	0xffffffff


	//   ....[2]....
        /*0044*/ 	.word	0xffffffff


	//   ....[3]....
        /*0048*/ 	.word	0xffffffff


	//   ....[4]....
        /*004c*/ 	.word	0xffffffff


	//   ....[5]....
        /*0050*/ 	.word	0xffffffff


	//   ....[6]....
        /*0054*/ 	.word	0xffffffff


	//   ....[7]....
        /*0058*/ 	.word	0xffffffff


	//   ....[8]....
        /*005c*/ 	.word	0xffffffff


	//   ....[9]....
        /*0060*/ 	.word	0xffffffff


	//   ....[10]....
        /*0064*/ 	.word	0xffffffff


	//   ....[11]....
        /*0068*/ 	.word	0xffffffff


	//   ....[12]....
        /*006c*/ 	.word	0xffffffff


	//   ....[13]....
        /*0070*/ 	.word	0xffffffff


	//   ....[14]....
        /*0074*/ 	.word	0xffffffff


	//   ....[15]....
        /*0078*/ 	.word	0xffffffff


	//----- nvinfo : EIATTR_COOP_GROUP_INSTR_OFFSETS
	.align		4
.L_1220:
        /*007c*/ 	.byte	0x04, 0x28
        /*007e*/ 	.short	(.L_1222 - .L_1221)


	//   ....[0]....
.L_1221:
        /*0080*/ 	.word	0x00018350


	//   ....[1]....
        /*0084*/ 	.word	0x00018370


	//   ....[2]....
        /*0088*/ 	.word	0x00018410


	//   ....[3]....
        /*008c*/ 	.word	0x00018420


	//   ....[4]....
        /*0090*/ 	.word	0x0001baf0


	//   ....[5]....
        /*0094*/ 	.word	0x0001bb00


	//   ....[6]....
        /*0098*/ 	.word	0x0001bb30


	//   ....[7]....
        /*009c*/ 	.word	0x0001bb40


	//   ....[8]....
        /*00a0*/ 	.word	0x0001fa90


	//   ....[9]....
        /*00a4*/ 	.word	0x0001fab0


	//   ....[10]....
        /*00a8*/ 	.word	0x0001fae0


	//   ....[11]....
        /*00ac*/ 	.word	0x0001faf0


	//   ....[12]....
        /*00b0*/ 	.word	0x000217b0


	//   ....[13]....
        /*00b4*/ 	.word	0x000217f0


	//   ....[14]....
        /*00b8*/ 	.word	0x00021820


	//   ....[15]....
        /*00bc*/ 	.word	0x00021830


	//----- nvinfo : EIATTR_EXIT_INSTR_OFFSETS
	.align		4
.L_1222:
        /*00c0*/ 	.byte	0x04, 0x1c
        /*00c2*/ 	.short	(.L_1224 - .L_1223)


	//   ....[0]....
.L_1223:
        /*00c4*/ 	.word	0x00000320


	//   ....[1]....
        /*00c8*/ 	.word	0x00000c00


	//   ....[2]....
        /*00cc*/ 	.word	0x00000c30


	//   ....[3]....
        /*00d0*/ 	.word	0x00023490


	//   ....[4]....
        /*00d4*/ 	.word	0x00023580


	//----- nvinfo : EIATTR_CTAIDZ_USED
	.align		4
.L_1224:
        /*00d8*/ 	.byte	0x01, 0x04
	.zero		2


	//----- nvinfo : EIATTR_CRS_STACK_SIZE
	.align		4
        /*00dc*/ 	.byte	0x04, 0x1e
        /*00de*/ 	.short	(.L_1226 - .L_1225)
.L_1225:
        /*00e0*/ 	.word	0x00000000
.L_1226:


//--------------------- .nv.info._ZN5flash24flash_fwd_splitkv_kernelI23Flash_fwd_kernel_traitsILi256ELi64ELi64ELi4ELb0ELb0EN7cutlass6half_tE19Flash_kernel_traitsILi256ELi64ELi64ELi4ES3_EELb0ELb1ELb0ELb0ELb1ELb1ELb0ELb1EEEvNS_16Flash_fwd_paramsE --------------------------
	.section	.nv.info._ZN5flash24flash_fwd_splitkv_kernelI23Flash_fwd_kernel_traitsILi256ELi64ELi64ELi4ELb0ELb0EN7cutlass6half_tE19Flash_kernel_traitsILi256ELi64ELi64ELi4ES3_EELb0ELb1ELb0ELb0ELb1ELb1ELb0ELb1EEEvNS_16Flash_fwd_paramsE,"",@"SHT_CUDA_INFO"
	.sectionflags	@""
	.align	4


	//----- nvinfo : EIATTR_CUDA_API_VERSION
	.align		4
        /*0000*/ 	.byte	0x04, 0x37
        /*0002*/ 	.short	(.L_1228 - .L_1227)
.L_1227:
        /*0004*/ 	.word	0x00000082


	//----- nvinfo : EIATTR_SW2861232_WAR
	.align		4
.L_1228:
        /*0008*/ 	.byte	0x01, 0x35
	.zero		2


	//----- nvinfo : EIATTR_PARAM_CBANK
	.align		4
        /*000c*/ 	.byte	0x04, 0x0a
        /*000e*/ 	.short	(.L_1230 - .L_1229)
	.align		4
.L_1229:
        /*0010*/ 	.word	index@(.nv.constant0._ZN5flash24flash_fwd_splitkv_kernelI23Flash_fwd_kernel_traitsILi256ELi64ELi64ELi4ELb0ELb0EN7cutlass6half_tE19Flash_kernel_traitsILi256ELi64ELi64ELi4ES3_EELb0ELb1ELb0ELb0ELb1ELb1ELb0ELb1EEEvNS_16Flash_fwd_paramsE)
        /*0014*/ 	.short	0x0160
        /*0016*/ 	.short	0x01d0


	//----- nvinfo : EIATTR_CBANK_PARAM_SIZE
	.align		4
.L_1230:
        /*0018*/ 	.byte	0x03, 0x19
        /*001a*/ 	.short	0x01d0


	//----- nvinfo : EIATTR_KPARAM_INFO
	.align		4
        /*001c*/ 	.byte	0x04, 0x17
        /*001e*/ 	.short	(.L_1232 - .L_1231)
.L_1231:
        /*0020*/ 	.word	0x00000000
        /*0024*/ 	.short	0x0000
        /*0026*/ 	.short	0x0000
        /*0028*/ 	.byte	0x00, 0xf0, 0x41, 0x07


	//----- nvinfo : EIATTR_MAXREG_COUNT
	.align		4
.L_1232:
        /*002c*/ 	.byte	0x03, 0x1b
        /*002e*/ 	.short	0x00ff


	//----- nvinfo : EIATTR_NUM_BARRIERS
	.align		4
        /*0030*/ 	.byte	0x02, 0x4c
        /*0032*/ 	.byte	0x01
	.zero		1


	//----- nvinfo : EIATTR_MERCURY_ISA_VERSION
	.align		4
        /*0034*/ 	.byte	0x03, 0x5f
        /*0036*/ 	.short	0x0000


	//----- nvinfo : EIATTR_COOP_GROUP_MASK_REGIDS
	.align		4
        /*0038*/ 	.byte	0x04, 0x29
        /*003a*/ 	.short	(.L_1234 - .L_1233)


	//   ....[0]....
.L_1233:
        /*003c*/ 	.word	0xffffffff


	//   ....[1]....
        /*0040*/ 	.word	0xffffffff


	//   ....[2]....
        /*0044*/ 	.word	0xffffffff


	//   ....[3]....
        /*0048*/ 	.word	0xffffffff


	//   ....[4]....
        /*004c*/ 	.word	0xffffffff


	//   ....[5]....
        /*0050*/ 	.word	0xffffffff


	//   ....[6]....
        /*0054*/ 	.word	0xffffffff


	//   ....[7]....
        /*0058*/ 	.word	0xffffffff


	//   ....[8]....
        /*005c*/ 	.word	0xffffffff


	//   ....[9]....
        /*0060*/ 	.word	0xffffffff


	//   ....[10]....
        /*0064*/ 	.word	0xffffffff


	//   ....[11]....
        /*0068*/ 	.word	0xffffffff


	//   ....[12]....
        /*006c*/ 	.word	0xffffffff


	//   ....[13]....
        /*0070*/ 	.word	0xffffffff


	//   ....[14]....
        /*0074*/ 	.word	0xffffffff


	//   ....[15]....
        /*0078*/ 	.word	0xffffffff


	//----- nvinfo : EIATTR_COOP_GROUP_INSTR_OFFSETS
	.align		4
.L_1234:
        /*007c*/ 	.byte	0x04, 0x28
        /*007e*/ 	.short	(.L_1236 - .L_1235)


	//   ....[0]....
.L_1235:
        /*0080*/ 	.word	0x00018750


	//   ....[1]....
        /*0084*/ 	.word	0x00018770


	//   ....[2]....
        /*0088*/ 	.word	0x00018810


	//   ....[3]....
        /*008c*/ 	.word	0x00018820


	//   ....[4]....
        /*0090*/ 	.word	0x0001c2d0


	//   ....[5]....
        /*0094*/ 	.word	0x0001c2e0


	//   ....[6]....
        /*0098*/ 	.word	0x0001c320


	//   ....[7]....
        /*009c*/ 	.word	0x0001c330


	//   ....[8]....
        /*00a0*/ 	.word	0x00020680


	//   ....[9]....
        /*00a4*/ 	.word	0x000206a0


	//   ....[10]....
        /*00a8*/ 	.word	0x000206d0


	//   ....[11]....
        /*00ac*/ 	.word	0x000206e0


	//   ....[12]....
        /*00b0*/ 	.word	0x000223b0


	//   ....[13]....
        /*00b4*/ 	.word	0x000223f0


	//   ....[14]....
        /*00b8*/ 	.word	0x00022420


	//   ....[15]....
        /*00bc*/ 	.word	0x00022430


	//----- nvinfo : EIATTR_EXIT_INSTR_OFFSETS
	.align		4
.L_1236:
        /*00c0*/ 	.byte	0x04, 0x1c
        /*00c2*/ 	.short	(.L_1238 - .L_1237)


	//   ....[0]....
.L_1237:
        /*00c4*/ 	.word	0x00000320


	//   ....[1]....
        /*00c8*/ 	.word	0x00000c00


	//   ....[2]....
        /*00cc*/ 	.word	0x00000c30


	//   ....[3]....
        /*00d0*/ 	.word	0x00024090


	//   ....[4]....
        /*00d4*/ 	.word	0x00024180


	//----- nvinfo : EIATTR_CTAIDZ_USED
	.align		4
.L_1238:
        /*00d8*/ 	.byte	0x01, 0x04
	.zero		2


	//----- nvinfo : EIATTR_CRS_STACK_SIZE
	.align		4
        /*00dc*/ 	.byte	0x04, 0x1e
        /*00de*/ 	.short	(.L_1240 - .L_1239)
.L_1239:
        /*00e0*/ 	.word	0x00000000
.L_1240:


//--------------------- .nv.info._ZN5flash24flash_fwd_splitkv_kernelI23Flash_fwd_kernel_traitsILi256ELi64ELi64ELi4ELb0ELb0EN7cutlass6half_tE19Flash_kernel_traitsILi256ELi64ELi64ELi4ES3_EELb0ELb1ELb1ELb0ELb0ELb0ELb0ELb1EEEvNS_16Flash_fwd_paramsE --------------------------
	.section	.nv.info._ZN5flash24flash_fwd_splitkv_kernelI23Flash_fwd_kernel_traitsILi256ELi64ELi64ELi4ELb0ELb0EN7cutlass6half_tE19Flash_kernel_traitsILi256ELi64ELi64ELi4ES3_EELb0ELb1ELb1ELb0ELb0ELb0ELb0ELb1EEEvNS_16Flash_fwd_paramsE,"",@"SHT_CUDA_INFO"
	.sectionflags	@""
	.align	4


	//----- nvinfo : EIATTR_CUDA_API_VERSION
	.align		4
        /*0000*/ 	.byte	0x04, 0x37
        /*0002*/ 	.short	(.L_1242 - .L_1241)
.L_1241:
        /*0004*/ 	.word	0x00000082


	//----- nvinfo : EIATTR_SW2861232_WAR
	.align		4
.L_1242:
        /*0008*/ 	.byte	0x01, 0x35
	.zero		2


	//----- nvinfo : EIATTR_PARAM_CBANK
	.align		4
        /*000c*/ 	.byte	0x04, 0x0a
        /*000e*/ 	.short	(.L_1244 - .L_1243)
	.align		4
.L_1243:
        /*0010*/ 	.word	index@(.nv.constant0._ZN5flash24flash_fwd_splitkv_kernelI23Flash_fwd_kernel_traitsILi256ELi64ELi64ELi4ELb0ELb0EN7cutlass6half_tE19Flash_kernel_traitsILi256ELi64ELi64ELi4ES3_EELb0ELb1ELb1ELb0ELb0ELb0ELb0ELb1EEEvNS_16Flash_fwd_paramsE)
        /*0014*/ 	.short	0x0160
        /*0016*/ 	.short	0x01d0


	//----- nvinfo : EIATTR_CBANK_PARAM_SIZE
	.align		4
.L_1244:
        /*0018*/ 	.byte	0x03, 0x19
        /*001a*/ 	.short	0x01d0


	//----- nvinfo : EIATTR_KPARAM_INFO
	.align		4
        /*001c*/ 	.byte	0x04, 0x17
        /*001e*/ 	.short	(.L_1246 - .L_1245)
.L_1245:
        /*0020*/ 	.word	0x00000000
        /*0024*/ 	.short	0x0000
        /*0026*/ 	.short	0x0000
        /*0028*/ 	.byte	0x00, 0xf0, 0x41, 0x07


	//----- nvinfo : EIATTR_MAXREG_COUNT
	.align		4
.L_1246:
        /*002c*/ 	.byte	0x03, 0x1b
        /*002e*/ 	.short	0x00ff


	//----- nvinfo : EIATTR_NUM_BARRIERS
	.align		4
        /*0030*/ 	.byte	0x02, 0x4c
        /*0032*/ 	.byte	0x01
	.zero		1


	//----- nvinfo : EIATTR_ANNOTATIONS
	.align		4
        /*0034*/ 	.byte	0x04, 0x55
        /*0036*/ 	.short	(.L_1248 - .L_1247)


	//   ....[0]....
.L_1247:
        /*0038*/ 	.word	0x00000001
        /*003c*/ 	.byte	0x10, 0x4d, 0x02, 0x00, 0x01, 0x00, 0x00, 0x00, 0xe0, 0x62, 0x02, 0x00


	//----- nvinfo : EIATTR_MERCURY_ISA_VERSION
	.align		4
.L_1248:
        /*0048*/ 	.byte	0x03, 0x5f
        /*004a*/ 	.short	0x0000


	//----- nvinfo : EIATTR_COOP_GROUP_MASK_REGIDS
	.align		4
        /*004c*/ 	.byte	0x04, 0x29
        /*004e*/ 	.short	(.L_1250 - .L_1249)


	//   ....[0]....
.L_1249:
        /*0050*/ 	.word	0xffffffff


	//   ....[1]....
        /*0054*/ 	.word	0xffffffff


	//   ....[2]....
        /*0058*/ 	.word	0xffffffff


	//   ....[3]....
        /*005c*/ 	.word	0xffffffff


	//   ....[4]....
        /*0060*/ 	.word	0xffffffff


	//   ....[5]....
        /*0064*/ 	.word	0xffffffff


	//   ....[6]....
        /*0068*/ 	.word	0xffffffff


	//   ....[7]....
        /*006c*/ 	.word	0xffffffff


	//   ....[8]....
        /*0070*/ 	.word	0xffffffff


	//   ....[9]....
        /*0074*/ 	.word	0xffffffff


	//   ....[10]....
        /*0078*/ 	.word	0xffffffff


	//   ....[11]....
        /*007c*/ 	.word	0xffffffff


	//   ....[12]....
        /*0080*/ 	.word	0xffffffff


	//   ....[13]....
        /*0084*/ 	.word	0xffffffff


	//   ....[14]....
        /*0088*/ 	.word	0xffffffff


	//   ....[15]....
        /*008c*/ 	.word	0xffffffff


	//   ....[16]....
        /*0090*/ 	.word	0xffffffff


	//   ....[17]....
        /*0094*/ 	.word	0xffffffff


	//   ....[18]....
        /*0098*/ 	.word	0xffffffff


	//   ....[19]....
        /*009c*/ 	.word	0xffffffff


	//----- nvinfo : EIATTR_COOP_GROUP_INSTR_OFFSETS
	.align		4
.L_1250:
        /*00a0*/ 	.byte	0x04, 0x28
        /*00a2*/ 	.short	(.L_1252 - .L_1251)


	//   ....[0]....
.L_1251:
        /*00a4*/ 	.word	0x0001dd50


	//   ....[1]....
        /*00a8*/ 	.word	0x0001ddf0


	//   ....[2]....
        /*00ac*/ 	.word	0x0001de10


	//   ....[3]....
        /*00b0*/ 	.word	0x0001de30


	//   ....[4]....
        /*00b4*/ 	.word	0x00022b60


	//   ....[5]....
        /*00b8*/ 	.word	0x00022b70


	//   ....[6]....
        /*00bc*/ 	.word	0x00022ba0


	//   ....[7]....
        /*00c0*/ 	.word	0x00022bb0


	//   ....[8]....
        /*00c4*/ 	.word	0x000280f0


	//   ....[9]....
        /*00c8*/ 	.word	0x00028110


	//   ....[10]....
        /*00cc*/ 	.word	0x00028130


	//   ....[11]....
        /*00d0*/ 	.word	0x00028150


	//   ....[12]....
        /*00d4*/ 	.word	0x0002a230


	//   ....[13]....
        /*00d8*/ 	.word	0x0002a260


	//   ....[14]....
        /*00dc*/ 	.word	0x0002a270


	//   ....[15]....
        /*00e0*/ 	.word	0x0002a2a0


	//   ....[16]....
        /*00e4*/ 	.word	0x0002c330


	//   ....[17]....
        /*00e8*/ 	.word	0x0002c380


	//   ....[18]....
        /*00ec*/ 	.word	0x0002c3d0


	//   ....[19]....
        /*00f0*/ 	.word	0x0002c420


	//----- nvinfo : EIATTR_EXIT_INSTR_OFFSETS
	.align		4
.L_1252:
        /*00f4*/ 	.byte	0x04, 0x1c
        /*00f6*/ 	.short	(.L_1254 - .L_1253)


	//   ....[0]....
.L_1253:
        /*00f8*/ 	.word	0x000000c0


	//----- nvinfo : EIATTR_CTAIDZ_USED
	.align		4
.L_1254:
        /*00fc*/ 	.byte	0x01, 0x04
	.zero		2


	//----- nvinfo : EIATTR_CRS_STACK_SIZE
	.align		4
        /*0100*/ 	.byte	0x04, 0x1e
        /*0102*/ 	.short	(.L_1256 - .L_1255)
.L_1255:
        /*0104*/ 	.word	0x00000000
.L_1256:


//--------------------- .nv.info._ZN5flash24flash_fwd_splitkv_kernelI23Flash_fwd_kernel_traitsILi256ELi64ELi64ELi4ELb0ELb0EN7cutlass6half_tE19Flash_kernel_traitsILi256ELi64ELi64ELi4ES3_EELb0ELb1ELb1ELb0ELb0ELb1ELb0ELb1EEEvNS_16Flash_fwd_paramsE --------------------------
	.section	.nv.info._ZN5flash24flash_fwd_splitkv_kernelI23Flash_fwd_kernel_traitsILi256ELi64ELi64ELi4ELb0ELb0EN7cutlass6half_tE19Flash_kernel_traitsILi256ELi64ELi64ELi4ES3_EELb0ELb1ELb1ELb0ELb0ELb1ELb0ELb1EEEvNS_16Flash_fwd_paramsE,"",@"SHT_CUDA_INFO"
	.sectionflags	@""
	.align	4


	//----- nvinfo : EIATTR_CUDA_API_VERSION
	.align		4
        /*0000*/ 	.byte	0x04, 0x37
        /*0002*/ 	.short	(.L_1258 - .L_1257)
.L_1257:
        /*0004*/ 	.word	0x00000082


	//----- nvinfo : EIATTR_SW2861232_WAR
	.align		4
.L_1258:
        /*0008*/ 	.byte	0x01, 0x35
	.zero		2


	//----- nvinfo : EIATTR_PARAM_CBANK
	.align		4
        /*000c*/ 	.byte	0x04, 0x0a
        /*000e*/ 	.short	(.L_1260 - .L_1259)
	.align		4
.L_1259:
        /*0010*/ 	.word	index@(.nv.constant0._ZN5flash24flash_fwd_splitkv_kernelI23Flash_fwd_kernel_traitsILi256ELi64ELi64ELi4ELb0ELb0EN7cutlass6half_tE19Flash_kernel_traitsILi256ELi64ELi64ELi4ES3_EELb0ELb1ELb1ELb0ELb0ELb1ELb0ELb1EEEvNS_16Flash_fwd_paramsE)
        /*0014*/ 	.short	0x0160
        /*0016*/ 	.short	0x01d0


	//----- nvinfo : EIATTR_CBANK_PARAM_SIZE
	.align		4
.L_1260:
        /*0018*/ 	.byte	0x03, 0x19
        /*001a*/ 	.short	0x01d0


	//----- nvinfo : EIATTR_KPARAM_INFO
	.align		4
        /*001c*/ 	.byte	0x04, 0x17
        /*001e*/ 	.short	(.L_1262 - .L_1261)
.L_1261:
        /*0020*/ 	.word	0x00000000
        /*0024*/ 	.short	0x0000
        /*0026*/ 	.short	0x0000
        /*0028*/ 	.byte	0x00, 0xf0, 0x41, 0x07


	//----- nvinfo : EIATTR_MAXREG_COUNT
	.align		4
.L_1262:
        /*002c*/ 	.byte	0x03, 0x1b
        /*002e*/ 	.short	0x00ff


	//----- nvinfo : EIATTR_NUM_BARRIERS
	.align		4
        /*0030*/ 	.byte	0x02, 0x4c
        /*0032*/ 	.byte	0x01
	.zero		1


	//----- nvinfo : EIATTR_MERCURY_ISA_VERSION
	.align		4
        /*0034*/ 	.byte	0x03, 0x5f
        /*0036*/ 	.short	0x0000


	//----- nvinfo : EIATTR_COOP_GROUP_MASK_REGIDS
	.align		4
        /*0038*/ 	.byte	0x04, 0x29
        /*003a*/ 	.short	(.L_1264 - .L_1263)


	//   ....[0]....
.L_1263:
        /*003c*/ 	.word	0xffffffff


	//   ....[1]....
        /*0040*/ 	.word	0xffffffff


	//   ....[2]....
        /*0044*/ 	.word	0xffffffff


	//   ....[3]....
        /*0048*/ 	.word	0xffffffff


	//   ....[4]....
        /*004c*/ 	.word	0xffffffff


	//   ....[5]....
        /*0050*/ 	.word	0xffffffff


	//   ....[6]....
        /*0054*/ 	.word	0xffffffff


	//   ....[7]....
        /*0058*/ 	.word	0xffffffff


	//   ....[8]....
        /*005c*/ 	.word	0xffffffff


	//   ....[9]....
        /*0060*/ 	.word	0xffffffff


	//   ....[10]....
        /*0064*/ 	.word	0xffffffff


	//   ....[11]....
        /*0068*/ 	.word	0xffffffff


	//   ....[12]....
        /*006c*/ 	.word	0xffffffff


	//   ....[13]....
        /*0070*/ 	.word	0xffffffff


	//   ....[14]....
        /*0074*/ 	.word	0xffffffff


	//   ....[15]....
        /*0078*/ 	.word	0xffffffff


	//   ....[16]....
        /*007c*/ 	.word	0xffffffff


	//   ....[17]....
        /*0080*/ 	.word	0xffffffff


	//   ....[18]....
        /*0084*/ 	.word	0xffffffff


	//   ....[19]....
        /*0088*/ 	.word	0xffffffff


	//----- nvinfo : EIATTR_COOP_GROUP_INSTR_OFFSETS
	.align		4
.L_1264:
        /*008c*/ 	.byte	0x04, 0x28
        /*008e*/ 	.short	(.L_1266 - .L_1265)


	//   ....[0]....
.L_1265:
        /*0090*/ 	.word	0x0001e130


	//   ....[1]....
        /*0094*/ 	.word	0x0001e1d0


	//   ....[2]....
        /*0098*/ 	.word	0x0001e1f0


	//   ....[3]....
        /*009c*/ 	.word	0x0001e210


	//   ....[4]....
        /*00a0*/ 	.word	0x00023290


	//   ....[5]....
        /*00a4*/ 	.word	0x000232a0


	//   ....[6]....
        /*00a8*/ 	.word	0x000232d0


	//   ....[7]....
        /*00ac*/ 	.word	0x000232e0


	//   ....[8]....
        /*00b0*/ 	.word	0x00028aa0


	//   ....[9]....
        /*00b4*/ 	.word	0x00028c10


	//   ....[10]....
        /*00b8*/ 	.word	0x00028c20


	//   ....[11]....
        /*00bc*/ 	.word	0x00028c80


	//   ....[12]....
        /*00c0*/ 	.word	0x0002acf0


	//   ....[13]....
        /*00c4*/ 	.word	0x0002ad20


	//   ....[14]....
        /*00c8*/ 	.word	0x0002ad30


	//   ....[15]....
        /*00cc*/ 	.word	0x0002ad60


	//   ....[16]....
        /*00d0*/ 	.word	0x0002cde0


	//   ....[17]....
        /*00d4*/ 	.word	0x0002ce30


	//   ....[18]....
        /*00d8*/ 	.word	0x0002ce80


	//   ....[19]....
        /*00dc*/ 	.word	0x0002ced0


	//----- nvinfo : EIATTR_EXIT_INSTR_OFFSETS
	.align		4
.L_1266:
        /*00e0*/ 	.byte	0x04, 0x1c
        /*00e2*/ 	.short	(.L_1268 - .L_1267)


	//   ....[0]....
.L_1267:
        /*00e4*/ 	.word	0x000000b0


	//----- nvinfo : EIATTR_CTAIDZ_USED
	.align		4
.L_1268:
        /*00e8*/ 	.byte	0x01, 0x04
	.zero		2


	//----- nvinfo : EIATTR_CRS_STACK_SIZE
	.align		4
        /*00ec*/ 	.byte	0x04, 0x1e
        /*00ee*/ 	.short	(.L_1270 - .L_1269)
.L_1269:
        /*00f0*/ 	.word	0x00000000
.L_1270:


//--------------------- .nv.info._ZN5flash24flash_fwd_splitkv_kernelI23Flash_fwd_kernel_traitsILi256ELi64ELi64ELi4ELb0ELb0EN7cutlass6half_tE19Flash_kernel_traitsILi256ELi64ELi64ELi4ES3_EELb0ELb1ELb0ELb0ELb1ELb0ELb1ELb0EEEvNS_16Flash_fwd_paramsE --------------------------
	.section	.nv.info._ZN5flash24flash_fwd_splitkv_kernelI23Flash_fwd_kernel_traitsILi256ELi64ELi64ELi4ELb0ELb0EN7cutlass6half_tE19Flash_kernel_traitsILi256ELi64ELi64ELi4ES3_EELb0ELb1ELb0ELb0ELb1ELb0ELb1ELb0EEEvNS_16Flash_fwd_paramsE,"",@"SHT_CUDA_INFO"
	.sectionflags	@""
	.align	4


	//----- nvinfo : EIATTR_CUDA_API_VERSION
	.align		4
        /*0000*/ 	.byte	0x04, 0x37
        /*0002*/ 	.short	(.L_1272 - .L_1271)
.L_1271:
        /*0004*/ 	.word	0x00000082


	//----- nvinfo : EIATTR_SW2861232_WAR
	.align		4
.L_1272:
        /*0008*/ 	.byte	0x01, 0x35
	.zero		2


	//----- nvinfo : EIATTR_PARAM_CBANK
	.align		4
        /*000c*/ 	.byte	0x04, 0x0a
        /*000e*/ 	.short	(.L_1274 - .L_1273)
	.align		4
.L_1273:
        /*0010*/ 	.word	index@(.nv.constant0._ZN5flash24flash_fwd_splitkv_kernelI23Flash_fwd_kernel_traitsILi256ELi64ELi64ELi4ELb0ELb0EN7cutlass6half_tE19Flash_kernel_traitsILi256ELi64ELi64ELi4ES3_EELb0ELb1ELb0ELb0ELb1ELb0ELb1ELb0EEEvNS_16Flash_fwd_paramsE)
        /*0014*/ 	.short	0x0160
        /*0016*/ 	.short	0x01d0


	//----- nvinfo : EIATTR_CBANK_PARAM_SIZE
	.align		4
.L_1274:
        /*0018*/ 	.byte	0x03, 0x19
        /*001a*/ 	.short	0x01d0


	//----- nvinfo : EIATTR_KPARAM_INFO
	.align		4
        /*001c*/ 	.byte	0x04, 0x17
        /*001e*/ 	.short	(.L_1276 - .L_1275)
.L_1275:
        /*0020*/ 	.word	0x00000000
        /*0024*/ 	.short	0x0000
        /*0026*/ 	.short	0x0000
        /*0028*/ 	.byte	0x00, 0xf0, 0x41, 0x07


	//----- nvinfo : EIATTR_MAXREG_COUNT
	.align		4
.L_1276:
        /*002c*/ 	.byte	0x03, 0x1b
        /*002e*/ 	.short	0x00ff


	//----- nvinfo : EIATTR_NUM_BARRIERS
	.align		4
        /*0030*/ 	.byte	0x02, 0x4c
        /*0032*/ 	.byte	0x01
	.zero		1


	//----- nvinfo : EIATTR_MERCURY_ISA_VERSION
	.align		4
        /*0034*/ 	.byte	0x03, 0x5f
        /*0036*/ 	.short	0x0000


	//----- nvinfo : EIATTR_COOP_GROUP_MASK_REGIDS
	.align		4
        /*0038*/ 	.byte	0x04, 0x29
        /*003a*/ 	.short	(.L_1278 - .L_1277)


	//   ....[0]....
.L_1277:
        /*003c*/ 	.word	0xffffffff


	//   ....[1]....
        /*0040*/ 	.word	0xffffffff


	//   ....[2]....
        /*0044*/ 	.word	0xffffffff


	//   ....[3]....
        /*0048*/ 	.word	0xffffffff


	//   ....[4]....
        /*004c*/ 	.word	0xffffffff


	//   ....[5]....
        /*0050*/ 	.word	0xffffffff


	//   ....[6]....
        /*0054*/ 	.word	0xffffffff


	//   ....[7]....
        /*0058*/ 	.word	0xffffffff


	//   ....[8]....
        /*005c*/ 	.word	0xffffffff


	//   ....[9]....
        /*0060*/ 	.word	0xffffffff


	//   ....[10]....
        /*0064*/ 	.word	0xffffffff


	//   ....[11]....
        /*0068*/ 	.word	0xffffffff


	//   ....[12]....
        /*006c*/ 	.word	0xffffffff


	//   ....[13]....
        /*0070*/ 	.word	0xffffffff


	//   ....[14]....
        /*0074*/ 	.word	0xffffffff


	//   ....[15]....
        /*0078*/ 	.word	0xffffffff


	//----- nvinfo : EIATTR_COOP_GROUP_INSTR_OFFSETS
	.align		4
.L_1278:
        /*007c*/ 	.byte	0x04, 0x28
        /*007e*/ 	.short	(.L_1280 - .L_1279)


	//   ....[0]....
.L_1279:
        /*0080*/ 	.word	0x00004790


	//   ....[1]....
        /*0084*/ 	.word	0x000047c0


	//   ....[2]....
        /*0088*/ 	.word	0x00004860


	//   ....[3]....
        /*008c*/ 	.word	0x00004870


	//   ....[4]....
        /*0090*/ 	.word	0x00008010


	//   ....[5]....
        /*0094*/ 	.word	0x00008020


	//   ....[6]....
        /*0098*/ 	.word	0x00008050


	//   ....[7]....
        /*009c*/ 	.word	0x00008060


	//   ....[8]....
        /*00a0*/ 	.word	0x0000bf10


	//   ....[9]....
        /*00a4*/ 	.word	0x0000bf60


	//   ....[10]....
        /*00a8*/ 	.word	0x0000bf80


	//   ....[11]....
        /*00ac*/ 	.word	0x0000bfa0


	//   ....[12]....
        /*00b0*/ 	.word	0x0000dc70


	//   ....[13]....
        /*00b4*/ 	.word	0x0000dcb0


	//   ....[14]....
        /*00b8*/ 	.word	0x0000dd00


	//   ....[15]....
        /*00bc*/ 	.word	0x0000dd10


	//----- nvinfo : EIATTR_EXIT_INSTR_OFFSETS
	.align		4
.L_1280:
        /*00c0*/ 	.byte	0x04, 0x1c
        /*00c2*/ 	.short	(.L_1282 - .L_1281)


	//   ....[0]....
.L_1281:
        /*00c4*/ 	.word	0x00000420


	//   ....[1]....
        /*00c8*/ 	.word	0x00000d10


	//   ....[2]....
        /*00cc*/ 	.word	0x00000d40


	//   ....[3]....
        /*00d0*/ 	.word	0x0000f480


	//   ....[4]....
        /*00d4*/ 	.word	0x0000f4d0


	//----- nvinfo : EIATTR_CTAIDZ_USED
	.align		4
.L_1282:
        /*00d8*/ 	.byte	0x01, 0x04
	.zero		2


	//----- nvinfo : EIATTR_CRS_STACK_SIZE
	.align		4
        /*00dc*/ 	.byte	0x04, 0x1e
        /*00de*/ 	.short	(.L_1284 - .L_1283)
.L_1283:
        /*00e0*/ 	.word	0x00000000
.L_1284:


//--------------------- .nv.info._ZN5flash24flash_fwd_splitkv_kernelI23Flash_fwd_kernel_traitsILi256ELi64ELi64ELi4ELb0ELb0EN7cutlass6half_tE19Flash_kernel_traitsILi256ELi64ELi64ELi4ES3_EELb0ELb1ELb0ELb0ELb1ELb1ELb1ELb0EEEvNS_16Flash_fwd_paramsE --------------------------
	.section	.nv.info._ZN5flash24flash_fwd_splitkv_kernelI23Flash_fwd_kernel_traitsILi256ELi64ELi64ELi4ELb0ELb0EN7cutlass6half_tE19Flash_kernel_traitsILi256ELi64ELi64ELi4ES3_EELb0ELb1ELb0ELb0ELb1ELb1ELb1ELb0EEEvNS_16Flash_fwd_paramsE,"",@"SHT_CUDA_INFO"
	.sectionflags	@""
	.align	4


	//----- nvinfo : EIATTR_CUDA_API_VERSION
	.align		4
        /*0000*/ 	.byte	0x04, 0x37
        /*0002*/ 	.short	(.L_1286 - .L_1285)
.L_1285:
        /*0004*/ 	.word	0x00000082


	//----- nvinfo : EIATTR_SW2861232_WAR
	.align		4
.L_1286:
        /*0008*/ 	.byte	0x01, 0x35
	.zero		2


	//----- nvinfo : EIATTR_PARAM_CBANK
	.align		4
        /*000c*/ 	.byte	0x04, 0x0a
        /*000e*/ 	.short	(.L_1288 - .L_1287)
	.align		4
.L_1287:
        /*0010*/ 	.word	index@(.nv.constant0._ZN5flash24flash_fwd_splitkv_kernelI23Flash_fwd_kernel_traitsILi256ELi64ELi64ELi4ELb0ELb0EN7cutlass6half_tE19Flash_kernel_traitsILi256ELi64ELi64ELi4ES3_EELb0ELb1ELb0ELb0ELb1ELb1ELb1ELb0EEEvNS_16Flash_fwd_paramsE)
        /*0014*/ 	.short	0x0160
        /*0016*/ 	.short	0x01d0


	//----- nvinfo : EIATTR_CBANK_PARAM_SIZE
	.align		4
.L_1288:
        /*0018*/ 	.byte	0x03, 0x19
        /*001a*/ 	.short	0x01d0


	//----- nvinfo : EIATTR_KPARAM_INFO
	.align		4
        /*001c*/ 	.byte	0x04, 0x17
        /*001e*/ 	.short	(.L_1290 - .L_1289)
.L_1289:
        /*0020*/ 	.word	0x00000000
        /*0024*/ 	.short	0x0000
        /*0026*/ 	.short	0x0000
        /*0028*/ 	.byte	0x00, 0xf0, 0x41, 0x07


	//----- nvinfo : EIATTR_MAXREG_COUNT
	.align		4
.L_1290:
        /*002c*/ 	.byte	0x03, 0x1b
        /*002e*/ 	.short	0x00ff


	//----- nvinfo : EIATTR_NUM_BARRIERS
	.align		4
        /*0030*/ 	.byte	0x02, 0x4c
        /*0032*/ 	.byte	0x01
	.zero		1


	//----- nvinfo : EIATTR_MERCURY_ISA_VERSION
	.align		4
        /*0034*/ 	.byte	0x03, 0x5f
        /*0036*/ 	.short	0x0000


	//----- nvinfo : EIATTR_COOP_GROUP_MASK_REGIDS
	.align		4
        /*0038*/ 	.byte	0x04, 0x29
        /*003a*/ 	.short	(.L_1292 - .L_1291)


	//   ....[0]....
.L_1291:
        /*003c*/ 	.word	0xffffffff


	//   ....[1]....
        /*0040*/ 	.word	0xffffffff


	//   ....[2]....
        /*0044*/ 	.word	0xffffffff


	//   ....[3]....
        /*0048*/ 	.word	0xffffffff


	//   ....[4]....
        /*004c*/ 	.word	0xffffffff


	//   ....[5]....
        /*0050*/ 	.word	0xffffffff


	//   ....[6]....
        /*0054*/ 	.word	0xffffffff


	//   ....[7]....
        /*0058*/ 	.word	0xffffffff


	//   ....[8]....
        /*005c*/ 	.word	0xffffffff


	//   ....[9]....
        /*0060*/ 	.word	0xffffffff


	//   ....[10]....
        /*0064*/ 	.word	0xffffffff


	//   ....[11]....
        /*0068*/ 	.word	0xffffffff


	//   ....[12]....
        /*006c*/ 	.word	0xffffffff


	//   ....[13]....
        /*0070*/ 	.word	0xffffffff


	//   ....[14]....
        /*0074*/ 	.word	0xffffffff


	//   ....[15]....
        /*0078*/ 	.word	0xffffffff


	//----- nvinfo : EIATTR_COOP_GROUP_INSTR_OFFSETS
	.align		4
.L_1292:
        /*007c*/ 	.byte	0x04, 0x28
        /*007e*/ 	.short	(.L_1294 - .L_1293)


	//   ....[0]....
.L_1293:
        /*0080*/ 	.word	0x00004bb0


	//   ....[1]....
        /*0084*/ 	.word	0x00004be0


	//   ....[2]....
        /*0088*/ 	.word	0x00004c80


	//   ....[3]....
        /*008c*/ 	.word	0x00004c90


	//   ....[4]....
        /*0090*/ 	.word	0x00008810


	//   ....[5]....
        /*0094*/ 	.word	0x00008820


	//   ....[6]....
        /*0098*/ 	.word	0x00008850


	//   ....[7]....
        /*009c*/ 	.word	0x00008860


	//   ....[8]....
        /*00a0*/ 	.word	0x0000cb50


	//   ....[9]....
        /*00a4*/ 	.word	0x0000cb60


	//   ....[10]....
        /*00a8*/ 	.word	0x0000cba0


	//   ....[11]....
        /*00ac*/ 	.word	0x0000cbb0


	//   ....[12]....
        /*00b0*/ 	.word	0x0000e880


	//   ....[13]....
        /*00b4*/ 	.word	0x0000e8c0


	//   ....[14]....
        /*00b8*/ 	.word	0x0000e910


	//   ....[15]....
        /*00bc*/ 	.word	0x0000e920


	//----- nvinfo : EIATTR_EXIT_INSTR_OFFSETS
	.align		4
.L_1294:
        /*00c0*/ 	.byte	0x04, 0x1c
        /*00c2*/ 	.short	(.L_1296 - .L_1295)


	//   ....[0]....
.L_1295:
        /*00c4*/ 	.word	0x00000420


	//   ....[1]....
        /*00c8*/ 	.word	0x00000d20


	//   ....[2]....
        /*00cc*/ 	.word	0x00000d50


	//   ....[3]....
        /*00d0*/ 	.word	0x00010090


	//   ....[4]....
        /*00d4*/ 	.word	0x000100e0


	//----- nvinfo : EIATTR_CTAIDZ_USED
	.align		4
.L_1296:
        /*00d8*/ 	.byte	0x01, 0x04
	.zero		2


	//----- nvinfo : EIATTR_CRS_STACK_SIZE
	.align		4
        /*00dc*/ 	.byte	0x04, 0x1e
        /*00de*/ 	.short	(.L_1298 - .L_1297)
.L_1297:
        /*00e0*/ 	.word	0x00000000
.L_1298:


//--------------------- .nv.info._ZN5flash24flash_fwd_splitkv_kernelI23Flash_fwd_kernel_traitsILi256ELi64ELi64ELi4ELb0ELb0EN7cutlass6half_tE19Flash_kernel_traitsILi256ELi64ELi64ELi4ES3_EELb0ELb1ELb1ELb0ELb0ELb0ELb1ELb0EEEvNS_16Flash_fwd_paramsE --------------------------
	.section	.nv.info._ZN5flash24flash_fwd_splitkv_kernelI23Flash_fwd_kernel_traitsILi256ELi64ELi64ELi4ELb0ELb0EN7cutlass6half_tE19Flash_kernel_traitsILi256ELi64ELi64ELi4ES3_EELb0ELb1ELb1ELb0ELb0ELb0ELb1ELb0EEEvNS_16Flash_fwd_paramsE,"",@"SHT_CUDA_INFO"
	.sectionflags	@""
	.align	4


	//----- nvinfo : EIATTR_CUDA_API_VERSION
	.align		4
        /*0000*/ 	.byte	0x04, 0x37
        /*0002*/ 	.short	(.L_1300 - .L_1299)
.L_1299:
        /*0004*/ 	.word	0x00000082


	//----- nvinfo : EIATTR_SW2861232_WAR
	.align		4
.L_1300:
        /*0008*/ 	.byte	0x01, 0x35
	.zero		2


	//----- nvinfo : EIATTR_PARAM_CBANK
	.align		4
        /*000c*/ 	.byte	0x04, 0x0a
        /*000e*/ 	.short	(.L_1302 - .L_1301)
	.align		4
.L_1301:
        /*0010*/ 	.word	index@(.nv.constant0._ZN5flash24flash_fwd_splitkv_kernelI23Flash_fwd_kernel_traitsILi256ELi64ELi64ELi4ELb0ELb0EN7cutlass6half_tE19Flash_kernel_traitsILi256ELi64ELi64ELi4ES3_EELb0ELb1ELb1ELb0ELb0ELb0ELb1ELb0EEEvNS_16Flash_fwd_paramsE)
        /*0014*/ 	.short	0x0160
        /*0016*/ 	.short	0x01d0


	//----- nvinfo : EIATTR_CBANK_PARAM_SIZE
	.align		4
.L_1302:
        /*0018*/ 	.byte	0x03, 0x19
        /*001a*/ 	.short	0x01d0


	//----- nvinfo : EIATTR_KPARAM_INFO
	.align		4
        /*001c*/ 	.byte	0x04, 0x17
        /*001e*/ 	.short	(.L_1304 - .L_1303)
.L_1303:
        /*0020*/ 	.word	0x00000000
        /*0024*/ 	.short	0x0000
        /*0026*/ 	.short	0x0000
        /*0028*/ 	.byte	0x00, 0xf0, 0x41, 0x07


	//----- nvinfo : EIATTR_MAXREG_COUNT
	.align		4
.L_1304:
        /*002c*/ 	.byte	0x03, 0x1b
        /*002e*/ 	.short	0x00ff


	//----- nvinfo : EIATTR_NUM_BARRIERS
	.align		4
        /*0030*/ 	.byte	0x02, 0x4c
        /*0032*/ 	.byte	0x01
	.zero		1


	//----- nvinfo : EIATTR_MERCURY_ISA_VERSION
	.align		4
        /*0034*/ 	.byte	0x03, 0x5f
        /*0036*/ 	.short	0x0000


	//----- nvinfo : EIATTR_INT_WARP_WIDE_INSTR_OFFSETS
	.align		4
        /*0038*/ 	.byte	0x04, 0x31
        /*003a*/ 	.short	(.L_1306 - .L_1305)


	//   ....[0]....
.L_1305:
        /*003c*/ 	.word	0x0000bf10


	//----- nvinfo : EIATTR_COOP_GROUP_MASK_REGIDS
	.align		4
.L_1306:
        /*0040*/ 	.byte	0x04, 0x29
        /*0042*/ 	.short	(.L_1308 - .L_1307)


	//   ....[0]....
.L_1307:
        /*0044*/ 	.word	0xffffffff


	//   ....[1]....
        /*0048*/ 	.word	0xffffffff


	//   ....[2]....
        /*004c*/ 	.word	0xffffffff


	//   ....[3]....
        /*0050*/ 	.word	0xffffffff


	//   ....[4]....
        /*0054*/ 	.word	0xffffffff


	//   ....[5]....
        /*0058*/ 	.word	0xffffffff


	//   ....[6]....
        /*005c*/ 	.word	0xffffffff


	//   ....[7]....
        /*0060*/ 	.word	0xffffffff


	//   ....[8]....
        /*0064*/ 	.word	0xffffffff


	//   ....[9]....
        /*0068*/ 	.word	0xffffffff


	//   ....[10]....
        /*006c*/ 	.word	0xffffffff


	//   ....[11]....
        /*0070*/ 	.word	0xffffffff


	//   ....[12]....
        /*0074*/ 	.word	0xffffffff


	//   ....[13]....
        /*0078*/ 	.word	0xffffffff


	//   ....[14]....
        /*007c*/ 	.word	0xffffffff


	//   ....[15]....
        /*0080*/ 	.word	0xffffffff


	//----- nvinfo : EIATTR_COOP_GROUP_INSTR_OFFSETS
	.align		4
.L_1308:
        /*0084*/ 	.byte	0x04, 0x28
        /*0086*/ 	.short	(.L_1310 - .L_1309)


	//   ....[0]....
.L_1309:
        /*0088*/ 	.word	0x00007ab0


	//   ....[1]....
        /*008c*/ 	.word	0x00007ae0


	//   ....[2]....
        /*0090*/ 	.word	0x00007b00


	//   ....[3]....
        /*0094*/ 	.word	0x00007b20


	//   ....[4]....
        /*0098*/ 	.word	0x0000cab0


	//   ....[5]....
        /*009c*/ 	.word	0x0000cac0


	//   ....[6]....
        /*00a0*/ 	.word	0x0000caf0


	//   ....[7]....
        /*00a4*/ 	.word	0x0000cb00


	//   ....[8]....
        /*00a8*/ 	.word	0x00012100


	//   ....[9]....
        /*00ac*/ 	.word	0x00012120


	//   ....[10]....
        /*00b0*/ 	.word	0x00012140


	//   ....[11]....
        /*00b4*/ 	.word	0x00012160


	//   ....[12]....
        /*00b8*/ 	.word	0x00013d90


	//   ....[13]....
        /*00bc*/ 	.word	0x00013dd0


	//   ....[14]....
        /*00c0*/ 	.word	0x00013e90


	//   ....[15]....
        /*00c4*/ 	.word	0x00013ea0


	//----- nvinfo : EIATTR_EXIT_INSTR_OFFSETS
	.align		4
.L_1310:
        /*00c8*/ 	.byte	0x04, 0x1c
        /*00ca*/ 	.short	(.L_1312 - .L_1311)


	//   ....[0]....
.L_1311:
        /*00cc*/ 	.word	0x00000620


	//   ....[1]....
        /*00d0*/ 	.word	0x000013e0


	//   ....[2]....
        /*00d4*/ 	.word	0x00001410


	//   ....[3]....
        /*00d8*/ 	.word	0x00015a00


	//   ....[4]....
        /*00dc*/ 	.word	0x00015aa0


	//   ....[5]....
        /*00e0*/ 	.word	0x00015ac0


	//----- nvinfo : EIATTR_CTAIDZ_USED
	.align		4
.L_1312:
        /*00e4*/ 	.byte	0x01, 0x04
	.zero		2


	//----- nvinfo : EIATTR_CRS_STACK_SIZE
	.align		4
        /*00e8*/ 	.byte	0x04, 0x1e
        /*00ea*/ 	.short	(.L_1314 - .L_1313)
.L_1313:
        /*00ec*/ 	.word	0x00000000
.L_1314:


//--------------------- .nv.info._ZN5flash24flash_fwd_splitkv_kernelI23Flash_fwd_kernel_traitsILi256ELi64ELi64ELi4ELb0ELb0EN7cutlass6half_tE19Flash_kernel_traitsILi256ELi64ELi64ELi4ES3_EELb0ELb1ELb1ELb0ELb0ELb1ELb1ELb0EEEvNS_16Flash_fwd_paramsE --------------------------
	.section	.nv.info._ZN5flash24flash_fwd_splitkv_kernelI23Flash_fwd_kernel_traitsILi256ELi64ELi64ELi4ELb0ELb0EN7cutlass6half_tE19Flash_kernel_traitsILi256ELi64ELi64ELi4ES3_EELb0ELb1ELb1ELb0ELb0ELb1ELb1ELb0EEEvNS_16Flash_fwd_paramsE,"",@"SHT_CUDA_INFO"
	.sectionflags	@""
	.align	4


	//----- nvinfo : EIATTR_CUDA_API_VERSION
	.align		4
        /*0000*/ 	.byte	0x04, 0x37
        /*0002*/ 	.short	(.L_1316 - .L_1315)
.L_1315:
        /*0004*/ 	.word	0x00000082


	//----- nvinfo : EIATTR_SW2861232_WAR
	.align		4
.L_1316:
        /*0008*/ 	.byte	0x01, 0x35
	.zero		2


	//----- nvinfo : EIATTR_PARAM_CBANK
	.align		4
        /*000c*/ 	.byte	0x04, 0x0a
        /*000e*/ 	.short	(.L_1318 - .L_1317)
	.align		4
.L_1317:
        /*0010*/ 	.word	index@(.nv.constant0._ZN5flash24flash_fwd_splitkv_kernelI23Flash_fwd_kernel_traitsILi256ELi64ELi64ELi4ELb0ELb0EN7cutlass6half_tE19Flash_kernel_traitsILi256ELi64ELi64ELi4ES3_EELb0ELb1ELb1ELb0ELb0ELb1ELb1ELb0EEEvNS_16Flash_fwd_paramsE)
        /*0014*/ 	.short	0x0160
        /*0016*/ 	.short	0x01d0


	//----- nvinfo : EIATTR_CBANK_PARAM_SIZE
	.align		4
.L_1318:
        /*0018*/ 	.byte	0x03, 0x19
        /*001a*/ 	.short	0x01d0


	//----- nvinfo : EIATTR_KPARAM_INFO
	.align		4
        /*001c*/ 	.byte	0x04, 0x17
        /*001e*/ 	.short	(.L_1320 - .L_1319)
.L_1319:
        /*0020*/ 	.word	0x00000000
        /*0024*/ 	.short	0x0000
        /*0026*/ 	.short	0x0000
        /*0028*/ 	.byte	0x00, 0xf0, 0x41, 0x07


	//----- nvinfo : EIATTR_MAXREG_COUNT
	.align		4
.L_1320:
        /*002c*/ 	.byte	0x03, 0x1b
        /*002e*/ 	.short	0x00ff


	//----- nvinfo : EIATTR_NUM_BARRIERS
	.align		4
        /*0030*/ 	.byte	0x02, 0x4c
        /*0032*/ 	.byte	0x01
	.zero		1


	//----- nvinfo : EIATTR_MERCURY_ISA_VERSION
	.align		4
        /*0034*/ 	.byte	0x03, 0x5f
        /*0036*/ 	.short	0x0000


	//----- nvinfo : EIATTR_INT_WARP_WIDE_INSTR_OFFSETS
	.align		4
        /*0038*/ 	.byte	0x04, 0x31
        /*003a*/ 	.short	(.L_1322 - .L_1321)


	//   ....[0]....
.L_1321:
        /*003c*/ 	.word	0x0000c830


	//----- nvinfo : EIATTR_COOP_GROUP_MASK_REGIDS
	.align		4
.L_1322:
        /*0040*/ 	.byte	0x04, 0x29
        /*0042*/ 	.short	(.L_1324 - .L_1323)


	//   ....[0]....
.L_1323:
        /*0044*/ 	.word	0xffffffff


	//   ....[1]....
        /*0048*/ 	.word	0xffffffff


	//   ....[2]....
        /*004c*/ 	.word	0xffffffff


	//   ....[3]....
        /*0050*/ 	.word	0xffffffff


	//   ....[4]....
        /*0054*/ 	.word	0xffffffff


	//   ....[5]....
        /*0058*/ 	.word	0xffffffff


	//   ....[6]....
        /*005c*/ 	.word	0xffffffff


	//   ....[7]....
        /*0060*/ 	.word	0xffffffff


	//   ....[8]....
        /*0064*/ 	.word	0xffffffff


	//   ....[9]....
        /*0068*/ 	.word	0xffffffff


	//   ....[10]....
        /*006c*/ 	.word	0xffffffff


	//   ....[11]....
        /*0070*/ 	.word	0xffffffff


	//   ....[12]....
        /*0074*/ 	.word	0xffffffff


	//   ....[13]....
        /*0078*/ 	.word	0xffffffff


	//   ....[14]....
        /*007c*/ 	.word	0xffffffff


	//   ....[15]....
        /*0080*/ 	.word	0xffffffff


	//----- nvinfo : EIATTR_COOP_GROUP_INSTR_OFFSETS
	.align		4
.L_1324:
        /*0084*/ 	.byte	0x04, 0x28
        /*0086*/ 	.short	(.L_1326 - .L_1325)


	//   ....[0]....
.L_1325:
        /*0088*/ 	.word	0x00007f60


	//   ....[1]....
        /*008c*/ 	.word	0x00008000


	//   ....[2]....
        /*0090*/ 	.word	0x00008020


	//   ....[3]....
        /*0094*/ 	.word	0x00008040


	//   ....[4]....
        /*0098*/ 	.word	0x0000d3b0


	//   ....[5]....
        /*009c*/ 	.word	0x0000d3c0


	//   ....[6]....
        /*00a0*/ 	.word	0x0000d3f0


	//   ....[7]....
        /*00a4*/ 	.word	0x0000d400


	//   ....[8]....
        /*00a8*/ 	.word	0x00012cd0


	//   ....[9]....
        /*00ac*/ 	.word	0x00012e40


	//   ....[10]....
        /*00b0*/ 	.word	0x00012e50


	//   ....[11]....
        /*00b4*/ 	.word	0x00012eb0


	//   ....[12]....
        /*00b8*/ 	.word	0x00014aa0


	//   ....[13]....
        /*00bc*/ 	.word	0x00014ae0


	//   ....[14]....
        /*00c0*/ 	.word	0x00014ba0


	//   ....[15]....
        /*00c4*/ 	.word	0x00014bb0


	//----- nvinfo : EIATTR_EXIT_INSTR_OFFSETS
	.align		4
.L_1326:
        /*00c8*/ 	.byte	0x04, 0x1c
        /*00ca*/ 	.short	(.L_1328 - .L_1327)


	//   ....[0]....
.L_1327:
        /*00cc*/ 	.word	0x00000620


	//   ....[1]....
        /*00d0*/ 	.word	0x000013e0


	//   ....[2]....
        /*00d4*/ 	.word	0x00001410


	//   ....[3]....
        /*00d8*/ 	.word	0x00016710


	//   ....[4]....
        /*00dc*/ 	.word	0x000167b0


	//   ....[5]....
        /*00e0*/ 	.word	0x000167d0


	//----- nvinfo : EIATTR_CTAIDZ_USED
	.align		4
.L_1328:
        /*00e4*/ 	.byte	0x01, 0x04
	.zero		2


	//----- nvinfo : EIATTR_CRS_STACK_SIZE
	.align		4
        /*00e8*/ 	.byte	0x04, 0x1e
        /*00ea*/ 	.short	(.L_1330 - .L_1329)
.L_1329:
        /*00ec*/ 	.word	0x00000000
.L_1330:


//--------------------- .nv.info._ZN5flash24flash_fwd_splitkv_kernelI23Flash_fwd_kernel_traitsILi256ELi64ELi64ELi4ELb0ELb0EN7cutlass6half_tE19Flash_kernel_traitsILi256ELi64ELi64ELi4ES3_EELb0ELb1ELb0ELb0ELb1ELb0ELb1ELb1EEEvNS_16Flash_fwd_paramsE --------------------------
	.section	.nv.info._ZN5flash24flash_fwd_splitkv_kernelI23Flash_fwd_kernel_traitsILi256ELi64ELi64ELi4ELb0ELb0EN7cutlass6half_tE19Flash_kernel_traitsILi256ELi64ELi64ELi4ES3_EELb0ELb1ELb0ELb0ELb1ELb0ELb1ELb1EEEvNS_16Flash_fwd_paramsE,"",@"SHT_CUDA_INFO"
	.sectionflags	@""
	.align	4


	//----- nvinfo : EIATTR_CUDA_API_VERSION
	.align		4
        /*0000*/ 	.byte	0x04, 0x37
        /*0002*/ 	.short	(.L_1332 - .L_1331)
.L_1331:
        /*0004*/ 	.word	0x00000082


	//----- nvinfo : EIATTR_SW2861232_WAR
	.align		4
.L_1332:
        /*0008*/ 	.byte	0x01, 0x35
	.zero		2


	//----- nvinfo : EIATTR_PARAM_CBANK
	.align		4
        /*000c*/ 	.byte	0x04, 0x0a
        /*000e*/ 	.short	(.L_1334 - .L_1333)
	.align		4
.L_1333:
        /*0010*/ 	.word	index@(.nv.constant0._ZN5flash24flash_fwd_splitkv_kernelI23Flash_fwd_kernel_traitsILi256ELi64ELi64ELi4ELb0ELb0EN7cutlass6half_tE19Flash_kernel_traitsILi256ELi64ELi64ELi4ES3_EELb0ELb1ELb0ELb0ELb1ELb0ELb1ELb1EEEvNS_16Flash_fwd_paramsE)
        /*0014*/ 	.short	0x0160
        /*0016*/ 	.short	0x01d0


	//----- nvinfo : EIATTR_CBANK_PARAM_SIZE
	.align		4
.L_1334:
        /*0018*/ 	.byte	0x03, 0x19
        /*001a*/ 	.short	0x01d0


	//----- nvinfo : EIATTR_KPARAM_INFO
	.align		4
        /*001c*/ 	.byte	0x04, 0x17
        /*001e*/ 	.short	(.L_1336 - .L_1335)
.L_1335:
        /*0020*/ 	.word	0x00000000
        /*0024*/ 	.short	0x0000
        /*0026*/ 	.short	0x0000
        /*0028*/ 	.byte	0x00, 0xf0, 0x41, 0x07


	//----- nvinfo : EIATTR_MAXREG_COUNT
	.align		4
.L_1336:
        /*002c*/ 	.byte	0x03, 0x1b
        /*002e*/ 	.short	0x00ff


	//----- nvinfo : EIATTR_NUM_BARRIERS
	.align		4
        /*0030*/ 	.byte	0x02, 0x4c
        /*0032*/ 	.byte	0x01
	.zero		1


	//----- nvinfo : EIATTR_ANNOTATIONS
	.align		4
        /*0034*/ 	.byte	0x04, 0x55
        /*0036*/ 	.short	(.L_1338 - .L_1337)


	//   ....[0]....
.L_1337:
        /*0038*/ 	.word	0x00000001
        /*003c*/ 	.byte	0xa0, 0xdd, 0x01, 0x00, 0x01, 0x00, 0x00, 0x00, 0xb0, 0xdd, 0x01, 0x00, 0x01, 0x00, 0x00, 0x00
        /*004c*/ 	.byte	0xa0, 0xf6, 0x01, 0x00, 0x01, 0x00, 0x00, 0x00, 0xd0, 0xf6, 0x01, 0x00


	//----- nvinfo : EIATTR_MERCURY_ISA_VERSION
	.align		4
.L_1338:
        /*0058*/ 	.byte	0x03, 0x5f
        /*005a*/ 	.short	0x0000


	//----- nvinfo : EIATTR_COOP_GROUP_MASK_REGIDS
	.align		4
        /*005c*/ 	.byte	0x04, 0x29
        /*005e*/ 	.short	(.L_1340 - .L_1339)


	//   ....[0]....
.L_1339:
        /*0060*/ 	.word	0xffffffff


	//   ....[1]....
        /*0064*/ 	.word	0xffffffff


	//   ....[2]....
        /*0068*/ 	.word	0xffffffff


	//   ....[3]....
        /*006c*/ 	.word	0xffffffff


	//   ....[4]....
        /*0070*/ 	.word	0xffffffff


	//   ....[5]....
        /*0074*/ 	.word	0xffffffff


	//   ....[6]....
        /*0078*/ 	.word	0xffffffff


	//   ....[7]....
        /*007c*/ 	.word	0xffffffff


	//   ....[8]....
        /*0080*/ 	.word	0xffffffff


	//   ....[9]....
        /*0084*/ 	.word	0xffffffff


	//   ....[10]....
        /*0088*/ 	.word	0xffffffff


	//   ....[11]....
        /*008c*/ 	.word	0xffffffff


	//   ....[12]....
        /*0090*/ 	.word	0xffffffff


	//   ....[13]....
        /*0094*/ 	.word	0xffffffff


	//   ....[14]....
        /*0098*/ 	.word	0xffffffff


	//   ....[15]....
        /*009c*/ 	.word	0xffffffff


	//   ....[16]....
        /*00a0*/ 	.word	0xffffffff


	//   ....[17]....
        /*00a4*/ 	.word	0xffffffff


	//   ....[18]....
        /*00a8*/ 	.word	0xffffffff


	//   ....[19]....
        /*00ac*/ 	.word	0xffffffff


	//----- nvinfo : EIATTR_COOP_GROUP_INSTR_OFFSETS
	.align		4
.L_1340:
        /*00b0*/ 	.byte	0x04, 0x28
        /*00b2*/ 	.short	(.L_1342 - .L_1341)


	//   ....[0]....
.L_1341:
        /*00b4*/ 	.word	0x00018990


	//   ....[1]....
        /*00b8*/ 	.word	0x00018a00


	//   ....[2]....
        /*00bc*/ 	.word	0x00018a40


	//   ....[3]....
        /*00c0*/ 	.word	0x00018a90


	//   ....[4]....
        /*00c4*/ 	.word	0x0001c0a0


	//   ....[5]....
        /*00c8*/ 	.word	0x0001c0e0


	//   ....[6]....
        /*00cc*/ 	.word	0x0001c110


	//   ....[7]....
        /*00d0*/ 	.word	0x0001c130


	//   ....[8]....
        /*00d4*/ 	.word	0x000201c0


	//   ....[9]....
        /*00d8*/ 	.word	0x00020230


	//   ....[10]....
        /*00dc*/ 	.word	0x00020260


	//   ....[11]....
        /*00e0*/ 	.word	0x00020280


	//   ....[12]....
        /*00e4*/ 	.word	0x00022100


	//   ....[13]....
        /*00e8*/ 	.word	0x00022130


	//   ....[14]....
        /*00ec*/ 	.word	0x00022140


	//   ....[15]....
        /*00f0*/ 	.word	0x00022170


	//   ....[16]....
        /*00f4*/ 	.word	0x00023a30


	//   ....[17]....
        /*00f8*/ 	.word	0x00023a70


	//   ....[18]....
        /*00fc*/ 	.word	0x00023ac0


	//   ....[19]....
        /*0100*/ 	.word	0x00023b10


	//----- nvinfo : EIATTR_EXIT_INSTR_OFFSETS
	.align		4
.L_1342:
        /*0104*/ 	.byte	0x04, 0x1c
        /*0106*/ 	.short	(.L_1344 - .L_1343)


	//   ....[0]....
.L_1343:
        /*0108*/ 	.word	0x00000200


	//----- nvinfo : EIATTR_CTAIDZ_USED
	.align		4
.L_1344:
        /*010c*/ 	.byte	0x01, 0x04
	.zero		2


	//----- nvinfo : EIATTR_CRS_STACK_SIZE
	.align		4
        /*0110*/ 	.byte	0x04, 0x1e
        /*0112*/ 	.short	(.L_1346 - .L_1345)
.L_1345:
        /*0114*/ 	.word	0x00000000
.L_1346:


//--------------------- .nv.info._ZN5flash24flash_fwd_splitkv_kernelI23Flash_fwd_kernel_traitsILi256ELi64ELi64ELi4ELb0ELb0EN7cutlass6half_tE19Flash_kernel_traitsILi256ELi64ELi64ELi4ES3_EELb0ELb1ELb0ELb0ELb1ELb1ELb1ELb1EEEvNS_16Flash_fwd_paramsE --------------------------
	.section	.nv.info._ZN5flash24flash_fwd_splitkv_kernelI23Flash_fwd_kernel_traitsILi256ELi64ELi64ELi4ELb0ELb0EN7cutlass6half_tE19Flash_kernel_traitsILi256ELi64ELi64ELi4ES3_EELb0ELb1ELb0ELb0ELb1ELb1ELb1ELb1EEEvNS_16Flash_fwd_paramsE,"",@"SHT_CUDA_INFO"
	.sectionflags	@""
	.align	4


	//----- nvinfo : EIATTR_CUDA_API_VERSION
	.align		4
        /*0000*/ 	.byte	0x04, 0x37
        /*0002*/ 	.short	(.L_1348 - .L_1347)
.L_1347:
        /*0004*/ 	.word	0x00000082


	//----- nvinfo : EIATTR_SW2861232_WAR
	.align		4
.L_1348:
        /*0008*/ 	.byte	0x01, 0x35
	.zero		2


	//----- nvinfo : EIATTR_PARAM_CBANK
	.align		4
        /*000c*/ 	.byte	0x04, 0x0a
        /*000e*/ 	.short	(.L_1350 - .L_1349)
	.align		4
.L_1349:
        /*0010*/ 	.word	index@(.nv.constant0._ZN5flash24flash_fwd_splitkv_kernelI23Flash_fwd_kernel_traitsILi256ELi64ELi64ELi4ELb0ELb0EN7cutlass6half_tE19Flash_kernel_traitsILi256ELi64ELi64ELi4ES3_EELb0ELb1ELb0ELb0ELb1ELb1ELb1ELb1EEEvNS_16Flash_fwd_paramsE)
        /*0014*/ 	.short	0x0160
        /*0016*/ 	.short	0x01d0


	//----- nvinfo : EIATTR_CBANK_PARAM_SIZE
	.align		4
.L_1350:
        /*0018*/ 	.byte	0x03, 0x19
        /*001a*/ 	.short	0x01d0


	//----- nvinfo : EIATTR_KPARAM_INFO
	.align		4
        /*001c*/ 	.byte	0x04, 0x17
        /*001e*/ 	.short	(.L_1352 - .L_1351)
.L_1351:
        /*0020*/ 	.word	0x00000000
        /*0024*/ 	.short	0x0000
        /*0026*/ 	.short	0x0000
        /*0028*/ 	.byte	0x00, 0xf0, 0x41, 0x07


	//----- nvinfo : EIATTR_MAXREG_COUNT
	.align		4
.L_1352:
        /*002c*/ 	.byte	0x03, 0x1b
        /*002e*/ 	.short	0x00ff


	//----- nvinfo : EIATTR_NUM_BARRIERS
	.align		4
        /*0030*/ 	.byte	0x02, 0x4c
        /*0032*/ 	.byte	0x01
	.zero		1


	//----- nvinfo : EIATTR_ANNOTATIONS
	.align		4
        /*0034*/ 	.byte	0x04, 0x55
        /*0036*/ 	.short	(.L_1354 - .L_1353)


	//   ....[0]....
.L_1353:
        /*0038*/ 	.word	0x00000001
        /*003c*/ 	.byte	0x20, 0xa6, 0x01, 0x00, 0x01, 0x00, 0x00, 0x00, 0x50, 0xa6, 0x01, 0x00, 0x01, 0x00, 0x00, 0x00
        /*004c*/ 	.byte	0xa0, 0xb3, 0x01, 0x00, 0x01, 0x00, 0x00, 0x00, 0xb0, 0xb3, 0x01, 0x00, 0x01, 0x00, 0x00, 0x00
        /*005c*/ 	.byte	0xe0, 0xe6, 0x01, 0x00, 0x01, 0x00, 0x00, 0x00, 0xf0, 0xe6, 0x01, 0x00, 0x01, 0x00, 0x00, 0x00
        /*006c*/ 	.byte	0xf0, 0x03, 0x02, 0x00, 0x01, 0x00, 0x00, 0x00, 0x20, 0x04, 0x02, 0x00


	//----- nvinfo : EIATTR_MERCURY_ISA_VERSION
	.align		4
.L_1354:
        /*0078*/ 	.byte	0x03, 0x5f
        /*007a*/ 	.short	0x0000


	//----- nvinfo : EIATTR_COOP_GROUP_MASK_REGIDS
	.align		4
        /*007c*/ 	.byte	0x04, 0x29
        /*007e*/ 	.short	(.L_1356 - .L_1355)


	//   ....[0]....
.L_1355:
        /*0080*/ 	.word	0xffffffff


	//   ....[1]....
        /*0084*/ 	.word	0xffffffff


	//   ....[2]....
        /*0088*/ 	.word	0xffffffff


	//   ....[3]....
        /*008c*/ 	.word	0xffffffff


	//   ....[4]....
        /*0090*/ 	.word	0xffffffff


	//   ....[5]....
        /*0094*/ 	.word	0xffffffff


	//   ....[6]....
        /*0098*/ 	.word	0xffffffff


	//   ....[7]....
        /*009c*/ 	.word	0xffffffff


	//   ....[8]....
        /*00a0*/ 	.word	0xffffffff


	//   ....[9]....
        /*00a4*/ 	.word	0xffffffff


	//   ....[10]....
        /*00a8*/ 	.word	0xffffffff


	//   ....[11]....
        /*00ac*/ 	.word	0xffffffff


	//   ....[12]....
        /*00b0*/ 	.word	0xffffffff


	//   ....[13]....
        /*00b4*/ 	.word	0xffffffff


	//   ....[14]....
        /*00b8*/ 	.word	0xffffffff


	//   ....[15]....
        /*00bc*/ 	.word	0xffffffff


	//   ....[16]....
        /*00c0*/ 	.word	0xffffffff


	//   ....[17]....
        /*00c4*/ 	.word	0xffffffff


	//   ....[18]....
        /*00c8*/ 	.word	0xffffffff


	//   ....[19]....
        /*00cc*/ 	.word	0xffffffff


	//----- nvinfo : EIATTR_COOP_GROUP_INSTR_OFFSETS
	.align		4
.L_1356:
        /*00d0*/ 	.byte	0x04, 0x28
        /*00d2*/ 	.short	(.L_1358 - .L_1357)


	//   ....[0]....
.L_1357:
        /*00d4*/ 	.word	0x00018e20


	//   ....[1]....
        /*00d8*/ 	.word	0x00018e90


	//   ....[2]....
        /*00dc*/ 	.word	0x00018eb0


	//   ....[3]....
        /*00e0*/ 	.word	0x00018ed0


	//   ....[4]....
        /*00e4*/ 	.word	0x0001c9b0


	//   ....[5]....
        /*00e8*/ 	.word	0x0001ca00


	//   ....[6]....
        /*00ec*/ 	.word	0x0001ca20


	//   ....[7]....
        /*00f0*/ 	.word	0x0001ca50


	//   ....[8]....
        /*00f4*/ 	.word	0x00020f60


	//   ....[9]....
        /*00f8*/ 	.word	0x00020f80


	//   ....[10]....
        /*00fc*/ 	.word	0x00020fb0


	//   ....[11]....
        /*0100*/ 	.word	0x00020fd0


	//   ....[12]....
        /*0104*/ 	.word	0x00022e50


	//   ....[13]....
        /*0108*/ 	.word	0x00022e80


	//   ....[14]....
        /*010c*/ 	.word	0x00022e90


	//   ....[15]....
        /*0110*/ 	.word	0x00022ec0


	//   ....[16]....
        /*0114*/ 	.word	0x00024780


	//   ....[17]....
        /*0118*/ 	.word	0x000247c0


	//   ....[18]....
        /*011c*/ 	.word	0x00024810


	//   ....[19]....
        /*0120*/ 	.word	0x00024860


	//----- nvinfo : EIATTR_EXIT_INSTR_OFFSETS
	.align		4
.L_1358:
        /*0124*/ 	.byte	0x04, 0x1c
        /*0126*/ 	.short	(.L_1360 - .L_1359)


	//   ....[0]....
.L_1359:
        /*0128*/ 	.word	0x00000200


	//----- nvinfo : EIATTR_CTAIDZ_USED
	.align		4
.L_1360:
        /*012c*/ 	.byte	0x01, 0x04
	.zero		2


	//----- nvinfo : EIATTR_CRS_STACK_SIZE
	.align		4
        /*0130*/ 	.byte	0x04, 0x1e
        /*0132*/ 	.short	(.L_1362 - .L_1361)
.L_1361:
        /*0134*/ 	.word	0x00000000
.L_1362:


//--------------------- .nv.info._ZN5flash24flash_fwd_splitkv_kernelI23Flash_fwd_kernel_traitsILi256ELi64ELi64ELi4ELb0ELb0EN7cutlass6half_tE19Flash_kernel_traitsILi256ELi64ELi64ELi4ES3_EELb0ELb1ELb1ELb0ELb0ELb0ELb1ELb1EEEvNS_16Flash_fwd_paramsE --------------------------
	.section	.nv.info._ZN5flash24flash_fwd_splitkv_kernelI23Flash_fwd_kernel_traitsILi256ELi64ELi64ELi4ELb0ELb0EN7cutlass6half_tE19Flash_kernel_traitsILi256ELi64ELi64ELi4ES3_EELb0ELb1ELb1ELb0ELb0ELb0ELb1ELb1EEEvNS_16Flash_fwd_paramsE,"",@"SHT_CUDA_INFO"
	.sectionflags	@""
	.align	4


	//----- nvinfo : EIATTR_CUDA_API_VERSION
	.align		4
        /*0000*/ 	.byte	0x04, 0x37
        /*0002*/ 	.short	(.L_1364 - .L_1363)
.L_1363:
        /*0004*/ 	.word	0x00000082


	//----- nvinfo : EIATTR_SW2861232_WAR
	.align		4
.L_1364:
        /*0008*/ 	.byte	0x01, 0x35
	.zero		2


	//----- nvinfo : EIATTR_PARAM_CBANK
	.align		4
        /*000c*/ 	.byte	0x04, 0x0a
        /*000e*/ 	.short	(.L_1366 - .L_1365)
	.align		4
.L_1365:
        /*0010*/ 	.word	index@(.nv.constant0._ZN5flash24flash_fwd_splitkv_kernelI23Flash_fwd_kernel_traitsILi256ELi64ELi64ELi4ELb0ELb0EN7cutlass6half_tE19Flash_kernel_traitsILi256ELi64ELi64ELi4ES3_EELb0ELb1ELb1ELb0ELb0ELb0ELb1ELb1EEEvNS_16Flash_fwd_paramsE)
        /*0014*/ 	.short	0x0160
        /*0016*/ 	.short	0x01d0


	//----- nvinfo : EIATTR_CBANK_PARAM_SIZE
	.align		4
.L_1366:
        /*0018*/ 	.byte	0x03, 0x19
        /*001a*/ 	.short	0x01d0


	//----- nvinfo : EIATTR_KPARAM_INFO
	.align		4
        /*001c*/ 	.byte	0x04, 0x17
        /*001e*/ 	.short	(.L_1368 - .L_1367)
.L_1367:
        /*0020*/ 	.word	0x00000000
        /*0024*/ 	.short	0x0000
        /*0026*/ 	.short	0x0000
        /*0028*/ 	.byte	0x00, 0xf0, 0x41, 0x07


	//----- nvinfo : EIATTR_MAXREG_COUNT
	.align		4
.L_1368:
        /*002c*/ 	.byte	0x03, 0x1b
        /*002e*/ 	.short	0x00ff


	//----- nvinfo : EIATTR_NUM_BARRIERS
	.align		4
        /*0030*/ 	.byte	0x02, 0x4c
        /*0032*/ 	.byte	0x01
	.zero		1


	//----- nvinfo : EIATTR_ANNOTATIONS
	.align		4
        /*0034*/ 	.byte	0x04, 0x55
        /*0036*/ 	.short	(.L_1370 - .L_1369)


	//   ....[0]....
.L_1369:
        /*0038*/ 	.word	0x00000001
        /*003c*/ 	.byte	0x70, 0x0c, 0x02, 0x00, 0x01, 0x00, 0x00, 0x00, 0xc0, 0x0c, 0x02, 0x00, 0x01, 0x00, 0x00, 0x00
        /*004c*/ 	.byte	0xf0, 0x0c, 0x02, 0x00, 0x01, 0x00, 0x00, 0x00, 0x20, 0x10, 0x02, 0x00, 0x01, 0x00, 0x00, 0x00
        /*005c*/ 	.byte	0x70, 0x11, 0x02, 0x00, 0x01, 0x00, 0x00, 0x00, 0xa0, 0x11, 0x02, 0x00, 0x01, 0x00, 0x00, 0x00
        /*006c*/ 	.byte	0x70, 0x39, 0x02, 0x00, 0x01, 0x00, 0x00, 0x00, 0x70, 0x49, 0x02, 0x00


	//----- nvinfo : EIATTR_MERCURY_ISA_VERSION
	.align		4
.L_1370:
        /*0078*/ 	.byte	0x03, 0x5f
        /*007a*/ 	.short	0x0000


	//----- nvinfo : EIATTR_COOP_GROUP_MASK_REGIDS
	.align		4
        /*007c*/ 	.byte	0x04, 0x29
        /*007e*/ 	.short	(.L_1372 - .L_1371)


	//   ....[0]....
.L_1371:
        /*0080*/ 	.word	0xffffffff


	//   ....[1]....
        /*0084*/ 	.word	0xffffffff


	//   ....[2]....
        /*0088*/ 	.word	0xffffffff


	//   ....[3]....
        /*008c*/ 	.word	0xffffffff


	//   ....[4]....
        /*0090*/ 	.word	0xffffffff


	//   ....[5]....
        /*0094*/ 	.word	0xffffffff


	//   ....[6]....
        /*0098*/ 	.word	0xffffffff


	//   ....[7]....
        /*009c*/ 	.word	0xffffffff


	//   ....[8]....
        /*00a0*/ 	.word	0xffffffff


	//   ....[9]....
        /*00a4*/ 	.word	0xffffffff


	//   ....[10]....
        /*00a8*/ 	.word	0xffffffff


	//   ....[11]....
        /*00ac*/ 	.word	0xffffffff


	//   ....[12]....
        /*00b0*/ 	.word	0xffffffff


	//   ....[13]....
        /*00b4*/ 	.word	0xffffffff


	//   ....[14]....
        /*00b8*/ 	.word	0xffffffff


	//   ....[15]....
        /*00bc*/ 	.word	0xffffffff


	//   ....[16]....
        /*00c0*/ 	.word	0xffffffff


	//   ....[17]....
        /*00c4*/ 	.word	0xffffffff


	//   ....[18]....
        /*00c8*/ 	.word	0xffffffff


	//   ....[19]....
        /*00cc*/ 	.word	0xffffffff


	//----- nvinfo : EIATTR_COOP_GROUP_INSTR_OFFSETS
	.align		4
.L_1372:
        /*00d0*/ 	.byte	0x04, 0x28
        /*00d2*/ 	.short	(.L_1374 - .L_1373)


	//   ....[0]....
.L_1373:
        /*00d4*/ 	.word	0x0001c8e0


	//   ....[1]....
        /*00d8*/ 	.word	0x0001caa0


	//   ....[2]....
        /*00dc*/ 	.word	0x0001cab0


	//   ....[3]....
        /*00e0*/ 	.word	0x0001cae0


	//   ....[4]....
        /*00e4*/ 	.word	0x00021770


	//   ....[5]....
        /*00e8*/ 	.word	0x000217c0


	//   ....[6]....
        /*00ec*/ 	.word	0x000217e0


	//   ....[7]....
        /*00f0*/ 	.word	0x00021800


	//   ....[8]....
        /*00f4*/ 	.word	0x00026da0


	//   ....[9]....
        /*00f8*/ 	.word	0x00026e50


	//   ....[10]....
        /*00fc*/ 	.word	0x00026e70


	//   ....[11]....
        /*0100*/ 	.word	0x00026e90


	//   ....[12]....
        /*0104*/ 	.word	0x00028f60


	//   ....[13]....
        /*0108*/ 	.word	0x00028f90


	//   ....[14]....
        /*010c*/ 	.word	0x00028fa0


	//   ....[15]....
        /*0110*/ 	.word	0x00028fd0


	//   ....[16]....
        /*0114*/ 	.word	0x0002adb0


	//   ....[17]....
        /*0118*/ 	.word	0x0002ae00


	//   ....[18]....
        /*011c*/ 	.word	0x0002ae50


	//   ....[19]....
        /*0120*/ 	.word	0x0002ae90


	//----- nvinfo : EIATTR_EXIT_INSTR_OFFSETS
	.align		4
.L_1374:
        /*0124*/ 	.byte	0x04, 0x1c
        /*0126*/ 	.short	(.L_1376 - .L_1375)


	//   ....[0]....
.L_1375:
        /*0128*/ 	.word	0x00000200


	//----- nvinfo : EIATTR_CTAIDZ_USED
	.align		4
.L_1376:
        /*012c*/ 	.byte	0x01, 0x04
	.zero		2


	//----- nvinfo : EIATTR_CRS_STACK_SIZE
	.align		4
        /*0130*/ 	.byte	0x04, 0x1e
        /*0132*/ 	.short	(.L_1378 - .L_1377)
.L_1377:
        /*0134*/ 	.word	0x00000000
.L_1378:


//--------------------- .nv.info._ZN5flash24flash_fwd_splitkv_kernelI23Flash_fwd_kernel_traitsILi256ELi64ELi64ELi4ELb0ELb0EN7cutlass6half_tE19Flash_kernel_traitsILi256ELi64ELi64ELi4ES3_EELb0ELb1ELb1ELb0ELb0ELb1ELb1ELb1EEEvNS_16Flash_fwd_paramsE --------------------------
	.section	.nv.info._ZN5flash24flash_fwd_splitkv_kernelI23Flash_fwd_kernel_traitsILi256ELi64ELi64ELi4ELb0ELb0EN7cutlass6half_tE19Flash_kernel_traitsILi256ELi64ELi64ELi4ES3_EELb0ELb1ELb1ELb0ELb0ELb1ELb1ELb1EEEvNS_16Flash_fwd_paramsE,"",@"SHT_CUDA_INFO"
	.sectionflags	@""
	.align	4


	//----- nvinfo : EIATTR_CUDA_API_VERSION
	.align		4
        /*0000*/ 	.byte	0x04, 0x37
        /*0002*/ 	.short	(.L_1380 - .L_1379)
.L_1379:
        /*0004*/ 	.word	0x00000082


	//----- nvinfo : EIATTR_SW2861232_WAR
	.align		4
.L_1380:
        /*0008*/ 	.byte	0x01, 0x35
	.zero		2


	//----- nvinfo : EIATTR_PARAM_CBANK
	.align		4
        /*000c*/ 	.byte	0x04, 0x0a
        /*000e*/ 	.short	(.L_1382 - .L_1381)
	.align		4
.L_1381:
        /*0010*/ 	.word	index@(.nv.constant0._ZN5flash24flash_fwd_splitkv_kernelI23Flash_fwd_kernel_traitsILi256ELi64ELi64ELi4ELb0ELb0EN7cutlass6half_tE19Flash_kernel_traitsILi256ELi64ELi64ELi4ES3_EELb0ELb1ELb1ELb0ELb0ELb1ELb1ELb1EEEvNS_16Flash_fwd_paramsE)
        /*0014*/ 	.short	0x0160
        /*0016*/ 	.short	0x01d0


	//----- nvinfo : EIATTR_CBANK_PARAM_SIZE
	.align		4
.L_1382:
        /*0018*/ 	.byte	0x03, 0x19
        /*001a*/ 	.short	0x01d0


	//----- nvinfo : EIATTR_KPARAM_INFO
	.align		4
        /*001c*/ 	.byte	0x04, 0x17
        /*001e*/ 	.short	(.L_1384 - .L_1383)
.L_1383:
        /*0020*/ 	.word	0x00000000
        /*0024*/ 	.short	0x0000
        /*0026*/ 	.short	0x0000
        /*0028*/ 	.byte	0x00, 0xf0, 0x41, 0x07


	//----- nvinfo : EIATTR_MAXREG_COUNT
	.align		4
.L_1384:
        /*002c*/ 	.byte	0x03, 0x1b
        /*002e*/ 	.short	0x00ff


	//----- nvinfo : EIATTR_NUM_BARRIERS
	.align		4
        /*0030*/ 	.byte	0x02, 0x4c
        /*0032*/ 	.byte	0x01
	.zero		1


	//----- nvinfo : EIATTR_ANNOTATIONS
	.align		4
        /*0034*/ 	.byte	0x04, 0x55
        /*0036*/ 	.short	(.L_1386 - .L_1385)


	//   ....[0]....
.L_1385:
        /*0038*/ 	.word	0x00000001
        /*003c*/ 	.byte	0xb0, 0x2a, 0x02, 0x00, 0x01, 0x00, 0x00, 0x00, 0x00, 0x2b, 0x02, 0x00, 0x01, 0x00, 0x00, 0x00
        /*004c*/ 	.byte	0x30, 0x2b, 0x02, 0x00, 0x01, 0x00, 0x00, 0x00, 0x80, 0x2b, 0x02, 0x00, 0x01, 0x00, 0x00, 0x00
        /*005c*/ 	.byte	0xd0, 0x2b, 0x02, 0x00, 0x01, 0x00, 0x00, 0x00, 0x90, 0x2d, 0x02, 0x00, 0x01, 0x00, 0x00, 0x00
        /*006c*/ 	.byte	0x70, 0x30, 0x02, 0x00, 0x01, 0x00, 0x00, 0x00, 0x80, 0x30, 0x02, 0x00, 0x01, 0x00, 0x00, 0x00
        /*007c*/ 	.byte	0xb0, 0x30, 0x02, 0x00, 0x01, 0x00, 0x00, 0x00, 0xe0, 0x30, 0x02, 0x00, 0x01, 0x00, 0x00, 0x00
        /*008c*/ 	.byte	0x10, 0x58, 0x02, 0x00, 0x01, 0x00, 0x00, 0x00, 0x70, 0x62, 0x02, 0x00


	//----- nvinfo : EIATTR_MERCURY_ISA_VERSION
	.align		4
.L_1386:
        /*0098*/ 	.byte	0x03, 0x5f
        /*009a*/ 	.short	0x0000


	//----- nvinfo : EIATTR_COOP_GROUP_MASK_REGIDS
	.align		4
        /*009c*/ 	.byte	0x04, 0x29
        /*009e*/ 	.short	(.L_1388 - .L_1387)


	//   ....[0]....
.L_1387:
        /*00a0*/ 	.word	0xffffffff


	//   ....[1]....
        /*00a4*/ 	.word	0xffffffff


	//   ....[2]....
        /*00a8*/ 	.word	0xffffffff


	//   ....[3]....
        /*00ac*/ 	.word	0xffffffff


	//   ....[4]....
        /*00b0*/ 	.word	0xffffffff


	//   ....[5]....
        /*00b4*/ 	.word	0xffffffff


	//   ....[6]....
        /*00b8*/ 	.word	0xffffffff


	//   ....[7]....
        /*00bc*/ 	.word	0xffffffff


	//   ....[8]....
        /*00c0*/ 	.word	0xffffffff


	//   ....[9]....
        /*00c4*/ 	.word	0xffffffff


	//   ....[10]....
        /*00c8*/ 	.word	0xffffffff


	//   ....[11]....
        /*00cc*/ 	.word	0xffffffff


	//   ....[12]....
        /*00d0*/ 	.word	0xffffffff


	//   ....[13]....
        /*00d4*/ 	.word	0xffffffff


	//   ....[14]....
        /*00d8*/ 	.word	0xffffffff


	//   ....[15]....
        /*00dc*/ 	.word	0xffffffff


	//   ....[16]....
        /*00e0*/ 	.word	0xffffffff


	//   ....[17]....
        /*00e4*/ 	.word	0xffffffff


	//   ....[18]....
        /*00e8*/ 	.word	0xffffffff


	//   ....[19]....
        /*00ec*/ 	.word	0xffffffff


	//----- nvinfo : EIATTR_COOP_GROUP_INSTR_OFFSETS
	.align		4
.L_1388:
        /*00f0*/ 	.byte	0x04, 0x28
        /*00f2*/ 	.short	(.L_1390 - .L_1389)


	//   ....[0]....
.L_1389:
        /*00f4*/ 	.word	0x0001e480


	//   ....[1]....
        /*00f8*/ 	.word	0x0001e530


	//   ....[2]....
        /*00fc*/ 	.word	0x0001e550


	//   ....[3]....
        /*0100*/ 	.word	0x0001e570


	//   ....[4]....
        /*0104*/ 	.word	0x00023650


	//   ....[5]....
        /*0108*/ 	.word	0x00023660


	//   ....[6]....
        /*010c*/ 	.word	0x00023690


	//   ....[7]....
        /*0110*/ 	.word	0x000236a0


	//   ....[8]....
        /*0114*/ 	.word	0x000290c0


	//   ....[9]....
        /*0118*/ 	.word	0x00029220


	//   ....[10]....
        /*011c*/ 	.word	0x00029230


	//   ....[11]....
        /*0120*/ 	.word	0x00029290


	//   ....[12]....
        /*0124*/ 	.word	0x0002b330


	//   ....[13]....
        /*0128*/ 	.word	0x0002b360


	//   ....[14]....
        /*012c*/ 	.word	0x0002b370


	//   ....[15]....
        /*0130*/ 	.word	0x0002b3a0


	//   ....[16]....
        /*0134*/ 	.word	0x0002d1b0


	//   ....[17]....
        /*0138*/ 	.word	0x0002d210


	//   ....[18]....
        /*013c*/ 	.word	0x0002d260


	//   ....[19]....
        /*0140*/ 	.word	0x0002d2b0


	//----- nvinfo : EIATTR_EXIT_INSTR_OFFSETS
	.align		4
.L_1390:
        /*0144*/ 	.byte	0x04, 0x1c
        /*0146*/ 	.short	(.L_1392 - .L_1391)


	//   ....[0]....
.L_1391:
        /*0148*/ 	.word	0x00000200


	//----- nvinfo : EIATTR_CTAIDZ_USED
	.align		4
.L_1392:
        /*014c*/ 	.byte	0x01, 0x04
	.zero		2


	//----- nvinfo : EIATTR_CRS_STACK_SIZE
	.align		4
        /*0150*/ 	.byte	0x04, 0x1e
        /*0152*/ 	.short	(.L_1394 - .L_1393)
.L_1393:
        /*0154*/ 	.word	0x00000000
.L_1394:


//--------------------- .nv.callgraph             --------------------------
	.section	.nv.callgraph,"",@"SHT_CUDA_CALLGRAPH"
	.align	4
	.sectionentsize	8
	.align		4
        /*0000*/ 	.word	0x00000000
	.align		4
        /*0004*/ 	.word	0xffffffff
	.align		4
        /*0008*/ 	.word	0x00000000
	.align		4
        /*000c*/ 	.word	0xfffffffe
	.align		4
        /*0010*/ 	.word	0x00000000
	.align		4
        /*0014*/ 	.word	0xfffffffd
	.align		4
        /*0018*/ 	.word	0x00000000
	.align		4
        /*001c*/ 	.word	0xfffffffc


//--------------------- .nv.rel.action            --------------------------
	.section	.nv.rel.action,"",@"SHT_CUDA_RELOCINFO"
	.align	8
	.sectionentsize	8
        /*0000*/ 	.byte	0x73, 0x00, 0x00, 0x00, 0x00, 0x00, 0x00, 0x00, 0x00, 0x00, 0x00, 0x11, 0x25, 0x00, 0x05, 0x36


//--------------------- .nv.constant4             --------------------------
	.section	.nv.constant4,"a",@progbits
	.align	8
	.align		8
.nv.constant4:
        /*0000*/ 	.dword	_ZN72_INTERNAL_4026b63c_36_flash_fwd_split_hdim256_fp16_sm80_cu_8761d306_35254cuda3std3__45__cpo5beginE
	.align		8
        /*0008*/ 	.dword	_ZN72_INTERNAL_4026b63c_36_flash_fwd_split_hdim256_fp16_sm80_cu_8761d306_35254cuda3std3__45__cpo3endE
	.align		8
        /*0010*/ 	.dword	_ZN72_INTERNAL_4026b63c_36_flash_fwd_split_hdim256_fp16_sm80_cu_8761d306_35254cuda3std3__45__cpo6cbeginE
	.align		8
        /*0018*/ 	.dword	_ZN72_INTERNAL_4026b63c_36_flash_fwd_split_hdim256_fp16_sm80_cu_8761d306_35254cuda3std3__45__cpo4cendE
	.align		8
        /*0020*/ 	.dword	_ZN72_INTERNAL_4026b63c_36_flash_fwd_split_hdim256_fp16_sm80_cu_8761d306_35254cuda3std3__474_GLOBAL__N__4026b63c_36_flash_fwd_split_hdim256_fp16_sm80_cu_8761d306_35256ignoreE
	.align		8
        /*0028*/ 	.dword	_ZN72_INTERNAL_4026b63c_36_flash_fwd_split_hdim256_fp16_sm80_cu_8761d306_35254cuda3std3__419piecewise_constructE
	.align		8
        /*0030*/ 	.dword	_ZN72_INTERNAL_4026b63c_36_flash_fwd_split_hdim256_fp16_sm80_cu_8761d306_35254cuda3std3__48in_placeE
	.align		8
        /*0038*/ 	.dword	_ZN72_INTERNAL_4026b63c_36_flash_fwd_split_hdim256_fp16_sm80_cu_8761d306_35254cuda3std6ranges3__45__cpo4swapE
	.align		8
        /*0040*/ 	.dword	_ZN72_INTERNAL_4026b63c_36_flash_fwd_split_hdim256_fp16_sm80_cu_8761d306_35254cuda3std6ranges3__45__cpo9iter_moveE
	.align		8
        /*0048*/ 	.dword	_ZN72_INTERNAL_4026b63c_36_flash_fwd_split_hdim256_fp16_sm80_cu_8761d306_35254cute7productE
	.align		8
        /*0050*/ 	.dword	_ZN72_INTERNAL_4026b63c_36_flash_fwd_split_hdim256_fp16_sm80_cu_8761d306_35254cute1_E


//--------------------- .nv.constant0._ZN5flash32flash_fwd_splitkv_combine_kernelI23Flash_fwd_kernel_traitsILi256ELi64ELi64ELi4ELb0ELb0EN7cutlass6half_tE19Flash_kernel_traitsILi256ELi64ELi64ELi4ES3_EELi4ELi7ELb0EEEvNS_16Flash_fwd_paramsE --------------------------
	.section	.nv.constant0._ZN5flash32flash_fwd_splitkv_combine_kernelI23Flash_fwd_kernel_traitsILi256ELi64ELi64ELi4ELb0ELb0EN7cutlass6half_tE19Flash_kernel_traitsILi256ELi64ELi64ELi4ES3_EELi4ELi7ELb0EEEvNS_16Flash_fwd_paramsE,"a",@progbits
	.sectionflags	@""
	.align	4
.nv.constant0._ZN5flash32flash_fwd_splitkv_combine_kernelI23Flash_fwd_kernel_traitsILi256ELi64ELi64ELi4ELb0ELb0EN7cutlass6half_tE19Flash_kernel_traitsILi256ELi64ELi64ELi4ES3_EELi4ELi7ELb0EEEvNS_16Flash_fwd_paramsE:
	.zero		816


//--------------------- .nv.constant0._ZN5flash32flash_fwd_splitkv_combine_kernelI23Flash_fwd_kernel_traitsILi256ELi64ELi64ELi4ELb0ELb0EN7cutlass6half_tE19Flash_kernel_traitsILi256ELi64ELi64ELi4ES3_EELi4ELi6ELb0EEEvNS_16Flash_fwd_paramsE --------------------------
	.section	.nv.constant0._ZN5flash32flash_fwd_splitkv_combine_kernelI23Flash_fwd_kernel_traitsILi256ELi64ELi64ELi4ELb0ELb0EN7cutlass6half_tE19Flash_kernel_traitsILi256ELi64ELi64ELi4ES3_EELi4ELi6ELb0EEEvNS_16Flash_fwd_paramsE,"a",@progbits
	.sectionflags	@""
	.align	4
.nv.constant0._ZN5flash32flash_fwd_splitkv_combine_kernelI23Flash_fwd_kernel_traitsILi256ELi64ELi64ELi4ELb0ELb0EN7cutlass6half_tE19Flash_kernel_traitsILi256ELi64ELi64ELi4ES3_EELi4ELi6ELb0EEEvNS_16Flash_fwd_paramsE:
	.zero		816


//--------------------- .nv.constant0._ZN5flash32flash_fwd_splitkv_combine_kernelI23Flash_fwd_kernel_traitsILi256ELi64ELi64ELi4ELb0ELb0EN7cutlass6half_tE19Flash_kernel_traitsILi256ELi64ELi64ELi4ES3_EELi4ELi5ELb0EEEvNS_16Flash_fwd_paramsE --------------------------
	.section	.nv.constant0._ZN5flash32flash_fwd_splitkv_combine_kernelI23Flash_fwd_kernel_traitsILi256ELi64ELi64ELi4ELb0ELb0EN7cutlass6half_tE19Flash_kernel_traitsILi256ELi64ELi64ELi4ES3_EELi4ELi5ELb0EEEvNS_16Flash_fwd_paramsE,"a",@progbits
	.sectionflags	@""
	.align	4
.nv.constant0._ZN5flash32flash_fwd_splitkv_combine_kernelI23Flash_fwd_kernel_traitsILi256ELi64ELi64ELi4ELb0ELb0EN7cutlass6half_tE19Flash_kernel_traitsILi256ELi64ELi64ELi4ES3_EELi4ELi5ELb0EEEvNS_16Flash_fwd_paramsE:
	.zero		816


//--------------------- .nv.constant0._ZN5flash32flash_fwd_splitkv_combine_kernelI23Flash_fwd_kernel_traitsILi256ELi64ELi64ELi4ELb0ELb0EN7cutlass6half_tE19Flash_kernel_traitsILi256ELi64ELi64ELi4ES3_EELi4ELi4ELb0EEEvNS_16Flash_fwd_paramsE --------------------------
	.section	.nv.constant0._ZN5flash32flash_fwd_splitkv_combine_kernelI23Flash_fwd_kernel_traitsILi256ELi64ELi64ELi4ELb0ELb0EN7cutlass6half_tE19Flash_kernel_traitsILi256ELi64ELi64ELi4ES3_EELi4ELi4ELb0EEEvNS_16Flash_fwd_paramsE,"a",@progbits
	.sectionflags	@""
	.align	4
.nv.constant0._ZN5flash32flash_fwd_splitkv_combine_kernelI23Flash_fwd_kernel_traitsILi256ELi64ELi64ELi4ELb0ELb0EN7cutlass6half_tE19Flash_kernel_traitsILi256ELi64ELi64ELi4ES3_EELi4ELi4ELb0EEEvNS_16Flash_fwd_paramsE:
	.zero		816


//--------------------- .nv.constant0._ZN5flash32flash_fwd_splitkv_combine_kernelI23Flash_fwd_kernel_traitsILi256ELi64ELi64ELi4ELb0ELb0EN7cutlass6half_tE19Flash_kernel_traitsILi256ELi64ELi64ELi4ES3_EELi4ELi3ELb0EEEvNS_16Flash_fwd_paramsE --------------------------
	.section	.nv.constant0._ZN5flash32flash_fwd_splitkv_combine_kernelI23Flash_fwd_kernel_traitsILi256ELi64ELi64ELi4ELb0ELb0EN7cutlass6half_tE19Flash_kernel_traitsILi256ELi64ELi64ELi4ES3_EELi4ELi3ELb0EEEvNS_16Flash_fwd_paramsE,"a",@progbits
	.sectionflags	@""
	.align	4
.nv.constant0._ZN5flash32flash_fwd_splitkv_combine_kernelI23Flash_fwd_kernel_traitsILi256ELi64ELi64ELi4ELb0ELb0EN7cutlass6half_tE19Flash_kernel_traitsILi256ELi64ELi64ELi4ES3_EELi4ELi3ELb0EEEvNS_16Flash_fwd_paramsE:
	.zero		816


//--------------------- .nv.constant0._ZN5flash32flash_fwd_splitkv_combine_kernelI23Flash_fwd_kernel_traitsILi256ELi64ELi64ELi4ELb0ELb0EN7cutlass6half_tE19Flash_kernel_traitsILi256ELi64ELi64ELi4ES3_EELi4ELi2ELb0EEEvNS_16Flash_fwd_paramsE --------------------------
	.section	.nv.constant0._ZN5flash32flash_fwd_splitkv_combine_kernelI23Flash_fwd_kernel_traitsILi256ELi64ELi64ELi4ELb0ELb0EN7cutlass6half_tE19Flash_kernel_traitsILi256ELi64ELi64ELi4ES3_EELi4ELi2ELb0EEEvNS_16Flash_fwd_paramsE,"a",@progbits
	.sectionflags	@""
	.align	4
.nv.constant0._ZN5flash32flash_fwd_splitkv_combine_kernelI23Flash_fwd_kernel_traitsILi256ELi64ELi64ELi4ELb0ELb0EN7cutlass6half_tE19Flash_kernel_traitsILi256ELi64ELi64ELi4ES3_EELi4ELi2ELb0EEEvNS_16Flash_fwd_paramsE:
	.zero		816


//--------------------- .nv.constant0._ZN5flash32flash_fwd_splitkv_combine_kernelI23Flash_fwd_kernel_traitsILi256ELi64ELi64ELi4ELb0ELb0EN7cutlass6half_tE19Flash_kernel_traitsILi256ELi64ELi64ELi4ES3_EELi4ELi1ELb0EEEvNS_16Flash_fwd_paramsE --------------------------
	.section	.nv.constant0._ZN5flash32flash_fwd_splitkv_combine_kernelI23Flash_fwd_kernel_traitsILi256ELi64ELi64ELi4ELb0ELb0EN7cutlass6half_tE19Flash_kernel_traitsILi256ELi64ELi64ELi4ES3_EELi4ELi1ELb0EEEvNS_16Flash_fwd_paramsE,"a",@progbits
	.sectionflags	@""
	.align	4
.nv.constant0._ZN5flash32flash_fwd_splitkv_combine_kernelI23Flash_fwd_kernel_traitsILi256ELi64ELi64ELi4ELb0ELb0EN7cutlass6half_tE19Flash_kernel_traitsILi256ELi64ELi64ELi4ES3_EELi4ELi1ELb0EEEvNS_16Flash_fwd_paramsE:
	.zero		816


//--------------------- .nv.constant0._ZN5flash32flash_fwd_splitkv_combine_kernelI23Flash_fwd_kernel_traitsILi256ELi64ELi64ELi4ELb0ELb0EN7cutlass6half_tE19Flash_kernel_traitsILi256ELi64ELi64ELi4ES3_EELi4ELi7ELb1EEEvNS_16Flash_fwd_paramsE --------------------------
	.section	.nv.constant0._ZN5flash32flash_fwd_splitkv_combine_kernelI23Flash_fwd_kernel_traitsILi256ELi64ELi64ELi4ELb0ELb0EN7cutlass6half_tE19Flash_kernel_traitsILi256ELi64ELi64ELi4ES3_EELi4ELi7ELb1EEEvNS_16Flash_fwd_paramsE,"a",@progbits
	.sectionflags	@""
	.align	4
.nv.constant0._ZN5flash32flash_fwd_splitkv_combine_kernelI23Flash_fwd_kernel_traitsILi256ELi64ELi64ELi4ELb0ELb0EN7cutlass6half_tE19Flash_kernel_traitsILi256ELi64ELi64ELi4ES3_EELi4ELi7ELb1EEEvNS_16Flash_fwd_paramsE:
	.zero		816


//--------------------- .nv.constant0._ZN5flash32flash_fwd_splitkv_combine_kernelI23Flash_fwd_kernel_traitsILi256ELi64ELi64ELi4ELb0ELb0EN7cutlass6half_tE19Flash_kernel_traitsILi256ELi64ELi64ELi4ES3_EELi4ELi6ELb1EEEvNS_16Flash_fwd_paramsE --------------------------
	.section	.nv.constant0._ZN5flash32flash_fwd_splitkv_combine_kernelI23Flash_fwd_kernel_traitsILi256ELi64ELi64ELi4ELb0ELb0EN7cutlass6half_tE19Flash_kernel_traitsILi256ELi64ELi64ELi4ES3_EELi4ELi6ELb1EEEvNS_16Flash_fwd_paramsE,"a",@progbits
	.sectionflags	@""
	.align	4
.nv.constant0._ZN5flash32flash_fwd_splitkv_combine_kernelI23Flash_fwd_kernel_traitsILi256ELi64ELi64ELi4ELb0ELb0EN7cutlass6half_tE19Flash_kernel_traitsILi256ELi64ELi64ELi4ES3_EELi4ELi6ELb1EEEvNS_16Flash_fwd_paramsE:
	.zero		816


//--------------------- .nv.constant0._ZN5flash32flash_fwd_splitkv_combine_kernelI23Flash_fwd_kernel_traitsILi256ELi64ELi64ELi4ELb0ELb0EN7cutlass6half_tE19Flash_kernel_traitsILi256ELi64ELi64ELi4ES3_EELi4ELi5ELb1EEEvNS_16Flash_fwd_paramsE --------------------------
	.section	.nv.constant0._ZN5flash32flash_fwd_splitkv_combine_kernelI23Flash_fwd_kernel_traitsILi256ELi64ELi64ELi4ELb0ELb0EN7cutlass6half_tE19Flash_kernel_traitsILi256ELi64ELi64ELi4ES3_EELi4ELi5ELb1EEEvNS_16Flash_fwd_paramsE,"a",@progbits
	.sectionflags	@""
	.align	4
.nv.constant0._ZN5flash32flash_fwd_splitkv_combine_kernelI23Flash_fwd_kernel_traitsILi256ELi64ELi64ELi4ELb0ELb0EN7cutlass6half_tE19Flash_kernel_traitsILi256ELi64ELi64ELi4ES3_EELi4ELi5ELb1EEEvNS_16Flash_fwd_paramsE:
	.zero		816


//--------------------- .nv.constant0._ZN5flash32flash_fwd_splitkv_combine_kernelI23Flash_fwd_kernel_traitsILi256ELi64ELi64ELi4ELb0ELb0EN7cutlass6half_tE19Flash_kernel_traitsILi256ELi64ELi64ELi4ES3_EELi4ELi4ELb1EEEvNS_16Flash_fwd_paramsE --------------------------
	.section	.nv.constant0._ZN5flash32flash_fwd_splitkv_combine_kernelI23Flash_fwd_kernel_traitsILi256ELi64ELi64ELi4ELb0ELb0EN7cutlass6half_tE19Flash_kernel_traitsILi256ELi64ELi64ELi4ES3_EELi4ELi4ELb1EEEvNS_16Flash_fwd_paramsE,"a",@progbits
	.sectionflags	@""
	.align	4
.nv.constant0._ZN5flash32flash_fwd_splitkv_combine_kernelI23Flash_fwd_kernel_traitsILi256ELi64ELi64ELi4ELb0ELb0EN7cutlass6half_tE19Flash_kernel_traitsILi256ELi64ELi64ELi4ES3_EELi4ELi4ELb1EEEvNS_16Flash_fwd_paramsE:
	.zero		816


//--------------------- .nv.constant0._ZN5flash32flash_fwd_splitkv_combine_kernelI23Flash_fwd_kernel_traitsILi256ELi64ELi64ELi4ELb0ELb0EN7cutlass6half_tE19Flash_kernel_traitsILi256ELi64ELi64ELi4ES3_EELi4ELi3ELb1EEEvNS_16Flash_fwd_paramsE --------------------------
	.section	.nv.constant0._ZN5flash32flash_fwd_splitkv_combine_kernelI23Flash_fwd_kernel_traitsILi256ELi64ELi64ELi4ELb0ELb0EN7cutlass6half_tE19Flash_kernel_traitsILi256ELi64ELi64ELi4ES3_EELi4ELi3ELb1EEEvNS_16Flash_fwd_paramsE,"a",@progbits
	.sectionflags	@""
	.align	4
.nv.constant0._ZN5flash32flash_fwd_splitkv_combine_kernelI23Flash_fwd_kernel_traitsILi256ELi64ELi64ELi4ELb0ELb0EN7cutlass6half_tE19Flash_kernel_traitsILi256ELi64ELi64ELi4ES3_EELi4ELi3ELb1EEEvNS_16Flash_fwd_paramsE:
	.zero		816


//--------------------- .nv.constant0._ZN5flash32flash_fwd_splitkv_combine_kernelI23Flash_fwd_kernel_traitsILi256ELi64ELi64ELi4ELb0ELb0EN7cutlass6half_tE19Flash_kernel_traitsILi256ELi64ELi64ELi4ES3_EELi4ELi2ELb1EEEvNS_16Flash_fwd_paramsE --------------------------
	.section	.nv.constant0._ZN5flash32flash_fwd_splitkv_combine_kernelI23Flash_fwd_kernel_traitsILi256ELi64ELi64ELi4ELb0ELb0EN7cutlass6half_tE19Flash_kernel_traitsILi256ELi64ELi64ELi4ES3_EELi4ELi2ELb1EEEvNS_16Flash_fwd_paramsE,"a",@progbits
	.sectionflags	@""
	.align	4
.nv.constant0._ZN5flash32flash_fwd_splitkv_combine_kernelI23Flash_fwd_kernel_traitsILi256ELi64ELi64ELi4ELb0ELb0EN7cutlass6half_tE19Flash_kernel_traitsILi256ELi64ELi64ELi4ES3_EELi4ELi2ELb1EEEvNS_16Flash_fwd_paramsE:
	.zero		816


//--------------------- .nv.constant0._ZN5flash32flash_fwd_splitkv_combine_kernelI23Flash_fwd_kernel_traitsILi256ELi64ELi64ELi4ELb0ELb0EN7cutlass6half_tE19Flash_kernel_traitsILi256ELi64ELi64ELi4ES3_EELi4ELi1ELb1EEEvNS_16Flash_fwd_paramsE --------------------------
	.section	.nv.constant0._ZN5flash32flash_fwd_splitkv_combine_kernelI23Flash_fwd_kernel_traitsILi256ELi64ELi64ELi4ELb0ELb0EN7cutlass6half_tE19Flash_kernel_traitsILi256ELi64ELi64ELi4ES3_EELi4ELi1ELb1EEEvNS_16Flash_fwd_paramsE,"a",@progbits
	.sectionflags	@""
	.align	4
.nv.constant0._ZN5flash32flash_fwd_splitkv_combine_kernelI23Flash_fwd_kernel_traitsILi256ELi64ELi64ELi4ELb0ELb0EN7cutlass6half_tE19Flash_kernel_traitsILi256ELi64ELi64ELi4ES3_EELi4ELi1ELb1EEEvNS_16Flash_fwd_paramsE:
	.zero		816


//--------------------- .nv.constant0._ZN5flash24flash_fwd_splitkv_kernelI23Flash_fwd_kernel_traitsILi256ELi64ELi64ELi4ELb0ELb0EN7cutlass6half_tE19Flash_kernel_traitsILi256ELi64ELi64ELi4ES3_EELb0ELb0ELb0ELb0ELb0ELb0ELb0ELb0EEEvNS_16Flash_fwd_paramsE --------------------------
	.section	.nv.constant0._ZN5flash24flash_fwd_splitkv_kernelI23Flash_fwd_kernel_traitsILi256ELi64ELi64ELi4ELb0ELb0EN7cutlass6half_tE19Flash_kernel_traitsILi256ELi64ELi64ELi4ES3_EELb0ELb0ELb0ELb0ELb0ELb0ELb0ELb0EEEvNS_16Flash_fwd_paramsE,"a",@progbits
	.sectionflags	@""
	.align	4
.nv.constant0._ZN5flash24flash_fwd_splitkv_kernelI23Flash_fwd_kernel_traitsILi256ELi64ELi64ELi4ELb0ELb0EN7cutlass6half_tE19Flash_kernel_traitsILi256ELi64ELi64ELi4ES3_EELb0ELb0ELb0ELb0ELb0ELb0ELb0ELb0EEEvNS_16Flash_fwd_paramsE:
	.zero		816


//--------------------- .nv.constant0._ZN5flash24flash_fwd_splitkv_kernelI23Flash_fwd_kernel_traitsILi256ELi64ELi64ELi4ELb0ELb0EN7cutlass6half_tE19Flash_kernel_traitsILi256ELi64ELi64ELi4ES3_EELb0ELb0ELb0ELb0ELb0ELb1ELb0ELb0EEEvNS_16Flash_fwd_paramsE --------------------------
	.section	.nv.constant0._ZN5flash24flash_fwd_splitkv_kernelI23Flash_fwd_kernel_traitsILi256ELi64ELi64ELi4ELb0ELb0EN7cutlass6half_tE19Flash_kernel_traitsILi256ELi64ELi64ELi4ES3_EELb0ELb0ELb0ELb0ELb0ELb1ELb0ELb0EEEvNS_16Flash_fwd_paramsE,"a",@progbits
	.sectionflags	@""
	.align	4
.nv.constant0._ZN5flash24flash_fwd_splitkv_kernelI23Flash_fwd_kernel_traitsILi256ELi64ELi64ELi4ELb0ELb0EN7cutlass6half_tE19Flash_kernel_traitsILi256ELi64ELi64ELi4ES3_EELb0ELb0ELb0ELb0ELb0ELb1ELb0ELb0EEEvNS_16Flash_fwd_paramsE:
	.zero		816


//--------------------- .nv.constant0._ZN5flash24flash_fwd_splitkv_kernelI23Flash_fwd_kernel_traitsILi256ELi64ELi64ELi4ELb0ELb0EN7cutlass6half_tE19Flash_kernel_traitsILi256ELi64ELi64ELi4ES3_EELb0ELb0ELb0ELb0ELb0ELb0ELb0ELb1EEEvNS_16Flash_fwd_paramsE --------------------------
	.section	.nv.constant0._ZN5flash24flash_fwd_splitkv_kernelI23Flash_fwd_kernel_traitsILi256ELi64ELi64ELi4ELb0ELb0EN7cutlass6half_tE19Flash_kernel_traitsILi256ELi64ELi64ELi4ES3_EELb0ELb0ELb0ELb0ELb0ELb0ELb0ELb1EEEvNS_16Flash_fwd_paramsE,"a",@progbits
	.sectionflags	@""
	.align	4
.nv.constant0._ZN5flash24flash_fwd_splitkv_kernelI23Flash_fwd_kernel_traitsILi256ELi64ELi64ELi4ELb0ELb0EN7cutlass6half_tE19Flash_kernel_traitsILi256ELi64ELi64ELi4ES3_EELb0ELb0ELb0ELb0ELb0ELb0ELb0ELb1EEEvNS_16Flash_fwd_paramsE:
	.zero		816


//--------------------- .nv.constant0._ZN5flash24flash_fwd_splitkv_kernelI23Flash_fwd_kernel_traitsILi256ELi64ELi64ELi4ELb0ELb0EN7cutlass6half_tE19Flash_kernel_traitsILi256ELi64ELi64ELi4ES3_EELb0ELb0ELb0ELb0ELb0ELb1ELb0ELb1EEEvNS_16Flash_fwd_paramsE --------------------------
	.section	.nv.constant0._ZN5flash24flash_fwd_splitkv_kernelI23Flash_fwd_kernel_traitsILi256ELi64ELi64ELi4ELb0ELb0EN7cutlass6half_tE19Flash_kernel_traitsILi256ELi64ELi64ELi4ES3_EELb0ELb0ELb0ELb0ELb0ELb1ELb0ELb1EEEvNS_16Flash_fwd_paramsE,"a",@progbits
	.sectionflags	@""
	.align	4
.nv.constant0._ZN5flash24flash_fwd_splitkv_kernelI23Flash_fwd_kernel_traitsILi256ELi64ELi64ELi4ELb0ELb0EN7cutlass6half_tE19Flash_kernel_traitsILi256ELi64ELi64ELi4ES3_EELb0ELb0ELb0ELb0ELb0ELb1ELb0ELb1EEEvNS_16Flash_fwd_paramsE:
	.zero		816


//--------------------- .nv.constant0._ZN5flash24flash_fwd_splitkv_kernelI23Flash_fwd_kernel_traitsILi256ELi64ELi64ELi4ELb0ELb0EN7cutlass6half_tE19Flash_kernel_traitsILi256ELi64ELi64ELi4ES3_EELb0ELb0ELb0ELb0ELb0ELb0ELb1ELb0EEEvNS_16Flash_fwd_paramsE --------------------------
	.section	.nv.constant0._ZN5flash24flash_fwd_splitkv_kernelI23Flash_fwd_kernel_traitsILi256ELi64ELi64ELi4ELb0ELb0EN7cutlass6half_tE19Flash_kernel_traitsILi256ELi64ELi64ELi4ES3_EELb0ELb0ELb0ELb0ELb0ELb0ELb1ELb0EEEvNS_16Flash_fwd_paramsE,"a",@progbits
	.sectionflags	@""
	.align	4
.nv.constant0._ZN5flash24flash_fwd_splitkv_kernelI23Flash_fwd_kernel_traitsILi256ELi64ELi64ELi4ELb0ELb0EN7cutlass6half_tE19Flash_kernel_traitsILi256ELi64ELi64ELi4ES3_EELb0ELb0ELb0ELb0ELb0ELb0ELb1ELb0EEEvNS_16Flash_fwd_paramsE:
	.zero		816


//--------------------- .nv.constant0._ZN5flash24flash_fwd_splitkv_kernelI23Flash_fwd_kernel_traitsILi256ELi64ELi64ELi4ELb0ELb0EN7cutlass6half_tE19Flash_kernel_traitsILi256ELi64ELi64ELi4ES3_EELb0ELb0ELb0ELb0ELb0ELb1ELb1ELb0EEEvNS_16Flash_fwd_paramsE --------------------------
	.section	.nv.constant0._ZN5flash24flash_fwd_splitkv_kernelI23Flash_fwd_kernel_traitsILi256ELi64ELi64ELi4ELb0ELb0EN7cutlass6half_tE19Flash_kernel_traitsILi256ELi64ELi64ELi4ES3_EELb0ELb0ELb0ELb0ELb0ELb1ELb1ELb0EEEvNS_16Flash_fwd_paramsE,"a",@progbits
	.sectionflags	@""
	.align	4
.nv.constant0._ZN5flash24flash_fwd_splitkv_kernelI23Flash_fwd_kernel_traitsILi256ELi64ELi64ELi4ELb0ELb0EN7cutlass6half_tE19Flash_kernel_traitsILi256ELi64ELi64ELi4ES3_EELb0ELb0ELb0ELb0ELb0ELb1ELb1ELb0EEEvNS_16Flash_fwd_paramsE:
	.zero		816


//--------------------- .nv.constant0._ZN5flash24flash_fwd_splitkv_kernelI23Flash_fwd_kernel_traitsILi256ELi64ELi64ELi4ELb0ELb0EN7cutlass6half_tE19Flash_kernel_traitsILi256ELi64ELi64ELi4ES3_EELb0ELb0ELb0ELb0ELb0ELb0ELb1ELb1EEEvNS_16Flash_fwd_paramsE --------------------------
	.section	.nv.constant0._ZN5flash24flash_fwd_splitkv_kernelI23Flash_fwd_kernel_traitsILi256ELi64ELi64ELi4ELb0ELb0EN7cutlass6half_tE19Flash_kernel_traitsILi256ELi64ELi64ELi4ES3_EELb0ELb0ELb0ELb0ELb0ELb0ELb1ELb1EEEvNS_16Flash_fwd_paramsE,"a",@progbits
	.sectionflags	@""
	.align	4
.nv.constant0._ZN5flash24flash_fwd_splitkv_kernelI23Flash_fwd_kernel_traitsILi256ELi64ELi64ELi4ELb0ELb0EN7cutlass6half_tE19Flash_kernel_traitsILi256ELi64ELi64ELi4ES3_EELb0ELb0ELb0ELb0ELb0ELb0ELb1ELb1EEEvNS_16Flash_fwd_paramsE:
	.zero		816


//--------------------- .nv.constant0._ZN5flash24flash_fwd_splitkv_kernelI23Flash_fwd_kernel_traitsILi256ELi64ELi64ELi4ELb0ELb0EN7cutlass6half_tE19Flash_kernel_traitsILi256ELi64ELi64ELi4ES3_EELb0ELb0ELb0ELb0ELb0ELb1ELb1ELb1EEEvNS_16Flash_fwd_paramsE --------------------------
	.section	.nv.constant0._ZN5flash24flash_fwd_splitkv_kernelI23Flash_fwd_kernel_traitsILi256ELi64ELi64ELi4ELb0ELb0EN7cutlass6half_tE19Flash_kernel_traitsILi256ELi64ELi64ELi4ES3_EELb0ELb0ELb0ELb0ELb0ELb1ELb1ELb1EEEvNS_16Flash_fwd_paramsE,"a",@progbits
	.sectionflags	@""
	.align	4
.nv.constant0._ZN5flash24flash_fwd_splitkv_kernelI23Flash_fwd_kernel_traitsILi256ELi64ELi64ELi4ELb0ELb0EN7cutlass6half_tE19Flash_kernel_traitsILi256ELi64ELi64ELi4ES3_EELb0ELb0ELb0ELb0ELb0ELb1ELb1ELb1EEEvNS_16Flash_fwd_paramsE:
	.zero		816


//--------------------- .nv.constant0._ZN5flash24flash_fwd_splitkv_kernelI23Flash_fwd_kernel_traitsILi256ELi64ELi64ELi4ELb0ELb0EN7cutlass6half_tE19Flash_kernel_traitsILi256ELi64ELi64ELi4ES3_EELb0ELb1ELb0ELb0ELb0ELb0ELb0ELb0EEEvNS_16Flash_fwd_paramsE --------------------------
	.section	.nv.constant0._ZN5flash24flash_fwd_splitkv_kernelI23Flash_fwd_kernel_traitsILi256ELi64ELi64ELi4ELb0ELb0EN7cutlass6half_tE19Flash_kernel_traitsILi256ELi64ELi64ELi4ES3_EELb0ELb1ELb0ELb0ELb0ELb0ELb0ELb0EEEvNS_16Flash_fwd_paramsE,"a",@progbits
	.sectionflags	@""
	.align	4
.nv.constant0._ZN5flash24flash_fwd_splitkv_kernelI23Flash_fwd_kernel_traitsILi256ELi64ELi64ELi4ELb0ELb0EN7cutlass6half_tE19Flash_kernel_traitsILi256ELi64ELi64ELi4ES3_EELb0ELb1ELb0ELb0ELb0ELb0ELb0ELb0EEEvNS_16Flash_fwd_paramsE:
	.zero		816


//--------------------- .nv.constant0._ZN5flash24flash_fwd_splitkv_kernelI23Flash_fwd_kernel_traitsILi256ELi64ELi64ELi4ELb0ELb0EN7cutlass6half_tE19Flash_kernel_traitsILi256ELi64ELi64ELi4ES3_EELb0ELb1ELb0ELb0ELb0ELb1ELb0ELb0EEEvNS_16Flash_fwd_paramsE --------------------------
	.section	.nv.constant0._ZN5flash24flash_fwd_splitkv_kernelI23Flash_fwd_kernel_traitsILi256ELi64ELi64ELi4ELb0ELb0EN7cutlass6half_tE19Flash_kernel_traitsILi256ELi64ELi64ELi4ES3_EELb0ELb1ELb0ELb0ELb0ELb1ELb0ELb0EEEvNS_16Flash_fwd_paramsE,"a",@progbits
	.sectionflags	@""
	.align	4
.nv.constant0._ZN5flash24flash_fwd_splitkv_kernelI23Flash_fwd_kernel_traitsILi256ELi64ELi64ELi4ELb0ELb0EN7cutlass6half_tE19Flash_kernel_traitsILi256ELi64ELi64ELi4ES3_EELb0ELb1ELb0ELb0ELb0ELb1ELb0ELb0EEEvNS_16Flash_fwd_paramsE:
	.zero		816


//--------------------- .nv.constant0._ZN5flash24flash_fwd_splitkv_kernelI23Flash_fwd_kernel_traitsILi256ELi64ELi64ELi4ELb0ELb0EN7cutlass6half_tE19Flash_kernel_traitsILi256ELi64ELi64ELi4ES3_EELb0ELb1ELb0ELb0ELb0ELb0ELb0ELb1EEEvNS_16Flash_fwd_paramsE --------------------------
	.section	.nv.constant0._ZN5flash24flash_fwd_splitkv_kernelI23Flash_fwd_kernel_traitsILi256ELi64ELi64ELi4ELb0ELb0EN7cutlass6half_tE19Flash_kernel_traitsILi256ELi64ELi64ELi4ES3_EELb0ELb1ELb0ELb0ELb0ELb0ELb0ELb1EEEvNS_16Flash_fwd_paramsE,"a",@progbits
	.sectionflags	@""
	.align	4
.nv.constant0._ZN5flash24flash_fwd_splitkv_kernelI23Flash_fwd_kernel_traitsILi256ELi64ELi64ELi4ELb0ELb0EN7cutlass6half_tE19Flash_kernel_traitsILi256ELi64ELi64ELi4ES3_EELb0ELb1ELb0ELb0ELb0ELb0ELb0ELb1EEEvNS_16Flash_fwd_paramsE:
	.zero		816


//--------------------- .nv.constant0._ZN5flash24flash_fwd_splitkv_kernelI23Flash_fwd_kernel_traitsILi256ELi64ELi64ELi4ELb0ELb0EN7cutlass6half_tE19Flash_kernel_traitsILi256ELi64ELi64ELi4ES3_EELb0ELb1ELb0ELb0ELb0ELb1ELb0ELb1EEEvNS_16Flash_fwd_paramsE --------------------------
	.section	.nv.constant0._ZN5flash24flash_fwd_splitkv_kernelI23Flash_fwd_kernel_traitsILi256ELi64ELi64ELi4ELb0ELb0EN7cutlass6half_tE19Flash_kernel_traitsILi256ELi64ELi64ELi4ES3_EELb0ELb1ELb0ELb0ELb0ELb1ELb0ELb1EEEvNS_16Flash_fwd_paramsE,"a",@progbits
	.sectionflags	@""
	.align	4
.nv.constant0._ZN5flash24flash_fwd_splitkv_kernelI23Flash_fwd_kernel_traitsILi256ELi64ELi64ELi4ELb0ELb0EN7cutlass6half_tE19Flash_kernel_traitsILi256ELi64ELi64ELi4ES3_EELb0ELb1ELb0ELb0ELb0ELb1ELb0ELb1EEEvNS_16Flash_fwd_paramsE:
	.zero		816


//--------------------- .nv.constant0._ZN5flash24flash_fwd_splitkv_kernelI23Flash_fwd_kernel_traitsILi256ELi64ELi64ELi4ELb0ELb0EN7cutlass6half_tE19Flash_kernel_traitsILi256ELi64ELi64ELi4ES3_EELb0ELb1ELb0ELb0ELb0ELb0ELb1ELb0EEEvNS_16Flash_fwd_paramsE --------------------------
	.section	.nv.constant0._ZN5flash24flash_fwd_splitkv_kernelI23Flash_fwd_kernel_traitsILi256ELi64ELi64ELi4ELb0ELb0EN7cutlass6half_tE19Flash_kernel_traitsILi256ELi64ELi64ELi4ES3_EELb0ELb1ELb0ELb0ELb0ELb0ELb1ELb0EEEvNS_16Flash_fwd_paramsE,"a",@progbits
	.sectionflags	@""
	.align	4
.nv.constant0._ZN5flash24flash_fwd_splitkv_kernelI23Flash_fwd_kernel_traitsILi256ELi64ELi64ELi4ELb0ELb0EN7cutlass6half_tE19Flash_kernel_traitsILi256ELi64ELi64ELi4ES3_EELb0ELb1ELb0ELb0ELb0ELb0ELb1ELb0EEEvNS_16Flash_fwd_paramsE:
	.zero		816


//--------------------- .nv.constant0._ZN5flash24flash_fwd_splitkv_kernelI23Flash_fwd_kernel_traitsILi256ELi64ELi64ELi4ELb0ELb0EN7cutlass6half_tE19Flash_kernel_traitsILi256ELi64ELi64ELi4ES3_EELb0ELb1ELb0ELb0ELb0ELb1ELb1ELb0EEEvNS_16Flash_fwd_paramsE --------------------------
	.section	.nv.constant0._ZN5flash24flash_fwd_splitkv_kernelI23Flash_fwd_kernel_traitsILi256ELi64ELi64ELi4ELb0ELb0EN7cutlass6half_tE19Flash_kernel_traitsILi256ELi64ELi64ELi4ES3_EELb0ELb1ELb0ELb0ELb0ELb1ELb1ELb0EEEvNS_16Flash_fwd_paramsE,"a",@progbits
	.sectionflags	@""
	.align	4
.nv.constant0._ZN5flash24flash_fwd_splitkv_kernelI23Flash_fwd_kernel_traitsILi256ELi64ELi64ELi4ELb0ELb0EN7cutlass6half_tE19Flash_kernel_traitsILi256ELi64ELi64ELi4ES3_EELb0ELb1ELb0ELb0ELb0ELb1ELb1ELb0EEEvNS_16Flash_fwd_paramsE:
	.zero		816


//--------------------- .nv.constant0._ZN5flash24flash_fwd_splitkv_kernelI23Flash_fwd_kernel_traitsILi256ELi64ELi64ELi4ELb0ELb0EN7cutlass6half_tE19Flash_kernel_traitsILi256ELi64ELi64ELi4ES3_EELb0ELb1ELb0ELb0ELb0ELb0ELb1ELb1EEEvNS_16Flash_fwd_paramsE --------------------------
	.section	.nv.constant0._ZN5flash24flash_fwd_splitkv_kernelI23Flash_fwd_kernel_traitsILi256ELi64ELi64ELi4ELb0ELb0EN7cutlass6half_tE19Flash_kernel_traitsILi256ELi64ELi64ELi4ES3_EELb0ELb1ELb0ELb0ELb0ELb0ELb1ELb1EEEvNS_16Flash_fwd_paramsE,"a",@progbits
	.sectionflags	@""
	.align	4
.nv.constant0._ZN5flash24flash_fwd_splitkv_kernelI23Flash_fwd_kernel_traitsILi256ELi64ELi64ELi4ELb0ELb0EN7cutlass6half_tE19Flash_kernel_traitsILi256ELi64ELi64ELi4ES3_EELb0ELb1ELb0ELb0ELb0ELb0ELb1ELb1EEEvNS_16Flash_fwd_paramsE:
	.zero		816


//--------------------- .nv.constant0._ZN5flash24flash_fwd_splitkv_kernelI23Flash_fwd_kernel_traitsILi256ELi64ELi64ELi4ELb0ELb0EN7cutlass6half_tE19Flash_kernel_traitsILi256ELi64ELi64ELi4ES3_EELb0ELb1ELb0ELb0ELb0ELb1ELb1ELb1EEEvNS_16Flash_fwd_paramsE --------------------------
	.section	.nv.constant0._ZN5flash24flash_fwd_splitkv_kernelI23Flash_fwd_kernel_traitsILi256ELi64ELi64ELi4ELb0ELb0EN7cutlass6half_tE19Flash_kernel_traitsILi256ELi64ELi64ELi4ES3_EELb0ELb1ELb0ELb0ELb0ELb1ELb1ELb1EEEvNS_16Flash_fwd_paramsE,"a",@progbits
	.sectionflags	@""
	.align	4
.nv.constant0._ZN5flash24flash_fwd_splitkv_kernelI23Flash_fwd_kernel_traitsILi256ELi64ELi64ELi4ELb0ELb0EN7cutlass6half_tE19Flash_kernel_traitsILi256ELi64ELi64ELi4ES3_EELb0ELb1ELb0ELb0ELb0ELb1ELb1ELb1EEEvNS_16Flash_fwd_paramsE:
	.zero		816


//--------------------- .nv.constant0._ZN5flash24flash_fwd_splitkv_kernelI23Flash_fwd_kernel_traitsILi256ELi64ELi64ELi4ELb0ELb0EN7cutlass6half_tE19Flash_kernel_traitsILi256ELi64ELi64ELi4ES3_EELb0ELb0ELb0ELb0ELb1ELb0ELb0ELb0EEEvNS_16Flash_fwd_paramsE --------------------------
	.section	.nv.constant0._ZN5flash24flash_fwd_splitkv_kernelI23Flash_fwd_kernel_traitsILi256ELi64ELi64ELi4ELb0ELb0EN7cutlass6half_tE19Flash_kernel_traitsILi256ELi64ELi64ELi4ES3_EELb0ELb0ELb0ELb0ELb1ELb0ELb0ELb0EEEvNS_16Flash_fwd_paramsE,"a",@progbits
	.sectionflags	@""
	.align	4
.nv.constant0._ZN5flash24flash_fwd_splitkv_kernelI23Flash_fwd_kernel_traitsILi256ELi64ELi64ELi4ELb0ELb0EN7cutlass6half_tE19Flash_kernel_traitsILi256ELi64ELi64ELi4ES3_EELb0ELb0ELb0ELb0ELb1ELb0ELb0ELb0EEEvNS_16Flash_fwd_paramsE:
	.zero		816


//--------------------- .nv.constant0._ZN5flash24flash_fwd_splitkv_kernelI23Flash_fwd_kernel_traitsILi256ELi64ELi64ELi4ELb0ELb0EN7cutlass6half_tE19Flash_kernel_traitsILi256ELi64ELi64ELi4ES3_EELb0ELb0ELb0ELb0ELb1ELb1ELb0ELb0EEEvNS_16Flash_fwd_paramsE --------------------------
	.section	.nv.constant0._ZN5flash24flash_fwd_splitkv_kernelI23Flash_fwd_kernel_traitsILi256ELi64ELi64ELi4ELb0ELb0EN7cutlass6half_tE19Flash_kernel_traitsILi256ELi64ELi64ELi4ES3_EELb0ELb0ELb0ELb0ELb1ELb1ELb0ELb0EEEvNS_16Flash_fwd_paramsE,"a",@progbits
	.sectionflags	@""
	.align	4
.nv.constant0._ZN5flash24flash_fwd_splitkv_kernelI23Flash_fwd_kernel_traitsILi256ELi64ELi64ELi4ELb0ELb0EN7cutlass6half_tE19Flash_kernel_traitsILi256ELi64ELi64ELi4ES3_EELb0ELb0ELb0ELb0ELb1ELb1ELb0ELb0EEEvNS_16Flash_fwd_paramsE:
	.zero		816


//--------------------- .nv.constant0._ZN5flash24flash_fwd_splitkv_kernelI23Flash_fwd_kernel_traitsILi256ELi64ELi64ELi4ELb0ELb0EN7cutlass6half_tE19Flash_kernel_traitsILi256ELi64ELi64ELi4ES3_EELb0ELb0ELb1ELb0ELb0ELb0ELb0ELb0EEEvNS_16Flash_fwd_paramsE --------------------------
	.section	.nv.constant0._ZN5flash24flash_fwd_splitkv_kernelI23Flash_fwd_kernel_traitsILi256ELi64ELi64ELi4ELb0ELb0EN7cutlass6half_tE19Flash_kernel_traitsILi256ELi64ELi64ELi4ES3_EELb0ELb0ELb1ELb0ELb0ELb0ELb0ELb0EEEvNS_16Flash_fwd_paramsE,"a",@progbits
	.sectionflags	@""
	.align	4
.nv.constant0._ZN5flash24flash_fwd_splitkv_kernelI23Flash_fwd_kernel_traitsILi256ELi64ELi64ELi4ELb0ELb0EN7cutlass6half_tE19Flash_kernel_traitsILi256ELi64ELi64ELi4ES3_EELb0ELb0ELb1ELb0ELb0ELb0ELb0ELb0EEEvNS_16Flash_fwd_paramsE:
	.zero		816


//--------------------- .nv.constant0._ZN5flash24flash_fwd_splitkv_kernelI23Flash_fwd_kernel_traitsILi256ELi64ELi64ELi4ELb0ELb0EN7cutlass6half_tE19Flash_kernel_traitsILi256ELi64ELi64ELi4ES3_EELb0ELb0ELb1ELb0ELb0ELb1ELb0ELb0EEEvNS_16Flash_fwd_paramsE --------------------------
	.section	.nv.constant0._ZN5flash24flash_fwd_splitkv_kernelI23Flash_fwd_kernel_traitsILi256ELi64ELi64ELi4ELb0ELb0EN7cutlass6half_tE19Flash_kernel_traitsILi256ELi64ELi64ELi4ES3_EELb0ELb0ELb1ELb0ELb0ELb1ELb0ELb0EEEvNS_16Flash_fwd_paramsE,"a",@progbits
	.sectionflags	@""
	.align	4
.nv.constant0._ZN5flash24flash_fwd_splitkv_kernelI23Flash_fwd_kernel_traitsILi256ELi64ELi64ELi4ELb0ELb0EN7cutlass6half_tE19Flash_kernel_traitsILi256ELi64ELi64ELi4ES3_EELb0ELb0ELb1ELb0ELb0ELb1ELb0ELb0EEEvNS_16Flash_fwd_paramsE:
	.zero		816


//--------------------- .nv.constant0._ZN5flash24flash_fwd_splitkv_kernelI23Flash_fwd_kernel_traitsILi256ELi64ELi64ELi4ELb0ELb0EN7cutlass6half_tE19Flash_kernel_traitsILi256ELi64ELi64ELi4ES3_EELb0ELb0ELb0ELb0ELb1ELb0ELb0ELb1EEEvNS_16Flash_fwd_paramsE --------------------------
	.section	.nv.constant0._ZN5flash24flash_fwd_splitkv_kernelI23Flash_fwd_kernel_traitsILi256ELi64ELi64ELi4ELb0ELb0EN7cutlass6half_tE19Flash_kernel_traitsILi256ELi64ELi64ELi4ES3_EELb0ELb0ELb0ELb0ELb1ELb0ELb0ELb1EEEvNS_16Flash_fwd_paramsE,"a",@progbits
	.sectionflags	@""
	.align	4
.nv.constant0._ZN5flash24flash_fwd_splitkv_kernelI23Flash_fwd_kernel_traitsILi256ELi64ELi64ELi4ELb0ELb0EN7cutlass6half_tE19Flash_kernel_traitsILi256ELi64ELi64ELi4ES3_EELb0ELb0ELb0ELb0ELb1ELb0ELb0ELb1EEEvNS_16Flash_fwd_paramsE:
	.zero		816


//--------------------- .nv.constant0._ZN5flash24flash_fwd_splitkv_kernelI23Flash_fwd_kernel_traitsILi256ELi64ELi64ELi4ELb0ELb0EN7cutlass6half_tE19Flash_kernel_traitsILi256ELi64ELi64ELi4ES3_EELb0ELb0ELb0ELb0ELb1ELb1ELb0ELb1EEEvNS_16Flash_fwd_paramsE --------------------------
	.section	.nv.constant0._ZN5flash24flash_fwd_splitkv_kernelI23Flash_fwd_kernel_traitsILi256ELi64ELi64ELi4ELb0ELb0EN7cutlass6half_tE19Flash_kernel_traitsILi256ELi64ELi64ELi4ES3_EELb0ELb0ELb0ELb0ELb1ELb1ELb0ELb1EEEvNS_16Flash_fwd_paramsE,"a",@progbits
	.sectionflags	@""
	.align	4
.nv.constant0._ZN5flash24flash_fwd_splitkv_kernelI23Flash_fwd_kernel_traitsILi256ELi64ELi64ELi4ELb0ELb0EN7cutlass6half_tE19Flash_kernel_traitsILi256ELi64ELi64ELi4ES3_EELb0ELb0ELb0ELb0ELb1ELb1ELb0ELb1EEEvNS_16Flash_fwd_paramsE:
	.zero		816


//--------------------- .nv.constant0._ZN5flash24flash_fwd_splitkv_kernelI23Flash_fwd_kernel_traitsILi256ELi64ELi64ELi4ELb0ELb0EN7cutlass6half_tE19Flash_kernel_traitsILi256ELi64ELi64ELi4ES3_EELb0ELb0ELb1ELb0ELb0ELb0ELb0ELb1EEEvNS_16Flash_fwd_paramsE --------------------------
	.section	.nv.constant0._ZN5flash24flash_fwd_splitkv_kernelI23Flash_fwd_kernel_traitsILi256ELi64ELi64ELi4ELb0ELb0EN7cutlass6half_tE19Flash_kernel_traitsILi256ELi64ELi64ELi4ES3_EELb0ELb0ELb1ELb0ELb0ELb0ELb0ELb1EEEvNS_16Flash_fwd_paramsE,"a",@progbits
	.sectionflags	@""
	.align	4
.nv.constant0._ZN5flash24flash_fwd_splitkv_kernelI23Flash_fwd_kernel_traitsILi256ELi64ELi64ELi4ELb0ELb0EN7cutlass6half_tE19Flash_kernel_traitsILi256ELi64ELi64ELi4ES3_EELb0ELb0ELb1ELb0ELb0ELb0ELb0ELb1EEEvNS_16Flash_fwd_paramsE:
	.zero		816


//--------------------- .nv.constant0._ZN5flash24flash_fwd_splitkv_kernelI23Flash_fwd_kernel_traitsILi256ELi64ELi64ELi4ELb0ELb0EN7cutlass6half_tE19Flash_kernel_traitsILi256ELi64ELi64ELi4ES3_EELb0ELb0ELb1ELb0ELb0ELb1ELb0ELb1EEEvNS_16Flash_fwd_paramsE --------------------------
	.section	.nv.constant0._ZN5flash24flash_fwd_splitkv_kernelI23Flash_fwd_kernel_traitsILi256ELi64ELi64ELi4ELb0ELb0EN7cutlass6half_tE19Flash_kernel_traitsILi256ELi64ELi64ELi4ES3_EELb0ELb0ELb1ELb0ELb0ELb1ELb0ELb1EEEvNS_16Flash_fwd_paramsE,"a",@progbits
	.sectionflags	@""
	.align	4
.nv.constant0._ZN5flash24flash_fwd_splitkv_kernelI23Flash_fwd_kernel_traitsILi256ELi64ELi64ELi4ELb0ELb0EN7cutlass6half_tE19Flash_kernel_traitsILi256ELi64ELi64ELi4ES3_EELb0ELb0ELb1ELb0ELb0ELb1ELb0ELb1EEEvNS_16Flash_fwd_paramsE:
	.zero		816


//--------------------- .nv.constant0._ZN5flash24flash_fwd_splitkv_kernelI23Flash_fwd_kernel_traitsILi256ELi64ELi64ELi4ELb0ELb0EN7cutlass6half_tE19Flash_kernel_traitsILi256ELi64ELi64ELi4ES3_EELb0ELb0ELb0ELb0ELb1ELb0ELb1ELb0EEEvNS_16Flash_fwd_paramsE --------------------------
	.section	.nv.constant0._ZN5flash24flash_fwd_splitkv_kernelI23Flash_fwd_kernel_traitsILi256ELi64ELi64ELi4ELb0ELb0EN7cutlass6half_tE19Flash_kernel_traitsILi256ELi64ELi64ELi4ES3_EELb0ELb0ELb0ELb0ELb1ELb0ELb1ELb0EEEvNS_16Flash_fwd_paramsE,"a",@progbits
	.sectionflags	@""
	.align	4
.nv.constant0._ZN5flash24flash_fwd_splitkv_kernelI23Flash_fwd_kernel_traitsILi256ELi64ELi64ELi4ELb0ELb0EN7cutlass6half_tE19Flash_kernel_traitsILi256ELi64ELi64ELi4ES3_EELb0ELb0ELb0ELb0ELb1ELb0ELb1ELb0EEEvNS_16Flash_fwd_paramsE:
	.zero		816


//--------------------- .nv.constant0._ZN5flash24flash_fwd_splitkv_kernelI23Flash_fwd_kernel_traitsILi256ELi64ELi64ELi4ELb0ELb0EN7cutlass6half_tE19Flash_kernel_traitsILi256ELi64ELi64ELi4ES3_EELb0ELb0ELb0ELb0ELb1ELb1ELb1ELb0EEEvNS_16Flash_fwd_paramsE --------------------------
	.section	.nv.constant0._ZN5flash24flash_fwd_splitkv_kernelI23Flash_fwd_kernel_traitsILi256ELi64ELi64ELi4ELb0ELb0EN7cutlass6half_tE19Flash_kernel_traitsILi256ELi64ELi64ELi4ES3_EELb0ELb0ELb0ELb0ELb1ELb1ELb1ELb0EEEvNS_16Flash_fwd_paramsE,"a",@progbits
	.sectionflags	@""
	.align	4
.nv.constant0._ZN5flash24flash_fwd_splitkv_kernelI23Flash_fwd_kernel_traitsILi256ELi64ELi64ELi4ELb0ELb0EN7cutlass6half_tE19Flash_kernel_traitsILi256ELi64ELi64ELi4ES3_EELb0ELb0ELb0ELb0ELb1ELb1ELb1ELb0EEEvNS_16Flash_fwd_paramsE:
	.zero		816


//--------------------- .nv.constant0._ZN5flash24flash_fwd_splitkv_kernelI23Flash_fwd_kernel_traitsILi256ELi64ELi64ELi4ELb0ELb0EN7cutlass6half_tE19Flash_kernel_traitsILi256ELi64ELi64ELi4ES3_EELb0ELb0ELb1ELb0ELb0ELb0ELb1ELb0EEEvNS_16Flash_fwd_paramsE --------------------------
	.section	.nv.constant0._ZN5flash24flash_fwd_splitkv_kernelI23Flash_fwd_kernel_traitsILi256ELi64ELi64ELi4ELb0ELb0EN7cutlass6half_tE19Flash_kernel_traitsILi256ELi64ELi64ELi4ES3_EELb0ELb0ELb1ELb0ELb0ELb0ELb1ELb0EEEvNS_16Flash_fwd_paramsE,"a",@progbits
	.sectionflags	@""
	.align	4
.nv.constant0._ZN5flash24flash_fwd_splitkv_kernelI23Flash_fwd_kernel_traitsILi256ELi64ELi64ELi4ELb0ELb0EN7cutlass6half_tE19Flash_kernel_traitsILi256ELi64ELi64ELi4ES3_EELb0ELb0ELb1ELb0ELb0ELb0ELb1ELb0EEEvNS_16Flash_fwd_paramsE:
	.zero		816


//--------------------- .nv.constant0._ZN5flash24flash_fwd_splitkv_kernelI23Flash_fwd_kernel_traitsILi256ELi64ELi64ELi4ELb0ELb0EN7cutlass6half_tE19Flash_kernel_traitsILi256ELi64ELi64ELi4ES3_EELb0ELb0ELb1ELb0ELb0ELb1ELb1ELb0EEEvNS_16Flash_fwd_paramsE --------------------------
	.section	.nv.constant0._ZN5flash24flash_fwd_splitkv_kernelI23Flash_fwd_kernel_traitsILi256ELi64ELi64ELi4ELb0ELb0EN7cutlass6half_tE19Flash_kernel_traitsILi256ELi64ELi64ELi4ES3_EELb0ELb0ELb1ELb0ELb0ELb1ELb1ELb0EEEvNS_16Flash_fwd_paramsE,"a",@progbits
	.sectionflags	@""
	.align	4
.nv.constant0._ZN5flash24flash_fwd_splitkv_kernelI23Flash_fwd_kernel_traitsILi256ELi64ELi64ELi4ELb0ELb0EN7cutlass6half_tE19Flash_kernel_traitsILi256ELi64ELi64ELi4ES3_EELb0ELb0ELb1ELb0ELb0ELb1ELb1ELb0EEEvNS_16Flash_fwd_paramsE:
	.zero		816


//--------------------- .nv.constant0._ZN5flash24flash_fwd_splitkv_kernelI23Flash_fwd_kernel_traitsILi256ELi64ELi64ELi4ELb0ELb0EN7cutlass6half_tE19Flash_kernel_traitsILi256ELi64ELi64ELi4ES3_EELb0ELb0ELb0ELb0ELb1ELb0ELb1ELb1EEEvNS_16Flash_fwd_paramsE --------------------------
	.section	.nv.constant0._ZN5flash24flash_fwd_splitkv_kernelI23Flash_fwd_kernel_traitsILi256ELi64ELi64ELi4ELb0ELb0EN7cutlass6half_tE19Flash_kernel_traitsILi256ELi64ELi64ELi4ES3_EELb0ELb0ELb0ELb0ELb1ELb0ELb1ELb1EEEvNS_16Flash_fwd_paramsE,"a",@progbits
	.sectionflags	@""
	.align	4
.nv.constant0._ZN5flash24flash_fwd_splitkv_kernelI23Flash_fwd_kernel_traitsILi256ELi64ELi64ELi4ELb0ELb0EN7cutlass6half_tE19Flash_kernel_traitsILi256ELi64ELi64ELi4ES3_EELb0ELb0ELb0ELb0ELb1ELb0ELb1ELb1EEEvNS_16Flash_fwd_paramsE:
	.zero		816


//--------------------- .nv.constant0._ZN5flash24flash_fwd_splitkv_kernelI23Flash_fwd_kernel_traitsILi256ELi64ELi64ELi4ELb0ELb0EN7cutlass6half_tE19Flash_kernel_traitsILi256ELi64ELi64ELi4ES3_EELb0ELb0ELb0ELb0ELb1ELb1ELb1ELb1EEEvNS_16Flash_fwd_paramsE --------------------------
	.section	.nv.constant0._ZN5flash24flash_fwd_splitkv_kernelI23Flash_fwd_kernel_traitsILi256ELi64ELi64ELi4ELb0ELb0EN7cutlass6half_tE19Flash_kernel_traitsILi256ELi64ELi64ELi4ES3_EELb0ELb0ELb0ELb0ELb1ELb1ELb1ELb1EEEvNS_16Flash_fwd_paramsE,"a",@progbits
	.sectionflags	@""
	.align	4
.nv.constant0._ZN5flash24flash_fwd_splitkv_kernelI23Flash_fwd_kernel_traitsILi256ELi64ELi64ELi4ELb0ELb0EN7cutlass6half_tE19Flash_kernel_traitsILi256ELi64ELi64ELi4ES3_EELb0ELb0ELb0ELb0ELb1ELb1ELb1ELb1EEEvNS_16Flash_fwd_paramsE:
	.zero		816


//--------------------- .nv.constant0._ZN5flash24flash_fwd_splitkv_kernelI23Flash_fwd_kernel_traitsILi256ELi64ELi64ELi4ELb0ELb0EN7cutlass6half_tE19Flash_kernel_traitsILi256ELi64ELi64ELi4ES3_EELb0ELb0ELb1ELb0ELb0ELb0ELb1ELb1EEEvNS_16Flash_fwd_paramsE --------------------------
	.section	.nv.constant0._ZN5flash24flash_fwd_splitkv_kernelI23Flash_fwd_kernel_traitsILi256ELi64ELi64ELi4ELb0ELb0EN7cutlass6half_tE19Flash_kernel_traitsILi256ELi64ELi64ELi4ES3_EELb0ELb0ELb1ELb0ELb0ELb0ELb1ELb1EEEvNS_16Flash_fwd_paramsE,"a",@progbits
	.sectionflags	@""
	.align	4
.nv.constant0._ZN5flash24flash_fwd_splitkv_kernelI23Flash_fwd_kernel_traitsILi256ELi64ELi64ELi4ELb0ELb0EN7cutlass6half_tE19Flash_kernel_traitsILi256ELi64ELi64ELi4ES3_EELb0ELb0ELb1ELb0ELb0ELb0ELb1ELb1EEEvNS_16Flash_fwd_paramsE:
	.zero		816


//--------------------- .nv.constant0._ZN5flash24flash_fwd_splitkv_kernelI23Flash_fwd_kernel_traitsILi256ELi64ELi64ELi4ELb0ELb0EN7cutlass6half_tE19Flash_kernel_traitsILi256ELi64ELi64ELi4ES3_EELb0ELb0ELb1ELb0ELb0ELb1ELb1ELb1EEEvNS_16Flash_fwd_paramsE --------------------------
	.section	.nv.constant0._ZN5flash24flash_fwd_splitkv_kernelI23Flash_fwd_kernel_traitsILi256ELi64ELi64ELi4ELb0ELb0EN7cutlass6half_tE19Flash_kernel_traitsILi256ELi64ELi64ELi4ES3_EELb0ELb0ELb1ELb0ELb0ELb1ELb1ELb1EEEvNS_16Flash_fwd_paramsE,"a",@progbits
	.sectionflags	@""
	.align	4
.nv.constant0._ZN5flash24flash_fwd_splitkv_kernelI23Flash_fwd_kernel_traitsILi256ELi64ELi64ELi4ELb0ELb0EN7cutlass6half_tE19Flash_kernel_traitsILi256ELi64ELi64ELi4ES3_EELb0ELb0ELb1ELb0ELb0ELb1ELb1ELb1EEEvNS_16Flash_fwd_paramsE:
	.zero		816


//--------------------- .nv.constant0._ZN5flash24flash_fwd_splitkv_kernelI23Flash_fwd_kernel_traitsILi256ELi64ELi64ELi4ELb0ELb0EN7cutlass6half_tE19Flash_kernel_traitsILi256ELi64ELi64ELi4ES3_EELb0ELb1ELb0ELb0ELb1ELb0ELb0ELb0EEEvNS_16Flash_fwd_paramsE --------------------------
	.section	.nv.constant0._ZN5flash24flash_fwd_splitkv_kernelI23Flash_fwd_kernel_traitsILi256ELi64ELi64ELi4ELb0ELb0EN7cutlass6half_tE19Flash_kernel_traitsILi256ELi64ELi64ELi4ES3_EELb0ELb1ELb0ELb0ELb1ELb0ELb0ELb0EEEvNS_16Flash_fwd_paramsE,"a",@progbits
	.sectionflags	@""
	.align	4
.nv.constant0._ZN5flash24flash_fwd_splitkv_kernelI23Flash_fwd_kernel_traitsILi256ELi64ELi64ELi4ELb0ELb0EN7cutlass6half_tE19Flash_kernel_traitsILi256ELi64ELi64ELi4ES3_EELb0ELb1ELb0ELb0ELb1ELb0ELb0ELb0EEEvNS_16Flash_fwd_paramsE:
	.zero		816


//--------------------- .nv.constant0._ZN5flash24flash_fwd_splitkv_kernelI23Flash_fwd_kernel_traitsILi256ELi64ELi64ELi4ELb0ELb0EN7cutlass6half_tE19Flash_kernel_traitsILi256ELi64ELi64ELi4ES3_EELb0ELb1ELb0ELb0ELb1ELb1ELb0ELb0EEEvNS_16Flash_fwd_paramsE --------------------------
	.section	.nv.constant0._ZN5flash24flash_fwd_splitkv_kernelI23Flash_fwd_kernel_traitsILi256ELi64ELi64ELi4ELb0ELb0EN7cutlass6half_tE19Flash_kernel_traitsILi256ELi64ELi64ELi4ES3_EELb0ELb1ELb0ELb0ELb1ELb1ELb0ELb0EEEvNS_16Flash_fwd_paramsE,"a",@progbits
	.sectionflags	@""
	.align	4
.nv.constant0._ZN5flash24flash_fwd_splitkv_kernelI23Flash_fwd_kernel_traitsILi256ELi64ELi64ELi4ELb0ELb0EN7cutlass6half_tE19Flash_kernel_traitsILi256ELi64ELi64ELi4ES3_EELb0ELb1ELb0ELb0ELb1ELb1ELb0ELb0EEEvNS_16Flash_fwd_paramsE:
	.zero		816


//--------------------- .nv.constant0._ZN5flash24flash_fwd_splitkv_kernelI23Flash_fwd_kernel_traitsILi256ELi64ELi64ELi4ELb0ELb0EN7cutlass6half_tE19Flash_kernel_traitsILi256ELi64ELi64ELi4ES3_EELb0ELb1ELb1ELb0ELb0ELb0ELb0ELb0EEEvNS_16Flash_fwd_paramsE --------------------------
	.section	.nv.constant0._ZN5flash24flash_fwd_splitkv_kernelI23Flash_fwd_kernel_traitsILi256ELi64ELi64ELi4ELb0ELb0EN7cutlass6half_tE19Flash_kernel_traitsILi256ELi64ELi64ELi4ES3_EELb0ELb1ELb1ELb0ELb0ELb0ELb0ELb0EEEvNS_16Flash_fwd_paramsE,"a",@progbits
	.sectionflags	@""
	.align	4
.nv.constant0._ZN5flash24flash_fwd_splitkv_kernelI23Flash_fwd_kernel_traitsILi256ELi64ELi64ELi4ELb0ELb0EN7cutlass6half_tE19Flash_kernel_traitsILi256ELi64ELi64ELi4ES3_EELb0ELb1ELb1ELb0ELb0ELb0ELb0ELb0EEEvNS_16Flash_fwd_paramsE:
	.zero		816


//--------------------- .nv.constant0._ZN5flash24flash_fwd_splitkv_kernelI23Flash_fwd_kernel_traitsILi256ELi64ELi64ELi4ELb0ELb0EN7cutlass6half_tE19Flash_kernel_traitsILi256ELi64ELi64ELi4ES3_EELb0ELb1ELb1ELb0ELb0ELb1ELb0ELb0EEEvNS_16Flash_fwd_paramsE --------------------------
	.section	.nv.constant0._ZN5flash24flash_fwd_splitkv_kernelI23Flash_fwd_kernel_traitsILi256ELi64ELi64ELi4ELb0ELb0EN7cutlass6half_tE19Flash_kernel_traitsILi256ELi64ELi64ELi4ES3_EELb0ELb1ELb1ELb0ELb0ELb1ELb0ELb0EEEvNS_16Flash_fwd_paramsE,"a",@progbits
	.sectionflags	@""
	.align	4
.nv.constant0._ZN5flash24flash_fwd_splitkv_kernelI23Flash_fwd_kernel_traitsILi256ELi64ELi64ELi4ELb0ELb0EN7cutlass6half_tE19Flash_kernel_traitsILi256ELi64ELi64ELi4ES3_EELb0ELb1ELb1ELb0ELb0ELb1ELb0ELb0EEEvNS_16Flash_fwd_paramsE:
	.zero		816


//--------------------- .nv.constant0._ZN5flash24flash_fwd_splitkv_kernelI23Flash_fwd_kernel_traitsILi256ELi64ELi64ELi4ELb0ELb0EN7cutlass6half_tE19Flash_kernel_traitsILi256ELi64ELi64ELi4ES3_EELb0ELb1ELb0ELb0ELb1ELb0ELb0ELb1EEEvNS_16Flash_fwd_paramsE --------------------------
	.section	.nv.constant0._ZN5flash24flash_fwd_splitkv_kernelI23Flash_fwd_kernel_traitsILi256ELi64ELi64ELi4ELb0ELb0EN7cutlass6half_tE19Flash_kernel_traitsILi256ELi64ELi64ELi4ES3_EELb0ELb1ELb0ELb0ELb1ELb0ELb0ELb1EEEvNS_16Flash_fwd_paramsE,"a",@progbits
	.sectionflags	@""
	.align	4
.nv.constant0._ZN5flash24flash_fwd_splitkv_kernelI23Flash_fwd_kernel_traitsILi256ELi64ELi64ELi4ELb0ELb0EN7cutlass6half_tE19Flash_kernel_traitsILi256ELi64ELi64ELi4ES3_EELb0ELb1ELb0ELb0ELb1ELb0ELb0ELb1EEEvNS_16Flash_fwd_paramsE:
	.zero		816


//--------------------- .nv.constant0._ZN5flash24flash_fwd_splitkv_kernelI23Flash_fwd_kernel_traitsILi256ELi64ELi64ELi4ELb0ELb0EN7cutlass6half_tE19Flash_kernel_traitsILi256ELi64ELi64ELi4ES3_EELb0ELb1ELb0ELb0ELb1ELb1ELb0ELb1EEEvNS_16Flash_fwd_paramsE --------------------------
	.section	.nv.constant0._ZN5flash24flash_fwd_splitkv_kernelI23Flash_fwd_kernel_traitsILi256ELi64ELi64ELi4ELb0ELb0EN7cutlass6half_tE19Flash_kernel_traitsILi256ELi64ELi64ELi4ES3_EELb0ELb1ELb0ELb0ELb1ELb1ELb0ELb1EEEvNS_16Flash_fwd_paramsE,"a",@progbits
	.sectionflags	@""
	.align	4
.nv.constant0._ZN5flash24flash_fwd_splitkv_kernelI23Flash_fwd_kernel_traitsILi256ELi64ELi64ELi4ELb0ELb0EN7cutlass6half_tE19Flash_kernel_traitsILi256ELi64ELi64ELi4ES3_EELb0ELb1ELb0ELb0ELb1ELb1ELb0ELb1EEEvNS_16Flash_fwd_paramsE:
	.zero		816


//--------------------- .nv.constant0._ZN5flash24flash_fwd_splitkv_kernelI23Flash_fwd_kernel_traitsILi256ELi64ELi64ELi4ELb0ELb0EN7cutlass6half_tE19Flash_kernel_traitsILi256ELi64ELi64ELi4ES3_EELb0ELb1ELb1ELb0ELb0ELb0ELb0ELb1EEEvNS_16Flash_fwd_paramsE --------------------------
	.section	.nv.constant0._ZN5flash24flash_fwd_splitkv_kernelI23Flash_fwd_kernel_traitsILi256ELi64ELi64ELi4ELb0ELb0EN7cutlass6half_tE19Flash_kernel_traitsILi256ELi64ELi64ELi4ES3_EELb0ELb1ELb1ELb0ELb0ELb0ELb0ELb1EEEvNS_16Flash_fwd_paramsE,"a",@progbits
	.sectionflags	@""
	.align	4
.nv.constant0._ZN5flash24flash_fwd_splitkv_kernelI23Flash_fwd_kernel_traitsILi256ELi64ELi64ELi4ELb0ELb0EN7cutlass6half_tE19Flash_kernel_traitsILi256ELi64ELi64ELi4ES3_EELb0ELb1ELb1ELb0ELb0ELb0ELb0ELb1EEEvNS_16Flash_fwd_paramsE:
	.zero		816


//--------------------- .nv.constant0._ZN5flash24flash_fwd_splitkv_kernelI23Flash_fwd_kernel_traitsILi256ELi64ELi64ELi4ELb0ELb0EN7cutlass6half_tE19Flash_kernel_traitsILi256ELi64ELi64ELi4ES3_EELb0ELb1ELb1ELb0ELb0ELb1ELb0ELb1EEEvNS_16Flash_fwd_paramsE --------------------------
	.section	.nv.constant0._ZN5flash24flash_fwd_splitkv_kernelI23Flash_fwd_kernel_traitsILi256ELi64ELi64ELi4ELb0ELb0EN7cutlass6half_tE19Flash_kernel_traitsILi256ELi64ELi64ELi4ES3_EELb0ELb1ELb1ELb0ELb0ELb1ELb0ELb1EEEvNS_16Flash_fwd_paramsE,"a",@progbits
	.sectionflags	@""
	.align	4
.nv.constant0._ZN5flash24flash_fwd_splitkv_kernelI23Flash_fwd_kernel_traitsILi256ELi64ELi64ELi4ELb0ELb0EN7cutlass6half_tE19Flash_kernel_traitsILi256ELi64ELi64ELi4ES3_EELb0ELb1ELb1ELb0ELb0ELb1ELb0ELb1EEEvNS_16Flash_fwd_paramsE:
	.zero		816


//--------------------- .nv.constant0._ZN5flash24flash_fwd_splitkv_kernelI23Flash_fwd_kernel_traitsILi256ELi64ELi64ELi4ELb0ELb0EN7cutlass6half_tE19Flash_kernel_traitsILi256ELi64ELi64ELi4ES3_EELb0ELb1ELb0ELb0ELb1ELb0ELb1ELb0EEEvNS_16Flash_fwd_paramsE --------------------------
	.section	.nv.constant0._ZN5flash24flash_fwd_splitkv_kernelI23Flash_fwd_kernel_traitsILi256ELi64ELi64ELi4ELb0ELb0EN7cutlass6half_tE19Flash_kernel_traitsILi256ELi64ELi64ELi4ES3_EELb0ELb1ELb0ELb0ELb1ELb0ELb1ELb0EEEvNS_16Flash_fwd_paramsE,"a",@progbits
	.sectionflags	@""
	.align	4
.nv.constant0._ZN5flash24flash_fwd_splitkv_kernelI23Flash_fwd_kernel_traitsILi256ELi64ELi64ELi4ELb0ELb0EN7cutlass6half_tE19Flash_kernel_traitsILi256ELi64ELi64ELi4ES3_EELb0ELb1ELb0ELb0ELb1ELb0ELb1ELb0EEEvNS_16Flash_fwd_paramsE:
	.zero		816


//--------------------- .nv.constant0._ZN5flash24flash_fwd_splitkv_kernelI23Flash_fwd_kernel_traitsILi256ELi64ELi64ELi4ELb0ELb0EN7cutlass6half_tE19Flash_kernel_traitsILi256ELi64ELi64ELi4ES3_EELb0ELb1ELb0ELb0ELb1ELb1ELb1ELb0EEEvNS_16Flash_fwd_paramsE --------------------------
	.section	.nv.constant0._ZN5flash24flash_fwd_splitkv_kernelI23Flash_fwd_kernel_traitsILi256ELi64ELi64ELi4ELb0ELb0EN7cutlass6half_tE19Flash_kernel_traitsILi256ELi64ELi64ELi4ES3_EELb0ELb1ELb0ELb0ELb1ELb1ELb1ELb0EEEvNS_16Flash_fwd_paramsE,"a",@progbits
	.sectionflags	@""
	.align	4
.nv.constant0._ZN5flash24flash_fwd_splitkv_kernelI23Flash_fwd_kernel_traitsILi256ELi64ELi64ELi4ELb0ELb0EN7cutlass6half_tE19Flash_kernel_traitsILi256ELi64ELi64ELi4ES3_EELb0ELb1ELb0ELb0ELb1ELb1ELb1ELb0EEEvNS_16Flash_fwd_paramsE:
	.zero		816


//--------------------- .nv.constant0._ZN5flash24flash_fwd_splitkv_kernelI23Flash_fwd_kernel_traitsILi256ELi64ELi64ELi4ELb0ELb0EN7cutlass6half_tE19Flash_kernel_traitsILi256ELi64ELi64ELi4ES3_EELb0ELb1ELb1ELb0ELb0ELb0ELb1ELb0EEEvNS_16Flash_fwd_paramsE --------------------------
	.section	.nv.constant0._ZN5flash24flash_fwd_splitkv_kernelI23Flash_fwd_kernel_traitsILi256ELi64ELi64ELi4ELb0ELb0EN7cutlass6half_tE19Flash_kernel_traitsILi256ELi64ELi64ELi4ES3_EELb0ELb1ELb1ELb0ELb0ELb0ELb1ELb0EEEvNS_16Flash_fwd_paramsE,"a",@progbits
	.sectionflags	@""
	.align	4
.nv.constant0._ZN5flash24flash_fwd_splitkv_kernelI23Flash_fwd_kernel_traitsILi256ELi64ELi64ELi4ELb0ELb0EN7cutlass6half_tE19Flash_kernel_traitsILi256ELi64ELi64ELi4ES3_EELb0ELb1ELb1ELb0ELb0ELb0ELb1ELb0EEEvNS_16Flash_fwd_paramsE:
	.zero		816


//--------------------- .nv.constant0._ZN5flash24flash_fwd_splitkv_kernelI23Flash_fwd_kernel_traitsILi256ELi64ELi64ELi4ELb0ELb0EN7cutlass6half_tE19Flash_kernel_traitsILi256ELi64ELi64ELi4ES3_EELb0ELb1ELb1ELb0ELb0ELb1ELb1ELb0EEEvNS_16Flash_fwd_paramsE --------------------------
	.section	.nv.constant0._ZN5flash24flash_fwd_splitkv_kernelI23Flash_fwd_kernel_traitsILi256ELi64ELi64ELi4ELb0ELb0EN7cutlass6half_tE19Flash_kernel_traitsILi256ELi64ELi64ELi4ES3_EELb0ELb1ELb1ELb0ELb0ELb1ELb1ELb0EEEvNS_16Flash_fwd_paramsE,"a",@progbits
	.sectionflags	@""
	.align	4
.nv.constant0._ZN5flash24flash_fwd_splitkv_kernelI23Flash_fwd_kernel_traitsILi256ELi64ELi64ELi4ELb0ELb0EN7cutlass6half_tE19Flash_kernel_traitsILi256ELi64ELi64ELi4ES3_EELb0ELb1ELb1ELb0ELb0ELb1ELb1ELb0EEEvNS_16Flash_fwd_paramsE:
	.zero		816


//--------------------- .nv.constant0._ZN5flash24flash_fwd_splitkv_kernelI23Flash_fwd_kernel_traitsILi256ELi64ELi64ELi4ELb0ELb0EN7cutlass6half_tE19Flash_kernel_traitsILi256ELi64ELi64ELi4ES3_EELb0ELb1ELb0ELb0ELb1ELb0ELb1ELb1EEEvNS_16Flash_fwd_paramsE --------------------------
	.section	.nv.constant0._ZN5flash24flash_fwd_splitkv_kernelI23Flash_fwd_kernel_traitsILi256ELi64ELi64ELi4ELb0ELb0EN7cutlass6half_tE19Flash_kernel_traitsILi256ELi64ELi64ELi4ES3_EELb0ELb1ELb0ELb0ELb1ELb0ELb1ELb1EEEvNS_16Flash_fwd_paramsE,"a",@progbits
	.sectionflags	@""
	.align	4
.nv.constant0._ZN5flash24flash_fwd_splitkv_kernelI23Flash_fwd_kernel_traitsILi256ELi64ELi64ELi4ELb0ELb0EN7cutlass6half_tE19Flash_kernel_traitsILi256ELi64ELi64ELi4ES3_EELb0ELb1ELb0ELb0ELb1ELb0ELb1ELb1EEEvNS_16Flash_fwd_paramsE:
	.zero		816


//--------------------- .nv.constant0._ZN5flash24flash_fwd_splitkv_kernelI23Flash_fwd_kernel_traitsILi256ELi64ELi64ELi4ELb0ELb0EN7cutlass6half_tE19Flash_kernel_traitsILi256ELi64ELi64ELi4ES3_EELb0ELb1ELb0ELb0ELb1ELb1ELb1ELb1EEEvNS_16Flash_fwd_paramsE --------------------------
	.section	.nv.constant0._ZN5flash24flash_fwd_splitkv_kernelI23Flash_fwd_kernel_traitsILi256ELi64ELi64ELi4ELb0ELb0EN7cutlass6half_tE19Flash_kernel_traitsILi256ELi64ELi64ELi4ES3_EELb0ELb1ELb0ELb0ELb1ELb1ELb1ELb1EEEvNS_16Flash_fwd_paramsE,"a",@progbits
	.sectionflags	@""
	.align	4
.nv.constant0._ZN5flash24flash_fwd_splitkv_kernelI23Flash_fwd_kernel_traitsILi256ELi64ELi64ELi4ELb0ELb0EN7cutlass6half_tE19Flash_kernel_traitsILi256ELi64ELi64ELi4ES3_EELb0ELb1ELb0ELb0ELb1ELb1ELb1ELb1EEEvNS_16Flash_fwd_paramsE:
	.zero		816


//--------------------- .nv.constant0._ZN5flash24flash_fwd_splitkv_kernelI23Flash_fwd_kernel_traitsILi256ELi64ELi64ELi4ELb0ELb0EN7cutlass6half_tE19Flash_kernel_traitsILi256ELi64ELi64ELi4ES3_EELb0ELb1ELb1ELb0ELb0ELb0ELb1ELb1EEEvNS_16Flash_fwd_paramsE --------------------------
	.section	.nv.constant0._ZN5flash24flash_fwd_splitkv_kernelI23Flash_fwd_kernel_traitsILi256ELi64ELi64ELi4ELb0ELb0EN7cutlass6half_tE19Flash_kernel_traitsILi256ELi64ELi64ELi4ES3_EELb0ELb1ELb1ELb0ELb0ELb0ELb1ELb1EEEvNS_16Flash_fwd_paramsE,"a",@progbits
	.sectionflags	@""
	.align	4
.nv.constant0._ZN5flash24flash_fwd_splitkv_kernelI23Flash_fwd_kernel_traitsILi256ELi64ELi64ELi4ELb0ELb0EN7cutlass6half_tE19Flash_kernel_traitsILi256ELi64ELi64ELi4ES3_EELb0ELb1ELb1ELb0ELb0ELb0ELb1ELb1EEEvNS_16Flash_fwd_paramsE:
	.zero		816


//--------------------- .nv.constant0._ZN5flash24flash_fwd_splitkv_kernelI23Flash_fwd_kernel_traitsILi256ELi64ELi64ELi4ELb0ELb0EN7cutlass6half_tE19Flash_kernel_traitsILi256ELi64ELi64ELi4ES3_EELb0ELb1ELb1ELb0ELb0ELb1ELb1ELb1EEEvNS_16Flash_fwd_paramsE --------------------------
	.section	.nv.constant0._ZN5flash24flash_fwd_splitkv_kernelI23Flash_fwd_kernel_traitsILi256ELi64ELi64ELi4ELb0ELb0EN7cutlass6half_tE19Flash_kernel_traitsILi256ELi64ELi64ELi4ES3_EELb0ELb1ELb1ELb0ELb0ELb1ELb1ELb1EEEvNS_16Flash_fwd_paramsE,"a",@progbits
	.sectionflags	@""
	.align	4
.nv.constant0._ZN5flash24flash_fwd_splitkv_kernelI23Flash_fwd_kernel_traitsILi256ELi64ELi64ELi4ELb0ELb0EN7cutlass6half_tE19Flash_kernel_traitsILi256ELi64ELi64ELi4ES3_EELb0ELb1ELb1ELb0ELb0ELb1ELb1ELb1EEEvNS_16Flash_fwd_paramsE:
	.zero		816


//--------------------- .text._ZN5flash32flash_fwd_splitkv_combine_kernelI23Flash_fwd_kernel_traitsILi256ELi64ELi64ELi4ELb0ELb0EN7cutlass6half_tE19Flash_kernel_traitsILi256ELi64ELi64ELi4ES3_EELi4ELi7ELb0EEEvNS_16Flash_fwd_paramsE --------------------------
	.section	.text._ZN5flash32flash_fwd_splitkv_combine_kernelI23Flash_fwd_kernel_traitsILi256ELi64ELi64ELi4ELb0ELb0EN7cutlass6half_tE19Flash_kernel_traitsILi256ELi64ELi64ELi4ES3_EELi4ELi7ELb0EEEvNS_16Flash_fwd_paramsE,"ax",@progbits
	.sectioninfo	@"SHI_REGISTERS=62"
	.align	128
        .global         _ZN5flash32flash_fwd_splitkv_combine_kernelI23Flash_fwd_kernel_traitsILi256ELi64ELi64ELi4ELb0ELb0EN7cutlass6half_tE19Flash_kernel_traitsILi256ELi64ELi64ELi4ES3_EELi4ELi7ELb0EEEvNS_16Flash_fwd_paramsE
        .type           _ZN5flash32flash_fwd_splitkv_combine_kernelI23Flash_fwd_kernel_traitsILi256ELi64ELi64ELi4ELb0ELb0EN7cutlass6half_tE19Flash_kernel_traitsILi256ELi64ELi64ELi4ES3_EELi4ELi7ELb0EEEvNS_16Flash_fwd_paramsE,@function
        .size           _ZN5flash32flash_fwd_splitkv_combine_kernelI23Flash_fwd_kernel_traitsILi256ELi64ELi64ELi4ELb0ELb0EN7cutlass6half_tE19Flash_kernel_traitsILi256ELi64ELi64ELi4ES3_EELi4ELi7ELb0EEEvNS_16Flash_fwd_paramsE,(.L_x_8716 - _ZN5flash32flash_fwd_splitkv_combine_kernelI23Flash_fwd_kernel_traitsILi256ELi64ELi64ELi4ELb0ELb0EN7cutlass6half_tE19Flash_kernel_traitsILi256ELi64ELi64ELi4ES3_EELi4ELi7ELb0EEEvNS_16Flash_fwd_paramsE)
        .other          _ZN5flash32flash_fwd_splitkv_combine_kernelI23Flash_fwd_kernel_traitsILi256ELi64ELi64ELi4ELb0ELb0EN7cutlass6half_tE19Flash_kernel_traitsILi256ELi64ELi64ELi4ES3_EELi4ELi7ELb0EEEvNS_16Flash_fwd_paramsE,@"STO_CUDA_ENTRY STV_DEFAULT"
_ZN5flash32flash_fwd_splitkv_combine_kernelI23Flash_fwd_kernel_traitsILi256ELi64ELi64ELi4ELb0ELb0EN7cutlass6half_tE19Flash_kernel_traitsILi256ELi64ELi64ELi4ES3_EELi4ELi7ELb0EEEvNS_16Flash_fwd_paramsE:
.text._ZN5flash32flash_fwd_splitkv_combine_kernelI23Flash_fwd_kernel_traitsILi256ELi64ELi64ELi4ELb0ELb0EN7cutlass6half_tE19Flash_kernel_traitsILi256ELi64ELi64ELi4ES3_EELi4ELi7ELb0EEEvNS_16Flash_fwd_paramsE:
[----:B------:R-:W-:Y:S02]  /*0000*/  MOV R1, c[0x0][0x28] ;  /* 0x00000a0000017a02 */ /* 0x000fe40000000f00 */
[----:B------:R-:W-:Y:S01]  /*0010*/  IMAD.MOV.U32 R2, RZ, RZ, c[0x0][0x1c0] ;  /* 0x00007000ff027624 */ /* 0x000fe200078e00ff */
[----:B------:R-:W0:Y:S01]  /*0020*/  S2UR UR7, SR_CTAID.X ;  /* 0x00000000000779c3 */ /* 0x000e220000002500 */
[----:B------:R-:W-:Y:S02]  /*0030*/  IMAD.MOV.U32 R5, RZ, RZ, c[0x0][0x214] ;  /* 0x00008500ff057624 */ /* 0x000fe400078e00ff */
[----:B------:R-:W-:Y:S01]  /*0040*/  IMAD R20, R2, c[0x0][0x210], RZ ;  /* 0x0000840002147a24 */ /* 0x000fe200078e02ff */
[----:B------:R-:W-:Y:S02]  /*0050*/  SHF.R.S32.HI R2, RZ, 0x1f, R2 ;  /* 0x0000001fff027819 */ /* 0x000fe40000011402 */
[----:B------:R-:W-:Y:S01]  /*0060*/  SHF.R.S32.HI R5, RZ, 0x1f, R5 ;  /* 0x0000001fff057819 */ /* 0x000fe20000011405 */
[----:B------:R-:W-:-:S05]  /*0070*/  IMAD R20, R20, c[0x0][0x214], RZ ;  /* 0x0000850014147a24 */ /* 0x000fca00078e02ff */
[----:B------:R-:W-:Y:S02]  /*0080*/  ISETP.LT.U32.AND P0, PT, R20, c[0x0][0x214], PT ;  /* 0x0000850014007a0c */ /* 0x000fe40003f01070 */
[----:B------:R-:W-:-:S04]  /*0090*/  SHF.R.S32.HI R0, RZ, 0x1f, R20 ;  /* 0x0000001fff007819 */ /* 0x000fc80000011414 */
[----:B------:R-:W-:-:S04]  /*00a0*/  ISETP.LT.AND.EX P0, PT, R0, R5, PT, P0 ;  /* 0x000000050000720c */ /* 0x000fc80003f01300 */
[----:B------:R-:W-:Y:S01]  /*00b0*/  SEL R5, R0, R5, P0 ;  /* 0x0000000500057207 */ /* 0x000fe20000000000 */
[----:B0-----:R-:W-:Y:S01]  /*00c0*/  USHF.L.U32 UR7, UR7, 0x2, URZ ;  /* 0x0000000207077899 */ /* 0x001fe2000800063f */
[----:B------:R-:W-:Y:S02]  /*00d0*/  SEL R35, R20, c[0x0][0x214], P0 ;  /* 0x0000850014237a07 */ /* 0x000fe40000000000 */
[----:B------:R-:W-:Y:S01]  /*00e0*/  LOP3.LUT R3, R0, R5, RZ, 0xfc, !PT ;  /* 0x0000000500037212 */ /* 0x000fe200078efcff */
[----:B------:R-:W-:-:S03]  /*00f0*/  USHF.R.S32.HI UR6, URZ, 0x1f, UR7 ;  /* 0x0000001f3f067899 */ /* 0x000fc60008011407 */
[----:B------:R-:W-:-:S13]  /*0100*/  ISETP.NE.U32.AND P1, PT, R3, RZ, PT ;  /* 0x000000ff0300720c */ /* 0x000fda0003f25070 */
[----:B------:R-:W-:Y:S05]  /*0110*/  @!P1 BRA `(.L_x_0) ;  /* 0x0000007000009947 */ /* 0x000fea0003800000 */
[----:B------:R-:W-:Y:S01]  /*0120*/  IMAD.MOV.U32 R18, RZ, RZ, R20 ;  /* 0x000000ffff127224 */ /* 0x000fe200078e0014 */
[----:B------:R-:W-:Y:S01]  /*0130*/  MOV R26, R35 ;  /* 0x00000023001a7202 */ /* 0x000fe20000000f00 */
[----:B------:R-:W-:Y:S01]  /*0140*/  IMAD.MOV.U32 R17, RZ, RZ, R0 ;  /* 0x000000ffff117224 */ /* 0x000fe200078e0000 */
[----:B------:R-:W-:Y:S02]  /*0150*/  MOV R25, R5 ;  /* 0x0000000500197202 */ /* 0x000fe40000000f00 */
[----:B------:R-:W-:Y:S02]  /*0160*/  MOV R24, 0x180 ;  /* 0x0000018000187802 */ /* 0x000fe40000000f00 */
[----:B------:R-:W-:Y:S05]  /*0170*/  CALL.REL.NOINC `($__internal_0_$__cuda_sm20_div_s64) ;  /* 0x0000475000007944 */ /* 0x000fea0003c00000 */
[----:B------:R-:W-:Y:S05]  /*0180*/  BRA `(.L_x_1) ;  /* 0x0000013000007947 */ /* 0x000fea0003800000 */
.L_x_0:
[----:B------:R-:W0:Y:S01]  /*0190*/  I2F.U32.RP R8, R35 ;  /* 0x0000002300087306 */ /* 0x000e220000209000 */
[----:B------:R-:W-:Y:S01]  /*01a0*/  ISETP.NE.U32.AND P0, PT, R35, RZ, PT ;  /* 0x000000ff2300720c */ /* 0x000fe20003f05070 */
[----:B------:R-:W-:-:S06]  /*01b0*/  HFMA2.MMA R23, -RZ, RZ, 0, 0 ;  /* 0x00000000ff177435 */ /* 0x000fcc00000001ff */
[----:B0-----:R-:W0:Y:S02]  /*01c0*/  MUFU.RCP R6, R8 ;  /* 0x0000000800067308 */ /* 0x001e240000001000 */
[----:B0-----:R-:W-:-:S06]  /*01d0*/  IADD3 R6, R6, 0xffffffe, RZ ;  /* 0x0ffffffe06067810 */ /* 0x001fcc0007ffe0ff */
[----:B------:R-:W0:Y:S02]  /*01e0*/  F2I.FTZ.U32.TRUNC.NTZ R7, R6 ;  /* 0x0000000600077305 */ /* 0x000e24000021f000 */
[----:B0-----:R-:W-:Y:S02]  /*01f0*/  IMAD.MOV R3, RZ, RZ, -R7 ;  /* 0x000000ffff037224 */ /* 0x001fe400078e0a07 */
[----:B------:R-:W-:Y:S02]  /*0200*/  IMAD.MOV.U32 R6, RZ, RZ, RZ ;  /* 0x000000ffff067224 */ /* 0x000fe400078e00ff */
[----:B------:R-:W-:-:S04]  /*0210*/  IMAD R3, R3, R35, RZ ;  /* 0x0000002303037224 */ /* 0x000fc800078e02ff */
[----:B------:R-:W-:-:S06]  /*0220*/  IMAD.HI.U32 R3, R7, R3, R6 ;  /* 0x0000000307037227 */ /* 0x000fcc00078e0006 */
[----:B------:R-:W-:-:S05]  /*0230*/  IMAD.HI.U32 R22, R3, R20, RZ ;  /* 0x0000001403167227 */ /* 0x000fca00078e00ff */
[----:B------:R-:W-:-:S05]  /*0240*/  IADD3 R3, -R22, RZ, RZ ;  /* 0x000000ff16037210 */ /* 0x000fca0007ffe1ff */
[----:B------:R-:W-:-:S05]  /*0250*/  IMAD R4, R35, R3, R20 ;  /* 0x0000000323047224 */ /* 0x000fca00078e0214 */
[----:B------:R-:W-:-:S13]  /*0260*/  ISETP.GE.U32.AND P2, PT, R4, R35, PT ;  /* 0x000000230400720c */ /* 0x000fda0003f46070 */
[----:B------:R-:W-:Y:S01]  /*0270*/  @P2 IMAD.IADD R4, R4, 0x1, -R35 ;  /* 0x0000000104042824 */ /* 0x000fe200078e0a23 */
[----:B------:R-:W-:-:S04]  /*0280*/  @P2 IADD3 R22, R22, 0x1, RZ ;  /* 0x0000000116162810 */ /* 0x000fc80007ffe0ff */
[----:B------:R-:W-:-:S13]  /*0290*/  ISETP.GE.U32.AND P1, PT, R4, R35, PT ;  /* 0x000000230400720c */ /* 0x000fda0003f26070 */
[----:B------:R-:W-:Y:S02]  /*02a0*/  @P1 IADD3 R22, R22, 0x1, RZ ;  /* 0x0000000116161810 */ /* 0x000fe40007ffe0ff */
[----:B------:R-:W-:-:S04]  /*02b0*/  @!P0 LOP3.LUT R22, RZ, R35, RZ, 0x33, !PT ;  /* 0x00000023ff168212 */ /* 0x000fc800078e33ff */
.L_x_1:
[----:B------:R-:W-:Y:S01]  /*02c0*/  ISETP.LT.U32.AND P0, PT, R22, c[0x0][0x1c0], PT ;  /* 0x0000700016007a0c */ /* 0x000fe20003f01070 */
[----:B------:R-:W-:Y:S03]  /*02d0*/  BSSY B0, `(.L_x_2) ;  /* 0x0000021000007945 */ /* 0x000fe60003800000 */
[----:B------:R-:W-:-:S04]  /*02e0*/  ISETP.LT.AND.EX P0, PT, R23, R2, PT, P0 ;  /* 0x000000021700720c */ /* 0x000fc80003f01300 */
[C---:B------:R-:W-:Y:S02]  /*02f0*/  SEL R25, R23.reuse, R2, P0 ;  /* 0x0000000217197207 */ /* 0x040fe40000000000 */
[----:B------:R-:W-:Y:S02]  /*0300*/  SEL R26, R22, c[0x0][0x1c0], P0 ;  /* 0x00007000161a7a07 */ /* 0x000fe40000000000 */
[----:B------:R-:W-:-:S04]  /*0310*/  LOP3.LUT R2, R23, R25, RZ, 0xfc, !PT ;  /* 0x0000001917027212 */ /* 0x000fc800078efcff */
[----:B------:R-:W-:-:S13]  /*0320*/  ISETP.NE.U32.AND P1, PT, R2, RZ, PT ;  /* 0x000000ff0200720c */ /* 0x000fda0003f25070 */
[----:B------:R-:W-:Y:S05]  /*0330*/  @!P1 BRA `(.L_x_3) ;  /* 0x0000007000009947 */ /* 0x000fea0003800000 */
[----:B------:R-:W-:Y:S01]  /*0340*/  IMAD.MOV.U32 R18, RZ, RZ, R22 ;  /* 0x000000ffff127224 */ /* 0x000fe200078e0016 */
[----:B------:R-:W-:Y:S02]  /*0350*/  MOV R17, R23 ;  /* 0x0000001700117202 */ /* 0x000fe40000000f00 */
[----:B------:R-:W-:Y:S02]  /*0360*/  MOV R24, 0x380 ;  /* 0x0000038000187802 */ /* 0x000fe40000000f00 */
[----:B------:R-:W-:Y:S05]  /*0370*/  CALL.REL.NOINC `($__internal_0_$__cuda_sm20_div_s64) ;  /* 0x0000455000007944 */ /* 0x000fea0003c00000 */
[----:B------:R-:W-:Y:S02]  /*0380*/  MOV R32, R22 ;  /* 0x0000001600207202 */ /* 0x000fe40000000f00 */
[----:B------:R-:W-:Y:S01]  /*0390*/  MOV R33, R23 ;  /* 0x0000001700217202 */ /* 0x000fe20000000f00 */
[----:B------:R-:W-:Y:S05]  /*03a0*/  BRA `(.L_x_4) ;  /* 0x0000013000007947 */ /* 0x000fea0003800000 */
.L_x_3:
[----:B------:R-:W0:Y:S01]  /*03b0*/  I2F.U32.RP R6, R26 ;  /* 0x0000001a00067306 */ /* 0x000e220000209000 */
[----:B------:R-:W-:Y:S01]  /*03c0*/  ISETP.NE.U32.AND P0, PT, R26, RZ, PT ;  /* 0x000000ff1a00720c */ /* 0x000fe20003f05070 */
[----:B------:R-:W-:-:S06]  /*03d0*/  HFMA2.MMA R33, -RZ, RZ, 0, 0 ;  /* 0x00000000ff217435 */ /* 0x000fcc00000001ff */
[----:B0-----:R-:W0:Y:S02]  /*03e0*/  MUFU.RCP R4, R6 ;  /* 0x0000000600047308 */ /* 0x001e240000001000 */
[----:B0-----:R-:W-:-:S06]  /*03f0*/  IADD3 R4, R4, 0xffffffe, RZ ;  /* 0x0ffffffe04047810 */ /* 0x001fcc0007ffe0ff */
[----:B------:R-:W0:Y:S02]  /*0400*/  F2I.FTZ.U32.TRUNC.NTZ R3, R4 ;  /* 0x0000000400037305 */ /* 0x000e24000021f000 */
[----:B0-----:R-:W-:-:S04]  /*0410*/  IMAD.MOV R2, RZ, RZ, -R3 ;  /* 0x000000ffff027224 */ /* 0x001fc800078e0a03 */
[----:B------:R-:W-:Y:S02]  /*0420*/  IMAD R7, R2, R26, RZ ;  /* 0x0000001a02077224 */ /* 0x000fe400078e02ff */
[----:B------:R-:W-:-:S04]  /*0430*/  IMAD.MOV.U32 R2, RZ, RZ, RZ ;  /* 0x000000ffff027224 */ /* 0x000fc800078e00ff */
        /* <DEDUP_REMOVED lines=9> */
[----:B------:R-:W-:Y:S02]  /*04d0*/  @!P0 LOP3.LUT R32, RZ, R26, RZ, 0x33, !PT ;  /* 0x0000001aff208212 */ /* 0x000fe400078e33ff */
.L_x_4:
[----:B------:R-:W-:Y:S05]  /*04e0*/  BSYNC B0 ;  /* 0x0000000000007941 */ /* 0x000fea0003800000 */
.L_x_2:
[----:B------:R-:W-:Y:S01]  /*04f0*/  IABS R4, c[0x0][0x214] ;  /* 0x0000850000047a13 */ /* 0x000fe20000000000 */
[----:B------:R-:W-:Y:S01]  /*0500*/  ULDC UR4, c[0x0][0x214] ;  /* 0x0000850000047ab9 */ /* 0x000fe20000000800 */
[----:B------:R-:W-:Y:S01]  /*0510*/  BSSY B0, `(.L_x_5) ;  /* 0x000004a000007945 */ /* 0x000fe20003800000 */
[----:B------:R-:W-:Y:S01]  /*0520*/  UIADD3 UR8, UR4, -0x1, URZ ;  /* 0xffffffff04087890 */ /* 0x000fe2000fffe03f */
[----:B------:R-:W0:Y:S01]  /*0530*/  I2F.RP R6, R4 ;  /* 0x0000000400067306 */ /* 0x000e220000209400 */
[----:B------:R-:W-:Y:S02]  /*0540*/  UISETP.LT.AND UP0, UPT, URZ, UR4, UPT ;  /* 0x000000043f00728c */ /* 0x000fe4000bf01270 */
[----:B------:R-:W-:Y:S02]  /*0550*/  USHF.R.S32.HI UR5, URZ, 0x1f, UR4 ;  /* 0x0000001f3f057899 */ /* 0x000fe40008011404 */
[----:B------:R-:W-:Y:S01]  /*0560*/  IADD3 R7, R4, UR8, RZ ;  /* 0x0000000804077c10 */ /* 0x000fe2000fffe0ff */
[----:B------:R-:W-:-:S03]  /*0570*/  ULEA.HI.SX32 UR4, UR4, 0x1, 0x1 ;  /* 0x0000000104047891 */ /* 0x000fc6000f8f0a3f */
[----:B------:R-:W-:-:S03]  /*0580*/  IABS R2, R7 ;  /* 0x0000000700027213 */ /* 0x000fc60000000000 */
[----:B------:R-:W-:Y:S01]  /*0590*/  @!UP0 UIADD3 UR4, UR5, URZ, URZ ;  /* 0x0000003f05048290 */ /* 0x000fe2000fffe03f */
[----:B0-----:R-:W0:Y:S02]  /*05a0*/  MUFU.RCP R8, R6 ;  /* 0x0000000600087308 */ /* 0x001e240000001000 */
[----:B0-----:R-:W-:Y:S01]  /*05b0*/  IADD3 R8, R8, 0xffffffe, RZ ;  /* 0x0ffffffe08087810 */ /* 0x001fe20007ffe0ff */
[----:B------:R-:W-:-:S05]  /*05c0*/  IMAD.MOV.U32 R6, RZ, RZ, R2 ;  /* 0x000000ffff067224 */ /* 0x000fca00078e0002 */
[----:B------:R-:W0:Y:S02]  /*05d0*/  F2I.FTZ.U32.TRUNC.NTZ R9, R8 ;  /* 0x0000000800097305 */ /* 0x000e24000021f000 */
[----:B0-----:R-:W-:Y:S02]  /*05e0*/  IMAD.MOV R3, RZ, RZ, -R9 ;  /* 0x000000ffff037224 */ /* 0x001fe400078e0a09 */
[----:B------:R-:W-:Y:S02]  /*05f0*/  IMAD.MOV.U32 R8, RZ, RZ, RZ ;  /* 0x000000ffff087224 */ /* 0x000fe400078e00ff */
[----:B------:R-:W-:-:S04]  /*0600*/  IMAD R3, R3, R4, RZ ;  /* 0x0000000403037224 */ /* 0x000fc800078e02ff */
[----:B------:R-:W-:-:S06]  /*0610*/  IMAD.HI.U32 R3, R9, R3, R8 ;  /* 0x0000000309037227 */ /* 0x000fcc00078e0008 */
[----:B------:R-:W-:-:S04]  /*0620*/  IMAD.HI.U32 R2, R3, R6, RZ ;  /* 0x0000000603027227 */ /* 0x000fc800078e00ff */
[----:B------:R-:W-:-:S04]  /*0630*/  IMAD.MOV R3, RZ, RZ, -R2 ;  /* 0x000000ffff037224 */ /* 0x000fc800078e0a02 */
[----:B------:R-:W-:-:S05]  /*0640*/  IMAD R3, R4, R3, R6 ;  /* 0x0000000304037224 */ /* 0x000fca00078e0206 */
[----:B------:R-:W-:-:S13]  /*0650*/  ISETP.GT.U32.AND P1, PT, R4, R3, PT ;  /* 0x000000030400720c */ /* 0x000fda0003f24070 */
[----:B------:R-:W-:Y:S01]  /*0660*/  @!P1 IMAD.IADD R3, R3, 0x1, -R4 ;  /* 0x0000000103039824 */ /* 0x000fe200078e0a04 */
[----:B------:R-:W-:Y:S02]  /*0670*/  @!P1 IADD3 R2, R2, 0x1, RZ ;  /* 0x0000000102029810 */ /* 0x000fe40007ffe0ff */
[----:B------:R-:W-:Y:S02]  /*0680*/  ISETP.NE.AND P1, PT, RZ, c[0x0][0x214], PT ;  /* 0x00008500ff007a0c */ /* 0x000fe40003f25270 */
[-C--:B------:R-:W-:Y:S02]  /*0690*/  ISETP.GE.U32.AND P2, PT, R3, R4.reuse, PT ;  /* 0x000000040300720c */ /* 0x080fe40003f46070 */
[C---:B------:R-:W-:Y:S02]  /*06a0*/  LOP3.LUT R3, R7.reuse, R4, RZ, 0x3c, !PT ;  /* 0x0000000407037212 */ /* 0x040fe400078e3cff */
[----:B------:R-:W-:Y:S02]  /*06b0*/  LOP3.LUT R7, R7, c[0x0][0x214], RZ, 0x3c, !PT ;  /* 0x0000850007077a12 */ /* 0x000fe400078e3cff */
[----:B------:R-:W-:-:S07]  /*06c0*/  ISETP.GE.AND P0, PT, R3, RZ, PT ;  /* 0x000000ff0300720c */ /* 0x000fce0003f06270 */
[----:B------:R-:W-:Y:S02]  /*06d0*/  @P2 IADD3 R2, R2, 0x1, RZ ;  /* 0x0000000102022810 */ /* 0x000fe40007ffe0ff */
[----:B------:R-:W-:-:S03]  /*06e0*/  ISETP.NE.AND P2, PT, RZ, c[0x0][0x214], PT ;  /* 0x00008500ff007a0c */ /* 0x000fc60003f45270 */
[--C-:B------:R-:W-:Y:S02]  /*06f0*/  IMAD.MOV.U32 R9, RZ, RZ, R2.reuse ;  /* 0x000000ffff097224 */ /* 0x100fe400078e0002 */
[----:B------:R-:W-:Y:S02]  /*0700*/  IMAD.MOV.U32 R3, RZ, RZ, R2 ;  /* 0x000000ffff037224 */ /* 0x000fe400078e0002 */
[----:B------:R-:W-:Y:S01]  /*0710*/  @!P0 IMAD.MOV R9, RZ, RZ, -R9 ;  /* 0x000000ffff098224 */ /* 0x000fe200078e0a09 */
[----:B------:R-:W-:Y:S02]  /*0720*/  @!P1 LOP3.LUT R9, RZ, R4, RZ, 0x33, !PT ;  /* 0x00000004ff099212 */ /* 0x000fe400078e33ff */
[----:B------:R-:W-:Y:S02]  /*0730*/  ISETP.GE.AND P1, PT, R7, RZ, PT ;  /* 0x000000ff0700720c */ /* 0x000fe40003f26270 */
[----:B------:R-:W-:Y:S02]  /*0740*/  ISETP.LT.U32.AND P0, PT, R26, R9, PT ;  /* 0x000000091a00720c */ /* 0x000fe40003f01070 */
[----:B------:R-:W-:-:S04]  /*0750*/  SHF.R.S32.HI R4, RZ, 0x1f, R9 ;  /* 0x0000001fff047819 */ /* 0x000fc80000011409 */
[----:B------:R-:W-:-:S04]  /*0760*/  ISETP.LT.AND.EX P0, PT, R25, R4, PT, P0 ;  /* 0x000000041900720c */ /* 0x000fc80003f01300 */
[C---:B------:R-:W-:Y:S01]  /*0770*/  SEL R15, R25.reuse, R4, P0 ;  /* 0x00000004190f7207 */ /* 0x040fe20000000000 */
[----:B------:R-:W-:Y:S01]  /*0780*/  @!P1 IMAD.MOV R3, RZ, RZ, -R3 ;  /* 0x000000ffff039224 */ /* 0x000fe200078e0a03 */
[----:B------:R-:W-:Y:S02]  /*0790*/  @!P2 LOP3.LUT R3, RZ, c[0x0][0x214], RZ, 0x33, !PT ;  /* 0x00008500ff03aa12 */ /* 0x000fe400078e33ff */
[----:B------:R-:W-:Y:S02]  /*07a0*/  LOP3.LUT R2, R25, R15, RZ, 0xfc, !PT ;  /* 0x0000000f19027212 */ /* 0x000fe400078efcff */
[----:B------:R-:W-:Y:S01]  /*07b0*/  SEL R16, R26, R9, P0 ;  /* 0x000000091a107207 */ /* 0x000fe20000000000 */
[----:B------:R-:W-:Y:S01]  /*07c0*/  IMAD R3, R3, UR4, RZ ;  /* 0x0000000403037c24 */ /* 0x000fe2000f8e02ff */
        /* <DEDUP_REMOVED lines=8> */
[----:B------:R-:W-:Y:S02]  /*0850*/  MOV R8, R22 ;  /* 0x0000001600087202 */ /* 0x000fe40000000f00 */
[----:B------:R-:W-:Y:S01]  /*0860*/  MOV R9, R23 ;  /* 0x0000001700097202 */ /* 0x000fe20000000f00 */
[----:B------:R-:W-:Y:S05]  /*0870*/  BRA `(.L_x_7) ;  /* 0x0000013000007947 */ /* 0x000fea0003800000 */
.L_x_6:
[----:B------:R-:W0:Y:S01]  /*0880*/  I2F.U32.RP R4, R16 ;  /* 0x0000001000047306 */ /* 0x000e220000209000 */
[----:B------:R-:W-:-:S07]  /*0890*/  ISETP.NE.U32.AND P0, PT, R16, RZ, PT ;  /* 0x000000ff1000720c */ /* 0x000fce0003f05070 */
[----:B0-----:R-:W0:Y:S02]  /*08a0*/  MUFU.RCP R6, R4 ;  /* 0x0000000400067308 */ /* 0x001e240000001000 */
[----:B0-----:R-:W-:-:S06]  /*08b0*/  IADD3 R6, R6, 0xffffffe, RZ ;  /* 0x0ffffffe06067810 */ /* 0x001fcc0007ffe0ff */
[----:B------:R-:W0:Y:S02]  /*08c0*/  F2I.FTZ.U32.TRUNC.NTZ R7, R6 ;  /* 0x0000000600077305 */ /* 0x000e24000021f000 */
[----:B0-----:R-:W-:Y:S02]  /*08d0*/  IMAD.MOV R2, RZ, RZ, -R7 ;  /* 0x000000ffff027224 */ /* 0x001fe400078e0a07 */
[----:B------:R-:W-:Y:S02]  /*08e0*/  IMAD.MOV.U32 R6, RZ, RZ, RZ ;  /* 0x000000ffff067224 */ /* 0x000fe400078e00ff */
[----:B------:R-:W-:-:S04]  /*08f0*/  IMAD R9, R2, R16, RZ ;  /* 0x0000001002097224 */ /* 0x000fc800078e02ff */
[----:B------:R-:W-:-:S06]  /*0900*/  IMAD.HI.U32 R9, R7, R9, R6 ;  /* 0x0000000907097227 */ /* 0x000fcc00078e0006 */
[----:B------:R-:W-:Y:S01]  /*0910*/  IMAD.HI.U32 R8, R9, R26, RZ ;  /* 0x0000001a09087227 */ /* 0x000fe200078e00ff */
[----:B------:R-:W-:-:S04]  /*0920*/  HFMA2.MMA R9, -RZ, RZ, 0, 0 ;  /* 0x00000000ff097435 */ /* 0x000fc800000001ff */
        /* <DEDUP_REMOVED lines=8> */
.L_x_7:
[----:B------:R-:W-:Y:S05]  /*09b0*/  BSYNC B0 ;  /* 0x0000000000007941 */ /* 0x000fea0003800000 */
.L_x_5:
[----:B------:R-:W-:Y:S01]  /*09c0*/  IMAD.MOV.U32 R6, RZ, RZ, c[0x0][0x1c0] ;  /* 0x00007000ff067624 */ /* 0x000fe200078e00ff */
[----:B------:R-:W-:Y:S01]  /*09d0*/  IABS R19, R3 ;  /* 0x0000000300137213 */ /* 0x000fe20000000000 */
[----:B------:R-:W0:Y:S01]  /*09e0*/  S2R R38, SR_TID.X ;  /* 0x0000000000267919 */ /* 0x000e220000002100 */
[----:B------:R-:W-:Y:S01]  /*09f0*/  IABS R14, c[0x0][0x214] ;  /* 0x00008500000e7a13 */ /* 0x000fe20000000000 */
[C---:B------:R-:W-:Y:S01]  /*0a00*/  IMAD R2, R6.reuse, c[0x0][0x214], RZ ;  /* 0x0000850006027a24 */ /* 0x040fe200078e02ff */
[----:B------:R-:W1:Y:S01]  /*0a10*/  I2F.RP R22, R19 ;  /* 0x0000001300167306 */ /* 0x000e620000209400 */
[----:B------:R-:W-:Y:S01]  /*0a20*/  IADD3 R6, R6, -0x1, RZ ;  /* 0xffffffff06067810 */ /* 0x000fe20007ffe0ff */
[----:B------:R-:W-:Y:S01]  /*0a30*/  BSSY B0, `(.L_x_8) ;  /* 0x0000074000007945 */ /* 0x000fe20003800000 */
[----:B------:R-:W-:-:S02]  /*0a40*/  ISETP.NE.AND P5, PT, R3, RZ, PT ;  /* 0x000000ff0300720c */ /* 0x000fc40003fa5270 */
[----:B------:R-:W-:-:S03]  /*0a50*/  IABS R17, R2 ;  /* 0x0000000200117213 */ /* 0x000fc60000000000 */
[----:B------:R-:W-:Y:S08]  /*0a60*/  I2F.RP R7, R14 ;  /* 0x0000000e00077306 */ /* 0x000ff00000209400 */
[----:B------:R-:W2:Y:S08]  /*0a70*/  I2F.RP R21, R17 ;  /* 0x0000001100157306 */ /* 0x000eb00000209400 */
[----:B-1----:R-:W1:Y:S08]  /*0a80*/  MUFU.RCP R4, R22 ;  /* 0x0000001600047308 */ /* 0x002e700000001000 */
[----:B--2---:R-:W2:Y:S01]  /*0a90*/  MUFU.RCP R10, R21 ;  /* 0x00000015000a7308 */ /* 0x004ea20000001000 */
[----:B-1----:R-:W-:-:S07]  /*0aa0*/  IADD3 R12, R4, 0xffffffe, RZ ;  /* 0x0ffffffe040c7810 */ /* 0x002fce0007ffe0ff */
[----:B------:R-:W1:Y:S01]  /*0ab0*/  MUFU.RCP R24, R7 ;  /* 0x0000000700187308 */ /* 0x000e620000001000 */
[----:B------:R-:W-:Y:S02]  /*0ac0*/  IADD3 R22, R17, UR8, RZ ;  /* 0x0000000811167c10 */ /* 0x000fe4000fffe0ff */
[----:B--2---:R-:W-:-:S05]  /*0ad0*/  IADD3 R10, R10, 0xffffffe, RZ ;  /* 0x0ffffffe0a0a7810 */ /* 0x004fca0007ffe0ff */
[----:B------:R-:W2:Y:S08]  /*0ae0*/  F2I.FTZ.U32.TRUNC.NTZ R13, R12 ;  /* 0x0000000c000d7305 */ /* 0x000eb0000021f000 */
[----:B------:R-:W3:Y:S01]  /*0af0*/  F2I.FTZ.U32.TRUNC.NTZ R11, R10 ;  /* 0x0000000a000b7305 */ /* 0x000ee2000021f000 */
[----:B-1----:R-:W-:Y:S01]  /*0b00*/  IADD3 R24, R24, 0xffffffe, RZ ;  /* 0x0ffffffe18187810 */ /* 0x002fe20007ffe0ff */
[----:B--2---:R-:W-:-:S06]  /*0b10*/  IMAD.MOV R4, RZ, RZ, -R13 ;  /* 0x000000ffff047224 */ /* 0x004fcc00078e0a0d */
[----:B------:R-:W1:Y:S01]  /*0b20*/  F2I.FTZ.U32.TRUNC.NTZ R25, R24 ;  /* 0x0000001800197305 */ /* 0x000e62000021f000 */
[----:B------:R-:W-:Y:S02]  /*0b30*/  IMAD.MOV.U32 R12, RZ, RZ, RZ ;  /* 0x000000ffff0c7224 */ /* 0x000fe400078e00ff */
[----:B------:R-:W-:Y:S02]  /*0b40*/  IMAD R21, R4, R19, RZ ;  /* 0x0000001304157224 */ /* 0x000fe400078e02ff */
[----:B------:R-:W-:Y:S02]  /*0b50*/  IMAD.IADD R4, R6, 0x1, R19 ;  /* 0x0000000106047824 */ /* 0x000fe400078e0213 */
[----:B---3--:R-:W-:Y:S02]  /*0b60*/  IMAD.MOV R18, RZ, RZ, -R11 ;  /* 0x000000ffff127224 */ /* 0x008fe400078e0a0b */
[----:B------:R-:W-:Y:S02]  /*0b70*/  IMAD.MOV.U32 R10, RZ, RZ, RZ ;  /* 0x000000ffff0a7224 */ /* 0x000fe400078e00ff */
[----:B------:R-:W-:-:S02]  /*0b80*/  IMAD R18, R18, R17, RZ ;  /* 0x0000001112127224 */ /* 0x000fc400078e02ff */
[----:B------:R-:W-:Y:S01]  /*0b90*/  IMAD.HI.U32 R21, R13, R21, R12 ;  /* 0x000000150d157227 */ /* 0x000fe200078e000c */
[----:B------:R-:W-:Y:S02]  /*0ba0*/  IABS R13, R22 ;  /* 0x00000016000d7213 */ /* 0x000fe40000000000 */
[----:B------:R-:W-:Y:S01]  /*0bb0*/  IABS R12, R4 ;  /* 0x00000004000c7213 */ /* 0x000fe20000000000 */
[----:B------:R-:W-:Y:S01]  /*0bc0*/  IMAD.HI.U32 R18, R11, R18, R10 ;  /* 0x000000120b127227 */ /* 0x000fe200078e000a */
[----:B------:R-:W-:Y:S02]  /*0bd0*/  IABS R10, R2 ;  /* 0x00000002000a7213 */ /* 0x000fe40000000000 */
[----:B------:R-:W-:Y:S01]  /*0be0*/  IABS R11, R3 ;  /* 0x00000003000b7213 */ /* 0x000fe20000000000 */
[----:B-1----:R-:W-:Y:S02]  /*0bf0*/  IMAD.MOV R7, RZ, RZ, -R25 ;  /* 0x000000ffff077224 */ /* 0x002fe400078e0a19 */
[----:B------:R-:W-:-:S02]  /*0c00*/  IMAD.MOV R10, RZ, RZ, -R10 ;  /* 0x000000ffff0a7224 */ /* 0x000fc400078e0a0a */
[----:B------:R-:W-:-:S04]  /*0c10*/  IMAD.HI.U32 R18, R18, R13, RZ ;  /* 0x0000000d12127227 */ /* 0x000fc800078e00ff */
[----:B------:R-:W-:Y:S02]  /*0c20*/  IMAD R10, R18, R10, R13 ;  /* 0x0000000a120a7224 */ /* 0x000fe400078e020d */
[----:B------:R-:W-:Y:S02]  /*0c30*/  IMAD.MOV R11, RZ, RZ, -R11 ;  /* 0x000000ffff0b7224 */ /* 0x000fe400078e0a0b */
[----:B------:R-:W-:Y:S01]  /*0c40*/  IMAD.HI.U32 R21, R21, R12, RZ ;  /* 0x0000000c15157227 */ /* 0x000fe200078e00ff */
[----:B------:R-:W-:-:S03]  /*0c50*/  ISETP.GT.U32.AND P4, PT, R17, R10, PT ;  /* 0x0000000a1100720c */ /* 0x000fc60003f84070 */
[----:B------:R-:W-:Y:S02]  /*0c60*/  IMAD R7, R7, R14, RZ ;  /* 0x0000000e07077224 */ /* 0x000fe400078e02ff */
[----:B------:R-:W-:Y:S02]  /*0c70*/  IMAD.MOV.U32 R24, RZ, RZ, RZ ;  /* 0x000000ffff187224 */ /* 0x000fe400078e00ff */
[----:B------:R-:W-:Y:S01]  /*0c80*/  IMAD R12, R21, R11, R12 ;  /* 0x0000000b150c7224 */ /* 0x000fe200078e020c */
[----:B------:R-:W-:Y:S01]  /*0c90*/  SHF.R.S32.HI R11, RZ, 0x1f, R2 ;  /* 0x0000001fff0b7819 */ /* 0x000fe20000011402 */
[----:B------:R-:W-:-:S03]  /*0ca0*/  IMAD.HI.U32 R24, R25, R7, R24 ;  /* 0x0000000719187227 */ /* 0x000fc600078e0018 */
[----:B------:R-:W-:Y:S01]  /*0cb0*/  ISETP.GT.U32.AND P3, PT, R19, R12, PT ;  /* 0x0000000c1300720c */ /* 0x000fe20003f64070 */
[----:B------:R-:W-:Y:S01]  /*0cc0*/  @!P4 IMAD.IADD R10, R10, 0x1, -R17 ;  /* 0x000000010a0ac824 */ /* 0x000fe200078e0a11 */
[----:B------:R-:W-:Y:S01]  /*0cd0*/  @!P4 IADD3 R18, R18, 0x1, RZ ;  /* 0x000000011212c810 */ /* 0x000fe20007ffe0ff */
[----:B------:R-:W-:Y:S01]  /*0ce0*/  IMAD.HI.U32 R24, R24, R13, RZ ;  /* 0x0000000d18187227 */ /* 0x000fe200078e00ff */
[----:B------:R-:W-:Y:S02]  /*0cf0*/  ISETP.NE.AND P4, PT, R2, RZ, PT ;  /* 0x000000ff0200720c */ /* 0x000fe40003f85270 */
[-C--:B------:R-:W-:Y:S01]  /*0d00*/  ISETP.GE.U32.AND P2, PT, R10, R17.reuse, PT ;  /* 0x000000110a00720c */ /* 0x080fe20003f46070 */
[----:B------:R-:W-:Y:S01]  /*0d10*/  IMAD.MOV R7, RZ, RZ, -R24 ;  /* 0x000000ffff077224 */ /* 0x000fe200078e0a18 */
[C---:B------:R-:W-:Y:S02]  /*0d20*/  LOP3.LUT R10, R22.reuse, R17, RZ, 0x3c, !PT ;  /* 0x00000011160a7212 */ /* 0x040fe400078e3cff */
[----:B------:R-:W-:Y:S01]  /*0d30*/  LOP3.LUT R22, R22, c[0x0][0x214], RZ, 0x3c, !PT ;  /* 0x0000850016167a12 */ /* 0x000fe200078e3cff */
[----:B------:R-:W-:Y:S01]  /*0d40*/  IMAD R7, R14, R7, R13 ;  /* 0x000000070e077224 */ /* 0x000fe200078e020d */
[----:B------:R-:W-:Y:S01]  /*0d50*/  ISETP.GE.AND P1, PT, R10, RZ, PT ;  /* 0x000000ff0a00720c */ /* 0x000fe20003f26270 */
[----:B------:R-:W-:Y:S01]  /*0d60*/  @!P3 IMAD.IADD R12, R12, 0x1, -R19 ;  /* 0x000000010c0cb824 */ /* 0x000fe200078e0a13 */
[----:B------:R-:W-:-:S02]  /*0d70*/  LOP3.LUT R10, R4, R19, RZ, 0x3c, !PT ;  /* 0x00000013040a7212 */ /* 0x000fc400078e3cff */
[----:B------:R-:W-:Y:S02]  /*0d80*/  ISETP.GT.U32.AND P0, PT, R14, R7, PT ;  /* 0x000000070e00720c */ /* 0x000fe40003f04070 */
[----:B------:R-:W-:Y:S02]  /*0d90*/  ISETP.GE.U32.AND P6, PT, R12, R19, PT ;  /* 0x000000130c00720c */ /* 0x000fe40003fc6070 */
[----:B------:R-:W-:Y:S02]  /*0da0*/  @P2 IADD3 R18, R18, 0x1, RZ ;  /* 0x0000000112122810 */ /* 0x000fe40007ffe0ff */
[----:B------:R-:W-:Y:S02]  /*0db0*/  ISETP.GE.AND P2, PT, R10, RZ, PT ;  /* 0x000000ff0a00720c */ /* 0x000fe40003f46270 */
[----:B------:R-:W-:Y:S01]  /*0dc0*/  @!P3 IADD3 R21, R21, 0x1, RZ ;  /* 0x000000011515b810 */ /* 0x000fe20007ffe0ff */
[----:B------:R-:W-:Y:S01]  /*0dd0*/  @!P1 IMAD.MOV R18, RZ, RZ, -R18 ;  /* 0x000000ffff129224 */ /* 0x000fe200078e0a12 */
[----:B------:R-:W-:-:S02]  /*0de0*/  @!P4 LOP3.LUT R18, RZ, R17, RZ, 0x33, !PT ;  /* 0x00000011ff12c212 */ /* 0x000fc400078e33ff */
[----:B------:R-:W-:Y:S01]  /*0df0*/  ISETP.GE.AND P1, PT, R22, RZ, PT ;  /* 0x000000ff1600720c */ /* 0x000fe20003f26270 */
[----:B------:R-:W-:Y:S01]  /*0e00*/  @!P0 IMAD.IADD R7, R7, 0x1, -R14 ;  /* 0x0000000107078824 */ /* 0x000fe200078e0a0e */
[----:B------:R-:W-:Y:S02]  /*0e10*/  @!P0 IADD3 R24, R24, 0x1, RZ ;  /* 0x0000000118188810 */ /* 0x000fe40007ffe0ff */
[----:B------:R-:W-:Y:S02]  /*0e20*/  @P6 IADD3 R21, R21, 0x1, RZ ;  /* 0x0000000115156810 */ /* 0x000fe40007ffe0ff */
[----:B------:R-:W-:Y:S02]  /*0e30*/  ISETP.GE.U32.AND P3, PT, R7, R14, PT ;  /* 0x0000000e0700720c */ /* 0x000fe40003f66070 */
[----:B------:R-:W-:Y:S01]  /*0e40*/  ISETP.LT.U32.AND P0, PT, R32, R18, PT ;  /* 0x000000122000720c */ /* 0x000fe20003f01070 */
[----:B------:R-:W-:Y:S01]  /*0e50*/  @!P2 IMAD.MOV R21, RZ, RZ, -R21 ;  /* 0x000000ffff15a224 */ /* 0x000fe200078e0a15 */
[----:B------:R-:W-:-:S02]  /*0e60*/  SHF.R.S32.HI R7, RZ, 0x1f, R18 ;  /* 0x0000001fff077819 */ /* 0x000fc40000011412 */
[C---:B------:R-:W-:Y:S02]  /*0e70*/  ISETP.GT.AND P2, PT, R2.reuse, RZ, PT ;  /* 0x000000ff0200720c */ /* 0x040fe40003f44270 */
[CC--:B------:R-:W-:Y:S02]  /*0e80*/  ISETP.LT.AND.EX P0, PT, R33.reuse, R7.reuse, PT, P0 ;  /* 0x000000072100720c */ /* 0x0c0fe40003f01300 */
[----:B------:R-:W-:Y:S02]  /*0e90*/  ISETP.NE.AND P4, PT, RZ, c[0x0][0x214], PT ;  /* 0x00008500ff007a0c */ /* 0x000fe40003f85270 */
[C---:B------:R-:W-:Y:S02]  /*0ea0*/  SEL R10, R33.reuse, R7, P0 ;  /* 0x00000007210a7207 */ /* 0x040fe40000000000 */
[----:B------:R-:W-:Y:S02]  /*0eb0*/  LEA.HI.SX32 R7, R2, 0x1, 0x1 ;  /* 0x0000000102077811 */ /* 0x000fe400078f0aff */
[----:B------:R-:W-:-:S02]  /*0ec0*/  LOP3.LUT R2, R33, R10, RZ, 0xfc, !PT ;  /* 0x0000000a21027212 */ /* 0x000fc400078efcff */
[----:B------:R-:W-:Y:S01]  /*0ed0*/  @P3 IADD3 R24, R24, 0x1, RZ ;  /* 0x0000000118183810 */ /* 0x000fe20007ffe0ff */
[----:B------:R-:W-:Y:S01]  /*0ee0*/  @!P2 IMAD.MOV R7, RZ, RZ, R11 ;  /* 0x000000ffff07a224 */ /* 0x000fe200078e020b */
[----:B------:R-:W-:Y:S02]  /*0ef0*/  ISETP.NE.U32.AND P2, PT, R2, RZ, PT ;  /* 0x000000ff0200720c */ /* 0x000fe40003f45070 */
[----:B------:R-:W-:Y:S01]  /*0f00*/  @!P5 LOP3.LUT R21, RZ, R19, RZ, 0x33, !PT ;  /* 0x00000013ff15d212 */ /* 0x000fe200078e33ff */
[----:B------:R-:W-:Y:S01]  /*0f10*/  @!P1 IMAD.MOV R24, RZ, RZ, -R24 ;  /* 0x000000ffff189224 */ /* 0x000fe200078e0a18 */
[----:B------:R-:W-:Y:S02]  /*0f20*/  @!P4 LOP3.LUT R24, RZ, c[0x0][0x214], RZ, 0x33, !PT ;  /* 0x00008500ff18ca12 */ /* 0x000fe400078e33ff */
[----:B------:R-:W-:Y:S02]  /*0f30*/  ISETP.LT.U32.AND P1, PT, R8, R21, PT ;  /* 0x000000150800720c */ /* 0x000fe40003f21070 */
[----:B------:R-:W-:Y:S01]  /*0f40*/  SHF.R.S32.HI R13, RZ, 0x1f, R21 ;  /* 0x0000001fff0d7819 */ /* 0x000fe20000011415 */
[----:B------:R-:W-:Y:S01]  /*0f50*/  IMAD R2, R24, R7, RZ ;  /* 0x0000000718027224 */ /* 0x000fe200078e02ff */
[----:B------:R-:W-:-:S02]  /*0f60*/  SEL R12, R32, R18, P0 ;  /* 0x00000012200c7207 */ /* 0x000fc40000000000 */
[----:B------:R-:W-:-:S04]  /*0f70*/  ISETP.LT.AND.EX P1, PT, R9, R13, PT, P1 ;  /* 0x0000000d0900720c */ /* 0x000fc80003f21310 */
[----:B------:R-:W-:Y:S02]  /*0f80*/  SEL R14, R8, R21, P1 ;  /* 0x00000015080e7207 */ /* 0x000fe40000800000 */
[----:B------:R-:W-:Y:S01]  /*0f90*/  SEL R13, R9, R13, P1 ;  /* 0x0000000d090d7207 */ /* 0x000fe20000800000 */
[----:B------:R-:W-:Y:S05]  /*0fa0*/  @!P2 BRA `(.L_x_9) ;  /* 0x000000900000a947 */ /* 0x000fea0003800000 */
[----:B0-----:R-:W-:Y:S01]  /*0fb0*/  IMAD.MOV.U32 R18, RZ, RZ, R32 ;  /* 0x000000ffff127224 */ /* 0x001fe200078e0020 */
        /* <DEDUP_REMOVED lines=8> */
.L_x_9:
[----:B0-----:R-:W0:Y:S01]  /*1040*/  I2F.U32.RP R11, R12 ;  /* 0x0000000c000b7306 */ /* 0x001e220000209000 */
        /* <DEDUP_REMOVED lines=18> */
.L_x_10:
[----:B------:R-:W-:Y:S05]  /*1170*/  BSYNC B0 ;  /* 0x0000000000007941 */ /* 0x000fea0003800000 */
.L_x_8:
[----:B------:R-:W-:Y:S01]  /*1180*/  SHF.R.S32.HI R7, RZ, 0x1f, R38 ;  /* 0x0000001fff077819 */ /* 0x000fe20000011426 */
[----:B------:R-:W-:Y:S01]  /*1190*/  ULDC.64 UR8, c[0x0][0x118] ;  /* 0x0000460000087ab9 */ /* 0x000fe20000000a00 */
[----:B------:R-:W-:Y:S02]  /*11a0*/  IADD3 R11, P0, R20, -UR7, RZ ;  /* 0x80000007140b7c10 */ /* 0x000fe4000ff1e0ff */
[----:B------:R-:W-:Y:S02]  /*11b0*/  LEA.HI R23, R7, R38, RZ, 0x2 ;  /* 0x0000002607177211 */ /* 0x000fe400078f10ff */
[----:B------:R-:W-:Y:S02]  /*11c0*/  IADD3.X R18, R0, ~UR6, RZ, P0, !PT ;  /* 0x8000000600127c10 */ /* 0x000fe400087fe4ff */
[----:B------:R-:W-:-:S02]  /*11d0*/  LOP3.LUT R17, R23, 0xfffffffc, RZ, 0xc0, !PT ;  /* 0xfffffffc17117812 */ /* 0x000fc400078ec0ff */
[----:B------:R-:W-:-:S03]  /*11e0*/  SHF.R.S32.HI R23, RZ, 0x2, R23 ;  /* 0x00000002ff177819 */ /* 0x000fc60000011417 */
[----:B------:R-:W-:Y:S01]  /*11f0*/  IMAD.IADD R22, R38, 0x1, -R17 ;  /* 0x0000000126167824 */ /* 0x000fe200078e0a11 */
[C---:B------:R-:W-:Y:S02]  /*1200*/  IADD3 R25, R23.reuse, 0x20, RZ ;  /* 0x0000002017197810 */ /* 0x040fe40007ffe0ff */
[----:B------:R-:W-:Y:S02]  /*1210*/  IADD3 R21, R23, 0x60, RZ ;  /* 0x0000006017157810 */ /* 0x000fe40007ffe0ff */
[----:B------:R-:W-:Y:S02]  /*1220*/  ISETP.GT.U32.AND P3, PT, R11, R22, PT ;  /* 0x000000160b00720c */ /* 0x000fe40003f64070 */
[----:B------:R-:W-:Y:S02]  /*1230*/  SHF.R.S32.HI R17, RZ, 0x1f, R22 ;  /* 0x0000001fff117819 */ /* 0x000fe40000011416 */
[----:B------:R-:W-:Y:S02]  /*1240*/  IADD3 R11, R23, 0x40, RZ ;  /* 0x00000040170b7810 */ /* 0x000fe40007ffe0ff */
[----:B------:R-:W-:-:S02]  /*1250*/  ISETP.GT.AND.EX P3, PT, R18, R17, PT, P3 ;  /* 0x000000111200720c */ /* 0x000fc40003f64330 */
[----:B------:R-:W-:Y:S02]  /*1260*/  IADD3 R32, P0, R22, UR7, RZ ;  /* 0x0000000716207c10 */ /* 0x000fe4000ff1e0ff */
[----:B------:R-:W-:Y:S02]  /*1270*/  ISETP.GE.OR P5, PT, R25, c[0x0][0x314], !P3 ;  /* 0x0000c50019007a0c */ /* 0x000fe40005fa6670 */
[----:B------:R-:W-:Y:S02]  /*1280*/  ISETP.GE.OR P4, PT, R11, c[0x0][0x314], !P3 ;  /* 0x0000c5000b007a0c */ /* 0x000fe40005f86670 */
[----:B------:R-:W-:Y:S02]  /*1290*/  ISETP.GE.OR P6, PT, R23, c[0x0][0x314], !P3 ;  /* 0x0000c50017007a0c */ /* 0x000fe40005fc6670 */
[----:B------:R-:W-:Y:S02]  /*12a0*/  ISETP.GE.OR P3, PT, R21, c[0x0][0x314], !P3 ;  /* 0x0000c50015007a0c */ /* 0x000fe40005f66670 */
[----:B------:R-:W-:-:S05]  /*12b0*/  IADD3.X R33, R17, UR6, RZ, P0, !PT ;  /* 0x0000000611217c10 */ /* 0x000fca00087fe4ff */
[----:B------:R-:W-:Y:S01]  /*12c0*/  @!P5 SHF.R.S32.HI R19, RZ, 0x1f, R25 ;  /* 0x0000001fff13d819 */ /* 0x000fe20000011419 */
[----:B------:R-:W-:Y:S01]  /*12d0*/  @!P5 IMAD.WIDE.U32 R28, R20, R25, R32 ;  /* 0x00000019141cd225 */ /* 0x000fe200078e0020 */
[----:B------:R-:W-:-:S03]  /*12e0*/  @!P4 SHF.R.S32.HI R17, RZ, 0x1f, R11 ;  /* 0x0000001fff11c819 */ /* 0x000fc6000001140b */
[-C--:B------:R-:W-:Y:S01]  /*12f0*/  @!P5 IMAD R19, R19, R20.reuse, RZ ;  /* 0x000000141313d224 */ /* 0x080fe200078e02ff */
[----:B------:R-:W-:Y:S01]  /*1300*/  @!P5 LEA R26, P0, R28, c[0x0][0x208], 0x2 ;  /* 0x000082001c1ada11 */ /* 0x000fe200078010ff */
[----:B------:R-:W-:Y:S02]  /*1310*/  @!P4 IMAD R17, R17, R20, RZ ;  /* 0x000000141111c224 */ /* 0x000fe400078e02ff */
[-C--:B------:R-:W-:Y:S01]  /*1320*/  @!P5 IMAD R18, R25, R0.reuse, R19 ;  /* 0x000000001912d224 */ /* 0x080fe200078e0213 */
[----:B------:R-:W-:Y:S01]  /*1330*/  @!P6 SHF.R.S32.HI R19, RZ, 0x1f, R23 ;  /* 0x0000001fff13e819 */ /* 0x000fe20000011417 */
[----:B------:R-:W-:Y:S02]  /*1340*/  @!P4 IMAD.MOV.U32 R24, RZ, RZ, R32 ;  /* 0x000000ffff18c224 */ /* 0x000fe400078e0020 */
[----:B------:R-:W-:Y:S02]  /*1350*/  @!P4 IMAD.MOV.U32 R25, RZ, RZ, R33 ;  /* 0x000000ffff19c224 */ /* 0x000fe400078e0021 */
[----:B------:R-:W-:-:S02]  /*1360*/  @!P4 IMAD R17, R11, R0, R17 ;  /* 0x000000000b11c224 */ /* 0x000fc400078e0211 */
[----:B------:R-:W-:Y:S01]  /*1370*/  @!P4 IMAD.WIDE.U32 R24, R20, R11, R24 ;  /* 0x0000000b1418c225 */ /* 0x000fe200078e0018 */
[----:B------:R-:W-:-:S03]  /*1380*/  @!P3 SHF.R.S32.HI R11, RZ, 0x1f, R21 ;  /* 0x0000001fff0bb819 */ /* 0x000fc60000011415 */
[----:B------:R-:W-:Y:S02]  /*1390*/  @!P6 IMAD.MOV.U32 R30, RZ, RZ, R32 ;  /* 0x000000ffff1ee224 */ /* 0x000fe400078e0020 */
[-C--:B------:R-:W-:Y:S02]  /*13a0*/  @!P3 IMAD R11, R11, R20.reuse, RZ ;  /* 0x000000140b0bb224 */ /* 0x080fe400078e02ff */
[--C-:B------:R-:W-:Y:S02]  /*13b0*/  @!P6 IMAD.MOV.U32 R31, RZ, RZ, R33.reuse ;  /* 0x000000ffff1fe224 */ /* 0x100fe400078e0021 */
[----:B------:R-:W-:Y:S02]  /*13c0*/  @!P6 IMAD R19, R19, R20, RZ ;  /* 0x000000141313e224 */ /* 0x000fe400078e02ff */
[----:B------:R-:W-:Y:S02]  /*13d0*/  @!P5 IMAD.IADD R18, R29, 0x1, R18 ;  /* 0x000000011d12d824 */ /* 0x000fe400078e0212 */
[----:B------:R-:W-:-:S03]  /*13e0*/  @!P3 IMAD.WIDE.U32 R32, R20, R21, R32 ;  /* 0x000000151420b225 */ /* 0x000fc600078e0020 */
[----:B------:R-:W-:Y:S01]  /*13f0*/  @!P5 LEA.HI.X R27, R28, c[0x0][0x20c], R18, 0x2, P0 ;  /* 0x000083001c1bda11 */ /* 0x000fe200000f1412 */
[----:B------:R-:W-:Y:S01]  /*1400*/  @!P3 IMAD R11, R21, R0, R11 ;  /* 0x00000000150bb224 */ /* 0x000fe200078e020b */
[----:B------:R-:W-:Y:S01]  /*1410*/  @!P3 LEA R36, P0, R32, c[0x0][0x208], 0x2 ;  /* 0x000082002024ba11 */ /* 0x000fe200078010ff */
[----:B------:R-:W-:Y:S01]  /*1420*/  @!P6 IMAD.WIDE.U32 R30, R20, R23, R30 ;  /* 0x00000017141ee225 */ /* 0x000fe200078e001e */
[----:B------:R-:W-:-:S03]  /*1430*/  @!P4 LEA R18, P1, R24, c[0x0][0x208], 0x2 ;  /* 0x000082001812ca11 */ /* 0x000fc600078210ff */
[----:B------:R-:W-:Y:S01]  /*1440*/  @!P6 IMAD R19, R23, R0, R19 ;  /* 0x000000001713e224 */ /* 0x000fe200078e0213 */
[----:B------:R-:W-:Y:S01]  /*1450*/  @!P6 LEA R28, P2, R30, c[0x0][0x208], 0x2 ;  /* 0x000082001e1cea11 */ /* 0x000fe200078410ff */
[----:B------:R-:W-:Y:S02]  /*1460*/  @!P3 IMAD.IADD R11, R33, 0x1, R11 ;  /* 0x00000001210bb824 */ /* 0x000fe400078e020b */
[----:B------:R-:W-:Y:S02]  /*1470*/  @!P6 IMAD.IADD R19, R31, 0x1, R19 ;  /* 0x000000011f13e824 */ /* 0x000fe400078e0213 */
[----:B------:R-:W-:Y:S01]  /*1480*/  @!P4 IMAD.IADD R17, R25, 0x1, R17 ;  /* 0x000000011911c824 */ /* 0x000fe200078e0211 */
[----:B------:R-:W-:Y:S01]  /*1490*/  @!P3 LEA.HI.X R37, R32, c[0x0][0x20c], R11, 0x2, P0 ;  /* 0x000083002025ba11 */ /* 0x000fe200000f140b */
[----:B------:R-:W-:Y:S01]  /*14a0*/  IMAD.MOV.U32 R21, RZ, RZ, -0x800000 ;  /* 0xff800000ff157424 */ /* 0x000fe200078e00ff */
[----:B------:R-:W-:Y:S01]  /*14b0*/  @!P6 LEA.HI.X R29, R30, c[0x0][0x20c], R19, 0x2, P2 ;  /* 0x000083001e1dea11 */ /* 0x000fe200010f1413 */
[----:B------:R-:W-:Y:S01]  /*14c0*/  IMAD.MOV.U32 R11, RZ, RZ, -0x800000 ;  /* 0xff800000ff0b7424 */ /* 0x000fe200078e00ff */
[----:B------:R-:W-:Y:S01]  /*14d0*/  @!P4 LEA.HI.X R19, R24, c[0x0][0x20c], R17, 0x2, P1 ;  /* 0x000083001813ca11 */ /* 0x000fe200008f1411 */
[----:B------:R-:W-:-:S02]  /*14e0*/  IMAD.MOV.U32 R17, RZ, RZ, -0x800000 ;  /* 0xff800000ff117424 */ /* 0x000fc400078e00ff */
[----:B------:R-:W-:Y:S01]  /*14f0*/  IMAD.MOV.U32 R24, RZ, RZ, -0x800000 ;  /* 0xff800000ff187424 */ /* 0x000fe200078e00ff */
[----:B------:R-:W2:Y:S04]  /*1500*/  @!P3 LDG.E R21, [R36.64] ;  /* 0x000000082415b981 */ /* 0x000ea8000c1e1900 */
[----:B------:R-:W3:Y:S04]  /*1510*/  @!P6 LDG.E R11, [R28.64] ;  /* 0x000000081c0be981 */ /* 0x000ee8000c1e1900 */
[----:B------:R0:W4:Y:S04]  /*1520*/  @!P5 LDG.E R17, [R26.64] ;  /* 0x000000081a11d981 */ /* 0x000128000c1e1900 */
[----:B------:R1:W5:Y:S01]  /*1530*/  @!P4 LDG.E R24, [R18.64] ;  /* 0x000000081218c981 */ /* 0x000362000c1e1900 */
[----:B------:R-:W-:-:S04]  /*1540*/  IABS R25, c[0x0][0x1c0] ;  /* 0x0000700000197a13 */ /* 0x000fc80000000000 */
[----:B------:R-:W0:Y:S08]  /*1550*/  I2F.U32.RP R32, R25 ;  /* 0x0000001900207306 */ /* 0x000e300000209000 */
[----:B0-----:R-:W0:Y:S02]  /*1560*/  MUFU.RCP R30, R32 ;  /* 0x00000020001e7308 */ /* 0x001e240000001000 */
[----:B0-----:R-:W-:-:S06]  /*1570*/  IADD3 R30, R30, 0xffffffe, RZ ;  /* 0x0ffffffe1e1e7810 */ /* 0x001fcc0007ffe0ff */
[----:B------:R-:W0:Y:S01]  /*1580*/  F2I.FTZ.U32.TRUNC.NTZ R31, R30 ;  /* 0x0000001e001f7305 */ /* 0x000e22000021f000 */
[----:B-1----:R-:W-:Y:S02]  /*1590*/  IABS R19, R4 ;  /* 0x0000000400137213 */ /* 0x002fe40000000000 */
[----:B------:R-:W-:Y:S01]  /*15a0*/  IABS R18, c[0x0][0x1c0] ;  /* 0x0000700000127a13 */ /* 0x000fe20000000000 */
[----:B0-----:R-:W-:Y:S02]  /*15b0*/  IMAD.MOV R26, RZ, RZ, -R31 ;  /* 0x000000ffff1a7224 */ /* 0x001fe400078e0a1f */
[----:B------:R-:W-:Y:S02]  /*15c0*/  IMAD.MOV.U32 R30, RZ, RZ, RZ ;  /* 0x000000ffff1e7224 */ /* 0x000fe400078e00ff */
[----:B------:R-:W-:-:S04]  /*15d0*/  IMAD R26, R26, R25, RZ ;  /* 0x000000191a1a7224 */ /* 0x000fc800078e02ff */
[----:B------:R-:W-:-:S04]  /*15e0*/  IMAD.HI.U32 R26, R31, R26, R30 ;  /* 0x0000001a1f1a7227 */ /* 0x000fc800078e001e */
[----:B------:R-:W-:Y:S02]  /*15f0*/  IMAD.MOV R18, RZ, RZ, -R18 ;  /* 0x000000ffff127224 */ /* 0x000fe400078e0a12 */
[----:B------:R-:W-:-:S04]  /*1600*/  IMAD.HI.U32 R26, R26, R19, RZ ;  /* 0x000000131a1a7227 */ /* 0x000fc800078e00ff */
[----:B------:R-:W-:-:S05]  /*1610*/  IMAD R18, R26, R18, R19 ;  /* 0x000000121a127224 */ /* 0x000fca00078e0213 */
[----:B------:R-:W-:Y:S02]  /*1620*/  ISETP.GT.U32.AND P3, PT, R25, R18, PT ;  /* 0x000000121900720c */ /* 0x000fe40003f64070 */
[C---:B------:R-:W-:Y:S02]  /*1630*/  ISETP.GT.AND P6, PT, R38.reuse, 0x7f, PT ;  /* 0x0000007f2600780c */ /* 0x040fe40003fc4270 */
[C---:B------:R-:W-:Y:S02]  /*1640*/  ISETP.GT.AND P2, PT, R38.reuse, 0x1ff, PT ;  /* 0x000001ff2600780c */ /* 0x040fe40003f44270 */
[C---:B------:R-:W-:Y:S02]  /*1650*/  ISETP.GT.AND P1, PT, R38.reuse, 0x17f, PT ;  /* 0x0000017f2600780c */ /* 0x040fe40003f24270 */
[----:B------:R-:W-:Y:S01]  /*1660*/  ISETP.GT.AND P0, PT, R38, 0xff, PT ;  /* 0x000000ff2600780c */ /* 0x000fe20003f04270 */
[----:B------:R-:W-:-:S04]  /*1670*/  IMAD R22, R23, 0x5, R22 ;  /* 0x0000000517167824 */ /* 0x000fc800078e0216 */
[----:B------:R-:W-:-:S05]  /*1680*/  @!P3 IMAD.IADD R18, R18, 0x1, -R25 ;  /* 0x000000011212b824 */ /* 0x000fca00078e0a19 */
[----:B------:R-:W-:Y:S02]  /*1690*/  ISETP.GE.U32.AND P4, PT, R18, R25, PT ;  /* 0x000000191200720c */ /* 0x000fe40003f86070 */
[----:B------:R-:W-:Y:S02]  /*16a0*/  LOP3.LUT R18, R9, R13, RZ, 0xfc, !PT ;  /* 0x0000000d09127212 */ /* 0x000fe400078efcff */
[----:B------:R-:W-:Y:S02]  /*16b0*/  LOP3.LUT R4, R4, c[0x0][0x1c0], RZ, 0x3c, !PT ;  /* 0x0000700004047a12 */ /* 0x000fe400078e3cff */
[----:B------:R-:W-:-:S07]  /*16c0*/  @!P3 IADD3 R26, R26, 0x1, RZ ;  /* 0x000000011a1ab810 */ /* 0x000fce0007ffe0ff */
[----:B------:R-:W-:Y:S01]  /*16d0*/  @P4 IADD3 R26, R26, 0x1, RZ ;  /* 0x000000011a1a4810 */ /* 0x000fe20007ffe0ff */
[----:B------:R-:W-:Y:S01]  /*16e0*/  BSSY B0, `(.L_x_11) ;  /* 0x0000028000007945 */ /* 0x000fe20003800000 */
[----:B--2---:R0:W-:Y:S04]  /*16f0*/  @!P6 STS [R22.X4+0x780], R21 ;  /* 0x000780151600e388 */ /* 0x0041e80000004800 */
[----:B---3--:R0:W-:Y:S01]  /*1700*/  @!P2 STS [R22.X4], R11 ;  /* 0x0000000b1600a388 */ /* 0x0081e20000004800 */
[----:B------:R-:W-:-:S03]  /*1710*/  ISETP.NE.U32.AND P2, PT, R18, RZ, PT ;  /* 0x000000ff1200720c */ /* 0x000fc60003f45070 */
[----:B----4-:R0:W-:Y:S01]  /*1720*/  @!P1 STS [R22.X4+0x280], R17 ;  /* 0x0002801116009388 */ /* 0x0101e20000004800 */
[----:B------:R-:W-:-:S03]  /*1730*/  ISETP.GE.AND P1, PT, R4, RZ, PT ;  /* 0x000000ff0400720c */ /* 0x000fc60003f26270 */
[----:B-----5:R0:W-:Y:S01]  /*1740*/  @!P0 STS [R22.X4+0x500], R24 ;  /* 0x0005001816008388 */ /* 0x0201e20000004800 */
[----:B------:R-:W-:Y:S01]  /*1750*/  ISETP.NE.AND P0, PT, RZ, c[0x0][0x1c0], PT ;  /* 0x00007000ff007a0c */ /* 0x000fe20003f05270 */
[----:B------:R-:W-:-:S08]  /*1760*/  IMAD.MOV.U32 R4, RZ, RZ, R26 ;  /* 0x000000ffff047224 */ /* 0x000fd000078e001a */
[----:B------:R-:W-:-:S04]  /*1770*/  @!P1 IMAD.MOV R4, RZ, RZ, -R4 ;  /* 0x000000ffff049224 */ /* 0x000fc800078e0a04 */
[----:B------:R-:W-:Y:S01]  /*1780*/  @!P0 LOP3.LUT R4, RZ, c[0x0][0x1c0], RZ, 0x33, !PT ;  /* 0x00007000ff048a12 */ /* 0x000fe200078e33ff */
[----:B------:R-:W-:Y:S05]  /*1790*/  @!P2 BRA `(.L_x_12) ;  /* 0x000000900000a947 */ /* 0x000fea0003800000 */
[----:B------:R-:W-:Y:S01]  /*17a0*/  IMAD.MOV.U32 R18, RZ, RZ, R8 ;  /* 0x000000ffff127224 */ /* 0x000fe200078e0008 */
[----:B------:R-:W-:Y:S01]  /*17b0*/  MOV R26, R14 ;  /* 0x0000000e001a7202 */ /* 0x000fe20000000f00 */
[----:B0-----:R-:W-:Y:S01]  /*17c0*/  IMAD.MOV.U32 R17, RZ, RZ, R9 ;  /* 0x000000ffff117224 */ /* 0x001fe200078e0009 */
[----:B------:R-:W-:Y:S02]  /*17d0*/  MOV R25, R13 ;  /* 0x0000000d00197202 */ /* 0x000fe40000000f00 */
[----:B------:R-:W-:Y:S02]  /*17e0*/  MOV R24, 0x1800 ;  /* 0x0000180000187802 */ /* 0x000fe40000000f00 */
[----:B------:R-:W-:Y:S05]  /*17f0*/  CALL.REL.NOINC `($__internal_0_$__cuda_sm20_div_s64) ;  /* 0x000030d000007944 */ /* 0x000fea0003c00000 */
[----:B------:R-:W-:Y:S02]  /*1800*/  MOV R42, R22 ;  /* 0x00000016002a7202 */ /* 0x000fe40000000f00 */
[----:B------:R-:W-:Y:S01]  /*1810*/  MOV R43, R23 ;  /* 0x00000017002b7202 */ /* 0x000fe20000000f00 */
[----:B------:R-:W-:Y:S05]  /*1820*/  BRA `(.L_x_13) ;  /* 0x0000013000007947 */ /* 0x000fea0003800000 */
.L_x_12:
        /* <DEDUP_REMOVED lines=19> */
.L_x_13:
[----:B------:R-:W-:Y:S05]  /*1960*/  BSYNC B0 ;  /* 0x0000000000007941 */ /* 0x000fea0003800000 */
.L_x_11:
[----:B------:R-:W-:Y:S01]  /*1970*/  BAR.SYNC.DEFER_BLOCKING 0x0 ;  /* 0x0000000000007b1d */ /* 0x000fe20000010000 */
[----:B------:R-:W-:Y:S01]  /*1980*/  LEA.HI R11, R7, R38, RZ, 0x5 ;  /* 0x00000026070b7211 */ /* 0x000fe200078f28ff */
[----:B------:R-:W-:Y:S02]  /*1990*/  IMAD.MOV.U32 R36, RZ, RZ, -0x800000 ;  /* 0xff800000ff247424 */ /* 0x000fe400078e00ff */
[----:B------:R-:W-:Y:S01]  /*19a0*/  IMAD.MOV.U32 R33, RZ, RZ, -0x800000 ;  /* 0xff800000ff217424 */ /* 0x000fe200078e00ff */
[----:B------:R-:W-:Y:S01]  /*19b0*/  LOP3.LUT R7, R11, 0xffffffe0, RZ, 0xc0, !PT ;  /* 0xffffffe00b077812 */ /* 0x000fe200078ec0ff */
[----:B------:R-:W-:Y:S01]  /*19c0*/  IMAD.MOV.U32 R32, RZ, RZ, -0x800000 ;  /* 0xff800000ff207424 */ /* 0x000fe200078e00ff */
[----:B------:R-:W-:Y:S01]  /*19d0*/  SHF.R.S32.HI R11, RZ, 0x5, R11 ;  /* 0x00000005ff0b7819 */ /* 0x000fe2000001140b */
[----:B------:R-:W-:Y:S01]  /*19e0*/  IMAD.MOV.U32 R34, RZ, RZ, -0x800000 ;  /* 0xff800000ff227424 */ /* 0x000fe200078e00ff */
[----:B------:R-:W-:Y:S01]  /*19f0*/  ULDC.U8 UR4, c[0x0][0x329] ;  /* 0x0000ca4000047ab9 */ /* 0x000fe20000000000 */
[----:B------:R-:W-:Y:S01]  /*1a00*/  IMAD.IADD R38, R38, 0x1, -R7 ;  /* 0x0000000126267824 */ /* 0x000fe200078e0a07 */
[----:B------:R-:W-:Y:S01]  /*1a10*/  BSSY B1, `(.L_x_14) ;  /* 0x0000240000017945 */ /* 0x000fe20003800000 */
[----:B------:R-:W-:-:S02]  /*1a20*/  IMAD.MOV.U32 R31, RZ, RZ, 0x7f800000 ;  /* 0x7f800000ff1f7424 */ /* 0x000fc400078e00ff */
[----:B------:R-:W-:-:S05]  /*1a30*/  IMAD R27, R38, 0x5, R11 ;  /* 0x00000005261b7824 */ /* 0x000fca00078e020b */
[----:B------:R-:W-:Y:S04]  /*1a40*/  @!P6 LDS R36, [R27.X4] ;  /* 0x000000001b24e984 */ /* 0x000fe80000004800 */
[----:B------:R-:W0:Y:S04]  /*1a50*/  @!P6 LDS R33, [R27.X4+0x280] ;  /* 0x000280001b21e984 */ /* 0x000e280000004800 */
[----:B------:R-:W1:Y:S04]  /*1a60*/  @!P6 LDS R32, [R27.X4+0x500] ;  /* 0x000500001b20e984 */ /* 0x000e680000004800 */
[----:B------:R-:W2:Y:S01]  /*1a70*/  @!P6 LDS R34, [R27.X4+0x780] ;  /* 0x000780001b22e984 */ /* 0x000ea20000004800 */
[----:B0-----:R-:W-:-:S04]  /*1a80*/  FMNMX.FTZ R7, R36, R33, !PT ;  /* 0x0000002124077209 */ /* 0x001fc80007810000 */
[----:B-1----:R-:W-:-:S04]  /*1a90*/  FMNMX.FTZ R7, R7, R32, !PT ;  /* 0x0000002007077209 */ /* 0x002fc80007810000 */
[----:B--2---:R-:W-:-:S05]  /*1aa0*/  FMNMX.FTZ R18, R7, R34, !PT ;  /* 0x0000002207127209 */ /* 0x004fca0007810000 */
[----:B------:R-:W0:Y:S02]  /*1ab0*/  SHFL.BFLY PT, R19, R18, 0x10, 0x1f ;  /* 0x0e001f0012137f89 */ /* 0x000e2400000e0000 */
[----:B0-----:R-:W-:-:S05]  /*1ac0*/  FMNMX.FTZ R19, R18, R19, !PT ;  /* 0x0000001312137209 */ /* 0x001fca0007810000 */
[----:B------:R-:W0:Y:S02]  /*1ad0*/  SHFL.BFLY PT, R22, R19, 0x8, 0x1f ;  /* 0x0d001f0013167f89 */ /* 0x000e2400000e0000 */
[----:B0-----:R-:W-:-:S05]  /*1ae0*/  FMNMX.FTZ R22, R19, R22, !PT ;  /* 0x0000001613167209 */ /* 0x001fca0007810000 */
[----:B------:R-:W0:Y:S02]  /*1af0*/  SHFL.BFLY PT, R9, R22, 0x4, 0x1f ;  /* 0x0c801f0016097f89 */ /* 0x000e2400000e0000 */
[----:B0-----:R-:W-:-:S05]  /*1b00*/  FMNMX.FTZ R9, R22, R9, !PT ;  /* 0x0000000916097209 */ /* 0x001fca0007810000 */
[----:B------:R-:W0:Y:S02]  /*1b10*/  SHFL.BFLY PT, R8, R9, 0x2, 0x1f ;  /* 0x0c401f0009087f89 */ /* 0x000e2400000e0000 */
[----:B0-----:R-:W-:-:S05]  /*1b20*/  FMNMX.FTZ R8, R9, R8, !PT ;  /* 0x0000000809087209 */ /* 0x001fca0007810000 */
[----:B------:R-:W0:Y:S02]  /*1b30*/  SHFL.BFLY PT, R7, R8, 0x1, 0x1f ;  /* 0x0c201f0008077f89 */ /* 0x000e2400000e0000 */
[----:B0-----:R-:W-:-:S04]  /*1b40*/  FMNMX.FTZ R7, R8, R7, !PT ;  /* 0x0000000708077209 */ /* 0x001fc80007810000 */
[----:B------:R-:W-:-:S04]  /*1b50*/  FSETP.NEU.FTZ.AND P0, PT, R7, -INF , PT ;  /* 0xff8000000700780b */ /* 0x000fc80003f1d000 */
[----:B------:R-:W-:-:S05]  /*1b60*/  FSEL R17, R7, RZ, P0 ;  /* 0x000000ff07117208 */ /* 0x000fca0000000000 */
[C---:B------:R-:W-:Y:S02]  /*1b70*/  FADD.FTZ R18, -R17.reuse, R36 ;  /* 0x0000002411127221 */ /* 0x040fe40000010100 */
[C---:B------:R-:W-:Y:S02]  /*1b80*/  FADD.FTZ R24, -R17.reuse, R33 ;  /* 0x0000002111187221 */ /* 0x040fe40000010100 */
[----:B------:R-:W-:Y:S02]  /*1b90*/  FMUL.FTZ R18, R18, 1.4426950216293334961 ;  /* 0x3fb8aa3b12127820 */ /* 0x000fe40000410000 */
[----:B------:R-:W-:Y:S02]  /*1ba0*/  FMUL.FTZ R24, R24, 1.4426950216293334961 ;  /* 0x3fb8aa3b18187820 */ /* 0x000fe40000410000 */
[C---:B------:R-:W-:Y:S02]  /*1bb0*/  FADD.FTZ R19, -R17.reuse, R32 ;  /* 0x0000002011137221 */ /* 0x040fe40000010100 */
[----:B------:R-:W-:Y:S01]  /*1bc0*/  MUFU.EX2 R18, R18 ;  /* 0x0000001200127308 */ /* 0x000fe20000000800 */
[----:B------:R-:W-:-:S02]  /*1bd0*/  FADD.FTZ R21, -R17, R34 ;  /* 0x0000002211157221 */ /* 0x000fc40000010100 */
[----:B------:R-:W-:Y:S02]  /*1be0*/  FMUL.FTZ R19, R19, 1.4426950216293334961 ;  /* 0x3fb8aa3b13137820 */ /* 0x000fe40000410000 */
[----:B------:R-:W-:-:S03]  /*1bf0*/  FMUL.FTZ R21, R21, 1.4426950216293334961 ;  /* 0x3fb8aa3b15157820 */ /* 0x000fc60000410000 */
[----:B------:R-:W0:Y:S08]  /*1c00*/  MUFU.EX2 R9, R24 ;  /* 0x0000001800097308 */ /* 0x000e300000000800 */
[----:B------:R-:W1:Y:S08]  /*1c10*/  MUFU.EX2 R8, R19 ;  /* 0x0000001300087308 */ /* 0x000e700000000800 */
[----:B------:R-:W2:Y:S01]  /*1c20*/  MUFU.EX2 R7, R21 ;  /* 0x0000001500077308 */ /* 0x000ea20000000800 */
[----:B0-----:R-:W-:-:S04]  /*1c30*/  FADD.FTZ R9, R18, R9 ;  /* 0x0000000912097221 */ /* 0x001fc80000010000 */
[----:B-1----:R-:W-:Y:S01]  /*1c40*/  FADD.FTZ R8, R9, R8 ;  /* 0x0000000809087221 */ /* 0x002fe20000010000 */
[----:B------:R-:W-:-:S03]  /*1c50*/  IABS R9, R2 ;  /* 0x0000000200097213 */ /* 0x000fc60000000000 */
[----:B--2---:R-:W-:Y:S01]  /*1c60*/  FADD.FTZ R23, R8, R7 ;  /* 0x0000000708177221 */ /* 0x004fe20000010000 */
[----:B------:R-:W-:Y:S01]  /*1c70*/  IABS R8, c[0x0][0x1c0] ;  /* 0x0000700000087a13 */ /* 0x000fe20000000000 */
[----:B------:R-:W0:Y:S03]  /*1c80*/  I2F.RP R7, R9 ;  /* 0x0000000900077306 */ /* 0x000e260000209400 */
[----:B------:R-:W1:Y:S05]  /*1c90*/  SHFL.BFLY PT, R22, R23, 0x10, 0x1f ;  /* 0x0e001f0017167f89 */ /* 0x000e6a00000e0000 */
[----:B------:R-:W2:Y:S08]  /*1ca0*/  I2F.U32.RP R21, R8 ;  /* 0x0000000800157306 */ /* 0x000eb00000209000 */
[----:B0-----:R-:W0:Y:S08]  /*1cb0*/  MUFU.RCP R7, R7 ;  /* 0x0000000700077308 */ /* 0x001e300000001000 */
[----:B--2---:R-:W2:Y:S01]  /*1cc0*/  MUFU.RCP R25, R21 ;  /* 0x0000001500197308 */ /* 0x004ea20000001000 */
[----:B-1----:R-:W-:-:S05]  /*1cd0*/  FADD.FTZ R22, R23, R22 ;  /* 0x0000001617167221 */ /* 0x002fca0000010000 */
[----:B------:R-:W1:Y:S01]  /*1ce0*/  SHFL.BFLY PT, R19, R22, 0x8, 0x1f ;  /* 0x0d001f0016137f89 */ /* 0x000e6200000e0000 */
[----:B0-----:R-:W-:Y:S02]  /*1cf0*/  IADD3 R28, R7, 0xffffffe, RZ ;  /* 0x0ffffffe071c7810 */ /* 0x001fe40007ffe0ff */
[----:B------:R-:W-:Y:S02]  /*1d00*/  IABS R7, R2 ;  /* 0x0000000200077213 */ /* 0x000fe40000000000 */
[----:B------:R-:W0:Y:S01]  /*1d10*/  F2I.FTZ.U32.TRUNC.NTZ R29, R28 ;  /* 0x0000001c001d7305 */ /* 0x000e22000021f000 */
[----:B--2---:R-:W-:Y:S02]  /*1d20*/  IADD3 R25, R25, 0xffffffe, RZ ;  /* 0x0ffffffe19197810 */ /* 0x004fe40007ffe0ff */
[----:B------:R-:W-:-:S05]  /*1d30*/  IMAD.MOV R7, RZ, RZ, -R7 ;  /* 0x000000ffff077224 */ /* 0x000fca00078e0a07 */
[----:B------:R-:W2:Y:S01]  /*1d40*/  F2I.FTZ.U32.TRUNC.NTZ R25, R25 ;  /* 0x0000001900197305 */ /* 0x000ea2000021f000 */
[----:B0-----:R-:W-:Y:S02]  /*1d50*/  IMAD.MOV R24, RZ, RZ, -R29 ;  /* 0x000000ffff187224 */ /* 0x001fe400078e0a1d */
[----:B------:R-:W-:Y:S02]  /*1d60*/  IMAD.MOV.U32 R28, RZ, RZ, RZ ;  /* 0x000000ffff1c7224 */ /* 0x000fe400078e00ff */
[----:B-1----:R-:W-:Y:S02]  /*1d70*/  FADD.FTZ R19, R22, R19 ;  /* 0x0000001316137221 */ /* 0x002fe40000010000 */
[----:B------:R-:W-:Y:S02]  /*1d80*/  IMAD.IADD R22, R6, 0x1, R9 ;  /* 0x0000000106167824 */ /* 0x000fe400078e0209 */
[----:B------:R-:W-:Y:S01]  /*1d90*/  IMAD R21, R24, R9, RZ ;  /* 0x0000000918157224 */ /* 0x000fe200078e02ff */
[----:B------:R-:W0:Y:S01]  /*1da0*/  SHFL.BFLY PT, R18, R19, 0x4, 0x1f ;  /* 0x0c801f0013127f89 */ /* 0x000e2200000e0000 */
[----:B--2---:R-:W-:-:S02]  /*1db0*/  IMAD.MOV R6, RZ, RZ, -R25 ;  /* 0x000000ffff067224 */ /* 0x004fc400078e0a19 */
[----:B------:R-:W-:-:S04]  /*1dc0*/  IMAD.HI.U32 R21, R29, R21, R28 ;  /* 0x000000151d157227 */ /* 0x000fc800078e001c */
[----:B------:R-:W-:Y:S02]  /*1dd0*/  IMAD R29, R6, R8, RZ ;  /* 0x00000008061d7224 */ /* 0x000fe400078e02ff */
[----:B------:R-:W-:-:S04]  /*1de0*/  IMAD.MOV.U32 R24, RZ, RZ, RZ ;  /* 0x000000ffff187224 */ /* 0x000fc800078e00ff */
[----:B------:R-:W-:-:S04]  /*1df0*/  IMAD.HI.U32 R29, R25, R29, R24 ;  /* 0x0000001d191d7227 */ /* 0x000fc800078e0018 */
[----:B0-----:R-:W-:Y:S01]  /*1e00*/  FADD.FTZ R18, R19, R18 ;  /* 0x0000001213127221 */ /* 0x001fe20000010000 */
[----:B------:R-:W-:-:S04]  /*1e10*/  IABS R19, R22 ;  /* 0x0000001600137213 */ /* 0x000fc80000000000 */
[----:B------:R-:W0:Y:S01]  /*1e20*/  SHFL.BFLY PT, R23, R18, 0x2, 0x1f ;  /* 0x0c401f0012177f89 */ /* 0x000e2200000e0000 */
[----:B------:R-:W-:Y:S01]  /*1e30*/  IMAD.MOV.U32 R26, RZ, RZ, R19 ;  /* 0x000000ffff1a7224 */ /* 0x000fe200078e0013 */
[----:B------:R-:W-:-:S03]  /*1e40*/  IABS R19, c[0x0][0x1c0] ;  /* 0x0000700000137a13 */ /* 0x000fc60000000000 */
[----:B------:R-:W-:-:S04]  /*1e50*/  IMAD.HI.U32 R21, R21, R26, RZ ;  /* 0x0000001a15157227 */ /* 0x000fc800078e00ff */
[----:B------:R-:W-:Y:S02]  /*1e60*/  IMAD R6, R21, R7, R26 ;  /* 0x0000000715067224 */ /* 0x000fe400078e021a */
[----:B------:R-:W-:Y:S02]  /*1e70*/  IMAD.MOV R19, RZ, RZ, -R19 ;  /* 0x000000ffff137224 */ /* 0x000fe400078e0a13 */
[----:B------:R-:W-:Y:S01]  /*1e80*/  IMAD.HI.U32 R29, R29, R26, RZ ;  /* 0x0000001a1d1d7227 */ /* 0x000fe200078e00ff */
[----:B------:R-:W-:-:S03]  /*1e90*/  ISETP.GT.U32.AND P0, PT, R9, R6, PT ;  /* 0x000000060900720c */ /* 0x000fc60003f04070 */
[----:B------:R-:W-:-:S05]  /*1ea0*/  IMAD R19, R29, R19, R26 ;  /* 0x000000131d137224 */ /* 0x000fca00078e021a */
[----:B------:R-:W-:Y:S01]  /*1eb0*/  ISETP.GT.U32.AND P5, PT, R8, R19, PT ;  /* 0x000000130800720c */ /* 0x000fe20003fa4070 */
[----:B0-----:R-:W-:-:S04]  /*1ec0*/  FADD.FTZ R18, R18, R23 ;  /* 0x0000001712127221 */ /* 0x001fc80000010000 */
[----:B------:R-:W-:Y:S01]  /*1ed0*/  @!P0 IMAD.IADD R6, R6, 0x1, -R9 ;  /* 0x0000000106068824 */ /* 0x000fe200078e0a09 */
[----:B------:R-:W-:Y:S01]  /*1ee0*/  @!P0 IADD3 R21, R21, 0x1, RZ ;  /* 0x0000000115158810 */ /* 0x000fe20007ffe0ff */
[----:B------:R-:W0:Y:S01]  /*1ef0*/  SHFL.BFLY PT, R7, R18, 0x1, 0x1f ;  /* 0x0c201f0012077f89 */ /* 0x000e2200000e0000 */
[----:B------:R-:W-:Y:S02]  /*1f00*/  ISETP.GT.AND P0, PT, R2, RZ, PT ;  /* 0x000000ff0200720c */ /* 0x000fe40003f04270 */
[-C--:B------:R-:W-:Y:S02]  /*1f10*/  ISETP.GE.U32.AND P4, PT, R6, R9.reuse, PT ;  /* 0x000000090600720c */ /* 0x080fe40003f86070 */
[C---:B------:R-:W-:Y:S01]  /*1f20*/  LOP3.LUT R6, R22.reuse, R9, RZ, 0x3c, !PT ;  /* 0x0000000916067212 */ /* 0x040fe200078e3cff */
[----:B------:R-:W-:Y:S01]  /*1f30*/  @!P5 IMAD.IADD R19, R19, 0x1, -R8 ;  /* 0x000000011313d824 */ /* 0x000fe200078e0a08 */
[----:B------:R-:W-:Y:S02]  /*1f40*/  LOP3.LUT R22, R22, c[0x0][0x1c0], RZ, 0x3c, !PT ;  /* 0x0000700016167a12 */ /* 0x000fe400078e3cff */
[----:B------:R-:W-:-:S02]  /*1f50*/  ISETP.GE.AND P3, PT, R6, RZ, PT ;  /* 0x000000ff0600720c */ /* 0x000fc40003f66270 */
[----:B------:R-:W-:Y:S01]  /*1f60*/  ISETP.GE.U32.AND P1, PT, R19, R8, PT ;  /* 0x000000081300720c */ /* 0x000fe20003f26070 */
[----:B------:R-:W1:Y:S01]  /*1f70*/  S2R R6, SR_TID.X ;  /* 0x0000000000067919 */ /* 0x000e620000002100 */
[----:B------:R-:W-:Y:S02]  /*1f80*/  @!P5 IADD3 R29, R29, 0x1, RZ ;  /* 0x000000011d1dd810 */ /* 0x000fe40007ffe0ff */
[----:B------:R-:W-:Y:S02]  /*1f90*/  ISETP.GE.AND P2, PT, R22, RZ, PT ;  /* 0x000000ff1600720c */ /* 0x000fe40003f46270 */
[----:B------:R-:W-:Y:S02]  /*1fa0*/  @P4 IADD3 R21, R21, 0x1, RZ ;  /* 0x0000000115154810 */ /* 0x000fe40007ffe0ff */
[----:B------:R-:W-:Y:S02]  /*1fb0*/  ISETP.GT.AND P4, PT, R3, RZ, PT ;  /* 0x000000ff0300720c */ /* 0x000fe40003f84270 */
[----:B------:R-:W-:Y:S01]  /*1fc0*/  SHF.R.S32.HI R22, RZ, 0x1f, R2 ;  /* 0x0000001fff167819 */ /* 0x000fe20000011402 */
[----:B------:R-:W-:Y:S01]  /*1fd0*/  @!P3 IMAD.MOV R21, RZ, RZ, -R21 ;  /* 0x000000ffff15b224 */ /* 0x000fe200078e0a15 */
[----:B------:R-:W-:Y:S01]  /*1fe0*/  ISETP.NE.AND P5, PT, R2, RZ, PT ;  /* 0x000000ff0200720c */ /* 0x000fe20003fa5270 */
[----:B0-----:R-:W-:Y:S01]  /*1ff0*/  FADD.FTZ R18, R18, R7 ;  /* 0x0000000712127221 */ /* 0x001fe20000010000 */
[----:B------:R-:W-:-:S02]  /*2000*/  @P1 IADD3 R29, R29, 0x1, RZ ;  /* 0x000000011d1d1810 */ /* 0x000fc40007ffe0ff */
[----:B------:R-:W-:Y:S01]  /*2010*/  LEA.HI.SX32 R7, R2, 0x1, 0x1 ;  /* 0x0000000102077811 */ /* 0x000fe200078f0aff */
[----:B------:R-:W-:Y:S01]  /*2020*/  @!P0 IMAD.MOV R7, RZ, RZ, R22 ;  /* 0x000000ffff078224 */ /* 0x000fe200078e0216 */
[----:B------:R-:W-:Y:S01]  /*2030*/  FSETP.NE.FTZ.AND P1, PT, R18, RZ, PT ;  /* 0x000000ff1200720b */ /* 0x000fe20003f35000 */
[----:B------:R-:W-:Y:S01]  /*2040*/  @!P2 IMAD.MOV R29, RZ, RZ, -R29 ;  /* 0x000000ffff1da224 */ /* 0x000fe200078e0a1d */
[----:B------:R-:W-:Y:S02]  /*2050*/  ISETP.NE.AND P0, PT, RZ, c[0x0][0x1c0], PT ;  /* 0x00007000ff007a0c */ /* 0x000fe40003f05270 */
[----:B------:R-:W-:Y:S02]  /*2060*/  SHF.R.S32.HI R19, RZ, 0x1f, R3 ;  /* 0x0000001fff137819 */ /* 0x000fe40000011403 */
[----:B------:R-:W-:Y:S02]  /*2070*/  LEA.HI.SX32 R8, R3, 0x1, 0x1 ;  /* 0x0000000103087811 */ /* 0x000fe400078f0aff */
[C---:B-1----:R-:W-:Y:S01]  /*2080*/  LOP3.LUT P2, RZ, R6.reuse, 0x1f, RZ, 0xc0, !PT ;  /* 0x0000001f06ff7812 */ /* 0x042fe2000784c0ff */
[----:B------:R-:W-:Y:S01]  /*2090*/  @!P4 IMAD.MOV R8, RZ, RZ, R19 ;  /* 0x000000ffff08c224 */ /* 0x000fe200078e0213 */
[----:B------:R-:W-:Y:S01]  /*20a0*/  ISETP.NE.AND P3, PT, RZ, UR4, PT ;  /* 0x00000004ff007c0c */ /* 0x000fe2000bf65270 */
[----:B------:R-:W-:Y:S01]  /*20b0*/  IMAD.MOV.U32 R19, RZ, RZ, c[0x0][0x214] ;  /* 0x00008500ff137624 */ /* 0x000fe200078e00ff */
[----:B------:R-:W-:Y:S01]  /*20c0*/  ISETP.GT.OR P2, PT, R6, 0x7f, P2 ;  /* 0x0000007f0600780c */ /* 0x000fe20001744670 */
[----:B------:R-:W0:Y:S01]  /*20d0*/  @P1 MUFU.LG2 R18, R18 ;  /* 0x0000001200121308 */ /* 0x000e220000000c00 */
[----:B------:R-:W-:-:S02]  /*20e0*/  @!P5 LOP3.LUT R21, RZ, R9, RZ, 0x33, !PT ;  /* 0x00000009ff15d212 */ /* 0x000fc400078e33ff */
[----:B------:R-:W-:Y:S02]  /*20f0*/  SEL R9, R19, 0x1, !P3 ;  /* 0x0000000113097807 */ /* 0x000fe40005800000 */
[----:B------:R-:W-:Y:S02]  /*2100*/  @!P0 LOP3.LUT R29, RZ, c[0x0][0x1c0], RZ, 0x33, !PT ;  /* 0x00007000ff1d8a12 */ /* 0x000fe400078e33ff */
[----:B------:R-:W-:Y:S01]  /*2110*/  ISETP.LT.U32.AND P0, PT, R40, R21, PT ;  /* 0x000000152800720c */ /* 0x000fe20003f01070 */
[-C--:B------:R-:W-:Y:S01]  /*2120*/  IMAD R23, R4, R9.reuse, RZ ;  /* 0x0000000904177224 */ /* 0x080fe200078e02ff */
[----:B------:R-:W-:Y:S01]  /*2130*/  SHF.R.S32.HI R19, RZ, 0x1f, R21 ;  /* 0x0000001fff137819 */ /* 0x000fe20000011415 */
[----:B------:R-:W-:Y:S02]  /*2140*/  IMAD R4, R29, R9, RZ ;  /* 0x000000091d047224 */ /* 0x000fe400078e02ff */
[----:B------:R-:W-:Y:S01]  /*2150*/  IMAD R6, R23, R8, RZ ;  /* 0x0000000817067224 */ /* 0x000fe200078e02ff */
[----:B------:R-:W-:Y:S01]  /*2160*/  ISETP.LT.AND.EX P0, PT, R41, R19, PT, P0 ;  /* 0x000000132900720c */ /* 0x000fe20003f01300 */
[----:B------:R-:W-:-:S02]  /*2170*/  IMAD R7, R7, R4, RZ ;  /* 0x0000000407077224 */ /* 0x000fc400078e02ff */
[----:B0-----:R-:W-:Y:S01]  /*2180*/  @P1 FFMA.FTZ R31, R18, 0.69314718246459960938, R17 ;  /* 0x3f317218121f1823 */ /* 0x001fe20000010011 */
[----:B------:R-:W-:Y:S02]  /*2190*/  SEL R9, R40, R21, P0 ;  /* 0x0000001528097207 */ /* 0x000fe40000000000 */
[----:B------:R-:W-:Y:S01]  /*21a0*/  SEL R8, R41, R19, P0 ;  /* 0x0000001329087207 */ /* 0x000fe20000000000 */
[----:B------:R-:W-:Y:S05]  /*21b0*/  @P2 BRA `(.L_x_15) ;  /* 0x00001c5000002947 */ /* 0x000fea0003800000 */
[----:B------:R-:W-:Y:S01]  /*21c0*/  ULDC.U8 UR4, c[0x0][0x328] ;  /* 0x0000ca0000047ab9 */ /* 0x000fe20000000000 */
[C---:B------:R-:W-:Y:S02]  /*21d0*/  IADD3 R40, P0, R11.reuse, UR7, RZ ;  /* 0x000000070b287c10 */ /* 0x040fe4000ff1e0ff */
[----:B------:R-:W-:Y:S02]  /*21e0*/  ISETP.NE.AND P1, PT, RZ, UR4, PT ;  /* 0x00000004ff007c0c */ /* 0x000fe4000bf25270 */
[----:B------:R-:W-:-:S11]  /*21f0*/  LEA.HI.X.SX32 R41, R11, UR6, 0x1, P0 ;  /* 0x000000060b297c11 */ /* 0x000fd600080f0eff */
[----:B------:R-:W-:Y:S05]  /*2200*/  @!P1 BRA `(.L_x_16) ;  /* 0x00001bd000009947 */ /* 0x000fea0003800000 */
[----:B------:R-:W-:Y:S01]  /*2210*/  ISETP.GE.U32.AND P1, PT, R40, R20, PT ;  /* 0x000000142800720c */ /* 0x000fe20003f26070 */
[----:B------:R-:W-:-:S03]  /*2220*/  IMAD.MOV.U32 R4, RZ, RZ, c[0x0][0x1c0] ;  /* 0x00007000ff047624 */ /* 0x000fc600078e00ff */
[----:B------:R-:W-:Y:S02]  /*2230*/  ISETP.GE.AND.EX P1, PT, R41, R0, PT, P1 ;  /* 0x000000002900720c */ /* 0x000fe40003f26310 */
[----:B------:R-:W-:Y:S02]  /*2240*/  ISETP.LT.U32.AND P0, PT, R4, 0x1, PT ;  /* 0x000000010400780c */ /* 0x000fe40003f01070 */
[----:B------:R-:W-:-:S04]  /*2250*/  SHF.R.S32.HI R17, RZ, 0x1f, R4 ;  /* 0x0000001fff117819 */ /* 0x000fc80000011404 */
[----:B------:R-:W-:-:S04]  /*2260*/  ISETP.LT.AND.EX P0, PT, R17, RZ, PT, P0 ;  /* 0x000000ff1100720c */ /* 0x000fc80003f01300 */
[----:B------:R-:W-:Y:S02]  /*2270*/  SEL R4, R4, 0x1, P0 ;  /* 0x0000000104047807 */ /* 0x000fe40000000000 */
[----:B------:R-:W-:Y:S01]  /*2280*/  SEL R0, R17, RZ, P0 ;  /* 0x000000ff11007207 */ /* 0x000fe20000000000 */
[----:B------:R-:W-:Y:S05]  /*2290*/  @P1 BRA `(.L_x_15) ;  /* 0x00001b7000001947 */ /* 0x000fea0003800000 */
[----:B------:R-:W-:Y:S01]  /*22a0*/  IADD3 R17, P1, R4, 0x1, RZ ;  /* 0x0000000104117810 */ /* 0x000fe20007f3e0ff */
[----:B------:R-:W-:Y:S03]  /*22b0*/  BSSY B0, `(.L_x_17) ;  /* 0x0000036000007945 */ /* 0x000fe60003800000 */
[----:B------:R-:W-:Y:S01]  /*22c0*/  ISETP.GE.U32.AND P0, PT, R17, 0x3, PT ;  /* 0x000000031100780c */ /* 0x000fe20003f06070 */
[----:B------:R-:W-:-:S05]  /*22d0*/  IMAD.X R17, RZ, RZ, R0, P1 ;  /* 0x000000ffff117224 */ /* 0x000fca00008e0600 */
[----:B------:R-:W-:-:S04]  /*22e0*/  ISETP.GE.U32.AND.EX P0, PT, R17, RZ, PT, P0 ;  /* 0x000000ff1100720c */ /* 0x000fc80003f06100 */
[----:B------:R-:W-:Y:S02]  /*22f0*/  SEL R18, R0, RZ, !P0 ;  /* 0x000000ff00127207 */ /* 0x000fe40004000000 */
[----:B------:R-:W-:-:S03]  /*2300*/  SEL R22, R4, RZ, !P0 ;  /* 0x000000ff04167207 */ /* 0x000fc60004000000 */
[-C--:B------:R-:W-:Y:S02]  /*2310*/  IMAD R18, R18, R35.reuse, RZ ;  /* 0x0000002312127224 */ /* 0x080fe400078e02ff */
[----:B------:R-:W-:-:S04]  /*2320*/  IMAD.WIDE.U32 R24, R22, R35, RZ ;  /* 0x0000002316187225 */ /* 0x000fc800078e00ff */
[----:B------:R-:W-:Y:S02]  /*2330*/  IMAD R17, R22, R5, R18 ;  /* 0x0000000516117224 */ /* 0x000fe400078e0212 */
[----:B------:R-:W-:-:S03]  /*2340*/  IMAD.WIDE.U32 R44, R24, R4, RZ ;  /* 0x00000004182c7225 */ /* 0x000fc600078e00ff */
[----:B------:R-:W-:-:S05]  /*2350*/  IADD3 R17, R25, R17, RZ ;  /* 0x0000001119117210 */ /* 0x000fca0007ffe0ff */
[----:B------:R-:W-:-:S04]  /*2360*/  IMAD R25, R17, R4, RZ ;  /* 0x0000000411197224 */ /* 0x000fc800078e02ff */
[----:B------:R-:W-:-:S04]  /*2370*/  IMAD R25, R0, R24, R25 ;  /* 0x0000001800197224 */ /* 0x000fc800078e0219 */
[----:B------:R-:W-:-:S05]  /*2380*/  IMAD.IADD R25, R45, 0x1, R25 ;  /* 0x000000012d197824 */ /* 0x000fca00078e0219 */
[----:B------:R-:W-:-:S04]  /*2390*/  LOP3.LUT R17, R41, R25, RZ, 0xfc, !PT ;  /* 0x0000001929117212 */ /* 0x000fc800078efcff */
[----:B------:R-:W-:-:S13]  /*23a0*/  ISETP.NE.U32.AND P0, PT, R17, RZ, PT ;  /* 0x000000ff1100720c */ /* 0x000fda0003f05070 */
[----:B------:R-:W-:Y:S05]  /*23b0*/  @!P0 BRA `(.L_x_18) ;  /* 0x000000f000008947 */ /* 0x000fea0003800000 */
[----:B------:R-:W-:Y:S01]  /*23c0*/  IMAD.MOV.U32 R18, RZ, RZ, R40 ;  /* 0x000000ffff127224 */ /* 0x000fe200078e0028 */
[----:B------:R-:W-:Y:S01]  /*23d0*/  MOV R17, R41 ;  /* 0x0000002900117202 */ /* 0x000fe20000000f00 */
[----:B------:R-:W-:Y:S01]  /*23e0*/  IMAD.MOV.U32 R26, RZ, RZ, R44 ;  /* 0x000000ffff1a7224 */ /* 0x000fe200078e002c */
[----:B------:R-:W-:Y:S02]  /*23f0*/  MOV R24, 0x2410 ;  /* 0x0000241000187802 */ /* 0x000fe40000000f00 */
[----:B------:R-:W-:Y:S05]  /*2400*/  CALL.REL.NOINC `($__internal_0_$__cuda_sm20_div_s64) ;  /* 0x000024c000007944 */ /* 0x000fea0003c00000 */
[-C--:B------:R-:W-:Y:S02]  /*2410*/  IADD3 R19, P0, RZ, -R22.reuse, RZ ;  /* 0x80000016ff137210 */ /* 0x080fe40007f1e0ff */
[----:B------:R-:W-:Y:S02]  /*2420*/  MOV R50, R22 ;  /* 0x0000001600327202 */ /* 0x000fe40000000f00 */
[----:B------:R-:W-:Y:S01]  /*2430*/  IADD3.X R17, RZ, ~R23, RZ, P0, !PT ;  /* 0x80000017ff117210 */ /* 0x000fe200007fe4ff */
[----:B------:R-:W-:Y:S01]  /*2440*/  IMAD.WIDE.U32 R40, R44, R19, R40 ;  /* 0x000000132c287225 */ /* 0x000fe200078e0028 */
[----:B------:R-:W-:-:S03]  /*2450*/  MOV R51, R23 ;  /* 0x0000001700337202 */ /* 0x000fc60000000f00 */
[----:B------:R-:W-:-:S04]  /*2460*/  IMAD R18, R17, R44, RZ ;  /* 0x0000002c11127224 */ /* 0x000fc800078e02ff */
[----:B------:R-:W-:Y:S01]  /*2470*/  IMAD R17, R25, R19, R18 ;  /* 0x0000001319117224 */ /* 0x000fe200078e0212 */
[----:B------:R-:W-:-:S04]  /*2480*/  MOV R18, R40 ;  /* 0x0000002800127202 */ /* 0x000fc80000000f00 */
[----:B------:R-:W-:Y:S01]  /*2490*/  IADD3 R17, R41, R17, RZ ;  /* 0x0000001129117210 */ /* 0x000fe20007ffe0ff */
[----:B------:R-:W-:Y:S05]  /*24a0*/  BRA `(.L_x_19) ;  /* 0x0000016000007947 */ /* 0x000fea0003800000 */
.L_x_18:
[----:B------:R-:W0:Y:S01]  /*24b0*/  I2F.U32.RP R21, R44 ;  /* 0x0000002c00157306 */ /* 0x000e220000209000 */
[----:B------:R-:W-:Y:S01]  /*24c0*/  ISETP.NE.U32.AND P0, PT, R44, RZ, PT ;  /* 0x000000ff2c00720c */ /* 0x000fe20003f05070 */
[----:B------:R-:W-:-:S06]  /*24d0*/  IMAD.MOV.U32 R51, RZ, RZ, RZ ;  /* 0x000000ffff337224 */ /* 0x000fcc00078e00ff */
[----:B0-----:R-:W0:Y:S02]  /*24e0*/  MUFU.RCP R18, R21 ;  /* 0x0000001500127308 */ /* 0x001e240000001000 */
[----:B0-----:R-:W-:-:S06]  /*24f0*/  IADD3 R18, R18, 0xffffffe, RZ ;  /* 0x0ffffffe12127810 */ /* 0x001fcc0007ffe0ff */
[----:B------:R0:W1:Y:S02]  /*2500*/  F2I.FTZ.U32.TRUNC.NTZ R19, R18 ;  /* 0x0000001200137305 */ /* 0x000064000021f000 */
[----:B0-----:R-:W-:Y:S01]  /*2510*/  HFMA2.MMA R18, -RZ, RZ, 0, 0 ;  /* 0x00000000ff127435 */ /* 0x001fe200000001ff */
[----:B-1----:R-:W-:-:S04]  /*2520*/  IMAD.MOV R17, RZ, RZ, -R19 ;  /* 0x000000ffff117224 */ /* 0x002fc800078e0a13 */
[----:B------:R-:W-:-:S05]  /*2530*/  IMAD R17, R17, R44, RZ ;  /* 0x0000002c11117224 */ /* 0x000fca00078e02ff */
[----:B------:R-:W-:-:S06]  /*2540*/  IMAD.HI.U32 R17, R19, R17, R18 ;  /* 0x0000001113117227 */ /* 0x000fcc00078e0012 */
[----:B------:R-:W-:-:S04]  /*2550*/  IMAD.HI.U32 R50, R17, R40, RZ ;  /* 0x0000002811327227 */ /* 0x000fc800078e00ff */
[----:B------:R-:W-:-:S04]  /*2560*/  IMAD.MOV R17, RZ, RZ, -R50 ;  /* 0x000000ffff117224 */ /* 0x000fc800078e0a32 */
[----:B------:R-:W-:-:S05]  /*2570*/  IMAD R17, R44, R17, R40 ;  /* 0x000000112c117224 */ /* 0x000fca00078e0228 */
[----:B------:R-:W-:-:S13]  /*2580*/  ISETP.GE.U32.AND P2, PT, R17, R44, PT ;  /* 0x0000002c1100720c */ /* 0x000fda0003f46070 */
[-C--:B------:R-:W-:Y:S02]  /*2590*/  @P2 IADD3 R17, R17, -R44.reuse, RZ ;  /* 0x8000002c11112210 */ /* 0x080fe40007ffe0ff */
[----:B------:R-:W-:Y:S02]  /*25a0*/  @P2 IADD3 R50, R50, 0x1, RZ ;  /* 0x0000000132322810 */ /* 0x000fe40007ffe0ff */
[----:B------:R-:W-:Y:S02]  /*25b0*/  ISETP.GE.U32.AND P1, PT, R17, R44, PT ;  /* 0x0000002c1100720c */ /* 0x000fe40003f26070 */
[----:B------:R-:W-:-:S11]  /*25c0*/  MOV R17, RZ ;  /* 0x000000ff00117202 */ /* 0x000fd60000000f00 */
[----:B------:R-:W-:Y:S02]  /*25d0*/  @P1 IADD3 R50, R50, 0x1, RZ ;  /* 0x0000000132321810 */ /* 0x000fe40007ffe0ff */
[----:B------:R-:W-:-:S05]  /*25e0*/  @!P0 LOP3.LUT R50, RZ, R44, RZ, 0x33, !PT ;  /* 0x0000002cff328212 */ /* 0x000fca00078e33ff */
[----:B------:R-:W-:-:S04]  /*25f0*/  IMAD.MOV R19, RZ, RZ, -R50 ;  /* 0x000000ffff137224 */ /* 0x000fc800078e0a32 */
[----:B------:R-:W-:Y:S02]  /*2600*/  IMAD R18, R44, R19, R40 ;  /* 0x000000132c127224 */ /* 0x000fe400078e0228 */
.L_x_19:
[----:B------:R-:W-:Y:S05]  /*2610*/  BSYNC B0 ;  /* 0x0000000000007941 */ /* 0x000fea0003800000 */
.L_x_17:
[----:B------:R-:W-:Y:S01]  /*2620*/  LOP3.LUT R19, R17, R5, RZ, 0xfc, !PT ;  /* 0x0000000511137212 */ /* 0x000fe200078efcff */
[----:B------:R-:W-:Y:S03]  /*2630*/  BSSY B0, `(.L_x_20) ;  /* 0x0000027000007945 */ /* 0x000fe60003800000 */
[----:B------:R-:W-:-:S13]  /*2640*/  ISETP.NE.U32.AND P0, PT, R19, RZ, PT ;  /* 0x000000ff1300720c */ /* 0x000fda0003f05070 */
[----:B------:R-:W-:Y:S05]  /*2650*/  @!P0 BRA `(.L_x_21) ;  /* 0x000000e000008947 */ /* 0x000fea0003800000 */
[----:B------:R-:W-:Y:S01]  /*2660*/  IMAD.MOV.U32 R26, RZ, RZ, R35 ;  /* 0x000000ffff1a7224 */ /* 0x000fe200078e0023 */
[----:B------:R-:W-:Y:S02]  /*2670*/  MOV R25, R5 ;  /* 0x0000000500197202 */ /* 0x000fe40000000f00 */
[----:B------:R-:W-:Y:S02]  /*2680*/  MOV R24, 0x26a0 ;  /* 0x000026a000187802 */ /* 0x000fe40000000f00 */
[----:B------:R-:W-:Y:S05]  /*2690*/  CALL.REL.NOINC `($__internal_0_$__cuda_sm20_div_s64) ;  /* 0x0000223000007944 */ /* 0x000fea0003c00000 */
[-C--:B------:R-:W-:Y:S02]  /*26a0*/  IADD3 R26, P0, RZ, -R22.reuse, RZ ;  /* 0x80000016ff1a7210 */ /* 0x080fe40007f1e0ff */
[----:B------:R-:W-:Y:S02]  /*26b0*/  MOV R19, R17 ;  /* 0x0000001100137202 */ /* 0x000fe40000000f00 */
[-C--:B------:R-:W-:Y:S02]  /*26c0*/  IADD3.X R24, RZ, ~R23.reuse, RZ, P0, !PT ;  /* 0x80000017ff187210 */ /* 0x080fe400007fe4ff */
[----:B------:R-:W-:Y:S01]  /*26d0*/  MOV R44, R22 ;  /* 0x00000016002c7202 */ /* 0x000fe20000000f00 */
[----:B------:R-:W-:Y:S01]  /*26e0*/  IMAD.WIDE.U32 R40, R35, R26, R18 ;  /* 0x0000001a23287225 */ /* 0x000fe200078e0012 */
[----:B------:R-:W-:-:S03]  /*26f0*/  MOV R45, R23 ;  /* 0x00000017002d7202 */ /* 0x000fc60000000f00 */
[----:B------:R-:W-:-:S04]  /*2700*/  IMAD R24, R24, R35, RZ ;  /* 0x0000002318187224 */ /* 0x000fc800078e02ff */
[----:B------:R-:W-:-:S05]  /*2710*/  IMAD R5, R5, R26, R24 ;  /* 0x0000001a05057224 */ /* 0x000fca00078e0218 */
[----:B------:R-:W-:Y:S01]  /*2720*/  IADD3 R5, R41, R5, RZ ;  /* 0x0000000529057210 */ /* 0x000fe20007ffe0ff */
[----:B------:R-:W-:Y:S05]  /*2730*/  BRA `(.L_x_22) ;  /* 0x0000016000007947 */ /* 0x000fea0003800000 */
.L_x_21:
[----:B------:R-:W0:Y:S01]  /*2740*/  I2F.U32.RP R17, R35 ;  /* 0x0000002300117306 */ /* 0x000e220000209000 */
[----:B------:R-:W-:Y:S01]  /*2750*/  HFMA2.MMA R22, -RZ, RZ, 0, 0 ;  /* 0x00000000ff167435 */ /* 0x000fe200000001ff */
[----:B------:R-:W-:Y:S01]  /*2760*/  ISETP.NE.U32.AND P0, PT, R35, RZ, PT ;  /* 0x000000ff2300720c */ /* 0x000fe20003f05070 */
[----:B------:R-:W-:-:S05]  /*2770*/  IMAD.MOV.U32 R45, RZ, RZ, RZ ;  /* 0x000000ffff2d7224 */ /* 0x000fca00078e00ff */
[----:B0-----:R-:W0:Y:S02]  /*2780*/  MUFU.RCP R23, R17 ;  /* 0x0000001100177308 */ /* 0x001e240000001000 */
[----:B0-----:R-:W-:-:S06]  /*2790*/  IADD3 R23, R23, 0xffffffe, RZ ;  /* 0x0ffffffe17177810 */ /* 0x001fcc0007ffe0ff */
[----:B------:R-:W0:Y:S02]  /*27a0*/  F2I.FTZ.U32.TRUNC.NTZ R23, R23 ;  /* 0x0000001700177305 */ /* 0x000e24000021f000 */
[----:B0-----:R-:W-:-:S04]  /*27b0*/  IMAD.MOV R5, RZ, RZ, -R23 ;  /* 0x000000ffff057224 */ /* 0x001fc800078e0a17 */
[----:B------:R-:W-:-:S04]  /*27c0*/  IMAD R5, R5, R35, RZ ;  /* 0x0000002305057224 */ /* 0x000fc800078e02ff */
[----:B------:R-:W-:-:S06]  /*27d0*/  IMAD.HI.U32 R5, R23, R5, R22 ;  /* 0x0000000517057227 */ /* 0x000fcc00078e0016 */
[----:B------:R-:W-:-:S04]  /*27e0*/  IMAD.HI.U32 R44, R5, R18, RZ ;  /* 0x00000012052c7227 */ /* 0x000fc800078e00ff */
[----:B------:R-:W-:-:S04]  /*27f0*/  IMAD.MOV R5, RZ, RZ, -R44 ;  /* 0x000000ffff057224 */ /* 0x000fc800078e0a2c */
[----:B------:R-:W-:Y:S01]  /*2800*/  IMAD R22, R35, R5, R18 ;  /* 0x0000000523167224 */ /* 0x000fe200078e0212 */
[----:B------:R-:W-:-:S04]  /*2810*/  MOV R5, RZ ;  /* 0x000000ff00057202 */ /* 0x000fc80000000f00 */
[----:B------:R-:W-:-:S13]  /*2820*/  ISETP.GE.U32.AND P2, PT, R22, R35, PT ;  /* 0x000000231600720c */ /* 0x000fda0003f46070 */
[-C--:B------:R-:W-:Y:S02]  /*2830*/  @P2 IADD3 R22, R22, -R35.reuse, RZ ;  /* 0x8000002316162210 */ /* 0x080fe40007ffe0ff */
[----:B------:R-:W-:Y:S02]  /*2840*/  @P2 IADD3 R44, R44, 0x1, RZ ;  /* 0x000000012c2c2810 */ /* 0x000fe40007ffe0ff */
[----:B------:R-:W-:-:S13]  /*2850*/  ISETP.GE.U32.AND P1, PT, R22, R35, PT ;  /* 0x000000231600720c */ /* 0x000fda0003f26070 */
[----:B------:R-:W-:Y:S02]  /*2860*/  @P1 IADD3 R44, R44, 0x1, RZ ;  /* 0x000000012c2c1810 */ /* 0x000fe40007ffe0ff */
[----:B------:R-:W-:-:S05]  /*2870*/  @!P0 LOP3.LUT R44, RZ, R35, RZ, 0x33, !PT ;  /* 0x00000023ff2c8212 */ /* 0x000fca00078e33ff */
[----:B------:R-:W-:-:S04]  /*2880*/  IMAD.MOV R40, RZ, RZ, -R44 ;  /* 0x000000ffff287224 */ /* 0x000fc800078e0a2c */
[----:B------:R-:W-:Y:S02]  /*2890*/  IMAD R40, R35, R40, R18 ;  /* 0x0000002823287224 */ /* 0x000fe400078e0212 */
.L_x_22:
[----:B------:R-:W-:Y:S05]  /*28a0*/  BSYNC B0 ;  /* 0x0000000000007941 */ /* 0x000fea0003800000 */
.L_x_20:
[----:B------:R-:W-:Y:S01]  /*28b0*/  LOP3.LUT R17, R45, R0, RZ, 0xfc, !PT ;  /* 0x000000002d117212 */ /* 0x000fe200078efcff */
[----:B------:R-:W-:Y:S01]  /*28c0*/  IMAD.MOV.U32 R28, RZ, RZ, c[0x0][0x210] ;  /* 0x00008400ff1c7624 */ /* 0x000fe200078e00ff */
[----:B------:R-:W-:Y:S02]  /*28d0*/  BSSY B0, `(.L_x_23) ;  /* 0x0000027000007945 */ /* 0x000fe40003800000 */
[----:B------:R-:W-:Y:S02]  /*28e0*/  ISETP.NE.U32.AND P0, PT, R17, RZ, PT ;  /* 0x000000ff1100720c */ /* 0x000fe40003f05070 */
[----:B------:R-:W-:-:S11]  /*28f0*/  SEL R28, R28, 0x1, P3 ;  /* 0x000000011c1c7807 */ /* 0x000fd60001800000 */
[----:B------:R-:W-:Y:S05]  /*2900*/  @!P0 BRA `(.L_x_24) ;  /* 0x000000d000008947 */ /* 0x000fea0003800000 */
[----:B------:R-:W-:Y:S01]  /*2910*/  IMAD.MOV.U32 R18, RZ, RZ, R44 ;  /* 0x000000ffff127224 */ /* 0x000fe200078e002c */
[----:B------:R-:W-:Y:S01]  /*2920*/  MOV R26, R4 ;  /* 0x00000004001a7202 */ /* 0x000fe20000000f00 */
[----:B------:R-:W-:Y:S01]  /*2930*/  IMAD.MOV.U32 R17, RZ, RZ, R45 ;  /* 0x000000ffff117224 */ /* 0x000fe200078e002d */
[----:B------:R-:W-:Y:S02]  /*2940*/  MOV R25, R0 ;  /* 0x0000000000197202 */ /* 0x000fe40000000f00 */
[----:B------:R-:W-:Y:S02]  /*2950*/  MOV R24, 0x2970 ;  /* 0x0000297000187802 */ /* 0x000fe40000000f00 */
[----:B------:R-:W-:Y:S05]  /*2960*/  CALL.REL.NOINC `($__internal_0_$__cuda_sm20_div_s64) ;  /* 0x00001f6000007944 */ /* 0x000fea0003c00000 */
[----:B------:R-:W-:-:S04]  /*2970*/  IADD3 R19, P0, RZ, -R22, RZ ;  /* 0x80000016ff137210 */ /* 0x000fc80007f1e0ff */
[----:B------:R-:W-:Y:S01]  /*2980*/  IADD3.X R17, RZ, ~R23, RZ, P0, !PT ;  /* 0x80000017ff117210 */ /* 0x000fe200007fe4ff */
[----:B------:R-:W-:-:S04]  /*2990*/  IMAD.WIDE.U32 R44, R4, R19, R44 ;  /* 0x00000013042c7225 */ /* 0x000fc800078e002c */
[----:B------:R-:W-:-:S04]  /*29a0*/  IMAD R17, R17, R4, RZ ;  /* 0x0000000411117224 */ /* 0x000fc800078e02ff */
[----:B------:R-:W-:-:S05]  /*29b0*/  IMAD R0, R0, R19, R17 ;  /* 0x0000001300007224 */ /* 0x000fca00078e0211 */
[----:B------:R-:W-:Y:S01]  /*29c0*/  IADD3 R0, R45, R0, RZ ;  /* 0x000000002d007210 */ /* 0x000fe20007ffe0ff */
[----:B------:R-:W-:Y:S05]  /*29d0*/  BRA `(.L_x_25) ;  /* 0x0000016000007947 */ /* 0x000fea0003800000 */
.L_x_24:
        /* <DEDUP_REMOVED lines=9> */
[----:B------:R-:W-:Y:S01]  /*2a70*/  IMAD.HI.U32 R19, R19, R0, R18 ;  /* 0x0000000013137227 */ /* 0x000fe200078e0012 */
[----:B------:R-:W-:-:S05]  /*2a80*/  MOV R0, RZ ;  /* 0x000000ff00007202 */ /* 0x000fca0000000f00 */
[----:B------:R-:W-:-:S04]  /*2a90*/  IMAD.HI.U32 R22, R19, R44, RZ ;  /* 0x0000002c13167227 */ /* 0x000fc800078e00ff */
[----:B------:R-:W-:-:S04]  /*2aa0*/  IMAD.MOV R17, RZ, RZ, -R22 ;  /* 0x000000ffff117224 */ /* 0x000fc800078e0a16 */
[----:B------:R-:W-:-:S05]  /*2ab0*/  IMAD R17, R4, R17, R44 ;  /* 0x0000001104117224 */ /* 0x000fca00078e022c */
        /* <DEDUP_REMOVED lines=8> */
.L_x_25:
[----:B------:R-:W-:Y:S05]  /*2b40*/  BSYNC B0 ;  /* 0x0000000000007941 */ /* 0x000fea0003800000 */
.L_x_23:
[-C--:B------:R-:W-:Y:S01]  /*2b50*/  IMAD R4, R43, R16.reuse, RZ ;  /* 0x000000102b047224 */ /* 0x080fe200078e02ff */
[----:B------:R-:W-:Y:S01]  /*2b60*/  ULDC.U8 UR10, c[0x0][0x329] ;  /* 0x0000ca40000a7ab9 */ /* 0x000fe20000000000 */
[C---:B------:R-:W-:Y:S01]  /*2b70*/  IMAD.WIDE.U32 R48, R42.reuse, R16, RZ ;  /* 0x000000102a307225 */ /* 0x040fe200078e00ff */
[----:B------:R-:W-:Y:S01]  /*2b80*/  UISETP.NE.AND UP0, UPT, UR10, URZ, UPT ;  /* 0x0000003f0a00728c */ /* 0x000fe2000bf05270 */
[----:B------:R-:W-:Y:S01]  /*2b90*/  SHF.R.S32.HI R17, RZ, 0x1f, R28 ;  /* 0x0000001fff117819 */ /* 0x000fe2000001141c */
[----:B------:R-:W-:Y:S01]  /*2ba0*/  ULDC.64 UR4, c[0x0][0x210] ;  /* 0x0000840000047ab9 */ /* 0x000fe20000000a00 */
[----:B------:R-:W-:Y:S01]  /*2bb0*/  IMAD R43, R42, R15, R4 ;  /* 0x0000000f2a2b7224 */ /* 0x000fe200078e0204 */
[----:B------:R-:W-:Y:S01]  /*2bc0*/  UIMAD UR4, UR4, UR5, URZ ;  /* 0x00000005040472a4 */ /* 0x000fe2000f8e023f */
[----:B------:R-:W-:Y:S01]  /*2bd0*/  IMAD R5, R5, R28, RZ ;  /* 0x0000001c05057224 */ /* 0x000fe200078e02ff */
[----:B------:R-:W-:Y:S01]  /*2be0*/  USEL UR5, UR5, 0x1, !UP0 ;  /* 0x0000000105057887 */ /* 0x000fe2000c000000 */
[----:B------:R-:W-:Y:S01]  /*2bf0*/  BSSY B0, `(.L_x_26) ;  /* 0x0000040000007945 */ /* 0x000fe20003800000 */
[----:B------:R-:W-:Y:S01]  /*2c00*/  IADD3 R43, R49, R43, RZ ;  /* 0x0000002b312b7210 */ /* 0x000fe20007ffe0ff */
[----:B------:R-:W-:Y:S01]  /*2c10*/  USHF.R.S32.HI UR11, URZ, 0x1f, UR4 ;  /* 0x0000001f3f0b7899 */ /* 0x000fe20008011404 */
[----:B------:R-:W-:Y:S01]  /*2c20*/  IMAD R17, R17, R40, R5 ;  /* 0x0000002811117224 */ /* 0x000fe200078e0205 */
[----:B------:R-:W-:Y:S01]  /*2c30*/  USHF.R.S32.HI UR10, URZ, 0x1f, UR5 ;  /* 0x0000001f3f0a7899 */ /* 0x000fe20008011405 */
[----:B------:R-:W-:-:S02]  /*2c40*/  IMAD R19, R0, UR4, RZ ;  /* 0x0000000400137c24 */ /* 0x000fc4000f8e02ff */
[----:B------:R-:W-:Y:S02]  /*2c50*/  IMAD R4, R43, R14, RZ ;  /* 0x0000000e2b047224 */ /* 0x000fe400078e02ff */
[----:B------:R-:W-:Y:S02]  /*2c60*/  IMAD R5, R23, UR5, RZ ;  /* 0x0000000517057c24 */ /* 0x000fe4000f8e02ff */
[----:B------:R-:W-:Y:S02]  /*2c70*/  IMAD R25, R13, R48, R4 ;  /* 0x000000300d197224 */ /* 0x000fe400078e0204 */
[----:B------:R-:W-:-:S04]  /*2c80*/  IMAD.WIDE.U32 R48, R48, R14, RZ ;  /* 0x0000000e30307225 */ /* 0x000fc800078e00ff */
[----:B------:R-:W-:Y:S01]  /*2c90*/  IMAD R19, R44, UR11, R19 ;  /* 0x0000000b2c137c24 */ /* 0x000fe2000f8e0213 */
[----:B------:R-:W-:Y:S01]  /*2ca0*/  IADD3 R25, R49, R25, RZ ;  /* 0x0000001931197210 */ /* 0x000fe20007ffe0ff */
[----:B------:R-:W-:-:S03]  /*2cb0*/  IMAD.WIDE.U32 R40, R40, R28, RZ ;  /* 0x0000001c28287225 */ /* 0x000fc600078e00ff */
[----:B------:R-:W-:Y:S01]  /*2cc0*/  LOP3.LUT R4, R51, R25, RZ, 0xfc, !PT ;  /* 0x0000001933047212 */ /* 0x000fe200078efcff */
[----:B------:R-:W-:Y:S01]  /*2cd0*/  IMAD.WIDE.U32 R44, R44, UR4, RZ ;  /* 0x000000042c2c7c25 */ /* 0x000fe2000f8e00ff */
[----:B------:R-:W-:Y:S02]  /*2ce0*/  IADD3 R0, R41, R17, RZ ;  /* 0x0000001129007210 */ /* 0x000fe40007ffe0ff */
[----:B------:R-:W-:Y:S01]  /*2cf0*/  ISETP.NE.U32.AND P0, PT, R4, RZ, PT ;  /* 0x000000ff0400720c */ /* 0x000fe20003f05070 */
[C---:B------:R-:W-:Y:S01]  /*2d00*/  IMAD R5, R22.reuse, UR10, R5 ;  /* 0x0000000a16057c24 */ /* 0x040fe2000f8e0205 */
[----:B------:R-:W-:Y:S01]  /*2d10*/  IADD3 R4, R45, R19, RZ ;  /* 0x000000132d047210 */ /* 0x000fe20007ffe0ff */
[----:B------:R-:W-:-:S04]  /*2d20*/  IMAD.WIDE.U32 R42, R22, UR5, RZ ;  /* 0x00000005162a7c25 */ /* 0x000fc8000f8e00ff */
[----:B------:R-:W-:Y:S01]  /*2d30*/  IMAD R3, R3, UR4, RZ ;  /* 0x0000000403037c24 */ /* 0x000fe2000f8e02ff */
[----:B------:R-:W-:Y:S01]  /*2d40*/  IADD3 R5, R43, R5, RZ ;  /* 0x000000052b057210 */ /* 0x000fe20007ffe0ff */
[----:B------:R-:W-:-:S04]  /*2d50*/  IMAD R2, R2, UR4, RZ ;  /* 0x0000000402027c24 */ /* 0x000fc8000f8e02ff */
[----:B------:R-:W-:Y:S05]  /*2d60*/  @!P0 BRA `(.L_x_27) ;  /* 0x0000011000008947 */ /* 0x000fea0003800000 */
[----:B------:R-:W-:Y:S01]  /*2d70*/  IMAD.MOV.U32 R18, RZ, RZ, R50 ;  /* 0x000000ffff127224 */ /* 0x000fe200078e0032 */
[----:B------:R-:W-:Y:S01]  /*2d80*/  MOV R17, R51 ;  /* 0x0000003300117202 */ /* 0x000fe20000000f00 */
[----:B------:R-:W-:Y:S01]  /*2d90*/  IMAD.MOV.U32 R26, RZ, RZ, R48 ;  /* 0x000000ffff1a7224 */ /* 0x000fe200078e0030 */
[----:B------:R-:W-:Y:S02]  /*2da0*/  MOV R24, 0x2dc0 ;  /* 0x00002dc000187802 */ /* 0x000fe40000000f00 */
[----:B------:R-:W-:Y:S05]  /*2db0*/  CALL.REL.NOINC `($__internal_0_$__cuda_sm20_div_s64) ;  /* 0x00001b1000007944 */ /* 0x000fea0003c00000 */
[----:B------:R-:W-:Y:S01]  /*2dc0*/  IADD3 R18, P0, RZ, -R22, RZ ;  /* 0x80000016ff127210 */ /* 0x000fe20007f1e0ff */
[----:B------:R-:W-:Y:S01]  /*2dd0*/  IMAD.MOV.U32 R47, RZ, RZ, R51 ;  /* 0x000000ffff2f7224 */ /* 0x000fe200078e0033 */
[----:B------:R-:W-:Y:S02]  /*2de0*/  MOV R46, R50 ;  /* 0x00000032002e7202 */ /* 0x000fe40000000f00 */
[----:B------:R-:W-:-:S05]  /*2df0*/  IADD3.X R17, RZ, ~R23, RZ, P0, !PT ;  /* 0x80000017ff117210 */ /* 0x000fca00007fe4ff */
[-C--:B------:R-:W-:Y:S02]  /*2e00*/  IMAD R17, R17, R48.reuse, RZ ;  /* 0x0000003011117224 */ /* 0x080fe400078e02ff */
[----:B------:R-:W-:-:S04]  /*2e10*/  IMAD.WIDE.U32 R48, R18, R48, R46 ;  /* 0x0000003012307225 */ /* 0x000fc800078e002e */
[----:B------:R-:W-:Y:S01]  /*2e20*/  IMAD R17, R25, R18, R17 ;  /* 0x0000001219117224 */ /* 0x000fe200078e0211 */
[----:B------:R-:W-:Y:S02]  /*2e30*/  MOV R18, R48 ;  /* 0x0000003000127202 */ /* 0x000fe40000000f00 */
[----:B------:R-:W-:Y:S01]  /*2e40*/  MOV R48, R22 ;  /* 0x0000001600307202 */ /* 0x000fe20000000f00 */
[----:B------:R-:W-:Y:S01]  /*2e50*/  IMAD.IADD R17, R49, 0x1, R17 ;  /* 0x0000000131117824 */ /* 0x000fe200078e0211 */
[----:B------:R-:W-:Y:S01]  /*2e60*/  MOV R49, R23 ;  /* 0x0000001700317202 */ /* 0x000fe20000000f00 */
[----:B------:R-:W-:Y:S05]  /*2e70*/  BRA `(.L_x_28) ;  /* 0x0000017000007947 */ /* 0x000fea0003800000 */
.L_x_27:
[----:B------:R-:W0:Y:S01]  /*2e80*/  I2F.U32.RP R21, R48 ;  /* 0x0000003000157306 */ /* 0x000e220000209000 */
[----:B------:R-:W-:Y:S01]  /*2e90*/  ISETP.NE.U32.AND P0, PT, R48, RZ, PT ;  /* 0x000000ff3000720c */ /* 0x000fe20003f05070 */
[----:B------:R-:W-:-:S06]  /*2ea0*/  IMAD.MOV.U32 R49, RZ, RZ, RZ ;  /* 0x000000ffff317224 */ /* 0x000fcc00078e00ff */
        /* <DEDUP_REMOVED lines=13> */
[----:B------:R-:W-:Y:S01]  /*2f80*/  ISETP.GE.U32.AND P1, PT, R17, R48, PT ;  /* 0x000000301100720c */ /* 0x000fe20003f26070 */
[----:B------:R-:W-:-:S12]  /*2f90*/  IMAD.MOV.U32 R17, RZ, RZ, RZ ;  /* 0x000000ffff117224 */ /* 0x000fd800078e00ff */
[----:B------:R-:W-:Y:S02]  /*2fa0*/  @P1 IADD3 R19, R19, 0x1, RZ ;  /* 0x0000000113131810 */ /* 0x000fe40007ffe0ff */
[----:B------:R-:W-:-:S04]  /*2fb0*/  @!P0 LOP3.LUT R19, RZ, R48, RZ, 0x33, !PT ;  /* 0x00000030ff138212 */ /* 0x000fc800078e33ff */
[----:B------:R-:W-:-:S05]  /*2fc0*/  IADD3 R21, -R19, RZ, RZ ;  /* 0x000000ff13157210 */ /* 0x000fca0007ffe1ff */
[----:B------:R-:W-:Y:S01]  /*2fd0*/  IMAD R18, R48, R21, R50 ;  /* 0x0000001530127224 */ /* 0x000fe200078e0232 */
[----:B------:R-:W-:Y:S02]  /*2fe0*/  MOV R48, R19 ;  /* 0x0000001300307202 */ /* 0x000fe40000000f00 */
.L_x_28:
[----:B------:R-:W-:Y:S05]  /*2ff0*/  BSYNC B0 ;  /* 0x0000000000007941 */ /* 0x000fea0003800000 */
.L_x_26:
        /* <DEDUP_REMOVED lines=11> */
[----:B------:R-:W-:-:S03]  /*30b0*/  MOV R51, R23 ;  /* 0x0000001700337202 */ /* 0x000fc60000000f00 */
[----:B------:R-:W-:Y:S01]  /*30c0*/  IMAD R24, R19, R16, RZ ;  /* 0x0000001013187224 */ /* 0x000fe200078e02ff */
[----:B------:R-:W-:-:S03]  /*30d0*/  MOV R19, R17 ;  /* 0x0000001100137202 */ /* 0x000fc60000000f00 */
[-C--:B------:R-:W-:Y:S02]  /*30e0*/  IMAD R15, R15, R21.reuse, R24 ;  /* 0x000000150f0f7224 */ /* 0x080fe400078e0218 */
[----:B------:R-:W-:-:S05]  /*30f0*/  IMAD.WIDE.U32 R16, R16, R21, R18 ;  /* 0x0000001510107225 */ /* 0x000fca00078e0012 */
[----:B------:R-:W-:Y:S01]  /*3100*/  IADD3 R15, R17, R15, RZ ;  /* 0x0000000f110f7210 */ /* 0x000fe20007ffe0ff */
[----:B------:R-:W-:Y:S05]  /*3110*/  BRA `(.L_x_31) ;  /* 0x0000016000007947 */ /* 0x000fea0003800000 */
.L_x_30:
        /* <DEDUP_REMOVED lines=22> */
.L_x_31:
[----:B------:R-:W-:Y:S05]  /*3280*/  BSYNC B0 ;  /* 0x0000000000007941 */ /* 0x000fea0003800000 */
.L_x_29:
[----:B------:R-:W-:Y:S01]  /*3290*/  LOP3.LUT R17, R51, R13, RZ, 0xfc, !PT ;  /* 0x0000000d33117212 */ /* 0x000fe200078efcff */
[----:B------:R-:W-:Y:S03]  /*32a0*/  BSSY B0, `(.L_x_32) ;  /* 0x000002c000007945 */ /* 0x000fe60003800000 */
        /* <DEDUP_REMOVED lines=8> */
[----:B------:R-:W-:Y:S01]  /*3330*/  IADD3 R18, P0, RZ, -R22, RZ ;  /* 0x80000016ff127210 */ /* 0x000fe20007f1e0ff */
[----:B------:R-:W-:Y:S01]  /*3340*/  IMAD.MOV.U32 R25, RZ, RZ, R51 ;  /* 0x000000ffff197224 */ /* 0x000fe200078e0033 */
[----:B------:R-:W-:Y:S02]  /*3350*/  MOV R24, R50 ;  /* 0x0000003200187202 */ /* 0x000fe40000000f00 */
[----:B------:R-:W-:-:S03]  /*3360*/  IADD3.X R17, RZ, ~R23, RZ, P0, !PT ;  /* 0x80000017ff117210 */ /* 0x000fc600007fe4ff */
[----:B------:R-:W-:-:S04]  /*3370*/  IMAD.WIDE.U32 R24, R14, R18, R24 ;  /* 0x000000120e187225 */ /* 0x000fc800078e0018 */
[----:B------:R-:W-:Y:S01]  /*3380*/  IMAD R17, R17, R14, RZ ;  /* 0x0000000e11117224 */ /* 0x000fe200078e02ff */
[----:B------:R-:W-:Y:S02]  /*3390*/  MOV R14, R24 ;  /* 0x00000018000e7202 */ /* 0x000fe40000000f00 */
[----:B------:R-:W-:Y:S01]  /*33a0*/  MOV R24, R22 ;  /* 0x0000001600187202 */ /* 0x000fe20000000f00 */
[----:B------:R-:W-:-:S04]  /*33b0*/  IMAD R17, R13, R18, R17 ;  /* 0x000000120d117224 */ /* 0x000fc800078e0211 */
[----:B------:R-:W-:Y:S01]  /*33c0*/  IMAD.IADD R18, R25, 0x1, R17 ;  /* 0x0000000119127824 */ /* 0x000fe200078e0211 */
[----:B------:R-:W-:Y:S01]  /*33d0*/  MOV R25, R23 ;  /* 0x0000001700197202 */ /* 0x000fe20000000f00 */
[----:B------:R-:W-:Y:S05]  /*33e0*/  BRA `(.L_x_34) ;  /* 0x0000017000007947 */ /* 0x000fea0003800000 */
.L_x_33:
[----:B------:R-:W0:Y:S01]  /*33f0*/  I2F.U32.RP R18, R14 ;  /* 0x0000000e00127306 */ /* 0x000e220000209000 */
[----:B------:R-:W-:Y:S01]  /*3400*/  IMAD.MOV.U32 R22, RZ, RZ, RZ ;  /* 0x000000ffff167224 */ /* 0x000fe200078e00ff */
[----:B------:R-:W-:Y:S01]  /*3410*/  ISETP.NE.U32.AND P0, PT, R14, RZ, PT ;  /* 0x000000ff0e00720c */ /* 0x000fe20003f05070 */
[----:B------:R-:W-:-:S05]  /*3420*/  IMAD.MOV.U32 R25, RZ, RZ, RZ ;  /* 0x000000ffff197224 */ /* 0x000fca00078e00ff */
[----:B0-----:R-:W0:Y:S02]  /*3430*/  MUFU.RCP R17, R18 ;  /* 0x0000001200117308 */ /* 0x001e240000001000 */
[----:B0-----:R-:W-:Y:S01]  /*3440*/  IADD3 R17, R17, 0xffffffe, RZ ;  /* 0x0ffffffe11117810 */ /* 0x001fe20007ffe0ff */
[----:B------:R-:W-:-:S05]  /*3450*/  IMAD.MOV.U32 R18, RZ, RZ, RZ ;  /* 0x000000ffff127224 */ /* 0x000fca00078e00ff */
[----:B------:R-:W0:Y:S02]  /*3460*/  F2I.FTZ.U32.TRUNC.NTZ R23, R17 ;  /* 0x0000001100177305 */ /* 0x000e24000021f000 */
[----:B0-----:R-:W-:-:S04]  /*3470*/  IMAD.MOV R13, RZ, RZ, -R23 ;  /* 0x000000ffff0d7224 */ /* 0x001fc800078e0a17 */
        /* <DEDUP_REMOVED lines=11> */
[----:B------:R-:W-:Y:S02]  /*3530*/  IADD3 R13, -R22, RZ, RZ ;  /* 0x000000ff160d7210 */ /* 0x000fe40007ffe1ff */
[----:B------:R-:W-:-:S03]  /*3540*/  MOV R24, R22 ;  /* 0x0000001600187202 */ /* 0x000fc60000000f00 */
[----:B------:R-:W-:Y:S02]  /*3550*/  IMAD R14, R14, R13, R50 ;  /* 0x0000000d0e0e7224 */ /* 0x000fe400078e0232 */
.L_x_34:
[----:B------:R-:W-:Y:S05]  /*3560*/  BSYNC B0 ;  /* 0x0000000000007941 */ /* 0x000fea0003800000 */
.L_x_32:
[----:B------:R-:W-:Y:S01]  /*3570*/  IMAD R21, R18, R3, RZ ;  /* 0x0000000312157224 */ /* 0x000fe200078e02ff */
[----:B------:R-:W-:Y:S01]  /*3580*/  LOP3.LUT R18, R49, R10, RZ, 0xfc, !PT ;  /* 0x0000000a31127212 */ /* 0x000fe200078efcff */
[----:B------:R-:W-:Y:S01]  /*3590*/  IMAD R54, R28, c[0x0][0x214], RZ ;  /* 0x000085001c367a24 */ /* 0x000fe200078e02ff */
[----:B------:R-:W-:Y:S01]  /*35a0*/  SHF.R.S32.HI R13, RZ, 0x1f, R3 ;  /* 0x0000001fff0d7819 */ /* 0x000fe20000011403 */
[-C--:B------:R-:W-:Y:S01]  /*35b0*/  IMAD R17, R25, R6.reuse, RZ ;  /* 0x0000000619117224 */ /* 0x080fe200078e02ff */
[----:B------:R-:W-:Y:S01]  /*35c0*/  ISETP.NE.U32.AND P0, PT, R18, RZ, PT ;  /* 0x000000ff1200720c */ /* 0x000fe20003f05070 */
[----:B------:R-:W-:Y:S01]  /*35d0*/  IMAD.WIDE.U32 R50, R24, R6, RZ ;  /* 0x0000000618327225 */ /* 0x000fe200078e00ff */
[----:B------:R-:W-:Y:S01]  /*35e0*/  SHF.R.S32.HI R22, RZ, 0x1f, R6 ;  /* 0x0000001fff167819 */ /* 0x000fe20000011406 */
[----:B------:R-:W-:Y:S01]  /*35f0*/  BSSY B0, `(.L_x_35) ;  /* 0x0000035000007945 */ /* 0x000fe20003800000 */
[----:B------:R-:W-:Y:S01]  /*3600*/  SHF.R.S32.HI R19, RZ, 0x1f, R54 ;  /* 0x0000001fff137819 */ /* 0x000fe20000011436 */
[----:B------:R-:W-:-:S02]  /*3610*/  IMAD R6, R15, R54, RZ ;  /* 0x000000360f067224 */ /* 0x000fc400078e02ff */
[----:B------:R-:W-:Y:S02]  /*3620*/  IMAD R13, R13, R14, R21 ;  /* 0x0000000e0d0d7224 */ /* 0x000fe400078e0215 */
[----:B------:R-:W-:-:S04]  /*3630*/  IMAD.WIDE.U32 R14, R14, R3, RZ ;  /* 0x000000030e0e7225 */ /* 0x000fc800078e00ff */
[----:B------:R-:W-:Y:S01]  /*3640*/  IMAD R17, R22, R24, R17 ;  /* 0x0000001816117224 */ /* 0x000fe200078e0211 */
[----:B------:R-:W-:Y:S01]  /*3650*/  IADD3 R13, R15, R13, RZ ;  /* 0x0000000d0f0d7210 */ /* 0x000fe20007ffe0ff */
[----:B------:R-:W-:Y:S02]  /*3660*/  IMAD R3, R19, R16, R6 ;  /* 0x0000001013037224 */ /* 0x000fe400078e0206 */
[----:B------:R-:W-:Y:S01]  /*3670*/  IMAD.WIDE.U32 R54, R16, R54, RZ ;  /* 0x0000003610367225 */ /* 0x000fe200078e00ff */
[----:B------:R-:W-:-:S04]  /*3680*/  IADD3 R6, R51, R17, RZ ;  /* 0x0000001133067210 */ /* 0x000fc80007ffe0ff */
[----:B------:R-:W-:Y:S01]  /*3690*/  IADD3 R3, R55, R3, RZ ;  /* 0x0000000337037210 */ /* 0x000fe20007ffe0ff */
        /* <DEDUP_REMOVED lines=10> */
[----:B------:R-:W-:-:S02]  /*3740*/  IADD3.X R17, RZ, ~R23, RZ, P0, !PT ;  /* 0x80000017ff117210 */ /* 0x000fc400007fe4ff */
[----:B------:R-:W-:Y:S01]  /*3750*/  MOV R48, R22 ;  /* 0x0000001600307202 */ /* 0x000fe20000000f00 */
[----:B------:R-:W-:Y:S01]  /*3760*/  IMAD.WIDE.U32 R24, R12, R19, R24 ;  /* 0x000000130c187225 */ /* 0x000fe200078e0018 */
[----:B------:R-:W-:-:S03]  /*3770*/  MOV R49, R23 ;  /* 0x0000001700317202 */ /* 0x000fc60000000f00 */
[----:B------:R-:W-:Y:S01]  /*3780*/  IMAD R17, R17, R12, RZ ;  /* 0x0000000c11117224 */ /* 0x000fe200078e02ff */
[----:B------:R-:W-:-:S03]  /*3790*/  MOV R12, R24 ;  /* 0x00000018000c7202 */ /* 0x000fc60000000f00 */
[----:B------:R-:W-:-:S04]  /*37a0*/  IMAD R10, R10, R19, R17 ;  /* 0x000000130a0a7224 */ /* 0x000fc800078e0211 */
[----:B------:R-:W-:Y:S01]  /*37b0*/  IMAD.IADD R10, R25, 0x1, R10 ;  /* 0x00000001190a7824 */ /* 0x000fe200078e020a */
[----:B------:R-:W-:Y:S05]  /*37c0*/  BRA `(.L_x_37) ;  /* 0x0000017000007947 */ /* 0x000fea0003800000 */
.L_x_36:
[----:B------:R-:W0:Y:S01]  /*37d0*/  I2F.U32.RP R19, R12 ;  /* 0x0000000c00137306 */ /* 0x000e220000209000 */
[----:B------:R-:W-:Y:S01]  /*37e0*/  IMAD.MOV.U32 R16, RZ, RZ, RZ ;  /* 0x000000ffff107224 */ /* 0x000fe200078e00ff */
[----:B------:R-:W-:Y:S01]  /*37f0*/  ISETP.NE.U32.AND P0, PT, R12, RZ, PT ;  /* 0x000000ff0c00720c */ /* 0x000fe20003f05070 */
[----:B------:R-:W-:-:S05]  /*3800*/  IMAD.MOV.U32 R49, RZ, RZ, RZ ;  /* 0x000000ffff317224 */ /* 0x000fca00078e00ff */
[----:B0-----:R-:W0:Y:S02]  /*3810*/  MUFU.RCP R18, R19 ;  /* 0x0000001300127308 */ /* 0x001e240000001000 */
[----:B0-----:R-:W-:-:S06]  /*3820*/  IADD3 R18, R18, 0xffffffe, RZ ;  /* 0x0ffffffe12127810 */ /* 0x001fcc0007ffe0ff */
[----:B------:R-:W0:Y:S02]  /*3830*/  F2I.FTZ.U32.TRUNC.NTZ R17, R18 ;  /* 0x0000001200117305 */ /* 0x000e24000021f000 */
[----:B0-----:R-:W-:-:S04]  /*3840*/  IMAD.MOV R10, RZ, RZ, -R17 ;  /* 0x000000ffff0a7224 */ /* 0x001fc800078e0a11 */
[----:B------:R-:W-:-:S04]  /*3850*/  IMAD R10, R10, R12, RZ ;  /* 0x0000000c0a0a7224 */ /* 0x000fc800078e02ff */
[----:B------:R-:W-:-:S04]  /*3860*/  IMAD.HI.U32 R17, R17, R10, R16 ;  /* 0x0000000a11117227 */ /* 0x000fc800078e0010 */
[----:B------:R-:W-:Y:S02]  /*3870*/  IMAD.MOV.U32 R10, RZ, RZ, RZ ;  /* 0x000000ffff0a7224 */ /* 0x000fe400078e00ff */
        /* <DEDUP_REMOVED lines=9> */
[----:B------:R-:W-:-:S05]  /*3910*/  IADD3 R17, -R16, RZ, RZ ;  /* 0x000000ff10117210 */ /* 0x000fca0007ffe1ff */
[----:B------:R-:W-:Y:S01]  /*3920*/  IMAD R12, R12, R17, R48 ;  /* 0x000000110c0c7224 */ /* 0x000fe200078e0230 */
[----:B------:R-:W-:Y:S02]  /*3930*/  MOV R48, R16 ;  /* 0x0000001000307202 */ /* 0x000fe40000000f00 */
.L_x_37:
[----:B------:R-:W-:Y:S05]  /*3940*/  BSYNC B0 ;  /* 0x0000000000007941 */ /* 0x000fea0003800000 */
.L_x_35:
[----:B------:R-:W-:Y:S01]  /*3950*/  ULDC UR5, c[0x0][0x1c0] ;  /* 0x0000700000057ab9 */ /* 0x000fe20000000800 */
[----:B------:R-:W-:Y:S01]  /*3960*/  LOP3.LUT R16, R49, R8, RZ, 0xfc, !PT ;  /* 0x0000000831107212 */ /* 0x000fe200078efcff */
[----:B------:R-:W-:Y:S01]  /*3970*/  ULDC UR4, c[0x0][0x214] ;  /* 0x0000850000047ab9 */ /* 0x000fe20000000800 */
[----:B------:R-:W-:Y:S01]  /*3980*/  BSSY B0, `(.L_x_38) ;  /* 0x0000031000007945 */ /* 0x000fe20003800000 */
[----:B------:R-:W-:Y:S01]  /*3990*/  UIMAD UR4, UR5, UR4, URZ ;  /* 0x00000004050472a4 */ /* 0x000fe2000f8e023f */
[----:B------:R-:W-:-:S05]  /*39a0*/  ISETP.NE.U32.AND P0, PT, R16, RZ, PT ;  /* 0x000000ff1000720c */ /* 0x000fca0003f05070 */
[----:B------:R-:W-:-:S04]  /*39b0*/  IMAD R57, R28, UR4, RZ ;  /* 0x000000041c397c24 */ /* 0x000fc8000f8e02ff */
[-C--:B------:R-:W-:Y:S01]  /*39c0*/  IMAD R10, R10, R57.reuse, RZ ;  /* 0x000000390a0a7224 */ /* 0x080fe200078e02ff */
[----:B------:R-:W-:Y:S01]  /*39d0*/  SHF.R.S32.HI R17, RZ, 0x1f, R57 ;  /* 0x0000001fff117819 */ /* 0x000fe20000011439 */
[----:B------:R-:W-:-:S04]  /*39e0*/  IMAD.WIDE.U32 R56, R12, R57, RZ ;  /* 0x000000390c387225 */ /* 0x000fc800078e00ff */
[----:B------:R-:W-:-:S05]  /*39f0*/  IMAD R17, R17, R12, R10 ;  /* 0x0000000c11117224 */ /* 0x000fca00078e020a */
        /* <DEDUP_REMOVED lines=8> */
[----:B------:R-:W-:Y:S02]  /*3a80*/  IADD3 R16, P0, RZ, -R22, RZ ;  /* 0x80000016ff107210 */ /* 0x000fe40007f1e0ff */
[----:B------:R-:W-:Y:S02]  /*3a90*/  MOV R18, R48 ;  /* 0x0000003000127202 */ /* 0x000fe40000000f00 */
[----:B------:R-:W-:-:S02]  /*3aa0*/  IADD3.X R12, RZ, ~R23, RZ, P0, !PT ;  /* 0x80000017ff0c7210 */ /* 0x000fc400007fe4ff */
[----:B------:R-:W-:-:S03]  /*3ab0*/  MOV R19, R49 ;  /* 0x0000003100137202 */ /* 0x000fc60000000f00 */
[----:B------:R-:W-:Y:S02]  /*3ac0*/  IMAD R17, R12, R9, RZ ;  /* 0x000000090c117224 */ /* 0x000fe400078e02ff */
[----:B------:R-:W-:-:S04]  /*3ad0*/  IMAD.WIDE.U32 R18, R9, R16, R18 ;  /* 0x0000001009127225 */ /* 0x000fc800078e0012 */
[----:B------:R-:W-:Y:S01]  /*3ae0*/  IMAD R17, R8, R16, R17 ;  /* 0x0000001008117224 */ /* 0x000fe200078e0211 */
[----:B------:R-:W-:-:S04]  /*3af0*/  MOV R8, R18 ;  /* 0x0000001200087202 */ /* 0x000fc80000000f00 */
[----:B------:R-:W-:Y:S01]  /*3b00*/  IADD3 R17, R19, R17, RZ ;  /* 0x0000001113117210 */ /* 0x000fe20007ffe0ff */
[----:B------:R-:W-:Y:S05]  /*3b10*/  BRA `(.L_x_40) ;  /* 0x0000017000007947 */ /* 0x000fea0003800000 */
.L_x_39:
        /* <DEDUP_REMOVED lines=10> */
[----:B------:R-:W-:-:S04]  /*3bc0*/  IMAD.HI.U32 R12, R17, R48, RZ ;  /* 0x00000030110c7227 */ /* 0x000fc800078e00ff */
[----:B------:R-:W-:Y:S01]  /*3bd0*/  IMAD.MOV.U32 R17, RZ, RZ, RZ ;  /* 0x000000ffff117224 */ /* 0x000fe200078e00ff */
        /* <DEDUP_REMOVED lines=11> */
.L_x_40:
[----:B------:R-:W-:Y:S05]  /*3c90*/  BSYNC B0 ;  /* 0x0000000000007941 */ /* 0x000fea0003800000 */
.L_x_38:
[----:B------:R-:W-:Y:S01]  /*3ca0*/  IADD3 R41, P1, P0, R44, R42, R40 ;  /* 0x0000002a2c297210 */ /* 0x000fe2000783e028 */
[----:B------:R-:W-:-:S03]  /*3cb0*/  IMAD R17, R17, R2, RZ ;  /* 0x0000000211117224 */ /* 0x000fc600078e02ff */
[----:B------:R-:W-:Y:S02]  /*3cc0*/  IADD3 R41, P3, P2, R50, R41, R54 ;  /* 0x0000002932297210 */ /* 0x000fe40007a7e036 */
[----:B------:R-:W-:Y:S02]  /*3cd0*/  IADD3.X R0, R4, R5, R0, P1, P0 ;  /* 0x0000000504007210 */ /* 0x000fe40000fe0400 */
[----:B------:R-:W-:Y:S02]  /*3ce0*/  IADD3 R14, P1, P0, R56, R41, R14 ;  /* 0x00000029380e7210 */ /* 0x000fe4000783e00e */
[----:B------:R-:W-:Y:S01]  /*3cf0*/  IADD3.X R0, R6, R0, R3, P3, P2 ;  /* 0x0000000006007210 */ /* 0x000fe20001fe4403 */
[----:B------:R-:W-:Y:S01]  /*3d00*/  IMAD R3, R23, R7, RZ ;  /* 0x0000000717037224 */ /* 0x000fe200078e02ff */
[----:B------:R-:W-:Y:S02]  /*3d10*/  SHF.R.S32.HI R4, RZ, 0x1f, R7 ;  /* 0x0000001fff047819 */ /* 0x000fe40000011407 */
[----:B------:R-:W-:-:S02]  /*3d20*/  IADD3.X R15, R10, R0, R13, P1, P0 ;  /* 0x000000000a0f7210 */ /* 0x000fc40000fe040d */
[----:B------:R-:W-:Y:S01]  /*3d30*/  SHF.R.S32.HI R0, RZ, 0x1f, R2 ;  /* 0x0000001fff007819 */ /* 0x000fe20000011402 */
[-C--:B------:R-:W-:Y:S02]  /*3d40*/  IMAD R3, R4, R22.reuse, R3 ;  /* 0x0000001604037224 */ /* 0x080fe400078e0203 */
[----:B------:R-:W-:-:S04]  /*3d50*/  IMAD.WIDE.U32 R14, R7, R22, R14 ;  /* 0x00000016070e7225 */ /* 0x000fc800078e000e */
[----:B------:R-:W-:Y:S02]  /*3d60*/  IMAD.IADD R15, R15, 0x1, R3 ;  /* 0x000000010f0f7824 */ /* 0x000fe400078e0203 */
[-C--:B------:R-:W-:Y:S02]  /*3d70*/  IMAD R0, R0, R8.reuse, R17 ;  /* 0x0000000800007224 */ /* 0x080fe400078e0211 */
[----:B------:R-:W-:-:S04]  /*3d80*/  IMAD.WIDE.U32 R2, R2, R8, R14 ;  /* 0x0000000802027225 */ /* 0x000fc800078e000e */
[----:B------:R-:W-:Y:S01]  /*3d90*/  IMAD.IADD R3, R3, 0x1, R0 ;  /* 0x0000000103037824 */ /* 0x000fe200078e0200 */
[----:B------:R-:W-:-:S04]  /*3da0*/  LEA R4, P0, R2, c[0x0][0x200], 0x2 ;  /* 0x0000800002047a11 */ /* 0x000fc800078010ff */
[----:B------:R-:W-:-:S05]  /*3db0*/  LEA.HI.X R5, R2, c[0x0][0x204], R3, 0x2, P0 ;  /* 0x0000810002057a11 */ /* 0x000fca00000f1403 */
[----:B------:R0:W-:Y:S01]  /*3dc0*/  STG.E [R4.64], R31 ;  /* 0x0000001f04007986 */ /* 0x0001e2000c101908 */
[----:B------:R-:W-:Y:S05]  /*3dd0*/  BRA `(.L_x_15) ;  /* 0x0000003000007947 */ /* 0x000fea0003800000 */
.L_x_16:
[----:B------:R-:W-:-:S04]  /*3de0*/  LEA R2, P0, R40, c[0x0][0x200], 0x2 ;  /* 0x0000800028027a11 */ /* 0x000fc800078010ff */
[----:B------:R-:W-:-:S05]  /*3df0*/  LEA.HI.X R3, R40, c[0x0][0x204], R41, 0x2, P0 ;  /* 0x0000810028037a11 */ /* 0x000fca00000f1429 */
[----:B------:R0:W-:Y:S04]  /*3e00*/  STG.E [R2.64], R31 ;  /* 0x0000001f02007986 */ /* 0x0001e8000c101908 */
.L_x_15:
[----:B------:R-:W-:Y:S05]  /*3e10*/  BSYNC B1 ;  /* 0x0000000000017941 */ /* 0x000fea0003800000 */
.L_x_14:
[C---:B------:R-:W-:Y:S01]  /*3e20*/  IADD3 R0, R38.reuse, 0x20, RZ ;  /* 0x0000002026007810 */ /* 0x040fe20007ffe0ff */
[----:B0-----:R-:W-:Y:S01]  /*3e30*/  IMAD.MOV.U32 R2, RZ, RZ, c[0x0][0x314] ;  /* 0x0000c500ff027624 */ /* 0x001fe200078e00ff */
[----:B------:R-:W-:Y:S01]  /*3e40*/  ISETP.GE.OR P2, PT, R38, c[0x0][0x314], P6 ;  /* 0x0000c50026007a0c */ /* 0x000fe20003746670 */
[----:B------:R-:W-:Y:S01]  /*3e50*/  HFMA2.MMA R9, -RZ, RZ, 0, 0 ;  /* 0x00000000ff097435 */ /* 0x000fe200000001ff */
[----:B------:R-:W-:Y:S01]  /*3e60*/  ISETP.GE.OR P1, PT, R0, c[0x0][0x314], P6 ;  /* 0x0000c50000007a0c */ /* 0x000fe20003726670 */
[----:B------:R-:W-:Y:S01]  /*3e70*/  CS2R R6, SRZ ;  /* 0x0000000000067805 */ /* 0x000fe2000001ff00 */
[----:B------:R-:W-:Y:S01]  /*3e80*/  IADD3 R0, R38, 0x40, RZ ;  /* 0x0000004026007810 */ /* 0x000fe20007ffe0ff */
[----:B------:R-:W-:-:S03]  /*3e90*/  CS2R R4, SRZ ;  /* 0x0000000000047805 */ /* 0x000fc6000001ff00 */
[----:B------:R-:W-:Y:S02]  /*3ea0*/  ISETP.GE.OR P0, PT, R0, c[0x0][0x314], P6 ;  /* 0x0000c50000007a0c */ /* 0x000fe40003706670 */
[C---:B------:R-:W-:Y:S01]  /*3eb0*/  IADD3 R0, R38.reuse, 0x60, RZ ;  /* 0x0000006026007810 */ /* 0x040fe20007ffe0ff */
[----:B------:R-:W-:Y:S02]  /*3ec0*/  IMAD.SHL.U32 R38, R38, 0x4, RZ ;  /* 0x0000000426267824 */ /* 0x000fe400078e00ff */
[C---:B------:R-:W-:Y:S01]  /*3ed0*/  @!P2 FADD.FTZ R36, -R31.reuse, R36 ;  /* 0x000000241f24a221 */ /* 0x040fe20000010100 */
[----:B------:R-:W-:Y:S01]  /*3ee0*/  ISETP.GE.OR P6, PT, R0, c[0x0][0x314], P6 ;  /* 0x0000c50000007a0c */ /* 0x000fe200037c6670 */
[----:B------:R-:W-:Y:S01]  /*3ef0*/  @!P1 FADD.FTZ R33, -R31, R33 ;  /* 0x000000211f219221 */ /* 0x000fe20000010100 */
[----:B------:R-:W-:Y:S01]  /*3f00*/  IADD3 R25, R38, 0x80, RZ ;  /* 0x0000008026197810 */ /* 0x000fe20007ffe0ff */
[----:B------:R-:W-:Y:S02]  /*3f10*/  @!P2 FMUL.FTZ R36, R36, 1.4426950216293334961 ;  /* 0x3fb8aa3b2424a820 */ /* 0x000fe40000410000 */
[----:B------:R-:W-:-:S02]  /*3f20*/  @!P1 FMUL.FTZ R33, R33, 1.4426950216293334961 ;  /* 0x3fb8aa3b21219820 */ /* 0x000fc40000410000 */
[C---:B------:R-:W-:Y:S02]  /*3f30*/  @!P0 FADD.FTZ R32, -R31.reuse, R32 ;  /* 0x000000201f208221 */ /* 0x040fe40000010100 */
[----:B------:R-:W0:Y:S02]  /*3f40*/  @!P2 MUFU.EX2 R36, R36 ;  /* 0x000000240024a308 */ /* 0x000e240000000800 */
[----:B------:R-:W-:Y:S02]  /*3f50*/  @!P0 FMUL.FTZ R32, R32, 1.4426950216293334961 ;  /* 0x3fb8aa3b20208820 */ /* 0x000fe40000410000 */
[----:B------:R-:W-:-:S04]  /*3f60*/  @!P6 FADD.FTZ R31, -R31, R34 ;  /* 0x000000221f1fe221 */ /* 0x000fc80000010100 */
[----:B------:R-:W1:Y:S01]  /*3f70*/  @!P0 MUFU.EX2 R32, R32 ;  /* 0x0000002000208308 */ /* 0x000e620000000800 */
[----:B------:R-:W-:-:S07]  /*3f80*/  @!P6 FMUL.FTZ R8, R31, 1.4426950216293334961 ;  /* 0x3fb8aa3b1f08e820 */ /* 0x000fce0000410000 */
[----:B------:R-:W2:Y:S01]  /*3f90*/  @!P1 MUFU.EX2 R0, R33 ;  /* 0x0000002100009308 */ /* 0x000ea20000000800 */
[----:B0-----:R-:W-:Y:S07]  /*3fa0*/  @!P2 STS [R27.X4], R36 ;  /* 0x000000241b00a388 */ /* 0x001fee0000004800 */
[----:B------:R-:W0:Y:S01]  /*3fb0*/  @!P6 MUFU.EX2 R8, R8 ;  /* 0x000000080008e308 */ /* 0x000e220000000800 */
[----:B-1----:R-:W-:Y:S01]  /*3fc0*/  @!P0 STS [R27.X4+0x500], R32 ;  /* 0x000500201b008388 */ /* 0x002fe20000004800 */
[----:B------:R-:W-:-:S02]  /*3fd0*/  ISETP.GE.AND P0, PT, R2, 0x1, PT ;  /* 0x000000010200780c */ /* 0x000fc40003f06270 */
[----:B------:R-:W-:Y:S01]  /*3fe0*/  CS2R R2, SRZ ;  /* 0x0000000000027805 */ /* 0x000fe2000001ff00 */
[----:B--2---:R1:W-:Y:S04]  /*3ff0*/  @!P1 STS [R27.X4+0x280], R0 ;  /* 0x000280001b009388 */ /* 0x0043e80000004800 */
[----:B0-----:R0:W-:Y:S01]  /*4000*/  @!P6 STS [R27.X4+0x780], R8 ;  /* 0x000780081b00e388 */ /* 0x0011e20000004800 */
[----:B-1----:R-:W-:-:S03]  /*4010*/  MOV R0, RZ ;  /* 0x000000ff00007202 */ /* 0x002fc60000000f00 */
[----:B------:R-:W-:Y:S06]  /*4020*/  BAR.SYNC.DEFER_BLOCKING 0x0 ;  /* 0x0000000000007b1d */ /* 0x000fec0000010000 */
[----:B------:R-:W-:Y:S05]  /*4030*/  @!P0 BRA `(.L_x_41) ;  /* 0x0000030000008947 */ /* 0x000fea0003800000 */
[----:B------:R-:W-:Y:S01]  /*4040*/  ULDC UR5, c[0x0][0x22c] ;  /* 0x00008b0000057ab9 */ /* 0x000fe20000000800 */
[C---:B------:R-:W-:Y:S01]  /*4050*/  IMAD R21, R11.reuse, 0x100, R38 ;  /* 0x000001000b157824 */ /* 0x040fe200078e0226 */
[----:B------:R-:W-:Y:S01]  /*4060*/  UIMAD UR5, UR7, UR5, URZ ;  /* 0x00000005070572a4 */ /* 0x000fe2000f8e023f */
[C---:B------:R-:W-:Y:S01]  /*4070*/  IADD3 R10, R20.reuse, -UR7, RZ ;  /* 0x80000007140a7c10 */ /* 0x040fe2000fffe0ff */
[----:B------:R-:W-:Y:S01]  /*4080*/  IMAD R26, R20, c[0x0][0x22c], RZ ;  /* 0x00008b00141a7a24 */ /* 0x000fe200078e02ff */
[----:B------:R-:W-:Y:S01]  /*4090*/  CS2R R12, SRZ ;  /* 0x00000000000c7805 */ /* 0x000fe2000001ff00 */
[----:B------:R-:W-:Y:S01]  /*40a0*/  USHF.R.S32.HI UR4, URZ, 0x1f, UR5 ;  /* 0x0000001f3f047899 */ /* 0x000fe20008011405 */
[C---:B------:R-:W-:Y:S01]  /*40b0*/  ISETP.GE.AND P2, PT, R11.reuse, R10, PT ;  /* 0x0000000a0b00720c */ /* 0x040fe20003f46270 */
[----:B------:R-:W-:Y:S01]  /*40c0*/  IMAD.SHL.U32 R10, R11, 0x4, RZ ;  /* 0x000000040b0a7824 */ /* 0x000fe200078e00ff */
[C---:B0-----:R-:W-:Y:S01]  /*40d0*/  IADD3 R8, P0, R21.reuse, UR5, RZ ;  /* 0x0000000515087c10 */ /* 0x041fe2000ff1e0ff */
[----:B------:R-:W-:Y:S01]  /*40e0*/  IMAD.MOV.U32 R24, RZ, RZ, RZ ;  /* 0x000000ffff187224 */ /* 0x000fe200078e00ff */
[----:B------:R-:W-:Y:S01]  /*40f0*/  CS2R R14, SRZ ;  /* 0x00000000000e7805 */ /* 0x000fe2000001ff00 */
[----:B------:R-:W-:Y:S01]  /*4100*/  IMAD.MOV.U32 R9, RZ, RZ, RZ ;  /* 0x000000ffff097224 */ /* 0x000fe200078e00ff */
[----:B------:R-:W-:Y:S01]  /*4110*/  LEA.HI.X.SX32 R21, R21, UR4, 0x1, P0 ;  /* 0x0000000415157c11 */ /* 0x000fe200080f0eff */
[----:B------:R-:W-:Y:S01]  /*4120*/  CS2R R16, SRZ ;  /* 0x0000000000107805 */ /* 0x000fe2000001ff00 */
[----:B------:R-:W-:Y:S01]  /*4130*/  LEA R22, P0, R8, c[0x0][0x1d8], 0x2 ;  /* 0x0000760008167a11 */ /* 0x000fe200078010ff */
[----:B------:R-:W-:Y:S01]  /*4140*/  CS2R R18, SRZ ;  /* 0x0000000000127805 */ /* 0x000fe2000001ff00 */
[----:B------:R-:W-:-:S02]  /*4150*/  IMAD.WIDE R26, R26, 0x4, RZ ;  /* 0x000000041a1a7825 */ /* 0x000fc400078e02ff */
[----:B------:R-:W-:Y:S02]  /*4160*/  LEA.HI.X R21, R8, c[0x0][0x1dc], R21, 0x2, P0 ;  /* 0x0000770008157a11 */ /* 0x000fe400000f1415 */
[----:B------:R-:W-:-:S05]  /*4170*/  IADD3 R22, P0, R22, 0x200, RZ ;  /* 0x0000020016167810 */ /* 0x000fca0007f1e0ff */
[----:B------:R-:W-:-:S05]  /*4180*/  IMAD.X R21, RZ, RZ, R21, P0 ;  /* 0x000000ffff157224 */ /* 0x000fca00000e0615 */
.L_x_44:
[----:B------:R-:W-:Y:S01]  /*4190*/  MOV R23, R21 ;  /* 0x0000001500177202 */ /* 0x000fe20000000f00 */
[----:B------:R-:W-:Y:S01]  /*41a0*/  BSSY B0, `(.L_x_42) ;  /* 0x000000a000007945 */ /* 0x000fe20003800000 */
[----:B------:R-:W-:-:S05]  /*41b0*/  @P2 BRA `(.L_x_43) ;  /* 0x0000008000002947 */ /* 0x000fca0003800000 */
[----:B------:R-:W-:Y:S01]  /*41c0*/  ISETP.GE.AND P1, PT, R38, c[0x0][0x220], PT ;  /* 0x0000880026007a0c */ /* 0x000fe20003f26270 */
[----:B------:R-:W-:Y:S01]  /*41d0*/  CS2R R12, SRZ ;  /* 0x00000000000c7805 */ /* 0x000fe2000001ff00 */
[----:B------:R-:W-:Y:S01]  /*41e0*/  ISETP.GE.AND P0, PT, R25, c[0x0][0x220], PT ;  /* 0x0000880019007a0c */ /* 0x000fe20003f06270 */
[----:B------:R-:W-:Y:S01]  /*41f0*/  CS2R R14, SRZ ;  /* 0x00000000000e7805 */ /* 0x000fe2000001ff00 */
[----:B------:R-:W-:Y:S01]  /*4200*/  CS2R R16, SRZ ;  /* 0x0000000000107805 */ /* 0x000fe2000001ff00 */
[----:B------:R-:W-:Y:S08]  /*4210*/  CS2R R18, SRZ ;  /* 0x0000000000127805 */ /* 0x000ff0000001ff00 */
[----:B------:R0:W5:Y:S04]  /*4220*/  @!P1 LDG.E.128 R12, [R22.64+-0x200] ;  /* 0xfffe0008160c9981 */ /* 0x000168000c1e1d00 */
[----:B------:R0:W5:Y:S02]  /*4230*/  @!P0 LDG.E.128 R16, [R22.64] ;  /* 0x0000000816108981 */ /* 0x000164000c1e1d00 */
.L_x_43:
[----:B------:R-:W-:Y:S05]  /*4240*/  BSYNC B0 ;  /* 0x0000000000007941 */ /* 0x000fea0003800000 */
.L_x_42:
[----:B------:R1:W2:Y:S01]  /*4250*/  LDS R8, [R10] ;  /* 0x000000000a087984 */ /* 0x0002a20000000800 */
[----:B0-----:R-:W-:Y:S02]  /*4260*/  IADD3 R22, P0, R26, R22, RZ ;  /* 0x000000161a167210 */ /* 0x001fe40007f1e0ff */
[----:B------:R-:W-:Y:S02]  /*4270*/  IADD3 R24, R24, 0x1, RZ ;  /* 0x0000000118187810 */ /* 0x000fe40007ffe0ff */
[----:B------:R-:W-:Y:S02]  /*4280*/  IADD3.X R21, R27, R23, RZ, P0, !PT ;  /* 0x000000171b157210 */ /* 0x000fe400007fe4ff */
[----:B------:R-:W-:Y:S02]  /*4290*/  ISETP.GE.AND P0, PT, R24, c[0x0][0x314], PT ;  /* 0x0000c50018007a0c */ /* 0x000fe40003f06270 */
[----:B-1----:R-:W-:Y:S01]  /*42a0*/  IADD3 R10, R10, 0x14, RZ ;  /* 0x000000140a0a7810 */ /* 0x002fe20007ffe0ff */
[C---:B--2--5:R-:W-:Y:S02]  /*42b0*/  FFMA.FTZ R0, R8.reuse, R12, R0 ;  /* 0x0000000c08007223 */ /* 0x064fe40000010000 */
[C---:B------:R-:W-:Y:S02]  /*42c0*/  FFMA.FTZ R3, R8.reuse, R13, R3 ;  /* 0x0000000d08037223 */ /* 0x040fe40000010003 */
[C---:B------:R-:W-:Y:S02]  /*42d0*/  FFMA.FTZ R2, R8.reuse, R14, R2 ;  /* 0x0000000e08027223 */ /* 0x040fe40000010002 */
[C---:B------:R-:W-:Y:S02]  /*42e0*/  FFMA.FTZ R5, R8.reuse, R15, R5 ;  /* 0x0000000f08057223 */ /* 0x040fe40000010005 */
[C---:B------:R-:W-:Y:S02]  /*42f0*/  FFMA.FTZ R4, R8.reuse, R16, R4 ;  /* 0x0000001008047223 */ /* 0x040fe40000010004 */
[C---:B------:R-:W-:Y:S02]  /*4300*/  FFMA.FTZ R7, R8.reuse, R17, R7 ;  /* 0x0000001108077223 */ /* 0x040fe40000010007 */
[C---:B------:R-:W-:Y:S02]  /*4310*/  FFMA.FTZ R6, R8.reuse, R18, R6 ;  /* 0x0000001208067223 */ /* 0x040fe40000010006 */
[----:B------:R-:W-:Y:S01]  /*4320*/  FFMA.FTZ R9, R8, R19, R9 ;  /* 0x0000001308097223 */ /* 0x000fe20000010009 */
[----:B------:R-:W-:-:S05]  /*4330*/  @!P0 BRA `(.L_x_44) ;  /* 0xfffffe5000008947 */ /* 0x000fca000383ffff */
.L_x_41:
[----:B------:R-:W-:Y:S02]  /*4340*/  IADD3 R11, R11, UR7, RZ ;  /* 0x000000070b0b7c10 */ /* 0x000fe4000fffe0ff */
[----:B------:R-:W-:-:S02]  /*4350*/  F2FP.PACK_AB R15, R5, R2 ;  /* 0x00000002050f723e */ /* 0x000fc400000000ff */
[----:B------:R-:W-:Y:S02]  /*4360*/  ISETP.GE.AND P0, PT, R11, R20, PT ;  /* 0x000000140b00720c */ /* 0x000fe40003f06270 */
[----:B------:R-:W-:Y:S02]  /*4370*/  F2FP.PACK_AB R14, R3, R0 ;  /* 0x00000000030e723e */ /* 0x000fe400000000ff */
[----:B------:R-:W-:Y:S02]  /*4380*/  F2FP.PACK_AB R4, R7, R4 ;  /* 0x000000040704723e */ /* 0x000fe400000000ff */
[----:B------:R-:W-:-:S07]  /*4390*/  F2FP.PACK_AB R5, R9, R6 ;  /* 0x000000060905723e */ /* 0x000fce00000000ff */
[----:B------:R-:W-:Y:S05]  /*43a0*/  @P0 EXIT ;  /* 0x000000000000094d */ /* 0x000fea0003800000 */
[----:B------:R-:W-:Y:S01]  /*43b0*/  IMAD.MOV.U32 R6, RZ, RZ, c[0x0][0x1c0] ;  /* 0x00007000ff067624 */ /* 0x000fe200078e00ff */
[----:B------:R-:W-:Y:S02]  /*43c0*/  IABS R9, R11 ;  /* 0x0000000b00097213 */ /* 0x000fe40000000000 */
[----:B------:R-:W-:Y:S01]  /*43d0*/  IABS R3, c[0x0][0x214] ;  /* 0x0000850000037a13 */ /* 0x000fe20000000000 */
[----:B------:R-:W-:-:S05]  /*43e0*/  IMAD R6, R6, c[0x0][0x214], RZ ;  /* 0x0000850006067a24 */ /* 0x000fca00078e02ff */
[-C--:B0-----:R-:W-:Y:S02]  /*43f0*/  IABS R8, R6.reuse ;  /* 0x0000000600087213 */ /* 0x081fe40000000000 */
[----:B------:R-:W-:Y:S02]  /*4400*/  IABS R2, R6 ;  /* 0x0000000600027213 */ /* 0x000fe40000000000 */
[----:B------:R-:W0:Y:S03]  /*4410*/  I2F.RP R7, R8 ;  /* 0x0000000800077306 */ /* 0x000e260000209400 */
[----:B------:R-:W-:-:S05]  /*4420*/  IMAD.MOV R2, RZ, RZ, -R2 ;  /* 0x000000ffff027224 */ /* 0x000fca00078e0a02 */
[----:B0-----:R-:W0:Y:S02]  /*4430*/  MUFU.RCP R12, R7 ;  /* 0x00000007000c7308 */ /* 0x001e240000001000 */
[----:B0-----:R-:W-:-:S06]  /*4440*/  IADD3 R12, R12, 0xffffffe, RZ ;  /* 0x0ffffffe0c0c7810 */ /* 0x001fcc0007ffe0ff */
[----:B------:R-:W0:Y:S02]  /*4450*/  F2I.FTZ.U32.TRUNC.NTZ R13, R12 ;  /* 0x0000000c000d7305 */ /* 0x000e24000021f000 */
[----:B0-----:R-:W-:Y:S02]  /*4460*/  IMAD.MOV R0, RZ, RZ, -R13 ;  /* 0x000000ffff007224 */ /* 0x001fe400078e0a0d */
[----:B------:R-:W-:Y:S02]  /*4470*/  IMAD.MOV.U32 R12, RZ, RZ, RZ ;  /* 0x000000ffff0c7224 */ /* 0x000fe400078e00ff */
[----:B------:R-:W-:-:S04]  /*4480*/  IMAD R0, R0, R8, RZ ;  /* 0x0000000800007224 */ /* 0x000fc800078e02ff */
[----:B------:R-:W-:-:S06]  /*4490*/  IMAD.HI.U32 R0, R13, R0, R12 ;  /* 0x000000000d007227 */ /* 0x000fcc00078e000c */
[----:B------:R-:W-:Y:S02]  /*44a0*/  IMAD.HI.U32 R7, R0, R9, RZ ;  /* 0x0000000900077227 */ /* 0x000fe400078e00ff */
[----:B------:R-:W0:Y:S02]  /*44b0*/  I2F.RP R0, R3 ;  /* 0x0000000300007306 */ /* 0x000e240000209400 */
[----:B------:R-:W-:Y:S01]  /*44c0*/  IMAD R9, R7, R2, R9 ;  /* 0x0000000207097224 */ /* 0x000fe200078e0209 */
[----:B------:R-:W-:-:S04]  /*44d0*/  LOP3.LUT R2, R11, R6, RZ, 0x3c, !PT ;  /* 0x000000060b027212 */ /* 0x000fc800078e3cff */
[----:B------:R-:W-:Y:S02]  /*44e0*/  ISETP.GT.U32.AND P1, PT, R8, R9, PT ;  /* 0x000000090800720c */ /* 0x000fe40003f24070 */
[----:B------:R-:W-:Y:S01]  /*44f0*/  ISETP.GE.AND P0, PT, R2, RZ, PT ;  /* 0x000000ff0200720c */ /* 0x000fe20003f06270 */
[----:B0-----:R-:W0:Y:S10]  /*4500*/  MUFU.RCP R0, R0 ;  /* 0x0000000000007308 */ /* 0x001e340000001000 */
[----:B------:R-:W-:Y:S01]  /*4510*/  @!P1 IMAD.IADD R9, R9, 0x1, -R8 ;  /* 0x0000000109099824 */ /* 0x000fe200078e0a08 */
[----:B------:R-:W-:-:S02]  /*4520*/  @!P1 IADD3 R7, R7, 0x1, RZ ;  /* 0x0000000107079810 */ /* 0x000fc40007ffe0ff */
[----:B------:R-:W-:Y:S02]  /*4530*/  ISETP.NE.AND P1, PT, R6, RZ, PT ;  /* 0x000000ff0600720c */ /* 0x000fe40003f25270 */
[----:B------:R-:W-:Y:S02]  /*4540*/  ISETP.GE.U32.AND P2, PT, R9, R8, PT ;  /* 0x000000080900720c */ /* 0x000fe40003f46070 */
[----:B0-----:R-:W-:-:S04]  /*4550*/  IADD3 R12, R0, 0xffffffe, RZ ;  /* 0x0ffffffe000c7810 */ /* 0x001fc80007ffe0ff */
[----:B------:R-:W0:Y:S07]  /*4560*/  F2I.FTZ.U32.TRUNC.NTZ R13, R12 ;  /* 0x0000000c000d7305 */ /* 0x000e2e000021f000 */
[----:B------:R-:W-:-:S04]  /*4570*/  @P2 IADD3 R7, R7, 0x1, RZ ;  /* 0x0000000107072810 */ /* 0x000fc80007ffe0ff */
[----:B------:R-:W-:Y:S02]  /*4580*/  @!P0 IADD3 R7, -R7, RZ, RZ ;  /* 0x000000ff07078210 */ /* 0x000fe40007ffe1ff */
[----:B------:R-:W-:-:S05]  /*4590*/  @!P1 LOP3.LUT R7, RZ, R6, RZ, 0x33, !PT ;  /* 0x00000006ff079212 */ /* 0x000fca00078e33ff */
[----:B------:R-:W-:Y:S02]  /*45a0*/  IMAD R6, R7, R6, RZ ;  /* 0x0000000607067224 */ /* 0x000fe400078e02ff */
[--C-:B0-----:R-:W-:Y:S02]  /*45b0*/  IMAD.MOV R2, RZ, RZ, -R13.reuse ;  /* 0x000000ffff027224 */ /* 0x101fe400078e0a0d */
[----:B------:R-:W-:Y:S02]  /*45c0*/  IMAD.IADD R8, R11, 0x1, -R6 ;  /* 0x000000010b087824 */ /* 0x000fe400078e0a06 */
[----:B------:R-:W-:Y:S02]  /*45d0*/  IMAD R2, R2, R3, RZ ;  /* 0x0000000302027224 */ /* 0x000fe400078e02ff */
[----:B------:R-:W-:Y:S01]  /*45e0*/  IMAD.MOV.U32 R12, RZ, RZ, RZ ;  /* 0x000000ffff0c7224 */ /* 0x000fe200078e00ff */
[----:B------:R-:W-:Y:S02]  /*45f0*/  IABS R0, R8 ;  /* 0x0000000800007213 */ /* 0x000fe40000000000 */
[----:B------:R-:W-:Y:S01]  /*4600*/  LOP3.LUT R8, R8, c[0x0][0x214], RZ, 0x3c, !PT ;  /* 0x0000850008087a12 */ /* 0x000fe200078e3cff */
[----:B------:R-:W-:-:S03]  /*4610*/  IMAD.HI.U32 R2, R13, R2, R12 ;  /* 0x000000020d027227 */ /* 0x000fc600078e000c */
[----:B------:R-:W-:Y:S01]  /*4620*/  ISETP.GE.AND P1, PT, R8, RZ, PT ;  /* 0x000000ff0800720c */ /* 0x000fe20003f26270 */
[----:B------:R-:W-:-:S04]  /*4630*/  IMAD.WIDE.U32 R12, R7, c[0x0][0x1e0], RZ ;  /* 0x00007800070c7a25 */ /* 0x000fc800078e00ff */
[----:B------:R-:W-:-:S05]  /*4640*/  IMAD.HI.U32 R9, R2, R0, RZ ;  /* 0x0000000002097227 */ /* 0x000fca00078e00ff */
[----:B------:R-:W-:-:S05]  /*4650*/  IADD3 R2, -R9, RZ, RZ ;  /* 0x000000ff09027210 */ /* 0x000fca0007ffe1ff */
[----:B------:R-:W-:-:S05]  /*4660*/  IMAD R0, R3, R2, R0 ;  /* 0x0000000203007224 */ /* 0x000fca00078e0200 */
[----:B------:R-:W-:-:S13]  /*4670*/  ISETP.GT.U32.AND P0, PT, R3, R0, PT ;  /* 0x000000000300720c */ /* 0x000fda0003f04070 */
[----:B------:R-:W-:Y:S01]  /*4680*/  @!P0 IMAD.IADD R0, R0, 0x1, -R3 ;  /* 0x0000000100008824 */ /* 0x000fe200078e0a03 */
[----:B------:R-:W-:Y:S02]  /*4690*/  @!P0 IADD3 R9, R9, 0x1, RZ ;  /* 0x0000000109098810 */ /* 0x000fe40007ffe0ff */
[----:B------:R-:W-:Y:S02]  /*46a0*/  ISETP.NE.AND P0, PT, RZ, c[0x0][0x214], PT ;  /* 0x00008500ff007a0c */ /* 0x000fe40003f05270 */
[----:B------:R-:W-:Y:S02]  /*46b0*/  ISETP.GE.U32.AND P2, PT, R0, R3, PT ;  /* 0x000000030000720c */ /* 0x000fe40003f46070 */
[----:B------:R-:W-:-:S05]  /*46c0*/  SHF.R.S32.HI R0, RZ, 0x1f, R7 ;  /* 0x0000001fff007819 */ /* 0x000fca0000011407 */
[----:B------:R-:W-:-:S04]  /*46d0*/  IMAD R0, R0, c[0x0][0x1e0], RZ ;  /* 0x0000780000007a24 */ /* 0x000fc800078e02ff */
[----:B------:R-:W-:Y:S02]  /*46e0*/  IMAD R0, R7, c[0x0][0x1e4], R0 ;  /* 0x0000790007007a24 */ /* 0x000fe400078e0200 */
[----:B------:R-:W-:Y:S02]  /*46f0*/  @P2 IADD3 R9, R9, 0x1, RZ ;  /* 0x0000000109092810 */ /* 0x000fe40007ffe0ff */
[----:B------:R-:W-:-:S03]  /*4700*/  IMAD.IADD R13, R13, 0x1, R0 ;  /* 0x000000010d0d7824 */ /* 0x000fc600078e0200 */
[----:B------:R-:W-:Y:S01]  /*4710*/  @!P1 IMAD.MOV R9, RZ, RZ, -R9 ;  /* 0x000000ffff099224 */ /* 0x000fe200078e0a09 */
[----:B------:R-:W-:Y:S02]  /*4720*/  @!P0 LOP3.LUT R9, RZ, c[0x0][0x214], RZ, 0x33, !PT ;  /* 0x00008500ff098a12 */ /* 0x000fe400078e33ff */
[----:B------:R-:W-:Y:S02]  /*4730*/  ISETP.GE.AND P0, PT, R38, c[0x0][0x220], PT ;  /* 0x0000880026007a0c */ /* 0x000fe40003f06270 */
[----:B------:R-:W-:Y:S01]  /*4740*/  SHF.R.S32.HI R2, RZ, 0x1f, R9 ;  /* 0x0000001fff027819 */ /* 0x000fe20000011409 */
[C---:B------:R-:W-:Y:S02]  /*4750*/  IMAD R6, R9.reuse, c[0x0][0x214], R6 ;  /* 0x0000850009067a24 */ /* 0x040fe400078e0206 */
[----:B------:R-:W-:-:S03]  /*4760*/  IMAD.WIDE.U32 R12, R9, c[0x0][0x1f0], R12 ;  /* 0x00007c00090c7a25 */ /* 0x000fc600078e000c */
[----:B------:R-:W-:Y:S01]  /*4770*/  IADD3 R6, R11, -R6, RZ ;  /* 0x800000060b067210 */ /* 0x000fe20007ffe0ff */
[----:B------:R-:W-:-:S03]  /*4780*/  IMAD R2, R2, c[0x0][0x1f0], RZ ;  /* 0x00007c0002027a24 */ /* 0x000fc600078e02ff */
[----:B------:R-:W-:Y:S01]  /*4790*/  SHF.R.S32.HI R0, RZ, 0x1f, R6 ;  /* 0x0000001fff007819 */ /* 0x000fe20000011406 */
[----:B------:R-:W-:-:S04]  /*47a0*/  IMAD R2, R9, c[0x0][0x1f4], R2 ;  /* 0x00007d0009027a24 */ /* 0x000fc800078e0202 */
[----:B------:R-:W-:Y:S02]  /*47b0*/  IMAD R3, R0, c[0x0][0x1e8], RZ ;  /* 0x00007a0000037a24 */ /* 0x000fe400078e02ff */
[----:B------:R-:W-:Y:S02]  /*47c0*/  IMAD.IADD R13, R13, 0x1, R2 ;  /* 0x000000010d0d7824 */ /* 0x000fe400078e0202 */
[C---:B------:R-:W-:Y:S02]  /*47d0*/  IMAD R3, R6.reuse, c[0x0][0x1ec], R3 ;  /* 0x00007b0006037a24 */ /* 0x040fe400078e0203 */
[----:B------:R-:W-:-:S04]  /*47e0*/  IMAD.WIDE.U32 R6, R6, c[0x0][0x1e8], R12 ;  /* 0x00007a0006067a25 */ /* 0x000fc800078e000c */
[----:B------:R-:W-:Y:S01]  /*47f0*/  IMAD.IADD R3, R7, 0x1, R3 ;  /* 0x0000000107037824 */ /* 0x000fe200078e0203 */
[----:B------:R-:W-:-:S04]  /*4800*/  @!P0 IADD3 R0, P1, R38, R6, RZ ;  /* 0x0000000626008210 */ /* 0x000fc80007f3e0ff */
[----:B------:R-:W-:Y:S02]  /*4810*/  @!P0 LEA.HI.X.SX32 R9, R38, R3, 0x1, P1 ;  /* 0x0000000326098211 */ /* 0x000fe400008f0eff */
[----:B------:R-:W-:-:S04]  /*4820*/  @!P0 LEA R8, P1, R0, c[0x0][0x1d0], 0x1 ;  /* 0x0000740000088a11 */ /* 0x000fc800078208ff */
[----:B------:R-:W-:-:S05]  /*4830*/  @!P0 LEA.HI.X R9, R0, c[0x0][0x1d4], R9, 0x1, P1 ;  /* 0x0000750000098a11 */ /* 0x000fca00008f0c09 */
[----:B------:R0:W-:Y:S01]  /*4840*/  @!P0 STG.E.64 [R8.64], R14 ;  /* 0x0000000e08008986 */ /* 0x0001e2000c101b08 */
[----:B------:R-:W-:-:S13]  /*4850*/  ISETP.GE.AND P0, PT, R25, c[0x0][0x220], PT ;  /* 0x0000880019007a0c */ /* 0x000fda0003f06270 */
[----:B------:R-:W-:Y:S05]  /*4860*/  @P0 EXIT ;  /* 0x000000000000094d */ /* 0x000fea0003800000 */
[----:B------:R-:W-:-:S04]  /*4870*/  IADD3 R6, P0, R25, R6, RZ ;  /* 0x0000000619067210 */ /* 0x000fc80007f1e0ff */
[----:B------:R-:W-:Y:S02]  /*4880*/  LEA.HI.X.SX32 R3, R25, R3, 0x1, P0 ;  /* 0x0000000319037211 */ /* 0x000fe400000f0eff */
[----:B------:R-:W-:-:S04]  /*4890*/  LEA R2, P0, R6, c[0x0][0x1d0], 0x1 ;  /* 0x0000740006027a11 */ /* 0x000fc800078008ff */
[----:B------:R-:W-:-:S05]  /*48a0*/  LEA.HI.X R3, R6, c[0x0][0x1d4], R3, 0x1, P0 ;  /* 0x0000750006037a11 */ /* 0x000fca00000f0c03 */
[----:B------:R-:W-:Y:S01]  /*48b0*/  STG.E.64 [R2.64], R4 ;  /* 0x0000000402007986 */ /* 0x000fe2000c101b08 */
[----:B------:R-:W-:Y:S05]  /*48c0*/  EXIT ;  /* 0x000000000000794d */ /* 0x000fea0003800000 */
        .weak           $__internal_0_$__cuda_sm20_div_s64
        .type           $__internal_0_$__cuda_sm20_div_s64,@function
        .size           $__internal_0_$__cuda_sm20_div_s64,(.L_x_8716 - $__internal_0_$__cuda_sm20_div_s64)
$__internal_0_$__cuda_sm20_div_s64:
[----:B------:R-:W-:Y:S02]  /*48d0*/  IADD3 R47, P0, RZ, -R26, RZ ;  /* 0x8000001aff2f7210 */ /* 0x000fe40007f1e0ff */
[----:B------:R-:W-:-:S03]  /*48e0*/  ISETP.GE.AND P1, PT, R25, RZ, PT ;  /* 0x000000ff1900720c */ /* 0x000fc60003f26270 */
[----:B------:R-:W-:Y:S01]  /*48f0*/  IMAD.X R22, RZ, RZ, ~R25, P0 ;  /* 0x000000ffff167224 */ /* 0x000fe200000e0e19 */
[----:B------:R-:W-:-:S04]  /*4900*/  SEL R46, R47, R26, !P1 ;  /* 0x0000001a2f2e7207 */ /* 0x000fc80004800000 */
[----:B------:R-:W-:-:S04]  /*4910*/  SEL R47, R22, R25, !P1 ;  /* 0x00000019162f7207 */ /* 0x000fc80004800000 */
[----:B------:R-:W0:Y:S08]  /*4920*/  I2F.U64.RP R19, R46 ;  /* 0x0000002e00137312 */ /* 0x000e300000309000 */
[----:B0-----:R-:W0:Y:S02]  /*4930*/  MUFU.RCP R23, R19 ;  /* 0x0000001300177308 */ /* 0x001e240000001000 */
[----:B0-----:R-:W-:-:S06]  /*4940*/  IADD3 R23, R23, 0x1ffffffe, RZ ;  /* 0x1ffffffe17177810 */ /* 0x001fcc0007ffe0ff */
[----:B------:R-:W0:Y:S02]  /*4950*/  F2I.U64.TRUNC R58, R23 ;  /* 0x00000017003a7311 */ /* 0x000e24000020d800 */
[----:B0-----:R-:W-:-:S04]  /*4960*/  IMAD.WIDE.U32 R52, R58, R46, RZ ;  /* 0x0000002e3a347225 */ /* 0x001fc800078e00ff */
[C---:B------:R-:W-:Y:S01]  /*4970*/  IMAD R21, R58.reuse, R47, R53 ;  /* 0x0000002f3a157224 */ /* 0x040fe200078e0235 */
[----:B------:R-:W-:Y:S01]  /*4980*/  IADD3 R22, P0, RZ, -R52, RZ ;  /* 0x80000034ff167210 */ /* 0x000fe20007f1e0ff */
[----:B------:R-:W-:Y:S02]  /*4990*/  IMAD.MOV.U32 R53, RZ, RZ, R58 ;  /* 0x000000ffff357224 */ /* 0x000fe400078e003a */
[----:B------:R-:W-:Y:S02]  /*49a0*/  IMAD R21, R59, R46, R21 ;  /* 0x0000002e3b157224 */ /* 0x000fe400078e0215 */
[----:B------:R-:W-:-:S04]  /*49b0*/  IMAD.HI.U32 R52, R58, R22, RZ ;  /* 0x000000163a347227 */ /* 0x000fc800078e00ff */
[----:B------:R-:W-:-:S04]  /*49c0*/  IMAD.X R21, RZ, RZ, ~R21, P0 ;  /* 0x000000ffff157224 */ /* 0x000fc800000e0e15 */
[----:B------:R-:W-:-:S04]  /*49d0*/  IMAD.WIDE.U32 R52, P2, R58, R21, R52 ;  /* 0x000000153a347225 */ /* 0x000fc80007840034 */
[C---:B------:R-:W-:Y:S02]  /*49e0*/  IMAD R19, R59.reuse, R21, RZ ;  /* 0x000000153b137224 */ /* 0x040fe400078e02ff */
[----:B------:R-:W-:-:S04]  /*49f0*/  IMAD.HI.U32 R22, P1, R59, R22, R52 ;  /* 0x000000163b167227 */ /* 0x000fc80007820034 */
[----:B------:R-:W-:Y:S01]  /*4a00*/  IMAD.HI.U32 R21, R59, R21, RZ ;  /* 0x000000153b157227 */ /* 0x000fe200078e00ff */
[----:B------:R-:W-:-:S03]  /*4a10*/  IADD3 R53, P0, R19, R22, RZ ;  /* 0x0000001613357210 */ /* 0x000fc60007f1e0ff */
[----:B------:R-:W-:Y:S02]  /*4a20*/  IMAD.X R21, R21, 0x1, R59, P2 ;  /* 0x0000000115157824 */ /* 0x000fe400010e063b */
[----:B------:R-:W-:-:S03]  /*4a30*/  IMAD.WIDE.U32 R58, R53, R46, RZ ;  /* 0x0000002e353a7225 */ /* 0x000fc600078e00ff */
[----:B------:R-:W-:Y:S01]  /*4a40*/  IADD3.X R23, RZ, RZ, R21, P0, P1 ;  /* 0x000000ffff177210 */ /* 0x000fe200007e2415 */
[----:B------:R-:W-:Y:S01]  /*4a50*/  IMAD R22, R53, R47, R59 ;  /* 0x0000002f35167224 */ /* 0x000fe200078e023b */
[----:B------:R-:W-:Y:S01]  /*4a60*/  IADD3 R30, P0, RZ, -R58, RZ ;  /* 0x8000003aff1e7210 */ /* 0x000fe20007f1e0ff */
[----:B------:R-:W-:Y:S01]  /*4a70*/  IMAD.MOV.U32 R59, RZ, RZ, RZ ;  /* 0x000000ffff3b7224 */ /* 0x000fe200078e00ff */
[----:B------:R-:W-:Y:S01]  /*4a80*/  ISETP.GE.AND P1, PT, R17, RZ, PT ;  /* 0x000000ff1100720c */ /* 0x000fe20003f26270 */
[----:B------:R-:W-:Y:S02]  /*4a90*/  IMAD R22, R23, R46, R22 ;  /* 0x0000002e17167224 */ /* 0x000fe400078e0216 */
[----:B------:R-:W-:-:S04]  /*4aa0*/  IMAD.HI.U32 R52, R53, R30, RZ ;  /* 0x0000001e35347227 */ /* 0x000fc800078e00ff */
[----:B------:R-:W-:Y:S01]  /*4ab0*/  IMAD.X R22, RZ, RZ, ~R22, P0 ;  /* 0x000000ffff167224 */ /* 0x000fe200000e0e16 */
[----:B------:R-:W-:-:S03]  /*4ac0*/  IADD3 R21, P0, RZ, -R18, RZ ;  /* 0x80000012ff157210 */ /* 0x000fc60007f1e0ff */
[----:B------:R-:W-:Y:S01]  /*4ad0*/  IMAD.WIDE.U32 R52, P5, R53, R22, R52 ;  /* 0x0000001635347225 */ /* 0x000fe200078a0034 */
[----:B------:R-:W-:-:S05]  /*4ae0*/  SEL R21, R21, R18, !P1 ;  /* 0x0000001215157207 */ /* 0x000fca0004800000 */
[----:B------:R-:W-:-:S04]  /*4af0*/  IMAD.HI.U32 R19, P4, R23, R30, R52 ;  /* 0x0000001e17137227 */ /* 0x000fc80007880034 */
[CC--:B------:R-:W-:Y:S02]  /*4b00*/  IMAD R30, R23.reuse, R22.reuse, RZ ;  /* 0x00000016171e7224 */ /* 0x0c0fe400078e02ff */
[----:B------:R-:W-:Y:S02]  /*4b10*/  IMAD.X R52, RZ, RZ, ~R17, P0 ;  /* 0x000000ffff347224 */ /* 0x000fe400000e0e11 */
[----:B------:R-:W-:Y:S01]  /*4b20*/  IMAD.HI.U32 R22, R23, R22, RZ ;  /* 0x0000001617167227 */ /* 0x000fe200078e00ff */
[----:B------:R-:W-:Y:S02]  /*4b30*/  IADD3 R30, P2, R30, R19, RZ ;  /* 0x000000131e1e7210 */ /* 0x000fe40007f5e0ff */
[----:B------:R-:W-:Y:S01]  /*4b40*/  SEL R19, R52, R17, !P1 ;  /* 0x0000001134137207 */ /* 0x000fe20004800000 */
[----:B------:R-:W-:Y:S02]  /*4b50*/  IMAD.X R22, R22, 0x1, R23, P5 ;  /* 0x0000000116167824 */ /* 0x000fe400028e0617 */
[----:B------:R-:W-:-:S03]  /*4b60*/  IMAD.HI.U32 R58, R30, R21, RZ ;  /* 0x000000151e3a7227 */ /* 0x000fc600078e00ff */
[----:B------:R-:W-:-:S03]  /*4b70*/  IADD3.X R22, RZ, RZ, R22, P2, P4 ;  /* 0x000000ffff167210 */ /* 0x000fc600017e8416 */
[----:B------:R-:W-:-:S04]  /*4b80*/  IMAD.WIDE.U32 R58, R30, R19, R58 ;  /* 0x000000131e3a7225 */ /* 0x000fc800078e003a */
[C---:B------:R-:W-:Y:S02]  /*4b90*/  IMAD R30, R22.reuse, R19, RZ ;  /* 0x00000013161e7224 */ /* 0x040fe400078e02ff */
[----:B------:R-:W-:-:S04]  /*4ba0*/  IMAD.HI.U32 R23, P1, R22, R21, R58 ;  /* 0x0000001516177227 */ /* 0x000fc8000782003a */
[----:B------:R-:W-:Y:S01]  /*4bb0*/  IMAD.HI.U32 R22, R22, R19, RZ ;  /* 0x0000001316167227 */ /* 0x000fe200078e00ff */
[----:B------:R-:W-:-:S04]  /*4bc0*/  IADD3 R30, P0, R30, R23, RZ ;  /* 0x000000171e1e7210 */ /* 0x000fc80007f1e0ff */
[----:B------:R-:W-:Y:S01]  /*4bd0*/  IADD3.X R22, R22, RZ, RZ, P1, !PT ;  /* 0x000000ff16167210 */ /* 0x000fe20000ffe4ff */
[----:B------:R-:W-:-:S04]  /*4be0*/  IMAD.WIDE.U32 R52, R30, R46, RZ ;  /* 0x0000002e1e347225 */ /* 0x000fc800078e00ff */
[----:B------:R-:W-:Y:S01]  /*4bf0*/  IMAD.X R29, RZ, RZ, R22, P0 ;  /* 0x000000ffff1d7224 */ /* 0x000fe200000e0616 */
[----:B------:R-:W-:Y:S01]  /*4c00*/  IADD3 R21, P0, -R52, R21, RZ ;  /* 0x0000001534157210 */ /* 0x000fe20007f1e1ff */
[----:B------:R-:W-:-:S03]  /*4c10*/  IMAD R22, R30, R47, R53 ;  /* 0x0000002f1e167224 */ /* 0x000fc600078e0235 */
[-C--:B------:R-:W-:Y:S01]  /*4c20*/  ISETP.GE.U32.AND P2, PT, R21, R46.reuse, PT ;  /* 0x0000002e1500720c */ /* 0x080fe20003f46070 */
[----:B------:R-:W-:-:S04]  /*4c30*/  IMAD R22, R29, R46, R22 ;  /* 0x0000002e1d167224 */ /* 0x000fc800078e0216 */
[----:B------:R-:W-:Y:S01]  /*4c40*/  IMAD.X R19, R19, 0x1, ~R22, P0 ;  /* 0x0000000113137824 */ /* 0x000fe200000e0e16 */
[----:B------:R-:W-:Y:S02]  /*4c50*/  IADD3 R22, P1, R21, -R46, RZ ;  /* 0x8000002e15167210 */ /* 0x000fe40007f3e0ff */
[----:B------:R-:W-:Y:S02]  /*4c60*/  IADD3 R23, P0, R30, 0x1, RZ ;  /* 0x000000011e177810 */ /* 0x000fe40007f1e0ff */
[----:B------:R-:W-:-:S04]  /*4c70*/  ISETP.GE.U32.AND.EX P2, PT, R19, R47, PT, P2 ;  /* 0x0000002f1300720c */ /* 0x000fc80003f46120 */
[----:B------:R-:W-:Y:S01]  /*4c80*/  SEL R21, R22, R21, P2 ;  /* 0x0000001516157207 */ /* 0x000fe20001000000 */
[----:B------:R-:W-:Y:S01]  /*4c90*/  IMAD.X R22, R19, 0x1, ~R47, P1 ;  /* 0x0000000113167824 */ /* 0x000fe200008e0e2f */
[----:B------:R-:W-:Y:S01]  /*4ca0*/  SEL R23, R23, R30, P2 ;  /* 0x0000001e17177207 */ /* 0x000fe20001000000 */
[----:B------:R-:W-:Y:S01]  /*4cb0*/  IMAD.X R30, RZ, RZ, R29, P0 ;  /* 0x000000ffff1e7224 */ /* 0x000fe200000e061d */
[----:B------:R-:W-:Y:S01]  /*4cc0*/  ISETP.GE.U32.AND P0, PT, R21, R46, PT ;  /* 0x0000002e1500720c */ /* 0x000fe20003f06070 */
[----:B------:R-:W-:Y:S01]  /*4cd0*/  IMAD.MOV.U32 R46, RZ, RZ, R24 ;  /* 0x000000ffff2e7224 */ /* 0x000fe200078e0018 */
[----:B------:R-:W-:Y:S02]  /*4ce0*/  SEL R19, R22, R19, P2 ;  /* 0x0000001316137207 */ /* 0x000fe40001000000 */
[----:B------:R-:W-:Y:S02]  /*4cf0*/  SEL R30, R30, R29, P2 ;  /* 0x0000001d1e1e7207 */ /* 0x000fe40001000000 */
[----:B------:R-:W-:-:S02]  /*4d00*/  IADD3 R22, P1, R23, 0x1, RZ ;  /* 0x0000000117167810 */ /* 0x000fc40007f3e0ff */
[----:B------:R-:W-:Y:S01]  /*4d10*/  ISETP.GE.U32.AND.EX P0, PT, R19, R47, PT, P0 ;  /* 0x0000002f1300720c */ /* 0x000fe20003f06100 */
[----:B------:R-:W-:Y:S01]  /*4d20*/  IMAD.MOV.U32 R47, RZ, RZ, 0x0 ;  /* 0x00000000ff2f7424 */ /* 0x000fe200078e00ff */
[-C--:B------:R-:W-:Y:S02]  /*4d30*/  IADD3.X R19, RZ, R30.reuse, RZ, P1, !PT ;  /* 0x0000001eff137210 */ /* 0x080fe40000ffe4ff */
[----:B------:R-:W-:Y:S02]  /*4d40*/  SEL R22, R22, R23, P0 ;  /* 0x0000001716167207 */ /* 0x000fe40000000000 */
[----:B------:R-:W-:Y:S02]  /*4d50*/  SEL R30, R19, R30, P0 ;  /* 0x0000001e131e7207 */ /* 0x000fe40000000000 */
[----:B------:R-:W-:Y:S02]  /*4d60*/  LOP3.LUT R21, R25, R17, RZ, 0x3c, !PT ;  /* 0x0000001119157212 */ /* 0x000fe400078e3cff */
[----:B------:R-:W-:-:S02]  /*4d70*/  IADD3 R19, P1, RZ, -R22, RZ ;  /* 0x80000016ff137210 */ /* 0x000fc40007f3e0ff */
[----:B------:R-:W-:Y:S02]  /*4d80*/  ISETP.GE.AND P2, PT, R21, RZ, PT ;  /* 0x000000ff1500720c */ /* 0x000fe40003f46270 */
[----:B------:R-:W-:Y:S01]  /*4d90*/  ISETP.NE.U32.AND P0, PT, R26, RZ, PT ;  /* 0x000000ff1a00720c */ /* 0x000fe20003f05070 */
[----:B------:R-:W-:Y:S01]  /*4da0*/  IMAD.X R21, RZ, RZ, ~R30, P1 ;  /* 0x000000ffff157224 */ /* 0x000fe200008e0e1e */
[----:B------:R-:W-:Y:S02]  /*4db0*/  SEL R19, R19, R22, !P2 ;  /* 0x0000001613137207 */ /* 0x000fe40005000000 */
[----:B------:R-:W-:Y:S02]  /*4dc0*/  ISETP.NE.AND.EX P0, PT, R25, RZ, PT, P0 ;  /* 0x000000ff1900720c */ /* 0x000fe40003f05300 */
[----:B------:R-:W-:Y:S02]  /*4dd0*/  SEL R21, R21, R30, !P2 ;  /* 0x0000001e15157207 */ /* 0x000fe40005000000 */
[----:B------:R-:W-:-:S02]  /*4de0*/  SEL R22, R19, 0xffffffff, P0 ;  /* 0xffffffff13167807 */ /* 0x000fc40000000000 */
[----:B------:R-:W-:Y:S01]  /*4df0*/  SEL R23, R21, 0xffffffff, P0 ;  /* 0xffffffff15177807 */ /* 0x000fe20000000000 */
[----:B------:R-:W-:Y:S06]  /*4e00*/  RET.REL.NODEC R46 `(_ZN5flash32flash_fwd_splitkv_combine_kernelI23Flash_fwd_kernel_traitsILi256ELi64ELi64ELi4ELb0ELb0EN7cutlass6half_tE19Flash_kernel_traitsILi256ELi64ELi64ELi4ES3_EELi4ELi7ELb0EEEvNS_16Flash_fwd_paramsE) ;  /* 0xffffb1f02e007950 */ /* 0x000fec0003c3ffff */
.L_x_45:
[----:B------:R-:W-:-:S00]  /*4e10*/  BRA `(.L_x_45) ;  /* 0xfffffff000007947 */ /* 0x000fc0000383ffff */
[----:B------:R-:W-:-:S00]  /*4e20*/  NOP ;  /* 0x0000000000007918 */ /* 0x000fc00000000000 */
        /* <DEDUP_REMOVED lines=13> */
.L_x_8716:


//--------------------- .text._ZN5flash32flash_fwd_splitkv_combine_kernelI23Flash_fwd_kernel_traitsILi256ELi64ELi64ELi4ELb0ELb0EN7cutlass6half_tE19Flash_kernel_traitsILi256ELi64ELi64ELi4ES3_EELi4ELi6ELb0EEEvNS_16Flash_fwd_paramsE --------------------------
	.section	.text._ZN5flash32flash_fwd_splitkv_combine_kernelI23Flash_fwd_kernel_traitsILi256ELi64ELi64ELi4ELb0ELb0EN7cutlass6half_tE19Flash_kernel_traitsILi256ELi64ELi64ELi4ES3_EELi4ELi6ELb0EEEvNS_16Flash_fwd_paramsE,"ax",@progbits
	.sectioninfo	@"SHI_REGISTERS=60"
	.align	128
        .global         _ZN5flash32flash_fwd_splitkv_combine_kernelI23Flash_fwd_kernel_traitsILi256ELi64ELi64ELi4ELb0ELb0EN7cutlass6half_tE19Flash_kernel_traitsILi256ELi64ELi64ELi4ES3_EELi4ELi6ELb0EEEvNS_16Flash_fwd_paramsE
        .type           _ZN5flash32flash_fwd_splitkv_combine_kernelI23Flash_fwd_kernel_traitsILi256ELi64ELi64ELi4ELb0ELb0EN7cutlass6half_tE19Flash_kernel_traitsILi256ELi64ELi64ELi4ES3_EELi4ELi6ELb0EEEvNS_16Flash_fwd_paramsE,@function
        .size           _ZN5flash32flash_fwd_splitkv_combine_kernelI23Flash_fwd_kernel_traitsILi256ELi64ELi64ELi4ELb0ELb0EN7cutlass6half_tE19Flash_kernel_traitsILi256ELi64ELi64ELi4ES3_EELi4ELi6ELb0EEEvNS_16Flash_fwd_paramsE,(.L_x_8717 - _ZN5flash32flash_fwd_splitkv_combine_kernelI23Flash_fwd_kernel_traitsILi256ELi64ELi64ELi4ELb0ELb0EN7cutlass6half_tE19Flash_kernel_traitsILi256ELi64ELi64ELi4ES3_EELi4ELi6ELb0EEEvNS_16Flash_fwd_paramsE)
        .other          _ZN5flash32flash_fwd_splitkv_combine_kernelI23Flash_fwd_kernel_traitsILi256ELi64ELi64ELi4ELb0ELb0EN7cutlass6half_tE19Flash_kernel_traitsILi256ELi64ELi64ELi4ES3_EELi4ELi6ELb0EEEvNS_16Flash_fwd_paramsE,@"STO_CUDA_ENTRY STV_DEFAULT"
_ZN5flash32flash_fwd_splitkv_combine_kernelI23Flash_fwd_kernel_traitsILi256ELi64ELi64ELi4ELb0ELb0EN7cutlass6half_tE19Flash_kernel_traitsILi256ELi64ELi64ELi4ES3_EELi4ELi6ELb0EEEvNS_16Flash_fwd_paramsE:
.text._ZN5flash32flash_fwd_splitkv_combine_kernelI23Flash_fwd_kernel_traitsILi256ELi64ELi64ELi4ELb0ELb0EN7cutlass6half_tE19Flash_kernel_traitsILi256ELi64ELi64ELi4ES3_EELi4ELi6ELb0EEEvNS_16Flash_fwd_paramsE:
        /* <DEDUP_REMOVED lines=11> */
[C---:B------:R-:W-:Y:S01]  /*00b0*/  SEL R0, R5.reuse, R0, P0 ;  /* 0x0000000005007207 */ /* 0x040fe20000000000 */
        /* <DEDUP_REMOVED lines=11> */
[----:B------:R-:W-:Y:S05]  /*0170*/  CALL.REL.NOINC `($__internal_1_$__cuda_sm20_div_s64) ;  /* 0x000043e000007944 */ /* 0x000fea0003c00000 */
[----:B------:R-:W-:Y:S05]  /*0180*/  BRA `(.L_x_47) ;  /* 0x0000013000007947 */ /* 0x000fea0003800000 */
.L_x_46:
        /* <DEDUP_REMOVED lines=19> */
.L_x_47:
        /* <DEDUP_REMOVED lines=11> */
[----:B------:R-:W-:Y:S05]  /*0370*/  CALL.REL.NOINC `($__internal_1_$__cuda_sm20_div_s64) ;  /* 0x000041e000007944 */ /* 0x000fea0003c00000 */
[----:B------:R-:W-:Y:S02]  /*0380*/  MOV R8, R22 ;  /* 0x0000001600087202 */ /* 0x000fe40000000f00 */
[----:B------:R-:W-:Y:S01]  /*0390*/  MOV R9, R23 ;  /* 0x0000001700097202 */ /* 0x000fe20000000f00 */
[----:B------:R-:W-:Y:S05]  /*03a0*/  BRA `(.L_x_50) ;  /* 0x0000013000007947 */ /* 0x000fea0003800000 */
.L_x_49:
        /* <DEDUP_REMOVED lines=19> */
.L_x_50:
[----:B------:R-:W-:Y:S05]  /*04e0*/  BSYNC B0 ;  /* 0x0000000000007941 */ /* 0x000fea0003800000 */
.L_x_48:
[----:B------:R-:W-:Y:S01]  /*04f0*/  IABS R7, c[0x0][0x214] ;  /* 0x0000850000077a13 */ /* 0x000fe20000000000 */
[----:B------:R-:W-:Y:S01]  /*0500*/  ULDC UR6, c[0x0][0x214] ;  /* 0x0000850000067ab9 */ /* 0x000fe20000000800 */
[----:B------:R-:W-:Y:S01]  /*0510*/  BSSY B0, `(.L_x_51) ;  /* 0x000003b000007945 */ /* 0x000fe20003800000 */
[----:B------:R-:W-:Y:S01]  /*0520*/  UIADD3 UR6, UR6, -0x1, URZ ;  /* 0xffffffff06067890 */ /* 0x000fe2000fffe03f */
[----:B------:R-:W0:Y:S05]  /*0530*/  I2F.RP R6, R7 ;  /* 0x0000000700067306 */ /* 0x000e2a0000209400 */
[----:B------:R-:W-:-:S04]  /*0540*/  IADD3 R2, R7, UR6, RZ ;  /* 0x0000000607027c10 */ /* 0x000fc8000fffe0ff */
[----:B------:R-:W-:Y:S01]  /*0550*/  IABS R3, R2 ;  /* 0x0000000200037213 */ /* 0x000fe20000000000 */
        /* <DEDUP_REMOVED lines=8> */
[----:B------:R-:W-:-:S04]  /*05e0*/  IMAD.MOV R4, RZ, RZ, -R6 ;  /* 0x000000ffff047224 */ /* 0x000fc800078e0a06 */
[----:B------:R-:W-:Y:S01]  /*05f0*/  IMAD R4, R7, R4, R3 ;  /* 0x0000000407047224 */ /* 0x000fe200078e0203 */
[----:B------:R-:W-:-:S04]  /*0600*/  LOP3.LUT R3, R2, R7, RZ, 0x3c, !PT ;  /* 0x0000000702037212 */ /* 0x000fc800078e3cff */
[----:B------:R-:W-:Y:S02]  /*0610*/  ISETP.GT.U32.AND P1, PT, R7, R4, PT ;  /* 0x000000040700720c */ /* 0x000fe40003f24070 */
[----:B------:R-:W-:-:S11]  /*0620*/  ISETP.GE.AND P0, PT, R3, RZ, PT ;  /* 0x000000ff0300720c */ /* 0x000fd60003f06270 */
[----:B------:R-:W-:Y:S01]  /*0630*/  @!P1 IMAD.IADD R4, R4, 0x1, -R7 ;  /* 0x0000000104049824 */ /* 0x000fe200078e0a07 */
[----:B------:R-:W-:Y:S02]  /*0640*/  @!P1 IADD3 R6, R6, 0x1, RZ ;  /* 0x0000000106069810 */ /* 0x000fe40007ffe0ff */
[----:B------:R-:W-:Y:S02]  /*0650*/  ISETP.NE.AND P1, PT, RZ, c[0x0][0x214], PT ;  /* 0x00008500ff007a0c */ /* 0x000fe40003f25270 */
[----:B------:R-:W-:-:S13]  /*0660*/  ISETP.GE.U32.AND P2, PT, R4, R7, PT ;  /* 0x000000070400720c */ /* 0x000fda0003f46070 */
[----:B------:R-:W-:-:S05]  /*0670*/  @P2 IADD3 R6, R6, 0x1, RZ ;  /* 0x0000000106062810 */ /* 0x000fca0007ffe0ff */
[----:B------:R-:W-:Y:S01]  /*0680*/  @!P0 IMAD.MOV R6, RZ, RZ, -R6 ;  /* 0x000000ffff068224 */ /* 0x000fe200078e0a06 */
[----:B------:R-:W-:-:S04]  /*0690*/  @!P1 LOP3.LUT R6, RZ, R7, RZ, 0x33, !PT ;  /* 0x00000007ff069212 */ /* 0x000fc800078e33ff */
[----:B------:R-:W-:Y:S02]  /*06a0*/  ISETP.LT.U32.AND P0, PT, R28, R6, PT ;  /* 0x000000061c00720c */ /* 0x000fe40003f01070 */
[----:B------:R-:W-:-:S04]  /*06b0*/  SHF.R.S32.HI R4, RZ, 0x1f, R6 ;  /* 0x0000001fff047819 */ /* 0x000fc80000011406 */
[----:B------:R-:W-:-:S04]  /*06c0*/  ISETP.LT.AND.EX P0, PT, R25, R4, PT, P0 ;  /* 0x000000041900720c */ /* 0x000fc80003f01300 */
[C---:B------:R-:W-:Y:S02]  /*06d0*/  SEL R15, R25.reuse, R4, P0 ;  /* 0x00000004190f7207 */ /* 0x040fe40000000000 */
[----:B------:R-:W-:Y:S02]  /*06e0*/  SEL R16, R28, R6, P0 ;  /* 0x000000061c107207 */ /* 0x000fe40000000000 */
[----:B------:R-:W-:-:S04]  /*06f0*/  LOP3.LUT R3, R25, R15, RZ, 0xfc, !PT ;  /* 0x0000000f19037212 */ /* 0x000fc800078efcff */
        /* <DEDUP_REMOVED lines=9> */
.L_x_52:
        /* <DEDUP_REMOVED lines=19> */
.L_x_53:
[----:B------:R-:W-:Y:S05]  /*08c0*/  BSYNC B0 ;  /* 0x0000000000007941 */ /* 0x000fea0003800000 */
.L_x_51:
[----:B------:R-:W-:Y:S01]  /*08d0*/  IABS R6, c[0x0][0x214] ;  /* 0x0000850000067a13 */ /* 0x000fe20000000000 */
[----:B------:R-:W-:Y:S01]  /*08e0*/  ULDC UR4, c[0x0][0x214] ;  /* 0x0000850000047ab9 */ /* 0x000fe20000000800 */
[----:B------:R-:W-:Y:S01]  /*08f0*/  BSSY B0, `(.L_x_54) ;  /* 0x000005e000007945 */ /* 0x000fe20003800000 */
[----:B------:R-:W-:Y:S01]  /*0900*/  UISETP.LT.AND UP0, UPT, URZ, UR4, UPT ;  /* 0x000000043f00728c */ /* 0x000fe2000bf01270 */
[----:B------:R-:W0:Y:S01]  /*0910*/  I2F.RP R12, R6 ;  /* 0x00000006000c7306 */ /* 0x000e220000209400 */
[----:B------:R-:W-:Y:S02]  /*0920*/  USHF.R.S32.HI UR5, URZ, 0x1f, UR4 ;  /* 0x0000001f3f057899 */ /* 0x000fe40008011404 */
[----:B------:R-:W-:-:S07]  /*0930*/  ULEA.HI.SX32 UR4, UR4, 0x1, 0x1 ;  /* 0x0000000104047891 */ /* 0x000fce000f8f0a3f */
[----:B------:R-:W-:Y:S01]  /*0940*/  @!UP0 UIADD3 UR4, UR5, URZ, URZ ;  /* 0x0000003f05048290 */ /* 0x000fe2000fffe03f */
[----:B0-----:R-:W0:Y:S02]  /*0950*/  MUFU.RCP R10, R12 ;  /* 0x0000000c000a7308 */ /* 0x001e240000001000 */
[----:B0-----:R-:W-:-:S06]  /*0960*/  IADD3 R10, R10, 0xffffffe, RZ ;  /* 0x0ffffffe0a0a7810 */ /* 0x001fcc0007ffe0ff */
[----:B------:R-:W0:Y:S02]  /*0970*/  F2I.FTZ.U32.TRUNC.NTZ R11, R10 ;  /* 0x0000000a000b7305 */ /* 0x000e24000021f000 */
[--C-:B0-----:R-:W-:Y:S02]  /*0980*/  IMAD.MOV R3, RZ, RZ, -R11.reuse ;  /* 0x000000ffff037224 */ /* 0x101fe400078e0a0b */
[----:B------:R-:W-:Y:S02]  /*0990*/  IMAD.MOV.U32 R10, RZ, RZ, RZ ;  /* 0x000000ffff0a7224 */ /* 0x000fe400078e00ff */
[----:B------:R-:W-:Y:S01]  /*09a0*/  IMAD R4, R3, R6, RZ ;  /* 0x0000000603047224 */ /* 0x000fe200078e02ff */
[----:B------:R-:W-:Y:S02]  /*09b0*/  IABS R3, R2 ;  /* 0x0000000200037213 */ /* 0x000fe40000000000 */
[----:B------:R-:W-:Y:S01]  /*09c0*/  LOP3.LUT R2, R2, c[0x0][0x214], RZ, 0x3c, !PT ;  /* 0x0000850002027a12 */ /* 0x000fe200078e3cff */
[----:B------:R-:W-:-:S03]  /*09d0*/  IMAD.HI.U32 R4, R11, R4, R10 ;  /* 0x000000040b047227 */ /* 0x000fc600078e000a */
[----:B------:R-:W-:Y:S01]  /*09e0*/  ISETP.GE.AND P2, PT, R2, RZ, PT ;  /* 0x000000ff0200720c */ /* 0x000fe20003f46270 */
[----:B------:R-:W-:Y:S02]  /*09f0*/  IMAD.MOV.U32 R7, RZ, RZ, R3 ;  /* 0x000000ffff077224 */ /* 0x000fe400078e0003 */
[----:B------:R-:W-:Y:S02]  /*0a00*/  IMAD.MOV.U32 R2, RZ, RZ, c[0x0][0x1c0] ;  /* 0x00007000ff027624 */ /* 0x000fe400078e00ff */
[----:B------:R-:W-:-:S04]  /*0a10*/  IMAD.HI.U32 R4, R4, R7, RZ ;  /* 0x0000000704047227 */ /* 0x000fc800078e00ff */
[----:B------:R-:W-:-:S04]  /*0a20*/  IMAD.MOV R3, RZ, RZ, -R4 ;  /* 0x000000ffff037224 */ /* 0x000fc800078e0a04 */
[----:B------:R-:W-:-:S05]  /*0a30*/  IMAD R3, R6, R3, R7 ;  /* 0x0000000306037224 */ /* 0x000fca00078e0207 */
[----:B------:R-:W-:-:S13]  /*0a40*/  ISETP.GT.U32.AND P1, PT, R6, R3, PT ;  /* 0x000000030600720c */ /* 0x000fda0003f24070 */
[----:B------:R-:W-:Y:S01]  /*0a50*/  @!P1 IMAD.IADD R3, R3, 0x1, -R6 ;  /* 0x0000000103039824 */ /* 0x000fe200078e0a06 */
[----:B------:R-:W-:Y:S02]  /*0a60*/  @!P1 IADD3 R4, R4, 0x1, RZ ;  /* 0x0000000104049810 */ /* 0x000fe40007ffe0ff */
[----:B------:R-:W-:Y:S02]  /*0a70*/  ISETP.NE.AND P1, PT, RZ, c[0x0][0x214], PT ;  /* 0x00008500ff007a0c */ /* 0x000fe40003f25270 */
[----:B------:R-:W-:Y:S02]  /*0a80*/  ISETP.GE.U32.AND P0, PT, R3, R6, PT ;  /* 0x000000060300720c */ /* 0x000fe40003f06070 */
[C---:B------:R-:W-:Y:S01]  /*0a90*/  IADD3 R6, R2.reuse, -0x1, RZ ;  /* 0xffffffff02067810 */ /* 0x040fe20007ffe0ff */
[----:B------:R-:W-:-:S10]  /*0aa0*/  IMAD R2, R2, c[0x0][0x214], RZ ;  /* 0x0000850002027a24 */ /* 0x000fd400078e02ff */
[----:B------:R-:W-:-:S05]  /*0ab0*/  @P0 IADD3 R4, R4, 0x1, RZ ;  /* 0x0000000104040810 */ /* 0x000fca0007ffe0ff */
[----:B------:R-:W-:Y:S01]  /*0ac0*/  @!P2 IMAD.MOV R4, RZ, RZ, -R4 ;  /* 0x000000ffff04a224 */ /* 0x000fe200078e0a04 */
[----:B------:R-:W-:-:S05]  /*0ad0*/  @!P1 LOP3.LUT R4, RZ, c[0x0][0x214], RZ, 0x33, !PT ;  /* 0x00008500ff049a12 */ /* 0x000fca00078e33ff */
[----:B------:R-:W-:-:S05]  /*0ae0*/  IMAD R3, R4, UR4, RZ ;  /* 0x0000000404037c24 */ /* 0x000fca000f8e02ff */
[-C--:B------:R-:W-:Y:S02]  /*0af0*/  IABS R13, R3.reuse ;  /* 0x00000003000d7213 */ /* 0x080fe40000000000 */
[----:B------:R-:W-:Y:S02]  /*0b00*/  IABS R7, R3 ;  /* 0x0000000300077213 */ /* 0x000fe40000000000 */
[----:B------:R-:W0:Y:S01]  /*0b10*/  I2F.RP R12, R13 ;  /* 0x0000000d000c7306 */ /* 0x000e220000209400 */
[----:B------:R-:W-:Y:S02]  /*0b20*/  IMAD.IADD R4, R6, 0x1, R13 ;  /* 0x0000000106047824 */ /* 0x000fe400078e020d */
[----:B------:R-:W-:-:S05]  /*0b30*/  IMAD.MOV R7, RZ, RZ, -R7 ;  /* 0x000000ffff077224 */ /* 0x000fca00078e0a07 */
[----:B0-----:R-:W0:Y:S02]  /*0b40*/  MUFU.RCP R18, R12 ;  /* 0x0000000c00127308 */ /* 0x001e240000001000 */
[----:B0-----:R-:W-:-:S06]  /*0b50*/  IADD3 R18, R18, 0xffffffe, RZ ;  /* 0x0ffffffe12127810 */ /* 0x001fcc0007ffe0ff */
[----:B------:R-:W0:Y:S02]  /*0b60*/  F2I.FTZ.U32.TRUNC.NTZ R19, R18 ;  /* 0x0000001200137305 */ /* 0x000e24000021f000 */
[----:B0-----:R-:W-:Y:S02]  /*0b70*/  IMAD.MOV R10, RZ, RZ, -R19 ;  /* 0x000000ffff0a7224 */ /* 0x001fe400078e0a13 */
[----:B------:R-:W-:Y:S02]  /*0b80*/  IMAD.MOV.U32 R18, RZ, RZ, RZ ;  /* 0x000000ffff127224 */ /* 0x000fe400078e00ff */
[----:B------:R-:W-:Y:S01]  /*0b90*/  IMAD R11, R10, R13, RZ ;  /* 0x0000000d0a0b7224 */ /* 0x000fe200078e02ff */
[----:B------:R-:W-:-:S03]  /*0ba0*/  IABS R10, R4 ;  /* 0x00000004000a7213 */ /* 0x000fc60000000000 */
[----:B------:R-:W-:-:S06]  /*0bb0*/  IMAD.HI.U32 R11, R19, R11, R18 ;  /* 0x0000000b130b7227 */ /* 0x000fcc00078e0012 */
[----:B------:R-:W-:-:S04]  /*0bc0*/  IMAD.HI.U32 R11, R11, R10, RZ ;  /* 0x0000000a0b0b7227 */ /* 0x000fc800078e00ff */
[----:B------:R-:W-:Y:S01]  /*0bd0*/  IMAD R10, R11, R7, R10 ;  /* 0x000000070b0a7224 */ /* 0x000fe200078e020a */
[----:B------:R-:W-:-:S04]  /*0be0*/  LOP3.LUT R7, R4, R13, RZ, 0x3c, !PT ;  /* 0x0000000d04077212 */ /* 0x000fc800078e3cff */
[----:B------:R-:W-:Y:S02]  /*0bf0*/  ISETP.GT.U32.AND P1, PT, R13, R10, PT ;  /* 0x0000000a0d00720c */ /* 0x000fe40003f24070 */
[----:B------:R-:W-:-:S11]  /*0c00*/  ISETP.GE.AND P0, PT, R7, RZ, PT ;  /* 0x000000ff0700720c */ /* 0x000fd60003f06270 */
[----:B------:R-:W-:Y:S01]  /*0c10*/  @!P1 IMAD.IADD R10, R10, 0x1, -R13 ;  /* 0x000000010a0a9824 */ /* 0x000fe200078e0a0d */
[----:B------:R-:W-:Y:S02]  /*0c20*/  @!P1 IADD3 R11, R11, 0x1, RZ ;  /* 0x000000010b0b9810 */ /* 0x000fe40007ffe0ff */
[----:B------:R-:W-:Y:S02]  /*0c30*/  ISETP.NE.AND P1, PT, R3, RZ, PT ;  /* 0x000000ff0300720c */ /* 0x000fe40003f25270 */
[----:B------:R-:W-:-:S13]  /*0c40*/  ISETP.GE.U32.AND P2, PT, R10, R13, PT ;  /* 0x0000000d0a00720c */ /* 0x000fda0003f46070 */
[----:B------:R-:W-:-:S05]  /*0c50*/  @P2 IADD3 R11, R11, 0x1, RZ ;  /* 0x000000010b0b2810 */ /* 0x000fca0007ffe0ff */
[----:B------:R-:W-:-:S04]  /*0c60*/  IMAD.MOV.U32 R7, RZ, RZ, R11 ;  /* 0x000000ffff077224 */ /* 0x000fc800078e000b */
        /* <DEDUP_REMOVED lines=16> */
[----:B------:R-:W-:Y:S02]  /*0d70*/  MOV R40, R22 ;  /* 0x0000001600287202 */ /* 0x000fe40000000f00 */
[----:B------:R-:W-:Y:S01]  /*0d80*/  MOV R41, R23 ;  /* 0x0000001700297202 */ /* 0x000fe20000000f00 */
[----:B------:R-:W-:Y:S05]  /*0d90*/  BRA `(.L_x_56) ;  /* 0x0000013000007947 */ /* 0x000fea0003800000 */
.L_x_55:
        /* <DEDUP_REMOVED lines=19> */
.L_x_56:
[----:B------:R-:W-:Y:S05]  /*0ed0*/  BSYNC B0 ;  /* 0x0000000000007941 */ /* 0x000fea0003800000 */
.L_x_54:
[-C--:B------:R-:W-:Y:S01]  /*0ee0*/  IABS R18, R2.reuse ;  /* 0x0000000200127213 */ /* 0x080fe20000000000 */
[----:B------:R-:W-:Y:S01]  /*0ef0*/  BSSY B0, `(.L_x_57) ;  /* 0x000003b000007945 */ /* 0x000fe20003800000 */
[----:B------:R-:W-:Y:S02]  /*0f00*/  IABS R10, R2 ;  /* 0x00000002000a7213 */ /* 0x000fe40000000000 */
[----:B------:R-:W0:Y:S01]  /*0f10*/  I2F.RP R17, R18 ;  /* 0x0000001200117306 */ /* 0x000e220000209400 */
[----:B------:R-:W-:Y:S02]  /*0f20*/  IADD3 R7, R18, UR6, RZ ;  /* 0x0000000612077c10 */ /* 0x000fe4000fffe0ff */
        /* <DEDUP_REMOVED lines=36> */
.L_x_58:
        /* <DEDUP_REMOVED lines=19> */
.L_x_59:
[----:B------:R-:W-:Y:S05]  /*12a0*/  BSYNC B0 ;  /* 0x0000000000007941 */ /* 0x000fea0003800000 */
.L_x_57:
[----:B------:R-:W0:Y:S01]  /*12b0*/  S2R R8, SR_TID.X ;  /* 0x0000000000087919 */ /* 0x000e220000002100 */
[----:B------:R-:W-:Y:S01]  /*12c0*/  IADD3 R19, P0, R20, -UR8, RZ ;  /* 0x8000000814137c10 */ /* 0x000fe2000ff1e0ff */
[----:B------:R-:W-:Y:S01]  /*12d0*/  ULDC.64 UR10, c[0x0][0x118] ;  /* 0x00004600000a7ab9 */ /* 0x000fe20000000a00 */
[----:B0-----:R-:W-:-:S04]  /*12e0*/  SHF.R.S32.HI R11, RZ, 0x1f, R8 ;  /* 0x0000001fff0b7819 */ /* 0x001fc80000011408 */
[----:B------:R-:W-:-:S04]  /*12f0*/  LEA.HI R9, R11, R8, RZ, 0x2 ;  /* 0x000000080b097211 */ /* 0x000fc800078f10ff */
[----:B------:R-:W-:Y:S02]  /*1300*/  LOP3.LUT R17, R9, 0xfffffffc, RZ, 0xc0, !PT ;  /* 0xfffffffc09117812 */ /* 0x000fe400078ec0ff */
[----:B------:R-:W-:-:S03]  /*1310*/  SHF.R.S32.HI R9, RZ, 0x2, R9 ;  /* 0x00000002ff097819 */ /* 0x000fc60000011409 */
[----:B------:R-:W-:Y:S01]  /*1320*/  IMAD.IADD R24, R8, 0x1, -R17 ;  /* 0x0000000108187824 */ /* 0x000fe200078e0a11 */
[----:B------:R-:W-:-:S04]  /*1330*/  IADD3.X R17, R5, ~UR7, RZ, P0, !PT ;  /* 0x8000000705117c10 */ /* 0x000fc800087fe4ff */
[----:B------:R-:W-:Y:S02]  /*1340*/  ISETP.GT.U32.AND P2, PT, R19, R24, PT ;  /* 0x000000181300720c */ /* 0x000fe40003f44070 */
[----:B------:R-:W-:Y:S02]  /*1350*/  SHF.R.S32.HI R18, RZ, 0x1f, R24 ;  /* 0x0000001fff127819 */ /* 0x000fe40000011418 */
[----:B------:R-:W-:Y:S02]  /*1360*/  IADD3 R34, P0, R24, UR8, RZ ;  /* 0x0000000818227c10 */ /* 0x000fe4000ff1e0ff */
[----:B------:R-:W-:Y:S02]  /*1370*/  ISETP.GT.AND.EX P2, PT, R17, R18, PT, P2 ;  /* 0x000000121100720c */ /* 0x000fe40003f44320 */
[C---:B------:R-:W-:Y:S02]  /*1380*/  IADD3 R17, R9.reuse, 0x20, RZ ;  /* 0x0000002009117810 */ /* 0x040fe40007ffe0ff */
[----:B------:R-:W-:-:S02]  /*1390*/  ISETP.GE.OR P3, PT, R9, c[0x0][0x314], !P2 ;  /* 0x0000c50009007a0c */ /* 0x000fc40005766670 */
[----:B------:R-:W-:Y:S02]  /*13a0*/  ISETP.GE.OR P2, PT, R17, c[0x0][0x314], !P2 ;  /* 0x0000c50011007a0c */ /* 0x000fe40005746670 */
[----:B------:R-:W-:-:S09]  /*13b0*/  IADD3.X R35, R18, UR7, RZ, P0, !PT ;  /* 0x0000000712237c10 */ /* 0x000fd200087fe4ff */
[----:B------:R-:W-:Y:S02]  /*13c0*/  @!P3 SHF.R.S32.HI R21, RZ, 0x1f, R9 ;  /* 0x0000001fff15b819 */ /* 0x000fe40000011409 */
[----:B------:R-:W-:Y:S01]  /*13d0*/  @!P2 SHF.R.S32.HI R19, RZ, 0x1f, R17 ;  /* 0x0000001fff13a819 */ /* 0x000fe20000011411 */
[----:B------:R-:W-:Y:S02]  /*13e0*/  @!P2 IMAD.MOV.U32 R26, RZ, RZ, R34 ;  /* 0x000000ffff1aa224 */ /* 0x000fe400078e0022 */
[----:B------:R-:W-:Y:S02]  /*13f0*/  @!P2 IMAD.MOV.U32 R27, RZ, RZ, R35 ;  /* 0x000000ffff1ba224 */ /* 0x000fe400078e0023 */
[-C--:B------:R-:W-:Y:S02]  /*1400*/  @!P3 IMAD R18, R21, R20.reuse, RZ ;  /* 0x000000141512b224 */ /* 0x080fe400078e02ff */
[----:B------:R-:W-:Y:S02]  /*1410*/  @!P2 IMAD R28, R19, R20, RZ ;  /* 0x00000014131ca224 */ /* 0x000fe400078e02ff */
[----:B------:R-:W-:-:S04]  /*1420*/  @!P2 IMAD.WIDE.U32 R26, R20, R17, R26 ;  /* 0x00000011141aa225 */ /* 0x000fc800078e001a */
[----:B------:R-:W-:Y:S01]  /*1430*/  @!P3 IMAD.WIDE.U32 R34, R20, R9, R34 ;  /* 0x000000091422b225 */ /* 0x000fe200078e0022 */
[----:B------:R-:W-:-:S03]  /*1440*/  @!P2 LEA R30, P0, R26, c[0x0][0x208], 0x2 ;  /* 0x000082001a1eaa11 */ /* 0x000fc600078010ff */
[-C--:B------:R-:W-:Y:S01]  /*1450*/  @!P3 IMAD R18, R9, R5.reuse, R18 ;  /* 0x000000050912b224 */ /* 0x080fe200078e0212 */
[----:B------:R-:W-:Y:S01]  /*1460*/  @!P3 LEA R32, P1, R34, c[0x0][0x208], 0x2 ;  /* 0x000082002220ba11 */ /* 0x000fe200078210ff */
[----:B------:R-:W-:Y:S02]  /*1470*/  @!P2 IMAD R17, R17, R5, R28 ;  /* 0x000000051111a224 */ /* 0x000fe400078e021c */
[----:B------:R-:W-:Y:S02]  /*1480*/  @!P3 IMAD.IADD R18, R35, 0x1, R18 ;  /* 0x000000012312b824 */ /* 0x000fe400078e0212 */
[----:B------:R-:W-:-:S03]  /*1490*/  @!P2 IMAD.IADD R17, R27, 0x1, R17 ;  /* 0x000000011b11a824 */ /* 0x000fc600078e0211 */
[----:B------:R-:W-:Y:S01]  /*14a0*/  @!P3 LEA.HI.X R33, R34, c[0x0][0x20c], R18, 0x2, P1 ;  /* 0x000083002221ba11 */ /* 0x000fe200008f1412 */
[----:B------:R-:W-:Y:S01]  /*14b0*/  IMAD.MOV.U32 R18, RZ, RZ, -0x800000 ;  /* 0xff800000ff127424 */ /* 0x000fe200078e00ff */
[----:B------:R-:W-:Y:S01]  /*14c0*/  @!P2 LEA.HI.X R31, R26, c[0x0][0x20c], R17, 0x2, P0 ;  /* 0x000083001a1faa11 */ /* 0x000fe200000f1411 */
[----:B------:R-:W-:-:S04]  /*14d0*/  IMAD.MOV.U32 R17, RZ, RZ, -0x800000 ;  /* 0xff800000ff117424 */ /* 0x000fc800078e00ff */
[----:B------:R0:W2:Y:S04]  /*14e0*/  @!P3 LDG.E R18, [R32.64] ;  /* 0x0000000a2012b981 */ /* 0x0000a8000c1e1900 */
[----:B------:R1:W3:Y:S01]  /*14f0*/  @!P2 LDG.E R17, [R30.64] ;  /* 0x0000000a1e11a981 */ /* 0x0002e2000c1e1900 */
[C---:B------:R-:W-:Y:S01]  /*1500*/  ISETP.GT.AND P0, PT, R8.reuse, 0xff, PT ;  /* 0x000000ff0800780c */ /* 0x040fe20003f04270 */
[----:B------:R-:W-:Y:S01]  /*1510*/  IMAD R24, R9, 0x5, R24 ;  /* 0x0000000509187824 */ /* 0x000fe200078e0218 */
[----:B------:R-:W-:Y:S01]  /*1520*/  ISETP.GT.AND P2, PT, R8, 0x7f, PT ;  /* 0x0000007f0800780c */ /* 0x000fe20003f44270 */
[----:B------:R-:W-:Y:S01]  /*1530*/  IMAD.MOV.U32 R34, RZ, RZ, -0x800000 ;  /* 0xff800000ff227424 */ /* 0x000fe200078e00ff */
[----:B------:R-:W-:Y:S01]  /*1540*/  LEA.HI R11, R11, R8, RZ, 0x5 ;  /* 0x000000080b0b7211 */ /* 0x000fe200078f28ff */
[----:B------:R-:W-:Y:S01]  /*1550*/  ULDC.U8 UR4, c[0x0][0x329] ;  /* 0x0000ca4000047ab9 */ /* 0x000fe20000000000 */
[----:B------:R-:W-:Y:S01]  /*1560*/  IABS R9, c[0x0][0x214] ;  /* 0x0000850000097a13 */ /* 0x000fe20000000000 */
[----:B------:R-:W-:Y:S01]  /*1570*/  BSSY B1, `(.L_x_60) ;  /* 0x000025f000017945 */ /* 0x000fe20003800000 */
[----:B------:R-:W-:-:S02]  /*1580*/  LOP3.LUT R19, R11, 0xffffffe0, RZ, 0xc0, !PT ;  /* 0xffffffe00b137812 */ /* 0x000fc400078ec0ff */
[----:B------:R-:W-:Y:S01]  /*1590*/  SHF.R.S32.HI R11, RZ, 0x5, R11 ;  /* 0x00000005ff0b7819 */ /* 0x000fe2000001140b */
[----:B------:R-:W1:Y:S01]  /*15a0*/  I2F.RP R25, R9 ;  /* 0x0000000900197306 */ /* 0x000e620000209400 */
[----:B------:R-:W-:Y:S01]  /*15b0*/  ISETP.GT.AND P4, PT, R2, RZ, PT ;  /* 0x000000ff0200720c */ /* 0x000fe20003f84270 */
[----:B------:R-:W-:-:S04]  /*15c0*/  IMAD.IADD R36, R8, 0x1, -R19 ;  /* 0x0000000108247824 */ /* 0x000fc800078e0a13 */
[----:B------:R-:W-:Y:S02]  /*15d0*/  IMAD R27, R36, 0x5, R11 ;  /* 0x00000005241b7824 */ /* 0x000fe400078e020b */
[----:B0-----:R-:W-:Y:S01]  /*15e0*/  IMAD.MOV.U32 R33, RZ, RZ, -0x800000 ;  /* 0xff800000ff217424 */ /* 0x001fe200078e00ff */
[----:B-1----:R-:W0:Y:S02]  /*15f0*/  MUFU.RCP R30, R25 ;  /* 0x00000019001e7308 */ /* 0x002e240000001000 */
[----:B0-----:R-:W-:-:S06]  /*1600*/  IADD3 R30, R30, 0xffffffe, RZ ;  /* 0x0ffffffe1e1e7810 */ /* 0x001fcc0007ffe0ff */
[----:B------:R0:W1:Y:S02]  /*1610*/  F2I.FTZ.U32.TRUNC.NTZ R31, R30 ;  /* 0x0000001e001f7305 */ /* 0x000064000021f000 */
[----:B0-----:R-:W-:Y:S01]  /*1620*/  IMAD.MOV.U32 R30, RZ, RZ, RZ ;  /* 0x000000ffff1e7224 */ /* 0x001fe200078e00ff */
[----:B--2---:R1:W-:Y:S04]  /*1630*/  @!P0 STS [R24.X4], R18 ;  /* 0x0000001218008388 */ /* 0x0043e80000004800 */
[----:B---3--:R0:W-:Y:S04]  /*1640*/  @!P2 STS [R24.X4+0x280], R17 ;  /* 0x000280111800a388 */ /* 0x0081e80000004800 */
[----:B------:R-:W-:Y:S01]  /*1650*/  BAR.SYNC.DEFER_BLOCKING 0x0 ;  /* 0x0000000000007b1d */ /* 0x000fe20000010000 */
[----:B-1----:R-:W-:-:S04]  /*1660*/  IMAD.MOV R18, RZ, RZ, -R31 ;  /* 0x000000ffff127224 */ /* 0x002fc800078e0a1f */
[----:B------:R-:W-:Y:S01]  /*1670*/  IMAD R18, R18, R9, RZ ;  /* 0x0000000912127224 */ /* 0x000fe200078e02ff */
[----:B0-----:R-:W-:Y:S01]  /*1680*/  IABS R17, R7 ;  /* 0x0000000700117213 */ /* 0x001fe20000000000 */
[----:B------:R-:W-:Y:S02]  /*1690*/  @!P2 LDS R34, [R27.X4] ;  /* 0x000000001b22a984 */ /* 0x000fe40000004800 */
[----:B------:R-:W-:Y:S01]  /*16a0*/  IMAD.HI.U32 R18, R31, R18, R30 ;  /* 0x000000121f127227 */ /* 0x000fe200078e001e */
[----:B------:R-:W-:Y:S01]  /*16b0*/  LOP3.LUT R7, R7, c[0x0][0x214], RZ, 0x3c, !PT ;  /* 0x0000850007077a12 */ /* 0x000fe200078e3cff */
[----:B------:R-:W0:Y:S04]  /*16c0*/  @!P2 LDS R33, [R27.X4+0x280] ;  /* 0x000280001b21a984 */ /* 0x000e280000004800 */
[----:B------:R-:W-:Y:S01]  /*16d0*/  IMAD.HI.U32 R18, R18, R17, RZ ;  /* 0x0000001112127227 */ /* 0x000fe200078e00ff */
[----:B0-----:R-:W-:-:S05]  /*16e0*/  FMNMX.FTZ R28, R34, R33, !PT ;  /* 0x00000021221c7209 */ /* 0x001fca0007810000 */
[----:B------:R-:W0:Y:S02]  /*16f0*/  SHFL.BFLY PT, R19, R28, 0x10, 0x1f ;  /* 0x0e001f001c137f89 */ /* 0x000e2400000e0000 */
[----:B0-----:R-:W-:-:S05]  /*1700*/  FMNMX.FTZ R19, R28, R19, !PT ;  /* 0x000000131c137209 */ /* 0x001fca0007810000 */
[----:B------:R-:W0:Y:S02]  /*1710*/  SHFL.BFLY PT, R26, R19, 0x8, 0x1f ;  /* 0x0d001f00131a7f89 */ /* 0x000e2400000e0000 */
[----:B0-----:R-:W-:-:S05]  /*1720*/  FMNMX.FTZ R26, R19, R26, !PT ;  /* 0x0000001a131a7209 */ /* 0x001fca0007810000 */
[----:B------:R-:W0:Y:S02]  /*1730*/  SHFL.BFLY PT, R21, R26, 0x4, 0x1f ;  /* 0x0c801f001a157f89 */ /* 0x000e2400000e0000 */
[----:B0-----:R-:W-:Y:S01]  /*1740*/  FMNMX.FTZ R21, R26, R21, !PT ;  /* 0x000000151a157209 */ /* 0x001fe20007810000 */
[----:B------:R-:W-:-:S04]  /*1750*/  IMAD.MOV R26, RZ, RZ, -R18 ;  /* 0x000000ffff1a7224 */ /* 0x000fc800078e0a12 */
[----:B------:R-:W0:Y:S01]  /*1760*/  SHFL.BFLY PT, R24, R21, 0x2, 0x1f ;  /* 0x0c401f0015187f89 */ /* 0x000e2200000e0000 */
[----:B------:R-:W-:-:S05]  /*1770*/  IMAD R26, R9, R26, R17 ;  /* 0x0000001a091a7224 */ /* 0x000fca00078e0211 */
[----:B------:R-:W-:-:S13]  /*1780*/  ISETP.GT.U32.AND P0, PT, R9, R26, PT ;  /* 0x0000001a0900720c */ /* 0x000fda0003f04070 */
[----:B------:R-:W-:Y:S01]  /*1790*/  @!P0 IMAD.IADD R26, R26, 0x1, -R9 ;  /* 0x000000011a1a8824 */ /* 0x000fe200078e0a09 */
[----:B------:R-:W-:Y:S02]  /*17a0*/  @!P0 IADD3 R18, R18, 0x1, RZ ;  /* 0x0000000112128810 */ /* 0x000fe40007ffe0ff */
[----:B------:R-:W-:Y:S02]  /*17b0*/  ISETP.NE.AND P0, PT, RZ, c[0x0][0x214], PT ;  /* 0x00008500ff007a0c */ /* 0x000fe40003f05270 */
[----:B0-----:R-:W-:Y:S02]  /*17c0*/  FMNMX.FTZ R24, R21, R24, !PT ;  /* 0x0000001815187209 */ /* 0x001fe40007810000 */
[----:B------:R-:W-:-:S03]  /*17d0*/  ISETP.GE.U32.AND P3, PT, R26, R9, PT ;  /* 0x000000091a00720c */ /* 0x000fc60003f66070 */
[----:B------:R-:W0:Y:S10]  /*17e0*/  SHFL.BFLY PT, R19, R24, 0x1, 0x1f ;  /* 0x0c201f0018137f89 */ /* 0x000e3400000e0000 */
[----:B------:R-:W-:-:S02]  /*17f0*/  @P3 IADD3 R18, R18, 0x1, RZ ;  /* 0x0000000112123810 */ /* 0x000fc40007ffe0ff */
[----:B0-----:R-:W-:-:S04]  /*1800*/  FMNMX.FTZ R19, R24, R19, !PT ;  /* 0x0000001318137209 */ /* 0x001fc80007810000 */
[----:B------:R-:W-:-:S04]  /*1810*/  FSETP.NEU.FTZ.AND P1, PT, R19, -INF , PT ;  /* 0xff8000001300780b */ /* 0x000fc80003f3d000 */
[----:B------:R-:W-:Y:S02]  /*1820*/  FSEL R17, R19, RZ, P1 ;  /* 0x000000ff13117208 */ /* 0x000fe40000800000 */
[----:B------:R-:W-:Y:S02]  /*1830*/  ISETP.GE.AND P1, PT, R7, RZ, PT ;  /* 0x000000ff0700720c */ /* 0x000fe40003f26270 */
[----:B------:R-:W-:Y:S01]  /*1840*/  LEA.HI.SX32 R7, R2, 0x1, 0x1 ;  /* 0x0000000102077811 */ /* 0x000fe200078f0aff */
[C---:B------:R-:W-:Y:S02]  /*1850*/  FADD.FTZ R19, -R17.reuse, R34 ;  /* 0x0000002211137221 */ /* 0x040fe40000010100 */
[----:B------:R-:W-:Y:S02]  /*1860*/  FADD.FTZ R9, -R17, R33 ;  /* 0x0000002111097221 */ /* 0x000fe40000010100 */
[----:B------:R-:W-:Y:S02]  /*1870*/  FMUL.FTZ R19, R19, 1.4426950216293334961 ;  /* 0x3fb8aa3b13137820 */ /* 0x000fe40000410000 */
[----:B------:R-:W-:Y:S01]  /*1880*/  FMUL.FTZ R24, R9, 1.4426950216293334961 ;  /* 0x3fb8aa3b09187820 */ /* 0x000fe20000410000 */
[----:B------:R-:W-:-:S03]  /*1890*/  SHF.R.S32.HI R9, RZ, 0x1f, R2 ;  /* 0x0000001fff097819 */ /* 0x000fc60000011402 */
[----:B------:R-:W-:Y:S01]  /*18a0*/  MUFU.EX2 R19, R19 ;  /* 0x0000001300137308 */ /* 0x000fe20000000800 */
[----:B------:R-:W-:Y:S01]  /*18b0*/  @!P1 IMAD.MOV R18, RZ, RZ, -R18 ;  /* 0x000000ffff129224 */ /* 0x000fe200078e0a12 */
[----:B------:R-:W-:Y:S01]  /*18c0*/  @!P0 LOP3.LUT R18, RZ, c[0x0][0x214], RZ, 0x33, !PT ;  /* 0x00008500ff128a12 */ /* 0x000fe200078e33ff */
[----:B------:R-:W-:-:S04]  /*18d0*/  @!P4 IMAD.MOV R7, RZ, RZ, R9 ;  /* 0x000000ffff07c224 */ /* 0x000fc800078e0209 */
[----:B------:R-:W-:Y:S01]  /*18e0*/  IMAD R2, R7, R18, RZ ;  /* 0x0000001207027224 */ /* 0x000fe200078e02ff */
[----:B------:R-:W0:Y:S01]  /*18f0*/  MUFU.EX2 R24, R24 ;  /* 0x0000001800187308 */ /* 0x000e220000000800 */
[----:B------:R-:W-:-:S03]  /*1900*/  IABS R7, c[0x0][0x1c0] ;  /* 0x0000700000077a13 */ /* 0x000fc60000000000 */
[-C--:B------:R-:W-:Y:S02]  /*1910*/  IABS R9, R2.reuse ;  /* 0x0000000200097213 */ /* 0x080fe40000000000 */
[----:B------:R-:W-:Y:S02]  /*1920*/  IABS R28, R2 ;  /* 0x00000002001c7213 */ /* 0x000fe40000000000 */
[----:B------:R-:W1:Y:S01]  /*1930*/  I2F.RP R21, R9 ;  /* 0x0000000900157306 */ /* 0x000e620000209400 */
[----:B------:R-:W-:Y:S02]  /*1940*/  ISETP.NE.AND P6, PT, R2, RZ, PT ;  /* 0x000000ff0200720c */ /* 0x000fe40003fc5270 */
[----:B------:R-:W-:Y:S02]  /*1950*/  IMAD.MOV R28, RZ, RZ, -R28 ;  /* 0x000000ffff1c7224 */ /* 0x000fe400078e0a1c */
[----:B0-----:R-:W-:-:S03]  /*1960*/  FADD.FTZ R31, R19, R24 ;  /* 0x00000018131f7221 */ /* 0x001fc60000010000 */
[----:B------:R-:W0:Y:S01]  /*1970*/  I2F.U32.RP R25, R7 ;  /* 0x0000000700197306 */ /* 0x000e220000209000 */
[----:B------:R-:W-:Y:S01]  /*1980*/  IMAD.IADD R24, R6, 0x1, R9 ;  /* 0x0000000106187824 */ /* 0x000fe200078e0209 */
[----:B------:R-:W2:Y:S06]  /*1990*/  SHFL.BFLY PT, R18, R31, 0x10, 0x1f ;  /* 0x0e001f001f127f89 */ /* 0x000eac00000e0000 */
[----:B-1----:R-:W1:Y:S08]  /*19a0*/  MUFU.RCP R21, R21 ;  /* 0x0000001500157308 */ /* 0x002e700000001000 */
[----:B0-----:R-:W0:Y:S01]  /*19b0*/  MUFU.RCP R38, R25 ;  /* 0x0000001900267308 */ /* 0x001e220000001000 */
[----:B-1----:R-:W-:-:S02]  /*19c0*/  IADD3 R42, R21, 0xffffffe, RZ ;  /* 0x0ffffffe152a7810 */ /* 0x002fc40007ffe0ff */
[----:B------:R-:W-:Y:S01]  /*19d0*/  IABS R21, R24 ;  /* 0x0000001800157213 */ /* 0x000fe20000000000 */
[----:B--2---:R-:W-:-:S04]  /*19e0*/  FADD.FTZ R18, R31, R18 ;  /* 0x000000121f127221 */ /* 0x004fc80000010000 */
[----:B------:R-:W1:Y:S01]  /*19f0*/  F2I.FTZ.U32.TRUNC.NTZ R43, R42 ;  /* 0x0000002a002b7305 */ /* 0x000e62000021f000 */
[----:B0-----:R-:W-:Y:S01]  /*1a00*/  IADD3 R38, R38, 0xffffffe, RZ ;  /* 0x0ffffffe26267810 */ /* 0x001fe20007ffe0ff */
[----:B------:R-:W0:Y:S06]  /*1a10*/  SHFL.BFLY PT, R19, R18, 0x8, 0x1f ;  /* 0x0d001f0012137f89 */ /* 0x000e2c00000e0000 */
[----:B------:R-:W2:Y:S01]  /*1a20*/  F2I.FTZ.U32.TRUNC.NTZ R39, R38 ;  /* 0x0000002600277305 */ /* 0x000ea2000021f000 */
[----:B-1----:R-:W-:Y:S02]  /*1a30*/  IMAD.MOV R30, RZ, RZ, -R43 ;  /* 0x000000ffff1e7224 */ /* 0x002fe400078e0a2b */
[----:B------:R-:W-:-:S02]  /*1a40*/  IMAD.MOV.U32 R42, RZ, RZ, RZ ;  /* 0x000000ffff2a7224 */ /* 0x000fc400078e00ff */
[----:B------:R-:W-:-:S04]  /*1a50*/  IMAD R30, R30, R9, RZ ;  /* 0x000000091e1e7224 */ /* 0x000fc800078e02ff */
[----:B------:R-:W-:-:S04]  /*1a60*/  IMAD.HI.U32 R30, R43, R30, R42 ;  /* 0x0000001e2b1e7227 */ /* 0x000fc800078e002a */
[----:B0-----:R-:W-:Y:S01]  /*1a70*/  FADD.FTZ R19, R18, R19 ;  /* 0x0000001312137221 */ /* 0x001fe20000010000 */
[----:B------:R-:W-:Y:S01]  /*1a80*/  IABS R18, c[0x0][0x1c0] ;  /* 0x0000700000127a13 */ /* 0x000fe20000000000 */
[----:B--2---:R-:W-:Y:S02]  /*1a90*/  IMAD.MOV R6, RZ, RZ, -R39 ;  /* 0x000000ffff067224 */ /* 0x004fe400078e0a27 */
[----:B------:R-:W-:Y:S01]  /*1aa0*/  IMAD.HI.U32 R30, R30, R21, RZ ;  /* 0x000000151e1e7227 */ /* 0x000fe200078e00ff */
[----:B------:R-:W0:Y:S03]  /*1ab0*/  SHFL.BFLY PT, R26, R19, 0x4, 0x1f ;  /* 0x0c801f00131a7f89 */ /* 0x000e2600000e0000 */
[----:B------:R-:W-:Y:S02]  /*1ac0*/  IMAD R28, R30, R28, R21 ;  /* 0x0000001c1e1c7224 */ /* 0x000fe400078e0215 */
[----:B------:R-:W-:-:S02]  /*1ad0*/  IMAD.MOV.U32 R38, RZ, RZ, RZ ;  /* 0x000000ffff267224 */ /* 0x000fc400078e00ff */
[----:B------:R-:W-:Y:S01]  /*1ae0*/  IMAD.MOV R18, RZ, RZ, -R18 ;  /* 0x000000ffff127224 */ /* 0x000fe200078e0a12 */
[----:B------:R-:W-:-:S13]  /*1af0*/  ISETP.GT.U32.AND P3, PT, R9, R28, PT ;  /* 0x0000001c0900720c */ /* 0x000fda0003f64070 */
[----:B------:R-:W-:Y:S01]  /*1b00*/  @!P3 IMAD.IADD R28, R28, 0x1, -R9 ;  /* 0x000000011c1cb824 */ /* 0x000fe200078e0a09 */
[----:B------:R-:W-:Y:S01]  /*1b10*/  @!P3 IADD3 R30, R30, 0x1, RZ ;  /* 0x000000011e1eb810 */ /* 0x000fe20007ffe0ff */
[----:B0-----:R-:W-:Y:S02]  /*1b20*/  FADD.FTZ R26, R19, R26 ;  /* 0x0000001a131a7221 */ /* 0x001fe40000010000 */
[----:B------:R-:W-:Y:S01]  /*1b30*/  IMAD R19, R6, R7, RZ ;  /* 0x0000000706137224 */ /* 0x000fe200078e02ff */
[----:B------:R-:W-:Y:S02]  /*1b40*/  IABS R6, R4 ;  /* 0x0000000400067213 */ /* 0x000fe40000000000 */
[----:B------:R-:W0:Y:S01]  /*1b50*/  SHFL.BFLY PT, R25, R26, 0x2, 0x1f ;  /* 0x0c401f001a197f89 */ /* 0x000e2200000e0000 */
[----:B------:R-:W-:Y:S01]  /*1b60*/  IMAD.HI.U32 R38, R39, R19, R38 ;  /* 0x0000001327267227 */ /* 0x000fe200078e0026 */
[----:B------:R-:W-:Y:S02]  /*1b70*/  ISETP.GE.U32.AND P4, PT, R28, R9, PT ;  /* 0x000000091c00720c */ /* 0x000fe40003f86070 */
[----:B------:R-:W-:-:S03]  /*1b80*/  LOP3.LUT R4, R4, c[0x0][0x1c0], RZ, 0x3c, !PT ;  /* 0x0000700004047a12 */ /* 0x000fc600078e3cff */
[----:B------:R-:W-:-:S04]  /*1b90*/  IMAD.HI.U32 R19, R38, R6, RZ ;  /* 0x0000000626137227 */ /* 0x000fc800078e00ff */
[----:B------:R-:W-:-:S04]  /*1ba0*/  IMAD.HI.U32 R38, R38, R21, RZ ;  /* 0x0000001526267227 */ /* 0x000fc800078e00ff */
[-C--:B------:R-:W-:Y:S01]  /*1bb0*/  IMAD R6, R19, R18.reuse, R6 ;  /* 0x0000001213067224 */ /* 0x080fe200078e0206 */
[----:B------:R-:W-:Y:S01]  /*1bc0*/  @P4 IADD3 R30, R30, 0x1, RZ ;  /* 0x000000011e1e4810 */ /* 0x000fe20007ffe0ff */
[----:B------:R-:W-:Y:S01]  /*1bd0*/  IMAD R18, R38, R18, R21 ;  /* 0x0000001226127224 */ /* 0x000fe200078e0215 */
[----:B------:R-:W-:Y:S02]  /*1be0*/  LOP3.LUT R21, R24, R9, RZ, 0x3c, !PT ;  /* 0x0000000918157212 */ /* 0x000fe400078e3cff */
[----:B------:R-:W-:Y:S02]  /*1bf0*/  ISETP.GT.U32.AND P0, PT, R7, R6, PT ;  /* 0x000000060700720c */ /* 0x000fe40003f04070 */
[----:B------:R-:W-:Y:S01]  /*1c00*/  ISETP.GE.AND P5, PT, R21, RZ, PT ;  /* 0x000000ff1500720c */ /* 0x000fe20003fa6270 */
[----:B0-----:R-:W-:Y:S01]  /*1c10*/  FADD.FTZ R26, R26, R25 ;  /* 0x000000191a1a7221 */ /* 0x001fe20000010000 */
[----:B------:R-:W-:Y:S02]  /*1c20*/  ISETP.GT.U32.AND P1, PT, R7, R18, PT ;  /* 0x000000120700720c */ /* 0x000fe40003f24070 */
[----:B------:R-:W-:-:S02]  /*1c30*/  ISETP.GT.AND P4, PT, R3, RZ, PT ;  /* 0x000000ff0300720c */ /* 0x000fc40003f84270 */
[----:B------:R-:W0:Y:S01]  /*1c40*/  SHFL.BFLY PT, R21, R26, 0x1, 0x1f ;  /* 0x0c201f001a157f89 */ /* 0x000e2200000e0000 */
[----:B------:R-:W-:-:S04]  /*1c50*/  LOP3.LUT R24, R24, c[0x0][0x1c0], RZ, 0x3c, !PT ;  /* 0x0000700018187a12 */ /* 0x000fc800078e3cff */
[--C-:B------:R-:W-:Y:S01]  /*1c60*/  @!P0 IMAD.IADD R6, R6, 0x1, -R7.reuse ;  /* 0x0000000106068824 */ /* 0x100fe200078e0a07 */
[----:B------:R-:W-:Y:S01]  /*1c70*/  @!P0 IADD3 R19, R19, 0x1, RZ ;  /* 0x0000000113138810 */ /* 0x000fe20007ffe0ff */
[----:B------:R-:W-:Y:S01]  /*1c80*/  @!P5 IMAD.MOV R30, RZ, RZ, -R30 ;  /* 0x000000ffff1ed224 */ /* 0x000fe200078e0a1e */
[----:B------:R-:W-:Y:S01]  /*1c90*/  ISETP.GE.AND P0, PT, R4, RZ, PT ;  /* 0x000000ff0400720c */ /* 0x000fe20003f06270 */
[----:B------:R-:W-:Y:S01]  /*1ca0*/  IMAD.MOV.U32 R4, RZ, RZ, c[0x0][0x214] ;  /* 0x00008500ff047624 */ /* 0x000fe200078e00ff */
[-C--:B------:R-:W-:Y:S01]  /*1cb0*/  ISETP.GE.U32.AND P3, PT, R6, R7.reuse, PT ;  /* 0x000000070600720c */ /* 0x080fe20003f66070 */
[----:B------:R-:W-:Y:S01]  /*1cc0*/  @!P1 IMAD.IADD R18, R18, 0x1, -R7 ;  /* 0x0000000112129824 */ /* 0x000fe200078e0a07 */
[----:B------:R-:W-:Y:S02]  /*1cd0*/  SHF.R.S32.HI R6, RZ, 0x1f, R3 ;  /* 0x0000001fff067819 */ /* 0x000fe40000011403 */
[----:B------:R-:W-:Y:S02]  /*1ce0*/  @!P1 IADD3 R38, R38, 0x1, RZ ;  /* 0x0000000126269810 */ /* 0x000fe40007ffe0ff */
[----:B------:R-:W-:-:S02]  /*1cf0*/  ISETP.GE.U32.AND P5, PT, R18, R7, PT ;  /* 0x000000071200720c */ /* 0x000fc40003fa6070 */
[----:B------:R-:W-:Y:S01]  /*1d00*/  LEA.HI.SX32 R7, R3, 0x1, 0x1 ;  /* 0x0000000103077811 */ /* 0x000fe200078f0aff */
[----:B------:R-:W-:Y:S01]  /*1d10*/  @!P4 IMAD.MOV R7, RZ, RZ, R6 ;  /* 0x000000ffff07c224 */ /* 0x000fe200078e0206 */
[----:B------:R-:W-:Y:S02]  /*1d20*/  ISETP.GE.AND P1, PT, R24, RZ, PT ;  /* 0x000000ff1800720c */ /* 0x000fe40003f26270 */
[----:B------:R-:W-:Y:S02]  /*1d30*/  LOP3.LUT R6, RZ, c[0x0][0x1c0], RZ, 0x33, !PT ;  /* 0x00007000ff067a12 */ /* 0x000fe400078e33ff */
[----:B------:R-:W-:Y:S01]  /*1d40*/  @P3 IADD3 R19, R19, 0x1, RZ ;  /* 0x0000000113133810 */ /* 0x000fe20007ffe0ff */
[----:B0-----:R-:W-:Y:S01]  /*1d50*/  FADD.FTZ R21, R26, R21 ;  /* 0x000000151a157221 */ /* 0x001fe20000010000 */
[----:B------:R-:W-:Y:S02]  /*1d60*/  ISETP.NE.AND P3, PT, RZ, UR4, PT ;  /* 0x00000004ff007c0c */ /* 0x000fe4000bf65270 */
[----:B------:R-:W-:Y:S01]  /*1d70*/  @!P6 LOP3.LUT R30, RZ, R9, RZ, 0x33, !PT ;  /* 0x00000009ff1ee212 */ /* 0x000fe200078e33ff */
[----:B------:R-:W-:Y:S01]  /*1d80*/  @!P0 IMAD.MOV R19, RZ, RZ, -R19 ;  /* 0x000000ffff138224 */ /* 0x000fe200078e0a13 */
[----:B------:R-:W-:-:S02]  /*1d90*/  FSETP.NE.FTZ.AND P4, PT, R21, RZ, PT ;  /* 0x000000ff1500720b */ /* 0x000fc40003f95000 */
[----:B------:R-:W-:Y:S02]  /*1da0*/  @P5 IADD3 R38, R38, 0x1, RZ ;  /* 0x0000000126265810 */ /* 0x000fe40007ffe0ff */
[----:B------:R-:W-:Y:S02]  /*1db0*/  LOP3.LUT P5, RZ, R8, 0x1f, RZ, 0xc0, !PT ;  /* 0x0000001f08ff7812 */ /* 0x000fe400078ac0ff */
[----:B------:R-:W-:Y:S01]  /*1dc0*/  ISETP.GT.AND P0, PT, R2, RZ, PT ;  /* 0x000000ff0200720c */ /* 0x000fe20003f04270 */
[----:B------:R-:W-:Y:S01]  /*1dd0*/  @!P1 IMAD.MOV R38, RZ, RZ, -R38 ;  /* 0x000000ffff269224 */ /* 0x000fe200078e0a26 */
[----:B------:R-:W-:Y:S02]  /*1de0*/  ISETP.GT.OR P5, PT, R8, 0x7f, P5 ;  /* 0x0000007f0800780c */ /* 0x000fe40002fa4670 */
[----:B------:R-:W-:Y:S02]  /*1df0*/  SEL R8, R4, 0x1, !P3 ;  /* 0x0000000104087807 */ /* 0x000fe40005800000 */
[----:B------:R-:W-:Y:S01]  /*1e00*/  ISETP.NE.AND P1, PT, RZ, c[0x0][0x1c0], PT ;  /* 0x00007000ff007a0c */ /* 0x000fe20003f25270 */
[----:B------:R-:W0:Y:S01]  /*1e10*/  @P4 MUFU.LG2 R4, R21 ;  /* 0x0000001500044308 */ /* 0x000e220000000c00 */
[----:B------:R-:W-:-:S02]  /*1e20*/  SHF.R.S32.HI R18, RZ, 0x1f, R2 ;  /* 0x0000001fff127819 */ /* 0x000fc40000011402 */
[C---:B------:R-:W-:Y:S02]  /*1e30*/  SEL R25, R6.reuse, R19, !P1 ;  /* 0x0000001306197207 */ /* 0x040fe40004800000 */
[----:B------:R-:W-:Y:S02]  /*1e40*/  SEL R31, R6, R38, !P1 ;  /* 0x00000026061f7207 */ /* 0x000fe40004800000 */
[----:B------:R-:W-:Y:S01]  /*1e50*/  ISETP.LT.U32.AND P1, PT, R22, R30, PT ;  /* 0x0000001e1600720c */ /* 0x000fe20003f21070 */
[-C--:B------:R-:W-:Y:S01]  /*1e60*/  IMAD R6, R25, R8.reuse, RZ ;  /* 0x0000000819067224 */ /* 0x080fe200078e02ff */
[----:B------:R-:W-:Y:S01]  /*1e70*/  SHF.R.S32.HI R19, RZ, 0x1f, R30 ;  /* 0x0000001fff137819 */ /* 0x000fe2000001141e */
[----:B------:R-:W-:Y:S01]  /*1e80*/  IMAD R8, R31, R8, RZ ;  /* 0x000000081f087224 */ /* 0x000fe200078e02ff */
[----:B------:R-:W-:Y:S01]  /*1e90*/  LEA.HI.SX32 R9, R2, 0x1, 0x1 ;  /* 0x0000000102097811 */ /* 0x000fe200078f0aff */
[----:B------:R-:W-:Y:S01]  /*1ea0*/  @!P0 IMAD.MOV R9, RZ, RZ, R18 ;  /* 0x000000ffff098224 */ /* 0x000fe200078e0212 */
[----:B------:R-:W-:Y:S01]  /*1eb0*/  ISETP.LT.AND.EX P1, PT, R23, R19, PT, P1 ;  /* 0x000000131700720c */ /* 0x000fe20003f21310 */
[----:B------:R-:W-:-:S02]  /*1ec0*/  IMAD R7, R7, R6, RZ ;  /* 0x0000000607077224 */ /* 0x000fc400078e02ff */
[----:B------:R-:W-:Y:S02]  /*1ed0*/  IMAD.MOV.U32 R31, RZ, RZ, 0x7f800000 ;  /* 0x7f800000ff1f7424 */ /* 0x000fe400078e00ff */
[----:B------:R-:W-:Y:S01]  /*1ee0*/  IMAD R6, R8, R9, RZ ;  /* 0x0000000908067224 */ /* 0x000fe200078e02ff */
[----:B------:R-:W-:Y:S01]  /*1ef0*/  SEL R9, R22, R30, P1 ;  /* 0x0000001e16097207 */ /* 0x000fe20000800000 */
[----:B0-----:R-:W-:Y:S01]  /*1f00*/  @P4 FFMA.FTZ R31, R4, 0.69314718246459960938, R17 ;  /* 0x3f317218041f4823 */ /* 0x001fe20000010011 */
        /* <DEDUP_REMOVED lines=38> */
[----:B------:R-:W-:Y:S05]  /*2170*/  CALL.REL.NOINC `($__internal_1_$__cuda_sm20_div_s64) ;  /* 0x000023e000007944 */ /* 0x000fea0003c00000 */
        /* <DEDUP_REMOVED lines=10> */
.L_x_64:
        /* <DEDUP_REMOVED lines=22> */
.L_x_65:
[----:B------:R-:W-:Y:S05]  /*2380*/  BSYNC B0 ;  /* 0x0000000000007941 */ /* 0x000fea0003800000 */
.L_x_63:
[----:B------:R-:W-:Y:S01]  /*2390*/  LOP3.LUT R19, R17, R0, RZ, 0xfc, !PT ;  /* 0x0000000011137212 */ /* 0x000fe200078efcff */
[----:B------:R-:W-:Y:S03]  /*23a0*/  BSSY B0, `(.L_x_66) ;  /* 0x0000028000007945 */ /* 0x000fe60003800000 */
[----:B------:R-:W-:-:S13]  /*23b0*/  ISETP.NE.U32.AND P0, PT, R19, RZ, PT ;  /* 0x000000ff1300720c */ /* 0x000fda0003f05070 */
[----:B------:R-:W-:Y:S05]  /*23c0*/  @!P0 BRA `(.L_x_67) ;  /* 0x000000f000008947 */ /* 0x000fea0003800000 */
[----:B------:R-:W-:Y:S01]  /*23d0*/  IMAD.MOV.U32 R28, RZ, RZ, R29 ;  /* 0x000000ffff1c7224 */ /* 0x000fe200078e001d */
[----:B------:R-:W-:Y:S02]  /*23e0*/  MOV R25, R0 ;  /* 0x0000000000197202 */ /* 0x000fe40000000f00 */
[----:B------:R-:W-:Y:S02]  /*23f0*/  MOV R26, 0x2410 ;  /* 0x00002410001a7802 */ /* 0x000fe40000000f00 */
[----:B------:R-:W-:Y:S05]  /*2400*/  CALL.REL.NOINC `($__internal_1_$__cuda_sm20_div_s64) ;  /* 0x0000215000007944 */ /* 0x000fea0003c00000 */
[----:B------:R-:W-:Y:S01]  /*2410*/  IADD3 R19, P0, RZ, -R22, RZ ;  /* 0x80000016ff137210 */ /* 0x000fe20007f1e0ff */
[----:B------:R-:W-:Y:S01]  /*2420*/  IMAD.MOV.U32 R43, RZ, RZ, R23 ;  /* 0x000000ffff2b7224 */ /* 0x000fe200078e0017 */
[----:B------:R-:W-:Y:S02]  /*2430*/  MOV R38, R18 ;  /* 0x0000001200267202 */ /* 0x000fe40000000f00 */
[----:B------:R-:W-:Y:S02]  /*2440*/  IADD3.X R24, RZ, ~R23, RZ, P0, !PT ;  /* 0x80000017ff187210 */ /* 0x000fe400007fe4ff */
[----:B------:R-:W-:Y:S02]  /*2450*/  MOV R39, R17 ;  /* 0x0000001100277202 */ /* 0x000fe40000000f00 */
[----:B------:R-:W-:Y:S01]  /*2460*/  MOV R42, R22 ;  /* 0x00000016002a7202 */ /* 0x000fe20000000f00 */
[----:B------:R-:W-:-:S02]  /*2470*/  IMAD R24, R24, R29, RZ ;  /* 0x0000001d18187224 */ /* 0x000fc400078e02ff */
[----:B------:R-:W-:-:S04]  /*2480*/  IMAD.WIDE.U32 R38, R29, R19, R38 ;  /* 0x000000131d267225 */ /* 0x000fc800078e0026 */
[----:B------:R-:W-:-:S04]  /*2490*/  IMAD R0, R0, R19, R24 ;  /* 0x0000001300007224 */ /* 0x000fc800078e0218 */
[----:B------:R-:W-:Y:S01]  /*24a0*/  IMAD.IADD R0, R39, 0x1, R0 ;  /* 0x0000000127007824 */ /* 0x000fe200078e0200 */
[----:B------:R-:W-:Y:S05]  /*24b0*/  BRA `(.L_x_68) ;  /* 0x0000016000007947 */ /* 0x000fea0003800000 */
.L_x_67:
        /* <DEDUP_REMOVED lines=22> */
.L_x_68:
[----:B------:R-:W-:Y:S05]  /*2620*/  BSYNC B0 ;  /* 0x0000000000007941 */ /* 0x000fea0003800000 */
.L_x_66:
        /* <DEDUP_REMOVED lines=11> */
[----:B------:R-:W-:Y:S05]  /*26e0*/  CALL.REL.NOINC `($__internal_1_$__cuda_sm20_div_s64) ;  /* 0x00001e7000007944 */ /* 0x000fea0003c00000 */
[----:B------:R-:W-:-:S04]  /*26f0*/  IADD3 R17, P0, RZ, -R22, RZ ;  /* 0x80000016ff117210 */ /* 0x000fc80007f1e0ff */
[----:B------:R-:W-:Y:S01]  /*2700*/  IADD3.X R18, RZ, ~R23, RZ, P0, !PT ;  /* 0x80000017ff127210 */ /* 0x000fe200007fe4ff */
[----:B------:R-:W-:-:S04]  /*2710*/  IMAD.WIDE.U32 R42, R5, R17, R42 ;  /* 0x00000011052a7225 */ /* 0x000fc800078e002a */
[----:B------:R-:W-:-:S04]  /*2720*/  IMAD R18, R18, R5, RZ ;  /* 0x0000000512127224 */ /* 0x000fc800078e02ff */
[----:B------:R-:W-:-:S05]  /*2730*/  IMAD R4, R4, R17, R18 ;  /* 0x0000001104047224 */ /* 0x000fca00078e0212 */
[----:B------:R-:W-:Y:S01]  /*2740*/  IADD3 R4, R43, R4, RZ ;  /* 0x000000042b047210 */ /* 0x000fe20007ffe0ff */
[----:B------:R-:W-:Y:S05]  /*2750*/  BRA `(.L_x_71) ;  /* 0x0000016000007947 */ /* 0x000fea0003800000 */
.L_x_70:
        /* <DEDUP_REMOVED lines=22> */
.L_x_71:
[----:B------:R-:W-:Y:S05]  /*28c0*/  BSYNC B0 ;  /* 0x0000000000007941 */ /* 0x000fea0003800000 */
.L_x_69:
[-C--:B------:R-:W-:Y:S01]  /*28d0*/  IMAD R5, R41, R16.reuse, RZ ;  /* 0x0000001029057224 */ /* 0x080fe200078e02ff */
[----:B------:R-:W-:Y:S01]  /*28e0*/  SHF.R.S32.HI R17, RZ, 0x1f, R29 ;  /* 0x0000001fff117819 */ /* 0x000fe2000001141d */
[C---:B------:R-:W-:Y:S01]  /*28f0*/  IMAD.WIDE.U32 R46, R40.reuse, R16, RZ ;  /* 0x00000010282e7225 */ /* 0x040fe200078e00ff */
[----:B------:R-:W-:Y:S01]  /*2900*/  ULDC.U8 UR6, c[0x0][0x329] ;  /* 0x0000ca4000067ab9 */ /* 0x000fe20000000000 */
[----:B------:R-:W-:Y:S01]  /*2910*/  BSSY B0, `(.L_x_72) ;  /* 0x0000046000007945 */ /* 0x000fe20003800000 */
[----:B------:R-:W-:Y:S01]  /*2920*/  UISETP.NE.AND UP0, UPT, UR6, URZ, UPT ;  /* 0x0000003f0600728c */ /* 0x000fe2000bf05270 */
[----:B------:R-:W-:Y:S01]  /*2930*/  IMAD R5, R40, R15, R5 ;  /* 0x0000000f28057224 */ /* 0x000fe200078e0205 */
[----:B------:R-:W-:Y:S01]  /*2940*/  ULDC.64 UR4, c[0x0][0x210] ;  /* 0x0000840000047ab9 */ /* 0x000fe20000000a00 */
[----:B------:R-:W-:Y:S01]  /*2950*/  IMAD R0, R0, R29, RZ ;  /* 0x0000001d00007224 */ /* 0x000fe200078e02ff */
[----:B------:R-:W-:Y:S02]  /*2960*/  UIMAD UR4, UR4, UR5, URZ ;  /* 0x00000005040472a4 */ /* 0x000fe4000f8e023f */
[----:B------:R-:W-:Y:S01]  /*2970*/  IADD3 R5, R47, R5, RZ ;  /* 0x000000052f057210 */ /* 0x000fe20007ffe0ff */
[----:B------:R-:W-:Y:S01]  /*2980*/  IMAD R17, R17, R38, R0 ;  /* 0x0000002611117224 */ /* 0x000fe200078e0200 */
[----:B------:R-:W-:Y:S01]  /*2990*/  USEL UR5, UR5, 0x1, !UP0 ;  /* 0x0000000105057887 */ /* 0x000fe2000c000000 */
[----:B------:R-:W-:Y:S01]  /*29a0*/  IMAD.WIDE.U32 R38, R38, R29, RZ ;  /* 0x0000001d26267225 */ /* 0x000fe200078e00ff */
[----:B------:R-:W-:-:S02]  /*29b0*/  USHF.R.S32.HI UR9, URZ, 0x1f, UR4 ;  /* 0x0000001f3f097899 */ /* 0x000fc40008011404 */
[----:B------:R-:W-:Y:S01]  /*29c0*/  USHF.R.S32.HI UR6, URZ, 0x1f, UR5 ;  /* 0x0000001f3f067899 */ /* 0x000fe20008011405 */
[----:B------:R-:W-:Y:S02]  /*29d0*/  IMAD R18, R5, R14, RZ ;  /* 0x0000000e05127224 */ /* 0x000fe400078e02ff */
[----:B------:R-:W-:Y:S02]  /*29e0*/  IMAD R19, R4, UR4, RZ ;  /* 0x0000000404137c24 */ /* 0x000fe4000f8e02ff */
[----:B------:R-:W-:Y:S02]  /*29f0*/  IMAD R25, R13, R46, R18 ;  /* 0x0000002e0d197224 */ /* 0x000fe400078e0212 */
[----:B------:R-:W-:-:S04]  /*2a00*/  IMAD.WIDE.U32 R46, R46, R14, RZ ;  /* 0x0000000e2e2e7225 */ /* 0x000fc800078e00ff */
[----:B------:R-:W-:Y:S01]  /*2a10*/  IMAD R5, R23, UR5, RZ ;  /* 0x0000000517057c24 */ /* 0x000fe2000f8e02ff */
[----:B------:R-:W-:Y:S01]  /*2a20*/  IADD3 R25, R47, R25, RZ ;  /* 0x000000192f197210 */ /* 0x000fe20007ffe0ff */
[C---:B------:R-:W-:Y:S02]  /*2a30*/  IMAD R19, R42.reuse, UR9, R19 ;  /* 0x000000092a137c24 */ /* 0x040fe4000f8e0213 */
[----:B------:R-:W-:Y:S01]  /*2a40*/  IMAD.WIDE.U32 R42, R42, UR4, RZ ;  /* 0x000000042a2a7c25 */ /* 0x000fe2000f8e00ff */
[----:B------:R-:W-:-:S03]  /*2a50*/  LOP3.LUT R0, R49, R25, RZ, 0xfc, !PT ;  /* 0x0000001931007212 */ /* 0x000fc600078efcff */
[----:B------:R-:W-:Y:S01]  /*2a60*/  IMAD R5, R22, UR6, R5 ;  /* 0x0000000616057c24 */ /* 0x000fe2000f8e0205 */
[----:B------:R-:W-:Y:S01]  /*2a70*/  ISETP.NE.U32.AND P0, PT, R0, RZ, PT ;  /* 0x000000ff0000720c */ /* 0x000fe20003f05070 */
[----:B------:R-:W-:Y:S01]  /*2a80*/  IMAD.WIDE.U32 R40, R22, UR5, RZ ;  /* 0x0000000516287c25 */ /* 0x000fe2000f8e00ff */
[----:B------:R-:W-:Y:S02]  /*2a90*/  IADD3 R0, R39, R17, RZ ;  /* 0x0000001127007210 */ /* 0x000fe40007ffe0ff */
[----:B------:R-:W-:Y:S01]  /*2aa0*/  IADD3 R4, R43, R19, RZ ;  /* 0x000000132b047210 */ /* 0x000fe20007ffe0ff */
[----:B------:R-:W-:Y:S01]  /*2ab0*/  IMAD R3, R3, UR4, RZ ;  /* 0x0000000403037c24 */ /* 0x000fe2000f8e02ff */
[----:B------:R-:W-:Y:S01]  /*2ac0*/  IADD3 R5, R41, R5, RZ ;  /* 0x0000000529057210 */ /* 0x000fe20007ffe0ff */
[----:B------:R-:W-:-:S06]  /*2ad0*/  IMAD R2, R2, UR4, RZ ;  /* 0x0000000402027c24 */ /* 0x000fcc000f8e02ff */
[----:B------:R-:W-:Y:S05]  /*2ae0*/  @!P0 BRA `(.L_x_73) ;  /* 0x0000011000008947 */ /* 0x000fea0003800000 */
[----:B------:R-:W-:Y:S01]  /*2af0*/  IMAD.MOV.U32 R18, RZ, RZ, R48 ;  /* 0x000000ffff127224 */ /* 0x000fe200078e0030 */
[----:B------:R-:W-:Y:S01]  /*2b00*/  MOV R17, R49 ;  /* 0x0000003100117202 */ /* 0x000fe20000000f00 */
[----:B------:R-:W-:Y:S01]  /*2b10*/  IMAD.MOV.U32 R28, RZ, RZ, R46 ;  /* 0x000000ffff1c7224 */ /* 0x000fe200078e002e */
[----:B------:R-:W-:Y:S02]  /*2b20*/  MOV R26, 0x2b40 ;  /* 0x00002b40001a7802 */ /* 0x000fe40000000f00 */
[----:B------:R-:W-:Y:S05]  /*2b30*/  CALL.REL.NOINC `($__internal_1_$__cuda_sm20_div_s64) ;  /* 0x00001a2000007944 */ /* 0x000fea0003c00000 */
        /* <DEDUP_REMOVED lines=12> */
.L_x_73:
        /* <DEDUP_REMOVED lines=23> */
.L_x_74:
[----:B------:R-:W-:Y:S05]  /*2d70*/  BSYNC B0 ;  /* 0x0000000000007941 */ /* 0x000fea0003800000 */
.L_x_72:
        /* <DEDUP_REMOVED lines=18> */
.L_x_76:
        /* <DEDUP_REMOVED lines=22> */
.L_x_77:
[----:B------:R-:W-:Y:S05]  /*3000*/  BSYNC B0 ;  /* 0x0000000000007941 */ /* 0x000fea0003800000 */
.L_x_75:
        /* <DEDUP_REMOVED lines=22> */
.L_x_79:
        /* <DEDUP_REMOVED lines=23> */
.L_x_80:
[----:B------:R-:W-:Y:S05]  /*32e0*/  BSYNC B0 ;  /* 0x0000000000007941 */ /* 0x000fea0003800000 */
.L_x_78:
        /* <DEDUP_REMOVED lines=11> */
[----:B------:R-:W-:-:S04]  /*33a0*/  IMAD.WIDE.U32 R50, R14, R3, RZ ;  /* 0x000000030e327225 */ /* 0x000fc800078e00ff */
[----:B------:R-:W-:Y:S02]  /*33b0*/  IMAD R13, R22, R24, R13 ;  /* 0x00000018160d7224 */ /* 0x000fe400078e020d */
[----:B------:R-:W-:Y:S02]  /*33c0*/  IMAD R7, R7, R14, R19 ;  /* 0x0000000e07077224 */ /* 0x000fe400078e0213 */
[----:B------:R-:W-:Y:S01]  /*33d0*/  IMAD R3, R17, R16, R15 ;  /* 0x0000001011037224 */ /* 0x000fe200078e020f */
[----:B------:R-:W-:Y:S01]  /*33e0*/  IADD3 R14, R49, R13, RZ ;  /* 0x0000000d310e7210 */ /* 0x000fe20007ffe0ff */
        /* <DEDUP_REMOVED lines=9> */
[----:B------:R-:W-:Y:S05]  /*3480*/  CALL.REL.NOINC `($__internal_1_$__cuda_sm20_div_s64) ;  /* 0x000010d000007944 */ /* 0x000fea0003c00000 */
[----:B------:R-:W-:Y:S02]  /*3490*/  IADD3 R15, P0, RZ, -R22, RZ ;  /* 0x80000016ff0f7210 */ /* 0x000fe40007f1e0ff */
[----:B------:R-:W-:Y:S02]  /*34a0*/  MOV R16, R46 ;  /* 0x0000002e00107202 */ /* 0x000fe40000000f00 */
[----:B------:R-:W-:-:S02]  /*34b0*/  IADD3.X R13, RZ, ~R23, RZ, P0, !PT ;  /* 0x80000017ff0d7210 */ /* 0x000fc400007fe4ff */
[----:B------:R-:W-:-:S03]  /*34c0*/  MOV R17, R47 ;  /* 0x0000002f00117202 */ /* 0x000fc60000000f00 */
[----:B------:R-:W-:Y:S02]  /*34d0*/  IMAD R13, R13, R12, RZ ;  /* 0x0000000c0d0d7224 */ /* 0x000fe400078e02ff */
[----:B------:R-:W-:Y:S01]  /*34e0*/  IMAD.WIDE.U32 R16, R12, R15, R16 ;  /* 0x0000000f0c107225 */ /* 0x000fe200078e0010 */
[----:B------:R-:W-:-:S03]  /*34f0*/  MOV R12, R22 ;  /* 0x00000016000c7202 */ /* 0x000fc60000000f00 */
[----:B------:R-:W-:Y:S02]  /*3500*/  IMAD R10, R10, R15, R13 ;  /* 0x0000000f0a0a7224 */ /* 0x000fe400078e020d */
[----:B------:R-:W-:Y:S02]  /*3510*/  IMAD.MOV.U32 R13, RZ, RZ, R23 ;  /* 0x000000ffff0d7224 */ /* 0x000fe400078e0017 */
[----:B------:R-:W-:Y:S01]  /*3520*/  IMAD.IADD R10, R17, 0x1, R10 ;  /* 0x00000001110a7824 */ /* 0x000fe200078e020a */
[----:B------:R-:W-:Y:S05]  /*3530*/  BRA `(.L_x_83) ;  /* 0x0000017000007947 */ /* 0x000fea0003800000 */
.L_x_82:
[----:B------:R-:W0:Y:S01]  /*3540*/  I2F.U32.RP R17, R12 ;  /* 0x0000000c00117306 */ /* 0x000e220000209000 */
[----:B------:R-:W-:Y:S01]  /*3550*/  IMAD.MOV.U32 R18, RZ, RZ, RZ ;  /* 0x000000ffff127224 */ /* 0x000fe200078e00ff */
[----:B------:R-:W-:-:S06]  /*3560*/  ISETP.NE.U32.AND P0, PT, R12, RZ, PT ;  /* 0x000000ff0c00720c */ /* 0x000fcc0003f05070 */
        /* <DEDUP_REMOVED lines=18> */
[----:B------:R-:W-:Y:S01]  /*3690*/  MOV R12, R15 ;  /* 0x0000000f000c7202 */ /* 0x000fe20000000f00 */
[----:B------:R-:W-:Y:S02]  /*36a0*/  IMAD.MOV.U32 R13, RZ, RZ, RZ ;  /* 0x000000ffff0d7224 */ /* 0x000fe400078e00ff */
.L_x_83:
[----:B------:R-:W-:Y:S05]  /*36b0*/  BSYNC B0 ;  /* 0x0000000000007941 */ /* 0x000fea0003800000 */
.L_x_81:
        /* <DEDUP_REMOVED lines=23> */
[----:B------:R-:W-:Y:S01]  /*3830*/  IMAD R16, R8, R15, R16 ;  /* 0x0000000f08107224 */ /* 0x000fe200078e0210 */
[----:B------:R-:W-:-:S04]  /*3840*/  MOV R8, R12 ;  /* 0x0000000c00087202 */ /* 0x000fc80000000f00 */
[----:B------:R-:W-:Y:S01]  /*3850*/  IADD3 R13, R13, R16, RZ ;  /* 0x000000100d0d7210 */ /* 0x000fe20007ffe0ff */
[----:B------:R-:W-:Y:S05]  /*3860*/  BRA `(.L_x_86) ;  /* 0x0000017000007947 */ /* 0x000fea0003800000 */
.L_x_85:
        /* <DEDUP_REMOVED lines=23> */
.L_x_86:
[----:B------:R-:W-:Y:S05]  /*39e0*/  BSYNC B0 ;  /* 0x0000000000007941 */ /* 0x000fea0003800000 */
.L_x_84:
        /* <DEDUP_REMOVED lines=20> */
.L_x_62:
[----:B------:R-:W-:-:S04]  /*3b30*/  LEA R2, P0, R38, c[0x0][0x200], 0x2 ;  /* 0x0000800026027a11 */ /* 0x000fc800078010ff */
[----:B------:R-:W-:-:S05]  /*3b40*/  LEA.HI.X R3, R38, c[0x0][0x204], R39, 0x2, P0 ;  /* 0x0000810026037a11 */ /* 0x000fca00000f1427 */
[----:B------:R0:W-:Y:S04]  /*3b50*/  STG.E [R2.64], R31 ;  /* 0x0000001f02007986 */ /* 0x0001e8000c10190a */
.L_x_61:
[----:B------:R-:W-:Y:S05]  /*3b60*/  BSYNC B1 ;  /* 0x0000000000017941 */ /* 0x000fea0003800000 */
.L_x_60:
[C---:B------:R-:W-:Y:S01]  /*3b70*/  ISETP.GE.OR P0, PT, R36.reuse, c[0x0][0x314], P2 ;  /* 0x0000c50024007a0c */ /* 0x040fe20001706670 */
[----:B0-----:R-:W-:Y:S01]  /*3b80*/  IMAD.MOV.U32 R2, RZ, RZ, c[0x0][0x314] ;  /* 0x0000c500ff027624 */ /* 0x001fe200078e00ff */
[C---:B------:R-:W-:Y:S01]  /*3b90*/  IADD3 R0, R36.reuse, 0x20, RZ ;  /* 0x0000002024007810 */ /* 0x040fe20007ffe0ff */
[----:B------:R-:W-:Y:S01]  /*3ba0*/  IMAD.SHL.U32 R36, R36, 0x4, RZ ;  /* 0x0000000424247824 */ /* 0x000fe200078e00ff */
[----:B------:R-:W-:Y:S01]  /*3bb0*/  HFMA2.MMA R9, -RZ, RZ, 0, 0 ;  /* 0x00000000ff097435 */ /* 0x000fe200000001ff */
[----:B------:R-:W-:Y:S01]  /*3bc0*/  CS2R R6, SRZ ;  /* 0x0000000000067805 */ /* 0x000fe2000001ff00 */
[----:B------:R-:W-:Y:S01]  /*3bd0*/  ISETP.GE.OR P2, PT, R0, c[0x0][0x314], P2 ;  /* 0x0000c50000007a0c */ /* 0x000fe20001746670 */
[----:B------:R-:W-:Y:S01]  /*3be0*/  CS2R R4, SRZ ;  /* 0x0000000000047805 */ /* 0x000fe2000001ff00 */
[----:B------:R-:W-:-:S05]  /*3bf0*/  IADD3 R25, R36, 0x80, RZ ;  /* 0x0000008024197810 */ /* 0x000fca0007ffe0ff */
[----:B------:R-:W-:-:S04]  /*3c00*/  @!P0 FADD.FTZ R0, -R31, R34 ;  /* 0x000000221f008221 */ /* 0x000fc80000010100 */
[----:B------:R-:W-:Y:S02]  /*3c10*/  @!P0 FMUL.FTZ R0, R0, 1.4426950216293334961 ;  /* 0x3fb8aa3b00008820 */ /* 0x000fe40000410000 */
[----:B------:R-:W-:-:S04]  /*3c20*/  @!P2 FADD.FTZ R31, -R31, R33 ;  /* 0x000000211f1fa221 */ /* 0x000fc80000010100 */
[----:B------:R-:W0:Y:S01]  /*3c30*/  @!P0 MUFU.EX2 R0, R0 ;  /* 0x0000000000008308 */ /* 0x000e220000000800 */
[----:B------:R-:W-:-:S07]  /*3c40*/  @!P2 FMUL.FTZ R8, R31, 1.4426950216293334961 ;  /* 0x3fb8aa3b1f08a820 */ /* 0x000fce0000410000 */
[----:B------:R-:W1:Y:S01]  /*3c50*/  @!P2 MUFU.EX2 R8, R8 ;  /* 0x000000080008a308 */ /* 0x000e620000000800 */
[----:B0-----:R0:W-:Y:S01]  /*3c60*/  @!P0 STS [R27.X4], R0 ;  /* 0x000000001b008388 */ /* 0x0011e20000004800 */
[----:B------:R-:W-:Y:S02]  /*3c70*/  ISETP.GE.AND P0, PT, R2, 0x1, PT ;  /* 0x000000010200780c */ /* 0x000fe40003f06270 */
[----:B------:R-:W-:Y:S01]  /*3c80*/  CS2R R2, SRZ ;  /* 0x0000000000027805 */ /* 0x000fe2000001ff00 */
[----:B-1----:R1:W-:Y:S01]  /*3c90*/  @!P2 STS [R27.X4+0x280], R8 ;  /* 0x000280081b00a388 */ /* 0x0023e20000004800 */
[----:B0-----:R-:W-:-:S03]  /*3ca0*/  MOV R0, RZ ;  /* 0x000000ff00007202 */ /* 0x001fc60000000f00 */
        /* <DEDUP_REMOVED lines=11> */
[C---:B-1----:R-:W-:Y:S01]  /*3d60*/  IADD3 R8, P0, R21.reuse, UR5, RZ ;  /* 0x0000000515087c10 */ /* 0x042fe2000ff1e0ff */
        /* <DEDUP_REMOVED lines=11> */
.L_x_90:
        /* <DEDUP_REMOVED lines=11> */
.L_x_89:
[----:B------:R-:W-:Y:S05]  /*3ed0*/  BSYNC B0 ;  /* 0x0000000000007941 */ /* 0x000fea0003800000 */
.L_x_88:
        /* <DEDUP_REMOVED lines=15> */
.L_x_87:
        /* <DEDUP_REMOVED lines=11> */
[-C--:B-1----:R-:W-:Y:S02]  /*4080*/  IABS R8, R6.reuse ;  /* 0x0000000600087213 */ /* 0x082fe40000000000 */
        /* <DEDUP_REMOVED lines=77> */
        .weak           $__internal_1_$__cuda_sm20_div_s64
        .type           $__internal_1_$__cuda_sm20_div_s64,@function
        .size           $__internal_1_$__cuda_sm20_div_s64,(.L_x_8717 - $__internal_1_$__cuda_sm20_div_s64)
$__internal_1_$__cuda_sm20_div_s64:
        /* <DEDUP_REMOVED lines=25> */
[----:B------:R-:W-:Y:S02]  /*46f0*/  IADD3 R23, P0, RZ, -R56, RZ ;  /* 0x80000038ff177210 */ /* 0x000fe40007f1e0ff */
[----:B------:R-:W-:Y:S01]  /*4700*/  ISETP.GE.AND P1, PT, R17, RZ, PT ;  /* 0x000000ff1100720c */ /* 0x000fe20003f26270 */
[----:B------:R-:W-:Y:S02]  /*4710*/  IMAD R19, R22, R44, R19 ;  /* 0x0000002c16137224 */ /* 0x000fe400078e0213 */
[----:B------:R-:W-:-:S04]  /*4720*/  IMAD.HI.U32 R54, R55, R23, RZ ;  /* 0x0000001737367227 */ /* 0x000fc800078e00ff */
[----:B------:R-:W-:Y:S01]  /*4730*/  IMAD.X R19, RZ, RZ, ~R19, P0 ;  /* 0x000000ffff137224 */ /* 0x000fe200000e0e13 */
[----:B------:R-:W-:-:S03]  /*4740*/  IADD3 R21, P0, RZ, -R18, RZ ;  /* 0x80000012ff157210 */ /* 0x000fc60007f1e0ff */
[----:B------:R-:W-:Y:S01]  /*4750*/  IMAD.WIDE.U32 R54, P6, R55, R19, R54 ;  /* 0x0000001337367225 */ /* 0x000fe200078c0036 */
[----:B------:R-:W-:-:S03]  /*4760*/  SEL R21, R21, R18, !P1 ;  /* 0x0000001215157207 */ /* 0x000fc60004800000 */
[C---:B------:R-:W-:Y:S02]  /*4770*/  IMAD R24, R22.reuse, R19, RZ ;  /* 0x0000001316187224 */ /* 0x040fe400078e02ff */
[----:B------:R-:W-:-:S04]  /*4780*/  IMAD.HI.U32 R23, P5, R22, R23, R54 ;  /* 0x0000001716177227 */ /* 0x000fc800078a0036 */
[----:B------:R-:W-:Y:S01]  /*4790*/  IMAD.HI.U32 R19, R22, R19, RZ ;  /* 0x0000001316137227 */ /* 0x000fe200078e00ff */
[----:B------:R-:W-:-:S03]  /*47a0*/  IADD3 R24, P4, R24, R23, RZ ;  /* 0x0000001718187210 */ /* 0x000fc60007f9e0ff */
[----:B------:R-:W-:Y:S02]  /*47b0*/  IMAD.X R30, RZ, RZ, ~R17, P0 ;  /* 0x000000ffff1e7224 */ /* 0x000fe400000e0e11 */
[----:B------:R-:W-:Y:S02]  /*47c0*/  IMAD.X R22, R19, 0x1, R22, P6 ;  /* 0x0000000113167824 */ /* 0x000fe400030e0616 */
[----:B------:R-:W-:Y:S01]  /*47d0*/  IMAD.HI.U32 R54, R24, R21, RZ ;  /* 0x0000001518367227 */ /* 0x000fe200078e00ff */
[----:B------:R-:W-:Y:S02]  /*47e0*/  SEL R19, R30, R17, !P1 ;  /* 0x000000111e137207 */ /* 0x000fe40004800000 */
[----:B------:R-:W-:Y:S01]  /*47f0*/  IADD3.X R22, RZ, RZ, R22, P4, P5 ;  /* 0x000000ffff167210 */ /* 0x000fe200027ea416 */
[----:B------:R-:W-:-:S04]  /*4800*/  IMAD.MOV.U32 R55, RZ, RZ, RZ ;  /* 0x000000ffff377224 */ /* 0x000fc800078e00ff */
        /* <DEDUP_REMOVED lines=10> */
[CC--:B------:R-:W-:Y:S01]  /*48b0*/  ISETP.GE.U32.AND P4, PT, R21.reuse, R44.reuse, PT ;  /* 0x0000002c1500720c */ /* 0x0c0fe20003f86070 */
[-C--:B------:R-:W-:Y:S01]  /*48c0*/  IMAD R22, R30, R44.reuse, R23 ;  /* 0x0000002c1e167224 */ /* 0x080fe200078e0217 */
[----:B------:R-:W-:-:S03]  /*48d0*/  IADD3 R24, P1, R21, -R44, RZ ;  /* 0x8000002c15187210 */ /* 0x000fc60007f3e0ff */
[----:B------:R-:W-:Y:S01]  /*48e0*/  IMAD.X R19, R19, 0x1, ~R22, P0 ;  /* 0x0000000113137824 */ /* 0x000fe200000e0e16 */
[----:B------:R-:W-:-:S03]  /*48f0*/  IADD3 R23, P0, R32, 0x1, RZ ;  /* 0x0000000120177810 */ /* 0x000fc60007f1e0ff */
[C---:B------:R-:W-:Y:S01]  /*4900*/  IMAD.X R22, R19.reuse, 0x1, ~R45, P1 ;  /* 0x0000000113167824 */ /* 0x040fe200008e0e2d */
[----:B------:R-:W-:-:S04]  /*4910*/  ISETP.GE.U32.AND.EX P4, PT, R19, R45, PT, P4 ;  /* 0x0000002d1300720c */ /* 0x000fc80003f86140 */
[----:B------:R-:W-:Y:S01]  /*4920*/  SEL R24, R24, R21, P4 ;  /* 0x0000001518187207 */ /* 0x000fe20002000000 */
[----:B------:R-:W-:Y:S01]  /*4930*/  IMAD.X R21, RZ, RZ, R30, P0 ;  /* 0x000000ffff157224 */ /* 0x000fe200000e061e */
[----:B------:R-:W-:Y:S02]  /*4940*/  SEL R23, R23, R32, P4 ;  /* 0x0000002017177207 */ /* 0x000fe40002000000 */
[----:B------:R-:W-:Y:S02]  /*4950*/  SEL R19, R22, R19, P4 ;  /* 0x0000001316137207 */ /* 0x000fe40002000000 */
[----:B------:R-:W-:Y:S01]  /*4960*/  ISETP.GE.U32.AND P0, PT, R24, R44, PT ;  /* 0x0000002c1800720c */ /* 0x000fe20003f06070 */
[----:B------:R-:W-:Y:S01]  /*4970*/  IMAD.MOV.U32 R44, RZ, RZ, R26 ;  /* 0x000000ffff2c7224 */ /* 0x000fe200078e001a */
[----:B------:R-:W-:Y:S02]  /*4980*/  SEL R21, R21, R30, P4 ;  /* 0x0000001e15157207 */ /* 0x000fe40002000000 */
[----:B------:R-:W-:-:S02]  /*4990*/  IADD3 R22, P1, R23, 0x1, RZ ;  /* 0x0000000117167810 */ /* 0x000fc40007f3e0ff */
[----:B------:R-:W-:Y:S01]  /*49a0*/  ISETP.GE.U32.AND.EX P0, PT, R19, R45, PT, P0 ;  /* 0x0000002d1300720c */ /* 0x000fe20003f06100 */
[----:B------:R-:W-:Y:S01]  /*49b0*/  IMAD.MOV.U32 R45, RZ, RZ, 0x0 ;  /* 0x00000000ff2d7424 */ /* 0x000fe200078e00ff */
[----:B------:R-:W-:Y:S02]  /*49c0*/  IADD3.X R24, RZ, R21, RZ, P1, !PT ;  /* 0x00000015ff187210 */ /* 0x000fe40000ffe4ff */
        /* <DEDUP_REMOVED lines=12> */
[----:B------:R-:W-:Y:S06]  /*4a90*/  RET.REL.NODEC R44 `(_ZN5flash32flash_fwd_splitkv_combine_kernelI23Flash_fwd_kernel_traitsILi256ELi64ELi64ELi4ELb0ELb0EN7cutlass6half_tE19Flash_kernel_traitsILi256ELi64ELi64ELi4ES3_EELi4ELi6ELb0EEEvNS_16Flash_fwd_paramsE) ;  /* 0xffffb5602c007950 */ /* 0x000fec0003c3ffff */
.L_x_91:
        /* <DEDUP_REMOVED lines=14> */
.L_x_8717:


//--------------------- .text._ZN5flash32flash_fwd_splitkv_combine_kernelI23Flash_fwd_kernel_traitsILi256ELi64ELi64ELi4ELb0ELb0EN7cutlass6half_tE19Flash_kernel_traitsILi256ELi64ELi64ELi4ES3_EELi4ELi5ELb0EEEvNS_16Flash_fwd_paramsE --------------------------
	.section	.text._ZN5flash32flash_fwd_splitkv_combine_kernelI23Flash_fwd_kernel_traitsILi256ELi64ELi64ELi4ELb0ELb0EN7cutlass6half_tE19Flash_kernel_traitsILi256ELi64ELi64ELi4ES3_EELi4ELi5ELb0EEEvNS_16Flash_fwd_paramsE,"ax",@progbits
	.sectioninfo	@"SHI_REGISTERS=52"
	.align	128
        .global         _ZN5flash32flash_fwd_splitkv_combine_kernelI23Flash_fwd_kernel_traitsILi256ELi64ELi64ELi4ELb0ELb0EN7cutlass6half_tE19Flash_kernel_traitsILi256ELi64ELi64ELi4ES3_EELi4ELi5ELb0EEEvNS_16Flash_fwd_paramsE
        .type           _ZN5flash32flash_fwd_splitkv_combine_kernelI23Flash_fwd_kernel_traitsILi256ELi64ELi64ELi4ELb0ELb0EN7cutlass6half_tE19Flash_kernel_traitsILi256ELi64ELi64ELi4ES3_EELi4ELi5ELb0EEEvNS_16Flash_fwd_paramsE,@function
        .size           _ZN5flash32flash_fwd_splitkv_combine_kernelI23Flash_fwd_kernel_traitsILi256ELi64ELi64ELi4ELb0ELb0EN7cutlass6half_tE19Flash_kernel_traitsILi256ELi64ELi64ELi4ES3_EELi4ELi5ELb0EEEvNS_16Flash_fwd_paramsE,(.L_x_8718 - _ZN5flash32flash_fwd_splitkv_combine_kernelI23Flash_fwd_kernel_traitsILi256ELi64ELi64ELi4ELb0ELb0EN7cutlass6half_tE19Flash_kernel_traitsILi256ELi64ELi64ELi4ES3_EELi4ELi5ELb0EEEvNS_16Flash_fwd_paramsE)
        .other          _ZN5flash32flash_fwd_splitkv_combine_kernelI23Flash_fwd_kernel_traitsILi256ELi64ELi64ELi4ELb0ELb0EN7cutlass6half_tE19Flash_kernel_traitsILi256ELi64ELi64ELi4ES3_EELi4ELi5ELb0EEEvNS_16Flash_fwd_paramsE,@"STO_CUDA_ENTRY STV_DEFAULT"
_ZN5flash32flash_fwd_splitkv_combine_kernelI23Flash_fwd_kernel_traitsILi256ELi64ELi64ELi4ELb0ELb0EN7cutlass6half_tE19Flash_kernel_traitsILi256ELi64ELi64ELi4ES3_EELi4ELi5ELb0EEEvNS_16Flash_fwd_paramsE:
.text._ZN5flash32flash_fwd_splitkv_combine_kernelI23Flash_fwd_kernel_traitsILi256ELi64ELi64ELi4ELb0ELb0EN7cutlass6half_tE19Flash_kernel_traitsILi256ELi64ELi64ELi4ES3_EELi4ELi5ELb0EEEvNS_16Flash_fwd_paramsE:
        /* <DEDUP_REMOVED lines=23> */
[----:B------:R-:W-:Y:S05]  /*0170*/  CALL.REL.NOINC `($__internal_2_$__cuda_sm20_div_s64) ;  /* 0x0000434000007944 */ /* 0x000fea0003c00000 */
[----:B------:R-:W-:Y:S05]  /*0180*/  BRA `(.L_x_93) ;  /* 0x0000013000007947 */ /* 0x000fea0003800000 */
.L_x_92:
[----:B------:R-:W0:Y:S01]  /*0190*/  I2F.U32.RP R4, R30 ;  /* 0x0000001e00047306 */ /* 0x000e220000209000 */
[----:B------:R-:W-:Y:S01]  /*01a0*/  IMAD.MOV.U32 R6, RZ, RZ, RZ ;  /* 0x000000ffff067224 */ /* 0x000fe200078e00ff */
[----:B------:R-:W-:Y:S01]  /*01b0*/  ISETP.NE.U32.AND P0, PT, R30, RZ, PT ;  /* 0x000000ff1e00720c */ /* 0x000fe20003f05070 */
[----:B------:R-:W-:-:S05]  /*01c0*/  HFMA2.MMA R21, -RZ, RZ, 0, 0 ;  /* 0x00000000ff157435 */ /* 0x000fca00000001ff */
[----:B0-----:R-:W0:Y:S02]  /*01d0*/  MUFU.RCP R7, R4 ;  /* 0x0000000400077308 */ /* 0x001e240000001000 */
[----:B0-----:R-:W-:-:S06]  /*01e0*/  IADD3 R7, R7, 0xffffffe, RZ ;  /* 0x0ffffffe07077810 */ /* 0x001fcc0007ffe0ff */
        /* <DEDUP_REMOVED lines=13> */
.L_x_93:
        /* <DEDUP_REMOVED lines=9> */
[----:B------:R-:W-:Y:S01]  /*0350*/  MOV R17, R21 ;  /* 0x0000001500117202 */ /* 0x000fe20000000f00 */
[----:B------:R-:W-:Y:S01]  /*0360*/  IMAD.MOV.U32 R24, RZ, RZ, R3 ;  /* 0x000000ffff187224 */ /* 0x000fe200078e0003 */
[----:B------:R-:W-:Y:S02]  /*0370*/  MOV R22, 0x390 ;  /* 0x0000039000167802 */ /* 0x000fe40000000f00 */
[----:B------:R-:W-:Y:S05]  /*0380*/  CALL.REL.NOINC `($__internal_2_$__cuda_sm20_div_s64) ;  /* 0x0000413000007944 */ /* 0x000fea0003c00000 */
[----:B------:R-:W-:Y:S02]  /*0390*/  MOV R8, R20 ;  /* 0x0000001400087202 */ /* 0x000fe40000000f00 */
[----:B------:R-:W-:Y:S01]  /*03a0*/  MOV R9, R21 ;  /* 0x0000001500097202 */ /* 0x000fe20000000f00 */
[----:B------:R-:W-:Y:S05]  /*03b0*/  BRA `(.L_x_96) ;  /* 0x0000013000007947 */ /* 0x000fea0003800000 */
.L_x_95:
        /* <DEDUP_REMOVED lines=19> */
.L_x_96:
[----:B------:R-:W-:Y:S05]  /*04f0*/  BSYNC B0 ;  /* 0x0000000000007941 */ /* 0x000fea0003800000 */
.L_x_94:
        /* <DEDUP_REMOVED lines=13> */
[----:B------:R-:W-:-:S04]  /*05d0*/  IMAD.HI.U32 R13, R13, R6, R12 ;  /* 0x000000060d0d7227 */ /* 0x000fc800078e000c */
[----:B------:R-:W-:-:S04]  /*05e0*/  IMAD.MOV.U32 R6, RZ, RZ, R4 ;  /* 0x000000ffff067224 */ /* 0x000fc800078e0004 */
        /* <DEDUP_REMOVED lines=8> */
[----:B------:R-:W-:-:S04]  /*0670*/  LOP3.LUT R4, R2, R7, RZ, 0x3c, !PT ;  /* 0x0000000702047212 */ /* 0x000fc800078e3cff */
[----:B------:R-:W-:-:S07]  /*0680*/  ISETP.GE.AND P0, PT, R4, RZ, PT ;  /* 0x000000ff0400720c */ /* 0x000fce0003f06270 */
[----:B------:R-:W-:-:S06]  /*0690*/  @P2 IADD3 R10, R10, 0x1, RZ ;  /* 0x000000010a0a2810 */ /* 0x000fcc0007ffe0ff */
[----:B------:R-:W-:Y:S01]  /*06a0*/  @!P0 IMAD.MOV R10, RZ, RZ, -R10 ;  /* 0x000000ffff0a8224 */ /* 0x000fe200078e0a0a */
[----:B------:R-:W-:-:S04]  /*06b0*/  @!P1 LOP3.LUT R10, RZ, R7, RZ, 0x33, !PT ;  /* 0x00000007ff0a9212 */ /* 0x000fc800078e33ff */
[----:B------:R-:W-:Y:S02]  /*06c0*/  ISETP.LT.U32.AND P0, PT, R3, R10, PT ;  /* 0x0000000a0300720c */ /* 0x000fe40003f01070 */
[----:B------:R-:W-:-:S04]  /*06d0*/  SHF.R.S32.HI R4, RZ, 0x1f, R10 ;  /* 0x0000001fff047819 */ /* 0x000fc8000001140a */
[----:B------:R-:W-:-:S04]  /*06e0*/  ISETP.LT.AND.EX P0, PT, R23, R4, PT, P0 ;  /* 0x000000041700720c */ /* 0x000fc80003f01300 */
[----:B------:R-:W-:Y:S02]  /*06f0*/  SEL R15, R23, R4, P0 ;  /* 0x00000004170f7207 */ /* 0x000fe40000000000 */
        /* <DEDUP_REMOVED lines=11> */
.L_x_98:
        /* <DEDUP_REMOVED lines=19> */
.L_x_99:
[----:B------:R-:W-:Y:S05]  /*08e0*/  BSYNC B0 ;  /* 0x0000000000007941 */ /* 0x000fea0003800000 */
.L_x_97:
        /* <DEDUP_REMOVED lines=26> */
[----:B------:R-:W-:Y:S01]  /*0a90*/  ISETP.GE.U32.AND P0, PT, R3, R6, PT ;  /* 0x000000060300720c */ /* 0x000fe20003f06070 */
[----:B------:R-:W-:-:S05]  /*0aa0*/  IMAD.MOV.U32 R3, RZ, RZ, c[0x0][0x1c0] ;  /* 0x00007000ff037624 */ /* 0x000fca00078e00ff */
[C---:B------:R-:W-:Y:S01]  /*0ab0*/  IADD3 R6, R3.reuse, -0x1, RZ ;  /* 0xffffffff03067810 */ /* 0x040fe20007ffe0ff */
[----:B------:R-:W-:-:S06]  /*0ac0*/  IMAD R3, R3, c[0x0][0x214], RZ ;  /* 0x0000850003037a24 */ /* 0x000fcc00078e02ff */
        /* <DEDUP_REMOVED lines=8> */
[----:B------:R-:W-:-:S03]  /*0b50*/  IMAD.MOV R7, RZ, RZ, -R7 ;  /* 0x000000ffff077224 */ /* 0x000fc600078e0a07 */
[----:B------:R-:W-:Y:S02]  /*0b60*/  IABS R10, R4 ;  /* 0x00000004000a7213 */ /* 0x000fe40000000000 */
        /* <DEDUP_REMOVED lines=34> */
[----:B------:R-:W-:Y:S02]  /*0d90*/  MOV R32, R20 ;  /* 0x0000001400207202 */ /* 0x000fe40000000f00 */
[----:B------:R-:W-:Y:S01]  /*0da0*/  MOV R33, R21 ;  /* 0x0000001500217202 */ /* 0x000fe20000000f00 */
[----:B------:R-:W-:Y:S05]  /*0db0*/  BRA `(.L_x_102) ;  /* 0x0000013000007947 */ /* 0x000fea0003800000 */
.L_x_101:
        /* <DEDUP_REMOVED lines=19> */
.L_x_102:
[----:B------:R-:W-:Y:S05]  /*0ef0*/  BSYNC B0 ;  /* 0x0000000000007941 */ /* 0x000fea0003800000 */
.L_x_100:
[-C--:B------:R-:W-:Y:S01]  /*0f00*/  IABS R18, R3.reuse ;  /* 0x0000000300127213 */ /* 0x080fe20000000000 */
[----:B------:R-:W-:Y:S01]  /*0f10*/  BSSY B0, `(.L_x_103) ;  /* 0x000003b000007945 */ /* 0x000fe20003800000 */
[----:B------:R-:W-:Y:S02]  /*0f20*/  IABS R10, R3 ;  /* 0x00000003000a7213 */ /* 0x000fe40000000000 */
[----:B------:R-:W0:Y:S01]  /*0f30*/  I2F.RP R19, R18 ;  /* 0x0000001200137306 */ /* 0x000e220000209400 */
[----:B------:R-:W-:Y:S02]  /*0f40*/  IADD3 R7, R18, UR6, RZ ;  /* 0x0000000612077c10 */ /* 0x000fe4000fffe0ff */
[----:B------:R-:W-:Y:S02]  /*0f50*/  IMAD.MOV R10, RZ, RZ, -R10 ;  /* 0x000000ffff0a7224 */ /* 0x000fe400078e0a0a */
[----:B------:R-:W-:-:S03]  /*0f60*/  IABS R12, R7 ;  /* 0x00000007000c7213 */ /* 0x000fc60000000000 */
        /* <DEDUP_REMOVED lines=22> */
[----:B------:R-:W-:-:S04]  /*10d0*/  SEL R10, R9, R19, P0 ;  /* 0x00000013090a7207 */ /* 0x000fc80000000000 */
[----:B------:R-:W-:-:S04]  /*10e0*/  LOP3.LUT R12, R9, R10, RZ, 0xfc, !PT ;  /* 0x0000000a090c7212 */ /* 0x000fc800078efcff */
[----:B------:R-:W-:Y:S02]  /*10f0*/  ISETP.NE.U32.AND P1, PT, R12, RZ, PT ;  /* 0x000000ff0c00720c */ /* 0x000fe40003f25070 */
[----:B------:R-:W-:-:S11]  /*1100*/  SEL R12, R8, R17, P0 ;  /* 0x00000011080c7207 */ /* 0x000fd60000000000 */
        /* <DEDUP_REMOVED lines=8> */
.L_x_104:
        /* <DEDUP_REMOVED lines=19> */
.L_x_105:
[----:B------:R-:W-:Y:S05]  /*12c0*/  BSYNC B0 ;  /* 0x0000000000007941 */ /* 0x000fea0003800000 */
.L_x_103:
[----:B------:R-:W-:Y:S01]  /*12d0*/  IABS R17, c[0x0][0x214] ;  /* 0x0000850000117a13 */ /* 0x000fe20000000000 */
[----:B------:R-:W-:Y:S01]  /*12e0*/  IMAD.MOV.U32 R18, RZ, RZ, RZ ;  /* 0x000000ffff127224 */ /* 0x000fe200078e00ff */
[----:B------:R-:W-:Y:S01]  /*12f0*/  ISETP.GT.AND P3, PT, R3, RZ, PT ;  /* 0x000000ff0300720c */ /* 0x000fe20003f64270 */
[----:B------:R-:W-:Y:S01]  /*1300*/  ULDC.U8 UR4, c[0x0][0x329] ;  /* 0x0000ca4000047ab9 */ /* 0x000fe20000000000 */
[----:B------:R-:W0:Y:S01]  /*1310*/  I2F.RP R22, R17 ;  /* 0x0000001100167306 */ /* 0x000e220000209400 */
[----:B------:R-:W-:Y:S01]  /*1320*/  IABS R26, R4 ;  /* 0x00000004001a7213 */ /* 0x000fe20000000000 */
[----:B------:R-:W-:Y:S01]  /*1330*/  ULDC.64 UR10, c[0x0][0x118] ;  /* 0x00004600000a7ab9 */ /* 0x000fe20000000a00 */
[----:B------:R-:W-:Y:S01]  /*1340*/  LOP3.LUT R4, R4, c[0x0][0x1c0], RZ, 0x3c, !PT ;  /* 0x0000700004047a12 */ /* 0x000fe200078e3cff */
[----:B------:R-:W-:Y:S04]  /*1350*/  BSSY B0, `(.L_x_106) ;  /* 0x000007b000007945 */ /* 0x000fe80003800000 */
[----:B0-----:R-:W0:Y:S02]  /*1360*/  MUFU.RCP R19, R22 ;  /* 0x0000001600137308 */ /* 0x001e240000001000 */
[----:B0-----:R-:W-:-:S06]  /*1370*/  IADD3 R19, R19, 0xffffffe, RZ ;  /* 0x0ffffffe13137810 */ /* 0x001fcc0007ffe0ff */
[----:B------:R-:W0:Y:S02]  /*1380*/  F2I.FTZ.U32.TRUNC.NTZ R19, R19 ;  /* 0x0000001300137305 */ /* 0x000e24000021f000 */
[----:B0-----:R-:W-:-:S04]  /*1390*/  IMAD.MOV R8, RZ, RZ, -R19 ;  /* 0x000000ffff087224 */ /* 0x001fc800078e0a13 */
[----:B------:R-:W-:Y:S01]  /*13a0*/  IMAD R9, R8, R17, RZ ;  /* 0x0000001108097224 */ /* 0x000fe200078e02ff */
[----:B------:R-:W-:Y:S02]  /*13b0*/  IABS R8, R7 ;  /* 0x0000000700087213 */ /* 0x000fe40000000000 */
[----:B------:R-:W-:Y:S01]  /*13c0*/  LOP3.LUT R7, R7, c[0x0][0x214], RZ, 0x3c, !PT ;  /* 0x0000850007077a12 */ /* 0x000fe200078e3cff */
[----:B------:R-:W-:-:S03]  /*13d0*/  IMAD.HI.U32 R9, R19, R9, R18 ;  /* 0x0000000913097227 */ /* 0x000fc600078e0012 */
[----:B------:R-:W-:Y:S02]  /*13e0*/  ISETP.GE.AND P1, PT, R7, RZ, PT ;  /* 0x000000ff0700720c */ /* 0x000fe40003f26270 */
[----:B------:R-:W-:Y:S01]  /*13f0*/  SHF.R.S32.HI R7, RZ, 0x1f, R3 ;  /* 0x0000001fff077819 */ /* 0x000fe20000011403 */
[----:B------:R-:W-:Y:S01]  /*1400*/  IMAD.HI.U32 R18, R9, R8, RZ ;  /* 0x0000000809127227 */ /* 0x000fe200078e00ff */
[----:B------:R-:W-:-:S03]  /*1410*/  LEA.HI.SX32 R3, R3, 0x1, 0x1 ;  /* 0x0000000103037811 */ /* 0x000fc600078f0aff */
[----:B------:R-:W-:Y:S02]  /*1420*/  IMAD.MOV R9, RZ, RZ, -R18 ;  /* 0x000000ffff097224 */ /* 0x000fe400078e0a12 */
[----:B------:R-:W-:Y:S02]  /*1430*/  @!P3 IMAD.MOV R3, RZ, RZ, R7 ;  /* 0x000000ffff03b224 */ /* 0x000fe400078e0207 */
[----:B------:R-:W-:-:S05]  /*1440*/  IMAD R8, R17, R9, R8 ;  /* 0x0000000911087224 */ /* 0x000fca00078e0208 */
[----:B------:R-:W-:-:S13]  /*1450*/  ISETP.GT.U32.AND P0, PT, R17, R8, PT ;  /* 0x000000081100720c */ /* 0x000fda0003f04070 */
[----:B------:R-:W-:Y:S01]  /*1460*/  @!P0 IMAD.IADD R8, R8, 0x1, -R17 ;  /* 0x0000000108088824 */ /* 0x000fe200078e0a11 */
[----:B------:R-:W-:Y:S02]  /*1470*/  @!P0 IADD3 R18, R18, 0x1, RZ ;  /* 0x0000000112128810 */ /* 0x000fe40007ffe0ff */
[----:B------:R-:W-:Y:S02]  /*1480*/  ISETP.NE.AND P0, PT, RZ, c[0x0][0x214], PT ;  /* 0x00008500ff007a0c */ /* 0x000fe40003f05270 */
[----:B------:R-:W-:Y:S02]  /*1490*/  ISETP.GE.U32.AND P2, PT, R8, R17, PT ;  /* 0x000000110800720c */ /* 0x000fe40003f46070 */
[----:B------:R-:W-:-:S04]  /*14a0*/  IABS R8, c[0x0][0x1c0] ;  /* 0x0000700000087a13 */ /* 0x000fc80000000000 */
[----:B------:R-:W0:Y:S07]  /*14b0*/  I2F.U32.RP R17, R8 ;  /* 0x0000000800117306 */ /* 0x000e2e0000209000 */
[----:B------:R-:W-:-:S05]  /*14c0*/  @P2 IADD3 R18, R18, 0x1, RZ ;  /* 0x0000000112122810 */ /* 0x000fca0007ffe0ff */
[----:B------:R-:W-:Y:S01]  /*14d0*/  @!P1 IMAD.MOV R18, RZ, RZ, -R18 ;  /* 0x000000ffff129224 */ /* 0x000fe200078e0a12 */
[----:B------:R-:W-:Y:S01]  /*14e0*/  @!P0 LOP3.LUT R18, RZ, c[0x0][0x214], RZ, 0x33, !PT ;  /* 0x00008500ff128a12 */ /* 0x000fe200078e33ff */
[----:B0-----:R-:W0:Y:S04]  /*14f0*/  MUFU.RCP R19, R17 ;  /* 0x0000001100137308 */ /* 0x001e280000001000 */
[----:B------:R-:W-:-:S05]  /*1500*/  IMAD R3, R3, R18, RZ ;  /* 0x0000001203037224 */ /* 0x000fca00078e02ff */
[----:B------:R-:W-:-:S04]  /*1510*/  IABS R7, R3 ;  /* 0x0000000300077213 */ /* 0x000fc80000000000 */
[----:B------:R-:W1:Y:S01]  /*1520*/  I2F.RP R24, R7 ;  /* 0x0000000700187306 */ /* 0x000e620000209400 */
[----:B------:R-:W-:Y:S01]  /*1530*/  IMAD.IADD R6, R6, 0x1, R7 ;  /* 0x0000000106067824 */ /* 0x000fe200078e0207 */
[----:B0-----:R-:W-:-:S06]  /*1540*/  IADD3 R19, R19, 0xffffffe, RZ ;  /* 0x0ffffffe13137810 */ /* 0x001fcc0007ffe0ff */
[----:B------:R-:W0:Y:S08]  /*1550*/  F2I.FTZ.U32.TRUNC.NTZ R19, R19 ;  /* 0x0000001300137305 */ /* 0x000e30000021f000 */
[----:B-1----:R-:W1:Y:S01]  /*1560*/  MUFU.RCP R9, R24 ;  /* 0x0000001800097308 */ /* 0x002e620000001000 */
[----:B0-----:R-:W-:-:S04]  /*1570*/  IMAD.MOV R25, RZ, RZ, -R19 ;  /* 0x000000ffff197224 */ /* 0x001fc800078e0a13 */
[----:B------:R-:W-:Y:S01]  /*1580*/  IMAD R25, R25, R8, RZ ;  /* 0x0000000819197224 */ /* 0x000fe200078e02ff */
[----:B-1----:R-:W-:Y:S02]  /*1590*/  IADD3 R22, R9, 0xffffffe, RZ ;  /* 0x0ffffffe09167810 */ /* 0x002fe40007ffe0ff */
[----:B------:R-:W-:Y:S02]  /*15a0*/  IABS R24, R6 ;  /* 0x0000000600187213 */ /* 0x000fe40000000000 */
[----:B------:R-:W0:Y:S02]  /*15b0*/  F2I.FTZ.U32.TRUNC.NTZ R23, R22 ;  /* 0x0000001600177305 */ /* 0x000e24000021f000 */
[----:B0-----:R-:W-:Y:S02]  /*15c0*/  IMAD.MOV R18, RZ, RZ, -R23 ;  /* 0x000000ffff127224 */ /* 0x001fe400078e0a17 */
[----:B------:R-:W-:Y:S02]  /*15d0*/  IMAD.MOV.U32 R22, RZ, RZ, RZ ;  /* 0x000000ffff167224 */ /* 0x000fe400078e00ff */
[----:B------:R-:W-:-:S02]  /*15e0*/  IMAD R9, R18, R7, RZ ;  /* 0x0000000712097224 */ /* 0x000fc400078e02ff */
[----:B------:R-:W-:Y:S02]  /*15f0*/  IMAD.MOV.U32 R18, RZ, RZ, RZ ;  /* 0x000000ffff127224 */ /* 0x000fe400078e00ff */
[----:B------:R-:W-:Y:S01]  /*1600*/  IMAD.HI.U32 R9, R23, R9, R22 ;  /* 0x0000000917097227 */ /* 0x000fe200078e0016 */
[----:B------:R-:W-:-:S03]  /*1610*/  IABS R22, R3 ;  /* 0x0000000300167213 */ /* 0x000fc60000000000 */
[----:B------:R-:W-:Y:S01]  /*1620*/  IMAD.HI.U32 R25, R19, R25, R18 ;  /* 0x0000001913197227 */ /* 0x000fe200078e0012 */
[----:B------:R-:W-:-:S03]  /*1630*/  IABS R19, c[0x0][0x1c0] ;  /* 0x0000700000137a13 */ /* 0x000fc60000000000 */
[----:B------:R-:W-:Y:S02]  /*1640*/  IMAD.MOV R22, RZ, RZ, -R22 ;  /* 0x000000ffff167224 */ /* 0x000fe400078e0a16 */
[----:B------:R-:W-:Y:S02]  /*1650*/  IMAD.MOV R19, RZ, RZ, -R19 ;  /* 0x000000ffff137224 */ /* 0x000fe400078e0a13 */
[----:B------:R-:W-:-:S04]  /*1660*/  IMAD.HI.U32 R18, R25, R26, RZ ;  /* 0x0000001a19127227 */ /* 0x000fc800078e00ff */
[----:B------:R-:W-:-:S04]  /*1670*/  IMAD.HI.U32 R9, R9, R24, RZ ;  /* 0x0000001809097227 */ /* 0x000fc800078e00ff */
[----:B------:R-:W-:Y:S02]  /*1680*/  IMAD R17, R18, R19, R26 ;  /* 0x0000001312117224 */ /* 0x000fe400078e021a */
[--C-:B------:R-:W-:Y:S02]  /*1690*/  IMAD R22, R9, R22, R24.reuse ;  /* 0x0000001609167224 */ /* 0x100fe400078e0218 */
[----:B------:R-:W-:Y:S01]  /*16a0*/  IMAD.HI.U32 R25, R25, R24, RZ ;  /* 0x0000001819197227 */ /* 0x000fe200078e00ff */
[----:B------:R-:W-:Y:S02]  /*16b0*/  ISETP.GT.U32.AND P3, PT, R8, R17, PT ;  /* 0x000000110800720c */ /* 0x000fe40003f64070 */
[----:B------:R-:W-:Y:S01]  /*16c0*/  ISETP.GT.U32.AND P0, PT, R7, R22, PT ;  /* 0x000000160700720c */ /* 0x000fe20003f04070 */
[----:B------:R-:W-:-:S05]  /*16d0*/  IMAD R19, R25, R19, R24 ;  /* 0x0000001319137224 */ /* 0x000fca00078e0218 */
[----:B------:R-:W-:-:S05]  /*16e0*/  ISETP.GT.U32.AND P1, PT, R8, R19, PT ;  /* 0x000000130800720c */ /* 0x000fca0003f24070 */
[--C-:B------:R-:W-:Y:S01]  /*16f0*/  @!P3 IMAD.IADD R17, R17, 0x1, -R8.reuse ;  /* 0x000000011111b824 */ /* 0x100fe200078e0a08 */
[----:B------:R-:W-:Y:S01]  /*1700*/  @!P3 IADD3 R18, R18, 0x1, RZ ;  /* 0x000000011212b810 */ /* 0x000fe20007ffe0ff */
[----:B------:R-:W-:Y:S01]  /*1710*/  @!P0 IMAD.IADD R22, R22, 0x1, -R7 ;  /* 0x0000000116168824 */ /* 0x000fe200078e0a07 */
[----:B------:R-:W-:Y:S02]  /*1720*/  @!P0 IADD3 R9, R9, 0x1, RZ ;  /* 0x0000000109098810 */ /* 0x000fe40007ffe0ff */
[----:B------:R-:W-:Y:S02]  /*1730*/  ISETP.GE.U32.AND P6, PT, R17, R8, PT ;  /* 0x000000081100720c */ /* 0x000fe40003fc6070 */
[----:B------:R-:W0:Y:S01]  /*1740*/  S2R R17, SR_TID.X ;  /* 0x0000000000117919 */ /* 0x000e220000002100 */
[-C--:B------:R-:W-:Y:S01]  /*1750*/  ISETP.GE.U32.AND P2, PT, R22, R7.reuse, PT ;  /* 0x000000071600720c */ /* 0x080fe20003f46070 */
[----:B------:R-:W-:Y:S01]  /*1760*/  @!P1 IMAD.IADD R19, R19, 0x1, -R8 ;  /* 0x0000000113139824 */ /* 0x000fe200078e0a08 */
[----:B------:R-:W-:-:S02]  /*1770*/  LOP3.LUT R22, R6, R7, RZ, 0x3c, !PT ;  /* 0x0000000706167212 */ /* 0x000fc400078e3cff */
[----:B------:R-:W-:Y:S02]  /*1780*/  ISETP.GE.AND P0, PT, R4, RZ, PT ;  /* 0x000000ff0400720c */ /* 0x000fe40003f06270 */
[----:B------:R-:W-:Y:S02]  /*1790*/  ISETP.GE.AND P4, PT, R22, RZ, PT ;  /* 0x000000ff1600720c */ /* 0x000fe40003f86270 */
[----:B------:R-:W-:Y:S02]  /*17a0*/  ISETP.GT.AND P3, PT, R2, RZ, PT ;  /* 0x000000ff0200720c */ /* 0x000fe40003f64270 */
[----:B------:R-:W-:Y:S02]  /*17b0*/  @P6 IADD3 R18, R18, 0x1, RZ ;  /* 0x0000000112126810 */ /* 0x000fe40007ffe0ff */
[----:B------:R-:W-:Y:S02]  /*17c0*/  ISETP.NE.AND P6, PT, R3, RZ, PT ;  /* 0x000000ff0300720c */ /* 0x000fe40003fc5270 */
[----:B------:R-:W-:-:S02]  /*17d0*/  @P2 IADD3 R9, R9, 0x1, RZ ;  /* 0x0000000109092810 */ /* 0x000fc40007ffe0ff */
[----:B------:R-:W-:Y:S01]  /*17e0*/  ISETP.GE.U32.AND P5, PT, R19, R8, PT ;  /* 0x000000081300720c */ /* 0x000fe20003fa6070 */
[----:B------:R-:W-:Y:S01]  /*17f0*/  IMAD.MOV.U32 R19, RZ, RZ, c[0x0][0x214] ;  /* 0x00008500ff137624 */ /* 0x000fe200078e00ff */
[----:B------:R-:W-:Y:S01]  /*1800*/  LOP3.LUT R6, R6, c[0x0][0x1c0], RZ, 0x3c, !PT ;  /* 0x0000700006067a12 */ /* 0x000fe200078e3cff */
[----:B------:R-:W-:Y:S01]  /*1810*/  @!P4 IMAD.MOV R9, RZ, RZ, -R9 ;  /* 0x000000ffff09c224 */ /* 0x000fe200078e0a09 */
[----:B------:R-:W-:Y:S01]  /*1820*/  @!P1 IADD3 R25, R25, 0x1, RZ ;  /* 0x0000000119199810 */ /* 0x000fe20007ffe0ff */
[----:B------:R-:W-:Y:S01]  /*1830*/  @!P0 IMAD.MOV R18, RZ, RZ, -R18 ;  /* 0x000000ffff128224 */ /* 0x000fe200078e0a12 */
[----:B------:R-:W-:Y:S02]  /*1840*/  ISETP.GE.AND P2, PT, R6, RZ, PT ;  /* 0x000000ff0600720c */ /* 0x000fe40003f46270 */
[----:B------:R-:W-:Y:S02]  /*1850*/  ISETP.NE.AND P4, PT, RZ, c[0x0][0x1c0], PT ;  /* 0x00007000ff007a0c */ /* 0x000fe40003f85270 */
[----:B------:R-:W-:-:S02]  /*1860*/  LOP3.LUT R6, RZ, c[0x0][0x1c0], RZ, 0x33, !PT ;  /* 0x00007000ff067a12 */ /* 0x000fc400078e33ff */
[----:B------:R-:W-:Y:S02]  /*1870*/  SHF.R.S32.HI R8, RZ, 0x1f, R2 ;  /* 0x0000001fff087819 */ /* 0x000fe40000011402 */
[----:B------:R-:W-:Y:S02]  /*1880*/  ISETP.NE.AND P1, PT, RZ, UR4, PT ;  /* 0x00000004ff007c0c */ /* 0x000fe4000bf25270 */
[----:B0-----:R-:W-:Y:S02]  /*1890*/  SHF.R.S32.HI R4, RZ, 0x1f, R17 ;  /* 0x0000001fff047819 */ /* 0x001fe40000011411 */
[----:B------:R-:W-:Y:S01]  /*18a0*/  LEA.HI.SX32 R22, R2, 0x1, 0x1 ;  /* 0x0000000102167811 */ /* 0x000fe200078f0aff */
[----:B------:R-:W-:Y:S01]  /*18b0*/  @!P3 IMAD.MOV R22, RZ, RZ, R8 ;  /* 0x000000ffff16b224 */ /* 0x000fe200078e0208 */
[----:B------:R-:W-:Y:S02]  /*18c0*/  SEL R19, R19, 0x1, !P1 ;  /* 0x0000000113137807 */ /* 0x000fe40004800000 */
[----:B------:R-:W-:-:S02]  /*18d0*/  SEL R18, R6, R18, !P4 ;  /* 0x0000001206127207 */ /* 0x000fc40006000000 */
[----:B------:R-:W-:Y:S02]  /*18e0*/  @!P6 LOP3.LUT R9, RZ, R7, RZ, 0x33, !PT ;  /* 0x00000007ff09e212 */ /* 0x000fe400078e33ff */
[----:B------:R-:W-:Y:S01]  /*18f0*/  LEA.HI R8, R4, R17, RZ, 0x2 ;  /* 0x0000001104087211 */ /* 0x000fe200078f10ff */
[----:B------:R-:W-:Y:S01]  /*1900*/  IMAD R7, R18, R19, RZ ;  /* 0x0000001312077224 */ /* 0x000fe200078e02ff */
[----:B------:R-:W-:Y:S02]  /*1910*/  @P5 IADD3 R25, R25, 0x1, RZ ;  /* 0x0000000119195810 */ /* 0x000fe40007ffe0ff */
[----:B------:R-:W-:Y:S01]  /*1920*/  ISETP.LT.U32.AND P0, PT, R20, R9, PT ;  /* 0x000000091400720c */ /* 0x000fe20003f01070 */
[----:B------:R-:W-:Y:S01]  /*1930*/  IMAD R7, R22, R7, RZ ;  /* 0x0000000716077224 */ /* 0x000fe200078e02ff */
[----:B------:R-:W-:Y:S01]  /*1940*/  SHF.R.S32.HI R23, RZ, 0x1f, R9 ;  /* 0x0000001fff177819 */ /* 0x000fe20000011409 */
[----:B------:R-:W-:Y:S01]  /*1950*/  @!P2 IMAD.MOV R25, RZ, RZ, -R25 ;  /* 0x000000ffff19a224 */ /* 0x000fe200078e0a19 */
[----:B------:R-:W-:-:S02]  /*1960*/  SHF.R.S32.HI R18, RZ, 0x2, R8 ;  /* 0x00000002ff127819 */ /* 0x000fc40000011408 */
[C---:B------:R-:W-:Y:S02]  /*1970*/  ISETP.LT.AND.EX P2, PT, R21.reuse, R23, PT, P0 ;  /* 0x000000171500720c */ /* 0x040fe40003f41300 */
[----:B------:R-:W-:Y:S02]  /*1980*/  ISETP.GE.AND P0, PT, R18, c[0x0][0x314], PT ;  /* 0x0000c50012007a0c */ /* 0x000fe40003f06270 */
[----:B------:R-:W-:Y:S02]  /*1990*/  LOP3.LUT R22, R8, 0xfffffffc, RZ, 0xc0, !PT ;  /* 0xfffffffc08167812 */ /* 0x000fe400078ec0ff */
[----:B------:R-:W-:Y:S01]  /*19a0*/  SEL R9, R20, R9, P2 ;  /* 0x0000000914097207 */ /* 0x000fe20001000000 */
[----:B------:R-:W-:Y:S01]  /*19b0*/  IMAD.MOV.U32 R20, RZ, RZ, -0x800000 ;  /* 0xff800000ff147424 */ /* 0x000fe200078e00ff */
[----:B------:R-:W-:Y:S01]  /*19c0*/  SEL R8, R21, R23, P2 ;  /* 0x0000001715087207 */ /* 0x000fe20001000000 */
[----:B------:R-:W-:Y:S01]  /*19d0*/  IMAD.IADD R23, R17, 0x1, -R22 ;  /* 0x0000000111177824 */ /* 0x000fe200078e0a16 */
[----:B------:R-:W-:-:S05]  /*19e0*/  SEL R6, R6, R25, !P4 ;  /* 0x0000001906067207 */ /* 0x000fca0006000000 */
[----:B------:R-:W-:Y:S05]  /*19f0*/  @P0 BRA `(.L_x_107) ;  /* 0x0000010000000947 */ /* 0x000fea0003800000 */
[----:B------:R-:W-:Y:S02]  /*1a00*/  IADD3 R22, P2, R11, -UR8, RZ ;  /* 0x800000080b167c10 */ /* 0x000fe4000ff5e0ff */
[----:B------:R-:W-:Y:S02]  /*1a10*/  SHF.R.S32.HI R21, RZ, 0x1f, R23 ;  /* 0x0000001fff157819 */ /* 0x000fe40000011417 */
[----:B------:R-:W-:Y:S02]  /*1a20*/  ISETP.GT.U32.AND P0, PT, R22, R23, PT ;  /* 0x000000171600720c */ /* 0x000fe40003f04070 */
[----:B------:R-:W-:-:S04]  /*1a30*/  IADD3.X R22, R5, ~UR7, RZ, P2, !PT ;  /* 0x8000000705167c10 */ /* 0x000fc800097fe4ff */
[----:B------:R-:W-:-:S13]  /*1a40*/  ISETP.GT.AND.EX P0, PT, R22, R21, PT, P0 ;  /* 0x000000151600720c */ /* 0x000fda0003f04300 */
[----:B------:R-:W-:Y:S05]  /*1a50*/  @!P0 BRA `(.L_x_107) ;  /* 0x000000a000008947 */ /* 0x000fea0003800000 */
[----:B------:R-:W-:Y:S01]  /*1a60*/  IADD3 R24, P0, R23, UR8, RZ ;  /* 0x0000000817187c10 */ /* 0x000fe2000ff1e0ff */
[----:B------:R-:W-:Y:S01]  /*1a70*/  IMAD R20, R5, R18, RZ ;  /* 0x0000001205147224 */ /* 0x000fe200078e02ff */
[----:B------:R-:W-:Y:S02]  /*1a80*/  SHF.R.S32.HI R22, RZ, 0x1f, R18 ;  /* 0x0000001fff167819 */ /* 0x000fe40000011412 */
[----:B------:R-:W-:-:S03]  /*1a90*/  IADD3.X R25, R21, UR7, RZ, P0, !PT ;  /* 0x0000000715197c10 */ /* 0x000fc600087fe4ff */
[C---:B------:R-:W-:Y:S02]  /*1aa0*/  IMAD R20, R11.reuse, R22, R20 ;  /* 0x000000160b147224 */ /* 0x040fe400078e0214 */
[----:B------:R-:W-:-:S04]  /*1ab0*/  IMAD.WIDE.U32 R24, R11, R18, R24 ;  /* 0x000000120b187225 */ /* 0x000fc800078e0018 */
[----:B------:R-:W-:Y:S01]  /*1ac0*/  IMAD.IADD R20, R25, 0x1, R20 ;  /* 0x0000000119147824 */ /* 0x000fe200078e0214 */
[----:B------:R-:W-:-:S04]  /*1ad0*/  LEA R26, P0, R24, c[0x0][0x208], 0x2 ;  /* 0x00008200181a7a11 */ /* 0x000fc800078010ff */
[----:B------:R-:W-:-:S05]  /*1ae0*/  LEA.HI.X R27, R24, c[0x0][0x20c], R20, 0x2, P0 ;  /* 0x00008300181b7a11 */ /* 0x000fca00000f1414 */
[----:B------:R0:W5:Y:S04]  /*1af0*/  LDG.E R20, [R26.64] ;  /* 0x0000000a1a147981 */ /* 0x000168000c1e1900 */
.L_x_107:
[----:B------:R-:W-:Y:S05]  /*1b00*/  BSYNC B0 ;  /* 0x0000000000007941 */ /* 0x000fea0003800000 */
.L_x_106:
[C---:B------:R-:W-:Y:S01]  /*1b10*/  ISETP.GT.AND P0, PT, R17.reuse, 0x7f, PT ;  /* 0x0000007f1100780c */ /* 0x040fe20003f04270 */
[----:B------:R-:W-:Y:S01]  /*1b20*/  IMAD.MOV.U32 R29, RZ, RZ, -0x800000 ;  /* 0xff800000ff1d7424 */ /* 0x000fe200078e00ff */
[----:B------:R-:W-:Y:S01]  /*1b30*/  LOP3.LUT P2, RZ, R17, 0x1f, RZ, 0xc0, !PT ;  /* 0x0000001f11ff7812 */ /* 0x000fe2000784c0ff */
[----:B------:R-:W-:Y:S01]  /*1b40*/  IMAD R19, R6, R19, RZ ;  /* 0x0000001306137224 */ /* 0x000fe200078e02ff */
[----:B------:R-:W-:Y:S01]  /*1b50*/  ISETP.GT.AND P3, PT, R3, RZ, PT ;  /* 0x000000ff0300720c */ /* 0x000fe20003f64270 */
[----:B------:R-:W-:Y:S01]  /*1b60*/  BSSY B1, `(.L_x_108) ;  /* 0x00001f4000017945 */ /* 0x000fe20003800000 */
[----:B------:R-:W-:Y:S01]  /*1b70*/  ISETP.GT.OR P2, PT, R17, 0x7f, P2 ;  /* 0x0000007f1100780c */ /* 0x000fe20001744670 */
[----:B------:R-:W-:-:S06]  /*1b80*/  IMAD.MOV.U32 R28, RZ, RZ, 0x7f800000 ;  /* 0x7f800000ff1c7424 */ /* 0x000fcc00078e00ff */
[----:B------:R-:W-:Y:S01]  /*1b90*/  @!P0 IMAD R23, R18, 0x5, R23 ;  /* 0x0000000512178824 */ /* 0x000fe200078e0217 */
[----:B------:R-:W-:-:S04]  /*1ba0*/  @!P0 LEA.HI R21, R4, R17, RZ, 0x5 ;  /* 0x0000001104158211 */ /* 0x000fc800078f28ff */
[----:B-----5:R-:W-:Y:S01]  /*1bb0*/  @!P0 STS [R23.X4], R20 ;  /* 0x0000001417008388 */ /* 0x020fe20000004800 */
[----:B------:R-:W-:Y:S02]  /*1bc0*/  @!P0 LOP3.LUT R22, R21, 0xffffffe0, RZ, 0xc0, !PT ;  /* 0xffffffe015168812 */ /* 0x000fe400078ec0ff */
[----:B------:R-:W-:-:S03]  /*1bd0*/  @!P0 SHF.R.S32.HI R21, RZ, 0x5, R21 ;  /* 0x00000005ff158819 */ /* 0x000fc60000011415 */
[----:B------:R-:W-:-:S04]  /*1be0*/  @!P0 IMAD.IADD R22, R17, 0x1, -R22 ;  /* 0x0000000111168824 */ /* 0x000fc800078e0a16 */
[----:B------:R-:W-:Y:S01]  /*1bf0*/  @!P0 IMAD R21, R22, 0x5, R21 ;  /* 0x0000000516158824 */ /* 0x000fe200078e0215 */
[----:B------:R-:W-:Y:S06]  /*1c00*/  BAR.SYNC.DEFER_BLOCKING 0x0 ;  /* 0x0000000000007b1d */ /* 0x000fec0000010000 */
[----:B------:R-:W1:Y:S04]  /*1c10*/  @!P0 LDS R29, [R21.X4] ;  /* 0x00000000151d8984 */ /* 0x000e680000004800 */
[----:B-1----:R-:W1:Y:S02]  /*1c20*/  SHFL.BFLY PT, R22, R29, 0x10, 0x1f ;  /* 0x0e001f001d167f89 */ /* 0x002e6400000e0000 */
[----:B-1----:R-:W-:-:S05]  /*1c30*/  FMNMX.FTZ R22, R22, R29, !PT ;  /* 0x0000001d16167209 */ /* 0x002fca0007810000 */
[----:B------:R-:W1:Y:S02]  /*1c40*/  SHFL.BFLY PT, R25, R22, 0x8, 0x1f ;  /* 0x0d001f0016197f89 */ /* 0x000e6400000e0000 */
[----:B-1----:R-:W-:-:S05]  /*1c50*/  FMNMX.FTZ R25, R22, R25, !PT ;  /* 0x0000001916197209 */ /* 0x002fca0007810000 */
[----:B------:R-:W1:Y:S02]  /*1c60*/  SHFL.BFLY PT, R24, R25, 0x4, 0x1f ;  /* 0x0c801f0019187f89 */ /* 0x000e6400000e0000 */
[----:B-1----:R-:W-:-:S05]  /*1c70*/  FMNMX.FTZ R24, R25, R24, !PT ;  /* 0x0000001819187209 */ /* 0x002fca0007810000 */
[----:B0-----:R-:W0:Y:S02]  /*1c80*/  SHFL.BFLY PT, R27, R24, 0x2, 0x1f ;  /* 0x0c401f00181b7f89 */ /* 0x001e2400000e0000 */
[----:B0-----:R-:W-:-:S05]  /*1c90*/  FMNMX.FTZ R27, R24, R27, !PT ;  /* 0x0000001b181b7209 */ /* 0x001fca0007810000 */
[----:B------:R-:W0:Y:S02]  /*1ca0*/  SHFL.BFLY PT, R18, R27, 0x1, 0x1f ;  /* 0x0c201f001b127f89 */ /* 0x000e2400000e0000 */
[----:B0-----:R-:W-:-:S04]  /*1cb0*/  FMNMX.FTZ R18, R27, R18, !PT ;  /* 0x000000121b127209 */ /* 0x001fc80007810000 */
[----:B------:R-:W-:-:S04]  /*1cc0*/  FSETP.NEU.FTZ.AND P0, PT, R18, -INF , PT ;  /* 0xff8000001200780b */ /* 0x000fc80003f1d000 */
[----:B------:R-:W-:-:S05]  /*1cd0*/  FSEL R18, R18, RZ, P0 ;  /* 0x000000ff12127208 */ /* 0x000fca0000000000 */
[----:B------:R-:W-:-:S04]  /*1ce0*/  FADD.FTZ R21, -R18, R29 ;  /* 0x0000001d12157221 */ /* 0x000fc80000010100 */
[----:B------:R-:W-:-:S06]  /*1cf0*/  FMUL.FTZ R21, R21, 1.4426950216293334961 ;  /* 0x3fb8aa3b15157820 */ /* 0x000fcc0000410000 */
[----:B------:R-:W0:Y:S02]  /*1d00*/  MUFU.EX2 R21, R21 ;  /* 0x0000001500157308 */ /* 0x000e240000000800 */
[----:B0-----:R-:W0:Y:S02]  /*1d10*/  SHFL.BFLY PT, R22, R21, 0x10, 0x1f ;  /* 0x0e001f0015167f89 */ /* 0x001e2400000e0000 */
[----:B0-----:R-:W-:-:S05]  /*1d20*/  FADD.FTZ R22, R21, R22 ;  /* 0x0000001615167221 */ /* 0x001fca0000010000 */
[----:B------:R-:W0:Y:S02]  /*1d30*/  SHFL.BFLY PT, R25, R22, 0x8, 0x1f ;  /* 0x0d001f0016197f89 */ /* 0x000e2400000e0000 */
[----:B0-----:R-:W-:Y:S01]  /*1d40*/  FADD.FTZ R25, R22, R25 ;  /* 0x0000001916197221 */ /* 0x001fe20000010000 */
[----:B------:R-:W-:-:S04]  /*1d50*/  SHF.R.S32.HI R22, RZ, 0x1f, R3 ;  /* 0x0000001fff167819 */ /* 0x000fc80000011403 */
[----:B------:R-:W0:Y:S02]  /*1d60*/  SHFL.BFLY PT, R24, R25, 0x4, 0x1f ;  /* 0x0c801f0019187f89 */ /* 0x000e2400000e0000 */
[----:B0-----:R-:W-:-:S05]  /*1d70*/  FADD.FTZ R24, R25, R24 ;  /* 0x0000001819187221 */ /* 0x001fca0000010000 */
[----:B------:R-:W0:Y:S02]  /*1d80*/  SHFL.BFLY PT, R23, R24, 0x2, 0x1f ;  /* 0x0c401f0018177f89 */ /* 0x000e2400000e0000 */
[----:B0-----:R-:W-:-:S05]  /*1d90*/  FADD.FTZ R23, R24, R23 ;  /* 0x0000001718177221 */ /* 0x001fca0000010000 */
[----:B------:R-:W0:Y:S02]  /*1da0*/  SHFL.BFLY PT, R20, R23, 0x1, 0x1f ;  /* 0x0c201f0017147f89 */ /* 0x000e2400000e0000 */
[----:B0-----:R-:W-:Y:S01]  /*1db0*/  FADD.FTZ R26, R23, R20 ;  /* 0x00000014171a7221 */ /* 0x001fe20000010000 */
[----:B------:R-:W-:Y:S01]  /*1dc0*/  LEA.HI.SX32 R20, R3, 0x1, 0x1 ;  /* 0x0000000103147811 */ /* 0x000fe200078f0aff */
[----:B------:R-:W-:-:S03]  /*1dd0*/  @!P3 IMAD.MOV R20, RZ, RZ, R22 ;  /* 0x000000ffff14b224 */ /* 0x000fc600078e0216 */
[----:B------:R-:W-:Y:S01]  /*1de0*/  FSETP.NE.FTZ.AND P0, PT, R26, RZ, PT ;  /* 0x000000ff1a00720b */ /* 0x000fe20003f15000 */
[----:B------:R-:W-:-:S12]  /*1df0*/  IMAD R6, R19, R20, RZ ;  /* 0x0000001413067224 */ /* 0x000fd800078e02ff */
[----:B------:R-:W0:Y:S02]  /*1e00*/  @P0 MUFU.LG2 R21, R26 ;  /* 0x0000001a00150308 */ /* 0x000e240000000c00 */
[----:B0-----:R-:W-:Y:S01]  /*1e10*/  @P0 FFMA.FTZ R28, R21, 0.69314718246459960938, R18 ;  /* 0x3f317218151c0823 */ /* 0x001fe20000010012 */
[----:B------:R-:W-:Y:S05]  /*1e20*/  @P2 BRA `(.L_x_109) ;  /* 0x00001c7000002947 */ /* 0x000fea0003800000 */
[----:B------:R-:W-:Y:S01]  /*1e30*/  ULDC.U8 UR4, c[0x0][0x328] ;  /* 0x0000ca0000047ab9 */ /* 0x000fe20000000000 */
[----:B------:R-:W-:Y:S02]  /*1e40*/  LEA.HI R4, R4, R17, RZ, 0x5 ;  /* 0x0000001104047211 */ /* 0x000fe400078f28ff */
[----:B------:R-:W-:Y:S02]  /*1e50*/  ISETP.NE.AND P2, PT, RZ, UR4, PT ;  /* 0x00000004ff007c0c */ /* 0x000fe4000bf45270 */
[----:B------:R-:W-:-:S04]  /*1e60*/  SHF.R.S32.HI R4, RZ, 0x5, R4 ;  /* 0x00000005ff047819 */ /* 0x000fc80000011404 */
[----:B------:R-:W-:-:S04]  /*1e70*/  IADD3 R36, P0, R4, UR8, RZ ;  /* 0x0000000804247c10 */ /* 0x000fc8000ff1e0ff */
[----:B------:R-:W-:-:S03]  /*1e80*/  LEA.HI.X.SX32 R37, R4, UR7, 0x1, P0 ;  /* 0x0000000704257c11 */ /* 0x000fc600080f0eff */
        /* <DEDUP_REMOVED lines=43> */
.L_x_112:
        /* <DEDUP_REMOVED lines=22> */
.L_x_113:
[----:B------:R-:W-:Y:S05]  /*22a0*/  BSYNC B0 ;  /* 0x0000000000007941 */ /* 0x000fea0003800000 */
.L_x_111:
[----:B------:R-:W-:Y:S01]  /*22b0*/  LOP3.LUT R19, R17, R0, RZ, 0xfc, !PT ;  /* 0x0000000011137212 */ /* 0x000fe200078efcff */
[----:B------:R-:W-:Y:S03]  /*22c0*/  BSSY B0, `(.L_x_114) ;  /* 0x0000028000007945 */ /* 0x000fe60003800000 */
[----:B------:R-:W-:-:S13]  /*22d0*/  ISETP.NE.U32.AND P0, PT, R19, RZ, PT ;  /* 0x000000ff1300720c */ /* 0x000fda0003f05070 */
[----:B------:R-:W-:Y:S05]  /*22e0*/  @!P0 BRA `(.L_x_115) ;  /* 0x000000f000008947 */ /* 0x000fea0003800000 */
[----:B------:R-:W-:Y:S01]  /*22f0*/  IMAD.MOV.U32 R24, RZ, RZ, R30 ;  /* 0x000000ffff187224 */ /* 0x000fe200078e001e */
[----:B------:R-:W-:Y:S02]  /*2300*/  MOV R23, R0 ;  /* 0x0000000000177202 */ /* 0x000fe40000000f00 */
[----:B------:R-:W-:Y:S02]  /*2310*/  MOV R22, 0x2330 ;  /* 0x0000233000167802 */ /* 0x000fe40000000f00 */
[----:B------:R-:W-:Y:S05]  /*2320*/  CALL.REL.NOINC `($__internal_2_$__cuda_sm20_div_s64) ;  /* 0x0000219000007944 */ /* 0x000fea0003c00000 */
        /* <DEDUP_REMOVED lines=11> */
.L_x_115:
        /* <DEDUP_REMOVED lines=22> */
.L_x_116:
[----:B------:R-:W-:Y:S05]  /*2540*/  BSYNC B0 ;  /* 0x0000000000007941 */ /* 0x000fea0003800000 */
.L_x_114:
        /* <DEDUP_REMOVED lines=11> */
[----:B------:R-:W-:Y:S05]  /*2600*/  CALL.REL.NOINC `($__internal_2_$__cuda_sm20_div_s64) ;  /* 0x00001eb000007944 */ /* 0x000fea0003c00000 */
[----:B------:R-:W-:-:S04]  /*2610*/  IADD3 R17, P0, RZ, -R20, RZ ;  /* 0x80000014ff117210 */ /* 0x000fc80007f1e0ff */
[----:B------:R-:W-:Y:S01]  /*2620*/  IADD3.X R18, RZ, ~R21, RZ, P0, !PT ;  /* 0x80000015ff127210 */ /* 0x000fe200007fe4ff */
[----:B------:R-:W-:-:S04]  /*2630*/  IMAD.WIDE.U32 R36, R5, R17, R36 ;  /* 0x0000001105247225 */ /* 0x000fc800078e0024 */
[----:B------:R-:W-:-:S04]  /*2640*/  IMAD R18, R18, R5, RZ ;  /* 0x0000000512127224 */ /* 0x000fc800078e02ff */
[----:B------:R-:W-:-:S05]  /*2650*/  IMAD R4, R4, R17, R18 ;  /* 0x0000001104047224 */ /* 0x000fca00078e0212 */
[----:B------:R-:W-:Y:S01]  /*2660*/  IADD3 R4, R37, R4, RZ ;  /* 0x0000000425047210 */ /* 0x000fe20007ffe0ff */
[----:B------:R-:W-:Y:S05]  /*2670*/  BRA `(.L_x_119) ;  /* 0x0000016000007947 */ /* 0x000fea0003800000 */
.L_x_118:
        /* <DEDUP_REMOVED lines=22> */
.L_x_119:
[----:B------:R-:W-:Y:S05]  /*27e0*/  BSYNC B0 ;  /* 0x0000000000007941 */ /* 0x000fea0003800000 */
.L_x_117:
        /* <DEDUP_REMOVED lines=38> */
[----:B------:R-:W-:Y:S05]  /*2a50*/  CALL.REL.NOINC `($__internal_2_$__cuda_sm20_div_s64) ;  /* 0x00001a6000007944 */ /* 0x000fea0003c00000 */
        /* <DEDUP_REMOVED lines=12> */
.L_x_121:
        /* <DEDUP_REMOVED lines=23> */
.L_x_122:
[----:B------:R-:W-:Y:S05]  /*2c90*/  BSYNC B0 ;  /* 0x0000000000007941 */ /* 0x000fea0003800000 */
.L_x_120:
        /* <DEDUP_REMOVED lines=19> */
.L_x_124:
        /* <DEDUP_REMOVED lines=22> */
.L_x_125:
[----:B------:R-:W-:Y:S05]  /*2f30*/  BSYNC B0 ;  /* 0x0000000000007941 */ /* 0x000fea0003800000 */
.L_x_123:
        /* <DEDUP_REMOVED lines=10> */
[----:B------:R-:W-:Y:S02]  /*2fe0*/  IADD3 R18, P0, RZ, -R20, RZ ;  /* 0x80000014ff127210 */ /* 0x000fe40007f1e0ff */
[----:B------:R-:W-:Y:S02]  /*2ff0*/  MOV R22, R42 ;  /* 0x0000002a00167202 */ /* 0x000fe40000000f00 */
[----:B------:R-:W-:Y:S02]  /*3000*/  IADD3.X R17, RZ, ~R21, RZ, P0, !PT ;  /* 0x80000015ff117210 */ /* 0x000fe400007fe4ff */
[----:B------:R-:W-:-:S03]  /*3010*/  MOV R23, R43 ;  /* 0x0000002b00177202 */ /* 0x000fc60000000f00 */
[----:B------:R-:W-:Y:S02]  /*3020*/  IMAD R17, R17, R14, RZ ;  /* 0x0000000e11117224 */ /* 0x000fe400078e02ff */
[----:B------:R-:W-:-:S04]  /*3030*/  IMAD.WIDE.U32 R22, R14, R18, R22 ;  /* 0x000000120e167225 */ /* 0x000fc800078e0016 */
[----:B------:R-:W-:Y:S01]  /*3040*/  IMAD R13, R13, R18, R17 ;  /* 0x000000120d0d7224 */ /* 0x000fe200078e0211 */
[----:B------:R-:W-:-:S04]  /*3050*/  MOV R14, R22 ;  /* 0x00000016000e7202 */ /* 0x000fc80000000f00 */
[----:B------:R-:W-:Y:S01]  /*3060*/  IADD3 R13, R23, R13, RZ ;  /* 0x0000000d170d7210 */ /* 0x000fe20007ffe0ff */
[----:B------:R-:W-:Y:S05]  /*3070*/  BRA `(.L_x_128) ;  /* 0x0000017000007947 */ /* 0x000fea0003800000 */
.L_x_127:
        /* <DEDUP_REMOVED lines=20> */
[----:B------:R-:W-:Y:S02]  /*31c0*/  IADD3 R17, -R18, RZ, RZ ;  /* 0x000000ff12117210 */ /* 0x000fe40007ffe1ff */
[----:B------:R-:W-:-:S03]  /*31d0*/  MOV R20, R18 ;  /* 0x0000001200147202 */ /* 0x000fc60000000f00 */
[----:B------:R-:W-:Y:S02]  /*31e0*/  IMAD R14, R14, R17, R42 ;  /* 0x000000110e0e7224 */ /* 0x000fe400078e022a */
.L_x_128:
[----:B------:R-:W-:Y:S05]  /*31f0*/  BSYNC B0 ;  /* 0x0000000000007941 */ /* 0x000fea0003800000 */
.L_x_126:
[----:B------:R-:W-:Y:S01]  /*3200*/  LOP3.LUT R19, R41, R10, RZ, 0xfc, !PT ;  /* 0x0000000a29137212 */ /* 0x000fe200078efcff */
[-C--:B------:R-:W-:Y:S01]  /*3210*/  IMAD R17, R21, R7.reuse, RZ ;  /* 0x0000000715117224 */ /* 0x080fe200078e02ff */
[----:B------:R-:W-:Y:S01]  /*3220*/  SHF.R.S32.HI R18, RZ, 0x1f, R7 ;  /* 0x0000001fff127819 */ /* 0x000fe20000011407 */
[----:B------:R-:W-:Y:S01]  /*3230*/  IMAD R44, R25, c[0x0][0x214], RZ ;  /* 0x00008500192c7a24 */ /* 0x000fe200078e02ff */
[----:B------:R-:W-:Y:S01]  /*3240*/  ISETP.NE.U32.AND P0, PT, R19, RZ, PT ;  /* 0x000000ff1300720c */ /* 0x000fe20003f05070 */
[----:B------:R-:W-:Y:S01]  /*3250*/  IMAD.WIDE.U32 R42, R20, R7, RZ ;  /* 0x00000007142a7225 */ /* 0x000fe200078e00ff */
[----:B------:R-:W-:Y:S01]  /*3260*/  SHF.R.S32.HI R21, RZ, 0x1f, R2 ;  /* 0x0000001fff157819 */ /* 0x000fe20000011402 */
[----:B------:R-:W-:Y:S02]  /*3270*/  BSSY B0, `(.L_x_129) ;  /* 0x0000036000007945 */ /* 0x000fe40003800000 */
[----:B------:R-:W-:Y:S01]  /*3280*/  IMAD R7, R18, R20, R17 ;  /* 0x0000001412077224 */ /* 0x000fe200078e0211 */
[----:B------:R-:W-:Y:S01]  /*3290*/  SHF.R.S32.HI R17, RZ, 0x1f, R44 ;  /* 0x0000001fff117819 */ /* 0x000fe2000001142c */
[----:B------:R-:W-:-:S02]  /*32a0*/  IMAD R13, R13, R2, RZ ;  /* 0x000000020d0d7224 */ /* 0x000fc400078e02ff */
[----:B------:R-:W-:Y:S01]  /*32b0*/  IMAD R18, R15, R44, RZ ;  /* 0x0000002c0f127224 */ /* 0x000fe200078e02ff */
[----:B------:R-:W-:Y:S01]  /*32c0*/  IADD3 R7, R43, R7, RZ ;  /* 0x000000072b077210 */ /* 0x000fe20007ffe0ff */
[----:B------:R-:W-:Y:S02]  /*32d0*/  IMAD R13, R21, R14, R13 ;  /* 0x0000000e150d7224 */ /* 0x000fe400078e020d */
[----:B------:R-:W-:-:S04]  /*32e0*/  IMAD.WIDE.U32 R14, R14, R2, RZ ;  /* 0x000000020e0e7225 */ /* 0x000fc800078e00ff */
[----:B------:R-:W-:Y:S01]  /*32f0*/  IMAD R17, R17, R16, R18 ;  /* 0x0000001011117224 */ /* 0x000fe200078e0212 */
[----:B------:R-:W-:Y:S01]  /*3300*/  IADD3 R13, R15, R13, RZ ;  /* 0x0000000d0f0d7210 */ /* 0x000fe20007ffe0ff */
[----:B------:R-:W-:-:S05]  /*3310*/  IMAD.WIDE.U32 R44, R16, R44, RZ ;  /* 0x0000002c102c7225 */ /* 0x000fca00078e00ff */
[----:B------:R-:W-:Y:S01]  /*3320*/  IADD3 R2, R45, R17, RZ ;  /* 0x000000112d027210 */ /* 0x000fe20007ffe0ff */
[----:B------:R-:W-:Y:S05]  /*3330*/  @!P0 BRA `(.L_x_130) ;  /* 0x0000012000008947 */ /* 0x000fea0003800000 */
[----:B------:R-:W-:Y:S01]  /*3340*/  IMAD.MOV.U32 R18, RZ, RZ, R40 ;  /* 0x000000ffff127224 */ /* 0x000fe200078e0028 */
[----:B------:R-:W-:Y:S01]  /*3350*/  MOV R24, R12 ;  /* 0x0000000c00187202 */ /* 0x000fe20000000f00 */
[----:B------:R-:W-:Y:S01]  /*3360*/  IMAD.MOV.U32 R17, RZ, RZ, R41 ;  /* 0x000000ffff117224 */ /* 0x000fe200078e0029 */
[----:B------:R-:W-:Y:S02]  /*3370*/  MOV R23, R10 ;  /* 0x0000000a00177202 */ /* 0x000fe40000000f00 */
[----:B------:R-:W-:Y:S02]  /*3380*/  MOV R22, 0x33a0 ;  /* 0x000033a000167802 */ /* 0x000fe40000000f00 */
[----:B------:R-:W-:Y:S05]  /*3390*/  CALL.REL.NOINC `($__internal_2_$__cuda_sm20_div_s64) ;  /* 0x0000112000007944 */ /* 0x000fea0003c00000 */
        /* <DEDUP_REMOVED lines=12> */
.L_x_130:
        /* <DEDUP_REMOVED lines=23> */
.L_x_131:
[----:B------:R-:W-:Y:S05]  /*35d0*/  BSYNC B0 ;  /* 0x0000000000007941 */ /* 0x000fea0003800000 */
.L_x_129:
        /* <DEDUP_REMOVED lines=29> */
.L_x_133:
        /* <DEDUP_REMOVED lines=23> */
.L_x_134:
[----:B------:R-:W-:Y:S05]  /*3920*/  BSYNC B0 ;  /* 0x0000000000007941 */ /* 0x000fea0003800000 */
.L_x_132:
[----:B------:R-:W-:-:S04]  /*3930*/  IADD3 R31, P1, P0, R36, R32, R30 ;  /* 0x00000020241f7210 */ /* 0x000fc8000783e01e */
[----:B------:R-:W-:Y:S02]  /*3940*/  IADD3 R31, P3, P2, R42, R31, R44 ;  /* 0x0000001f2a1f7210 */ /* 0x000fe40007a7e02c */
[----:B------:R-:W-:Y:S01]  /*3950*/  IADD3.X R0, R4, R5, R0, P1, P0 ;  /* 0x0000000504007210 */ /* 0x000fe20000fe0400 */
[----:B------:R-:W-:Y:S01]  /*3960*/  IMAD R5, R21, R6, RZ ;  /* 0x0000000615057224 */ /* 0x000fe200078e02ff */
[----:B------:R-:W-:Y:S02]  /*3970*/  IADD3 R14, P1, P0, R46, R31, R14 ;  /* 0x0000001f2e0e7210 */ /* 0x000fe4000783e00e */
[----:B------:R-:W-:Y:S02]  /*3980*/  IADD3.X R0, R7, R0, R2, P3, P2 ;  /* 0x0000000007007210 */ /* 0x000fe40001fe4402 */
[----:B------:R-:W-:Y:S02]  /*3990*/  SHF.R.S32.HI R2, RZ, 0x1f, R6 ;  /* 0x0000001fff027819 */ /* 0x000fe40000011406 */
[----:B------:R-:W-:-:S02]  /*39a0*/  IADD3.X R15, R10, R0, R13, P1, P0 ;  /* 0x000000000a0f7210 */ /* 0x000fc40000fe040d */
[----:B------:R-:W-:Y:S01]  /*39b0*/  SHF.R.S32.HI R0, RZ, 0x1f, R3 ;  /* 0x0000001fff007819 */ /* 0x000fe20000011403 */
[-C--:B------:R-:W-:Y:S02]  /*39c0*/  IMAD R2, R2, R20.reuse, R5 ;  /* 0x0000001402027224 */ /* 0x080fe400078e0205 */
[----:B------:R-:W-:-:S04]  /*39d0*/  IMAD.WIDE.U32 R14, R6, R20, R14 ;  /* 0x00000014060e7225 */ /* 0x000fc800078e000e */
[----:B------:R-:W-:Y:S02]  /*39e0*/  IMAD R5, R8, R3, RZ ;  /* 0x0000000308057224 */ /* 0x000fe400078e02ff */
        /* <DEDUP_REMOVED lines=8> */
.L_x_110:
[----:B------:R-:W-:-:S04]  /*3a70*/  LEA R2, P0, R36, c[0x0][0x200], 0x2 ;  /* 0x0000800024027a11 */ /* 0x000fc800078010ff */
[----:B------:R-:W-:-:S05]  /*3a80*/  LEA.HI.X R3, R36, c[0x0][0x204], R37, 0x2, P0 ;  /* 0x0000810024037a11 */ /* 0x000fca00000f1425 */
[----:B------:R0:W-:Y:S04]  /*3a90*/  STG.E [R2.64], R28 ;  /* 0x0000001c02007986 */ /* 0x0001e8000c10190a */
.L_x_109:
[----:B------:R-:W-:Y:S05]  /*3aa0*/  BSYNC B1 ;  /* 0x0000000000017941 */ /* 0x000fea0003800000 */
.L_x_108:
[----:B------:R-:W1:Y:S01]  /*3ab0*/  S2R R0, SR_TID.X ;  /* 0x0000000000007919 */ /* 0x000e620000002100 */
[----:B0-----:R-:W-:Y:S01]  /*3ac0*/  IMAD.MOV.U32 R2, RZ, RZ, c[0x0][0x314] ;  /* 0x0000c500ff027624 */ /* 0x001fe200078e00ff */
[----:B------:R-:W-:Y:S01]  /*3ad0*/  CS2R R6, SRZ ;  /* 0x0000000000067805 */ /* 0x000fe2000001ff00 */
[----:B------:R-:W-:Y:S01]  /*3ae0*/  IMAD.MOV.U32 R9, RZ, RZ, RZ ;  /* 0x000000ffff097224 */ /* 0x000fe200078e00ff */
[----:B------:R-:W-:Y:S01]  /*3af0*/  CS2R R4, SRZ ;  /* 0x0000000000047805 */ /* 0x000fe2000001ff00 */
[----:B-1----:R-:W-:-:S04]  /*3b00*/  SHF.R.S32.HI R3, RZ, 0x1f, R0 ;  /* 0x0000001fff037819 */ /* 0x002fc80000011400 */
[----:B------:R-:W-:-:S04]  /*3b10*/  LEA.HI R20, R3, R0, RZ, 0x5 ;  /* 0x0000000003147211 */ /* 0x000fc800078f28ff */
[----:B------:R-:W-:Y:S02]  /*3b20*/  LOP3.LUT R27, R20, 0xffffffe0, RZ, 0xc0, !PT ;  /* 0xffffffe0141b7812 */ /* 0x000fe400078ec0ff */
[----:B------:R-:W-:-:S03]  /*3b30*/  SHF.R.S32.HI R20, RZ, 0x5, R20 ;  /* 0x00000005ff147819 */ /* 0x000fc60000011414 */
[----:B------:R-:W-:-:S05]  /*3b40*/  IMAD.IADD R27, R0, 0x1, -R27 ;  /* 0x00000001001b7824 */ /* 0x000fca00078e0a1b */
[----:B------:R-:W-:-:S04]  /*3b50*/  ISETP.GE.AND P0, PT, R27, c[0x0][0x314], PT ;  /* 0x0000c5001b007a0c */ /* 0x000fc80003f06270 */
[----:B------:R-:W-:-:S13]  /*3b60*/  ISETP.LT.AND P0, PT, R0, 0x80, !P0 ;  /* 0x000000800000780c */ /* 0x000fda0004701270 */
[----:B------:R-:W-:Y:S02]  /*3b70*/  @P0 FADD.FTZ R0, -R28, R29 ;  /* 0x0000001d1c000221 */ /* 0x000fe40000010100 */
[C---:B------:R-:W-:Y:S02]  /*3b80*/  @P0 IMAD R3, R27.reuse, 0x5, R20 ;  /* 0x000000051b030824 */ /* 0x040fe400078e0214 */
[----:B------:R-:W-:Y:S02]  /*3b90*/  @P0 FMUL.FTZ R0, R0, 1.4426950216293334961 ;  /* 0x3fb8aa3b00000820 */ /* 0x000fe40000410000 */
[----:B------:R-:W-:-:S04]  /*3ba0*/  IMAD.SHL.U32 R27, R27, 0x4, RZ ;  /* 0x000000041b1b7824 */ /* 0x000fc800078e00ff */
[----:B------:R-:W0:Y:S01]  /*3bb0*/  @P0 MUFU.EX2 R0, R0 ;  /* 0x0000000000000308 */ /* 0x000e220000000800 */
[----:B------:R-:W-:Y:S01]  /*3bc0*/  IADD3 R25, R27, 0x80, RZ ;  /* 0x000000801b197810 */ /* 0x000fe20007ffe0ff */
[----:B0-----:R0:W-:Y:S04]  /*3bd0*/  @P0 STS [R3.X4], R0 ;  /* 0x0000000003000388 */ /* 0x0011e80000004800 */
[----:B------:R-:W-:Y:S01]  /*3be0*/  BAR.SYNC.DEFER_BLOCKING 0x0 ;  /* 0x0000000000007b1d */ /* 0x000fe20000010000 */
[----:B------:R-:W-:Y:S02]  /*3bf0*/  ISETP.GE.AND P0, PT, R2, 0x1, PT ;  /* 0x000000010200780c */ /* 0x000fe40003f06270 */
[----:B0-----:R-:W-:Y:S01]  /*3c00*/  CS2R R2, SRZ ;  /* 0x0000000000027805 */ /* 0x001fe2000001ff00 */
[----:B------:R-:W-:-:S10]  /*3c10*/  IMAD.MOV.U32 R0, RZ, RZ, RZ ;  /* 0x000000ffff007224 */ /* 0x000fd400078e00ff */
        /* <DEDUP_REMOVED lines=10> */
[C---:B------:R-:W-:Y:S01]  /*3cc0*/  IADD3 R8, P0, R21.reuse, UR5, RZ ;  /* 0x0000000515087c10 */ /* 0x040fe2000ff1e0ff */
        /* <DEDUP_REMOVED lines=11> */
.L_x_138:
        /* <DEDUP_REMOVED lines=11> */
.L_x_137:
[----:B------:R-:W-:Y:S05]  /*3e30*/  BSYNC B0 ;  /* 0x0000000000007941 */ /* 0x000fea0003800000 */
.L_x_136:
        /* <DEDUP_REMOVED lines=15> */
.L_x_135:
        /* <DEDUP_REMOVED lines=11> */
[-C--:B------:R-:W-:Y:S02]  /*3fe0*/  IABS R2, R7.reuse ;  /* 0x0000000700027213 */ /* 0x080fe40000000000 */
[----:B------:R-:W-:Y:S02]  /*3ff0*/  IABS R9, R7 ;  /* 0x0000000700097213 */ /* 0x000fe40000000000 */
[----:B------:R-:W0:Y:S03]  /*4000*/  I2F.RP R6, R2 ;  /* 0x0000000200067306 */ /* 0x000e260000209400 */
[----:B------:R-:W-:-:S05]  /*4010*/  IMAD.MOV R9, RZ, RZ, -R9 ;  /* 0x000000ffff097224 */ /* 0x000fca00078e0a09 */
[----:B0-----:R-:W0:Y:S02]  /*4020*/  MUFU.RCP R14, R6 ;  /* 0x00000006000e7308 */ /* 0x001e240000001000 */
[----:B0-----:R-:W-:-:S06]  /*4030*/  IADD3 R14, R14, 0xffffffe, RZ ;  /* 0x0ffffffe0e0e7810 */ /* 0x001fcc0007ffe0ff */
[----:B------:R-:W0:Y:S02]  /*4040*/  F2I.FTZ.U32.TRUNC.NTZ R15, R14 ;  /* 0x0000000e000f7305 */ /* 0x000e24000021f000 */
[--C-:B0-----:R-:W-:Y:S02]  /*4050*/  IMAD.MOV R0, RZ, RZ, -R15.reuse ;  /* 0x000000ffff007224 */ /* 0x101fe400078e0a0f */
[----:B------:R-:W-:Y:S02]  /*4060*/  IMAD.MOV.U32 R14, RZ, RZ, RZ ;  /* 0x000000ffff0e7224 */ /* 0x000fe400078e00ff */
[----:B------:R-:W-:Y:S02]  /*4070*/  IMAD R11, R0, R2, RZ ;  /* 0x00000002000b7224 */ /* 0x000fe400078e02ff */
[----:B------:R-:W0:Y:S02]  /*4080*/  I2F.RP R0, R3 ;  /* 0x0000000300007306 */ /* 0x000e240000209400 */
[----:B------:R-:W-:-:S06]  /*4090*/  IMAD.HI.U32 R11, R15, R11, R14 ;  /* 0x0000000b0f0b7227 */ /* 0x000fcc00078e000e */
[----:B------:R-:W-:-:S04]  /*40a0*/  IMAD.HI.U32 R6, R11, R8, RZ ;  /* 0x000000080b067227 */ /* 0x000fc800078e00ff */
[----:B------:R-:W-:Y:S01]  /*40b0*/  IMAD R9, R6, R9, R8 ;  /* 0x0000000906097224 */ /* 0x000fe200078e0208 */
[----:B0-----:R-:W0:Y:S04]  /*40c0*/  MUFU.RCP R0, R0 ;  /* 0x0000000000007308 */ /* 0x001e280000001000 */
[----:B------:R-:W-:-:S13]  /*40d0*/  ISETP.GT.U32.AND P1, PT, R2, R9, PT ;  /* 0x000000090200720c */ /* 0x000fda0003f24070 */
[----:B------:R-:W-:Y:S01]  /*40e0*/  @!P1 IMAD.IADD R9, R9, 0x1, -R2 ;  /* 0x0000000109099824 */ /* 0x000fe200078e0a02 */
[----:B------:R-:W-:Y:S02]  /*40f0*/  @!P1 IADD3 R6, R6, 0x1, RZ ;  /* 0x0000000106069810 */ /* 0x000fe40007ffe0ff */
[----:B0-----:R-:W-:Y:S02]  /*4100*/  IADD3 R10, R0, 0xffffffe, RZ ;  /* 0x0ffffffe000a7810 */ /* 0x001fe40007ffe0ff */
[----:B------:R-:W-:Y:S02]  /*4110*/  ISETP.GE.U32.AND P2, PT, R9, R2, PT ;  /* 0x000000020900720c */ /* 0x000fe40003f46070 */
[----:B------:R-:W-:Y:S01]  /*4120*/  LOP3.LUT R2, R20, R7, RZ, 0x3c, !PT ;  /* 0x0000000714027212 */ /* 0x000fe200078e3cff */
[----:B------:R-:W0:Y:S01]  /*4130*/  F2I.FTZ.U32.TRUNC.NTZ R11, R10 ;  /* 0x0000000a000b7305 */ /* 0x000e22000021f000 */
[----:B------:R-:W-:Y:S02]  /*4140*/  ISETP.NE.AND P1, PT, R7, RZ, PT ;  /* 0x000000ff0700720c */ /* 0x000fe40003f25270 */
[----:B------:R-:W-:-:S07]  /*4150*/  ISETP.GE.AND P0, PT, R2, RZ, PT ;  /* 0x000000ff0200720c */ /* 0x000fce0003f06270 */
[----:B------:R-:W-:-:S06]  /*4160*/  @P2 IADD3 R6, R6, 0x1, RZ ;  /* 0x0000000106062810 */ /* 0x000fcc0007ffe0ff */
[----:B------:R-:W-:Y:S01]  /*4170*/  @!P0 IADD3 R6, -R6, RZ, RZ ;  /* 0x000000ff06068210 */ /* 0x000fe20007ffe1ff */
[--C-:B0-----:R-:W-:Y:S01]  /*4180*/  IMAD.MOV R2, RZ, RZ, -R11.reuse ;  /* 0x000000ffff027224 */ /* 0x101fe200078e0a0b */
[----:B------:R-:W-:Y:S01]  /*4190*/  @!P1 LOP3.LUT R6, RZ, R7, RZ, 0x33, !PT ;  /* 0x00000007ff069212 */ /* 0x000fe200078e33ff */
[----:B------:R-:W-:Y:S02]  /*41a0*/  IMAD.MOV.U32 R10, RZ, RZ, RZ ;  /* 0x000000ffff0a7224 */ /* 0x000fe400078e00ff */
[----:B------:R-:W-:Y:S02]  /*41b0*/  IMAD R2, R2, R3, RZ ;  /* 0x0000000302027224 */ /* 0x000fe400078e02ff */
[----:B------:R-:W-:Y:S02]  /*41c0*/  IMAD R7, R6, R7, RZ ;  /* 0x0000000706077224 */ /* 0x000fe400078e02ff */
[----:B------:R-:W-:-:S04]  /*41d0*/  IMAD.HI.U32 R2, R11, R2, R10 ;  /* 0x000000020b027227 */ /* 0x000fc800078e000a */
[----:B------:R-:W-:Y:S02]  /*41e0*/  IMAD.IADD R8, R20, 0x1, -R7 ;  /* 0x0000000114087824 */ /* 0x000fe400078e0a07 */
[----:B------:R-:W-:-:S03]  /*41f0*/  IMAD.WIDE.U32 R10, R6, c[0x0][0x1e0], RZ ;  /* 0x00007800060a7a25 */ /* 0x000fc600078e00ff */
[----:B------:R-:W-:Y:S02]  /*4200*/  IABS R0, R8 ;  /* 0x0000000800007213 */ /* 0x000fe40000000000 */
[----:B------:R-:W-:-:S03]  /*4210*/  LOP3.LUT R8, R8, c[0x0][0x214], RZ, 0x3c, !PT ;  /* 0x0000850008087a12 */ /* 0x000fc600078e3cff */
[----:B------:R-:W-:Y:S01]  /*4220*/  IMAD.HI.U32 R9, R2, R0, RZ ;  /* 0x0000000002097227 */ /* 0x000fe200078e00ff */
[----:B------:R-:W-:-:S04]  /*4230*/  ISETP.GE.AND P1, PT, R8, RZ, PT ;  /* 0x000000ff0800720c */ /* 0x000fc80003f26270 */
        /* <DEDUP_REMOVED lines=22> */
[----:B------:R-:W-:Y:S02]  /*43a0*/  IMAD.IADD R11, R11, 0x1, R2 ;  /* 0x000000010b0b7824 */ /* 0x000fe400078e0202 */
[----:B------:R-:W-:Y:S02]  /*43b0*/  IMAD R0, R0, c[0x0][0x1e8], RZ ;  /* 0x00007a0000007a24 */ /* 0x000fe400078e02ff */
[----:B------:R-:W-:-:S04]  /*43c0*/  IMAD.WIDE.U32 R10, R7, c[0x0][0x1e8], R10 ;  /* 0x00007a00070a7a25 */ /* 0x000fc800078e000a */
[----:B------:R-:W-:Y:S01]  /*43d0*/  IMAD R0, R7, c[0x0][0x1ec], R0 ;  /* 0x00007b0007007a24 */ /* 0x000fe200078e0200 */
[----:B------:R-:W-:-:S03]  /*43e0*/  @!P0 IADD3 R2, P1, R27, R10, RZ ;  /* 0x0000000a1b028210 */ /* 0x000fc60007f3e0ff */
[----:B------:R-:W-:-:S05]  /*43f0*/  IMAD.IADD R0, R11, 0x1, R0 ;  /* 0x000000010b007824 */ /* 0x000fca00078e0200 */
        /* <DEDUP_REMOVED lines=12> */
        .weak           $__internal_2_$__cuda_sm20_div_s64
        .type           $__internal_2_$__cuda_sm20_div_s64,@function
        .size           $__internal_2_$__cuda_sm20_div_s64,(.L_x_8718 - $__internal_2_$__cuda_sm20_div_s64)
$__internal_2_$__cuda_sm20_div_s64:
        /* <DEDUP_REMOVED lines=29> */
[----:B------:R-:W-:-:S04]  /*4690*/  IMAD.X R26, RZ, RZ, ~R26, P0 ;  /* 0x000000ffff1a7224 */ /* 0x000fc800000e0e1a */
[----:B------:R-:W-:-:S04]  /*46a0*/  IMAD.WIDE.U32 R34, P5, R35, R26, R34 ;  /* 0x0000001a23227225 */ /* 0x000fc800078a0022 */
[C---:B------:R-:W-:Y:S02]  /*46b0*/  IMAD R21, R27.reuse, R26, RZ ;  /* 0x0000001a1b157224 */ /* 0x040fe400078e02ff */
[----:B------:R-:W-:-:S04]  /*46c0*/  IMAD.HI.U32 R20, P4, R27, R20, R34 ;  /* 0x000000141b147227 */ /* 0x000fc80007880022 */
[----:B------:R-:W-:Y:S01]  /*46d0*/  IMAD.HI.U32 R19, R27, R26, RZ ;  /* 0x0000001a1b137227 */ /* 0x000fe200078e00ff */
[----:B------:R-:W-:Y:S02]  /*46e0*/  IADD3 R21, P3, R21, R20, RZ ;  /* 0x0000001415157210 */ /* 0x000fe40007f7e0ff */
[-C--:B------:R-:W-:Y:S01]  /*46f0*/  IADD3 R20, P0, RZ, -R18.reuse, RZ ;  /* 0x80000012ff147210 */ /* 0x080fe20007f1e0ff */
[----:B------:R-:W-:Y:S02]  /*4700*/  IMAD.X R27, R19, 0x1, R27, P5 ;  /* 0x00000001131b7824 */ /* 0x000fe400028e061b */
[----:B------:R-:W-:Y:S01]  /*4710*/  IMAD.MOV.U32 R35, RZ, RZ, RZ ;  /* 0x000000ffff237224 */ /* 0x000fe200078e00ff */
[----:B------:R-:W-:Y:S01]  /*4720*/  SEL R20, R20, R18, !P2 ;  /* 0x0000001214147207 */ /* 0x000fe20005000000 */
[----:B------:R-:W-:-:S04]  /*4730*/  IMAD.X R26, RZ, RZ, ~R17, P0 ;  /* 0x000000ffff1a7224 */ /* 0x000fc800000e0e11 */
[----:B------:R-:W-:Y:S01]  /*4740*/  IMAD.HI.U32 R34, R21, R20, RZ ;  /* 0x0000001415227227 */ /* 0x000fe200078e00ff */
[----:B------:R-:W-:Y:S02]  /*4750*/  SEL R19, R26, R17, !P2 ;  /* 0x000000111a137207 */ /* 0x000fe40005000000 */
        /* <DEDUP_REMOVED lines=8> */
[----:B------:R-:W-:Y:S01]  /*47e0*/  IMAD R21, R27, R39, R35 ;  /* 0x000000271b157224 */ /* 0x000fe200078e0223 */
[----:B------:R-:W-:Y:S01]  /*47f0*/  IADD3 R20, P0, -R34, R20, RZ ;  /* 0x0000001422147210 */ /* 0x000fe20007f1e1ff */
[----:B------:R-:W-:-:S03]  /*4800*/  IMAD.X R26, RZ, RZ, R26, P2 ;  /* 0x000000ffff1a7224 */ /* 0x000fc600010e061a */
[-C--:B------:R-:W-:Y:S01]  /*4810*/  ISETP.GE.U32.AND P4, PT, R20, R38.reuse, PT ;  /* 0x000000261400720c */ /* 0x080fe20003f86070 */
[-C--:B------:R-:W-:Y:S01]  /*4820*/  IMAD R34, R26, R38.reuse, R21 ;  /* 0x000000261a227224 */ /* 0x080fe200078e0215 */
[----:B------:R-:W-:-:S03]  /*4830*/  IADD3 R21, P3, R20, -R38, RZ ;  /* 0x8000002614157210 */ /* 0x000fc60007f7e0ff */
[----:B------:R-:W-:Y:S01]  /*4840*/  IMAD.X R19, R19, 0x1, ~R34, P0 ;  /* 0x0000000113137824 */ /* 0x000fe200000e0e22 */
[----:B------:R-:W-:-:S04]  /*4850*/  IADD3 R34, P2, R27, 0x1, RZ ;  /* 0x000000011b227810 */ /* 0x000fc80007f5e0ff */
[----:B------:R-:W-:-:S04]  /*4860*/  ISETP.GE.U32.AND.EX P4, PT, R19, R39, PT, P4 ;  /* 0x000000271300720c */ /* 0x000fc80003f86140 */
[----:B------:R-:W-:Y:S01]  /*4870*/  SEL R21, R21, R20, P4 ;  /* 0x0000001415157207 */ /* 0x000fe20002000000 */
[----:B------:R-:W-:Y:S01]  /*4880*/  IMAD.X R20, R19, 0x1, ~R39, P3 ;  /* 0x0000000113147824 */ /* 0x000fe200018e0e27 */
[----:B------:R-:W-:Y:S02]  /*4890*/  SEL R34, R34, R27, P4 ;  /* 0x0000001b22227207 */ /* 0x000fe40002000000 */
[----:B------:R-:W-:Y:S01]  /*48a0*/  ISETP.GE.U32.AND P0, PT, R21, R38, PT ;  /* 0x000000261500720c */ /* 0x000fe20003f06070 */
[----:B------:R-:W-:Y:S01]  /*48b0*/  IMAD.X R21, RZ, RZ, R26, P2 ;  /* 0x000000ffff157224 */ /* 0x000fe200010e061a */
[----:B------:R-:W-:Y:S02]  /*48c0*/  SEL R19, R20, R19, P4 ;  /* 0x0000001314137207 */ /* 0x000fe40002000000 */
[----:B------:R-:W-:Y:S02]  /*48d0*/  IADD3 R27, P2, R34, 0x1, RZ ;  /* 0x00000001221b7810 */ /* 0x000fe40007f5e0ff */
[----:B------:R-:W-:Y:S01]  /*48e0*/  SEL R21, R21, R26, P4 ;  /* 0x0000001a15157207 */ /* 0x000fe20002000000 */
[----:B------:R-:W-:Y:S01]  /*48f0*/  IMAD.MOV.U32 R26, RZ, RZ, R22 ;  /* 0x000000ffff1a7224 */ /* 0x000fe200078e0016 */
[----:B------:R-:W-:-:S02]  /*4900*/  ISETP.GE.U32.AND.EX P0, PT, R19, R39, PT, P0 ;  /* 0x000000271300720c */ /* 0x000fc40003f06100 */
[----:B------:R-:W-:Y:S02]  /*4910*/  IADD3.X R20, RZ, R21, RZ, P2, !PT ;  /* 0x00000015ff147210 */ /* 0x000fe400017fe4ff */
[----:B------:R-:W-:Y:S02]  /*4920*/  SEL R27, R27, R34, P0 ;  /* 0x000000221b1b7207 */ /* 0x000fe40000000000 */
[----:B------:R-:W-:Y:S02]  /*4930*/  LOP3.LUT R19, R23, R17, RZ, 0x3c, !PT ;  /* 0x0000001117137212 */ /* 0x000fe400078e3cff */
[----:B------:R-:W-:Y:S02]  /*4940*/  SEL R21, R20, R21, P0 ;  /* 0x0000001514157207 */ /* 0x000fe40000000000 */
[----:B------:R-:W-:Y:S02]  /*4950*/  IADD3 R20, P2, RZ, -R27, RZ ;  /* 0x8000001bff147210 */ /* 0x000fe40007f5e0ff */
[----:B------:R-:W-:-:S02]  /*4960*/  ISETP.GE.AND P3, PT, R19, RZ, PT ;  /* 0x000000ff1300720c */ /* 0x000fc40003f66270 */
[----:B------:R-:W-:Y:S01]  /*4970*/  ISETP.NE.U32.AND P0, PT, R24, RZ, PT ;  /* 0x000000ff1800720c */ /* 0x000fe20003f05070 */
[----:B------:R-:W-:Y:S01]  /*4980*/  IMAD.X R24, RZ, RZ, ~R21, P2 ;  /* 0x000000ffff187224 */ /* 0x000fe200010e0e15 */
[----:B------:R-:W-:Y:S01]  /*4990*/  SEL R20, R20, R27, !P3 ;  /* 0x0000001b14147207 */ /* 0x000fe20005800000 */
[----:B------:R-:W-:Y:S01]  /*49a0*/  IMAD.MOV.U32 R27, RZ, RZ, 0x0 ;  /* 0x00000000ff1b7424 */ /* 0x000fe200078e00ff */
[----:B------:R-:W-:Y:S02]  /*49b0*/  ISETP.NE.AND.EX P0, PT, R23, RZ, PT, P0 ;  /* 0x000000ff1700720c */ /* 0x000fe40003f05300 */
[----:B------:R-:W-:Y:S02]  /*49c0*/  SEL R24, R24, R21, !P3 ;  /* 0x0000001518187207 */ /* 0x000fe40005800000 */
[----:B------:R-:W-:Y:S02]  /*49d0*/  SEL R20, R20, 0xffffffff, P0 ;  /* 0xffffffff14147807 */ /* 0x000fe40000000000 */
[----:B------:R-:W-:Y:S01]  /*49e0*/  SEL R21, R24, 0xffffffff, P0 ;  /* 0xffffffff18157807 */ /* 0x000fe20000000000 */
[----:B------:R-:W-:Y:S06]  /*49f0*/  RET.REL.NODEC R26 `(_ZN5flash32flash_fwd_splitkv_combine_kernelI23Flash_fwd_kernel_traitsILi256ELi64ELi64ELi4ELb0ELb0EN7cutlass6half_tE19Flash_kernel_traitsILi256ELi64ELi64ELi4ES3_EELi4ELi5ELb0EEEvNS_16Flash_fwd_paramsE) ;  /* 0xffffb6001a007950 */ /* 0x000fec0003c3ffff */
.L_x_139:
        /* <DEDUP_REMOVED lines=16> */
.L_x_8718:


//--------------------- .text._ZN5flash32flash_fwd_splitkv_combine_kernelI23Flash_fwd_kernel_traitsILi256ELi64ELi64ELi4ELb0ELb0EN7cutlass6half_tE19Flash_kernel_traitsILi256ELi64ELi64ELi4ES3_EELi4ELi4ELb0EEEvNS_16Flash_fwd_paramsE --------------------------
	.section	.text._ZN5flash32flash_fwd_splitkv_combine_kernelI23Flash_fwd_kernel_traitsILi256ELi64ELi64ELi4ELb0ELb0EN7cutlass6half_tE19Flash_kernel_traitsILi256ELi64ELi64ELi4ES3_EELi4ELi4ELb0EEEvNS_16Flash_fwd_paramsE,"ax",@progbits
	.sectioninfo	@"SHI_REGISTERS=52"
	.align	128
        .global         _ZN5flash32flash_fwd_splitkv_combine_kernelI23Flash_fwd_kernel_traitsILi256ELi64ELi64ELi4ELb0ELb0EN7cutlass6half_tE19Flash_kernel_traitsILi256ELi64ELi64ELi4ES3_EELi4ELi4ELb0EEEvNS_16Flash_fwd_paramsE
        .type           _ZN5flash32flash_fwd_splitkv_combine_kernelI23Flash_fwd_kernel_traitsILi256ELi64ELi64ELi4ELb0ELb0EN7cutlass6half_tE19Flash_kernel_traitsILi256ELi64ELi64ELi4ES3_EELi4ELi4ELb0EEEvNS_16Flash_fwd_paramsE,@function
        .size           _ZN5flash32flash_fwd_splitkv_combine_kernelI23Flash_fwd_kernel_traitsILi256ELi64ELi64ELi4ELb0ELb0EN7cutlass6half_tE19Flash_kernel_traitsILi256ELi64ELi64ELi4ES3_EELi4ELi4ELb0EEEvNS_16Flash_fwd_paramsE,(.L_x_8719 - _ZN5flash32flash_fwd_splitkv_combine_kernelI23Flash_fwd_kernel_traitsILi256ELi64ELi64ELi4ELb0ELb0EN7cutlass6half_tE19Flash_kernel_traitsILi256ELi64ELi64ELi4ES3_EELi4ELi4ELb0EEEvNS_16Flash_fwd_paramsE)
        .other          _ZN5flash32flash_fwd_splitkv_combine_kernelI23Flash_fwd_kernel_traitsILi256ELi64ELi64ELi4ELb0ELb0EN7cutlass6half_tE19Flash_kernel_traitsILi256ELi64ELi64ELi4ES3_EELi4ELi4ELb0EEEvNS_16Flash_fwd_paramsE,@"STO_CUDA_ENTRY STV_DEFAULT"
_ZN5flash32flash_fwd_splitkv_combine_kernelI23Flash_fwd_kernel_traitsILi256ELi64ELi64ELi4ELb0ELb0EN7cutlass6half_tE19Flash_kernel_traitsILi256ELi64ELi64ELi4ES3_EELi4ELi4ELb0EEEvNS_16Flash_fwd_paramsE:
.text._ZN5flash32flash_fwd_splitkv_combine_kernelI23Flash_fwd_kernel_traitsILi256ELi64ELi64ELi4ELb0ELb0EN7cutlass6half_tE19Flash_kernel_traitsILi256ELi64ELi64ELi4ES3_EELi4ELi4ELb0EEEvNS_16Flash_fwd_paramsE:
        /* <DEDUP_REMOVED lines=23> */
[----:B------:R-:W-:Y:S05]  /*0170*/  CALL.REL.NOINC `($__internal_3_$__cuda_sm20_div_s64) ;  /* 0x0000433000007944 */ /* 0x000fea0003c00000 */
[----:B------:R-:W-:Y:S05]  /*0180*/  BRA `(.L_x_141) ;  /* 0x0000013000007947 */ /* 0x000fea0003800000 */
.L_x_140:
        /* <DEDUP_REMOVED lines=19> */
.L_x_141:
        /* <DEDUP_REMOVED lines=12> */
[----:B------:R-:W-:Y:S05]  /*0380*/  CALL.REL.NOINC `($__internal_3_$__cuda_sm20_div_s64) ;  /* 0x0000412000007944 */ /* 0x000fea0003c00000 */
[----:B------:R-:W-:Y:S02]  /*0390*/  MOV R8, R20 ;  /* 0x0000001400087202 */ /* 0x000fe40000000f00 */
[----:B------:R-:W-:Y:S01]  /*03a0*/  MOV R9, R21 ;  /* 0x0000001500097202 */ /* 0x000fe20000000f00 */
[----:B------:R-:W-:Y:S05]  /*03b0*/  BRA `(.L_x_144) ;  /* 0x0000013000007947 */ /* 0x000fea0003800000 */
.L_x_143:
        /* <DEDUP_REMOVED lines=19> */
.L_x_144:
[----:B------:R-:W-:Y:S05]  /*04f0*/  BSYNC B0 ;  /* 0x0000000000007941 */ /* 0x000fea0003800000 */
.L_x_142:
        /* <DEDUP_REMOVED lines=43> */
.L_x_146:
        /* <DEDUP_REMOVED lines=19> */
.L_x_147:
[----:B------:R-:W-:Y:S05]  /*08e0*/  BSYNC B0 ;  /* 0x0000000000007941 */ /* 0x000fea0003800000 */
.L_x_145:
        /* <DEDUP_REMOVED lines=74> */
[----:B------:R-:W-:Y:S02]  /*0d90*/  MOV R32, R20 ;  /* 0x0000001400207202 */ /* 0x000fe40000000f00 */
[----:B------:R-:W-:Y:S01]  /*0da0*/  MOV R33, R21 ;  /* 0x0000001500217202 */ /* 0x000fe20000000f00 */
[----:B------:R-:W-:Y:S05]  /*0db0*/  BRA `(.L_x_150) ;  /* 0x0000013000007947 */ /* 0x000fea0003800000 */
.L_x_149:
        /* <DEDUP_REMOVED lines=19> */
.L_x_150:
[----:B------:R-:W-:Y:S05]  /*0ef0*/  BSYNC B0 ;  /* 0x0000000000007941 */ /* 0x000fea0003800000 */
.L_x_148:
        /* <DEDUP_REMOVED lines=41> */
.L_x_152:
        /* <DEDUP_REMOVED lines=19> */
.L_x_153:
[----:B------:R-:W-:Y:S05]  /*12c0*/  BSYNC B0 ;  /* 0x0000000000007941 */ /* 0x000fea0003800000 */
.L_x_151:
        /* <DEDUP_REMOVED lines=131> */
.L_x_155:
[----:B------:R-:W-:Y:S05]  /*1b00*/  BSYNC B0 ;  /* 0x0000000000007941 */ /* 0x000fea0003800000 */
.L_x_154:
        /* <DEDUP_REMOVED lines=95> */
.L_x_160:
        /* <DEDUP_REMOVED lines=22> */
.L_x_161:
[----:B------:R-:W-:Y:S05]  /*2260*/  BSYNC B0 ;  /* 0x0000000000007941 */ /* 0x000fea0003800000 */
.L_x_159:
[----:B------:R-:W-:Y:S01]  /*2270*/  LOP3.LUT R19, R17, R0, RZ, 0xfc, !PT ;  /* 0x0000000011137212 */ /* 0x000fe200078efcff */
[----:B------:R-:W-:Y:S03]  /*2280*/  BSSY B0, `(.L_x_162) ;  /* 0x0000028000007945 */ /* 0x000fe60003800000 */
[----:B------:R-:W-:-:S13]  /*2290*/  ISETP.NE.U32.AND P0, PT, R19, RZ, PT ;  /* 0x000000ff1300720c */ /* 0x000fda0003f05070 */
[----:B------:R-:W-:Y:S05]  /*22a0*/  @!P0 BRA `(.L_x_163) ;  /* 0x000000f000008947 */ /* 0x000fea0003800000 */
[----:B------:R-:W-:Y:S01]  /*22b0*/  IMAD.MOV.U32 R24, RZ, RZ, R30 ;  /* 0x000000ffff187224 */ /* 0x000fe200078e001e */
[----:B------:R-:W-:Y:S02]  /*22c0*/  MOV R23, R0 ;  /* 0x0000000000177202 */ /* 0x000fe40000000f00 */
[----:B------:R-:W-:Y:S02]  /*22d0*/  MOV R22, 0x22f0 ;  /* 0x000022f000167802 */ /* 0x000fe40000000f00 */
[----:B------:R-:W-:Y:S05]  /*22e0*/  CALL.REL.NOINC `($__internal_3_$__cuda_sm20_div_s64) ;  /* 0x000021c000007944 */ /* 0x000fea0003c00000 */
        /* <DEDUP_REMOVED lines=11> */
.L_x_163:
        /* <DEDUP_REMOVED lines=22> */
.L_x_164:
[----:B------:R-:W-:Y:S05]  /*2500*/  BSYNC B0 ;  /* 0x0000000000007941 */ /* 0x000fea0003800000 */
.L_x_162:
        /* <DEDUP_REMOVED lines=11> */
[----:B------:R-:W-:Y:S05]  /*25c0*/  CALL.REL.NOINC `($__internal_3_$__cuda_sm20_div_s64) ;  /* 0x00001ee000007944 */ /* 0x000fea0003c00000 */
[----:B------:R-:W-:-:S04]  /*25d0*/  IADD3 R17, P0, RZ, -R20, RZ ;  /* 0x80000014ff117210 */ /* 0x000fc80007f1e0ff */
[----:B------:R-:W-:Y:S01]  /*25e0*/  IADD3.X R18, RZ, ~R21, RZ, P0, !PT ;  /* 0x80000015ff127210 */ /* 0x000fe200007fe4ff */
[----:B------:R-:W-:-:S04]  /*25f0*/  IMAD.WIDE.U32 R36, R5, R17, R36 ;  /* 0x0000001105247225 */ /* 0x000fc800078e0024 */
[----:B------:R-:W-:-:S04]  /*2600*/  IMAD R18, R18, R5, RZ ;  /* 0x0000000512127224 */ /* 0x000fc800078e02ff */
[----:B------:R-:W-:-:S05]  /*2610*/  IMAD R4, R4, R17, R18 ;  /* 0x0000001104047224 */ /* 0x000fca00078e0212 */
[----:B------:R-:W-:Y:S01]  /*2620*/  IADD3 R4, R37, R4, RZ ;  /* 0x0000000425047210 */ /* 0x000fe20007ffe0ff */
[----:B------:R-:W-:Y:S05]  /*2630*/  BRA `(.L_x_167) ;  /* 0x0000016000007947 */ /* 0x000fea0003800000 */
.L_x_166:
        /* <DEDUP_REMOVED lines=22> */
.L_x_167:
[----:B------:R-:W-:Y:S05]  /*27a0*/  BSYNC B0 ;  /* 0x0000000000007941 */ /* 0x000fea0003800000 */
.L_x_165:
        /* <DEDUP_REMOVED lines=38> */
[----:B------:R-:W-:Y:S05]  /*2a10*/  CALL.REL.NOINC `($__internal_3_$__cuda_sm20_div_s64) ;  /* 0x00001a9000007944 */ /* 0x000fea0003c00000 */
        /* <DEDUP_REMOVED lines=12> */
.L_x_169:
        /* <DEDUP_REMOVED lines=23> */
.L_x_170:
[----:B------:R-:W-:Y:S05]  /*2c50*/  BSYNC B0 ;  /* 0x0000000000007941 */ /* 0x000fea0003800000 */
.L_x_168:
        /* <DEDUP_REMOVED lines=19> */
.L_x_172:
        /* <DEDUP_REMOVED lines=22> */
.L_x_173:
[----:B------:R-:W-:Y:S05]  /*2ef0*/  BSYNC B0 ;  /* 0x0000000000007941 */ /* 0x000fea0003800000 */
.L_x_171:
        /* <DEDUP_REMOVED lines=20> */
.L_x_175:
        /* <DEDUP_REMOVED lines=23> */
.L_x_176:
[----:B------:R-:W-:Y:S05]  /*31b0*/  BSYNC B0 ;  /* 0x0000000000007941 */ /* 0x000fea0003800000 */
.L_x_174:
        /* <DEDUP_REMOVED lines=25> */
[----:B------:R-:W-:Y:S05]  /*3350*/  CALL.REL.NOINC `($__internal_3_$__cuda_sm20_div_s64) ;  /* 0x0000115000007944 */ /* 0x000fea0003c00000 */
        /* <DEDUP_REMOVED lines=12> */
.L_x_178:
        /* <DEDUP_REMOVED lines=23> */
.L_x_179:
[----:B------:R-:W-:Y:S05]  /*3590*/  BSYNC B0 ;  /* 0x0000000000007941 */ /* 0x000fea0003800000 */
.L_x_177:
        /* <DEDUP_REMOVED lines=29> */
.L_x_181:
        /* <DEDUP_REMOVED lines=23> */
.L_x_182:
[----:B------:R-:W-:Y:S05]  /*38e0*/  BSYNC B0 ;  /* 0x0000000000007941 */ /* 0x000fea0003800000 */
.L_x_180:
        /* <DEDUP_REMOVED lines=20> */
.L_x_158:
[----:B------:R-:W-:-:S04]  /*3a30*/  LEA R2, P0, R36, c[0x0][0x200], 0x2 ;  /* 0x0000800024027a11 */ /* 0x000fc800078010ff */
[----:B------:R-:W-:-:S05]  /*3a40*/  LEA.HI.X R3, R36, c[0x0][0x204], R37, 0x2, P0 ;  /* 0x0000810024037a11 */ /* 0x000fca00000f1425 */
[----:B------:R0:W-:Y:S04]  /*3a50*/  STG.E [R2.64], R28 ;  /* 0x0000001c02007986 */ /* 0x0001e8000c10190a */
.L_x_157:
[----:B------:R-:W-:Y:S05]  /*3a60*/  BSYNC B1 ;  /* 0x0000000000017941 */ /* 0x000fea0003800000 */
.L_x_156:
[----:B------:R-:W1:Y:S01]  /*3a70*/  S2R R25, SR_TID.X ;  /* 0x0000000000197919 */ /* 0x000e620000002100 */
[----:B------:R-:W-:Y:S01]  /*3a80*/  IMAD.MOV.U32 R9, RZ, RZ, RZ ;  /* 0x000000ffff097224 */ /* 0x000fe200078e00ff */
[----:B------:R-:W-:Y:S01]  /*3a90*/  CS2R R6, SRZ ;  /* 0x0000000000067805 */ /* 0x000fe2000001ff00 */
[----:B-1----:R-:W-:-:S04]  /*3aa0*/  SHF.R.S32.HI R24, RZ, 0x1f, R25 ;  /* 0x0000001fff187819 */ /* 0x002fc80000011419 */
[CC--:B0-----:R-:W-:Y:S02]  /*3ab0*/  LEA.HI R2, R24.reuse, R25.reuse, RZ, 0x4 ;  /* 0x0000001918027211 */ /* 0x0c1fe400078f20ff */
[----:B------:R-:W-:Y:S02]  /*3ac0*/  LEA.HI R24, R24, R25, RZ, 0x5 ;  /* 0x0000001918187211 */ /* 0x000fe400078f28ff */
[----:B------:R-:W-:Y:S02]  /*3ad0*/  LOP3.LUT R0, R2, 0xfffffff0, RZ, 0xc0, !PT ;  /* 0xfffffff002007812 */ /* 0x000fe400078ec0ff */
[----:B------:R-:W-:Y:S02]  /*3ae0*/  LOP3.LUT R4, R24, 0x3fffffe0, RZ, 0xc0, !PT ;  /* 0x3fffffe018047812 */ /* 0x000fe400078ec0ff */
[----:B------:R-:W-:Y:S01]  /*3af0*/  SHF.R.S32.HI R24, RZ, 0x5, R24 ;  /* 0x00000005ff187819 */ /* 0x000fe20000011418 */
[----:B------:R-:W-:-:S05]  /*3b00*/  IMAD.IADD R0, R25, 0x1, -R0 ;  /* 0x0000000119007824 */ /* 0x000fca00078e0a00 */
[----:B------:R-:W-:-:S04]  /*3b10*/  ISETP.GE.AND P0, PT, R0, c[0x0][0x314], PT ;  /* 0x0000c50000007a0c */ /* 0x000fc80003f06270 */
[C---:B------:R-:W-:Y:S01]  /*3b20*/  ISETP.GT.OR P0, PT, R25.reuse, 0x3f, P0 ;  /* 0x0000003f1900780c */ /* 0x040fe20000704670 */
[----:B------:R-:W-:-:S04]  /*3b30*/  IMAD.IADD R25, R25, 0x1, -R4 ;  /* 0x0000000119197824 */ /* 0x000fc800078e0a04 */
[----:B------:R-:W-:-:S05]  /*3b40*/  IMAD.SHL.U32 R25, R25, 0x4, RZ ;  /* 0x0000000419197824 */ /* 0x000fca00078e00ff */
[----:B------:R-:W-:-:S03]  /*3b50*/  IADD3 R23, R25, 0x80, RZ ;  /* 0x0000008019177810 */ /* 0x000fc60007ffe0ff */
[----:B------:R-:W-:Y:S01]  /*3b60*/  @!P0 FADD.FTZ R3, -R28, R29 ;  /* 0x0000001d1c038221 */ /* 0x000fe20000010100 */
[----:B------:R-:W-:Y:S01]  /*3b70*/  @!P0 SHF.R.S32.HI R5, RZ, 0x4, R2 ;  /* 0x00000004ff058819 */ /* 0x000fe20000011402 */
[----:B------:R-:W-:Y:S02]  /*3b80*/  IMAD.MOV.U32 R2, RZ, RZ, c[0x0][0x314] ;  /* 0x0000c500ff027624 */ /* 0x000fe400078e00ff */
[----:B------:R-:W-:Y:S02]  /*3b90*/  @!P0 FMUL.FTZ R3, R3, 1.4426950216293334961 ;  /* 0x3fb8aa3b03038820 */ /* 0x000fe40000410000 */
[----:B------:R-:W-:Y:S02]  /*3ba0*/  @!P0 IMAD R0, R0, 0x5, R5 ;  /* 0x0000000500008824 */ /* 0x000fe400078e0205 */
[----:B------:R-:W-:Y:S02]  /*3bb0*/  CS2R R4, SRZ ;  /* 0x0000000000047805 */ /* 0x000fe4000001ff00 */
[----:B------:R-:W0:Y:S02]  /*3bc0*/  @!P0 MUFU.EX2 R3, R3 ;  /* 0x0000000300038308 */ /* 0x000e240000000800 */
[----:B0-----:R0:W-:Y:S04]  /*3bd0*/  @!P0 STS [R0.X4], R3 ;  /* 0x0000000300008388 */ /* 0x0011e80000004800 */
[----:B------:R-:W-:Y:S01]  /*3be0*/  BAR.SYNC.DEFER_BLOCKING 0x0 ;  /* 0x0000000000007b1d */ /* 0x000fe20000010000 */
[----:B------:R-:W-:-:S02]  /*3bf0*/  ISETP.GE.AND P0, PT, R2, 0x1, PT ;  /* 0x000000010200780c */ /* 0x000fc40003f06270 */
        /* <DEDUP_REMOVED lines=23> */
[----:B------:R-:W-:Y:S02]  /*3d70*/  IMAD.X R21, RZ, RZ, R21, P0 ;  /* 0x000000ffff157224 */ /* 0x000fe400000e0615 */
.L_x_186:
        /* <DEDUP_REMOVED lines=10> */
.L_x_185:
[----:B------:R-:W-:Y:S05]  /*3e20*/  BSYNC B0 ;  /* 0x0000000000007941 */ /* 0x000fea0003800000 */
.L_x_184:
        /* <DEDUP_REMOVED lines=15> */
.L_x_183:
        /* <DEDUP_REMOVED lines=89> */
        .weak           $__internal_3_$__cuda_sm20_div_s64
        .type           $__internal_3_$__cuda_sm20_div_s64,@function
        .size           $__internal_3_$__cuda_sm20_div_s64,(.L_x_8719 - $__internal_3_$__cuda_sm20_div_s64)
$__internal_3_$__cuda_sm20_div_s64:
        /* <DEDUP_REMOVED lines=83> */
[----:B------:R-:W-:Y:S06]  /*49e0*/  RET.REL.NODEC R26 `(_ZN5flash32flash_fwd_splitkv_combine_kernelI23Flash_fwd_kernel_traitsILi256ELi64ELi64ELi4ELb0ELb0EN7cutlass6half_tE19Flash_kernel_traitsILi256ELi64ELi64ELi4ES3_EELi4ELi4ELb0EEEvNS_16Flash_fwd_paramsE) ;  /* 0xffffb6101a007950 */ /* 0x000fec0003c3ffff */
.L_x_187:
        /* <DEDUP_REMOVED lines=9> */
.L_x_8719:


//--------------------- .text._ZN5flash32flash_fwd_splitkv_combine_kernelI23Flash_fwd_kernel_traitsILi256ELi64ELi64ELi4ELb0ELb0EN7cutlass6half_tE19Flash_kernel_traitsILi256ELi64ELi64ELi4ES3_EELi4ELi3ELb0EEEvNS_16Flash_fwd_paramsE --------------------------
	.section	.text._ZN5flash32flash_fwd_splitkv_combine_kernelI23Flash_fwd_kernel_traitsILi256ELi64ELi64ELi4ELb0ELb0EN7cutlass6half_tE19Flash_kernel_traitsILi256ELi64ELi64ELi4ES3_EELi4ELi3ELb0EEEvNS_16Flash_fwd_paramsE,"ax",@progbits
	.sectioninfo	@"SHI_REGISTERS=52"
	.align	128
        .global         _ZN5flash32flash_fwd_splitkv_combine_kernelI23Flash_fwd_kernel_traitsILi256ELi64ELi64ELi4ELb0ELb0EN7cutlass6half_tE19Flash_kernel_traitsILi256ELi64ELi64ELi4ES3_EELi4ELi3ELb0EEEvNS_16Flash_fwd_paramsE
        .type           _ZN5flash32flash_fwd_splitkv_combine_kernelI23Flash_fwd_kernel_traitsILi256ELi64ELi64ELi4ELb0ELb0EN7cutlass6half_tE19Flash_kernel_traitsILi256ELi64ELi64ELi4ES3_EELi4ELi3ELb0EEEvNS_16Flash_fwd_paramsE,@function
        .size           _ZN5flash32flash_fwd_splitkv_combine_kernelI23Flash_fwd_kernel_traitsILi256ELi64ELi64ELi4ELb0ELb0EN7cutlass6half_tE19Flash_kernel_traitsILi256ELi64ELi64ELi4ES3_EELi4ELi3ELb0EEEvNS_16Flash_fwd_paramsE,(.L_x_8720 - _ZN5flash32flash_fwd_splitkv_combine_kernelI23Flash_fwd_kernel_traitsILi256ELi64ELi64ELi4ELb0ELb0EN7cutlass6half_tE19Flash_kernel_traitsILi256ELi64ELi64ELi4ES3_EELi4ELi3ELb0EEEvNS_16Flash_fwd_paramsE)
        .other          _ZN5flash32flash_fwd_splitkv_combine_kernelI23Flash_fwd_kernel_traitsILi256ELi64ELi64ELi4ELb0ELb0EN7cutlass6half_tE19Flash_kernel_traitsILi256ELi64ELi64ELi4ES3_EELi4ELi3ELb0EEEvNS_16Flash_fwd_paramsE,@"STO_CUDA_ENTRY STV_DEFAULT"
_ZN5flash32flash_fwd_splitkv_combine_kernelI23Flash_fwd_kernel_traitsILi256ELi64ELi64ELi4ELb0ELb0EN7cutlass6half_tE19Flash_kernel_traitsILi256ELi64ELi64ELi4ES3_EELi4ELi3ELb0EEEvNS_16Flash_fwd_paramsE:
.text._ZN5flash32flash_fwd_splitkv_combine_kernelI23Flash_fwd_kernel_traitsILi256ELi64ELi64ELi4ELb0ELb0EN7cutlass6half_tE19Flash_kernel_traitsILi256ELi64ELi64ELi4ES3_EELi4ELi3ELb0EEEvNS_16Flash_fwd_paramsE:
        /* <DEDUP_REMOVED lines=23> */
[----:B------:R-:W-:Y:S05]  /*0170*/  CALL.REL.NOINC `($__internal_4_$__cuda_sm20_div_s64) ;  /* 0x000042f000007944 */ /* 0x000fea0003c00000 */
[----:B------:R-:W-:Y:S05]  /*0180*/  BRA `(.L_x_189) ;  /* 0x0000013000007947 */ /* 0x000fea0003800000 */
.L_x_188:
        /* <DEDUP_REMOVED lines=19> */
.L_x_189:
        /* <DEDUP_REMOVED lines=12> */
[----:B------:R-:W-:Y:S05]  /*0380*/  CALL.REL.NOINC `($__internal_4_$__cuda_sm20_div_s64) ;  /* 0x000040e000007944 */ /* 0x000fea0003c00000 */
[----:B------:R-:W-:Y:S02]  /*0390*/  MOV R8, R20 ;  /* 0x0000001400087202 */ /* 0x000fe40000000f00 */
[----:B------:R-:W-:Y:S01]  /*03a0*/  MOV R9, R21 ;  /* 0x0000001500097202 */ /* 0x000fe20000000f00 */
[----:B------:R-:W-:Y:S05]  /*03b0*/  BRA `(.L_x_192) ;  /* 0x0000013000007947 */ /* 0x000fea0003800000 */
.L_x_191:
        /* <DEDUP_REMOVED lines=19> */
.L_x_192:
[----:B------:R-:W-:Y:S05]  /*04f0*/  BSYNC B0 ;  /* 0x0000000000007941 */ /* 0x000fea0003800000 */
.L_x_190:
        /* <DEDUP_REMOVED lines=43> */
.L_x_194:
        /* <DEDUP_REMOVED lines=19> */
.L_x_195:
[----:B------:R-:W-:Y:S05]  /*08e0*/  BSYNC B0 ;  /* 0x0000000000007941 */ /* 0x000fea0003800000 */
.L_x_193:
        /* <DEDUP_REMOVED lines=74> */
[----:B------:R-:W-:Y:S02]  /*0d90*/  MOV R32, R20 ;  /* 0x0000001400207202 */ /* 0x000fe40000000f00 */
[----:B------:R-:W-:Y:S01]  /*0da0*/  MOV R33, R21 ;  /* 0x0000001500217202 */ /* 0x000fe20000000f00 */
[----:B------:R-:W-:Y:S05]  /*0db0*/  BRA `(.L_x_198) ;  /* 0x0000013000007947 */ /* 0x000fea0003800000 */
.L_x_197:
        /* <DEDUP_REMOVED lines=19> */
.L_x_198:
[----:B------:R-:W-:Y:S05]  /*0ef0*/  BSYNC B0 ;  /* 0x0000000000007941 */ /* 0x000fea0003800000 */
.L_x_196:
        /* <DEDUP_REMOVED lines=41> */
.L_x_200:
        /* <DEDUP_REMOVED lines=19> */
.L_x_201:
[----:B------:R-:W-:Y:S05]  /*12c0*/  BSYNC B0 ;  /* 0x0000000000007941 */ /* 0x000fea0003800000 */
.L_x_199:
        /* <DEDUP_REMOVED lines=131> */
.L_x_203:
[----:B------:R-:W-:Y:S05]  /*1b00*/  BSYNC B0 ;  /* 0x0000000000007941 */ /* 0x000fea0003800000 */
.L_x_202:
        /* <DEDUP_REMOVED lines=19> */
[----:B0-----:R-:W0:Y:S02]  /*1c40*/  SHFL.BFLY PT, R27, R22, 0x2, 0x1f ;  /* 0x0c401f00161b7f89 */ /* 0x001e2400000e0000 */
[----:B0-----:R-:W-:Y:S02]  /*1c50*/  FMNMX.FTZ R27, R22, R27, !PT ;  /* 0x0000001b161b7209 */ /* 0x001fe40007810000 */
[----:B------:R-:W-:-:S03]  /*1c60*/  SHF.R.S32.HI R22, RZ, 0x1f, R3 ;  /* 0x0000001fff167819 */ /* 0x000fc60000011403 */
        /* <DEDUP_REMOVED lines=69> */
.L_x_208:
        /* <DEDUP_REMOVED lines=22> */
.L_x_209:
[----:B------:R-:W-:Y:S05]  /*2220*/  BSYNC B0 ;  /* 0x0000000000007941 */ /* 0x000fea0003800000 */
.L_x_207:
[----:B------:R-:W-:Y:S01]  /*2230*/  LOP3.LUT R19, R17, R0, RZ, 0xfc, !PT ;  /* 0x0000000011137212 */ /* 0x000fe200078efcff */
[----:B------:R-:W-:Y:S03]  /*2240*/  BSSY B0, `(.L_x_210) ;  /* 0x0000028000007945 */ /* 0x000fe60003800000 */
[----:B------:R-:W-:-:S13]  /*2250*/  ISETP.NE.U32.AND P0, PT, R19, RZ, PT ;  /* 0x000000ff1300720c */ /* 0x000fda0003f05070 */
[----:B------:R-:W-:Y:S05]  /*2260*/  @!P0 BRA `(.L_x_211) ;  /* 0x000000f000008947 */ /* 0x000fea0003800000 */
[----:B------:R-:W-:Y:S01]  /*2270*/  IMAD.MOV.U32 R24, RZ, RZ, R30 ;  /* 0x000000ffff187224 */ /* 0x000fe200078e001e */
[----:B------:R-:W-:Y:S02]  /*2280*/  MOV R23, R0 ;  /* 0x0000000000177202 */ /* 0x000fe40000000f00 */
[----:B------:R-:W-:Y:S02]  /*2290*/  MOV R22, 0x22b0 ;  /* 0x000022b000167802 */ /* 0x000fe40000000f00 */
[----:B------:R-:W-:Y:S05]  /*22a0*/  CALL.REL.NOINC `($__internal_4_$__cuda_sm20_div_s64) ;  /* 0x000021c000007944 */ /* 0x000fea0003c00000 */
        /* <DEDUP_REMOVED lines=11> */
.L_x_211:
        /* <DEDUP_REMOVED lines=22> */
.L_x_212:
[----:B------:R-:W-:Y:S05]  /*24c0*/  BSYNC B0 ;  /* 0x0000000000007941 */ /* 0x000fea0003800000 */
.L_x_210:
        /* <DEDUP_REMOVED lines=11> */
[----:B------:R-:W-:Y:S05]  /*2580*/  CALL.REL.NOINC `($__internal_4_$__cuda_sm20_div_s64) ;  /* 0x00001ee000007944 */ /* 0x000fea0003c00000 */
[----:B------:R-:W-:-:S04]  /*2590*/  IADD3 R17, P0, RZ, -R20, RZ ;  /* 0x80000014ff117210 */ /* 0x000fc80007f1e0ff */
[----:B------:R-:W-:Y:S01]  /*25a0*/  IADD3.X R18, RZ, ~R21, RZ, P0, !PT ;  /* 0x80000015ff127210 */ /* 0x000fe200007fe4ff */
[----:B------:R-:W-:-:S04]  /*25b0*/  IMAD.WIDE.U32 R36, R5, R17, R36 ;  /* 0x0000001105247225 */ /* 0x000fc800078e0024 */
[----:B------:R-:W-:-:S04]  /*25c0*/  IMAD R18, R18, R5, RZ ;  /* 0x0000000512127224 */ /* 0x000fc800078e02ff */
[----:B------:R-:W-:-:S05]  /*25d0*/  IMAD R4, R4, R17, R18 ;  /* 0x0000001104047224 */ /* 0x000fca00078e0212 */
[----:B------:R-:W-:Y:S01]  /*25e0*/  IADD3 R4, R37, R4, RZ ;  /* 0x0000000425047210 */ /* 0x000fe20007ffe0ff */
[----:B------:R-:W-:Y:S05]  /*25f0*/  BRA `(.L_x_215) ;  /* 0x0000016000007947 */ /* 0x000fea0003800000 */
.L_x_214:
        /* <DEDUP_REMOVED lines=22> */
.L_x_215:
[----:B------:R-:W-:Y:S05]  /*2760*/  BSYNC B0 ;  /* 0x0000000000007941 */ /* 0x000fea0003800000 */
.L_x_213:
        /* <DEDUP_REMOVED lines=38> */
[----:B------:R-:W-:Y:S05]  /*29d0*/  CALL.REL.NOINC `($__internal_4_$__cuda_sm20_div_s64) ;  /* 0x00001a9000007944 */ /* 0x000fea0003c00000 */
        /* <DEDUP_REMOVED lines=12> */
.L_x_217:
        /* <DEDUP_REMOVED lines=23> */
.L_x_218:
[----:B------:R-:W-:Y:S05]  /*2c10*/  BSYNC B0 ;  /* 0x0000000000007941 */ /* 0x000fea0003800000 */
.L_x_216:
        /* <DEDUP_REMOVED lines=19> */
.L_x_220:
        /* <DEDUP_REMOVED lines=22> */
.L_x_221:
[----:B------:R-:W-:Y:S05]  /*2eb0*/  BSYNC B0 ;  /* 0x0000000000007941 */ /* 0x000fea0003800000 */
.L_x_219:
        /* <DEDUP_REMOVED lines=20> */
.L_x_223:
        /* <DEDUP_REMOVED lines=23> */
.L_x_224:
[----:B------:R-:W-:Y:S05]  /*3170*/  BSYNC B0 ;  /* 0x0000000000007941 */ /* 0x000fea0003800000 */
.L_x_222:
        /* <DEDUP_REMOVED lines=25> */
[----:B------:R-:W-:Y:S05]  /*3310*/  CALL.REL.NOINC `($__internal_4_$__cuda_sm20_div_s64) ;  /* 0x0000115000007944 */ /* 0x000fea0003c00000 */
        /* <DEDUP_REMOVED lines=12> */
.L_x_226:
        /* <DEDUP_REMOVED lines=23> */
.L_x_227:
[----:B------:R-:W-:Y:S05]  /*3550*/  BSYNC B0 ;  /* 0x0000000000007941 */ /* 0x000fea0003800000 */
.L_x_225:
        /* <DEDUP_REMOVED lines=29> */
.L_x_229:
        /* <DEDUP_REMOVED lines=23> */
.L_x_230:
[----:B------:R-:W-:Y:S05]  /*38a0*/  BSYNC B0 ;  /* 0x0000000000007941 */ /* 0x000fea0003800000 */
.L_x_228:
        /* <DEDUP_REMOVED lines=20> */
.L_x_206:
[----:B------:R-:W-:-:S04]  /*39f0*/  LEA R2, P0, R36, c[0x0][0x200], 0x2 ;  /* 0x0000800024027a11 */ /* 0x000fc800078010ff */
[----:B------:R-:W-:-:S05]  /*3a00*/  LEA.HI.X R3, R36, c[0x0][0x204], R37, 0x2, P0 ;  /* 0x0000810024037a11 */ /* 0x000fca00000f1425 */
[----:B------:R0:W-:Y:S04]  /*3a10*/  STG.E [R2.64], R28 ;  /* 0x0000001c02007986 */ /* 0x0001e8000c10190a */
.L_x_205:
[----:B------:R-:W-:Y:S05]  /*3a20*/  BSYNC B1 ;  /* 0x0000000000017941 */ /* 0x000fea0003800000 */
.L_x_204:
        /* <DEDUP_REMOVED lines=49> */
.L_x_234:
        /* <DEDUP_REMOVED lines=10> */
.L_x_233:
[----:B------:R-:W-:Y:S05]  /*3de0*/  BSYNC B0 ;  /* 0x0000000000007941 */ /* 0x000fea0003800000 */
.L_x_232:
        /* <DEDUP_REMOVED lines=15> */
.L_x_231:
        /* <DEDUP_REMOVED lines=89> */
        .weak           $__internal_4_$__cuda_sm20_div_s64
        .type           $__internal_4_$__cuda_sm20_div_s64,@function
        .size           $__internal_4_$__cuda_sm20_div_s64,(.L_x_8720 - $__internal_4_$__cuda_sm20_div_s64)
$__internal_4_$__cuda_sm20_div_s64:
        /* <DEDUP_REMOVED lines=83> */
[----:B------:R-:W-:Y:S06]  /*49a0*/  RET.REL.NODEC R26 `(_ZN5flash32flash_fwd_splitkv_combine_kernelI23Flash_fwd_kernel_traitsILi256ELi64ELi64ELi4ELb0ELb0EN7cutlass6half_tE19Flash_kernel_traitsILi256ELi64ELi64ELi4ES3_EELi4ELi3ELb0EEEvNS_16Flash_fwd_paramsE) ;  /* 0xffffb6501a007950 */ /* 0x000fec0003c3ffff */
.L_x_235:
        /* <DEDUP_REMOVED lines=13> */
.L_x_8720:


//--------------------- .text._ZN5flash32flash_fwd_splitkv_combine_kernelI23Flash_fwd_kernel_traitsILi256ELi64ELi64ELi4ELb0ELb0EN7cutlass6half_tE19Flash_kernel_traitsILi256ELi64ELi64ELi4ES3_EELi4ELi2ELb0EEEvNS_16Flash_fwd_paramsE --------------------------
	.section	.text._ZN5flash32flash_fwd_splitkv_combine_kernelI23Flash_fwd_kernel_traitsILi256ELi64ELi64ELi4ELb0ELb0EN7cutlass6half_tE19Flash_kernel_traitsILi256ELi64ELi64ELi4ES3_EELi4ELi2ELb0EEEvNS_16Flash_fwd_paramsE,"ax",@progbits
	.sectioninfo	@"SHI_REGISTERS=54"
	.align	128
        .global         _ZN5flash32flash_fwd_splitkv_combine_kernelI23Flash_fwd_kernel_traitsILi256ELi64ELi64ELi4ELb0ELb0EN7cutlass6half_tE19Flash_kernel_traitsILi256ELi64ELi64ELi4ES3_EELi4ELi2ELb0EEEvNS_16Flash_fwd_paramsE
        .type           _ZN5flash32flash_fwd_splitkv_combine_kernelI23Flash_fwd_kernel_traitsILi256ELi64ELi64ELi4ELb0ELb0EN7cutlass6half_tE19Flash_kernel_traitsILi256ELi64ELi64ELi4ES3_EELi4ELi2ELb0EEEvNS_16Flash_fwd_paramsE,@function
        .size           _ZN5flash32flash_fwd_splitkv_combine_kernelI23Flash_fwd_kernel_traitsILi256ELi64ELi64ELi4ELb0ELb0EN7cutlass6half_tE19Flash_kernel_traitsILi256ELi64ELi64ELi4ES3_EELi4ELi2ELb0EEEvNS_16Flash_fwd_paramsE,(.L_x_8721 - _ZN5flash32flash_fwd_splitkv_combine_kernelI23Flash_fwd_kernel_traitsILi256ELi64ELi64ELi4ELb0ELb0EN7cutlass6half_tE19Flash_kernel_traitsILi256ELi64ELi64ELi4ES3_EELi4ELi2ELb0EEEvNS_16Flash_fwd_paramsE)
        .other          _ZN5flash32flash_fwd_splitkv_combine_kernelI23Flash_fwd_kernel_traitsILi256ELi64ELi64ELi4ELb0ELb0EN7cutlass6half_tE19Flash_kernel_traitsILi256ELi64ELi64ELi4ES3_EELi4ELi2ELb0EEEvNS_16Flash_fwd_paramsE,@"STO_CUDA_ENTRY STV_DEFAULT"
_ZN5flash32flash_fwd_splitkv_combine_kernelI23Flash_fwd_kernel_traitsILi256ELi64ELi64ELi4ELb0ELb0EN7cutlass6half_tE19Flash_kernel_traitsILi256ELi64ELi64ELi4ES3_EELi4ELi2ELb0EEEvNS_16Flash_fwd_paramsE:
.text._ZN5flash32flash_fwd_splitkv_combine_kernelI23Flash_fwd_kernel_traitsILi256ELi64ELi64ELi4ELb0ELb0EN7cutlass6half_tE19Flash_kernel_traitsILi256ELi64ELi64ELi4ES3_EELi4ELi2ELb0EEEvNS_16Flash_fwd_paramsE:
        /* <DEDUP_REMOVED lines=23> */
[----:B------:R-:W-:Y:S05]  /*0170*/  CALL.REL.NOINC `($__internal_5_$__cuda_sm20_div_s64) ;  /* 0x0000423000007944 */ /* 0x000fea0003c00000 */
[----:B------:R-:W-:Y:S01]  /*0180*/  MOV R24, R0 ;  /* 0x0000000000187202 */ /* 0x000fe20000000f00 */
[----:B------:R-:W-:Y:S05]  /*0190*/  BRA `(.L_x_237) ;  /* 0x0000013000007947 */ /* 0x000fea0003800000 */
.L_x_236:
        /* <DEDUP_REMOVED lines=19> */
.L_x_237:
        /* <DEDUP_REMOVED lines=8> */
[----:B------:R-:W-:Y:S02]  /*0350*/  MOV R21, R25 ;  /* 0x0000001900157202 */ /* 0x000fe40000000f00 */
[----:B------:R-:W-:Y:S02]  /*0360*/  MOV R20, 0x380 ;  /* 0x0000038000147802 */ /* 0x000fe40000000f00 */
[----:B------:R-:W-:Y:S05]  /*0370*/  CALL.REL.NOINC `($__internal_5_$__cuda_sm20_div_s64) ;  /* 0x0000403000007944 */ /* 0x000fea0003c00000 */
[----:B------:R-:W-:Y:S02]  /*0380*/  MOV R12, R0 ;  /* 0x00000000000c7202 */ /* 0x000fe40000000f00 */
[----:B------:R-:W-:Y:S01]  /*0390*/  MOV R13, R25 ;  /* 0x00000019000d7202 */ /* 0x000fe20000000f00 */
[----:B------:R-:W-:Y:S05]  /*03a0*/  BRA `(.L_x_240) ;  /* 0x0000013000007947 */ /* 0x000fea0003800000 */
.L_x_239:
        /* <DEDUP_REMOVED lines=19> */
.L_x_240:
[----:B------:R-:W-:Y:S05]  /*04e0*/  BSYNC B0 ;  /* 0x0000000000007941 */ /* 0x000fea0003800000 */
.L_x_238:
        /* <DEDUP_REMOVED lines=44> */
.L_x_242:
        /* <DEDUP_REMOVED lines=19> */
.L_x_243:
[----:B------:R-:W-:Y:S05]  /*08e0*/  BSYNC B0 ;  /* 0x0000000000007941 */ /* 0x000fea0003800000 */
.L_x_241:
        /* <DEDUP_REMOVED lines=70> */
[----:B------:R-:W-:Y:S02]  /*0d50*/  MOV R20, 0xd70 ;  /* 0x00000d7000147802 */ /* 0x000fe40000000f00 */
[----:B------:R-:W-:Y:S05]  /*0d60*/  CALL.REL.NOINC `($__internal_5_$__cuda_sm20_div_s64) ;  /* 0x0000364000007944 */ /* 0x000fea0003c00000 */
[----:B------:R-:W-:Y:S02]  /*0d70*/  MOV R32, R0 ;  /* 0x0000000000207202 */ /* 0x000fe40000000f00 */
[----:B------:R-:W-:Y:S01]  /*0d80*/  MOV R33, R25 ;  /* 0x0000001900217202 */ /* 0x000fe20000000f00 */
[----:B------:R-:W-:Y:S05]  /*0d90*/  BRA `(.L_x_246) ;  /* 0x0000013000007947 */ /* 0x000fea0003800000 */
.L_x_245:
        /* <DEDUP_REMOVED lines=19> */
.L_x_246:
[----:B------:R-:W-:Y:S05]  /*0ed0*/  BSYNC B0 ;  /* 0x0000000000007941 */ /* 0x000fea0003800000 */
.L_x_244:
        /* <DEDUP_REMOVED lines=15> */
[----:B------:R-:W-:-:S05]  /*0fd0*/  IMAD R0, R21, R0, R2 ;  /* 0x0000000015007224 */ /* 0x000fca00078e0202 */
[----:B------:R-:W-:-:S13]  /*0fe0*/  ISETP.GT.U32.AND P1, PT, R15, R0, PT ;  /* 0x000000000f00720c */ /* 0x000fda0003f24070 */
[----:B------:R-:W-:Y:S01]  /*0ff0*/  @!P1 IMAD.IADD R0, R0, 0x1, -R15 ;  /* 0x0000000100009824 */ /* 0x000fe200078e0a0f */
[----:B------:R-:W-:Y:S02]  /*1000*/  @!P1 IADD3 R21, R21, 0x1, RZ ;  /* 0x0000000115159810 */ /* 0x000fe40007ffe0ff */
[----:B------:R-:W-:Y:S02]  /*1010*/  ISETP.NE.AND P1, PT, R5, RZ, PT ;  /* 0x000000ff0500720c */ /* 0x000fe40003f25270 */
        /* <DEDUP_REMOVED lines=22> */
.L_x_248:
        /* <DEDUP_REMOVED lines=19> */
.L_x_249:
[----:B------:R-:W-:Y:S05]  /*12b0*/  BSYNC B0 ;  /* 0x0000000000007941 */ /* 0x000fea0003800000 */
.L_x_247:
[----:B------:R-:W-:Y:S01]  /*12c0*/  IABS R6, c[0x0][0x214] ;  /* 0x0000850000067a13 */ /* 0x000fe20000000000 */
[----:B------:R-:W-:Y:S01]  /*12d0*/  IMAD.MOV.U32 R22, RZ, RZ, RZ ;  /* 0x000000ffff167224 */ /* 0x000fe200078e00ff */
[----:B------:R-:W-:Y:S01]  /*12e0*/  ISETP.GT.AND P3, PT, R5, RZ, PT ;  /* 0x000000ff0500720c */ /* 0x000fe20003f64270 */
[----:B------:R-:W-:Y:S01]  /*12f0*/  ULDC.U8 UR4, c[0x0][0x329] ;  /* 0x0000ca4000047ab9 */ /* 0x000fe20000000000 */
[----:B------:R-:W0:Y:S01]  /*1300*/  I2F.RP R20, R6 ;  /* 0x0000000600147306 */ /* 0x000e220000209400 */
[----:B------:R-:W-:Y:S01]  /*1310*/  ULDC.64 UR10, c[0x0][0x118] ;  /* 0x00004600000a7ab9 */ /* 0x000fe20000000a00 */
[----:B------:R-:W-:Y:S06]  /*1320*/  BSSY B0, `(.L_x_250) ;  /* 0x000007e000007945 */ /* 0x000fec0003800000 */
        /* <DEDUP_REMOVED lines=9> */
[----:B------:R-:W-:-:S03]  /*13c0*/  ISETP.GE.AND P1, PT, R10, RZ, PT ;  /* 0x000000ff0a00720c */ /* 0x000fc60003f26270 */
[----:B------:R-:W-:-:S04]  /*13d0*/  IMAD.HI.U32 R2, R2, R0, RZ ;  /* 0x0000000002027227 */ /* 0x000fc800078e00ff */
[----:B------:R-:W-:-:S04]  /*13e0*/  IMAD.MOV R13, RZ, RZ, -R2 ;  /* 0x000000ffff0d7224 */ /* 0x000fc800078e0a02 */
[C---:B------:R-:W-:Y:S01]  /*13f0*/  IMAD R13, R6.reuse, R13, R0 ;  /* 0x0000000d060d7224 */ /* 0x040fe200078e0200 */
[----:B------:R-:W-:Y:S02]  /*1400*/  SHF.R.S32.HI R0, RZ, 0x1f, R5 ;  /* 0x0000001fff007819 */ /* 0x000fe40000011405 */
[----:B------:R-:W-:Y:S02]  /*1410*/  LEA.HI.SX32 R5, R5, 0x1, 0x1 ;  /* 0x0000000105057811 */ /* 0x000fe400078f0aff */
[----:B------:R-:W-:Y:S01]  /*1420*/  ISETP.GT.U32.AND P0, PT, R6, R13, PT ;  /* 0x0000000d0600720c */ /* 0x000fe20003f04070 */
[----:B------:R-:W-:-:S12]  /*1430*/  @!P3 IMAD.MOV R5, RZ, RZ, R0 ;  /* 0x000000ffff05b224 */ /* 0x000fd800078e0200 */
[----:B------:R-:W-:Y:S01]  /*1440*/  @!P0 IMAD.IADD R13, R13, 0x1, -R6 ;  /* 0x000000010d0d8824 */ /* 0x000fe200078e0a06 */
[----:B------:R-:W-:Y:S02]  /*1450*/  @!P0 IADD3 R2, R2, 0x1, RZ ;  /* 0x0000000102028810 */ /* 0x000fe40007ffe0ff */
[----:B------:R-:W-:Y:S02]  /*1460*/  ISETP.NE.AND P0, PT, RZ, c[0x0][0x214], PT ;  /* 0x00008500ff007a0c */ /* 0x000fe40003f05270 */
[----:B------:R-:W-:-:S13]  /*1470*/  ISETP.GE.U32.AND P2, PT, R13, R6, PT ;  /* 0x000000060d00720c */ /* 0x000fda0003f46070 */
[----:B------:R-:W-:-:S05]  /*1480*/  @P2 IADD3 R2, R2, 0x1, RZ ;  /* 0x0000000102022810 */ /* 0x000fca0007ffe0ff */
[----:B------:R-:W-:Y:S01]  /*1490*/  @!P1 IMAD.MOV R2, RZ, RZ, -R2 ;  /* 0x000000ffff029224 */ /* 0x000fe200078e0a02 */
[----:B------:R-:W-:-:S05]  /*14a0*/  @!P0 LOP3.LUT R2, RZ, c[0x0][0x214], RZ, 0x33, !PT ;  /* 0x00008500ff028a12 */ /* 0x000fca00078e33ff */
[----:B------:R-:W-:Y:S01]  /*14b0*/  IMAD R5, R5, R2, RZ ;  /* 0x0000000205057224 */ /* 0x000fe200078e02ff */
[----:B------:R-:W-:-:S04]  /*14c0*/  IABS R2, c[0x0][0x1c0] ;  /* 0x0000700000027a13 */ /* 0x000fc80000000000 */
[----:B------:R-:W0:Y:S01]  /*14d0*/  I2F.U32.RP R10, R2 ;  /* 0x00000002000a7306 */ /* 0x000e220000209000 */
[-C--:B------:R-:W-:Y:S02]  /*14e0*/  IABS R6, R5.reuse ;  /* 0x0000000500067213 */ /* 0x080fe40000000000 */
[----:B------:R-:W-:-:S03]  /*14f0*/  IABS R27, R5 ;  /* 0x00000005001b7213 */ /* 0x000fc60000000000 */
[----:B------:R-:W-:Y:S02]  /*1500*/  IMAD.IADD R9, R9, 0x1, R6 ;  /* 0x0000000109097824 */ /* 0x000fe400078e0206 */
[----:B------:R-:W1:Y:S01]  /*1510*/  I2F.RP R12, R6 ;  /* 0x00000006000c7306 */ /* 0x000e620000209400 */
[----:B------:R-:W-:-:S07]  /*1520*/  IMAD.MOV R27, RZ, RZ, -R27 ;  /* 0x000000ffff1b7224 */ /* 0x000fce00078e0a1b */
[----:B0-----:R-:W0:Y:S08]  /*1530*/  MUFU.RCP R20, R10 ;  /* 0x0000000a00147308 */ /* 0x001e300000001000 */
[----:B-1----:R-:W1:Y:S01]  /*1540*/  MUFU.RCP R0, R12 ;  /* 0x0000000c00007308 */ /* 0x002e620000001000 */
[----:B0-----:R-:W-:-:S07]  /*1550*/  IADD3 R20, R20, 0xffffffe, RZ ;  /* 0x0ffffffe14147810 */ /* 0x001fce0007ffe0ff */
[----:B------:R-:W0:Y:S01]  /*1560*/  F2I.FTZ.U32.TRUNC.NTZ R21, R20 ;  /* 0x0000001400157305 */ /* 0x000e22000021f000 */
[----:B-1----:R-:W-:Y:S02]  /*1570*/  IADD3 R0, R0, 0xffffffe, RZ ;  /* 0x0ffffffe00007810 */ /* 0x002fe40007ffe0ff */
[----:B------:R-:W-:-:S05]  /*1580*/  IABS R12, R8 ;  /* 0x00000008000c7213 */ /* 0x000fca0000000000 */
[----:B------:R-:W1:Y:S01]  /*1590*/  F2I.FTZ.U32.TRUNC.NTZ R23, R0 ;  /* 0x0000000000177305 */ /* 0x000e62000021f000 */
[----:B------:R-:W-:Y:S01]  /*15a0*/  LOP3.LUT R8, R8, c[0x0][0x1c0], RZ, 0x3c, !PT ;  /* 0x0000700008087a12 */ /* 0x000fe200078e3cff */
[----:B0-----:R-:W-:Y:S02]  /*15b0*/  IMAD.MOV R29, RZ, RZ, -R21 ;  /* 0x000000ffff1d7224 */ /* 0x001fe400078e0a15 */
[----:B------:R-:W-:Y:S02]  /*15c0*/  IMAD.MOV.U32 R20, RZ, RZ, RZ ;  /* 0x000000ffff147224 */ /* 0x000fe400078e00ff */
[----:B------:R-:W-:Y:S02]  /*15d0*/  IMAD R29, R29, R2, RZ ;  /* 0x000000021d1d7224 */ /* 0x000fe400078e02ff */
[----:B-1----:R-:W-:Y:S01]  /*15e0*/  IMAD.MOV R13, RZ, RZ, -R23 ;  /* 0x000000ffff0d7224 */ /* 0x002fe200078e0a17 */
[----:B------:R-:W-:Y:S01]  /*15f0*/  IABS R0, R9 ;  /* 0x0000000900007213 */ /* 0x000fe20000000000 */
[----:B------:R-:W-:Y:S01]  /*1600*/  IMAD.HI.U32 R29, R21, R29, R20 ;  /* 0x0000001d151d7227 */ /* 0x000fe200078e0014 */
[----:B------:R-:W-:-:S03]  /*1610*/  IABS R21, c[0x0][0x1c0] ;  /* 0x0000700000157a13 */ /* 0x000fc60000000000 */
[----:B------:R-:W-:Y:S02]  /*1620*/  IMAD R13, R13, R6, RZ ;  /* 0x000000060d0d7224 */ /* 0x000fe400078e02ff */
[----:B------:R-:W-:Y:S02]  /*1630*/  IMAD.MOV R21, RZ, RZ, -R21 ;  /* 0x000000ffff157224 */ /* 0x000fe400078e0a15 */
[----:B------:R-:W-:-:S04]  /*1640*/  IMAD.HI.U32 R10, R29, R12, RZ ;  /* 0x0000000c1d0a7227 */ /* 0x000fc800078e00ff */
[----:B------:R-:W-:-:S04]  /*1650*/  IMAD.HI.U32 R13, R23, R13, R22 ;  /* 0x0000000d170d7227 */ /* 0x000fc800078e0016 */
[----:B------:R-:W-:Y:S02]  /*1660*/  IMAD R23, R10, R21, R12 ;  /* 0x000000150a177224 */ /* 0x000fe400078e020c */
[----:B------:R-:W-:-:S03]  /*1670*/  IMAD.HI.U32 R13, R13, R0, RZ ;  /* 0x000000000d0d7227 */ /* 0x000fc600078e00ff */
[----:B------:R-:W-:Y:S01]  /*1680*/  ISETP.GT.U32.AND P3, PT, R2, R23, PT ;  /* 0x000000170200720c */ /* 0x000fe20003f64070 */
[----:B------:R-:W-:Y:S02]  /*1690*/  IMAD R27, R13, R27, R0 ;  /* 0x0000001b0d1b7224 */ /* 0x000fe400078e0200 */
[----:B------:R-:W-:-:S03]  /*16a0*/  IMAD.HI.U32 R12, R29, R0, RZ ;  /* 0x000000001d0c7227 */ /* 0x000fc600078e00ff */
[----:B------:R-:W-:Y:S01]  /*16b0*/  ISETP.GT.U32.AND P0, PT, R6, R27, PT ;  /* 0x0000001b0600720c */ /* 0x000fe20003f04070 */
[----:B------:R-:W-:Y:S01]  /*16c0*/  IMAD R21, R12, R21, R0 ;  /* 0x000000150c157224 */ /* 0x000fe200078e0200 */
[C---:B------:R-:W-:Y:S02]  /*16d0*/  LOP3.LUT R0, R9.reuse, R6, RZ, 0x3c, !PT ;  /* 0x0000000609007212 */ /* 0x040fe400078e3cff */
[----:B------:R-:W-:Y:S02]  /*16e0*/  LOP3.LUT R9, R9, c[0x0][0x1c0], RZ, 0x3c, !PT ;  /* 0x0000700009097a12 */ /* 0x000fe400078e3cff */
[----:B------:R-:W-:Y:S01]  /*16f0*/  ISETP.GT.U32.AND P1, PT, R2, R21, PT ;  /* 0x000000150200720c */ /* 0x000fe20003f24070 */
[----:B------:R-:W-:Y:S01]  /*1700*/  @!P3 IMAD.IADD R23, R23, 0x1, -R2 ;  /* 0x000000011717b824 */ /* 0x000fe200078e0a02 */
[----:B------:R-:W-:Y:S02]  /*1710*/  ISETP.GE.AND P4, PT, R0, RZ, PT ;  /* 0x000000ff0000720c */ /* 0x000fe40003f86270 */
[----:B------:R-:W0:Y:S01]  /*1720*/  S2R R0, SR_TID.X ;  /* 0x0000000000007919 */ /* 0x000e220000002100 */
[----:B------:R-:W-:-:S02]  /*1730*/  @!P3 IADD3 R10, R10, 0x1, RZ ;  /* 0x000000010a0ab810 */ /* 0x000fc40007ffe0ff */
[----:B------:R-:W-:Y:S01]  /*1740*/  ISETP.GE.U32.AND P6, PT, R23, R2, PT ;  /* 0x000000021700720c */ /* 0x000fe20003fc6070 */
[----:B------:R-:W-:Y:S01]  /*1750*/  @!P0 IMAD.IADD R27, R27, 0x1, -R6 ;  /* 0x000000011b1b8824 */ /* 0x000fe200078e0a06 */
[----:B------:R-:W-:Y:S02]  /*1760*/  @!P0 IADD3 R13, R13, 0x1, RZ ;  /* 0x000000010d0d8810 */ /* 0x000fe40007ffe0ff */
[----:B------:R-:W-:Y:S01]  /*1770*/  ISETP.GE.AND P0, PT, R8, RZ, PT ;  /* 0x000000ff0800720c */ /* 0x000fe20003f06270 */
[----:B------:R-:W-:Y:S01]  /*1780*/  IMAD.MOV.U32 R8, RZ, RZ, c[0x0][0x214] ;  /* 0x00008500ff087624 */ /* 0x000fe200078e00ff */
[----:B------:R-:W-:Y:S01]  /*1790*/  ISETP.GE.U32.AND P2, PT, R27, R6, PT ;  /* 0x000000061b00720c */ /* 0x000fe20003f46070 */
[----:B------:R-:W-:Y:S01]  /*17a0*/  @!P1 IMAD.IADD R21, R21, 0x1, -R2 ;  /* 0x0000000115159824 */ /* 0x000fe200078e0a02 */
[----:B------:R-:W-:Y:S02]  /*17b0*/  ISETP.GT.AND P3, PT, R4, RZ, PT ;  /* 0x000000ff0400720c */ /* 0x000fe40003f64270 */
[----:B------:R-:W-:-:S02]  /*17c0*/  @!P1 IADD3 R12, R12, 0x1, RZ ;  /* 0x000000010c0c9810 */ /* 0x000fc40007ffe0ff */
[----:B------:R-:W-:Y:S02]  /*17d0*/  ISETP.GE.U32.AND P5, PT, R21, R2, PT ;  /* 0x000000021500720c */ /* 0x000fe40003fa6070 */
[----:B------:R-:W-:Y:S02]  /*17e0*/  @P6 IADD3 R10, R10, 0x1, RZ ;  /* 0x000000010a0a6810 */ /* 0x000fe40007ffe0ff */
[----:B------:R-:W-:Y:S02]  /*17f0*/  ISETP.NE.AND P6, PT, R5, RZ, PT ;  /* 0x000000ff0500720c */ /* 0x000fe40003fc5270 */
[----:B------:R-:W-:Y:S01]  /*1800*/  SHF.R.S32.HI R2, RZ, 0x1f, R4 ;  /* 0x0000001fff027819 */ /* 0x000fe20000011404 */
[----:B------:R-:W-:Y:S01]  /*1810*/  IMAD.MOV.U32 R20, RZ, RZ, R10 ;  /* 0x000000ffff147224 */ /* 0x000fe200078e000a */
[----:B------:R-:W-:Y:S02]  /*1820*/  @P2 IADD3 R13, R13, 0x1, RZ ;  /* 0x000000010d0d2810 */ /* 0x000fe40007ffe0ff */
[----:B------:R-:W-:Y:S01]  /*1830*/  ISETP.GE.AND P2, PT, R9, RZ, PT ;  /* 0x000000ff0900720c */ /* 0x000fe20003f46270 */
[----:B------:R-:W-:Y:S01]  /*1840*/  @!P0 IMAD.MOV R20, RZ, RZ, -R20 ;  /* 0x000000ffff148224 */ /* 0x000fe200078e0a14 */
[----:B0-----:R-:W-:Y:S01]  /*1850*/  SHF.R.S32.HI R21, RZ, 0x1f, R0 ;  /* 0x0000001fff157819 */ /* 0x001fe20000011400 */
[----:B------:R-:W-:Y:S01]  /*1860*/  @!P4 IMAD.MOV R13, RZ, RZ, -R13 ;  /* 0x000000ffff0dc224 */ /* 0x000fe200078e0a0d */
[----:B------:R-:W-:-:S02]  /*1870*/  @P5 IADD3 R12, R12, 0x1, RZ ;  /* 0x000000010c0c5810 */ /* 0x000fc40007ffe0ff */
[----:B------:R-:W-:Y:S01]  /*1880*/  LEA.HI.SX32 R10, R4, 0x1, 0x1 ;  /* 0x00000001040a7811 */ /* 0x000fe200078f0aff */
[----:B------:R-:W-:Y:S01]  /*1890*/  @!P3 IMAD.MOV R10, RZ, RZ, R2 ;  /* 0x000000ffff0ab224 */ /* 0x000fe200078e0202 */
[----:B------:R-:W-:Y:S02]  /*18a0*/  @!P6 LOP3.LUT R13, RZ, R6, RZ, 0x33, !PT ;  /* 0x00000006ff0de212 */ /* 0x000fe400078e33ff */
[----:B------:R-:W-:Y:S02]  /*18b0*/  LEA.HI R6, R21, R0, RZ, 0x2 ;  /* 0x0000000015067211 */ /* 0x000fe400078f10ff */
[----:B------:R-:W-:Y:S01]  /*18c0*/  ISETP.LT.U32.AND P0, PT, R24, R13, PT ;  /* 0x0000000d1800720c */ /* 0x000fe20003f01070 */
[----:B------:R-:W-:Y:S01]  /*18d0*/  @!P2 IMAD.MOV R12, RZ, RZ, -R12 ;  /* 0x000000ffff0ca224 */ /* 0x000fe200078e0a0c */
[----:B------:R-:W-:Y:S02]  /*18e0*/  SHF.R.S32.HI R21, RZ, 0x1f, R13 ;  /* 0x0000001fff157819 */ /* 0x000fe4000001140d */
[----:B------:R-:W-:-:S02]  /*18f0*/  ISETP.NE.AND P4, PT, RZ, c[0x0][0x1c0], PT ;  /* 0x00007000ff007a0c */ /* 0x000fc40003f85270 */
[----:B------:R-:W-:Y:S02]  /*1900*/  LOP3.LUT R9, RZ, c[0x0][0x1c0], RZ, 0x33, !PT ;  /* 0x00007000ff097a12 */ /* 0x000fe400078e33ff */
[----:B------:R-:W-:Y:S02]  /*1910*/  ISETP.NE.AND P1, PT, RZ, UR4, PT ;  /* 0x00000004ff007c0c */ /* 0x000fe4000bf25270 */
[----:B------:R-:W-:Y:S02]  /*1920*/  SHF.R.S32.HI R2, RZ, 0x2, R6 ;  /* 0x00000002ff027819 */ /* 0x000fe40000011406 */
[----:B------:R-:W-:Y:S02]  /*1930*/  ISETP.LT.AND.EX P2, PT, R25, R21, PT, P0 ;  /* 0x000000151900720c */ /* 0x000fe40003f41300 */
[----:B------:R-:W-:Y:S02]  /*1940*/  SEL R8, R8, 0x1, !P1 ;  /* 0x0000000108087807 */ /* 0x000fe40004800000 */
[----:B------:R-:W-:Y:S01]  /*1950*/  SEL R23, R9, R20, !P4 ;  /* 0x0000001409177207 */ /* 0x000fe20006000000 */
[----:B------:R-:W-:Y:S01]  /*1960*/  IMAD.MOV.U32 R20, RZ, RZ, -0x800000 ;  /* 0xff800000ff147424 */ /* 0x000fe200078e00ff */
[----:B------:R-:W-:-:S02]  /*1970*/  ISETP.GE.AND P0, PT, R2, c[0x0][0x314], PT ;  /* 0x0000c50002007a0c */ /* 0x000fc40003f06270 */
[----:B------:R-:W-:Y:S01]  /*1980*/  SEL R9, R9, R12, !P4 ;  /* 0x0000000c09097207 */ /* 0x000fe20006000000 */
[----:B------:R-:W-:Y:S01]  /*1990*/  IMAD R23, R23, R8, RZ ;  /* 0x0000000817177224 */ /* 0x000fe200078e02ff */
[----:B------:R-:W-:Y:S02]  /*19a0*/  SEL R13, R24, R13, P2 ;  /* 0x0000000d180d7207 */ /* 0x000fe40001000000 */
[----:B------:R-:W-:Y:S01]  /*19b0*/  SEL R12, R25, R21, P2 ;  /* 0x00000015190c7207 */ /* 0x000fe20001000000 */
[----:B------:R-:W-:Y:S01]  /*19c0*/  IMAD R10, R10, R23, RZ ;  /* 0x000000170a0a7224 */ /* 0x000fe200078e02ff */
[----:B------:R-:W-:-:S05]  /*19d0*/  LOP3.LUT R23, R6, 0xfffffffc, RZ, 0xc0, !PT ;  /* 0xfffffffc06177812 */ /* 0x000fca00078ec0ff */
[----:B------:R-:W-:Y:S01]  /*19e0*/  IMAD.IADD R23, R0, 0x1, -R23 ;  /* 0x0000000100177824 */ /* 0x000fe200078e0a17 */
        /* <DEDUP_REMOVED lines=17> */
.L_x_251:
[----:B------:R-:W-:Y:S05]  /*1b00*/  BSYNC B0 ;  /* 0x0000000000007941 */ /* 0x000fea0003800000 */
.L_x_250:
[C---:B------:R-:W-:Y:S01]  /*1b10*/  ISETP.GT.AND P0, PT, R0.reuse, 0xf, PT ;  /* 0x0000000f0000780c */ /* 0x040fe20003f04270 */
[----:B------:R-:W-:Y:S01]  /*1b20*/  IMAD.MOV.U32 R29, RZ, RZ, -0x800000 ;  /* 0xff800000ff1d7424 */ /* 0x000fe200078e00ff */
[C---:B------:R-:W-:Y:S01]  /*1b30*/  LOP3.LUT P2, RZ, R0.reuse, 0x3, RZ, 0xc0, !PT ;  /* 0x0000000300ff7812 */ /* 0x040fe2000784c0ff */
[----:B------:R-:W-:Y:S01]  /*1b40*/  IMAD R9, R9, R8, RZ ;  /* 0x0000000809097224 */ /* 0x000fe200078e02ff */
[----:B------:R-:W-:Y:S01]  /*1b50*/  ISETP.GT.AND P3, PT, R5, RZ, PT ;  /* 0x000000ff0500720c */ /* 0x000fe20003f64270 */
[----:B------:R-:W-:Y:S01]  /*1b60*/  BSSY B1, `(.L_x_252) ;  /* 0x00001e2000017945 */ /* 0x000fe20003800000 */
[----:B------:R-:W-:Y:S01]  /*1b70*/  ISETP.GT.OR P2, PT, R0, 0xf, P2 ;  /* 0x0000000f0000780c */ /* 0x000fe20001744670 */
[----:B------:R-:W-:Y:S01]  /*1b80*/  IMAD.MOV.U32 R28, RZ, RZ, 0x7f800000 ;  /* 0x7f800000ff1c7424 */ /* 0x000fe200078e00ff */
[----:B------:R-:W-:-:S05]  /*1b90*/  SHF.R.S32.HI R22, RZ, 0x1f, R5 ;  /* 0x0000001fff167819 */ /* 0x000fca0000011405 */
[----:B------:R-:W-:Y:S02]  /*1ba0*/  @!P0 IMAD R21, R2, 0x5, R23 ;  /* 0x0000000502158824 */ /* 0x000fe400078e0217 */
[----:B------:R-:W-:-:S03]  /*1bb0*/  IMAD R23, R23, 0x5, R2 ;  /* 0x0000000517177824 */ /* 0x000fc600078e0202 */
[----:B-----5:R-:W-:Y:S04]  /*1bc0*/  @!P0 STS [R21.X4], R20 ;  /* 0x0000001415008388 */ /* 0x020fe80000004800 */
[----:B------:R-:W-:Y:S06]  /*1bd0*/  BAR.SYNC.DEFER_BLOCKING 0x0 ;  /* 0x0000000000007b1d */ /* 0x000fec0000010000 */
[----:B------:R-:W1:Y:S04]  /*1be0*/  @!P0 LDS R29, [R23.X4] ;  /* 0x00000000171d8984 */ /* 0x000e680000004800 */
[----:B-1----:R-:W1:Y:S02]  /*1bf0*/  SHFL.BFLY PT, R6, R29, 0x2, 0x1f ;  /* 0x0c401f001d067f89 */ /* 0x002e6400000e0000 */
[----:B01----:R-:W-:-:S05]  /*1c00*/  FMNMX.FTZ R27, R6, R29, !PT ;  /* 0x0000001d061b7209 */ /* 0x003fca0007810000 */
        /* <DEDUP_REMOVED lines=11> */
[----:B------:R-:W-:Y:S02]  /*1cc0*/  LEA.HI.SX32 R20, R5, 0x1, 0x1 ;  /* 0x0000000105147811 */ /* 0x000fe400078f0aff */
[----:B------:R-:W-:Y:S02]  /*1cd0*/  @!P3 IADD3 R20, R22, RZ, RZ ;  /* 0x000000ff1614b210 */ /* 0x000fe40007ffe0ff */
[----:B------:R-:W-:-:S03]  /*1ce0*/  FSETP.NE.FTZ.AND P0, PT, R21, RZ, PT ;  /* 0x000000ff1500720b */ /* 0x000fc60003f15000 */
[----:B------:R-:W-:-:S10]  /*1cf0*/  IMAD R9, R9, R20, RZ ;  /* 0x0000001409097224 */ /* 0x000fd400078e02ff */
[----:B------:R-:W0:Y:S02]  /*1d00*/  @P0 MUFU.LG2 R21, R21 ;  /* 0x0000001500150308 */ /* 0x000e240000000c00 */
[----:B0-----:R-:W-:Y:S01]  /*1d10*/  @P0 FFMA.FTZ R28, R21, 0.69314718246459960938, R6 ;  /* 0x3f317218151c0823 */ /* 0x001fe20000010006 */
        /* <DEDUP_REMOVED lines=38> */
[-C--:B------:R-:W-:Y:S02]  /*1f80*/  IADD3 R27, P0, RZ, -R0.reuse, RZ ;  /* 0x80000000ff1b7210 */ /* 0x080fe40007f1e0ff */
[----:B------:R-:W-:Y:S02]  /*1f90*/  MOV R40, R0 ;  /* 0x0000000000287202 */ /* 0x000fe40000000f00 */
[----:B------:R-:W-:Y:S01]  /*1fa0*/  IADD3.X R21, RZ, ~R25, RZ, P0, !PT ;  /* 0x80000019ff157210 */ /* 0x000fe200007fe4ff */
[----:B------:R-:W-:Y:S01]  /*1fb0*/  IMAD.WIDE.U32 R34, R36, R27, R34 ;  /* 0x0000001b24227225 */ /* 0x000fe200078e0022 */
[----:B------:R-:W-:-:S03]  /*1fc0*/  MOV R41, R25 ;  /* 0x0000001900297202 */ /* 0x000fc60000000f00 */
[----:B------:R-:W-:Y:S01]  /*1fd0*/  IMAD R21, R21, R36, RZ ;  /* 0x0000002415157224 */ /* 0x000fe200078e02ff */
[----:B------:R-:W-:-:S03]  /*1fe0*/  MOV R26, R34 ;  /* 0x00000022001a7202 */ /* 0x000fc60000000f00 */
[----:B------:R-:W-:-:S05]  /*1ff0*/  IMAD R21, R6, R27, R21 ;  /* 0x0000001b06157224 */ /* 0x000fca00078e0215 */
[----:B------:R-:W-:Y:S01]  /*2000*/  IADD3 R21, R35, R21, RZ ;  /* 0x0000001523157210 */ /* 0x000fe20007ffe0ff */
[----:B------:R-:W-:Y:S05]  /*2010*/  BRA `(.L_x_257) ;  /* 0x0000016000007947 */ /* 0x000fea0003800000 */
.L_x_256:
        /* <DEDUP_REMOVED lines=22> */
.L_x_257:
[----:B------:R-:W-:Y:S05]  /*2180*/  BSYNC B0 ;  /* 0x0000000000007941 */ /* 0x000fea0003800000 */
.L_x_255:
[----:B------:R-:W-:Y:S01]  /*2190*/  LOP3.LUT R0, R21, R3, RZ, 0xfc, !PT ;  /* 0x0000000315007212 */ /* 0x000fe200078efcff */
[----:B------:R-:W-:Y:S03]  /*21a0*/  BSSY B0, `(.L_x_258) ;  /* 0x0000028000007945 */ /* 0x000fe60003800000 */
[----:B------:R-:W-:-:S13]  /*21b0*/  ISETP.NE.U32.AND P0, PT, R0, RZ, PT ;  /* 0x000000ff0000720c */ /* 0x000fda0003f05070 */
[----:B------:R-:W-:Y:S05]  /*21c0*/  @!P0 BRA `(.L_x_259) ;  /* 0x000000f000008947 */ /* 0x000fea0003800000 */
[----:B------:R-:W-:Y:S01]  /*21d0*/  IMAD.MOV.U32 R24, RZ, RZ, R26 ;  /* 0x000000ffff187224 */ /* 0x000fe200078e001a */
[----:B------:R-:W-:Y:S01]  /*21e0*/  MOV R22, R30 ;  /* 0x0000001e00167202 */ /* 0x000fe20000000f00 */
[----:B------:R-:W-:Y:S01]  /*21f0*/  IMAD.MOV.U32 R6, RZ, RZ, R3 ;  /* 0x000000ffff067224 */ /* 0x000fe200078e0003 */
[----:B------:R-:W-:Y:S02]  /*2200*/  MOV R20, 0x2220 ;  /* 0x0000222000147802 */ /* 0x000fe40000000f00 */
[----:B------:R-:W-:Y:S05]  /*2210*/  CALL.REL.NOINC `($__internal_5_$__cuda_sm20_div_s64) ;  /* 0x0000219000007944 */ /* 0x000fea0003c00000 */
[----:B------:R-:W-:Y:S02]  /*2220*/  IADD3 R2, P0, RZ, -R0, RZ ;  /* 0x80000000ff027210 */ /* 0x000fe40007f1e0ff */
[----:B------:R-:W-:Y:S02]  /*2230*/  MOV R20, R26 ;  /* 0x0000001a00147202 */ /* 0x000fe40000000f00 */
[-C--:B------:R-:W-:Y:S02]  /*2240*/  IADD3.X R27, RZ, ~R25.reuse, RZ, P0, !PT ;  /* 0x80000019ff1b7210 */ /* 0x080fe400007fe4ff */
[----:B------:R-:W-:Y:S02]  /*2250*/  MOV R34, R0 ;  /* 0x0000000000227202 */ /* 0x000fe40000000f00 */
[----:B------:R-:W-:Y:S01]  /*2260*/  MOV R35, R25 ;  /* 0x0000001900237202 */ /* 0x000fe20000000f00 */
[----:B------:R-:W-:-:S02]  /*2270*/  IMAD R27, R27, R30, RZ ;  /* 0x0000001e1b1b7224 */ /* 0x000fc400078e02ff */
[----:B------:R-:W-:-:S04]  /*2280*/  IMAD.WIDE.U32 R30, R30, R2, R20 ;  /* 0x000000021e1e7225 */ /* 0x000fc800078e0014 */
[----:B------:R-:W-:-:S05]  /*2290*/  IMAD R3, R3, R2, R27 ;  /* 0x0000000203037224 */ /* 0x000fca00078e021b */
[----:B------:R-:W-:Y:S01]  /*22a0*/  IADD3 R3, R31, R3, RZ ;  /* 0x000000031f037210 */ /* 0x000fe20007ffe0ff */
[----:B------:R-:W-:Y:S05]  /*22b0*/  BRA `(.L_x_260) ;  /* 0x0000016000007947 */ /* 0x000fea0003800000 */
.L_x_259:
        /* <DEDUP_REMOVED lines=22> */
.L_x_260:
[----:B------:R-:W-:Y:S05]  /*2420*/  BSYNC B0 ;  /* 0x0000000000007941 */ /* 0x000fea0003800000 */
.L_x_258:
        /* <DEDUP_REMOVED lines=11> */
[----:B------:R-:W-:Y:S05]  /*24e0*/  CALL.REL.NOINC `($__internal_5_$__cuda_sm20_div_s64) ;  /* 0x00001ec000007944 */ /* 0x000fea0003c00000 */
[-C--:B------:R-:W-:Y:S02]  /*24f0*/  IADD3 R2, P0, RZ, -R0.reuse, RZ ;  /* 0x80000000ff027210 */ /* 0x080fe40007f1e0ff */
[----:B------:R-:W-:Y:S02]  /*2500*/  MOV R24, R0 ;  /* 0x0000000000187202 */ /* 0x000fe40000000f00 */
[----:B------:R-:W-:Y:S01]  /*2510*/  IADD3.X R21, RZ, ~R25, RZ, P0, !PT ;  /* 0x80000019ff157210 */ /* 0x000fe200007fe4ff */
[----:B------:R-:W-:-:S04]  /*2520*/  IMAD.WIDE.U32 R34, R8, R2, R34 ;  /* 0x0000000208227225 */ /* 0x000fc800078e0022 */
[----:B------:R-:W-:Y:S01]  /*2530*/  IMAD R21, R21, R8, RZ ;  /* 0x0000000815157224 */ /* 0x000fe200078e02ff */
[----:B------:R-:W-:-:S03]  /*2540*/  MOV R8, R34 ;  /* 0x0000002200087202 */ /* 0x000fc60000000f00 */
[----:B------:R-:W-:-:S05]  /*2550*/  IMAD R2, R7, R2, R21 ;  /* 0x0000000207027224 */ /* 0x000fca00078e0215 */
[----:B------:R-:W-:Y:S01]  /*2560*/  IADD3 R2, R35, R2, RZ ;  /* 0x0000000223027210 */ /* 0x000fe20007ffe0ff */
[----:B------:R-:W-:Y:S05]  /*2570*/  BRA `(.L_x_263) ;  /* 0x0000016000007947 */ /* 0x000fea0003800000 */
.L_x_262:
[----:B------:R-:W0:Y:S01]  /*2580*/  I2F.U32.RP R2, R8 ;  /* 0x0000000800027306 */ /* 0x000e220000209000 */
[----:B------:R-:W-:Y:S01]  /*2590*/  ISETP.NE.U32.AND P0, PT, R8, RZ, PT ;  /* 0x000000ff0800720c */ /* 0x000fe20003f05070 */
[----:B------:R-:W-:-:S06]  /*25a0*/  IMAD.MOV.U32 R25, RZ, RZ, RZ ;  /* 0x000000ffff197224 */ /* 0x000fcc00078e00ff */
[----:B0-----:R-:W0:Y:S02]  /*25b0*/  MUFU.RCP R6, R2 ;  /* 0x0000000200067308 */ /* 0x001e240000001000 */
[----:B0-----:R-:W-:Y:S02]  /*25c0*/  IADD3 R6, R6, 0xffffffe, RZ ;  /* 0x0ffffffe06067810 */ /* 0x001fe40007ffe0ff */
[----:B------:R-:W-:-:S04]  /*25d0*/  MOV R2, RZ ;  /* 0x000000ff00027202 */ /* 0x000fc80000000f00 */
        /* <DEDUP_REMOVED lines=16> */
.L_x_263:
[----:B------:R-:W-:Y:S05]  /*26e0*/  BSYNC B0 ;  /* 0x0000000000007941 */ /* 0x000fea0003800000 */
.L_x_261:
[-C--:B------:R-:W-:Y:S01]  /*26f0*/  IMAD R7, R33, R19.reuse, RZ ;  /* 0x0000001321077224 */ /* 0x080fe200078e02ff */
[----:B------:R-:W-:Y:S01]  /*2700*/  ULDC.U8 UR6, c[0x0][0x329] ;  /* 0x0000ca4000067ab9 */ /* 0x000fe20000000000 */
[C---:B------:R-:W-:Y:S01]  /*2710*/  IMAD.WIDE.U32 R20, R32.reuse, R19, RZ ;  /* 0x0000001320147225 */ /* 0x040fe200078e00ff */
[----:B------:R-:W-:Y:S01]  /*2720*/  UISETP.NE.AND UP0, UPT, UR6, URZ, UPT ;  /* 0x0000003f0600728c */ /* 0x000fe2000bf05270 */
[----:B------:R-:W-:Y:S01]  /*2730*/  BSSY B0, `(.L_x_264) ;  /* 0x0000045000007945 */ /* 0x000fe20003800000 */
[----:B------:R-:W-:Y:S01]  /*2740*/  ULDC.64 UR4, c[0x0][0x210] ;  /* 0x0000840000047ab9 */ /* 0x000fe20000000a00 */
[----:B------:R-:W-:Y:S01]  /*2750*/  IMAD R7, R32, R18, R7 ;  /* 0x0000001220077224 */ /* 0x000fe200078e0207 */
[----:B------:R-:W-:Y:S01]  /*2760*/  UIMAD UR4, UR4, UR5, URZ ;  /* 0x00000005040472a4 */ /* 0x000fe2000f8e023f */
[----:B------:R-:W-:Y:S01]  /*2770*/  IMAD.WIDE.U32 R32, R20, R17, RZ ;  /* 0x0000001114207225 */ /* 0x000fe200078e00ff */
[----:B------:R-:W-:Y:S02]  /*2780*/  USEL UR5, UR5, 0x1, !UP0 ;  /* 0x0000000105057887 */ /* 0x000fe4000c000000 */
[----:B------:R-:W-:Y:S01]  /*2790*/  IADD3 R0, R21, R7, RZ ;  /* 0x0000000715007210 */ /* 0x000fe20007ffe0ff */
[----:B------:R-:W-:Y:S01]  /*27a0*/  IMAD R3, R3, R26, RZ ;  /* 0x0000001a03037224 */ /* 0x000fe200078e02ff */
[----:B------:R-:W-:Y:S01]  /*27b0*/  SHF.R.S32.HI R7, RZ, 0x1f, R26 ;  /* 0x0000001fff077819 */ /* 0x000fe2000001141a */
[----:B------:R-:W-:Y:S01]  /*27c0*/  USHF.R.S32.HI UR9, URZ, 0x1f, UR4 ;  /* 0x0000001f3f097899 */ /* 0x000fe20008011404 */
[----:B------:R-:W-:Y:S01]  /*27d0*/  IMAD.WIDE.U32 R36, R8, UR4, RZ ;  /* 0x0000000408247c25 */ /* 0x000fe2000f8e00ff */
[----:B------:R-:W-:-:S03]  /*27e0*/  USHF.R.S32.HI UR6, URZ, 0x1f, UR5 ;  /* 0x0000001f3f067899 */ /* 0x000fc60008011405 */
[----:B------:R-:W-:Y:S02]  /*27f0*/  IMAD R21, R0, R17, RZ ;  /* 0x0000001100157224 */ /* 0x000fe400078e02ff */
[----:B------:R-:W-:Y:S02]  /*2800*/  IMAD R3, R7, R30, R3 ;  /* 0x0000001e07037224 */ /* 0x000fe400078e0203 */
[----:B------:R-:W-:Y:S02]  /*2810*/  IMAD R21, R16, R20, R21 ;  /* 0x0000001410157224 */ /* 0x000fe400078e0215 */
[----:B------:R-:W-:Y:S02]  /*2820*/  IMAD R7, R2, UR4, RZ ;  /* 0x0000000402077c24 */ /* 0x000fe4000f8e02ff */
[----:B------:R-:W-:Y:S01]  /*2830*/  IMAD.WIDE.U32 R30, R30, R26, RZ ;  /* 0x0000001a1e1e7225 */ /* 0x000fe200078e00ff */
[----:B------:R-:W-:-:S03]  /*2840*/  IADD3 R6, R33, R21, RZ ;  /* 0x0000001521067210 */ /* 0x000fc60007ffe0ff */
[----:B------:R-:W-:Y:S01]  /*2850*/  IMAD R21, R25, UR5, RZ ;  /* 0x0000000519157c24 */ /* 0x000fe2000f8e02ff */
[----:B------:R-:W-:Y:S01]  /*2860*/  LOP3.LUT R0, R41, R6, RZ, 0xfc, !PT ;  /* 0x0000000629007212 */ /* 0x000fe200078efcff */
[----:B------:R-:W-:Y:S01]  /*2870*/  IMAD R7, R8, UR9, R7 ;  /* 0x0000000908077c24 */ /* 0x000fe2000f8e0207 */
[----:B------:R-:W-:Y:S01]  /*2880*/  IADD3 R3, R31, R3, RZ ;  /* 0x000000031f037210 */ /* 0x000fe20007ffe0ff */
[----:B------:R-:W-:Y:S01]  /*2890*/  IMAD R21, R24, UR6, R21 ;  /* 0x0000000618157c24 */ /* 0x000fe2000f8e0215 */
[----:B------:R-:W-:Y:S01]  /*28a0*/  ISETP.NE.U32.AND P0, PT, R0, RZ, PT ;  /* 0x000000ff0000720c */ /* 0x000fe20003f05070 */
[----:B------:R-:W-:Y:S01]  /*28b0*/  IMAD.WIDE.U32 R34, R24, UR5, RZ ;  /* 0x0000000518227c25 */ /* 0x000fe2000f8e00ff */
[----:B------:R-:W-:-:S03]  /*28c0*/  IADD3 R7, R37, R7, RZ ;  /* 0x0000000725077210 */ /* 0x000fc60007ffe0ff */
        /* <DEDUP_REMOVED lines=11> */
[----:B------:R-:W-:Y:S02]  /*2980*/  IADD3.X R21, RZ, ~R25, RZ, P0, !PT ;  /* 0x80000019ff157210 */ /* 0x000fe400007fe4ff */
[----:B------:R-:W-:Y:S01]  /*2990*/  MOV R39, R41 ;  /* 0x0000002900277202 */ /* 0x000fe20000000f00 */
[----:B------:R-:W-:Y:S01]  /*29a0*/  IMAD.MOV.U32 R41, RZ, RZ, R25 ;  /* 0x000000ffff297224 */ /* 0x000fe200078e0019 */
[----:B------:R-:W-:Y:S01]  /*29b0*/  MOV R40, R0 ;  /* 0x0000000000287202 */ /* 0x000fe20000000f00 */
[----:B------:R-:W-:-:S02]  /*29c0*/  IMAD R21, R21, R32, RZ ;  /* 0x0000002015157224 */ /* 0x000fc400078e02ff */
[----:B------:R-:W-:-:S04]  /*29d0*/  IMAD.WIDE.U32 R32, R27, R32, R38 ;  /* 0x000000201b207225 */ /* 0x000fc800078e0026 */
[----:B------:R-:W-:-:S04]  /*29e0*/  IMAD R21, R6, R27, R21 ;  /* 0x0000001b06157224 */ /* 0x000fc800078e0215 */
[----:B------:R-:W-:Y:S01]  /*29f0*/  IMAD.IADD R21, R33, 0x1, R21 ;  /* 0x0000000121157824 */ /* 0x000fe200078e0215 */
[----:B------:R-:W-:Y:S05]  /*2a00*/  BRA `(.L_x_266) ;  /* 0x0000017000007947 */ /* 0x000fea0003800000 */
.L_x_265:
        /* <DEDUP_REMOVED lines=23> */
.L_x_266:
[----:B------:R-:W-:Y:S05]  /*2b80*/  BSYNC B0 ;  /* 0x0000000000007941 */ /* 0x000fea0003800000 */
.L_x_264:
        /* <DEDUP_REMOVED lines=19> */
.L_x_268:
[----:B------:R-:W0:Y:S01]  /*2cc0*/  I2F.U32.RP R6, R19 ;  /* 0x0000001300067306 */ /* 0x000e220000209000 */
[----:B------:R-:W-:Y:S01]  /*2cd0*/  HFMA2.MMA R20, -RZ, RZ, 0, 0 ;  /* 0x00000000ff147435 */ /* 0x000fe200000001ff */
[----:B------:R-:W-:Y:S01]  /*2ce0*/  ISETP.NE.U32.AND P0, PT, R19, RZ, PT ;  /* 0x000000ff1300720c */ /* 0x000fe20003f05070 */
[----:B------:R-:W-:Y:S01]  /*2cf0*/  IMAD.MOV.U32 R45, RZ, RZ, RZ ;  /* 0x000000ffff2d7224 */ /* 0x000fe200078e00ff */
[----:B------:R-:W-:-:S04]  /*2d00*/  MOV R18, RZ ;  /* 0x000000ff00127202 */ /* 0x000fc80000000f00 */
        /* <DEDUP_REMOVED lines=17> */
.L_x_269:
[----:B------:R-:W-:Y:S05]  /*2e20*/  BSYNC B0 ;  /* 0x0000000000007941 */ /* 0x000fea0003800000 */
.L_x_267:
        /* <DEDUP_REMOVED lines=10> */
[----:B------:R-:W-:Y:S01]  /*2ed0*/  IADD3 R6, P0, RZ, -R0, RZ ;  /* 0x80000000ff067210 */ /* 0x000fe20007f1e0ff */
[----:B------:R-:W-:Y:S01]  /*2ee0*/  IMAD.MOV.U32 R24, RZ, RZ, R0 ;  /* 0x000000ffff187224 */ /* 0x000fe200078e0000 */
[----:B------:R-:W-:Y:S02]  /*2ef0*/  MOV R20, R44 ;  /* 0x0000002c00147202 */ /* 0x000fe40000000f00 */
[----:B------:R-:W-:Y:S02]  /*2f00*/  IADD3.X R2, RZ, ~R25, RZ, P0, !PT ;  /* 0x80000019ff027210 */ /* 0x000fe400007fe4ff */
[----:B------:R-:W-:-:S03]  /*2f10*/  MOV R21, R45 ;  /* 0x0000002d00157202 */ /* 0x000fc60000000f00 */
[----:B------:R-:W-:Y:S02]  /*2f20*/  IMAD R19, R2, R17, RZ ;  /* 0x0000001102137224 */ /* 0x000fe400078e02ff */
[----:B------:R-:W-:-:S04]  /*2f30*/  IMAD.WIDE.U32 R20, R17, R6, R20 ;  /* 0x0000000611147225 */ /* 0x000fc800078e0014 */
[----:B------:R-:W-:Y:S02]  /*2f40*/  IMAD R19, R16, R6, R19 ;  /* 0x0000000610137224 */ /* 0x000fe400078e0213 */
[----:B------:R-:W-:-:S03]  /*2f50*/  IMAD.MOV.U32 R2, RZ, RZ, R20 ;  /* 0x000000ffff027224 */ /* 0x000fc600078e0014 */
[----:B------:R-:W-:Y:S01]  /*2f60*/  IADD3 R19, R21, R19, RZ ;  /* 0x0000001315137210 */ /* 0x000fe20007ffe0ff */
[----:B------:R-:W-:Y:S05]  /*2f70*/  BRA `(.L_x_272) ;  /* 0x0000017000007947 */ /* 0x000fea0003800000 */
.L_x_271:
        /* <DEDUP_REMOVED lines=23> */
.L_x_272:
[----:B------:R-:W-:Y:S05]  /*30f0*/  BSYNC B0 ;  /* 0x0000000000007941 */ /* 0x000fea0003800000 */
.L_x_270:
[----:B------:R-:W-:Y:S01]  /*3100*/  LOP3.LUT R6, R41, R14, RZ, 0xfc, !PT ;  /* 0x0000000e29067212 */ /* 0x000fe200078efcff */
[----:B------:R-:W-:Y:S01]  /*3110*/  IMAD R33, R26, c[0x0][0x214], RZ ;  /* 0x000085001a217a24 */ /* 0x000fe200078e02ff */
[----:B------:R-:W-:Y:S01]  /*3120*/  SHF.R.S32.HI R0, RZ, 0x1f, R10 ;  /* 0x0000001fff007819 */ /* 0x000fe2000001140a */
[----:B------:R-:W-:Y:S01]  /*3130*/  IMAD R17, R25, R10, RZ ;  /* 0x0000000a19117224 */ /* 0x000fe200078e02ff */
[----:B------:R-:W-:Y:S01]  /*3140*/  ISETP.NE.U32.AND P0, PT, R6, RZ, PT ;  /* 0x000000ff0600720c */ /* 0x000fe20003f05070 */
[----:B------:R-:W-:Y:S01]  /*3150*/  IMAD R19, R19, R4, RZ ;  /* 0x0000000413137224 */ /* 0x000fe200078e02ff */
[----:B------:R-:W-:Y:S01]  /*3160*/  SHF.R.S32.HI R25, RZ, 0x1f, R4 ;  /* 0x0000001fff197819 */ /* 0x000fe20000011404 */
[----:B------:R-:W-:Y:S01]  /*3170*/  IMAD R17, R0, R24, R17 ;  /* 0x0000001800117224 */ /* 0x000fe200078e0211 */
[----:B------:R-:W-:Y:S01]  /*3180*/  SHF.R.S32.HI R21, RZ, 0x1f, R33 ;  /* 0x0000001fff157819 */ /* 0x000fe20000011421 */
[----:B------:R-:W-:Y:S01]  /*3190*/  IMAD R0, R18, R33, RZ ;  /* 0x0000002112007224 */ /* 0x000fe200078e02ff */
[----:B------:R-:W-:Y:S01]  /*31a0*/  BSSY B0, `(.L_x_273) ;  /* 0x0000033000007945 */ /* 0x000fe20003800000 */
[----:B------:R-:W-:-:S02]  /*31b0*/  IMAD R25, R25, R2, R19 ;  /* 0x0000000219197224 */ /* 0x000fc400078e0213 */
[----:B------:R-:W-:Y:S02]  /*31c0*/  IMAD R21, R21, R32, R0 ;  /* 0x0000002015157224 */ /* 0x000fe400078e0200 */
[----:B------:R-:W-:-:S04]  /*31d0*/  IMAD.WIDE.U32 R44, R24, R10, RZ ;  /* 0x0000000a182c7225 */ /* 0x000fc800078e00ff */
[----:B------:R-:W-:Y:S01]  /*31e0*/  IMAD.WIDE.U32 R18, R2, R4, RZ ;  /* 0x0000000402127225 */ /* 0x000fe200078e00ff */
[----:B------:R-:W-:-:S03]  /*31f0*/  IADD3 R17, R45, R17, RZ ;  /* 0x000000112d117210 */ /* 0x000fc60007ffe0ff */
        /* <DEDUP_REMOVED lines=13> */
[----:B------:R-:W-:-:S02]  /*32d0*/  IADD3.X R2, RZ, ~R25, RZ, P0, !PT ;  /* 0x80000019ff027210 */ /* 0x000fc400007fe4ff */
[----:B------:R-:W-:Y:S01]  /*32e0*/  MOV R40, R0 ;  /* 0x0000000000287202 */ /* 0x000fe20000000f00 */
[----:B------:R-:W-:Y:S01]  /*32f0*/  IMAD.WIDE.U32 R38, R15, R6, R38 ;  /* 0x000000060f267225 */ /* 0x000fe200078e0026 */
[----:B------:R-:W-:-:S03]  /*3300*/  MOV R41, R25 ;  /* 0x0000001900297202 */ /* 0x000fc60000000f00 */
[----:B------:R-:W-:-:S04]  /*3310*/  IMAD R21, R2, R15, RZ ;  /* 0x0000000f02157224 */ /* 0x000fc800078e02ff */
[----:B------:R-:W-:Y:S01]  /*3320*/  IMAD R21, R14, R6, R21 ;  /* 0x000000060e157224 */ /* 0x000fe200078e0215 */
[----:B------:R-:W-:-:S03]  /*3330*/  MOV R6, R38 ;  /* 0x0000002600067202 */ /* 0x000fc60000000f00 */
[----:B------:R-:W-:Y:S01]  /*3340*/  IMAD.IADD R2, R39, 0x1, R21 ;  /* 0x0000000127027824 */ /* 0x000fe200078e0215 */
[----:B------:R-:W-:Y:S05]  /*3350*/  BRA `(.L_x_275) ;  /* 0x0000017000007947 */ /* 0x000fea0003800000 */
.L_x_274:
        /* <DEDUP_REMOVED lines=23> */
.L_x_275:
[----:B------:R-:W-:Y:S05]  /*34d0*/  BSYNC B0 ;  /* 0x0000000000007941 */ /* 0x000fea0003800000 */
.L_x_273:
        /* <DEDUP_REMOVED lines=23> */
[----:B------:R-:W-:-:S04]  /*3650*/  IMAD R21, R2, R13, RZ ;  /* 0x0000000d02157224 */ /* 0x000fc800078e02ff */
[----:B------:R-:W-:-:S05]  /*3660*/  IMAD R21, R12, R6, R21 ;  /* 0x000000060c157224 */ /* 0x000fca00078e0215 */
[----:B------:R-:W-:Y:S01]  /*3670*/  IADD3 R2, R41, R21, RZ ;  /* 0x0000001529027210 */ /* 0x000fe20007ffe0ff */
[----:B------:R-:W-:Y:S05]  /*3680*/  BRA `(.L_x_278) ;  /* 0x0000017000007947 */ /* 0x000fea0003800000 */
.L_x_277:
[----:B------:R-:W0:Y:S01]  /*3690*/  I2F.U32.RP R12, R13 ;  /* 0x0000000d000c7306 */ /* 0x000e220000209000 */
[----:B------:R-:W-:Y:S01]  /*36a0*/  IMAD.MOV.U32 R20, RZ, RZ, RZ ;  /* 0x000000ffff147224 */ /* 0x000fe200078e00ff */
[----:B------:R-:W-:Y:S01]  /*36b0*/  ISETP.NE.U32.AND P0, PT, R13, RZ, PT ;  /* 0x000000ff0d00720c */ /* 0x000fe20003f05070 */
[----:B------:R-:W-:-:S05]  /*36c0*/  IMAD.MOV.U32 R25, RZ, RZ, RZ ;  /* 0x000000ffff197224 */ /* 0x000fca00078e00ff */
        /* <DEDUP_REMOVED lines=19> */
.L_x_278:
[----:B------:R-:W-:Y:S05]  /*3800*/  BSYNC B0 ;  /* 0x0000000000007941 */ /* 0x000fea0003800000 */
.L_x_276:
[----:B------:R-:W-:Y:S02]  /*3810*/  IADD3 R31, P1, P0, R36, R34, R30 ;  /* 0x00000022241f7210 */ /* 0x000fe4000783e01e */
[----:B------:R-:W-:Y:S02]  /*3820*/  SHF.R.S32.HI R0, RZ, 0x1f, R9 ;  /* 0x0000001fff007819 */ /* 0x000fe40000011409 */
[----:B------:R-:W-:Y:S02]  /*3830*/  IADD3 R31, P3, P2, R44, R31, R32 ;  /* 0x0000001f2c1f7210 */ /* 0x000fe40007a7e020 */
[----:B------:R-:W-:Y:S02]  /*3840*/  IADD3.X R3, R7, R8, R3, P1, P0 ;  /* 0x0000000807037210 */ /* 0x000fe40000fe0403 */
[----:B------:R-:W-:Y:S02]  /*3850*/  IADD3 R18, P1, P0, R46, R31, R18 ;  /* 0x0000001f2e127210 */ /* 0x000fe4000783e012 */
[----:B------:R-:W-:Y:S01]  /*3860*/  IADD3.X R4, R17, R3, R4, P3, P2 ;  /* 0x0000000311047210 */ /* 0x000fe20001fe4404 */
[----:B------:R-:W-:-:S03]  /*3870*/  IMAD R3, R25, R9, RZ ;  /* 0x0000000919037224 */ /* 0x000fc600078e02ff */
[----:B------:R-:W-:Y:S01]  /*3880*/  IADD3.X R19, R15, R4, R10, P1, P0 ;  /* 0x000000040f137210 */ /* 0x000fe20000fe040a */
[-C--:B------:R-:W-:Y:S02]  /*3890*/  IMAD R0, R0, R24.reuse, R3 ;  /* 0x0000001800007224 */ /* 0x080fe400078e0203 */
[----:B------:R-:W-:Y:S01]  /*38a0*/  IMAD R3, R2, R5, RZ ;  /* 0x0000000502037224 */ /* 0x000fe200078e02ff */
[----:B------:R-:W-:Y:S01]  /*38b0*/  SHF.R.S32.HI R2, RZ, 0x1f, R5 ;  /* 0x0000001fff027819 */ /* 0x000fe20000011405 */
        /* <DEDUP_REMOVED lines=9> */
.L_x_254:
[----:B------:R-:W-:-:S04]  /*3950*/  LEA R2, P0, R34, c[0x0][0x200], 0x2 ;  /* 0x0000800022027a11 */ /* 0x000fc800078010ff */
[----:B------:R-:W-:-:S05]  /*3960*/  LEA.HI.X R3, R34, c[0x0][0x204], R35, 0x2, P0 ;  /* 0x0000810022037a11 */ /* 0x000fca00000f1423 */
[----:B------:R0:W-:Y:S04]  /*3970*/  STG.E [R2.64], R28 ;  /* 0x0000001c02007986 */ /* 0x0001e8000c10190a */
.L_x_253:
[----:B------:R-:W-:Y:S05]  /*3980*/  BSYNC B1 ;  /* 0x0000000000017941 */ /* 0x000fea0003800000 */
.L_x_252:
[----:B------:R-:W1:Y:S01]  /*3990*/  S2R R25, SR_TID.X ;  /* 0x0000000000197919 */ /* 0x000e620000002100 */
[----:B0-----:R-:W-:Y:S01]  /*39a0*/  IMAD.MOV.U32 R2, RZ, RZ, c[0x0][0x314] ;  /* 0x0000c500ff027624 */ /* 0x001fe200078e00ff */
[----:B------:R-:W-:Y:S01]  /*39b0*/  CS2R R6, SRZ ;  /* 0x0000000000067805 */ /* 0x000fe2000001ff00 */
[----:B------:R-:W-:Y:S01]  /*39c0*/  IMAD.MOV.U32 R9, RZ, RZ, RZ ;  /* 0x000000ffff097224 */ /* 0x000fe200078e00ff */
[----:B-1----:R-:W-:-:S04]  /*39d0*/  SHF.R.S32.HI R24, RZ, 0x1f, R25 ;  /* 0x0000001fff187819 */ /* 0x002fc80000011419 */
[CC--:B------:R-:W-:Y:S02]  /*39e0*/  LEA.HI R0, R24.reuse, R25.reuse, RZ, 0x2 ;  /* 0x0000001918007211 */ /* 0x0c0fe400078f10ff */
[----:B------:R-:W-:Y:S02]  /*39f0*/  LEA.HI R24, R24, R25, RZ, 0x5 ;  /* 0x0000001918187211 */ /* 0x000fe400078f28ff */
[----:B------:R-:W-:Y:S02]  /*3a00*/  LOP3.LUT R0, R0, 0xfffffffc, RZ, 0xc0, !PT ;  /* 0xfffffffc00007812 */ /* 0x000fe400078ec0ff */
[----:B------:R-:W-:Y:S02]  /*3a10*/  LOP3.LUT R4, R24, 0x3fffffe0, RZ, 0xc0, !PT ;  /* 0x3fffffe018047812 */ /* 0x000fe400078ec0ff */
[----:B------:R-:W-:Y:S01]  /*3a20*/  SHF.R.S32.HI R24, RZ, 0x5, R24 ;  /* 0x00000005ff187819 */ /* 0x000fe20000011418 */
[----:B------:R-:W-:-:S05]  /*3a30*/  IMAD.IADD R0, R25, 0x1, -R0 ;  /* 0x0000000119007824 */ /* 0x000fca00078e0a00 */
[----:B------:R-:W-:-:S04]  /*3a40*/  ISETP.GE.AND P0, PT, R0, c[0x0][0x314], PT ;  /* 0x0000c50000007a0c */ /* 0x000fc80003f06270 */
[C---:B------:R-:W-:Y:S01]  /*3a50*/  ISETP.GT.OR P0, PT, R25.reuse, 0xf, P0 ;  /* 0x0000000f1900780c */ /* 0x040fe20000704670 */
[----:B------:R-:W-:Y:S02]  /*3a60*/  IMAD.IADD R25, R25, 0x1, -R4 ;  /* 0x0000000119197824 */ /* 0x000fe400078e0a04 */
[----:B------:R-:W-:Y:S02]  /*3a70*/  CS2R R4, SRZ ;  /* 0x0000000000047805 */ /* 0x000fe4000001ff00 */
[----:B------:R-:W-:-:S08]  /*3a80*/  IMAD.SHL.U32 R25, R25, 0x4, RZ ;  /* 0x0000000419197824 */ /* 0x000fd000078e00ff */
[----:B------:R-:W-:-:S04]  /*3a90*/  @!P0 FADD.FTZ R0, -R28, R29 ;  /* 0x0000001d1c008221 */ /* 0x000fc80000010100 */
[----:B------:R-:W-:-:S06]  /*3aa0*/  @!P0 FMUL.FTZ R0, R0, 1.4426950216293334961 ;  /* 0x3fb8aa3b00008820 */ /* 0x000fcc0000410000 */
[----:B------:R-:W0:Y:S02]  /*3ab0*/  @!P0 MUFU.EX2 R0, R0 ;  /* 0x0000000000008308 */ /* 0x000e240000000800 */
[----:B0-----:R0:W-:Y:S04]  /*3ac0*/  @!P0 STS [R23.X4], R0 ;  /* 0x0000000017008388 */ /* 0x0011e80000004800 */
[----:B------:R-:W-:Y:S01]  /*3ad0*/  BAR.SYNC.DEFER_BLOCKING 0x0 ;  /* 0x0000000000007b1d */ /* 0x000fe20000010000 */
[----:B------:R-:W-:Y:S02]  /*3ae0*/  ISETP.GE.AND P0, PT, R2, 0x1, PT ;  /* 0x000000010200780c */ /* 0x000fe40003f06270 */
[----:B------:R-:W-:Y:S01]  /*3af0*/  CS2R R2, SRZ ;  /* 0x0000000000027805 */ /* 0x000fe2000001ff00 */
[----:B0-----:R-:W-:Y:S01]  /*3b00*/  IMAD.MOV.U32 R0, RZ, RZ, RZ ;  /* 0x000000ffff007224 */ /* 0x001fe200078e00ff */
[----:B------:R-:W-:-:S09]  /*3b10*/  IADD3 R23, R25, 0x80, RZ ;  /* 0x0000008019177810 */ /* 0x000fd20007ffe0ff */
        /* <DEDUP_REMOVED lines=22> */
.L_x_282:
        /* <DEDUP_REMOVED lines=10> */
.L_x_281:
[----:B------:R-:W-:Y:S05]  /*3d20*/  BSYNC B0 ;  /* 0x0000000000007941 */ /* 0x000fea0003800000 */
.L_x_280:
        /* <DEDUP_REMOVED lines=15> */
.L_x_279:
        /* <DEDUP_REMOVED lines=89> */
        .weak           $__internal_5_$__cuda_sm20_div_s64
        .type           $__internal_5_$__cuda_sm20_div_s64,@function
        .size           $__internal_5_$__cuda_sm20_div_s64,(.L_x_8721 - $__internal_5_$__cuda_sm20_div_s64)
$__internal_5_$__cuda_sm20_div_s64:
        /* <DEDUP_REMOVED lines=30> */
[----:B------:R-:W-:-:S06]  /*4590*/  IMAD.WIDE.U32 R42, P0, R43, R0, R42 ;  /* 0x000000002b2a7225 */ /* 0x000fcc000780002a */
[----:B------:R-:W-:-:S04]  /*45a0*/  IMAD.HI.U32 R25, P4, R27, R2, R42 ;  /* 0x000000021b197227 */ /* 0x000fc8000788002a */
[----:B------:R-:W-:-:S04]  /*45b0*/  IMAD.HI.U32 R2, R27, R0, RZ ;  /* 0x000000001b027227 */ /* 0x000fc800078e00ff */
[----:B------:R-:W-:Y:S02]  /*45c0*/  IMAD R0, R27, R0, RZ ;  /* 0x000000001b007224 */ /* 0x000fe400078e02ff */
[----:B------:R-:W-:Y:S01]  /*45d0*/  IMAD.X R2, R2, 0x1, R27, P0 ;  /* 0x0000000102027824 */ /* 0x000fe200000e061b */
[-C--:B------:R-:W-:Y:S01]  /*45e0*/  IADD3 R27, P0, RZ, -R24.reuse, RZ ;  /* 0x80000018ff1b7210 */ /* 0x080fe20007f1e0ff */
[----:B------:R-:W-:Y:S01]  /*45f0*/  IMAD.MOV.U32 R43, RZ, RZ, RZ ;  /* 0x000000ffff2b7224 */ /* 0x000fe200078e00ff */
[----:B------:R-:W-:Y:S02]  /*4600*/  IADD3 R25, P3, R0, R25, RZ ;  /* 0x0000001900197210 */ /* 0x000fe40007f7e0ff */
[----:B------:R-:W-:Y:S01]  /*4610*/  SEL R24, R27, R24, !P2 ;  /* 0x000000181b187207 */ /* 0x000fe20005000000 */
[----:B------:R-:W-:Y:S01]  /*4620*/  IMAD.X R0, RZ, RZ, ~R21, P0 ;  /* 0x000000ffff007224 */ /* 0x000fe200000e0e15 */
[----:B------:R-:W-:-:S03]  /*4630*/  IADD3.X R27, RZ, RZ, R2, P3, P4 ;  /* 0x000000ffff1b7210 */ /* 0x000fc60001fe8402 */
[----:B------:R-:W-:Y:S01]  /*4640*/  IMAD.HI.U32 R42, R25, R24, RZ ;  /* 0x00000018192a7227 */ /* 0x000fe200078e00ff */
[----:B------:R-:W-:-:S05]  /*4650*/  SEL R0, R0, R21, !P2 ;  /* 0x0000001500007207 */ /* 0x000fca0005000000 */
[----:B------:R-:W-:-:S04]  /*4660*/  IMAD.WIDE.U32 R42, R25, R0, R42 ;  /* 0x00000000192a7225 */ /* 0x000fc800078e002a */
[C---:B------:R-:W-:Y:S02]  /*4670*/  IMAD R25, R27.reuse, R0, RZ ;  /* 0x000000001b197224 */ /* 0x040fe400078e02ff */
[----:B------:R-:W-:-:S05]  /*4680*/  IMAD.HI.U32 R2, P0, R27, R24, R42 ;  /* 0x000000181b027227 */ /* 0x000fca000780002a */
[----:B------:R-:W-:Y:S01]  /*4690*/  IADD3 R25, P2, R25, R2, RZ ;  /* 0x0000000219197210 */ /* 0x000fe20007f5e0ff */
[----:B------:R-:W-:-:S04]  /*46a0*/  IMAD.HI.U32 R2, R27, R0, RZ ;  /* 0x000000001b027227 */ /* 0x000fc800078e00ff */
[----:B------:R-:W-:Y:S01]  /*46b0*/  IMAD.WIDE.U32 R42, R25, R38, RZ ;  /* 0x00000026192a7225 */ /* 0x000fe200078e00ff */
[----:B------:R-:W-:-:S03]  /*46c0*/  IADD3.X R2, R2, RZ, RZ, P0, !PT ;  /* 0x000000ff02027210 */ /* 0x000fc600007fe4ff */
[C---:B------:R-:W-:Y:S01]  /*46d0*/  IMAD R43, R25.reuse, R39, R43 ;  /* 0x00000027192b7224 */ /* 0x040fe200078e022b */
[----:B------:R-:W-:Y:S01]  /*46e0*/  IADD3 R27, P0, -R42, R24, RZ ;  /* 0x000000182a1b7210 */ /* 0x000fe20007f1e1ff */
[----:B------:R-:W-:Y:S01]  /*46f0*/  IMAD.X R2, RZ, RZ, R2, P2 ;  /* 0x000000ffff027224 */ /* 0x000fe200010e0602 */
[----:B------:R-:W-:Y:S02]  /*4700*/  IADD3 R24, P2, R25, 0x1, RZ ;  /* 0x0000000119187810 */ /* 0x000fe40007f5e0ff */
[-C--:B------:R-:W-:Y:S01]  /*4710*/  ISETP.GE.U32.AND P4, PT, R27, R38.reuse, PT ;  /* 0x000000261b00720c */ /* 0x080fe20003f86070 */
[----:B------:R-:W-:-:S04]  /*4720*/  IMAD R43, R2, R38, R43 ;  /* 0x00000026022b7224 */ /* 0x000fc800078e022b */
[----:B------:R-:W-:Y:S01]  /*4730*/  IMAD.X R43, R0, 0x1, ~R43, P0 ;  /* 0x00000001002b7824 */ /* 0x000fe200000e0e2b */
[----:B------:R-:W-:-:S04]  /*4740*/  IADD3 R0, P3, R27, -R38, RZ ;  /* 0x800000261b007210 */ /* 0x000fc80007f7e0ff */
        /* <DEDUP_REMOVED lines=25> */
[----:B------:R-:W-:Y:S06]  /*48e0*/  RET.REL.NODEC R38 `(_ZN5flash32flash_fwd_splitkv_combine_kernelI23Flash_fwd_kernel_traitsILi256ELi64ELi64ELi4ELb0ELb0EN7cutlass6half_tE19Flash_kernel_traitsILi256ELi64ELi64ELi4ES3_EELi4ELi2ELb0EEEvNS_16Flash_fwd_paramsE) ;  /* 0xffffb71026007950 */ /* 0x000fec0003c3ffff */
.L_x_283:
        /* <DEDUP_REMOVED lines=9> */
.L_x_8721:


//--------------------- .text._ZN5flash32flash_fwd_splitkv_combine_kernelI23Flash_fwd_kernel_traitsILi256ELi64ELi64ELi4ELb0ELb0EN7cutlass6half_tE19Flash_kernel_traitsILi256ELi64ELi64ELi4ES3_EELi4ELi1ELb0EEEvNS_16Flash_fwd_paramsE --------------------------
	.section	.text._ZN5flash32flash_fwd_splitkv_combine_kernelI23Flash_fwd_kernel_traitsILi256ELi64ELi64ELi4ELb0ELb0EN7cutlass6half_tE19Flash_kernel_traitsILi256ELi64ELi64ELi4ES3_EELi4ELi1ELb0EEEvNS_16Flash_fwd_paramsE,"ax",@progbits
	.sectioninfo	@"SHI_REGISTERS=54"
	.align	128
        .global         _ZN5flash32flash_fwd_splitkv_combine_kernelI23Flash_fwd_kernel_traitsILi256ELi64ELi64ELi4ELb0ELb0EN7cutlass6half_tE19Flash_kernel_traitsILi256ELi64ELi64ELi4ES3_EELi4ELi1ELb0EEEvNS_16Flash_fwd_paramsE
        .type           _ZN5flash32flash_fwd_splitkv_combine_kernelI23Flash_fwd_kernel_traitsILi256ELi64ELi64ELi4ELb0ELb0EN7cutlass6half_tE19Flash_kernel_traitsILi256ELi64ELi64ELi4ES3_EELi4ELi1ELb0EEEvNS_16Flash_fwd_paramsE,@function
        .size           _ZN5flash32flash_fwd_splitkv_combine_kernelI23Flash_fwd_kernel_traitsILi256ELi64ELi64ELi4ELb0ELb0EN7cutlass6half_tE19Flash_kernel_traitsILi256ELi64ELi64ELi4ES3_EELi4ELi1ELb0EEEvNS_16Flash_fwd_paramsE,(.L_x_8722 - _ZN5flash32flash_fwd_splitkv_combine_kernelI23Flash_fwd_kernel_traitsILi256ELi64ELi64ELi4ELb0ELb0EN7cutlass6half_tE19Flash_kernel_traitsILi256ELi64ELi64ELi4ES3_EELi4ELi1ELb0EEEvNS_16Flash_fwd_paramsE)
        .other          _ZN5flash32flash_fwd_splitkv_combine_kernelI23Flash_fwd_kernel_traitsILi256ELi64ELi64ELi4ELb0ELb0EN7cutlass6half_tE19Flash_kernel_traitsILi256ELi64ELi64ELi4ES3_EELi4ELi1ELb0EEEvNS_16Flash_fwd_paramsE,@"STO_CUDA_ENTRY STV_DEFAULT"
_ZN5flash32flash_fwd_splitkv_combine_kernelI23Flash_fwd_kernel_traitsILi256ELi64ELi64ELi4ELb0ELb0EN7cutlass6half_tE19Flash_kernel_traitsILi256ELi64ELi64ELi4ES3_EELi4ELi1ELb0EEEvNS_16Flash_fwd_paramsE:
.text._ZN5flash32flash_fwd_splitkv_combine_kernelI23Flash_fwd_kernel_traitsILi256ELi64ELi64ELi4ELb0ELb0EN7cutlass6half_tE19Flash_kernel_traitsILi256ELi64ELi64ELi4ES3_EELi4ELi1ELb0EEEvNS_16Flash_fwd_paramsE:
        /* <DEDUP_REMOVED lines=23> */
[----:B------:R-:W-:Y:S05]  /*0170*/  CALL.REL.NOINC `($__internal_6_$__cuda_sm20_div_s64) ;  /* 0x0000427000007944 */ /* 0x000fea0003c00000 */
[----:B------:R-:W-:Y:S01]  /*0180*/  MOV R22, R0 ;  /* 0x0000000000167202 */ /* 0x000fe20000000f00 */
[----:B------:R-:W-:Y:S05]  /*0190*/  BRA `(.L_x_285) ;  /* 0x0000013000007947 */ /* 0x000fea0003800000 */
.L_x_284:
        /* <DEDUP_REMOVED lines=19> */
.L_x_285:
        /* <DEDUP_REMOVED lines=11> */
[----:B------:R-:W-:Y:S05]  /*0380*/  CALL.REL.NOINC `($__internal_6_$__cuda_sm20_div_s64) ;  /* 0x0000406000007944 */ /* 0x000fea0003c00000 */
[----:B------:R-:W-:Y:S02]  /*0390*/  MOV R12, R0 ;  /* 0x00000000000c7202 */ /* 0x000fe40000000f00 */
[----:B------:R-:W-:Y:S01]  /*03a0*/  MOV R13, R23 ;  /* 0x00000017000d7202 */ /* 0x000fe20000000f00 */
[----:B------:R-:W-:Y:S05]  /*03b0*/  BRA `(.L_x_288) ;  /* 0x0000013000007947 */ /* 0x000fea0003800000 */
.L_x_287:
        /* <DEDUP_REMOVED lines=19> */
.L_x_288:
[----:B------:R-:W-:Y:S05]  /*04f0*/  BSYNC B0 ;  /* 0x0000000000007941 */ /* 0x000fea0003800000 */
.L_x_286:
        /* <DEDUP_REMOVED lines=44> */
.L_x_290:
        /* <DEDUP_REMOVED lines=19> */
.L_x_291:
[----:B------:R-:W-:Y:S05]  /*08f0*/  BSYNC B0 ;  /* 0x0000000000007941 */ /* 0x000fea0003800000 */
.L_x_289:
[----:B------:R-:W-:Y:S01]  /*0900*/  IABS R6, c[0x0][0x214] ;  /* 0x0000850000067a13 */ /* 0x000fe20000000000 */
[----:B------:R-:W-:Y:S01]  /*0910*/  ULDC UR4, c[0x0][0x214] ;  /* 0x0000850000047ab9 */ /* 0x000fe20000000800 */
[----:B------:R-:W-:Y:S01]  /*0920*/  IMAD.MOV.U32 R11, RZ, RZ, c[0x0][0x1c0] ;  /* 0x00007000ff0b7624 */ /* 0x000fe200078e00ff */
[----:B------:R-:W-:Y:S01]  /*0930*/  UISETP.LT.AND UP0, UPT, URZ, UR4, UPT ;  /* 0x000000043f00728c */ /* 0x000fe2000bf01270 */
[----:B------:R-:W0:Y:S01]  /*0940*/  I2F.RP R10, R6 ;  /* 0x00000006000a7306 */ /* 0x000e220000209400 */
[----:B------:R-:W-:Y:S01]  /*0950*/  USHF.R.S32.HI UR5, URZ, 0x1f, UR4 ;  /* 0x0000001f3f057899 */ /* 0x000fe20008011404 */
[----:B------:R-:W-:Y:S01]  /*0960*/  BSSY B0, `(.L_x_292) ;  /* 0x0000059000007945 */ /* 0x000fe20003800000 */
[----:B------:R-:W-:-:S07]  /*0970*/  ULEA.HI.SX32 UR4, UR4, 0x1, 0x1 ;  /* 0x0000000104047891 */ /* 0x000fce000f8f0a3f */
[----:B------:R-:W-:Y:S01]  /*0980*/  @!UP0 UIADD3 UR4, UR5, URZ, URZ ;  /* 0x0000003f05048290 */ /* 0x000fe2000fffe03f */
[----:B0-----:R-:W0:Y:S02]  /*0990*/  MUFU.RCP R8, R10 ;  /* 0x0000000a00087308 */ /* 0x001e240000001000 */
[----:B0-----:R-:W-:Y:S02]  /*09a0*/  IADD3 R8, R8, 0xffffffe, RZ ;  /* 0x0ffffffe08087810 */ /* 0x001fe40007ffe0ff */
[C---:B------:R-:W-:Y:S01]  /*09b0*/  IADD3 R10, R11.reuse, -0x1, RZ ;  /* 0xffffffff0b0a7810 */ /* 0x040fe20007ffe0ff */
[----:B------:R-:W-:-:S03]  /*09c0*/  IMAD R11, R11, c[0x0][0x214], RZ ;  /* 0x000085000b0b7a24 */ /* 0x000fc600078e02ff */
        /* <DEDUP_REMOVED lines=16> */
[----:B------:R-:W-:-:S13]  /*0ad0*/  ISETP.GE.U32.AND P0, PT, R9, R6, PT ;  /* 0x000000060900720c */ /* 0x000fda0003f06070 */
        /* <DEDUP_REMOVED lines=43> */
[----:B------:R-:W-:Y:S02]  /*0d90*/  MOV R34, R0 ;  /* 0x0000000000227202 */ /* 0x000fe40000000f00 */
[----:B------:R-:W-:Y:S01]  /*0da0*/  MOV R35, R23 ;  /* 0x0000001700237202 */ /* 0x000fe20000000f00 */
[----:B------:R-:W-:Y:S05]  /*0db0*/  BRA `(.L_x_294) ;  /* 0x0000013000007947 */ /* 0x000fea0003800000 */
.L_x_293:
        /* <DEDUP_REMOVED lines=19> */
.L_x_294:
[----:B------:R-:W-:Y:S05]  /*0ef0*/  BSYNC B0 ;  /* 0x0000000000007941 */ /* 0x000fea0003800000 */
.L_x_292:
        /* <DEDUP_REMOVED lines=42> */
.L_x_296:
        /* <DEDUP_REMOVED lines=19> */
.L_x_297:
[----:B------:R-:W-:Y:S05]  /*12d0*/  BSYNC B0 ;  /* 0x0000000000007941 */ /* 0x000fea0003800000 */
.L_x_295:
[----:B------:R-:W-:Y:S01]  /*12e0*/  IABS R6, c[0x0][0x214] ;  /* 0x0000850000067a13 */ /* 0x000fe20000000000 */
[----:B------:R-:W-:Y:S01]  /*12f0*/  ULDC.U8 UR4, c[0x0][0x329] ;  /* 0x0000ca4000047ab9 */ /* 0x000fe20000000000 */
[----:B------:R-:W-:Y:S01]  /*1300*/  ISETP.GT.AND P3, PT, R11, RZ, PT ;  /* 0x000000ff0b00720c */ /* 0x000fe20003f64270 */
[----:B------:R-:W-:Y:S01]  /*1310*/  ULDC.64 UR8, c[0x0][0x118] ;  /* 0x0000460000087ab9 */ /* 0x000fe20000000a00 */
[----:B------:R-:W0:Y:S01]  /*1320*/  I2F.RP R21, R6 ;  /* 0x0000000600157306 */ /* 0x000e220000209400 */
[----:B------:R-:W-:Y:S07]  /*1330*/  BSSY B0, `(.L_x_298) ;  /* 0x000007e000007945 */ /* 0x000fee0003800000 */
        /* <DEDUP_REMOVED lines=12> */
[----:B------:R-:W-:Y:S01]  /*1400*/  IMAD R13, R6, R13, R0 ;  /* 0x0000000d060d7224 */ /* 0x000fe200078e0200 */
[----:B------:R-:W-:-:S04]  /*1410*/  SHF.R.S32.HI R0, RZ, 0x1f, R11 ;  /* 0x0000001fff007819 */ /* 0x000fc8000001140b */
[----:B------:R-:W-:-:S13]  /*1420*/  ISETP.GT.U32.AND P0, PT, R6, R13, PT ;  /* 0x0000000d0600720c */ /* 0x000fda0003f04070 */
[----:B------:R-:W-:Y:S01]  /*1430*/  @!P0 IMAD.IADD R13, R13, 0x1, -R6 ;  /* 0x000000010d0d8824 */ /* 0x000fe200078e0a06 */
[----:B------:R-:W-:Y:S02]  /*1440*/  @!P0 IADD3 R2, R2, 0x1, RZ ;  /* 0x0000000102028810 */ /* 0x000fe40007ffe0ff */
[----:B------:R-:W-:Y:S02]  /*1450*/  ISETP.NE.AND P0, PT, RZ, c[0x0][0x214], PT ;  /* 0x00008500ff007a0c */ /* 0x000fe40003f05270 */
[----:B------:R-:W-:Y:S02]  /*1460*/  ISETP.GE.U32.AND P2, PT, R13, R6, PT ;  /* 0x000000060d00720c */ /* 0x000fe40003f46070 */
[----:B------:R-:W-:Y:S01]  /*1470*/  LEA.HI.SX32 R13, R11, 0x1, 0x1 ;  /* 0x000000010b0d7811 */ /* 0x000fe200078f0aff */
[----:B------:R-:W-:-:S10]  /*1480*/  @!P3 IMAD.MOV R13, RZ, RZ, R0 ;  /* 0x000000ffff0db224 */ /* 0x000fd400078e0200 */
[----:B------:R-:W-:-:S05]  /*1490*/  @P2 IADD3 R2, R2, 0x1, RZ ;  /* 0x0000000102022810 */ /* 0x000fca0007ffe0ff */
[----:B------:R-:W-:Y:S01]  /*14a0*/  @!P1 IMAD.MOV R2, RZ, RZ, -R2 ;  /* 0x000000ffff029224 */ /* 0x000fe200078e0a02 */
[----:B------:R-:W-:-:S05]  /*14b0*/  @!P0 LOP3.LUT R2, RZ, c[0x0][0x214], RZ, 0x33, !PT ;  /* 0x00008500ff028a12 */ /* 0x000fca00078e33ff */
[----:B------:R-:W-:Y:S01]  /*14c0*/  IMAD R8, R13, R2, RZ ;  /* 0x000000020d087224 */ /* 0x000fe200078e02ff */
[----:B------:R-:W-:-:S04]  /*14d0*/  IABS R2, c[0x0][0x1c0] ;  /* 0x0000700000027a13 */ /* 0x000fc80000000000 */
[----:B------:R-:W-:Y:S01]  /*14e0*/  IABS R13, R8 ;  /* 0x00000008000d7213 */ /* 0x000fe20000000000 */
[----:B------:R-:W0:Y:S04]  /*14f0*/  I2F.U32.RP R6, R2 ;  /* 0x0000000200067306 */ /* 0x000e280000209000 */
[----:B------:R-:W-:-:S04]  /*1500*/  IMAD.IADD R10, R10, 0x1, R13 ;  /* 0x000000010a0a7824 */ /* 0x000fc800078e020d */
[----:B------:R-:W1:Y:S08]  /*1510*/  I2F.RP R12, R13 ;  /* 0x0000000d000c7306 */ /* 0x000e700000209400 */
        /* <DEDUP_REMOVED lines=11> */
[----:B-1----:R-:W-:Y:S02]  /*15d0*/  IMAD.MOV R0, RZ, RZ, -R25 ;  /* 0x000000ffff007224 */ /* 0x002fe400078e0a19 */
[----:B------:R-:W-:-:S02]  /*15e0*/  IMAD.MOV.U32 R24, RZ, RZ, RZ ;  /* 0x000000ffff187224 */ /* 0x000fc400078e00ff */
[----:B------:R-:W-:Y:S01]  /*15f0*/  IMAD R21, R0, R13, RZ ;  /* 0x0000000d00157224 */ /* 0x000fe200078e02ff */
[----:B------:R-:W-:Y:S01]  /*1600*/  IABS R0, R10 ;  /* 0x0000000a00007213 */ /* 0x000fe20000000000 */
[----:B------:R-:W-:-:S04]  /*1610*/  IMAD.HI.U32 R29, R27, R29, R26 ;  /* 0x0000001d1b1d7227 */ /* 0x000fc800078e001a */
[----:B------:R-:W-:Y:S01]  /*1620*/  IMAD.HI.U32 R21, R25, R21, R24 ;  /* 0x0000001519157227 */ /* 0x000fe200078e0018 */
[----:B------:R-:W-:Y:S02]  /*1630*/  IABS R25, c[0x0][0x1c0] ;  /* 0x0000700000197a13 */ /* 0x000fe40000000000 */
[----:B------:R-:W-:Y:S01]  /*1640*/  IABS R24, R8 ;  /* 0x0000000800187213 */ /* 0x000fe20000000000 */
[----:B------:R-:W-:-:S04]  /*1650*/  IMAD.HI.U32 R6, R29, R12, RZ ;  /* 0x0000000c1d067227 */ /* 0x000fc800078e00ff */
[----:B------:R-:W-:Y:S02]  /*1660*/  IMAD.MOV R25, RZ, RZ, -R25 ;  /* 0x000000ffff197224 */ /* 0x000fe400078e0a19 */
[----:B------:R-:W-:Y:S02]  /*1670*/  IMAD.MOV R24, RZ, RZ, -R24 ;  /* 0x000000ffff187224 */ /* 0x000fe400078e0a18 */
        /* <DEDUP_REMOVED lines=17> */
[----:B------:R-:W-:Y:S02]  /*1790*/  ISETP.GE.AND P0, PT, R9, RZ, PT ;  /* 0x000000ff0900720c */ /* 0x000fe40003f06270 */
[----:B------:R-:W-:Y:S01]  /*17a0*/  ISETP.GE.U32.AND P2, PT, R24, R13, PT ;  /* 0x0000000d1800720c */ /* 0x000fe20003f46070 */
[----:B------:R-:W-:Y:S01]  /*17b0*/  @!P1 IMAD.IADD R25, R25, 0x1, -R2 ;  /* 0x0000000119199824 */ /* 0x000fe200078e0a02 */
[----:B------:R-:W-:Y:S02]  /*17c0*/  @!P1 IADD3 R12, R12, 0x1, RZ ;  /* 0x000000010c0c9810 */ /* 0x000fe40007ffe0ff */
[----:B------:R-:W-:-:S02]  /*17d0*/  LOP3.LUT R9, RZ, c[0x0][0x1c0], RZ, 0x33, !PT ;  /* 0x00007000ff097a12 */ /* 0x000fc400078e33ff */
[----:B------:R-:W-:Y:S01]  /*17e0*/  ISETP.GE.U32.AND P5, PT, R25, R2, PT ;  /* 0x000000021900720c */ /* 0x000fe20003fa6070 */
[----:B------:R-:W-:Y:S01]  /*17f0*/  IMAD.MOV.U32 R2, RZ, RZ, c[0x0][0x214] ;  /* 0x00008500ff027624 */ /* 0x000fe200078e00ff */
[----:B------:R-:W-:Y:S02]  /*1800*/  @P6 IADD3 R6, R6, 0x1, RZ ;  /* 0x0000000106066810 */ /* 0x000fe40007ffe0ff */
[----:B------:R-:W-:Y:S02]  /*1810*/  ISETP.NE.AND P6, PT, R8, RZ, PT ;  /* 0x000000ff0800720c */ /* 0x000fe40003fc5270 */
[----:B------:R-:W-:Y:S01]  /*1820*/  ISETP.GT.AND P3, PT, R4, RZ, PT ;  /* 0x000000ff0400720c */ /* 0x000fe20003f64270 */
[----:B------:R-:W-:Y:S01]  /*1830*/  @!P0 IMAD.MOV R6, RZ, RZ, -R6 ;  /* 0x000000ffff068224 */ /* 0x000fe200078e0a06 */
[----:B------:R-:W-:Y:S02]  /*1840*/  @P2 IADD3 R21, R21, 0x1, RZ ;  /* 0x0000000115152810 */ /* 0x000fe40007ffe0ff */
[----:B------:R-:W-:-:S02]  /*1850*/  ISETP.GE.AND P2, PT, R10, RZ, PT ;  /* 0x000000ff0a00720c */ /* 0x000fc40003f46270 */
[----:B0-----:R-:W-:Y:S01]  /*1860*/  SHF.R.S32.HI R25, RZ, 0x1f, R0 ;  /* 0x0000001fff197819 */ /* 0x001fe20000011400 */
[----:B------:R-:W-:Y:S01]  /*1870*/  @!P4 IMAD.MOV R21, RZ, RZ, -R21 ;  /* 0x000000ffff15c224 */ /* 0x000fe200078e0a15 */
[----:B------:R-:W-:Y:S02]  /*1880*/  ISETP.NE.AND P4, PT, RZ, c[0x0][0x1c0], PT ;  /* 0x00007000ff007a0c */ /* 0x000fe40003f85270 */
[----:B------:R-:W-:Y:S02]  /*1890*/  @P5 IADD3 R12, R12, 0x1, RZ ;  /* 0x000000010c0c5810 */ /* 0x000fe40007ffe0ff */
[----:B------:R-:W-:Y:S02]  /*18a0*/  @!P6 LOP3.LUT R21, RZ, R13, RZ, 0x33, !PT ;  /* 0x0000000dff15e212 */ /* 0x000fe400078e33ff */
[----:B------:R-:W-:Y:S02]  /*18b0*/  LEA.HI R13, R25, R0, RZ, 0x2 ;  /* 0x00000000190d7211 */ /* 0x000fe400078f10ff */
[----:B------:R-:W-:Y:S01]  /*18c0*/  SEL R27, R9, R6, !P4 ;  /* 0x00000006091b7207 */ /* 0x000fe20006000000 */
[----:B------:R-:W-:Y:S01]  /*18d0*/  @!P2 IMAD.MOV R12, RZ, RZ, -R12 ;  /* 0x000000ffff0ca224 */ /* 0x000fe200078e0a0c */
[----:B------:R-:W-:-:S02]  /*18e0*/  ISETP.LT.U32.AND P0, PT, R22, R21, PT ;  /* 0x000000151600720c */ /* 0x000fc40003f01070 */
[----:B------:R-:W-:Y:S02]  /*18f0*/  SHF.R.S32.HI R25, RZ, 0x1f, R21 ;  /* 0x0000001fff197819 */ /* 0x000fe40000011415 */
[----:B------:R-:W-:Y:S02]  /*1900*/  ISETP.NE.AND P1, PT, RZ, UR4, PT ;  /* 0x00000004ff007c0c */ /* 0x000fe4000bf25270 */
[----:B------:R-:W-:Y:S02]  /*1910*/  SHF.R.S32.HI R6, RZ, 0x2, R13 ;  /* 0x00000002ff067819 */ /* 0x000fe4000001140d */
[----:B------:R-:W-:Y:S02]  /*1920*/  ISETP.LT.AND.EX P2, PT, R23, R25, PT, P0 ;  /* 0x000000191700720c */ /* 0x000fe40003f41300 */
[----:B------:R-:W-:Y:S02]  /*1930*/  SHF.R.S32.HI R24, RZ, 0x1f, R4 ;  /* 0x0000001fff187819 */ /* 0x000fe40000011404 */
[----:B------:R-:W-:-:S02]  /*1940*/  SEL R2, R2, 0x1, !P1 ;  /* 0x0000000102027807 */ /* 0x000fc40004800000 */
[----:B------:R-:W-:Y:S02]  /*1950*/  ISETP.GE.AND P0, PT, R6, c[0x0][0x314], PT ;  /* 0x0000c50006007a0c */ /* 0x000fe40003f06270 */
[----:B------:R-:W-:Y:S01]  /*1960*/  LEA.HI.SX32 R10, R4, 0x1, 0x1 ;  /* 0x00000001040a7811 */ /* 0x000fe200078f0aff */
[----:B------:R-:W-:Y:S01]  /*1970*/  @!P3 IMAD.MOV R10, RZ, RZ, R24 ;  /* 0x000000ffff0ab224 */ /* 0x000fe200078e0218 */
[----:B------:R-:W-:Y:S01]  /*1980*/  SEL R9, R9, R12, !P4 ;  /* 0x0000000c09097207 */ /* 0x000fe20006000000 */
[----:B------:R-:W-:Y:S01]  /*1990*/  IMAD R27, R27, R2, RZ ;  /* 0x000000021b1b7224 */ /* 0x000fe200078e02ff */
[----:B------:R-:W-:-:S03]  /*19a0*/  SEL R12, R23, R25, P2 ;  /* 0x00000019170c7207 */ /* 0x000fc60001000000 */
[----:B------:R-:W-:Y:S01]  /*19b0*/  IMAD R10, R10, R27, RZ ;  /* 0x0000001b0a0a7224 */ /* 0x000fe200078e02ff */
[----:B------:R-:W-:Y:S02]  /*19c0*/  LOP3.LUT R27, R13, 0xfffffffc, RZ, 0xc0, !PT ;  /* 0xfffffffc0d1b7812 */ /* 0x000fe400078ec0ff */
[----:B------:R-:W-:Y:S01]  /*19d0*/  SEL R13, R22, R21, P2 ;  /* 0x00000015160d7207 */ /* 0x000fe20001000000 */
[----:B------:R-:W-:Y:S02]  /*19e0*/  IMAD.MOV.U32 R22, RZ, RZ, -0x800000 ;  /* 0xff800000ff167424 */ /* 0x000fe400078e00ff */
[----:B------:R-:W-:Y:S01]  /*19f0*/  IMAD.IADD R27, R0, 0x1, -R27 ;  /* 0x00000001001b7824 */ /* 0x000fe200078e0a1b */
[----:B------:R-:W-:Y:S05]  /*1a00*/  @P0 BRA `(.L_x_299) ;  /* 0x0000010000000947 */ /* 0x000fea0003800000 */
[----:B------:R-:W-:Y:S02]  /*1a10*/  IADD3 R24, P2, R20, -UR7, RZ ;  /* 0x8000000714187c10 */ /* 0x000fe4000ff5e0ff */
[----:B------:R-:W-:Y:S02]  /*1a20*/  SHF.R.S32.HI R21, RZ, 0x1f, R27 ;  /* 0x0000001fff157819 */ /* 0x000fe4000001141b */
[----:B------:R-:W-:-:S02]  /*1a30*/  ISETP.GT.U32.AND P0, PT, R24, R27, PT ;  /* 0x0000001b1800720c */ /* 0x000fc40003f04070 */
        /* <DEDUP_REMOVED lines=13> */
.L_x_299:
[----:B------:R-:W-:Y:S05]  /*1b10*/  BSYNC B0 ;  /* 0x0000000000007941 */ /* 0x000fea0003800000 */
.L_x_298:
[----:B------:R-:W-:Y:S01]  /*1b20*/  ISETP.GT.AND P0, PT, R0, 0x7, PT ;  /* 0x000000070000780c */ /* 0x000fe20003f04270 */
[----:B------:R-:W-:Y:S01]  /*1b30*/  IMAD.MOV.U32 R30, RZ, RZ, -0x800000 ;  /* 0xff800000ff1e7424 */ /* 0x000fe200078e00ff */
[----:B------:R-:W-:Y:S01]  /*1b40*/  ISETP.GT.AND P3, PT, R8, RZ, PT ;  /* 0x000000ff0800720c */ /* 0x000fe20003f64270 */
[----:B------:R-:W-:Y:S01]  /*1b50*/  IMAD R9, R9, R2, RZ ;  /* 0x0000000209097224 */ /* 0x000fe200078e02ff */
[----:B------:R-:W-:Y:S09]  /*1b60*/  BSSY B1, `(.L_x_300) ;  /* 0x00001e4000017945 */ /* 0x000ff20003800000 */
[----:B------:R-:W-:Y:S01]  /*1b70*/  @!P0 IMAD R27, R6, 0x5, R27 ;  /* 0x00000005061b8824 */ /* 0x000fe200078e021b */
[----:B------:R-:W-:-:S04]  /*1b80*/  @!P0 LEA.HI R21, R0, R0, RZ, 0x1 ;  /* 0x0000000000158211 */ /* 0x000fc800078f08ff */
[----:B-----5:R1:W-:Y:S01]  /*1b90*/  @!P0 STS [R27.X4], R22 ;  /* 0x000000161b008388 */ /* 0x0203e20000004800 */
[C---:B------:R-:W-:Y:S01]  /*1ba0*/  @!P0 LOP3.LUT R23, R21.reuse, 0xfffffffe, RZ, 0xc0, !PT ;  /* 0xfffffffe15178812 */ /* 0x040fe200078ec0ff */
[----:B------:R-:W-:-:S04]  /*1bb0*/  @!P0 IMAD.SHL.U32 R21, R21, 0x2, RZ ;  /* 0x0000000215158824 */ /* 0x000fc800078e00ff */
[C---:B------:R-:W-:Y:S01]  /*1bc0*/  @!P0 IMAD.IADD R24, R0.reuse, 0x1, -R23 ;  /* 0x0000000100188824 */ /* 0x040fe200078e0a17 */
[----:B------:R-:W-:Y:S02]  /*1bd0*/  @!P0 LOP3.LUT R21, R21, 0xfffffffc, RZ, 0xc0, !PT ;  /* 0xfffffffc15158812 */ /* 0x000fe400078ec0ff */
[----:B------:R-:W-:-:S03]  /*1be0*/  LOP3.LUT R23, R0, 0x1, RZ, 0xc0, !PT ;  /* 0x0000000100177812 */ /* 0x000fc600078ec0ff */
[----:B------:R-:W-:Y:S01]  /*1bf0*/  @!P0 IMAD R24, R24, 0x14, R21 ;  /* 0x0000001418188824 */ /* 0x000fe200078e0215 */
[----:B------:R-:W-:Y:S01]  /*1c00*/  BAR.SYNC.DEFER_BLOCKING 0x0 ;  /* 0x0000000000007b1d */ /* 0x000fe20000010000 */
[----:B-1----:R-:W-:Y:S01]  /*1c10*/  LEA.HI.SX32 R22, R8, 0x1, 0x1 ;  /* 0x0000000108167811 */ /* 0x002fe200078f0aff */
[----:B------:R-:W-:-:S04]  /*1c20*/  IMAD.MOV.U32 R27, RZ, RZ, 0x7f800000 ;  /* 0x7f800000ff1b7424 */ /* 0x000fc800078e00ff */
[----:B------:R1:W2:Y:S02]  /*1c30*/  @!P0 LDS R30, [R24] ;  /* 0x00000000181e8984 */ /* 0x0002a40000000800 */
[----:B-1----:R-:W-:-:S05]  /*1c40*/  SHF.R.S32.HI R24, RZ, 0x1f, R8 ;  /* 0x0000001fff187819 */ /* 0x002fca0000011408 */
[----:B------:R-:W-:-:S04]  /*1c50*/  @!P3 IMAD.MOV R22, RZ, RZ, R24 ;  /* 0x000000ffff16b224 */ /* 0x000fc800078e0218 */
[----:B------:R-:W-:Y:S01]  /*1c60*/  IMAD R9, R9, R22, RZ ;  /* 0x0000001609097224 */ /* 0x000fe200078e02ff */
[----:B--2---:R-:W1:Y:S02]  /*1c70*/  SHFL.BFLY PT, R21, R30, 0x1, 0x1f ;  /* 0x0c201f001e157f89 */ /* 0x004e6400000e0000 */
[----:B-1----:R-:W-:-:S04]  /*1c80*/  FMNMX.FTZ R21, R21, R30, !PT ;  /* 0x0000001e15157209 */ /* 0x002fc80007810000 */
[----:B------:R-:W-:-:S04]  /*1c90*/  FSETP.NEU.FTZ.AND P0, PT, R21, -INF , PT ;  /* 0xff8000001500780b */ /* 0x000fc80003f1d000 */
[----:B------:R-:W-:Y:S02]  /*1ca0*/  FSEL R21, R21, RZ, P0 ;  /* 0x000000ff15157208 */ /* 0x000fe40000000000 */
[----:B------:R-:W-:-:S03]  /*1cb0*/  ISETP.NE.U32.AND P0, PT, R23, 0x1, PT ;  /* 0x000000011700780c */ /* 0x000fc60003f05070 */
[----:B------:R-:W-:Y:S01]  /*1cc0*/  FADD.FTZ R25, -R21, R30 ;  /* 0x0000001e15197221 */ /* 0x000fe20000010100 */
[----:B------:R-:W-:-:S03]  /*1cd0*/  ISETP.GT.OR P0, PT, R0, 0x7, !P0 ;  /* 0x000000070000780c */ /* 0x000fc60004704670 */
[----:B------:R-:W-:-:S06]  /*1ce0*/  FMUL.FTZ R25, R25, 1.4426950216293334961 ;  /* 0x3fb8aa3b19197820 */ /* 0x000fcc0000410000 */
[----:B------:R-:W1:Y:S02]  /*1cf0*/  MUFU.EX2 R25, R25 ;  /* 0x0000001900197308 */ /* 0x000e640000000800 */
[----:B-1----:R-:W1:Y:S02]  /*1d00*/  SHFL.BFLY PT, R6, R25, 0x1, 0x1f ;  /* 0x0c201f0019067f89 */ /* 0x002e6400000e0000 */
[----:B-1----:R-:W-:-:S05]  /*1d10*/  FADD.FTZ R6, R25, R6 ;  /* 0x0000000619067221 */ /* 0x002fca0000010000 */
[----:B------:R-:W-:-:S13]  /*1d20*/  FSETP.NE.FTZ.AND P2, PT, R6, RZ, PT ;  /* 0x000000ff0600720b */ /* 0x000fda0003f55000 */
[----:B------:R-:W1:Y:S02]  /*1d30*/  @P2 MUFU.LG2 R6, R6 ;  /* 0x0000000600062308 */ /* 0x000e640000000c00 */
[----:B-1----:R-:W-:Y:S01]  /*1d40*/  @P2 FFMA.FTZ R27, R6, 0.69314718246459960938, R21 ;  /* 0x3f317218061b2823 */ /* 0x002fe20000010015 */
        /* <DEDUP_REMOVED lines=39> */
[----:B0-----:R-:W-:Y:S05]  /*1fc0*/  CALL.REL.NOINC `($__internal_6_$__cuda_sm20_div_s64) ;  /* 0x0000242000007944 */ /* 0x001fea0003c00000 */
        /* <DEDUP_REMOVED lines=10> */
.L_x_304:
[----:B------:R-:W1:Y:S01]  /*2070*/  I2F.U32.RP R2, R36 ;  /* 0x0000002400027306 */ /* 0x000e620000209000 */
[----:B------:R-:W-:Y:S01]  /*2080*/  ISETP.NE.U32.AND P0, PT, R36, RZ, PT ;  /* 0x000000ff2400720c */ /* 0x000fe20003f05070 */
[----:B------:R-:W-:-:S06]  /*2090*/  IMAD.MOV.U32 R43, RZ, RZ, RZ ;  /* 0x000000ffff2b7224 */ /* 0x000fcc00078e00ff */
[----:B-1----:R-:W1:Y:S02]  /*20a0*/  MUFU.RCP R22, R2 ;  /* 0x0000000200167308 */ /* 0x002e640000001000 */
[----:B-1----:R-:W-:-:S06]  /*20b0*/  IADD3 R22, R22, 0xffffffe, RZ ;  /* 0x0ffffffe16167810 */ /* 0x002fcc0007ffe0ff */
[----:B------:R1:W2:Y:S02]  /*20c0*/  F2I.FTZ.U32.TRUNC.NTZ R23, R22 ;  /* 0x0000001600177305 */ /* 0x0002a4000021f000 */
[----:B-1----:R-:W-:Y:S01]  /*20d0*/  HFMA2.MMA R22, -RZ, RZ, 0, 0 ;  /* 0x00000000ff167435 */ /* 0x002fe200000001ff */
[----:B--2---:R-:W-:-:S04]  /*20e0*/  IMAD.MOV R0, RZ, RZ, -R23 ;  /* 0x000000ffff007224 */ /* 0x004fc800078e0a17 */
        /* <DEDUP_REMOVED lines=14> */
.L_x_305:
[----:B------:R-:W-:Y:S05]  /*21d0*/  BSYNC B0 ;  /* 0x0000000000007941 */ /* 0x000fea0003800000 */
.L_x_303:
[----:B------:R-:W-:Y:S01]  /*21e0*/  LOP3.LUT R0, R21, R5, RZ, 0xfc, !PT ;  /* 0x0000000515007212 */ /* 0x000fe200078efcff */
[----:B------:R-:W-:Y:S03]  /*21f0*/  BSSY B0, `(.L_x_306) ;  /* 0x0000028000007945 */ /* 0x000fe60003800000 */
[----:B------:R-:W-:-:S13]  /*2200*/  ISETP.NE.U32.AND P0, PT, R0, RZ, PT ;  /* 0x000000ff0000720c */ /* 0x000fda0003f05070 */
[----:B------:R-:W-:Y:S05]  /*2210*/  @!P0 BRA `(.L_x_307) ;  /* 0x000000f000008947 */ /* 0x000fea0003800000 */
[----:B------:R-:W-:Y:S01]  /*2220*/  IMAD.MOV.U32 R24, RZ, RZ, R3 ;  /* 0x000000ffff187224 */ /* 0x000fe200078e0003 */
[----:B------:R-:W-:Y:S02]  /*2230*/  MOV R6, R5 ;  /* 0x0000000500067202 */ /* 0x000fe40000000f00 */
[----:B------:R-:W-:Y:S02]  /*2240*/  MOV R22, 0x2260 ;  /* 0x0000226000167802 */ /* 0x000fe40000000f00 */
[----:B0-----:R-:W-:Y:S05]  /*2250*/  CALL.REL.NOINC `($__internal_6_$__cuda_sm20_div_s64) ;  /* 0x0000219000007944 */ /* 0x001fea0003c00000 */
        /* <DEDUP_REMOVED lines=11> */
.L_x_307:
[----:B------:R-:W1:Y:S01]  /*2310*/  I2F.U32.RP R2, R3 ;  /* 0x0000000300027306 */ /* 0x000e620000209000 */
[----:B------:R-:W-:Y:S01]  /*2320*/  ISETP.NE.U32.AND P0, PT, R3, RZ, PT ;  /* 0x000000ff0300720c */ /* 0x000fe20003f05070 */
[----:B------:R-:W-:Y:S01]  /*2330*/  IMAD.MOV.U32 R37, RZ, RZ, RZ ;  /* 0x000000ffff257224 */ /* 0x000fe200078e00ff */
[----:B------:R-:W-:-:S05]  /*2340*/  MOV R5, RZ ;  /* 0x000000ff00057202 */ /* 0x000fca0000000f00 */
        /* <DEDUP_REMOVED lines=18> */
.L_x_308:
[----:B------:R-:W-:Y:S05]  /*2470*/  BSYNC B0 ;  /* 0x0000000000007941 */ /* 0x000fea0003800000 */
.L_x_306:
[----:B------:R-:W-:Y:S01]  /*2480*/  LOP3.LUT R0, R37, R7, RZ, 0xfc, !PT ;  /* 0x0000000725007212 */ /* 0x000fe200078efcff */
[----:B0-----:R-:W-:Y:S01]  /*2490*/  IMAD.MOV.U32 R28, RZ, RZ, c[0x0][0x210] ;  /* 0x00008400ff1c7624 */ /* 0x001fe200078e00ff */
[----:B------:R-:W-:Y:S02]  /*24a0*/  BSSY B0, `(.L_x_309) ;  /* 0x0000029000007945 */ /* 0x000fe40003800000 */
[----:B------:R-:W-:Y:S01]  /*24b0*/  ISETP.NE.U32.AND P0, PT, R0, RZ, PT ;  /* 0x000000ff0000720c */ /* 0x000fe20003f05070 */
[C---:B------:R-:W-:Y:S01]  /*24c0*/  IMAD R3, R28.reuse, c[0x0][0x214], RZ ;  /* 0x000085001c037a24 */ /* 0x040fe200078e02ff */
[----:B------:R-:W-:-:S11]  /*24d0*/  SEL R28, R28, 0x1, P1 ;  /* 0x000000011c1c7807 */ /* 0x000fd60000800000 */
[----:B------:R-:W-:Y:S05]  /*24e0*/  @!P0 BRA `(.L_x_310) ;  /* 0x000000e000008947 */ /* 0x000fea0003800000 */
[----:B------:R-:W-:Y:S01]  /*24f0*/  IMAD.MOV.U32 R26, RZ, RZ, R36 ;  /* 0x000000ffff1a7224 */ /* 0x000fe200078e0024 */
[----:B------:R-:W-:Y:S01]  /*2500*/  MOV R24, R31 ;  /* 0x0000001f00187202 */ /* 0x000fe20000000f00 */
[----:B------:R-:W-:Y:S01]  /*2510*/  IMAD.MOV.U32 R21, RZ, RZ, R37 ;  /* 0x000000ffff157224 */ /* 0x000fe200078e0025 */
[----:B------:R-:W-:Y:S02]  /*2520*/  MOV R6, R7 ;  /* 0x0000000700067202 */ /* 0x000fe40000000f00 */
[----:B------:R-:W-:Y:S02]  /*2530*/  MOV R22, 0x2550 ;  /* 0x0000255000167802 */ /* 0x000fe40000000f00 */
[----:B------:R-:W-:Y:S05]  /*2540*/  CALL.REL.NOINC `($__internal_6_$__cuda_sm20_div_s64) ;  /* 0x00001ea000007944 */ /* 0x000fea0003c00000 */
        /* <DEDUP_REMOVED lines=8> */
.L_x_310:
        /* <DEDUP_REMOVED lines=22> */
.L_x_311:
[----:B------:R-:W-:Y:S05]  /*2730*/  BSYNC B0 ;  /* 0x0000000000007941 */ /* 0x000fea0003800000 */
.L_x_309:
[-C--:B------:R-:W-:Y:S01]  /*2740*/  IMAD R7, R35, R19.reuse, RZ ;  /* 0x0000001323077224 */ /* 0x080fe200078e02ff */
[----:B------:R-:W-:Y:S01]  /*2750*/  ULDC.U8 UR5, c[0x0][0x329] ;  /* 0x0000ca4000057ab9 */ /* 0x000fe20000000000 */
[C---:B------:R-:W-:Y:S01]  /*2760*/  IMAD.WIDE.U32 R24, R34.reuse, R19, RZ ;  /* 0x0000001322187225 */ /* 0x040fe200078e00ff */
[----:B------:R-:W-:Y:S01]  /*2770*/  UISETP.NE.AND UP0, UPT, UR5, URZ, UPT ;  /* 0x0000003f0500728c */ /* 0x000fe2000bf05270 */
[----:B------:R-:W-:Y:S01]  /*2780*/  SHF.R.S32.HI R21, RZ, 0x1f, R28 ;  /* 0x0000001fff157819 */ /* 0x000fe2000001141c */
[----:B------:R-:W-:Y:S01]  /*2790*/  ULDC UR4, c[0x0][0x214] ;  /* 0x0000850000047ab9 */ /* 0x000fe20000000800 */
[----:B------:R-:W-:Y:S01]  /*27a0*/  IMAD R7, R34, R18, R7 ;  /* 0x0000001222077224 */ /* 0x000fe200078e0207 */
[----:B------:R-:W-:Y:S01]  /*27b0*/  USEL UR4, UR4, 0x1, !UP0 ;  /* 0x0000000104047887 */ /* 0x000fe2000c000000 */
[----:B------:R-:W-:Y:S01]  /*27c0*/  IMAD.WIDE.U32 R34, R24, R17, RZ ;  /* 0x0000001118227225 */ /* 0x000fe200078e00ff */
[----:B------:R-:W-:Y:S02]  /*27d0*/  BSSY B0, `(.L_x_312) ;  /* 0x0000040000007945 */ /* 0x000fe40003800000 */
[----:B------:R-:W-:Y:S01]  /*27e0*/  IADD3 R0, R25, R7, RZ ;  /* 0x0000000719007210 */ /* 0x000fe20007ffe0ff */
[----:B------:R-:W-:Y:S01]  /*27f0*/  IMAD R7, R2, R3, RZ ;  /* 0x0000000302077224 */ /* 0x000fe200078e02ff */
[----:B------:R-:W-:Y:S01]  /*2800*/  USHF.R.S32.HI UR5, URZ, 0x1f, UR4 ;  /* 0x0000001f3f057899 */ /* 0x000fe20008011404 */
[----:B------:R-:W-:-:S02]  /*2810*/  IMAD R5, R5, R28, RZ ;  /* 0x0000001c05057224 */ /* 0x000fc400078e02ff */
[----:B------:R-:W-:Y:S01]  /*2820*/  IMAD R25, R0, R17, RZ ;  /* 0x0000001100197224 */ /* 0x000fe200078e02ff */
[----:B------:R-:W-:Y:S01]  /*2830*/  SHF.R.S32.HI R0, RZ, 0x1f, R3 ;  /* 0x0000001fff007819 */ /* 0x000fe20000011403 */
[----:B------:R-:W-:Y:S02]  /*2840*/  IMAD R23, R23, UR4, RZ ;  /* 0x0000000417177c24 */ /* 0x000fe4000f8e02ff */
[----:B------:R-:W-:Y:S02]  /*2850*/  IMAD R25, R16, R24, R25 ;  /* 0x0000001810197224 */ /* 0x000fe400078e0219 */
[----:B------:R-:W-:Y:S02]  /*2860*/  IMAD R7, R0, R36, R7 ;  /* 0x0000002400077224 */ /* 0x000fe400078e0207 */
[----:B------:R-:W-:Y:S01]  /*2870*/  IMAD R21, R21, R32, R5 ;  /* 0x0000002015157224 */ /* 0x000fe200078e0205 */
[----:B------:R-:W-:Y:S01]  /*2880*/  IADD3 R6, R35, R25, RZ ;  /* 0x0000001923067210 */ /* 0x000fe20007ffe0ff */
[----:B------:R-:W-:-:S03]  /*2890*/  IMAD.WIDE.U32 R38, R36, R3, RZ ;  /* 0x0000000324267225 */ /* 0x000fc600078e00ff */
[----:B------:R-:W-:Y:S01]  /*28a0*/  LOP3.LUT R0, R43, R6, RZ, 0xfc, !PT ;  /* 0x000000062b007212 */ /* 0x000fe200078efcff */
[----:B------:R-:W-:Y:S01]  /*28b0*/  IMAD.WIDE.U32 R32, R32, R28, RZ ;  /* 0x0000001c20207225 */ /* 0x000fe200078e00ff */
[----:B------:R-:W-:Y:S02]  /*28c0*/  IADD3 R7, R39, R7, RZ ;  /* 0x0000000727077210 */ /* 0x000fe40007ffe0ff */
[----:B------:R-:W-:Y:S01]  /*28d0*/  ISETP.NE.U32.AND P0, PT, R0, RZ, PT ;  /* 0x000000ff0000720c */ /* 0x000fe20003f05070 */
[C---:B------:R-:W-:Y:S02]  /*28e0*/  IMAD R23, R22.reuse, UR5, R23 ;  /* 0x0000000516177c24 */ /* 0x040fe4000f8e0217 */
[----:B------:R-:W-:-:S04]  /*28f0*/  IMAD.WIDE.U32 R36, R22, UR4, RZ ;  /* 0x0000000416247c25 */ /* 0x000fc8000f8e00ff */
[----:B------:R-:W-:Y:S01]  /*2900*/  IMAD R5, R8, R3, RZ ;  /* 0x0000000308057224 */ /* 0x000fe200078e02ff */
[----:B------:R-:W-:Y:S01]  /*2910*/  IADD3 R8, R37, R23, RZ ;  /* 0x0000001725087210 */ /* 0x000fe20007ffe0ff */
[----:B------:R-:W-:Y:S01]  /*2920*/  IMAD R4, R4, R3, RZ ;  /* 0x0000000304047224 */ /* 0x000fe200078e02ff */
[----:B------:R-:W-:-:S03]  /*2930*/  IADD3 R3, R33, R21, RZ ;  /* 0x0000001521037210 */ /* 0x000fc60007ffe0ff */
[----:B------:R-:W-:Y:S05]  /*2940*/  @!P0 BRA `(.L_x_313) ;  /* 0x0000011000008947 */ /* 0x000fea0003800000 */
[----:B------:R-:W-:Y:S01]  /*2950*/  IMAD.MOV.U32 R26, RZ, RZ, R42 ;  /* 0x000000ffff1a7224 */ /* 0x000fe200078e002a */
[----:B------:R-:W-:Y:S01]  /*2960*/  MOV R21, R43 ;  /* 0x0000002b00157202 */ /* 0x000fe20000000f00 */
[----:B------:R-:W-:Y:S01]  /*2970*/  IMAD.MOV.U32 R24, RZ, RZ, R34 ;  /* 0x000000ffff187224 */ /* 0x000fe200078e0022 */
[----:B------:R-:W-:Y:S02]  /*2980*/  MOV R22, 0x29a0 ;  /* 0x000029a000167802 */ /* 0x000fe40000000f00 */
[----:B------:R-:W-:Y:S05]  /*2990*/  CALL.REL.NOINC `($__internal_6_$__cuda_sm20_div_s64) ;  /* 0x00001a5000007944 */ /* 0x000fea0003c00000 */
[----:B------:R-:W-:Y:S01]  /*29a0*/  IADD3 R25, P0, RZ, -R0, RZ ;  /* 0x80000000ff197210 */ /* 0x000fe20007f1e0ff */
[----:B------:R-:W-:Y:S01]  /*29b0*/  IMAD.MOV.U32 R41, RZ, RZ, R43 ;  /* 0x000000ffff297224 */ /* 0x000fe200078e002b */
[----:B------:R-:W-:Y:S02]  /*29c0*/  MOV R40, R42 ;  /* 0x0000002a00287202 */ /* 0x000fe40000000f00 */
[-C--:B------:R-:W-:Y:S02]  /*29d0*/  IADD3.X R21, RZ, ~R23.reuse, RZ, P0, !PT ;  /* 0x80000017ff157210 */ /* 0x080fe400007fe4ff */
[----:B------:R-:W-:Y:S02]  /*29e0*/  MOV R42, R0 ;  /* 0x00000000002a7202 */ /* 0x000fe40000000f00 */
[----:B------:R-:W-:Y:S01]  /*29f0*/  MOV R43, R23 ;  /* 0x00000017002b7202 */ /* 0x000fe20000000f00 */
[----:B------:R-:W-:-:S02]  /*2a00*/  IMAD R21, R21, R34, RZ ;  /* 0x0000002215157224 */ /* 0x000fc400078e02ff */
[----:B------:R-:W-:-:S04]  /*2a10*/  IMAD.WIDE.U32 R34, R25, R34, R40 ;  /* 0x0000002219227225 */ /* 0x000fc800078e0028 */
[----:B------:R-:W-:Y:S01]  /*2a20*/  IMAD R21, R6, R25, R21 ;  /* 0x0000001906157224 */ /* 0x000fe200078e0215 */
[----:B------:R-:W-:-:S03]  /*2a30*/  MOV R26, R34 ;  /* 0x00000022001a7202 */ /* 0x000fc60000000f00 */
[----:B------:R-:W-:Y:S01]  /*2a40*/  IMAD.IADD R21, R35, 0x1, R21 ;  /* 0x0000000123157824 */ /* 0x000fe200078e0215 */
[----:B------:R-:W-:Y:S05]  /*2a50*/  BRA `(.L_x_314) ;  /* 0x0000017000007947 */ /* 0x000fea0003800000 */
.L_x_313:
        /* <DEDUP_REMOVED lines=23> */
.L_x_314:
[----:B------:R-:W-:Y:S05]  /*2bd0*/  BSYNC B0 ;  /* 0x0000000000007941 */ /* 0x000fea0003800000 */
.L_x_312:
[----:B------:R-:W-:Y:S01]  /*2be0*/  LOP3.LUT R0, R21, R18, RZ, 0xfc, !PT ;  /* 0x0000001215007212 */ /* 0x000fe200078efcff */
[----:B------:R-:W-:Y:S03]  /*2bf0*/  BSSY B0, `(.L_x_315) ;  /* 0x0000028000007945 */ /* 0x000fe60003800000 */
[----:B------:R-:W-:-:S13]  /*2c00*/  ISETP.NE.U32.AND P0, PT, R0, RZ, PT ;  /* 0x000000ff0000720c */ /* 0x000fda0003f05070 */
[----:B------:R-:W-:Y:S05]  /*2c10*/  @!P0 BRA `(.L_x_316) ;  /* 0x000000f000008947 */ /* 0x000fea0003800000 */
[----:B------:R-:W-:Y:S01]  /*2c20*/  IMAD.MOV.U32 R24, RZ, RZ, R19 ;  /* 0x000000ffff187224 */ /* 0x000fe200078e0013 */
[----:B------:R-:W-:Y:S02]  /*2c30*/  MOV R6, R18 ;  /* 0x0000001200067202 */ /* 0x000fe40000000f00 */
[----:B------:R-:W-:Y:S02]  /*2c40*/  MOV R22, 0x2c60 ;  /* 0x00002c6000167802 */ /* 0x000fe40000000f00 */
[----:B------:R-:W-:Y:S05]  /*2c50*/  CALL.REL.NOINC `($__internal_6_$__cuda_sm20_div_s64) ;  /* 0x0000179000007944 */ /* 0x000fea0003c00000 */
        /* <DEDUP_REMOVED lines=11> */
.L_x_316:
        /* <DEDUP_REMOVED lines=22> */
.L_x_317:
[----:B------:R-:W-:Y:S05]  /*2e70*/  BSYNC B0 ;  /* 0x0000000000007941 */ /* 0x000fea0003800000 */
.L_x_315:
        /* <DEDUP_REMOVED lines=21> */
.L_x_319:
        /* <DEDUP_REMOVED lines=23> */
.L_x_320:
[----:B------:R-:W-:Y:S05]  /*3140*/  BSYNC B0 ;  /* 0x0000000000007941 */ /* 0x000fea0003800000 */
.L_x_318:
        /* <DEDUP_REMOVED lines=38> */
.L_x_322:
        /* <DEDUP_REMOVED lines=23> */
.L_x_323:
[----:B------:R-:W-:Y:S05]  /*3520*/  BSYNC B0 ;  /* 0x0000000000007941 */ /* 0x000fea0003800000 */
.L_x_321:
[----:B------:R-:W-:Y:S01]  /*3530*/  LOP3.LUT R0, R43, R12, RZ, 0xfc, !PT ;  /* 0x0000000c2b007212 */ /* 0x000fe200078efcff */
[----:B------:R-:W-:Y:S01]  /*3540*/  IMAD R47, R11, R28, RZ ;  /* 0x0000001c0b2f7224 */ /* 0x000fe200078e02ff */
[----:B------:R-:W-:Y:S02]  /*3550*/  BSSY B0, `(.L_x_324) ;  /* 0x000002d000007945 */ /* 0x000fe40003800000 */
[----:B------:R-:W-:Y:S01]  /*3560*/  ISETP.NE.U32.AND P0, PT, R0, RZ, PT ;  /* 0x000000ff0000720c */ /* 0x000fe20003f05070 */
        /* <DEDUP_REMOVED lines=20> */
.L_x_325:
[----:B------:R-:W0:Y:S01]  /*36b0*/  I2F.U32.RP R12, R13 ;  /* 0x0000000d000c7306 */ /* 0x000e220000209000 */
[----:B------:R-:W-:Y:S01]  /*36c0*/  IMAD.MOV.U32 R22, RZ, RZ, RZ ;  /* 0x000000ffff167224 */ /* 0x000fe200078e00ff */
[----:B------:R-:W-:-:S06]  /*36d0*/  ISETP.NE.U32.AND P0, PT, R13, RZ, PT ;  /* 0x000000ff0d00720c */ /* 0x000fcc0003f05070 */
[----:B0-----:R-:W0:Y:S02]  /*36e0*/  MUFU.RCP R2, R12 ;  /* 0x0000000c00027308 */ /* 0x001e240000001000 */
[----:B0-----:R-:W-:-:S06]  /*36f0*/  IADD3 R2, R2, 0xffffffe, RZ ;  /* 0x0ffffffe02027810 */ /* 0x001fcc0007ffe0ff */
[----:B------:R-:W0:Y:S02]  /*3700*/  F2I.FTZ.U32.TRUNC.NTZ R23, R2 ;  /* 0x0000000200177305 */ /* 0x000e24000021f000 */
[----:B0-----:R-:W-:Y:S02]  /*3710*/  IMAD.MOV R0, RZ, RZ, -R23 ;  /* 0x000000ffff007224 */ /* 0x001fe400078e0a17 */
[----:B------:R-:W-:Y:S02]  /*3720*/  IMAD.MOV.U32 R2, RZ, RZ, RZ ;  /* 0x000000ffff027224 */ /* 0x000fe400078e00ff */
        /* <DEDUP_REMOVED lines=15> */
.L_x_326:
[----:B------:R-:W-:Y:S05]  /*3820*/  BSYNC B0 ;  /* 0x0000000000007941 */ /* 0x000fea0003800000 */
.L_x_324:
        /* <DEDUP_REMOVED lines=20> */
.L_x_302:
[----:B------:R-:W-:-:S04]  /*3970*/  LEA R2, P0, R32, c[0x0][0x200], 0x2 ;  /* 0x0000800020027a11 */ /* 0x000fc800078010ff */
[----:B------:R-:W-:-:S05]  /*3980*/  LEA.HI.X R3, R32, c[0x0][0x204], R33, 0x2, P0 ;  /* 0x0000810020037a11 */ /* 0x000fca00000f1421 */
[----:B------:R1:W-:Y:S04]  /*3990*/  STG.E [R2.64], R27 ;  /* 0x0000001b02007986 */ /* 0x0003e8000c101908 */
.L_x_301:
[----:B------:R-:W-:Y:S05]  /*39a0*/  BSYNC B1 ;  /* 0x0000000000017941 */ /* 0x000fea0003800000 */
.L_x_300:
[----:B------:R-:W2:Y:S01]  /*39b0*/  S2R R0, SR_TID.X ;  /* 0x0000000000007919 */ /* 0x000ea20000002100 */
[----:B------:R-:W-:Y:S01]  /*39c0*/  IMAD.MOV.U32 R9, RZ, RZ, RZ ;  /* 0x000000ffff097224 */ /* 0x000fe200078e00ff */
[----:B------:R-:W-:Y:S01]  /*39d0*/  CS2R R6, SRZ ;  /* 0x0000000000067805 */ /* 0x000fe2000001ff00 */
[----:B012---:R-:W-:-:S04]  /*39e0*/  LEA.HI R3, R0, R0, RZ, 0x1 ;  /* 0x0000000000037211 */ /* 0x007fc800078f08ff */
[----:B------:R-:W-:-:S05]  /*39f0*/  LOP3.LUT R5, R3, 0xfffffffe, RZ, 0xc0, !PT ;  /* 0xfffffffe03057812 */ /* 0x000fca00078ec0ff */
[----:B------:R-:W-:Y:S02]  /*3a00*/  IMAD.IADD R2, R0, 0x1, -R5 ;  /* 0x0000000100027824 */ /* 0x000fe400078e0a05 */
[----:B------:R-:W-:-:S03]  /*3a10*/  CS2R R4, SRZ ;  /* 0x0000000000047805 */ /* 0x000fc6000001ff00 */
[----:B------:R-:W-:-:S04]  /*3a20*/  ISETP.GE.AND P0, PT, R2, c[0x0][0x314], PT ;  /* 0x0000c50002007a0c */ /* 0x000fc80003f06270 */
[----:B------:R-:W-:-:S13]  /*3a30*/  ISETP.GT.OR P0, PT, R0, 0x7, P0 ;  /* 0x000000070000780c */ /* 0x000fda0000704670 */
[----:B------:R-:W-:Y:S02]  /*3a40*/  @!P0 FADD.FTZ R8, -R27, R30 ;  /* 0x0000001e1b088221 */ /* 0x000fe40000010100 */
[----:B------:R-:W-:Y:S01]  /*3a50*/  @!P0 IMAD.SHL.U32 R13, R3, 0x2, RZ ;  /* 0x00000002030d8824 */ /* 0x000fe200078e00ff */
[----:B------:R-:W-:Y:S01]  /*3a60*/  SHF.R.S32.HI R3, RZ, 0x1f, R0 ;  /* 0x0000001fff037819 */ /* 0x000fe20000011400 */
[----:B------:R-:W-:-:S03]  /*3a70*/  @!P0 FMUL.FTZ R8, R8, 1.4426950216293334961 ;  /* 0x3fb8aa3b08088820 */ /* 0x000fc60000410000 */
[----:B------:R-:W-:Y:S02]  /*3a80*/  @!P0 LOP3.LUT R13, R13, 0xfffffffc, RZ, 0xc0, !PT ;  /* 0xfffffffc0d0d8812 */ /* 0x000fe400078ec0ff */
[----:B------:R-:W-:Y:S01]  /*3a90*/  LEA.HI R26, R3, R0, RZ, 0x5 ;  /* 0x00000000031a7211 */ /* 0x000fe200078f28ff */
[----:B------:R-:W0:Y:S02]  /*3aa0*/  @!P0 MUFU.EX2 R8, R8 ;  /* 0x0000000800088308 */ /* 0x000e240000000800 */
[----:B------:R-:W-:Y:S01]  /*3ab0*/  @!P0 IMAD R13, R2, 0x14, R13 ;  /* 0x00000014020d8824 */ /* 0x000fe200078e020d */
[----:B------:R-:W-:Y:S01]  /*3ac0*/  LOP3.LUT R27, R26, 0x3fffffe0, RZ, 0xc0, !PT ;  /* 0x3fffffe01a1b7812 */ /* 0x000fe200078ec0ff */
[----:B------:R-:W-:Y:S01]  /*3ad0*/  IMAD.MOV.U32 R2, RZ, RZ, c[0x0][0x314] ;  /* 0x0000c500ff027624 */ /* 0x000fe200078e00ff */
[----:B------:R-:W-:-:S03]  /*3ae0*/  SHF.R.S32.HI R26, RZ, 0x5, R26 ;  /* 0x00000005ff1a7819 */ /* 0x000fc6000001141a */
[----:B------:R-:W-:Y:S02]  /*3af0*/  IMAD.IADD R27, R0, 0x1, -R27 ;  /* 0x00000001001b7824 */ /* 0x000fe400078e0a1b */
[----:B------:R-:W-:Y:S02]  /*3b00*/  IMAD.MOV.U32 R0, RZ, RZ, RZ ;  /* 0x000000ffff007224 */ /* 0x000fe400078e00ff */
[----:B------:R-:W-:Y:S01]  /*3b10*/  IMAD.SHL.U32 R27, R27, 0x4, RZ ;  /* 0x000000041b1b7824 */ /* 0x000fe200078e00ff */
[----:B0-----:R0:W-:Y:S04]  /*3b20*/  @!P0 STS [R13], R8 ;  /* 0x000000080d008388 */ /* 0x0011e80000000800 */
[----:B------:R-:W-:Y:S01]  /*3b30*/  BAR.SYNC.DEFER_BLOCKING 0x0 ;  /* 0x0000000000007b1d */ /* 0x000fe20000010000 */
[----:B------:R-:W-:-:S02]  /*3b40*/  ISETP.GE.AND P0, PT, R2, 0x1, PT ;  /* 0x000000010200780c */ /* 0x000fc40003f06270 */
[----:B------:R-:W-:Y:S01]  /*3b50*/  CS2R R2, SRZ ;  /* 0x0000000000027805 */ /* 0x000fe2000001ff00 */
[----:B------:R-:W-:-:S10]  /*3b60*/  IADD3 R25, R27, 0x80, RZ ;  /* 0x000000801b197810 */ /* 0x000fd40007ffe0ff */
[----:B------:R-:W-:Y:S05]  /*3b70*/  @!P0 BRA `(.L_x_327) ;  /* 0x0000030000008947 */ /* 0x000fea0003800000 */
[----:B------:R-:W-:Y:S01]  /*3b80*/  ULDC UR5, c[0x0][0x22c] ;  /* 0x00008b0000057ab9 */ /* 0x000fe20000000800 */
[----:B------:R-:W-:Y:S01]  /*3b90*/  IMAD R21, R26, 0x100, R27 ;  /* 0x000001001a157824 */ /* 0x000fe200078e021b */
[----:B------:R-:W-:Y:S01]  /*3ba0*/  UIMAD UR5, UR7, UR5, URZ ;  /* 0x00000005070572a4 */ /* 0x000fe2000f8e023f */
[C---:B------:R-:W-:Y:S01]  /*3bb0*/  IADD3 R9, R20.reuse, -UR7, RZ ;  /* 0x8000000714097c10 */ /* 0x040fe2000fffe0ff */
[----:B------:R-:W-:Y:S01]  /*3bc0*/  IMAD R28, R20, c[0x0][0x22c], RZ ;  /* 0x00008b00141c7a24 */ /* 0x000fe200078e02ff */
[----:B0-----:R-:W-:Y:S01]  /*3bd0*/  CS2R R12, SRZ ;  /* 0x00000000000c7805 */ /* 0x001fe2000001ff00 */
        /* <DEDUP_REMOVED lines=15> */
.L_x_330:
        /* <DEDUP_REMOVED lines=11> */
.L_x_329:
[----:B------:R-:W-:Y:S05]  /*3d80*/  BSYNC B0 ;  /* 0x0000000000007941 */ /* 0x000fea0003800000 */
.L_x_328:
        /* <DEDUP_REMOVED lines=15> */
.L_x_327:
[----:B------:R-:W-:Y:S02]  /*3e80*/  IADD3 R26, R26, UR7, RZ ;  /* 0x000000071a1a7c10 */ /* 0x000fe4000fffe0ff */
[----:B0-----:R-:W-:-:S02]  /*3e90*/  F2FP.PACK_AB R13, R5, R2 ;  /* 0x00000002050d723e */ /* 0x001fc400000000ff */
[----:B------:R-:W-:Y:S02]  /*3ea0*/  ISETP.GE.AND P0, PT, R26, R20, PT ;  /* 0x000000141a00720c */ /* 0x000fe40003f06270 */
[----:B------:R-:W-:Y:S02]  /*3eb0*/  F2FP.PACK_AB R12, R3, R0 ;  /* 0x00000000030c723e */ /* 0x000fe400000000ff */
[----:B------:R-:W-:Y:S02]  /*3ec0*/  F2FP.PACK_AB R4, R7, R4 ;  /* 0x000000040704723e */ /* 0x000fe400000000ff */
[----:B------:R-:W-:-:S07]  /*3ed0*/  F2FP.PACK_AB R5, R9, R6 ;  /* 0x000000060905723e */ /* 0x000fce00000000ff */
[----:B------:R-:W-:Y:S05]  /*3ee0*/  @P0 EXIT ;  /* 0x000000000000094d */ /* 0x000fea0003800000 */
[-C--:B------:R-:W-:Y:S02]  /*3ef0*/  IABS R6, R11.reuse ;  /* 0x0000000b00067213 */ /* 0x080fe40000000000 */
[----:B------:R-:W-:Y:S02]  /*3f00*/  IABS R8, R26 ;  /* 0x0000001a00087213 */ /* 0x000fe40000000000 */
[----:B------:R-:W0:Y:S01]  /*3f10*/  I2F.RP R2, R6 ;  /* 0x0000000600027306 */ /* 0x000e220000209400 */
[----:B------:R-:W-:-:S05]  /*3f20*/  IABS R7, R11 ;  /* 0x0000000b00077213 */ /* 0x000fca0000000000 */
[----:B------:R-:W-:Y:S02]  /*3f30*/  IMAD.MOV R7, RZ, RZ, -R7 ;  /* 0x000000ffff077224 */ /* 0x000fe400078e0a07 */
[----:B0-----:R-:W0:Y:S02]  /*3f40*/  MUFU.RCP R14, R2 ;  /* 0x00000002000e7308 */ /* 0x001e240000001000 */
[----:B0-----:R-:W-:-:S06]  /*3f50*/  IADD3 R14, R14, 0xffffffe, RZ ;  /* 0x0ffffffe0e0e7810 */ /* 0x001fcc0007ffe0ff */
[----:B------:R-:W0:Y:S02]  /*3f60*/  F2I.FTZ.U32.TRUNC.NTZ R15, R14 ;  /* 0x0000000e000f7305 */ /* 0x000e24000021f000 */
[----:B0-----:R-:W-:Y:S02]  /*3f70*/  IMAD.MOV R0, RZ, RZ, -R15 ;  /* 0x000000ffff007224 */ /* 0x001fe400078e0a0f */
[----:B------:R-:W-:Y:S02]  /*3f80*/  IMAD.MOV.U32 R14, RZ, RZ, RZ ;  /* 0x000000ffff0e7224 */ /* 0x000fe400078e00ff */
[----:B------:R-:W-:Y:S01]  /*3f90*/  IMAD R3, R0, R6, RZ ;  /* 0x0000000600037224 */ /* 0x000fe200078e02ff */
[----:B------:R-:W-:-:S03]  /*3fa0*/  IABS R0, c[0x0][0x214] ;  /* 0x0000850000007a13 */ /* 0x000fc60000000000 */
[----:B------:R-:W-:-:S06]  /*3fb0*/  IMAD.HI.U32 R3, R15, R3, R14 ;  /* 0x000000030f037227 */ /* 0x000fcc00078e000e */
[----:B------:R-:W-:Y:S02]  /*3fc0*/  IMAD.HI.U32 R2, R3, R8, RZ ;  /* 0x0000000803027227 */ /* 0x000fe400078e00ff */
[----:B------:R-:W0:Y:S02]  /*3fd0*/  I2F.RP R3, R0 ;  /* 0x0000000000037306 */ /* 0x000e240000209400 */
[----:B------:R-:W-:-:S05]  /*3fe0*/  IMAD R7, R2, R7, R8 ;  /* 0x0000000702077224 */ /* 0x000fca00078e0208 */
[----:B------:R-:W-:Y:S01]  /*3ff0*/  ISETP.GT.U32.AND P1, PT, R6, R7, PT ;  /* 0x000000070600720c */ /* 0x000fe20003f24070 */
[----:B0-----:R-:W0:-:S12]  /*4000*/  MUFU.RCP R3, R3 ;  /* 0x0000000300037308 */ /* 0x001e180000001000 */
[----:B------:R-:W-:Y:S01]  /*4010*/  @!P1 IMAD.IADD R7, R7, 0x1, -R6 ;  /* 0x0000000107079824 */ /* 0x000fe200078e0a06 */
[----:B------:R-:W-:Y:S02]  /*4020*/  @!P1 IADD3 R2, R2, 0x1, RZ ;  /* 0x0000000102029810 */ /* 0x000fe40007ffe0ff */
[----:B------:R-:W-:Y:S02]  /*4030*/  ISETP.NE.AND P1, PT, R11, RZ, PT ;  /* 0x000000ff0b00720c */ /* 0x000fe40003f25270 */
[----:B------:R-:W-:Y:S02]  /*4040*/  ISETP.GE.U32.AND P2, PT, R7, R6, PT ;  /* 0x000000060700720c */ /* 0x000fe40003f46070 */
[----:B------:R-:W-:-:S04]  /*4050*/  LOP3.LUT R6, R26, R11, RZ, 0x3c, !PT ;  /* 0x0000000b1a067212 */ /* 0x000fc800078e3cff */
[----:B------:R-:W-:Y:S02]  /*4060*/  ISETP.GE.AND P0, PT, R6, RZ, PT ;  /* 0x000000ff0600720c */ /* 0x000fe40003f06270 */
[----:B0-----:R-:W-:-:S04]  /*4070*/  IADD3 R6, R3, 0xffffffe, RZ ;  /* 0x0ffffffe03067810 */ /* 0x001fc80007ffe0ff */
[----:B------:R0:W1:Y:S01]  /*4080*/  F2I.FTZ.U32.TRUNC.NTZ R7, R6 ;  /* 0x0000000600077305 */ /* 0x000062000021f000 */
[----:B------:R-:W-:-:S06]  /*4090*/  @P2 IADD3 R2, R2, 0x1, RZ ;  /* 0x0000000102022810 */ /* 0x000fcc0007ffe0ff */
[----:B------:R-:W-:Y:S01]  /*40a0*/  @!P0 IMAD.MOV R2, RZ, RZ, -R2 ;  /* 0x000000ffff028224 */ /* 0x000fe200078e0a02 */
[----:B------:R-:W-:-:S05]  /*40b0*/  @!P1 LOP3.LUT R2, RZ, R11, RZ, 0x33, !PT ;  /* 0x0000000bff029212 */ /* 0x000fca00078e33ff */
[----:B------:R-:W-:Y:S01]  /*40c0*/  IMAD R11, R2, R11, RZ ;  /* 0x0000000b020b7224 */ /* 0x000fe200078e02ff */
[----:B0-----:R-:W-:Y:S01]  /*40d0*/  HFMA2.MMA R6, -RZ, RZ, 0, 0 ;  /* 0x00000000ff067435 */ /* 0x001fe200000001ff */
[----:B-1----:R-:W-:Y:S02]  /*40e0*/  IMAD.MOV R3, RZ, RZ, -R7 ;  /* 0x000000ffff037224 */ /* 0x002fe400078e0a07 */
[----:B------:R-:W-:Y:S02]  /*40f0*/  IMAD.IADD R8, R26, 0x1, -R11 ;  /* 0x000000011a087824 */ /* 0x000fe400078e0a0b */
[----:B------:R-:W-:-:S03]  /*4100*/  IMAD R9, R3, R0, RZ ;  /* 0x0000000003097224 */ /* 0x000fc600078e02ff */
[----:B------:R-:W-:Y:S02]  /*4110*/  IABS R3, R8 ;  /* 0x0000000800037213 */ /* 0x000fe40000000000 */
[----:B------:R-:W-:Y:S01]  /*4120*/  IMAD.HI.U32 R9, R7, R9, R6 ;  /* 0x0000000907097227 */ /* 0x000fe200078e0006 */
[----:B------:R-:W-:-:S04]  /*4130*/  LOP3.LUT R8, R8, c[0x0][0x214], RZ, 0x3c, !PT ;  /* 0x0000850008087a12 */ /* 0x000fc800078e3cff */
[----:B------:R-:W-:Y:S01]  /*4140*/  ISETP.GE.AND P1, PT, R8, RZ, PT ;  /* 0x000000ff0800720c */ /* 0x000fe20003f26270 */
[----:B------:R-:W-:-:S04]  /*4150*/  IMAD.HI.U32 R9, R9, R3, RZ ;  /* 0x0000000309097227 */ /* 0x000fc800078e00ff */
[----:B------:R-:W-:-:S04]  /*4160*/  IMAD.MOV R6, RZ, RZ, -R9 ;  /* 0x000000ffff067224 */ /* 0x000fc800078e0a09 */
[----:B------:R-:W-:Y:S02]  /*4170*/  IMAD R3, R0, R6, R3 ;  /* 0x0000000600037224 */ /* 0x000fe400078e0203 */
[----:B------:R-:W-:-:S03]  /*4180*/  IMAD.WIDE.U32 R6, R2, c[0x0][0x1e0], RZ ;  /* 0x0000780002067a25 */ /* 0x000fc600078e00ff */
        /* <DEDUP_REMOVED lines=38> */
        .weak           $__internal_6_$__cuda_sm20_div_s64
        .type           $__internal_6_$__cuda_sm20_div_s64,@function
        .size           $__internal_6_$__cuda_sm20_div_s64,(.L_x_8722 - $__internal_6_$__cuda_sm20_div_s64)
$__internal_6_$__cuda_sm20_div_s64:
        /* <DEDUP_REMOVED lines=34> */
[----:B------:R-:W-:Y:S02]  /*4610*/  IMAD.X R2, R2, 0x1, R25, P0 ;  /* 0x0000000102027824 */ /* 0x000fe400000e0619 */
[----:B------:R-:W-:Y:S01]  /*4620*/  IMAD.MOV.U32 R49, RZ, RZ, RZ ;  /* 0x000000ffff317224 */ /* 0x000fe200078e00ff */
[----:B------:R-:W-:Y:S02]  /*4630*/  IADD3 R25, P3, R0, R23, RZ ;  /* 0x0000001700197210 */ /* 0x000fe40007f7e0ff */
[-C--:B------:R-:W-:Y:S02]  /*4640*/  IADD3 R23, P0, RZ, -R26.reuse, RZ ;  /* 0x8000001aff177210 */ /* 0x080fe40007f1e0ff */
[----:B------:R-:W-:Y:S02]  /*4650*/  IADD3.X R29, RZ, RZ, R2, P3, P4 ;  /* 0x000000ffff1d7210 */ /* 0x000fe40001fe8402 */
[----:B------:R-:W-:Y:S01]  /*4660*/  SEL R23, R23, R26, !P2 ;  /* 0x0000001a17177207 */ /* 0x000fe20005000000 */
[----:B------:R-:W-:-:S04]  /*4670*/  IMAD.X R0, RZ, RZ, ~R21, P0 ;  /* 0x000000ffff007224 */ /* 0x000fc800000e0e15 */
        /* <DEDUP_REMOVED lines=9> */
[----:B------:R-:W-:Y:S01]  /*4710*/  IMAD R29, R25, R41, R49 ;  /* 0x00000029191d7224 */ /* 0x000fe200078e0231 */
[----:B------:R-:W-:Y:S01]  /*4720*/  IADD3 R23, P0, -R48, R23, RZ ;  /* 0x0000001730177210 */ /* 0x000fe20007f1e1ff */
[----:B------:R-:W-:-:S03]  /*4730*/  IMAD.X R2, RZ, RZ, R2, P2 ;  /* 0x000000ffff027224 */ /* 0x000fc600010e0602 */
[-C--:B------:R-:W-:Y:S01]  /*4740*/  ISETP.GE.U32.AND P4, PT, R23, R40.reuse, PT ;  /* 0x000000281700720c */ /* 0x080fe20003f86070 */
[----:B------:R-:W-:-:S04]  /*4750*/  IMAD R29, R2, R40, R29 ;  /* 0x00000028021d7224 */ /* 0x000fc800078e021d */
[----:B------:R-:W-:Y:S01]  /*4760*/  IMAD.X R29, R0, 0x1, ~R29, P0 ;  /* 0x00000001001d7824 */ /* 0x000fe200000e0e1d */
[----:B------:R-:W-:-:S04]  /*4770*/  IADD3 R0, P3, R23, -R40, RZ ;  /* 0x8000002817007210 */ /* 0x000fc80007f7e0ff */
[----:B------:R-:W-:-:S04]  /*4780*/  ISETP.GE.U32.AND.EX P4, PT, R29, R41, PT, P4 ;  /* 0x000000291d00720c */ /* 0x000fc80003f86140 */
[----:B------:R-:W-:Y:S01]  /*4790*/  SEL R23, R0, R23, P4 ;  /* 0x0000001700177207 */ /* 0x000fe20002000000 */
[----:B------:R-:W-:-:S03]  /*47a0*/  IMAD.X R0, R29, 0x1, ~R41, P3 ;  /* 0x000000011d007824 */ /* 0x000fc600018e0e29 */
[----:B------:R-:W-:Y:S02]  /*47b0*/  ISETP.GE.U32.AND P0, PT, R23, R40, PT ;  /* 0x000000281700720c */ /* 0x000fe40003f06070 */
[----:B------:R-:W-:Y:S02]  /*47c0*/  IADD3 R40, P2, R25, 0x1, RZ ;  /* 0x0000000119287810 */ /* 0x000fe40007f5e0ff */
[----:B------:R-:W-:Y:S02]  /*47d0*/  SEL R29, R0, R29, P4 ;  /* 0x0000001d001d7207 */ /* 0x000fe40002000000 */
[----:B------:R-:W-:Y:S01]  /*47e0*/  SEL R40, R40, R25, P4 ;  /* 0x0000001928287207 */ /* 0x000fe20002000000 */
[----:B------:R-:W-:Y:S01]  /*47f0*/  IMAD.X R23, RZ, RZ, R2, P2 ;  /* 0x000000ffff177224 */ /* 0x000fe200010e0602 */
[----:B------:R-:W-:Y:S01]  /*4800*/  ISETP.GE.U32.AND.EX P0, PT, R29, R41, PT, P0 ;  /* 0x000000291d00720c */ /* 0x000fe20003f06100 */
[----:B------:R-:W-:Y:S01]  /*4810*/  IMAD.MOV.U32 R41, RZ, RZ, 0x0 ;  /* 0x00000000ff297424 */ /* 0x000fe200078e00ff */
[----:B------:R-:W-:-:S02]  /*4820*/  IADD3 R25, P2, R40, 0x1, RZ ;  /* 0x0000000128197810 */ /* 0x000fc40007f5e0ff */
[----:B------:R-:W-:Y:S02]  /*4830*/  SEL R23, R23, R2, P4 ;  /* 0x0000000217177207 */ /* 0x000fe40002000000 */
[----:B------:R-:W-:Y:S01]  /*4840*/  SEL R25, R25, R40, P0 ;  /* 0x0000002819197207 */ /* 0x000fe20000000000 */
[----:B------:R-:W-:Y:S01]  /*4850*/  IMAD.MOV.U32 R40, RZ, RZ, R22 ;  /* 0x000000ffff287224 */ /* 0x000fe200078e0016 */
[----:B------:R-:W-:Y:S02]  /*4860*/  IADD3.X R0, RZ, R23, RZ, P2, !PT ;  /* 0x00000017ff007210 */ /* 0x000fe400017fe4ff */
[----:B------:R-:W-:Y:S02]  /*4870*/  LOP3.LUT R2, R6, R21, RZ, 0x3c, !PT ;  /* 0x0000001506027212 */ /* 0x000fe400078e3cff */
[----:B------:R-:W-:Y:S02]  /*4880*/  SEL R23, R0, R23, P0 ;  /* 0x0000001700177207 */ /* 0x000fe40000000000 */
        /* <DEDUP_REMOVED lines=9> */
[----:B------:R-:W-:Y:S06]  /*4920*/  RET.REL.NODEC R40 `(_ZN5flash32flash_fwd_splitkv_combine_kernelI23Flash_fwd_kernel_traitsILi256ELi64ELi64ELi4ELb0ELb0EN7cutlass6half_tE19Flash_kernel_traitsILi256ELi64ELi64ELi4ES3_EELi4ELi1ELb0EEEvNS_16Flash_fwd_paramsE) ;  /* 0xffffb6d028007950 */ /* 0x000fec0003c3ffff */
.L_x_331:
        /* <DEDUP_REMOVED lines=13> */
.L_x_8722:


//--------------------- .text._ZN5flash32flash_fwd_splitkv_combine_kernelI23Flash_fwd_kernel_traitsILi256ELi64ELi64ELi4ELb0ELb0EN7cutlass6half_tE19Flash_kernel_traitsILi256ELi64ELi64ELi4ES3_EELi4ELi7ELb1EEEvNS_16Flash_fwd_paramsE --------------------------
	.section	.text._ZN5flash32flash_fwd_splitkv_combine_kernelI23Flash_fwd_kernel_traitsILi256ELi64ELi64ELi4ELb0ELb0EN7cutlass6half_tE19Flash_kernel_traitsILi256ELi64ELi64ELi4ES3_EELi4ELi7ELb1EEEvNS_16Flash_fwd_paramsE,"ax",@progbits
	.sectioninfo	@"SHI_REGISTERS=62"
	.align	128
        .global         _ZN5flash32flash_fwd_splitkv_combine_kernelI23Flash_fwd_kernel_traitsILi256ELi64ELi64ELi4ELb0ELb0EN7cutlass6half_tE19Flash_kernel_traitsILi256ELi64ELi64ELi4ES3_EELi4ELi7ELb1EEEvNS_16Flash_fwd_paramsE
        .type           _ZN5flash32flash_fwd_splitkv_combine_kernelI23Flash_fwd_kernel_traitsILi256ELi64ELi64ELi4ELb0ELb0EN7cutlass6half_tE19Flash_kernel_traitsILi256ELi64ELi64ELi4ES3_EELi4ELi7ELb1EEEvNS_16Flash_fwd_paramsE,@function
        .size           _ZN5flash32flash_fwd_splitkv_combine_kernelI23Flash_fwd_kernel_traitsILi256ELi64ELi64ELi4ELb0ELb0EN7cutlass6half_tE19Flash_kernel_traitsILi256ELi64ELi64ELi4ES3_EELi4ELi7ELb1EEEvNS_16Flash_fwd_paramsE,(.L_x_8723 - _ZN5flash32flash_fwd_splitkv_combine_kernelI23Flash_fwd_kernel_traitsILi256ELi64ELi64ELi4ELb0ELb0EN7cutlass6half_tE19Flash_kernel_traitsILi256ELi64ELi64ELi4ES3_EELi4ELi7ELb1EEEvNS_16Flash_fwd_paramsE)
        .other          _ZN5flash32flash_fwd_splitkv_combine_kernelI23Flash_fwd_kernel_traitsILi256ELi64ELi64ELi4ELb0ELb0EN7cutlass6half_tE19Flash_kernel_traitsILi256ELi64ELi64ELi4ES3_EELi4ELi7ELb1EEEvNS_16Flash_fwd_paramsE,@"STO_CUDA_ENTRY STV_DEFAULT"
_ZN5flash32flash_fwd_splitkv_combine_kernelI23Flash_fwd_kernel_traitsILi256ELi64ELi64ELi4ELb0ELb0EN7cutlass6half_tE19Flash_kernel_traitsILi256ELi64ELi64ELi4ES3_EELi4ELi7ELb1EEEvNS_16Flash_fwd_paramsE:
.text._ZN5flash32flash_fwd_splitkv_combine_kernelI23Flash_fwd_kernel_traitsILi256ELi64ELi64ELi4ELb0ELb0EN7cutlass6half_tE19Flash_kernel_traitsILi256ELi64ELi64ELi4ES3_EELi4ELi7ELb1EEEvNS_16Flash_fwd_paramsE:
        /* <DEDUP_REMOVED lines=23> */
[----:B------:R-:W-:Y:S05]  /*0170*/  CALL.REL.NOINC `($__internal_7_$__cuda_sm20_div_s64) ;  /* 0x00004ca000007944 */ /* 0x000fea0003c00000 */
[----:B------:R-:W-:Y:S05]  /*0180*/  BRA `(.L_x_333) ;  /* 0x0000013000007947 */ /* 0x000fea0003800000 */
.L_x_332:
        /* <DEDUP_REMOVED lines=19> */
.L_x_333:
        /* <DEDUP_REMOVED lines=11> */
[----:B------:R-:W-:Y:S05]  /*0370*/  CALL.REL.NOINC `($__internal_7_$__cuda_sm20_div_s64) ;  /* 0x00004aa000007944 */ /* 0x000fea0003c00000 */
[----:B------:R-:W-:Y:S02]  /*0380*/  MOV R32, R22 ;  /* 0x0000001600207202 */ /* 0x000fe40000000f00 */
[----:B------:R-:W-:Y:S01]  /*0390*/  MOV R33, R23 ;  /* 0x0000001700217202 */ /* 0x000fe20000000f00 */
[----:B------:R-:W-:Y:S05]  /*03a0*/  BRA `(.L_x_336) ;  /* 0x0000013000007947 */ /* 0x000fea0003800000 */
.L_x_335:
        /* <DEDUP_REMOVED lines=19> */
.L_x_336:
[----:B------:R-:W-:Y:S05]  /*04e0*/  BSYNC B0 ;  /* 0x0000000000007941 */ /* 0x000fea0003800000 */
.L_x_334:
        /* <DEDUP_REMOVED lines=54> */
[----:B------:R-:W-:Y:S02]  /*0850*/  MOV R8, R22 ;  /* 0x0000001600087202 */ /* 0x000fe40000000f00 */
[----:B------:R-:W-:Y:S01]  /*0860*/  MOV R9, R23 ;  /* 0x0000001700097202 */ /* 0x000fe20000000f00 */
[----:B------:R-:W-:Y:S05]  /*0870*/  BRA `(.L_x_339) ;  /* 0x0000013000007947 */ /* 0x000fea0003800000 */
.L_x_338:
        /* <DEDUP_REMOVED lines=19> */
.L_x_339:
[----:B------:R-:W-:Y:S05]  /*09b0*/  BSYNC B0 ;  /* 0x0000000000007941 */ /* 0x000fea0003800000 */
.L_x_337:
        /* <DEDUP_REMOVED lines=104> */
.L_x_341:
        /* <DEDUP_REMOVED lines=19> */
.L_x_342:
[----:B------:R-:W-:Y:S05]  /*1170*/  BSYNC B0 ;  /* 0x0000000000007941 */ /* 0x000fea0003800000 */
.L_x_340:
        /* <DEDUP_REMOVED lines=103> */
[----:B------:R-:W-:Y:S05]  /*17f0*/  CALL.REL.NOINC `($__internal_7_$__cuda_sm20_div_s64) ;  /* 0x0000362000007944 */ /* 0x000fea0003c00000 */
[----:B------:R-:W-:Y:S02]  /*1800*/  MOV R42, R22 ;  /* 0x00000016002a7202 */ /* 0x000fe40000000f00 */
[----:B------:R-:W-:Y:S01]  /*1810*/  MOV R43, R23 ;  /* 0x00000017002b7202 */ /* 0x000fe20000000f00 */
[----:B------:R-:W-:Y:S05]  /*1820*/  BRA `(.L_x_345) ;  /* 0x0000013000007947 */ /* 0x000fea0003800000 */
.L_x_344:
        /* <DEDUP_REMOVED lines=19> */
.L_x_345:
[----:B------:R-:W-:Y:S05]  /*1960*/  BSYNC B0 ;  /* 0x0000000000007941 */ /* 0x000fea0003800000 */
.L_x_343:
        /* <DEDUP_REMOVED lines=169> */
[----:B------:R-:W-:Y:S05]  /*2400*/  CALL.REL.NOINC `($__internal_7_$__cuda_sm20_div_s64) ;  /* 0x00002a1000007944 */ /* 0x000fea0003c00000 */
        /* <DEDUP_REMOVED lines=10> */
.L_x_350:
        /* <DEDUP_REMOVED lines=22> */
.L_x_351:
[----:B------:R-:W-:Y:S05]  /*2610*/  BSYNC B0 ;  /* 0x0000000000007941 */ /* 0x000fea0003800000 */
.L_x_349:
[----:B------:R-:W-:Y:S01]  /*2620*/  LOP3.LUT R19, R17, R5, RZ, 0xfc, !PT ;  /* 0x0000000511137212 */ /* 0x000fe200078efcff */
[----:B------:R-:W-:Y:S03]  /*2630*/  BSSY B0, `(.L_x_352) ;  /* 0x0000027000007945 */ /* 0x000fe60003800000 */
[----:B------:R-:W-:-:S13]  /*2640*/  ISETP.NE.U32.AND P0, PT, R19, RZ, PT ;  /* 0x000000ff1300720c */ /* 0x000fda0003f05070 */
[----:B------:R-:W-:Y:S05]  /*2650*/  @!P0 BRA `(.L_x_353) ;  /* 0x000000e000008947 */ /* 0x000fea0003800000 */
[----:B------:R-:W-:Y:S01]  /*2660*/  IMAD.MOV.U32 R26, RZ, RZ, R35 ;  /* 0x000000ffff1a7224 */ /* 0x000fe200078e0023 */
[----:B------:R-:W-:Y:S02]  /*2670*/  MOV R25, R5 ;  /* 0x0000000500197202 */ /* 0x000fe40000000f00 */
[----:B------:R-:W-:Y:S02]  /*2680*/  MOV R24, 0x26a0 ;  /* 0x000026a000187802 */ /* 0x000fe40000000f00 */
[----:B------:R-:W-:Y:S05]  /*2690*/  CALL.REL.NOINC `($__internal_7_$__cuda_sm20_div_s64) ;  /* 0x0000278000007944 */ /* 0x000fea0003c00000 */
        /* <DEDUP_REMOVED lines=10> */
.L_x_353:
        /* <DEDUP_REMOVED lines=22> */
.L_x_354:
[----:B------:R-:W-:Y:S05]  /*28a0*/  BSYNC B0 ;  /* 0x0000000000007941 */ /* 0x000fea0003800000 */
.L_x_352:
        /* <DEDUP_REMOVED lines=11> */
[----:B------:R-:W-:Y:S05]  /*2960*/  CALL.REL.NOINC `($__internal_7_$__cuda_sm20_div_s64) ;  /* 0x000024b000007944 */ /* 0x000fea0003c00000 */
[----:B------:R-:W-:-:S04]  /*2970*/  IADD3 R19, P0, RZ, -R22, RZ ;  /* 0x80000016ff137210 */ /* 0x000fc80007f1e0ff */
[----:B------:R-:W-:Y:S01]  /*2980*/  IADD3.X R17, RZ, ~R23, RZ, P0, !PT ;  /* 0x80000017ff117210 */ /* 0x000fe200007fe4ff */
[----:B------:R-:W-:-:S04]  /*2990*/  IMAD.WIDE.U32 R44, R4, R19, R44 ;  /* 0x00000013042c7225 */ /* 0x000fc800078e002c */
[----:B------:R-:W-:-:S04]  /*29a0*/  IMAD R17, R17, R4, RZ ;  /* 0x0000000411117224 */ /* 0x000fc800078e02ff */
[----:B------:R-:W-:-:S05]  /*29b0*/  IMAD R0, R0, R19, R17 ;  /* 0x0000001300007224 */ /* 0x000fca00078e0211 */
[----:B------:R-:W-:Y:S01]  /*29c0*/  IADD3 R0, R45, R0, RZ ;  /* 0x000000002d007210 */ /* 0x000fe20007ffe0ff */
[----:B------:R-:W-:Y:S05]  /*29d0*/  BRA `(.L_x_357) ;  /* 0x0000016000007947 */ /* 0x000fea0003800000 */
.L_x_356:
        /* <DEDUP_REMOVED lines=22> */
.L_x_357:
[----:B------:R-:W-:Y:S05]  /*2b40*/  BSYNC B0 ;  /* 0x0000000000007941 */ /* 0x000fea0003800000 */
.L_x_355:
        /* <DEDUP_REMOVED lines=38> */
[----:B------:R-:W-:Y:S05]  /*2db0*/  CALL.REL.NOINC `($__internal_7_$__cuda_sm20_div_s64) ;  /* 0x0000206000007944 */ /* 0x000fea0003c00000 */
        /* <DEDUP_REMOVED lines=12> */
.L_x_359:
        /* <DEDUP_REMOVED lines=23> */
.L_x_360:
[----:B------:R-:W-:Y:S05]  /*2ff0*/  BSYNC B0 ;  /* 0x0000000000007941 */ /* 0x000fea0003800000 */
.L_x_358:
        /* <DEDUP_REMOVED lines=18> */
.L_x_362:
        /* <DEDUP_REMOVED lines=22> */
.L_x_363:
[----:B------:R-:W-:Y:S05]  /*3280*/  BSYNC B0 ;  /* 0x0000000000007941 */ /* 0x000fea0003800000 */
.L_x_361:
        /* <DEDUP_REMOVED lines=22> */
.L_x_365:
        /* <DEDUP_REMOVED lines=23> */
.L_x_366:
[----:B------:R-:W-:Y:S05]  /*3560*/  BSYNC B0 ;  /* 0x0000000000007941 */ /* 0x000fea0003800000 */
.L_x_364:
        /* <DEDUP_REMOVED lines=38> */
.L_x_368:
        /* <DEDUP_REMOVED lines=23> */
.L_x_369:
[----:B------:R-:W-:Y:S05]  /*3940*/  BSYNC B0 ;  /* 0x0000000000007941 */ /* 0x000fea0003800000 */
.L_x_367:
        /* <DEDUP_REMOVED lines=29> */
.L_x_371:
        /* <DEDUP_REMOVED lines=23> */
.L_x_372:
[----:B------:R-:W-:Y:S05]  /*3c90*/  BSYNC B0 ;  /* 0x0000000000007941 */ /* 0x000fea0003800000 */
.L_x_370:
        /* <DEDUP_REMOVED lines=20> */
.L_x_348:
[----:B------:R-:W-:-:S04]  /*3de0*/  LEA R2, P0, R40, c[0x0][0x200], 0x2 ;  /* 0x0000800028027a11 */ /* 0x000fc800078010ff */
[----:B------:R-:W-:-:S05]  /*3df0*/  LEA.HI.X R3, R40, c[0x0][0x204], R41, 0x2, P0 ;  /* 0x0000810028037a11 */ /* 0x000fca00000f1429 */
[----:B------:R0:W-:Y:S04]  /*3e00*/  STG.E [R2.64], R31 ;  /* 0x0000001f02007986 */ /* 0x0001e8000c101908 */
.L_x_347:
[----:B------:R-:W-:Y:S05]  /*3e10*/  BSYNC B1 ;  /* 0x0000000000017941 */ /* 0x000fea0003800000 */
.L_x_346:
[C---:B------:R-:W-:Y:S01]  /*3e20*/  IADD3 R0, R38.reuse, 0x20, RZ ;  /* 0x0000002026007810 */ /* 0x040fe20007ffe0ff */
[----:B------:R-:W-:Y:S01]  /*3e30*/  IMAD.MOV.U32 R21, RZ, RZ, c[0x0][0x314] ;  /* 0x0000c500ff157624 */ /* 0x000fe200078e00ff */
[----:B------:R-:W-:Y:S01]  /*3e40*/  ISETP.GE.OR P2, PT, R38, c[0x0][0x314], P6 ;  /* 0x0000c50026007a0c */ /* 0x000fe20003746670 */
[----:B0-----:R-:W-:Y:S01]  /*3e50*/  CS2R R2, SRZ ;  /* 0x0000000000027805 */ /* 0x001fe2000001ff00 */
[----:B------:R-:W-:Y:S01]  /*3e60*/  ISETP.GE.OR P1, PT, R0, c[0x0][0x314], P6 ;  /* 0x0000c50000007a0c */ /* 0x000fe20003726670 */
[----:B------:R-:W-:Y:S01]  /*3e70*/  CS2R R4, SRZ ;  /* 0x0000000000047805 */ /* 0x000fe2000001ff00 */
[----:B------:R-:W-:-:S04]  /*3e80*/  IADD3 R0, R38, 0x40, RZ ;  /* 0x0000004026007810 */ /* 0x000fc80007ffe0ff */
[----:B------:R-:W-:Y:S02]  /*3e90*/  ISETP.GE.OR P0, PT, R0, c[0x0][0x314], P6 ;  /* 0x0000c50000007a0c */ /* 0x000fe40003706670 */
[C---:B------:R-:W-:Y:S01]  /*3ea0*/  IADD3 R0, R38.reuse, 0x60, RZ ;  /* 0x0000006026007810 */ /* 0x040fe20007ffe0ff */
[----:B------:R-:W-:Y:S02]  /*3eb0*/  IMAD.SHL.U32 R38, R38, 0x4, RZ ;  /* 0x0000000426267824 */ /* 0x000fe400078e00ff */
[C---:B------:R-:W-:Y:S01]  /*3ec0*/  @!P2 FADD.FTZ R36, -R31.reuse, R36 ;  /* 0x000000241f24a221 */ /* 0x040fe20000010100 */
[----:B------:R-:W-:Y:S01]  /*3ed0*/  ISETP.GE.OR P6, PT, R0, c[0x0][0x314], P6 ;  /* 0x0000c50000007a0c */ /* 0x000fe200037c6670 */
[----:B------:R-:W-:Y:S01]  /*3ee0*/  @!P1 FADD.FTZ R33, -R31, R33 ;  /* 0x000000211f219221 */ /* 0x000fe20000010100 */
[----:B------:R-:W-:Y:S01]  /*3ef0*/  HFMA2.MMA R0, -RZ, RZ, 0, 0 ;  /* 0x00000000ff007435 */ /* 0x000fe200000001ff */
        /* <DEDUP_REMOVED lines=12> */
[----:B------:R-:W-:-:S03]  /*3fc0*/  ISETP.GE.AND P0, PT, R21, 0x1, PT ;  /* 0x000000011500780c */ /* 0x000fc60003f06270 */
[----:B--2---:R1:W-:Y:S04]  /*3fd0*/  @!P1 STS [R27.X4+0x280], R6 ;  /* 0x000280061b009388 */ /* 0x0043e80000004800 */
[----:B0-----:R0:W-:Y:S01]  /*3fe0*/  @!P6 STS [R27.X4+0x780], R8 ;  /* 0x000780081b00e388 */ /* 0x0011e20000004800 */
[----:B-1----:R-:W-:Y:S01]  /*3ff0*/  CS2R R6, SRZ ;  /* 0x0000000000067805 */ /* 0x002fe2000001ff00 */
[----:B0-----:R-:W-:Y:S02]  /*4000*/  MOV R8, RZ ;  /* 0x000000ff00087202 */ /* 0x001fe40000000f00 */
[----:B------:R-:W-:Y:S06]  /*4010*/  BAR.SYNC.DEFER_BLOCKING 0x0 ;  /* 0x0000000000007b1d */ /* 0x000fec0000010000 */
[----:B------:R-:W-:Y:S05]  /*4020*/  @!P0 BRA `(.L_x_373) ;  /* 0x0000088000008947 */ /* 0x000fea0003800000 */
[----:B------:R-:W-:Y:S01]  /*4030*/  ULDC UR5, c[0x0][0x22c] ;  /* 0x00008b0000057ab9 */ /* 0x000fe20000000800 */
[----:B------:R-:W-:Y:S01]  /*4040*/  IMAD R31, R11, 0x100, R38 ;  /* 0x000001000b1f7824 */ /* 0x000fe200078e0226 */
[----:B------:R-:W-:Y:S01]  /*4050*/  UIMAD UR5, UR7, UR5, URZ ;  /* 0x00000005070572a4 */ /* 0x000fe2000f8e023f */
[----:B------:R-:W-:Y:S01]  /*4060*/  ISETP.GT.AND P1, PT, R21, 0x3, PT ;  /* 0x000000031500780c */ /* 0x000fe20003f24270 */
[C---:B------:R-:W-:Y:S01]  /*4070*/  IMAD R26, R20.reuse, c[0x0][0x22c], RZ ;  /* 0x00008b00141a7a24 */ /* 0x040fe200078e02ff */
[----:B------:R-:W-:Y:S01]  /*4080*/  PLOP3.LUT P4, PT, PT, PT, PT, 0x80, 0x0 ;  /* 0x000000000000781c */ /* 0x000fe20003f8f070 */
[----:B------:R-:W-:Y:S01]  /*4090*/  USHF.R.S32.HI UR4, URZ, 0x1f, UR5 ;  /* 0x0000001f3f047899 */ /* 0x000fe20008011405 */
[----:B------:R-:W-:Y:S01]  /*40a0*/  IMAD.SHL.U32 R10, R11, 0x4, RZ ;  /* 0x000000040b0a7824 */ /* 0x000fe200078e00ff */
[C---:B------:R-:W-:Y:S01]  /*40b0*/  IADD3 R0, P0, R31.reuse, UR5, RZ ;  /* 0x000000051f007c10 */ /* 0x040fe2000ff1e0ff */
[----:B------:R-:W-:Y:S01]  /*40c0*/  IMAD.MOV.U32 R22, RZ, RZ, RZ ;  /* 0x000000ffff167224 */ /* 0x000fe200078e00ff */
[----:B------:R-:W-:Y:S01]  /*40d0*/  IADD3 R24, R20, -UR7, RZ ;  /* 0x8000000714187c10 */ /* 0x000fe2000fffe0ff */
[----:B------:R-:W-:Y:S01]  /*40e0*/  CS2R R12, SRZ ;  /* 0x00000000000c7805 */ /* 0x000fe2000001ff00 */
[----:B------:R-:W-:Y:S01]  /*40f0*/  LEA.HI.X.SX32 R31, R31, UR4, 0x1, P0 ;  /* 0x000000041f1f7c11 */ /* 0x000fe200080f0eff */
[----:B------:R-:W-:Y:S01]  /*4100*/  CS2R R14, SRZ ;  /* 0x00000000000e7805 */ /* 0x000fe2000001ff00 */
[----:B------:R-:W-:Y:S01]  /*4110*/  LEA R30, P0, R0, c[0x0][0x1d8], 0x2 ;  /* 0x00007600001e7a11 */ /* 0x000fe200078010ff */
[----:B------:R-:W-:Y:S01]  /*4120*/  CS2R R16, SRZ ;  /* 0x0000000000107805 */ /* 0x000fe2000001ff00 */
[----:B------:R-:W-:Y:S01]  /*4130*/  CS2R R18, SRZ ;  /* 0x0000000000127805 */ /* 0x000fe2000001ff00 */
[----:B------:R-:W-:Y:S01]  /*4140*/  IMAD.WIDE R26, R26, 0x4, RZ ;  /* 0x000000041a1a7825 */ /* 0x000fe200078e02ff */
[----:B------:R-:W-:-:S02]  /*4150*/  LEA.HI.X R31, R0, c[0x0][0x1dc], R31, 0x2, P0 ;  /* 0x00007700001f7a11 */ /* 0x000fc400000f141f */
[----:B------:R-:W-:Y:S01]  /*4160*/  IADD3 R30, P0, R30, 0x200, RZ ;  /* 0x000002001e1e7810 */ /* 0x000fe20007f1e0ff */
[----:B------:R-:W-:-:S04]  /*4170*/  IMAD.MOV.U32 R0, RZ, RZ, RZ ;  /* 0x000000ffff007224 */ /* 0x000fc800078e00ff */
[----:B------:R-:W-:Y:S01]  /*4180*/  IMAD.X R31, RZ, RZ, R31, P0 ;  /* 0x000000ffff1f7224 */ /* 0x000fe200000e061f */
[----:B------:R-:W-:Y:S05]  /*4190*/  @!P1 BRA `(.L_x_374) ;  /* 0x000003d000009947 */ /* 0x000fea0003800000 */
[----:B------:R-:W-:Y:S02]  /*41a0*/  PLOP3.LUT P4, PT, PT, PT, PT, 0x8, 0x0 ;  /* 0x000000000000781c */ /* 0x000fe40003f8e170 */
[CC--:B------:R-:W-:Y:S02]  /*41b0*/  ISETP.GE.AND P3, PT, R11.reuse, R24.reuse, PT ;  /* 0x000000180b00720c */ /* 0x0c0fe40003f66270 */
[----:B------:R-:W-:Y:S02]  /*41c0*/  ISETP.GE.AND P0, PT, R11, R24, PT ;  /* 0x000000180b00720c */ /* 0x000fe40003f06270 */
[----:B------:R-:W-:-:S09]  /*41d0*/  IADD3 R21, R21, -0x3, RZ ;  /* 0xfffffffd15157810 */ /* 0x000fd20007ffe0ff */
.L_x_375:
[----:B------:R0:W2:Y:S01]  /*41e0*/  @!P3 LDG.E.128 R12, [R30.64+-0x200] ;  /* 0xfffe00081e0cb981 */ /* 0x0000a2000c1e1d00 */
[----:B------:R-:W-:Y:S02]  /*41f0*/  IADD3 R28, P1, R26, R30, RZ ;  /* 0x0000001e1a1c7210 */ /* 0x000fe40007f3e0ff */
[----:B------:R-:W-:Y:S01]  /*4200*/  IADD3 R22, R22, 0x4, RZ ;  /* 0x0000000416167810 */ /* 0x000fe20007ffe0ff */
[----:B------:R0:W3:Y:S01]  /*4210*/  @!P3 LDG.E.128 R16, [R30.64] ;  /* 0x000000081e10b981 */ /* 0x0000e2000c1e1d00 */
[----:B------:R-:W-:Y:S02]  /*4220*/  PLOP3.LUT P3, PT, P0, PT, PT, 0x80, 0x0 ;  /* 0x000000000000781c */ /* 0x000fe4000076f070 */
[C---:B------:R-:W-:Y:S01]  /*4230*/  IADD3.X R29, R27.reuse, R31, RZ, P1, !PT ;  /* 0x0000001f1b1d7210 */ /* 0x040fe20000ffe4ff */
[----:B------:R-:W2:Y:S01]  /*4240*/  LDS R9, [R10] ;  /* 0x000000000a097984 */ /* 0x000ea20000000800 */
[----:B------:R-:W-:Y:S02]  /*4250*/  ISETP.GE.AND P2, PT, R22, R21, PT ;  /* 0x000000151600720c */ /* 0x000fe40003f46270 */
[C---:B0-----:R-:W-:Y:S04]  /*4260*/  IADD3 R30, P1, R26.reuse, R28, RZ ;  /* 0x0000001c1a1e7210 */ /* 0x041fe80007f3e0ff */
[----:B------:R-:W-:Y:S01]  /*4270*/  IADD3.X R31, R27, R29, RZ, P1, !PT ;  /* 0x0000001d1b1f7210 */ /* 0x000fe20000ffe4ff */
[C---:B--2---:R-:W-:Y:S02]  /*4280*/  FFMA.FTZ R8, R9.reuse, R12, R8 ;  /* 0x0000000c09087223 */ /* 0x044fe40000010008 */
[C---:B------:R-:W-:Y:S02]  /*4290*/  FFMA.FTZ R7, R9.reuse, R13, R7 ;  /* 0x0000000d09077223 */ /* 0x040fe40000010007 */
[C---:B------:R-:W-:Y:S02]  /*42a0*/  FFMA.FTZ R6, R9.reuse, R14, R6 ;  /* 0x0000000e09067223 */ /* 0x040fe40000010006 */
[C---:B------:R-:W-:Y:S02]  /*42b0*/  FFMA.FTZ R5, R9.reuse, R15, R5 ;  /* 0x0000000f09057223 */ /* 0x040fe40000010005 */
[C---:B---3--:R-:W-:Y:S01]  /*42c0*/  FFMA.FTZ R4, R9.reuse, R16, R4 ;  /* 0x0000001009047223 */ /* 0x048fe20000010004 */
[----:B------:R0:W2:Y:S01]  /*42d0*/  @!P3 LDG.E.128 R12, [R28.64+-0x200] ;  /* 0xfffe00081c0cb981 */ /* 0x0000a2000c1e1d00 */
[C---:B------:R-:W-:Y:S02]  /*42e0*/  FFMA.FTZ R3, R9.reuse, R17, R3 ;  /* 0x0000001109037223 */ /* 0x040fe40000010003 */
[C---:B------:R-:W-:Y:S02]  /*42f0*/  FFMA.FTZ R2, R9.reuse, R18, R2 ;  /* 0x0000001209027223 */ /* 0x040fe40000010002 */
[----:B------:R-:W-:Y:S02]  /*4300*/  FFMA.FTZ R0, R9, R19, R0 ;  /* 0x0000001309007223 */ /* 0x000fe40000010000 */
[----:B------:R0:W3:Y:S04]  /*4310*/  @!P3 LDG.E.128 R16, [R28.64] ;  /* 0x000000081c10b981 */ /* 0x0000e8000c1e1d00 */
[----:B------:R-:W2:Y:S01]  /*4320*/  LDS R9, [R10+0x14] ;  /* 0x000014000a097984 */ /* 0x000ea20000000800 */
        /* <DEDUP_REMOVED lines=13> */
[----:B0-----:R-:W-:Y:S04]  /*4400*/  IADD3 R30, P1, R26, R28, RZ ;  /* 0x0000001c1a1e7210 */ /* 0x001fe80007f3e0ff */
[----:B------:R-:W-:Y:S01]  /*4410*/  IADD3.X R31, R27, R29, RZ, P1, !PT ;  /* 0x0000001d1b1f7210 */ /* 0x000fe20000ffe4ff */
[C---:B--2---:R-:W-:Y:S02]  /*4420*/  FFMA.FTZ R8, R9.reuse, R12, R8 ;  /* 0x0000000c09087223 */ /* 0x044fe40000010008 */
[C---:B------:R-:W-:Y:S02]  /*4430*/  FFMA.FTZ R7, R9.reuse, R13, R7 ;  /* 0x0000000d09077223 */ /* 0x040fe40000010007 */
[C---:B------:R-:W-:Y:S02]  /*4440*/  FFMA.FTZ R6, R9.reuse, R14, R6 ;  /* 0x0000000e09067223 */ /* 0x040fe40000010006 */
[C---:B------:R-:W-:Y:S02]  /*4450*/  FFMA.FTZ R5, R9.reuse, R15, R5 ;  /* 0x0000000f09057223 */ /* 0x040fe40000010005 */
[C---:B---3--:R-:W-:Y:S01]  /*4460*/  FFMA.FTZ R4, R9.reuse, R16, R4 ;  /* 0x0000001009047223 */ /* 0x048fe20000010004 */
[----:B------:R-:W2:Y:S01]  /*4470*/  @!P3 LDG.E.128 R12, [R28.64+-0x200] ;  /* 0xfffe00081c0cb981 */ /* 0x000ea2000c1e1d00 */
[C---:B------:R-:W-:Y:S02]  /*4480*/  FFMA.FTZ R3, R9.reuse, R17, R3 ;  /* 0x0000001109037223 */ /* 0x040fe40000010003 */
[C---:B------:R-:W-:Y:S02]  /*4490*/  FFMA.FTZ R2, R9.reuse, R18, R2 ;  /* 0x0000001209027223 */ /* 0x040fe40000010002 */
[----:B------:R-:W-:Y:S02]  /*44a0*/  FFMA.FTZ R0, R9, R19, R0 ;  /* 0x0000001309007223 */ /* 0x000fe40000010000 */
[----:B------:R-:W3:Y:S04]  /*44b0*/  @!P3 LDG.E.128 R16, [R28.64] ;  /* 0x000000081c10b981 */ /* 0x000ee8000c1e1d00 */
[----:B------:R0:W2:Y:S02]  /*44c0*/  LDS R9, [R10+0x3c] ;  /* 0x00003c000a097984 */ /* 0x0000a40000000800 */
[----:B0-----:R-:W-:Y:S01]  /*44d0*/  IADD3 R10, R10, 0x50, RZ ;  /* 0x000000500a0a7810 */ /* 0x001fe20007ffe0ff */
[C---:B--2---:R-:W-:Y:S02]  /*44e0*/  FFMA.FTZ R8, R9.reuse, R12, R8 ;  /* 0x0000000c09087223 */ /* 0x044fe40000010008 */
[C---:B------:R-:W-:Y:S02]  /*44f0*/  FFMA.FTZ R7, R9.reuse, R13, R7 ;  /* 0x0000000d09077223 */ /* 0x040fe40000010007 */
[C---:B------:R-:W-:Y:S02]  /*4500*/  FFMA.FTZ R6, R9.reuse, R14, R6 ;  /* 0x0000000e09067223 */ /* 0x040fe40000010006 */
[C---:B------:R-:W-:Y:S02]  /*4510*/  FFMA.FTZ R5, R9.reuse, R15, R5 ;  /* 0x0000000f09057223 */ /* 0x040fe40000010005 */
[C---:B---3--:R-:W-:Y:S02]  /*4520*/  FFMA.FTZ R4, R9.reuse, R16, R4 ;  /* 0x0000001009047223 */ /* 0x048fe40000010004 */
[C---:B------:R-:W-:Y:S02]  /*4530*/  FFMA.FTZ R3, R9.reuse, R17, R3 ;  /* 0x0000001109037223 */ /* 0x040fe40000010003 */
[C---:B------:R-:W-:Y:S02]  /*4540*/  FFMA.FTZ R2, R9.reuse, R18, R2 ;  /* 0x0000001209027223 */ /* 0x040fe40000010002 */
[----:B------:R-:W-:Y:S01]  /*4550*/  FFMA.FTZ R0, R9, R19, R0 ;  /* 0x0000001309007223 */ /* 0x000fe20000010000 */
[----:B------:R-:W-:-:S05]  /*4560*/  @!P2 BRA `(.L_x_375) ;  /* 0xfffffc700000a947 */ /* 0x000fca000383ffff */
.L_x_374:
[----:B------:R-:W-:-:S04]  /*4570*/  IADD3 R9, -R22, c[0x0][0x314], RZ ;  /* 0x0000c50016097a10 */ /* 0x000fc80007ffe1ff */
[----:B------:R-:W-:-:S13]  /*4580*/  ISETP.GT.AND P0, PT, R9, 0x1, PT ;  /* 0x000000010900780c */ /* 0x000fda0003f04270 */
[----:B------:R-:W-:Y:S05]  /*4590*/  @!P0 BRA `(.L_x_376) ;  /* 0x0000020000008947 */ /* 0x000fea0003800000 */
[----:B------:R-:W-:Y:S01]  /*45a0*/  ISETP.GE.AND P0, PT, R11, R24, PT ;  /* 0x000000180b00720c */ /* 0x000fe20003f06270 */
[----:B------:R-:W0:-:S12]  /*45b0*/  LDS R29, [R10] ;  /* 0x000000000a1d7984 */ /* 0x000e180000000800 */
[----:B------:R-:W0:Y:S04]  /*45c0*/  @!P0 LDG.E.128 R12, [R30.64+-0x200] ;  /* 0xfffe00081e0c8981 */ /* 0x000e28000c1e1d00 */
[----:B------:R-:W2:Y:S01]  /*45d0*/  @!P0 LDG.E.128 R16, [R30.64] ;  /* 0x000000081e108981 */ /* 0x000ea2000c1e1d00 */
[----:B------:R-:W-:-:S04]  /*45e0*/  IADD3 R36, P1, R26, R30, RZ ;  /* 0x0000001e1a247210 */ /* 0x000fc80007f3e0ff */
[----:B------:R-:W-:Y:S01]  /*45f0*/  IADD3.X R37, R27, R31, RZ, P1, !PT ;  /* 0x0000001f1b257210 */ /* 0x000fe20000ffe4ff */
[-C--:B0-----:R-:W-:Y:S02]  /*4600*/  FFMA.FTZ R25, R12, R29.reuse, R8 ;  /* 0x0000001d0c197223 */ /* 0x081fe40000010008 */
[-C--:B------:R-:W-:Y:S02]  /*4610*/  FFMA.FTZ R34, R13, R29.reuse, R7 ;  /* 0x0000001d0d227223 */ /* 0x080fe40000010007 */
[-C--:B------:R-:W-:Y:S02]  /*4620*/  FFMA.FTZ R23, R14, R29.reuse, R6 ;  /* 0x0000001d0e177223 */ /* 0x080fe40000010006 */
[-C--:B------:R-:W-:Y:S02]  /*4630*/  FFMA.FTZ R32, R15, R29.reuse, R5 ;  /* 0x0000001d0f207223 */ /* 0x080fe40000010005 */
[-C--:B--2---:R-:W-:Y:S01]  /*4640*/  FFMA.FTZ R21, R16, R29.reuse, R4 ;  /* 0x0000001d10157223 */ /* 0x084fe20000010004 */
[----:B------:R-:W2:Y:S01]  /*4650*/  @!P0 LDG.E.128 R12, [R36.64+-0x200] ;  /* 0xfffe0008240c8981 */ /* 0x000ea2000c1e1d00 */
[----:B------:R-:W-:-:S02]  /*4660*/  FFMA.FTZ R28, R17, R29, R3 ;  /* 0x0000001d111c7223 */ /* 0x000fc40000010003 */
[-C--:B------:R-:W-:Y:S02]  /*4670*/  FFMA.FTZ R9, R18, R29.reuse, R2 ;  /* 0x0000001d12097223 */ /* 0x080fe40000010002 */
[----:B------:R-:W-:Y:S02]  /*4680*/  FFMA.FTZ R0, R19, R29, R0 ;  /* 0x0000001d13007223 */ /* 0x000fe40000010000 */
[----:B------:R-:W3:Y:S01]  /*4690*/  @!P0 LDG.E.128 R16, [R36.64] ;  /* 0x0000000824108981 */ /* 0x000ee2000c1e1d00 */
[----:B------:R-:W-:Y:S02]  /*46a0*/  IADD3 R30, P0, R26, R36, RZ ;  /* 0x000000241a1e7210 */ /* 0x000fe40007f1e0ff */
[----:B------:R-:W-:Y:S01]  /*46b0*/  IADD3 R22, R22, 0x1, RZ ;  /* 0x0000000116167810 */ /* 0x000fe20007ffe0ff */
[----:B------:R0:W2:Y:S01]  /*46c0*/  LDS R29, [R10+0x14] ;  /* 0x000014000a1d7984 */ /* 0x0000a20000000800 */
[----:B------:R-:W-:Y:S02]  /*46d0*/  IADD3 R26, R10, 0x14, RZ ;  /* 0x000000140a1a7810 */ /* 0x000fe40007ffe0ff */
[----:B------:R-:W-:-:S02]  /*46e0*/  IADD3.X R31, R27, R37, RZ, P0, !PT ;  /* 0x000000251b1f7210 */ /* 0x000fc400007fe4ff */
[----:B------:R-:W-:Y:S02]  /*46f0*/  PLOP3.LUT P4, PT, PT, PT, PT, 0x8, 0x0 ;  /* 0x000000000000781c */ /* 0x000fe40003f8e170 */
[----:B------:R-:W-:Y:S02]  /*4700*/  IADD3 R22, R22, 0x1, RZ ;  /* 0x0000000116167810 */ /* 0x000fe40007ffe0ff */
[----:B0-----:R-:W-:Y:S01]  /*4710*/  IADD3 R10, R26, 0x14, RZ ;  /* 0x000000141a0a7810 */ /* 0x001fe20007ffe0ff */
[-C--:B--2---:R-:W-:Y:S02]  /*4720*/  FFMA.FTZ R8, R12, R29.reuse, R25 ;  /* 0x0000001d0c087223 */ /* 0x084fe40000010019 */
[-C--:B------:R-:W-:Y:S02]  /*4730*/  FFMA.FTZ R7, R13, R29.reuse, R34 ;  /* 0x0000001d0d077223 */ /* 0x080fe40000010022 */
[-C--:B------:R-:W-:Y:S02]  /*4740*/  FFMA.FTZ R6, R14, R29.reuse, R23 ;  /* 0x0000001d0e067223 */ /* 0x080fe40000010017 */
[----:B------:R-:W-:-:S02]  /*4750*/  FFMA.FTZ R5, R15, R29, R32 ;  /* 0x0000001d0f057223 */ /* 0x000fc40000010020 */
[-C--:B---3--:R-:W-:Y:S02]  /*4760*/  FFMA.FTZ R4, R16, R29.reuse, R21 ;  /* 0x0000001d10047223 */ /* 0x088fe40000010015 */
[-C--:B------:R-:W-:Y:S02]  /*4770*/  FFMA.FTZ R3, R17, R29.reuse, R28 ;  /* 0x0000001d11037223 */ /* 0x080fe4000001001c */
[-C--:B------:R-:W-:Y:S02]  /*4780*/  FFMA.FTZ R2, R18, R29.reuse, R9 ;  /* 0x0000001d12027223 */ /* 0x080fe40000010009 */
[----:B------:R-:W-:Y:S02]  /*4790*/  FFMA.FTZ R0, R19, R29, R0 ;  /* 0x0000001d13007223 */ /* 0x000fe40000010000 */
.L_x_376:
[----:B------:R-:W-:-:S13]  /*47a0*/  ISETP.LT.OR P4, PT, R22, c[0x0][0x314], P4 ;  /* 0x0000c50016007a0c */ /* 0x000fda0002781670 */
[----:B------:R-:W-:Y:S05]  /*47b0*/  @!P4 BRA `(.L_x_373) ;  /* 0x000000f00000c947 */ /* 0x000fea0003800000 */
[----:B------:R-:W-:Y:S01]  /*47c0*/  ISETP.GE.AND P0, PT, R11, R24, PT ;  /* 0x000000180b00720c */ /* 0x000fe20003f06270 */
[----:B------:R-:W-:-:S12]  /*47d0*/  BSSY B0, `(.L_x_377) ;  /* 0x0000004000007945 */ /* 0x000fd80003800000 */
[----:B------:R-:W-:Y:S05]  /*47e0*/  @P0 BRA `(.L_x_378) ;  /* 0x0000002000000947 */ /* 0x000fea0003800000 */
[----:B------:R0:W5:Y:S04]  /*47f0*/  LDG.E.128 R12, [R30.64+-0x200] ;  /* 0xfffe00081e0c7981 */ /* 0x000168000c1e1d00 */
[----:B------:R0:W5:Y:S02]  /*4800*/  LDG.E.128 R16, [R30.64] ;  /* 0x000000081e107981 */ /* 0x000164000c1e1d00 */
.L_x_378:
[----:B------:R-:W-:Y:S05]  /*4810*/  BSYNC B0 ;  /* 0x0000000000007941 */ /* 0x000fea0003800000 */
.L_x_377:
[----:B------:R-:W1:Y:S02]  /*4820*/  LDS R9, [R10] ;  /* 0x000000000a097984 */ /* 0x000e640000000800 */
[C---:B-1---5:R-:W-:Y:S02]  /*4830*/  FFMA.FTZ R8, R9.reuse, R12, R8 ;  /* 0x0000000c09087223 */ /* 0x062fe40000010008 */
[C---:B------:R-:W-:Y:S02]  /*4840*/  FFMA.FTZ R7, R9.reuse, R13, R7 ;  /* 0x0000000d09077223 */ /* 0x040fe40000010007 */
[----:B------:R-:W-:-:S02]  /*4850*/  FFMA.FTZ R6, R9, R14, R6 ;  /* 0x0000000e09067223 */ /* 0x000fc40000010006 */
[C---:B------:R-:W-:Y:S02]  /*4860*/  FFMA.FTZ R5, R9.reuse, R15, R5 ;  /* 0x0000000f09057223 */ /* 0x040fe40000010005 */
[C---:B------:R-:W-:Y:S02]  /*4870*/  FFMA.FTZ R4, R9.reuse, R16, R4 ;  /* 0x0000001009047223 */ /* 0x040fe40000010004 */
[C---:B------:R-:W-:Y:S02]  /*4880*/  FFMA.FTZ R3, R9.reuse, R17, R3 ;  /* 0x0000001109037223 */ /* 0x040fe40000010003 */
[C---:B------:R-:W-:Y:S02]  /*4890*/  FFMA.FTZ R2, R9.reuse, R18, R2 ;  /* 0x0000001209027223 */ /* 0x040fe40000010002 */
[----:B------:R-:W-:Y:S02]  /*48a0*/  FFMA.FTZ R0, R9, R19, R0 ;  /* 0x0000001309007223 */ /* 0x000fe40000010000 */
.L_x_373:
        /* <DEDUP_REMOVED lines=13> */
[----:B------:R-:W1:Y:S03]  /*4980*/  I2F.RP R13, R10 ;  /* 0x0000000a000d7306 */ /* 0x000e660000209400 */
[----:B------:R-:W-:-:S05]  /*4990*/  IMAD.MOV R2, RZ, RZ, -R2 ;  /* 0x000000ffff027224 */ /* 0x000fca00078e0a02 */
[----:B-1----:R-:W1:Y:S02]  /*49a0*/  MUFU.RCP R14, R13 ;  /* 0x0000000d000e7308 */ /* 0x002e640000001000 */
[----:B-1----:R-:W-:-:S06]  /*49b0*/  IADD3 R14, R14, 0xffffffe, RZ ;  /* 0x0ffffffe0e0e7810 */ /* 0x002fcc0007ffe0ff */
[----:B------:R-:W1:Y:S02]  /*49c0*/  F2I.FTZ.U32.TRUNC.NTZ R15, R14 ;  /* 0x0000000e000f7305 */ /* 0x000e64000021f000 */
[--C-:B-1----:R-:W-:Y:S02]  /*49d0*/  IMAD.MOV R0, RZ, RZ, -R15.reuse ;  /* 0x000000ffff007224 */ /* 0x102fe400078e0a0f */
[----:B------:R-:W-:Y:S02]  /*49e0*/  IMAD.MOV.U32 R14, RZ, RZ, RZ ;  /* 0x000000ffff0e7224 */ /* 0x000fe400078e00ff */
[----:B------:R-:W-:Y:S02]  /*49f0*/  IMAD R7, R0, R10, RZ ;  /* 0x0000000a00077224 */ /* 0x000fe400078e02ff */
[----:B------:R-:W1:Y:S02]  /*4a00*/  I2F.RP R0, R3 ;  /* 0x0000000300007306 */ /* 0x000e640000209400 */
[----:B------:R-:W-:-:S06]  /*4a10*/  IMAD.HI.U32 R7, R15, R7, R14 ;  /* 0x000000070f077227 */ /* 0x000fcc00078e000e */
[----:B------:R-:W-:-:S04]  /*4a20*/  IMAD.HI.U32 R7, R7, R12, RZ ;  /* 0x0000000c07077227 */ /* 0x000fc800078e00ff */
[----:B------:R-:W-:Y:S01]  /*4a30*/  IMAD R13, R7, R2, R12 ;  /* 0x00000002070d7224 */ /* 0x000fe200078e020c */
[----:B------:R-:W-:Y:S01]  /*4a40*/  LOP3.LUT R2, R11, R6, RZ, 0x3c, !PT ;  /* 0x000000060b027212 */ /* 0x000fe200078e3cff */
[----:B-1----:R-:W1:Y:S03]  /*4a50*/  MUFU.RCP R0, R0 ;  /* 0x0000000000007308 */ /* 0x002e660000001000 */
[----:B------:R-:W-:Y:S02]  /*4a60*/  ISETP.GT.U32.AND P1, PT, R10, R13, PT ;  /* 0x0000000d0a00720c */ /* 0x000fe40003f24070 */
[----:B------:R-:W-:-:S11]  /*4a70*/  ISETP.GE.AND P0, PT, R2, RZ, PT ;  /* 0x000000ff0200720c */ /* 0x000fd60003f06270 */
[----:B------:R-:W-:Y:S01]  /*4a80*/  @!P1 IMAD.IADD R13, R13, 0x1, -R10 ;  /* 0x000000010d0d9824 */ /* 0x000fe200078e0a0a */
[----:B------:R-:W-:Y:S02]  /*4a90*/  @!P1 IADD3 R7, R7, 0x1, RZ ;  /* 0x0000000107079810 */ /* 0x000fe40007ffe0ff */
[----:B-1----:R-:W-:Y:S02]  /*4aa0*/  IADD3 R12, R0, 0xffffffe, RZ ;  /* 0x0ffffffe000c7810 */ /* 0x002fe40007ffe0ff */
[----:B------:R-:W-:Y:S02]  /*4ab0*/  ISETP.GE.U32.AND P2, PT, R13, R10, PT ;  /* 0x0000000a0d00720c */ /* 0x000fe40003f46070 */
[----:B------:R-:W-:Y:S01]  /*4ac0*/  ISETP.NE.AND P1, PT, R6, RZ, PT ;  /* 0x000000ff0600720c */ /* 0x000fe20003f25270 */
[----:B------:R1:W2:Y:S10]  /*4ad0*/  F2I.FTZ.U32.TRUNC.NTZ R13, R12 ;  /* 0x0000000c000d7305 */ /* 0x0002b4000021f000 */
[----:B------:R-:W-:-:S05]  /*4ae0*/  @P2 IADD3 R7, R7, 0x1, RZ ;  /* 0x0000000107072810 */ /* 0x000fca0007ffe0ff */
[----:B------:R-:W-:Y:S01]  /*4af0*/  @!P0 IMAD.MOV R7, RZ, RZ, -R7 ;  /* 0x000000ffff078224 */ /* 0x000fe200078e0a07 */
[----:B------:R-:W-:Y:S01]  /*4b00*/  @!P1 LOP3.LUT R7, RZ, R6, RZ, 0x33, !PT ;  /* 0x00000006ff079212 */ /* 0x000fe200078e33ff */
[----:B-1----:R-:W-:Y:S01]  /*4b10*/  HFMA2.MMA R12, -RZ, RZ, 0, 0 ;  /* 0x00000000ff0c7435 */ /* 0x002fe200000001ff */
[----:B--2---:R-:W-:-:S03]  /*4b20*/  IMAD.MOV R2, RZ, RZ, -R13 ;  /* 0x000000ffff027224 */ /* 0x004fc600078e0a0d */
[----:B------:R-:W-:Y:S02]  /*4b30*/  IMAD R6, R7, R6, RZ ;  /* 0x0000000607067224 */ /* 0x000fe400078e02ff */
[----:B------:R-:W-:Y:S02]  /*4b40*/  IMAD R2, R2, R3, RZ ;  /* 0x0000000302027224 */ /* 0x000fe400078e02ff */
[----:B------:R-:W-:Y:S02]  /*4b50*/  IMAD.IADD R10, R11, 0x1, -R6 ;  /* 0x000000010b0a7824 */ /* 0x000fe400078e0a06 */
[----:B------:R-:W-:-:S03]  /*4b60*/  IMAD.HI.U32 R2, R13, R2, R12 ;  /* 0x000000020d027227 */ /* 0x000fc600078e000c */
[----:B------:R-:W-:Y:S01]  /*4b70*/  IABS R0, R10 ;  /* 0x0000000a00007213 */ /* 0x000fe20000000000 */
[----:B------:R-:W-:Y:S01]  /*4b80*/  IMAD.WIDE.U32 R14, R7, c[0x0][0x1e0], RZ ;  /* 0x00007800070e7a25 */ /* 0x000fe200078e00ff */
[----:B------:R-:W-:-:S03]  /*4b90*/  LOP3.LUT R10, R10, c[0x0][0x214], RZ, 0x3c, !PT ;  /* 0x000085000a0a7a12 */ /* 0x000fc600078e3cff */
[----:B------:R-:W-:Y:S01]  /*4ba0*/  IMAD.HI.U32 R12, R2, R0, RZ ;  /* 0x00000000020c7227 */ /* 0x000fe200078e00ff */
[----:B------:R-:W-:-:S03]  /*4bb0*/  ISETP.GE.AND P1, PT, R10, RZ, PT ;  /* 0x000000ff0a00720c */ /* 0x000fc60003f26270 */
[----:B------:R-:W-:-:S04]  /*4bc0*/  IMAD.MOV R2, RZ, RZ, -R12 ;  /* 0x000000ffff027224 */ /* 0x000fc800078e0a0c */
        /* <DEDUP_REMOVED lines=12> */
[----:B------:R-:W-:-:S04]  /*4c90*/  @!P0 LOP3.LUT R12, RZ, c[0x0][0x214], RZ, 0x33, !PT ;  /* 0x00008500ff0c8a12 */ /* 0x000fc800078e33ff */
[----:B------:R-:W-:Y:S01]  /*4ca0*/  SHF.R.S32.HI R2, RZ, 0x1f, R12 ;  /* 0x0000001fff027819 */ /* 0x000fe2000001140c */
[C---:B------:R-:W-:Y:S02]  /*4cb0*/  IMAD R6, R12.reuse, c[0x0][0x214], R6 ;  /* 0x000085000c067a24 */ /* 0x040fe400078e0206 */
[----:B------:R-:W-:-:S03]  /*4cc0*/  IMAD.WIDE.U32 R14, R12, c[0x0][0x1f0], R14 ;  /* 0x00007c000c0e7a25 */ /* 0x000fc600078e000e */
[----:B------:R-:W-:Y:S01]  /*4cd0*/  IADD3 R6, R11, -R6, RZ ;  /* 0x800000060b067210 */ /* 0x000fe20007ffe0ff */
[----:B------:R-:W-:-:S04]  /*4ce0*/  IMAD R3, R2, c[0x0][0x1f0], RZ ;  /* 0x00007c0002037a24 */ /* 0x000fc800078e02ff */
[----:B------:R-:W-:Y:S01]  /*4cf0*/  IMAD R7, R12, c[0x0][0x1f4], R3 ;  /* 0x00007d000c077a24 */ /* 0x000fe200078e0203 */
[----:B------:R-:W-:-:S03]  /*4d00*/  SHF.R.S32.HI R3, RZ, 0x1f, R6 ;  /* 0x0000001fff037819 */ /* 0x000fc60000011406 */
[----:B------:R-:W-:Y:S01]  /*4d10*/  IMAD.IADD R15, R15, 0x1, R7 ;  /* 0x000000010f0f7824 */ /* 0x000fe200078e0207 */
[----:B------:R-:W-:Y:S01]  /*4d20*/  IADD3 R7, R38, 0x80, RZ ;  /* 0x0000008026077810 */ /* 0x000fe20007ffe0ff */
[----:B------:R-:W-:Y:S02]  /*4d30*/  IMAD R3, R3, c[0x0][0x1e8], RZ ;  /* 0x00007a0003037a24 */ /* 0x000fe400078e02ff */
[----:B------:R-:W-:-:S04]  /*4d40*/  IMAD.WIDE.U32 R14, R6, c[0x0][0x1e8], R14 ;  /* 0x00007a00060e7a25 */ /* 0x000fc800078e000e */
[----:B------:R-:W-:Y:S01]  /*4d50*/  IMAD R3, R6, c[0x0][0x1ec], R3 ;  /* 0x00007b0006037a24 */ /* 0x000fe200078e0203 */
[-C--:B------:R-:W-:Y:S02]  /*4d60*/  IADD3 R0, P1, R38, R14.reuse, RZ ;  /* 0x0000000e26007210 */ /* 0x080fe40007f3e0ff */
[----:B------:R-:W-:Y:S01]  /*4d70*/  IADD3 R2, P0, R7, R14, RZ ;  /* 0x0000000e07027210 */ /* 0x000fe20007f1e0ff */
[----:B------:R-:W-:-:S05]  /*4d80*/  IMAD.IADD R6, R15, 0x1, R3 ;  /* 0x000000010f067824 */ /* 0x000fca00078e0203 */
[-C--:B------:R-:W-:Y:S02]  /*4d90*/  LEA.HI.X.SX32 R3, R38, R6.reuse, 0x1, P1 ;  /* 0x0000000626037211 */ /* 0x080fe400008f0eff */
[----:B------:R-:W-:Y:S02]  /*4da0*/  LEA.HI.X.SX32 R7, R7, R6, 0x1, P0 ;  /* 0x0000000607077211 */ /* 0x000fe400000f0eff */
[----:B------:R-:W-:Y:S02]  /*4db0*/  LEA R10, P1, R0, c[0x0][0x1d0], 0x1 ;  /* 0x00007400000a7a11 */ /* 0x000fe400078208ff */
[----:B------:R-:W-:Y:S02]  /*4dc0*/  LEA R6, P0, R2, c[0x0][0x1d0], 0x1 ;  /* 0x0000740002067a11 */ /* 0x000fe400078008ff */
[----:B------:R-:W-:Y:S02]  /*4dd0*/  LEA.HI.X R11, R0, c[0x0][0x1d4], R3, 0x1, P1 ;  /* 0x00007500000b7a11 */ /* 0x000fe400008f0c03 */
[----:B------:R-:W-:-:S03]  /*4de0*/  LEA.HI.X R7, R2, c[0x0][0x1d4], R7, 0x1, P0 ;  /* 0x0000750002077a11 */ /* 0x000fc600000f0c07 */
[----:B------:R-:W-:Y:S04]  /*4df0*/  STG.E.64 [R10.64], R8 ;  /* 0x000000080a007986 */ /* 0x000fe8000c101b08 */
[----:B------:R-:W-:Y:S01]  /*4e00*/  STG.E.64 [R6.64], R4 ;  /* 0x0000000406007986 */ /* 0x000fe2000c101b08 */
[----:B------:R-:W-:Y:S05]  /*4e10*/  EXIT ;  /* 0x000000000000794d */ /* 0x000fea0003800000 */
        .weak           $__internal_7_$__cuda_sm20_div_s64
        .type           $__internal_7_$__cuda_sm20_div_s64,@function
        .size           $__internal_7_$__cuda_sm20_div_s64,(.L_x_8723 - $__internal_7_$__cuda_sm20_div_s64)
$__internal_7_$__cuda_sm20_div_s64:
        /* <DEDUP_REMOVED lines=83> */
[----:B------:R-:W-:Y:S06]  /*5350*/  RET.REL.NODEC R46 `(_ZN5flash32flash_fwd_splitkv_combine_kernelI23Flash_fwd_kernel_traitsILi256ELi64ELi64ELi4ELb0ELb0EN7cutlass6half_tE19Flash_kernel_traitsILi256ELi64ELi64ELi4ES3_EELi4ELi7ELb1EEEvNS_16Flash_fwd_paramsE) ;  /* 0xffffaca02e007950 */ /* 0x000fec0003c3ffff */
.L_x_379:
        /* <DEDUP_REMOVED lines=10> */
.L_x_8723:


//--------------------- .text._ZN5flash32flash_fwd_splitkv_combine_kernelI23Flash_fwd_kernel_traitsILi256ELi64ELi64ELi4ELb0ELb0EN7cutlass6half_tE19Flash_kernel_traitsILi256ELi64ELi64ELi4ES3_EELi4ELi6ELb1EEEvNS_16Flash_fwd_paramsE --------------------------
	.section	.text._ZN5flash32flash_fwd_splitkv_combine_kernelI23Flash_fwd_kernel_traitsILi256ELi64ELi64ELi4ELb0ELb0EN7cutlass6half_tE19Flash_kernel_traitsILi256ELi64ELi64ELi4ES3_EELi4ELi6ELb1EEEvNS_16Flash_fwd_paramsE,"ax",@progbits
	.sectioninfo	@"SHI_REGISTERS=60"
	.align	128
        .global         _ZN5flash32flash_fwd_splitkv_combine_kernelI23Flash_fwd_kernel_traitsILi256ELi64ELi64ELi4ELb0ELb0EN7cutlass6half_tE19Flash_kernel_traitsILi256ELi64ELi64ELi4ES3_EELi4ELi6ELb1EEEvNS_16Flash_fwd_paramsE
        .type           _ZN5flash32flash_fwd_splitkv_combine_kernelI23Flash_fwd_kernel_traitsILi256ELi64ELi64ELi4ELb0ELb0EN7cutlass6half_tE19Flash_kernel_traitsILi256ELi64ELi64ELi4ES3_EELi4ELi6ELb1EEEvNS_16Flash_fwd_paramsE,@function
        .size           _ZN5flash32flash_fwd_splitkv_combine_kernelI23Flash_fwd_kernel_traitsILi256ELi64ELi64ELi4ELb0ELb0EN7cutlass6half_tE19Flash_kernel_traitsILi256ELi64ELi64ELi4ES3_EELi4ELi6ELb1EEEvNS_16Flash_fwd_paramsE,(.L_x_8724 - _ZN5flash32flash_fwd_splitkv_combine_kernelI23Flash_fwd_kernel_traitsILi256ELi64ELi64ELi4ELb0ELb0EN7cutlass6half_tE19Flash_kernel_traitsILi256ELi64ELi64ELi4ES3_EELi4ELi6ELb1EEEvNS_16Flash_fwd_paramsE)
        .other          _ZN5flash32flash_fwd_splitkv_combine_kernelI23Flash_fwd_kernel_traitsILi256ELi64ELi64ELi4ELb0ELb0EN7cutlass6half_tE19Flash_kernel_traitsILi256ELi64ELi64ELi4ES3_EELi4ELi6ELb1EEEvNS_16Flash_fwd_paramsE,@"STO_CUDA_ENTRY STV_DEFAULT"
_ZN5flash32flash_fwd_splitkv_combine_kernelI23Flash_fwd_kernel_traitsILi256ELi64ELi64ELi4ELb0ELb0EN7cutlass6half_tE19Flash_kernel_traitsILi256ELi64ELi64ELi4ES3_EELi4ELi6ELb1EEEvNS_16Flash_fwd_paramsE:
.text._ZN5flash32flash_fwd_splitkv_combine_kernelI23Flash_fwd_kernel_traitsILi256ELi64ELi64ELi4ELb0ELb0EN7cutlass6half_tE19Flash_kernel_traitsILi256ELi64ELi64ELi4ES3_EELi4ELi6ELb1EEEvNS_16Flash_fwd_paramsE:
        /* <DEDUP_REMOVED lines=23> */
[----:B------:R-:W-:Y:S05]  /*0170*/  CALL.REL.NOINC `($__internal_8_$__cuda_sm20_div_s64) ;  /* 0x0000493000007944 */ /* 0x000fea0003c00000 */
[----:B------:R-:W-:Y:S05]  /*0180*/  BRA `(.L_x_381) ;  /* 0x0000013000007947 */ /* 0x000fea0003800000 */
.L_x_380:
        /* <DEDUP_REMOVED lines=19> */
.L_x_381:
        /* <DEDUP_REMOVED lines=11> */
[----:B------:R-:W-:Y:S05]  /*0370*/  CALL.REL.NOINC `($__internal_8_$__cuda_sm20_div_s64) ;  /* 0x0000473000007944 */ /* 0x000fea0003c00000 */
[----:B------:R-:W-:Y:S02]  /*0380*/  MOV R8, R22 ;  /* 0x0000001600087202 */ /* 0x000fe40000000f00 */
[----:B------:R-:W-:Y:S01]  /*0390*/  MOV R9, R23 ;  /* 0x0000001700097202 */ /* 0x000fe20000000f00 */
[----:B------:R-:W-:Y:S05]  /*03a0*/  BRA `(.L_x_384) ;  /* 0x0000013000007947 */ /* 0x000fea0003800000 */
.L_x_383:
        /* <DEDUP_REMOVED lines=19> */
.L_x_384:
[----:B------:R-:W-:Y:S05]  /*04e0*/  BSYNC B0 ;  /* 0x0000000000007941 */ /* 0x000fea0003800000 */
.L_x_382:
        /* <DEDUP_REMOVED lines=42> */
.L_x_386:
        /* <DEDUP_REMOVED lines=19> */
.L_x_387:
[----:B------:R-:W-:Y:S05]  /*08c0*/  BSYNC B0 ;  /* 0x0000000000007941 */ /* 0x000fea0003800000 */
.L_x_385:
        /* <DEDUP_REMOVED lines=74> */
[----:B------:R-:W-:Y:S02]  /*0d70*/  MOV R40, R22 ;  /* 0x0000001600287202 */ /* 0x000fe40000000f00 */
[----:B------:R-:W-:Y:S01]  /*0d80*/  MOV R41, R23 ;  /* 0x0000001700297202 */ /* 0x000fe20000000f00 */
[----:B------:R-:W-:Y:S05]  /*0d90*/  BRA `(.L_x_390) ;  /* 0x0000013000007947 */ /* 0x000fea0003800000 */
.L_x_389:
        /* <DEDUP_REMOVED lines=19> */
.L_x_390:
[----:B------:R-:W-:Y:S05]  /*0ed0*/  BSYNC B0 ;  /* 0x0000000000007941 */ /* 0x000fea0003800000 */
.L_x_388:
        /* <DEDUP_REMOVED lines=41> */
.L_x_392:
        /* <DEDUP_REMOVED lines=19> */
.L_x_393:
[----:B------:R-:W-:Y:S05]  /*12a0*/  BSYNC B0 ;  /* 0x0000000000007941 */ /* 0x000fea0003800000 */
.L_x_391:
        /* <DEDUP_REMOVED lines=236> */
[----:B------:R-:W-:Y:S05]  /*2170*/  CALL.REL.NOINC `($__internal_8_$__cuda_sm20_div_s64) ;  /* 0x0000293000007944 */ /* 0x000fea0003c00000 */
        /* <DEDUP_REMOVED lines=10> */
.L_x_398:
        /* <DEDUP_REMOVED lines=22> */
.L_x_399:
[----:B------:R-:W-:Y:S05]  /*2380*/  BSYNC B0 ;  /* 0x0000000000007941 */ /* 0x000fea0003800000 */
.L_x_397:
[----:B------:R-:W-:Y:S01]  /*2390*/  LOP3.LUT R19, R17, R0, RZ, 0xfc, !PT ;  /* 0x0000000011137212 */ /* 0x000fe200078efcff */
[----:B------:R-:W-:Y:S03]  /*23a0*/  BSSY B0, `(.L_x_400) ;  /* 0x0000028000007945 */ /* 0x000fe60003800000 */
[----:B------:R-:W-:-:S13]  /*23b0*/  ISETP.NE.U32.AND P0, PT, R19, RZ, PT ;  /* 0x000000ff1300720c */ /* 0x000fda0003f05070 */
[----:B------:R-:W-:Y:S05]  /*23c0*/  @!P0 BRA `(.L_x_401) ;  /* 0x000000f000008947 */ /* 0x000fea0003800000 */
[----:B------:R-:W-:Y:S01]  /*23d0*/  IMAD.MOV.U32 R28, RZ, RZ, R29 ;  /* 0x000000ffff1c7224 */ /* 0x000fe200078e001d */
[----:B------:R-:W-:Y:S02]  /*23e0*/  MOV R25, R0 ;  /* 0x0000000000197202 */ /* 0x000fe40000000f00 */
[----:B------:R-:W-:Y:S02]  /*23f0*/  MOV R26, 0x2410 ;  /* 0x00002410001a7802 */ /* 0x000fe40000000f00 */
[----:B------:R-:W-:Y:S05]  /*2400*/  CALL.REL.NOINC `($__internal_8_$__cuda_sm20_div_s64) ;  /* 0x000026a000007944 */ /* 0x000fea0003c00000 */
        /* <DEDUP_REMOVED lines=11> */
.L_x_401:
        /* <DEDUP_REMOVED lines=22> */
.L_x_402:
[----:B------:R-:W-:Y:S05]  /*2620*/  BSYNC B0 ;  /* 0x0000000000007941 */ /* 0x000fea0003800000 */
.L_x_400:
        /* <DEDUP_REMOVED lines=11> */
[----:B------:R-:W-:Y:S05]  /*26e0*/  CALL.REL.NOINC `($__internal_8_$__cuda_sm20_div_s64) ;  /* 0x000023c000007944 */ /* 0x000fea0003c00000 */
[----:B------:R-:W-:-:S04]  /*26f0*/  IADD3 R17, P0, RZ, -R22, RZ ;  /* 0x80000016ff117210 */ /* 0x000fc80007f1e0ff */
[----:B------:R-:W-:Y:S01]  /*2700*/  IADD3.X R18, RZ, ~R23, RZ, P0, !PT ;  /* 0x80000017ff127210 */ /* 0x000fe200007fe4ff */
[----:B------:R-:W-:-:S04]  /*2710*/  IMAD.WIDE.U32 R42, R5, R17, R42 ;  /* 0x00000011052a7225 */ /* 0x000fc800078e002a */
[----:B------:R-:W-:-:S04]  /*2720*/  IMAD R18, R18, R5, RZ ;  /* 0x0000000512127224 */ /* 0x000fc800078e02ff */
[----:B------:R-:W-:-:S05]  /*2730*/  IMAD R4, R4, R17, R18 ;  /* 0x0000001104047224 */ /* 0x000fca00078e0212 */
[----:B------:R-:W-:Y:S01]  /*2740*/  IADD3 R4, R43, R4, RZ ;  /* 0x000000042b047210 */ /* 0x000fe20007ffe0ff */
[----:B------:R-:W-:Y:S05]  /*2750*/  BRA `(.L_x_405) ;  /* 0x0000016000007947 */ /* 0x000fea0003800000 */
.L_x_404:
        /* <DEDUP_REMOVED lines=22> */
.L_x_405:
[----:B------:R-:W-:Y:S05]  /*28c0*/  BSYNC B0 ;  /* 0x0000000000007941 */ /* 0x000fea0003800000 */
.L_x_403:
        /* <DEDUP_REMOVED lines=38> */
[----:B------:R-:W-:Y:S05]  /*2b30*/  CALL.REL.NOINC `($__internal_8_$__cuda_sm20_div_s64) ;  /* 0x00001f7000007944 */ /* 0x000fea0003c00000 */
        /* <DEDUP_REMOVED lines=12> */
.L_x_407:
        /* <DEDUP_REMOVED lines=23> */
.L_x_408:
[----:B------:R-:W-:Y:S05]  /*2d70*/  BSYNC B0 ;  /* 0x0000000000007941 */ /* 0x000fea0003800000 */
.L_x_406:
        /* <DEDUP_REMOVED lines=18> */
.L_x_410:
        /* <DEDUP_REMOVED lines=22> */
.L_x_411:
[----:B------:R-:W-:Y:S05]  /*3000*/  BSYNC B0 ;  /* 0x0000000000007941 */ /* 0x000fea0003800000 */
.L_x_409:
        /* <DEDUP_REMOVED lines=22> */
.L_x_413:
        /* <DEDUP_REMOVED lines=23> */
.L_x_414:
[----:B------:R-:W-:Y:S05]  /*32e0*/  BSYNC B0 ;  /* 0x0000000000007941 */ /* 0x000fea0003800000 */
.L_x_412:
        /* <DEDUP_REMOVED lines=25> */
[----:B------:R-:W-:Y:S05]  /*3480*/  CALL.REL.NOINC `($__internal_8_$__cuda_sm20_div_s64) ;  /* 0x0000162000007944 */ /* 0x000fea0003c00000 */
        /* <DEDUP_REMOVED lines=11> */
.L_x_416:
        /* <DEDUP_REMOVED lines=23> */
.L_x_417:
[----:B------:R-:W-:Y:S05]  /*36b0*/  BSYNC B0 ;  /* 0x0000000000007941 */ /* 0x000fea0003800000 */
.L_x_415:
        /* <DEDUP_REMOVED lines=27> */
.L_x_419:
        /* <DEDUP_REMOVED lines=23> */
.L_x_420:
[----:B------:R-:W-:Y:S05]  /*39e0*/  BSYNC B0 ;  /* 0x0000000000007941 */ /* 0x000fea0003800000 */
.L_x_418:
        /* <DEDUP_REMOVED lines=20> */
.L_x_396:
[----:B------:R-:W-:-:S04]  /*3b30*/  LEA R2, P0, R38, c[0x0][0x200], 0x2 ;  /* 0x0000800026027a11 */ /* 0x000fc800078010ff */
[----:B------:R-:W-:-:S05]  /*3b40*/  LEA.HI.X R3, R38, c[0x0][0x204], R39, 0x2, P0 ;  /* 0x0000810026037a11 */ /* 0x000fca00000f1427 */
[----:B------:R0:W-:Y:S04]  /*3b50*/  STG.E [R2.64], R31 ;  /* 0x0000001f02007986 */ /* 0x0001e8000c10190a */
.L_x_395:
[----:B------:R-:W-:Y:S05]  /*3b60*/  BSYNC B1 ;  /* 0x0000000000017941 */ /* 0x000fea0003800000 */
.L_x_394:
[C---:B------:R-:W-:Y:S01]  /*3b70*/  ISETP.GE.OR P0, PT, R36.reuse, c[0x0][0x314], P2 ;  /* 0x0000c50024007a0c */ /* 0x040fe20001706670 */
[----:B------:R-:W-:Y:S01]  /*3b80*/  IMAD.MOV.U32 R21, RZ, RZ, c[0x0][0x314] ;  /* 0x0000c500ff157624 */ /* 0x000fe200078e00ff */
[C---:B------:R-:W-:Y:S01]  /*3b90*/  IADD3 R0, R36.reuse, 0x20, RZ ;  /* 0x0000002024007810 */ /* 0x040fe20007ffe0ff */
[----:B------:R-:W-:Y:S01]  /*3ba0*/  IMAD.SHL.U32 R36, R36, 0x4, RZ ;  /* 0x0000000424247824 */ /* 0x000fe200078e00ff */
[----:B0-----:R-:W-:Y:S02]  /*3bb0*/  CS2R R4, SRZ ;  /* 0x0000000000047805 */ /* 0x001fe4000001ff00 */
[----:B------:R-:W-:Y:S01]  /*3bc0*/  ISETP.GE.OR P2, PT, R0, c[0x0][0x314], P2 ;  /* 0x0000c50000007a0c */ /* 0x000fe20001746670 */
[----:B------:R-:W-:-:S06]  /*3bd0*/  HFMA2.MMA R0, -RZ, RZ, 0, 0 ;  /* 0x00000000ff007435 */ /* 0x000fcc00000001ff */
[----:B------:R-:W-:-:S04]  /*3be0*/  @!P0 FADD.FTZ R3, -R31, R34 ;  /* 0x000000221f038221 */ /* 0x000fc80000010100 */
[----:B------:R-:W-:Y:S02]  /*3bf0*/  @!P0 FMUL.FTZ R3, R3, 1.4426950216293334961 ;  /* 0x3fb8aa3b03038820 */ /* 0x000fe40000410000 */
[----:B------:R-:W-:Y:S02]  /*3c00*/  @!P2 FADD.FTZ R31, -R31, R33 ;  /* 0x000000211f1fa221 */ /* 0x000fe40000010100 */
[----:B------:R-:W0:Y:S02]  /*3c10*/  @!P0 MUFU.EX2 R6, R3 ;  /* 0x0000000300068308 */ /* 0x000e240000000800 */
[----:B------:R-:W-:-:S06]  /*3c20*/  @!P2 FMUL.FTZ R8, R31, 1.4426950216293334961 ;  /* 0x3fb8aa3b1f08a820 */ /* 0x000fcc0000410000 */
[----:B------:R-:W1:Y:S01]  /*3c30*/  @!P2 MUFU.EX2 R8, R8 ;  /* 0x000000080008a308 */ /* 0x000e620000000800 */
[----:B0-----:R0:W-:Y:S01]  /*3c40*/  @!P0 STS [R27.X4], R6 ;  /* 0x000000061b008388 */ /* 0x0011e20000004800 */
[----:B------:R-:W-:Y:S01]  /*3c50*/  ISETP.GE.AND P0, PT, R21, 0x1, PT ;  /* 0x000000011500780c */ /* 0x000fe20003f06270 */
[----:B------:R-:W-:Y:S02]  /*3c60*/  CS2R R2, SRZ ;  /* 0x0000000000027805 */ /* 0x000fe4000001ff00 */
[----:B-1----:R1:W-:Y:S01]  /*3c70*/  @!P2 STS [R27.X4+0x280], R8 ;  /* 0x000280081b00a388 */ /* 0x0023e20000004800 */
[----:B0-----:R-:W-:Y:S01]  /*3c80*/  CS2R R6, SRZ ;  /* 0x0000000000067805 */ /* 0x001fe2000001ff00 */
[----:B-1----:R-:W-:Y:S02]  /*3c90*/  MOV R8, RZ ;  /* 0x000000ff00087202 */ /* 0x002fe40000000f00 */
        /* <DEDUP_REMOVED lines=29> */
.L_x_423:
        /* <DEDUP_REMOVED lines=57> */
.L_x_422:
        /* <DEDUP_REMOVED lines=35> */
.L_x_424:
[----:B------:R-:W-:-:S13]  /*4430*/  ISETP.LT.OR P4, PT, R22, c[0x0][0x314], P4 ;  /* 0x0000c50016007a0c */ /* 0x000fda0002781670 */
[----:B------:R-:W-:Y:S05]  /*4440*/  @!P4 BRA `(.L_x_421) ;  /* 0x000000f00000c947 */ /* 0x000fea0003800000 */
[----:B------:R-:W-:Y:S01]  /*4450*/  ISETP.GE.AND P0, PT, R11, R24, PT ;  /* 0x000000180b00720c */ /* 0x000fe20003f06270 */
[----:B------:R-:W-:-:S12]  /*4460*/  BSSY B0, `(.L_x_425) ;  /* 0x0000004000007945 */ /* 0x000fd80003800000 */
[----:B------:R-:W-:Y:S05]  /*4470*/  @P0 BRA `(.L_x_426) ;  /* 0x0000002000000947 */ /* 0x000fea0003800000 */
[----:B------:R0:W5:Y:S04]  /*4480*/  LDG.E.128 R12, [R30.64+-0x200] ;  /* 0xfffe000a1e0c7981 */ /* 0x000168000c1e1d00 */
[----:B------:R0:W5:Y:S02]  /*4490*/  LDG.E.128 R16, [R30.64] ;  /* 0x0000000a1e107981 */ /* 0x000164000c1e1d00 */
.L_x_426:
[----:B------:R-:W-:Y:S05]  /*44a0*/  BSYNC B0 ;  /* 0x0000000000007941 */ /* 0x000fea0003800000 */
.L_x_425:
        /* <DEDUP_REMOVED lines=9> */
.L_x_421:
        /* <DEDUP_REMOVED lines=87> */
        .weak           $__internal_8_$__cuda_sm20_div_s64
        .type           $__internal_8_$__cuda_sm20_div_s64,@function
        .size           $__internal_8_$__cuda_sm20_div_s64,(.L_x_8724 - $__internal_8_$__cuda_sm20_div_s64)
$__internal_8_$__cuda_sm20_div_s64:
        /* <DEDUP_REMOVED lines=83> */
[----:B------:R-:W-:Y:S06]  /*4fe0*/  RET.REL.NODEC R44 `(_ZN5flash32flash_fwd_splitkv_combine_kernelI23Flash_fwd_kernel_traitsILi256ELi64ELi64ELi4ELb0ELb0EN7cutlass6half_tE19Flash_kernel_traitsILi256ELi64ELi64ELi4ES3_EELi4ELi6ELb1EEEvNS_16Flash_fwd_paramsE) ;  /* 0xffffb0102c007950 */ /* 0x000fec0003c3ffff */
.L_x_427:
        /* <DEDUP_REMOVED lines=9> */
.L_x_8724:


//--------------------- .text._ZN5flash32flash_fwd_splitkv_combine_kernelI23Flash_fwd_kernel_traitsILi256ELi64ELi64ELi4ELb0ELb0EN7cutlass6half_tE19Flash_kernel_traitsILi256ELi64ELi64ELi4ES3_EELi4ELi5ELb1EEEvNS_16Flash_fwd_paramsE --------------------------
	.section	.text._ZN5flash32flash_fwd_splitkv_combine_kernelI23Flash_fwd_kernel_traitsILi256ELi64ELi64ELi4ELb0ELb0EN7cutlass6half_tE19Flash_kernel_traitsILi256ELi64ELi64ELi4ES3_EELi4ELi5ELb1EEEvNS_16Flash_fwd_paramsE,"ax",@progbits
	.sectioninfo	@"SHI_REGISTERS=52"
	.align	128
        .global         _ZN5flash32flash_fwd_splitkv_combine_kernelI23Flash_fwd_kernel_traitsILi256ELi64ELi64ELi4ELb0ELb0EN7cutlass6half_tE19Flash_kernel_traitsILi256ELi64ELi64ELi4ES3_EELi4ELi5ELb1EEEvNS_16Flash_fwd_paramsE
        .type           _ZN5flash32flash_fwd_splitkv_combine_kernelI23Flash_fwd_kernel_traitsILi256ELi64ELi64ELi4ELb0ELb0EN7cutlass6half_tE19Flash_kernel_traitsILi256ELi64ELi64ELi4ES3_EELi4ELi5ELb1EEEvNS_16Flash_fwd_paramsE,@function
        .size           _ZN5flash32flash_fwd_splitkv_combine_kernelI23Flash_fwd_kernel_traitsILi256ELi64ELi64ELi4ELb0ELb0EN7cutlass6half_tE19Flash_kernel_traitsILi256ELi64ELi64ELi4ES3_EELi4ELi5ELb1EEEvNS_16Flash_fwd_paramsE,(.L_x_8725 - _ZN5flash32flash_fwd_splitkv_combine_kernelI23Flash_fwd_kernel_traitsILi256ELi64ELi64ELi4ELb0ELb0EN7cutlass6half_tE19Flash_kernel_traitsILi256ELi64ELi64ELi4ES3_EELi4ELi5ELb1EEEvNS_16Flash_fwd_paramsE)
        .other          _ZN5flash32flash_fwd_splitkv_combine_kernelI23Flash_fwd_kernel_traitsILi256ELi64ELi64ELi4ELb0ELb0EN7cutlass6half_tE19Flash_kernel_traitsILi256ELi64ELi64ELi4ES3_EELi4ELi5ELb1EEEvNS_16Flash_fwd_paramsE,@"STO_CUDA_ENTRY STV_DEFAULT"
_ZN5flash32flash_fwd_splitkv_combine_kernelI23Flash_fwd_kernel_traitsILi256ELi64ELi64ELi4ELb0ELb0EN7cutlass6half_tE19Flash_kernel_traitsILi256ELi64ELi64ELi4ES3_EELi4ELi5ELb1EEEvNS_16Flash_fwd_paramsE:
.text._ZN5flash32flash_fwd_splitkv_combine_kernelI23Flash_fwd_kernel_traitsILi256ELi64ELi64ELi4ELb0ELb0EN7cutlass6half_tE19Flash_kernel_traitsILi256ELi64ELi64ELi4ES3_EELi4ELi5ELb1EEEvNS_16Flash_fwd_paramsE:
        /* <DEDUP_REMOVED lines=23> */
[----:B------:R-:W-:Y:S05]  /*0170*/  CALL.REL.NOINC `($__internal_9_$__cuda_sm20_div_s64) ;  /* 0x000048c000007944 */ /* 0x000fea0003c00000 */
[----:B------:R-:W-:Y:S05]  /*0180*/  BRA `(.L_x_429) ;  /* 0x0000013000007947 */ /* 0x000fea0003800000 */
.L_x_428:
        /* <DEDUP_REMOVED lines=19> */
.L_x_429:
        /* <DEDUP_REMOVED lines=12> */
[----:B------:R-:W-:Y:S05]  /*0380*/  CALL.REL.NOINC `($__internal_9_$__cuda_sm20_div_s64) ;  /* 0x000046b000007944 */ /* 0x000fea0003c00000 */
[----:B------:R-:W-:Y:S02]  /*0390*/  MOV R8, R20 ;  /* 0x0000001400087202 */ /* 0x000fe40000000f00 */
[----:B------:R-:W-:Y:S01]  /*03a0*/  MOV R9, R21 ;  /* 0x0000001500097202 */ /* 0x000fe20000000f00 */
[----:B------:R-:W-:Y:S05]  /*03b0*/  BRA `(.L_x_432) ;  /* 0x0000013000007947 */ /* 0x000fea0003800000 */
.L_x_431:
        /* <DEDUP_REMOVED lines=19> */
.L_x_432:
[----:B------:R-:W-:Y:S05]  /*04f0*/  BSYNC B0 ;  /* 0x0000000000007941 */ /* 0x000fea0003800000 */
.L_x_430:
        /* <DEDUP_REMOVED lines=43> */
.L_x_434:
        /* <DEDUP_REMOVED lines=19> */
.L_x_435:
[----:B------:R-:W-:Y:S05]  /*08e0*/  BSYNC B0 ;  /* 0x0000000000007941 */ /* 0x000fea0003800000 */
.L_x_433:
        /* <DEDUP_REMOVED lines=74> */
[----:B------:R-:W-:Y:S02]  /*0d90*/  MOV R32, R20 ;  /* 0x0000001400207202 */ /* 0x000fe40000000f00 */
[----:B------:R-:W-:Y:S01]  /*0da0*/  MOV R33, R21 ;  /* 0x0000001500217202 */ /* 0x000fe20000000f00 */
[----:B------:R-:W-:Y:S05]  /*0db0*/  BRA `(.L_x_438) ;  /* 0x0000013000007947 */ /* 0x000fea0003800000 */
.L_x_437:
        /* <DEDUP_REMOVED lines=19> */
.L_x_438:
[----:B------:R-:W-:Y:S05]  /*0ef0*/  BSYNC B0 ;  /* 0x0000000000007941 */ /* 0x000fea0003800000 */
.L_x_436:
        /* <DEDUP_REMOVED lines=41> */
.L_x_440:
        /* <DEDUP_REMOVED lines=19> */
.L_x_441:
[----:B------:R-:W-:Y:S05]  /*12c0*/  BSYNC B0 ;  /* 0x0000000000007941 */ /* 0x000fea0003800000 */
.L_x_439:
        /* <DEDUP_REMOVED lines=131> */
.L_x_443:
[----:B------:R-:W-:Y:S05]  /*1b00*/  BSYNC B0 ;  /* 0x0000000000007941 */ /* 0x000fea0003800000 */
.L_x_442:
        /* <DEDUP_REMOVED lines=99> */
.L_x_448:
        /* <DEDUP_REMOVED lines=22> */
.L_x_449:
[----:B------:R-:W-:Y:S05]  /*22a0*/  BSYNC B0 ;  /* 0x0000000000007941 */ /* 0x000fea0003800000 */
.L_x_447:
[----:B------:R-:W-:Y:S01]  /*22b0*/  LOP3.LUT R19, R17, R0, RZ, 0xfc, !PT ;  /* 0x0000000011137212 */ /* 0x000fe200078efcff */
[----:B------:R-:W-:Y:S03]  /*22c0*/  BSSY B0, `(.L_x_450) ;  /* 0x0000028000007945 */ /* 0x000fe60003800000 */
[----:B------:R-:W-:-:S13]  /*22d0*/  ISETP.NE.U32.AND P0, PT, R19, RZ, PT ;  /* 0x000000ff1300720c */ /* 0x000fda0003f05070 */
[----:B------:R-:W-:Y:S05]  /*22e0*/  @!P0 BRA `(.L_x_451) ;  /* 0x000000f000008947 */ /* 0x000fea0003800000 */
[----:B------:R-:W-:Y:S01]  /*22f0*/  IMAD.MOV.U32 R24, RZ, RZ, R30 ;  /* 0x000000ffff187224 */ /* 0x000fe200078e001e */
[----:B------:R-:W-:Y:S02]  /*2300*/  MOV R23, R0 ;  /* 0x0000000000177202 */ /* 0x000fe40000000f00 */
[----:B------:R-:W-:Y:S02]  /*2310*/  MOV R22, 0x2330 ;  /* 0x0000233000167802 */ /* 0x000fe40000000f00 */
[----:B------:R-:W-:Y:S05]  /*2320*/  CALL.REL.NOINC `($__internal_9_$__cuda_sm20_div_s64) ;  /* 0x0000271000007944 */ /* 0x000fea0003c00000 */
        /* <DEDUP_REMOVED lines=11> */
.L_x_451:
        /* <DEDUP_REMOVED lines=22> */
.L_x_452:
[----:B------:R-:W-:Y:S05]  /*2540*/  BSYNC B0 ;  /* 0x0000000000007941 */ /* 0x000fea0003800000 */
.L_x_450:
        /* <DEDUP_REMOVED lines=11> */
[----:B------:R-:W-:Y:S05]  /*2600*/  CALL.REL.NOINC `($__internal_9_$__cuda_sm20_div_s64) ;  /* 0x0000243000007944 */ /* 0x000fea0003c00000 */
[----:B------:R-:W-:-:S04]  /*2610*/  IADD3 R17, P0, RZ, -R20, RZ ;  /* 0x80000014ff117210 */ /* 0x000fc80007f1e0ff */
[----:B------:R-:W-:Y:S01]  /*2620*/  IADD3.X R18, RZ, ~R21, RZ, P0, !PT ;  /* 0x80000015ff127210 */ /* 0x000fe200007fe4ff */
[----:B------:R-:W-:-:S04]  /*2630*/  IMAD.WIDE.U32 R36, R5, R17, R36 ;  /* 0x0000001105247225 */ /* 0x000fc800078e0024 */
[----:B------:R-:W-:-:S04]  /*2640*/  IMAD R18, R18, R5, RZ ;  /* 0x0000000512127224 */ /* 0x000fc800078e02ff */
[----:B------:R-:W-:-:S05]  /*2650*/  IMAD R4, R4, R17, R18 ;  /* 0x0000001104047224 */ /* 0x000fca00078e0212 */
[----:B------:R-:W-:Y:S01]  /*2660*/  IADD3 R4, R37, R4, RZ ;  /* 0x0000000425047210 */ /* 0x000fe20007ffe0ff */
[----:B------:R-:W-:Y:S05]  /*2670*/  BRA `(.L_x_455) ;  /* 0x0000016000007947 */ /* 0x000fea0003800000 */
.L_x_454:
        /* <DEDUP_REMOVED lines=22> */
.L_x_455:
[----:B------:R-:W-:Y:S05]  /*27e0*/  BSYNC B0 ;  /* 0x0000000000007941 */ /* 0x000fea0003800000 */
.L_x_453:
        /* <DEDUP_REMOVED lines=38> */
[----:B------:R-:W-:Y:S05]  /*2a50*/  CALL.REL.NOINC `($__internal_9_$__cuda_sm20_div_s64) ;  /* 0x00001fe000007944 */ /* 0x000fea0003c00000 */
        /* <DEDUP_REMOVED lines=12> */
.L_x_457:
        /* <DEDUP_REMOVED lines=23> */
.L_x_458:
[----:B------:R-:W-:Y:S05]  /*2c90*/  BSYNC B0 ;  /* 0x0000000000007941 */ /* 0x000fea0003800000 */
.L_x_456:
        /* <DEDUP_REMOVED lines=19> */
.L_x_460:
        /* <DEDUP_REMOVED lines=22> */
.L_x_461:
[----:B------:R-:W-:Y:S05]  /*2f30*/  BSYNC B0 ;  /* 0x0000000000007941 */ /* 0x000fea0003800000 */
.L_x_459:
        /* <DEDUP_REMOVED lines=20> */
.L_x_463:
        /* <DEDUP_REMOVED lines=23> */
.L_x_464:
[----:B------:R-:W-:Y:S05]  /*31f0*/  BSYNC B0 ;  /* 0x0000000000007941 */ /* 0x000fea0003800000 */
.L_x_462:
        /* <DEDUP_REMOVED lines=25> */
[----:B------:R-:W-:Y:S05]  /*3390*/  CALL.REL.NOINC `($__internal_9_$__cuda_sm20_div_s64) ;  /* 0x000016a000007944 */ /* 0x000fea0003c00000 */
        /* <DEDUP_REMOVED lines=12> */
.L_x_466:
        /* <DEDUP_REMOVED lines=23> */
.L_x_467:
[----:B------:R-:W-:Y:S05]  /*35d0*/  BSYNC B0 ;  /* 0x0000000000007941 */ /* 0x000fea0003800000 */
.L_x_465:
        /* <DEDUP_REMOVED lines=29> */
.L_x_469:
        /* <DEDUP_REMOVED lines=23> */
.L_x_470:
[----:B------:R-:W-:Y:S05]  /*3920*/  BSYNC B0 ;  /* 0x0000000000007941 */ /* 0x000fea0003800000 */
.L_x_468:
        /* <DEDUP_REMOVED lines=20> */
.L_x_446:
[----:B------:R-:W-:-:S04]  /*3a70*/  LEA R2, P0, R36, c[0x0][0x200], 0x2 ;  /* 0x0000800024027a11 */ /* 0x000fc800078010ff */
[----:B------:R-:W-:-:S05]  /*3a80*/  LEA.HI.X R3, R36, c[0x0][0x204], R37, 0x2, P0 ;  /* 0x0000810024037a11 */ /* 0x000fca00000f1425 */
[----:B------:R0:W-:Y:S04]  /*3a90*/  STG.E [R2.64], R28 ;  /* 0x0000001c02007986 */ /* 0x0001e8000c10190a */
.L_x_445:
[----:B------:R-:W-:Y:S05]  /*3aa0*/  BSYNC B1 ;  /* 0x0000000000017941 */ /* 0x000fea0003800000 */
.L_x_444:
[----:B------:R-:W1:Y:S01]  /*3ab0*/  S2R R0, SR_TID.X ;  /* 0x0000000000007919 */ /* 0x000e620000002100 */
[----:B------:R-:W-:Y:S01]  /*3ac0*/  IMAD.MOV.U32 R21, RZ, RZ, c[0x0][0x314] ;  /* 0x0000c500ff157624 */ /* 0x000fe200078e00ff */
[----:B------:R-:W-:Y:S01]  /*3ad0*/  CS2R R4, SRZ ;  /* 0x0000000000047805 */ /* 0x000fe2000001ff00 */
[----:B------:R-:W-:Y:S01]  /*3ae0*/  CS2R R6, SRZ ;  /* 0x0000000000067805 */ /* 0x000fe2000001ff00 */
[----:B01----:R-:W-:-:S04]  /*3af0*/  SHF.R.S32.HI R3, RZ, 0x1f, R0 ;  /* 0x0000001fff037819 */ /* 0x003fc80000011400 */
[----:B------:R-:W-:Y:S02]  /*3b00*/  LEA.HI R20, R3, R0, RZ, 0x5 ;  /* 0x0000000003147211 */ /* 0x000fe400078f28ff */
[----:B------:R-:W-:Y:S02]  /*3b10*/  CS2R R2, SRZ ;  /* 0x0000000000027805 */ /* 0x000fe4000001ff00 */
[----:B------:R-:W-:Y:S02]  /*3b20*/  LOP3.LUT R25, R20, 0xffffffe0, RZ, 0xc0, !PT ;  /* 0xffffffe014197812 */ /* 0x000fe400078ec0ff */
[----:B------:R-:W-:-:S03]  /*3b30*/  SHF.R.S32.HI R20, RZ, 0x5, R20 ;  /* 0x00000005ff147819 */ /* 0x000fc60000011414 */
[----:B------:R-:W-:-:S05]  /*3b40*/  IMAD.IADD R25, R0, 0x1, -R25 ;  /* 0x0000000100197824 */ /* 0x000fca00078e0a19 */
[----:B------:R-:W-:-:S04]  /*3b50*/  ISETP.GE.AND P0, PT, R25, c[0x0][0x314], PT ;  /* 0x0000c50019007a0c */ /* 0x000fc80003f06270 */
[----:B------:R-:W-:Y:S01]  /*3b60*/  ISETP.LT.AND P0, PT, R0, 0x80, !P0 ;  /* 0x000000800000780c */ /* 0x000fe20004701270 */
[----:B------:R-:W-:-:S12]  /*3b70*/  HFMA2.MMA R0, -RZ, RZ, 0, 0 ;  /* 0x00000000ff007435 */ /* 0x000fd800000001ff */
[----:B------:R-:W-:Y:S02]  /*3b80*/  @P0 FADD.FTZ R8, -R28, R29 ;  /* 0x0000001d1c080221 */ /* 0x000fe40000010100 */
[C---:B------:R-:W-:Y:S01]  /*3b90*/  @P0 IMAD R9, R25.reuse, 0x5, R20 ;  /* 0x0000000519090824 */ /* 0x040fe200078e0214 */
[----:B------:R-:W-:Y:S01]  /*3ba0*/  SHF.L.U32 R25, R25, 0x2, RZ ;  /* 0x0000000219197819 */ /* 0x000fe200000006ff */
[----:B------:R-:W-:-:S06]  /*3bb0*/  @P0 FMUL.FTZ R8, R8, 1.4426950216293334961 ;  /* 0x3fb8aa3b08080820 */ /* 0x000fcc0000410000 */
[----:B------:R-:W0:Y:S02]  /*3bc0*/  @P0 MUFU.EX2 R8, R8 ;  /* 0x0000000800080308 */ /* 0x000e240000000800 */
[----:B0-----:R0:W-:Y:S04]  /*3bd0*/  @P0 STS [R9.X4], R8 ;  /* 0x0000000809000388 */ /* 0x0011e80000004800 */
[----:B------:R-:W-:Y:S01]  /*3be0*/  BAR.SYNC.DEFER_BLOCKING 0x0 ;  /* 0x0000000000007b1d */ /* 0x000fe20000010000 */
[----:B------:R-:W-:Y:S01]  /*3bf0*/  ISETP.GE.AND P0, PT, R21, 0x1, PT ;  /* 0x000000011500780c */ /* 0x000fe20003f06270 */
[----:B0-----:R-:W-:-:S12]  /*3c00*/  IMAD.MOV.U32 R8, RZ, RZ, RZ ;  /* 0x000000ffff087224 */ /* 0x001fd800078e00ff */
[----:B------:R-:W-:Y:S05]  /*3c10*/  @!P0 BRA `(.L_x_471) ;  /* 0x000008b000008947 */ /* 0x000fea0003800000 */
[----:B------:R-:W-:Y:S01]  /*3c20*/  ULDC UR5, c[0x0][0x22c] ;  /* 0x00008b0000057ab9 */ /* 0x000fe20000000800 */
[C---:B------:R-:W-:Y:S01]  /*3c30*/  IMAD R29, R20.reuse, 0x100, R25 ;  /* 0x00000100141d7824 */ /* 0x040fe200078e0219 */
[----:B------:R-:W-:Y:S01]  /*3c40*/  UIMAD UR5, UR8, UR5, URZ ;  /* 0x00000005080572a4 */ /* 0x000fe2000f8e023f */
[----:B------:R-:W-:Y:S01]  /*3c50*/  ISETP.GT.AND P1, PT, R21, 0x3, PT ;  /* 0x000000031500780c */ /* 0x000fe20003f24270 */
[C---:B------:R-:W-:Y:S01]  /*3c60*/  IMAD R26, R11.reuse, c[0x0][0x22c], RZ ;  /* 0x00008b000b1a7a24 */ /* 0x040fe200078e02ff */
[----:B------:R-:W-:Y:S01]  /*3c70*/  PLOP3.LUT P4, PT, PT, PT, PT, 0x80, 0x0 ;  /* 0x000000000000781c */ /* 0x000fe20003f8f070 */
[----:B------:R-:W-:Y:S01]  /*3c80*/  USHF.R.S32.HI UR4, URZ, 0x1f, UR5 ;  /* 0x0000001f3f047899 */ /* 0x000fe20008011405 */
[----:B------:R-:W-:Y:S01]  /*3c90*/  IADD3 R23, R11, -UR8, RZ ;  /* 0x800000080b177c10 */ /* 0x000fe2000fffe0ff */
[----:B------:R-:W-:Y:S01]  /*3ca0*/  IMAD.SHL.U32 R10, R20, 0x4, RZ ;  /* 0x00000004140a7824 */ /* 0x000fe200078e00ff */
[C---:B------:R-:W-:Y:S01]  /*3cb0*/  IADD3 R0, P0, R29.reuse, UR5, RZ ;  /* 0x000000051d007c10 */ /* 0x040fe2000ff1e0ff */
[----:B------:R-:W-:Y:S01]  /*3cc0*/  IMAD.MOV.U32 R22, RZ, RZ, RZ ;  /* 0x000000ffff167224 */ /* 0x000fe200078e00ff */
[----:B------:R-:W-:Y:S01]  /*3cd0*/  CS2R R12, SRZ ;  /* 0x00000000000c7805 */ /* 0x000fe2000001ff00 */
[----:B------:R-:W-:Y:S01]  /*3ce0*/  CS2R R14, SRZ ;  /* 0x00000000000e7805 */ /* 0x000fe2000001ff00 */
[----:B------:R-:W-:Y:S01]  /*3cf0*/  LEA.HI.X.SX32 R29, R29, UR4, 0x1, P0 ;  /* 0x000000041d1d7c11 */ /* 0x000fe200080f0eff */
[----:B------:R-:W-:Y:S01]  /*3d00*/  CS2R R16, SRZ ;  /* 0x0000000000107805 */ /* 0x000fe2000001ff00 */
[----:B------:R-:W-:Y:S01]  /*3d10*/  LEA R24, P0, R0, c[0x0][0x1d8], 0x2 ;  /* 0x0000760000187a11 */ /* 0x000fe200078010ff */
[----:B------:R-:W-:Y:S01]  /*3d20*/  CS2R R18, SRZ ;  /* 0x0000000000127805 */ /* 0x000fe2000001ff00 */
[----:B------:R-:W-:-:S02]  /*3d30*/  IMAD.WIDE R26, R26, 0x4, RZ ;  /* 0x000000041a1a7825 */ /* 0x000fc400078e02ff */
[----:B------:R-:W-:Y:S02]  /*3d40*/  LEA.HI.X R29, R0, c[0x0][0x1dc], R29, 0x2, P0 ;  /* 0x00007700001d7a11 */ /* 0x000fe400000f141d */
[----:B------:R-:W-:Y:S01]  /*3d50*/  IADD3 R24, P0, R24, 0x200, RZ ;  /* 0x0000020018187810 */ /* 0x000fe20007f1e0ff */
[----:B------:R-:W-:-:S04]  /*3d60*/  IMAD.MOV.U32 R0, RZ, RZ, RZ ;  /* 0x000000ffff007224 */ /* 0x000fc800078e00ff */
[----:B------:R-:W-:Y:S01]  /*3d70*/  IMAD.X R29, RZ, RZ, R29, P0 ;  /* 0x000000ffff1d7224 */ /* 0x000fe200000e061d */
[----:B------:R-:W-:Y:S05]  /*3d80*/  @!P1 BRA `(.L_x_472) ;  /* 0x000003e000009947 */ /* 0x000fea0003800000 */
[----:B------:R-:W-:Y:S02]  /*3d90*/  PLOP3.LUT P4, PT, PT, PT, PT, 0x8, 0x0 ;  /* 0x000000000000781c */ /* 0x000fe40003f8e170 */
[CC--:B------:R-:W-:Y:S02]  /*3da0*/  ISETP.GE.AND P3, PT, R20.reuse, R23.reuse, PT ;  /* 0x000000171400720c */ /* 0x0c0fe40003f66270 */
[----:B------:R-:W-:Y:S02]  /*3db0*/  ISETP.GE.AND P0, PT, R20, R23, PT ;  /* 0x000000171400720c */ /* 0x000fe40003f06270 */
[----:B------:R-:W-:-:S04]  /*3dc0*/  IADD3 R21, R21, -0x3, RZ ;  /* 0xfffffffd15157810 */ /* 0x000fc80007ffe0ff */
.L_x_473:
[----:B------:R-:W-:Y:S01]  /*3dd0*/  MOV R28, R24 ;  /* 0x00000018001c7202 */ /* 0x000fe20000000f00 */
[----:B------:R-:W0:Y:S01]  /*3de0*/  LDS R9, [R10] ;  /* 0x000000000a097984 */ /* 0x000e220000000800 */
[----:B------:R-:W-:Y:S02]  /*3df0*/  IADD3 R22, R22, 0x4, RZ ;  /* 0x0000000416167810 */ /* 0x000fe40007ffe0ff */
[----:B------:R-:W-:Y:S01]  /*3e00*/  IADD3 R32, P1, R26, R28, RZ ;  /* 0x0000001c1a207210 */ /* 0x000fe20007f3e0ff */
[----:B------:R1:W0:Y:S01]  /*3e10*/  @!P3 LDG.E.128 R12, [R28.64+-0x200] ;  /* 0xfffe000a1c0cb981 */ /* 0x000222000c1e1d00 */
[----:B------:R-:W-:Y:S02]  /*3e20*/  ISETP.GE.AND P2, PT, R22, R21, PT ;  /* 0x000000151600720c */ /* 0x000fe40003f46270 */
[C---:B------:R-:W-:Y:S01]  /*3e30*/  IADD3.X R33, R27.reuse, R29, RZ, P1, !PT ;  /* 0x0000001d1b217210 */ /* 0x040fe20000ffe4ff */
[----:B------:R1:W2:Y:S01]  /*3e40*/  @!P3 LDG.E.128 R16, [R28.64] ;  /* 0x0000000a1c10b981 */ /* 0x0002a2000c1e1d00 */
[----:B------:R-:W-:Y:S02]  /*3e50*/  PLOP3.LUT P3, PT, P0, PT, PT, 0x80, 0x0 ;  /* 0x000000000000781c */ /* 0x000fe4000076f070 */
[C---:B------:R-:W-:Y:S04]  /*3e60*/  IADD3 R30, P1, R26.reuse, R32, RZ ;  /* 0x000000201a1e7210 */ /* 0x040fe80007f3e0ff */
[C---:B------:R-:W-:Y:S02]  /*3e70*/  IADD3.X R31, R27.reuse, R33, RZ, P1, !PT ;  /* 0x000000211b1f7210 */ /* 0x040fe40000ffe4ff */
[C---:B-1----:R-:W-:Y:S04]  /*3e80*/  IADD3 R28, P1, R26.reuse, R30, RZ ;  /* 0x0000001e1a1c7210 */ /* 0x042fe80007f3e0ff */
[----:B------:R-:W-:Y:S02]  /*3e90*/  IADD3.X R29, R27, R31, RZ, P1, !PT ;  /* 0x0000001f1b1d7210 */ /* 0x000fe40000ffe4ff */
[----:B------:R-:W-:Y:S01]  /*3ea0*/  IADD3 R24, P1, R26, R28, RZ ;  /* 0x0000001c1a187210 */ /* 0x000fe20007f3e0ff */
[C---:B0-----:R-:W-:Y:S02]  /*3eb0*/  FFMA.FTZ R8, R9.reuse, R12, R8 ;  /* 0x0000000c09087223 */ /* 0x041fe40000010008 */
[C---:B------:R-:W-:Y:S02]  /*3ec0*/  FFMA.FTZ R7, R9.reuse, R13, R7 ;  /* 0x0000000d09077223 */ /* 0x040fe40000010007 */
[C---:B------:R-:W-:Y:S02]  /*3ed0*/  FFMA.FTZ R6, R9.reuse, R14, R6 ;  /* 0x0000000e09067223 */ /* 0x040fe40000010006 */
[C---:B------:R-:W-:Y:S02]  /*3ee0*/  FFMA.FTZ R5, R9.reuse, R15, R5 ;  /* 0x0000000f09057223 */ /* 0x040fe40000010005 */
[C---:B--2---:R-:W-:Y:S01]  /*3ef0*/  FFMA.FTZ R4, R9.reuse, R16, R4 ;  /* 0x0000001009047223 */ /* 0x044fe20000010004 */
[----:B------:R-:W2:Y:S01]  /*3f00*/  @!P3 LDG.E.128 R12, [R32.64+-0x200] ;  /* 0xfffe000a200cb981 */ /* 0x000ea2000c1e1d00 */
[C---:B------:R-:W-:Y:S02]  /*3f10*/  FFMA.FTZ R3, R9.reuse, R17, R3 ;  /* 0x0000001109037223 */ /* 0x040fe40000010003 */
[C---:B------:R-:W-:Y:S02]  /*3f20*/  FFMA.FTZ R2, R9.reuse, R18, R2 ;  /* 0x0000001209027223 */ /* 0x040fe40000010002 */
[----:B------:R-:W-:Y:S02]  /*3f30*/  FFMA.FTZ R0, R9, R19, R0 ;  /* 0x0000001309007223 */ /* 0x000fe40000010000 */
[----:B------:R-:W3:Y:S04]  /*3f40*/  @!P3 LDG.E.128 R16, [R32.64] ;  /* 0x0000000a2010b981 */ /* 0x000ee8000c1e1d00 */
[----:B------:R-:W2:Y:S02]  /*3f50*/  LDS R9, [R10+0x14] ;  /* 0x000014000a097984 */ /* 0x000ea40000000800 */
        /* <DEDUP_REMOVED lines=21> */
[----:B------:R1:W2:Y:S01]  /*40b0*/  LDS R9, [R10+0x3c] ;  /* 0x00003c000a097984 */ /* 0x0002a20000000800 */
[----:B0-----:R-:W-:Y:S02]  /*40c0*/  IADD3.X R29, R27, R29, RZ, P1, !PT ;  /* 0x0000001d1b1d7210 */ /* 0x001fe40000ffe4ff */
[----:B-1----:R-:W-:Y:S01]  /*40d0*/  IADD3 R10, R10, 0x50, RZ ;  /* 0x000000500a0a7810 */ /* 0x002fe20007ffe0ff */
        /* <DEDUP_REMOVED lines=9> */
.L_x_472:
[----:B------:R-:W-:-:S04]  /*4170*/  IADD3 R9, -R22, c[0x0][0x314], RZ ;  /* 0x0000c50016097a10 */ /* 0x000fc80007ffe1ff */
[----:B------:R-:W-:-:S13]  /*4180*/  ISETP.GT.AND P0, PT, R9, 0x1, PT ;  /* 0x000000010900780c */ /* 0x000fda0003f04270 */
[----:B------:R-:W-:Y:S05]  /*4190*/  @!P0 BRA `(.L_x_474) ;  /* 0x0000021000008947 */ /* 0x000fea0003800000 */
[----:B------:R-:W-:Y:S01]  /*41a0*/  ISETP.GE.AND P0, PT, R20, R23, PT ;  /* 0x000000171400720c */ /* 0x000fe20003f06270 */
[----:B------:R-:W0:Y:S01]  /*41b0*/  LDS R35, [R10] ;  /* 0x000000000a237984 */ /* 0x000e220000000800 */
[----:B------:R-:W-:-:S03]  /*41c0*/  IADD3 R36, P1, R26, R24, RZ ;  /* 0x000000181a247210 */ /* 0x000fc60007f3e0ff */
[----:B------:R1:W2:Y:S08]  /*41d0*/  LDS R34, [R10+0x14] ;  /* 0x000014000a227984 */ /* 0x0002b00000000800 */
[----:B------:R-:W-:-:S05]  /*41e0*/  @!P0 MOV R28, R24 ;  /* 0x00000018001c8202 */ /* 0x000fca0000000f00 */
[----:B------:R-:W0:Y:S04]  /*41f0*/  @!P0 LDG.E.128 R12, [R28.64+-0x200] ;  /* 0xfffe000a1c0c8981 */ /* 0x000e28000c1e1d00 */
[----:B------:R-:W3:Y:S01]  /*4200*/  @!P0 LDG.E.128 R16, [R28.64] ;  /* 0x0000000a1c108981 */ /* 0x000ee2000c1e1d00 */
[----:B------:R-:W-:Y:S01]  /*4210*/  IADD3.X R37, R27, R29, RZ, P1, !PT ;  /* 0x0000001d1b257210 */ /* 0x000fe20000ffe4ff */
[-C--:B0-----:R-:W-:Y:S02]  /*4220*/  FFMA.FTZ R33, R12, R35.reuse, R8 ;  /* 0x000000230c217223 */ /* 0x081fe40000010008 */
[-C--:B------:R-:W-:Y:S02]  /*4230*/  FFMA.FTZ R32, R13, R35.reuse, R7 ;  /* 0x000000230d207223 */ /* 0x080fe40000010007 */
[----:B------:R-:W-:-:S02]  /*4240*/  FFMA.FTZ R31, R14, R35, R6 ;  /* 0x000000230e1f7223 */ /* 0x000fc40000010006 */
[-C--:B------:R-:W-:Y:S02]  /*4250*/  FFMA.FTZ R30, R15, R35.reuse, R5 ;  /* 0x000000230f1e7223 */ /* 0x080fe40000010005 */
[-C--:B---3--:R-:W-:Y:S01]  /*4260*/  FFMA.FTZ R21, R16, R35.reuse, R4 ;  /* 0x0000002310157223 */ /* 0x088fe20000010004 */
[----:B------:R-:W2:Y:S01]  /*4270*/  @!P0 LDG.E.128 R12, [R36.64+-0x200] ;  /* 0xfffe000a240c8981 */ /* 0x000ea2000c1e1d00 */
[-C--:B------:R-:W-:Y:S02]  /*4280*/  FFMA.FTZ R28, R17, R35.reuse, R3 ;  /* 0x00000023111c7223 */ /* 0x080fe40000010003 */
[-C--:B------:R-:W-:Y:S02]  /*4290*/  FFMA.FTZ R9, R18, R35.reuse, R2 ;  /* 0x0000002312097223 */ /* 0x080fe40000010002 */
[----:B------:R-:W-:Y:S02]  /*42a0*/  FFMA.FTZ R0, R19, R35, R0 ;  /* 0x0000002313007223 */ /* 0x000fe40000010000 */
[----:B------:R-:W3:Y:S01]  /*42b0*/  @!P0 LDG.E.128 R16, [R36.64] ;  /* 0x0000000a24108981 */ /* 0x000ee2000c1e1d00 */
[----:B------:R-:W-:-:S02]  /*42c0*/  IADD3 R24, P0, R26, R36, RZ ;  /* 0x000000241a187210 */ /* 0x000fc40007f1e0ff */
[----:B------:R-:W-:Y:S02]  /*42d0*/  IADD3 R22, R22, 0x1, RZ ;  /* 0x0000000116167810 */ /* 0x000fe40007ffe0ff */
[----:B------:R-:W-:Y:S02]  /*42e0*/  IADD3 R26, R10, 0x14, RZ ;  /* 0x000000140a1a7810 */ /* 0x000fe40007ffe0ff */
[----:B------:R-:W-:Y:S02]  /*42f0*/  IADD3.X R29, R27, R37, RZ, P0, !PT ;  /* 0x000000251b1d7210 */ /* 0x000fe400007fe4ff */
[----:B------:R-:W-:Y:S02]  /*4300*/  PLOP3.LUT P4, PT, PT, PT, PT, 0x8, 0x0 ;  /* 0x000000000000781c */ /* 0x000fe40003f8e170 */
[----:B------:R-:W-:Y:S02]  /*4310*/  IADD3 R22, R22, 0x1, RZ ;  /* 0x0000000116167810 */ /* 0x000fe40007ffe0ff */
[----:B-1----:R-:W-:Y:S01]  /*4320*/  IADD3 R10, R26, 0x14, RZ ;  /* 0x000000141a0a7810 */ /* 0x002fe20007ffe0ff */
[----:B--2---:R-:W-:-:S02]  /*4330*/  FFMA.FTZ R8, R12, R34, R33 ;  /* 0x000000220c087223 */ /* 0x004fc40000010021 */
[-C--:B------:R-:W-:Y:S02]  /*4340*/  FFMA.FTZ R7, R13, R34.reuse, R32 ;  /* 0x000000220d077223 */ /* 0x080fe40000010020 */
[-C--:B------:R-:W-:Y:S02]  /*4350*/  FFMA.FTZ R6, R14, R34.reuse, R31 ;  /* 0x000000220e067223 */ /* 0x080fe4000001001f */
[-C--:B------:R-:W-:Y:S02]  /*4360*/  FFMA.FTZ R5, R15, R34.reuse, R30 ;  /* 0x000000220f057223 */ /* 0x080fe4000001001e */
[-C--:B---3--:R-:W-:Y:S02]  /*4370*/  FFMA.FTZ R4, R16, R34.reuse, R21 ;  /* 0x0000002210047223 */ /* 0x088fe40000010015 */
[-C--:B------:R-:W-:Y:S02]  /*4380*/  FFMA.FTZ R3, R17, R34.reuse, R28 ;  /* 0x0000002211037223 */ /* 0x080fe4000001001c */
[----:B------:R-:W-:-:S02]  /*4390*/  FFMA.FTZ R2, R18, R34, R9 ;  /* 0x0000002212027223 */ /* 0x000fc40000010009 */
[----:B------:R-:W-:Y:S02]  /*43a0*/  FFMA.FTZ R0, R19, R34, R0 ;  /* 0x0000002213007223 */ /* 0x000fe40000010000 */
.L_x_474:
[----:B------:R-:W-:Y:S02]  /*43b0*/  ISETP.LT.OR P4, PT, R22, c[0x0][0x314], P4 ;  /* 0x0000c50016007a0c */ /* 0x000fe40002781670 */
[----:B------:R-:W-:-:S11]  /*43c0*/  MOV R28, R24 ;  /* 0x00000018001c7202 */ /* 0x000fd60000000f00 */
[----:B------:R-:W-:Y:S05]  /*43d0*/  @!P4 BRA `(.L_x_471) ;  /* 0x000000f00000c947 */ /* 0x000fea0003800000 */
[----:B------:R-:W-:Y:S01]  /*43e0*/  ISETP.GE.AND P0, PT, R20, R23, PT ;  /* 0x000000171400720c */ /* 0x000fe20003f06270 */
[----:B------:R-:W-:-:S12]  /*43f0*/  BSSY B0, `(.L_x_475) ;  /* 0x0000004000007945 */ /* 0x000fd80003800000 */
[----:B------:R-:W-:Y:S05]  /*4400*/  @P0 BRA `(.L_x_476) ;  /* 0x0000002000000947 */ /* 0x000fea0003800000 */
[----:B------:R0:W5:Y:S04]  /*4410*/  LDG.E.128 R12, [R28.64+-0x200] ;  /* 0xfffe000a1c0c7981 */ /* 0x000168000c1e1d00 */
[----:B------:R0:W5:Y:S02]  /*4420*/  LDG.E.128 R16, [R28.64] ;  /* 0x0000000a1c107981 */ /* 0x000164000c1e1d00 */
.L_x_476:
[----:B------:R-:W-:Y:S05]  /*4430*/  BSYNC B0 ;  /* 0x0000000000007941 */ /* 0x000fea0003800000 */
.L_x_475:
        /* <DEDUP_REMOVED lines=9> */
.L_x_471:
        /* <DEDUP_REMOVED lines=25> */
[----:B-1----:R-:W1:Y:S04]  /*4660*/  MUFU.RCP R0, R0 ;  /* 0x0000000000007308 */ /* 0x002e680000001000 */
[----:B------:R-:W-:-:S13]  /*4670*/  ISETP.GT.U32.AND P1, PT, R2, R11, PT ;  /* 0x0000000b0200720c */ /* 0x000fda0003f24070 */
[----:B------:R-:W-:Y:S01]  /*4680*/  @!P1 IMAD.IADD R11, R11, 0x1, -R2 ;  /* 0x000000010b0b9824 */ /* 0x000fe200078e0a02 */
[----:B------:R-:W-:Y:S02]  /*4690*/  @!P1 IADD3 R6, R6, 0x1, RZ ;  /* 0x0000000106069810 */ /* 0x000fe40007ffe0ff */
[----:B-1----:R-:W-:Y:S02]  /*46a0*/  IADD3 R12, R0, 0xffffffe, RZ ;  /* 0x0ffffffe000c7810 */ /* 0x002fe40007ffe0ff */
[----:B------:R-:W-:Y:S02]  /*46b0*/  ISETP.GE.U32.AND P2, PT, R11, R2, PT ;  /* 0x000000020b00720c */ /* 0x000fe40003f46070 */
[----:B------:R-:W-:Y:S01]  /*46c0*/  LOP3.LUT R2, R20, R7, RZ, 0x3c, !PT ;  /* 0x0000000714027212 */ /* 0x000fe200078e3cff */
[----:B------:R1:W2:Y:S01]  /*46d0*/  F2I.FTZ.U32.TRUNC.NTZ R13, R12 ;  /* 0x0000000c000d7305 */ /* 0x0002a2000021f000 */
[----:B------:R-:W-:Y:S02]  /*46e0*/  ISETP.NE.AND P1, PT, R7, RZ, PT ;  /* 0x000000ff0700720c */ /* 0x000fe40003f25270 */
[----:B------:R-:W-:-:S07]  /*46f0*/  ISETP.GE.AND P0, PT, R2, RZ, PT ;  /* 0x000000ff0200720c */ /* 0x000fce0003f06270 */
[----:B------:R-:W-:-:S06]  /*4700*/  @P2 IADD3 R6, R6, 0x1, RZ ;  /* 0x0000000106062810 */ /* 0x000fcc0007ffe0ff */
        /* <DEDUP_REMOVED lines=22> */
[----:B------:R-:W-:Y:S01]  /*4870*/  IMAD R0, R6, c[0x0][0x1e4], R3 ;  /* 0x0000790006007a24 */ /* 0x000fe200078e0203 */
[----:B------:R-:W-:Y:S02]  /*4880*/  IADD3 R3, R25, 0x80, RZ ;  /* 0x0000008019037810 */ /* 0x000fe40007ffe0ff */
[----:B------:R-:W-:Y:S01]  /*4890*/  @P2 IADD3 R11, R11, 0x1, RZ ;  /* 0x000000010b0b2810 */ /* 0x000fe20007ffe0ff */
[----:B------:R-:W-:-:S04]  /*48a0*/  IMAD.IADD R13, R13, 0x1, R0 ;  /* 0x000000010d0d7824 */ /* 0x000fc800078e0200 */
[----:B------:R-:W-:Y:S01]  /*48b0*/  @!P1 IMAD.MOV R11, RZ, RZ, -R11 ;  /* 0x000000ffff0b9224 */ /* 0x000fe200078e0a0b */
[----:B------:R-:W-:-:S04]  /*48c0*/  @!P0 LOP3.LUT R11, RZ, c[0x0][0x214], RZ, 0x33, !PT ;  /* 0x00008500ff0b8a12 */ /* 0x000fc800078e33ff */
        /* <DEDUP_REMOVED lines=11> */
[----:B------:R-:W-:-:S03]  /*4980*/  IADD3 R2, P0, R3, R12, RZ ;  /* 0x0000000c03027210 */ /* 0x000fc60007f1e0ff */
[----:B------:R-:W-:Y:S01]  /*4990*/  IMAD.IADD R6, R13, 0x1, R0 ;  /* 0x000000010d067824 */ /* 0x000fe200078e0200 */
[----:B------:R-:W-:-:S04]  /*49a0*/  IADD3 R0, P1, R25, R12, RZ ;  /* 0x0000000c19007210 */ /* 0x000fc80007f3e0ff */
        /* <DEDUP_REMOVED lines=9> */
        .weak           $__internal_9_$__cuda_sm20_div_s64
        .type           $__internal_9_$__cuda_sm20_div_s64,@function
        .size           $__internal_9_$__cuda_sm20_div_s64,(.L_x_8725 - $__internal_9_$__cuda_sm20_div_s64)
$__internal_9_$__cuda_sm20_div_s64:
        /* <DEDUP_REMOVED lines=83> */
[----:B------:R-:W-:Y:S06]  /*4f70*/  RET.REL.NODEC R26 `(_ZN5flash32flash_fwd_splitkv_combine_kernelI23Flash_fwd_kernel_traitsILi256ELi64ELi64ELi4ELb0ELb0EN7cutlass6half_tE19Flash_kernel_traitsILi256ELi64ELi64ELi4ES3_EELi4ELi5ELb1EEEvNS_16Flash_fwd_paramsE) ;  /* 0xffffb0801a007950 */ /* 0x000fec0003c3ffff */
.L_x_477:
        /* <DEDUP_REMOVED lines=16> */
.L_x_8725:


//--------------------- .text._ZN5flash32flash_fwd_splitkv_combine_kernelI23Flash_fwd_kernel_traitsILi256ELi64ELi64ELi4ELb0ELb0EN7cutlass6half_tE19Flash_kernel_traitsILi256ELi64ELi64ELi4ES3_EELi4ELi4ELb1EEEvNS_16Flash_fwd_paramsE --------------------------
	.section	.text._ZN5flash32flash_fwd_splitkv_combine_kernelI23Flash_fwd_kernel_traitsILi256ELi64ELi64ELi4ELb0ELb0EN7cutlass6half_tE19Flash_kernel_traitsILi256ELi64ELi64ELi4ES3_EELi4ELi4ELb1EEEvNS_16Flash_fwd_paramsE,"ax",@progbits
	.sectioninfo	@"SHI_REGISTERS=52"
	.align	128
        .global         _ZN5flash32flash_fwd_splitkv_combine_kernelI23Flash_fwd_kernel_traitsILi256ELi64ELi64ELi4ELb0ELb0EN7cutlass6half_tE19Flash_kernel_traitsILi256ELi64ELi64ELi4ES3_EELi4ELi4ELb1EEEvNS_16Flash_fwd_paramsE
        .type           _ZN5flash32flash_fwd_splitkv_combine_kernelI23Flash_fwd_kernel_traitsILi256ELi64ELi64ELi4ELb0ELb0EN7cutlass6half_tE19Flash_kernel_traitsILi256ELi64ELi64ELi4ES3_EELi4ELi4ELb1EEEvNS_16Flash_fwd_paramsE,@function
        .size           _ZN5flash32flash_fwd_splitkv_combine_kernelI23Flash_fwd_kernel_traitsILi256ELi64ELi64ELi4ELb0ELb0EN7cutlass6half_tE19Flash_kernel_traitsILi256ELi64ELi64ELi4ES3_EELi4ELi4ELb1EEEvNS_16Flash_fwd_paramsE,(.L_x_8726 - _ZN5flash32flash_fwd_splitkv_combine_kernelI23Flash_fwd_kernel_traitsILi256ELi64ELi64ELi4ELb0ELb0EN7cutlass6half_tE19Flash_kernel_traitsILi256ELi64ELi64ELi4ES3_EELi4ELi4ELb1EEEvNS_16Flash_fwd_paramsE)
        .other          _ZN5flash32flash_fwd_splitkv_combine_kernelI23Flash_fwd_kernel_traitsILi256ELi64ELi64ELi4ELb0ELb0EN7cutlass6half_tE19Flash_kernel_traitsILi256ELi64ELi64ELi4ES3_EELi4ELi4ELb1EEEvNS_16Flash_fwd_paramsE,@"STO_CUDA_ENTRY STV_DEFAULT"
_ZN5flash32flash_fwd_splitkv_combine_kernelI23Flash_fwd_kernel_traitsILi256ELi64ELi64ELi4ELb0ELb0EN7cutlass6half_tE19Flash_kernel_traitsILi256ELi64ELi64ELi4ES3_EELi4ELi4ELb1EEEvNS_16Flash_fwd_paramsE:
.text._ZN5flash32flash_fwd_splitkv_combine_kernelI23Flash_fwd_kernel_traitsILi256ELi64ELi64ELi4ELb0ELb0EN7cutlass6half_tE19Flash_kernel_traitsILi256ELi64ELi64ELi4ES3_EELi4ELi4ELb1EEEvNS_16Flash_fwd_paramsE:
        /* <DEDUP_REMOVED lines=23> */
[----:B------:R-:W-:Y:S05]  /*0170*/  CALL.REL.NOINC `($__internal_10_$__cuda_sm20_div_s64) ;  /* 0x0000489000007944 */ /* 0x000fea0003c00000 */
[----:B------:R-:W-:Y:S05]  /*0180*/  BRA `(.L_x_479) ;  /* 0x0000013000007947 */ /* 0x000fea0003800000 */
.L_x_478:
        /* <DEDUP_REMOVED lines=19> */
.L_x_479:
        /* <DEDUP_REMOVED lines=12> */
[----:B------:R-:W-:Y:S05]  /*0380*/  CALL.REL.NOINC `($__internal_10_$__cuda_sm20_div_s64) ;  /* 0x0000468000007944 */ /* 0x000fea0003c00000 */
[----:B------:R-:W-:Y:S02]  /*0390*/  MOV R8, R20 ;  /* 0x0000001400087202 */ /* 0x000fe40000000f00 */
[----:B------:R-:W-:Y:S01]  /*03a0*/  MOV R9, R21 ;  /* 0x0000001500097202 */ /* 0x000fe20000000f00 */
[----:B------:R-:W-:Y:S05]  /*03b0*/  BRA `(.L_x_482) ;  /* 0x0000013000007947 */ /* 0x000fea0003800000 */
.L_x_481:
        /* <DEDUP_REMOVED lines=19> */
.L_x_482:
[----:B------:R-:W-:Y:S05]  /*04f0*/  BSYNC B0 ;  /* 0x0000000000007941 */ /* 0x000fea0003800000 */
.L_x_480:
        /* <DEDUP_REMOVED lines=43> */
.L_x_484:
        /* <DEDUP_REMOVED lines=19> */
.L_x_485:
[----:B------:R-:W-:Y:S05]  /*08e0*/  BSYNC B0 ;  /* 0x0000000000007941 */ /* 0x000fea0003800000 */
.L_x_483:
        /* <DEDUP_REMOVED lines=74> */
[----:B------:R-:W-:Y:S02]  /*0d90*/  MOV R32, R20 ;  /* 0x0000001400207202 */ /* 0x000fe40000000f00 */
[----:B------:R-:W-:Y:S01]  /*0da0*/  MOV R33, R21 ;  /* 0x0000001500217202 */ /* 0x000fe20000000f00 */
[----:B------:R-:W-:Y:S05]  /*0db0*/  BRA `(.L_x_488) ;  /* 0x0000013000007947 */ /* 0x000fea0003800000 */
.L_x_487:
        /* <DEDUP_REMOVED lines=19> */
.L_x_488:
[----:B------:R-:W-:Y:S05]  /*0ef0*/  BSYNC B0 ;  /* 0x0000000000007941 */ /* 0x000fea0003800000 */
.L_x_486:
        /* <DEDUP_REMOVED lines=41> */
.L_x_490:
        /* <DEDUP_REMOVED lines=19> */
.L_x_491:
[----:B------:R-:W-:Y:S05]  /*12c0*/  BSYNC B0 ;  /* 0x0000000000007941 */ /* 0x000fea0003800000 */
.L_x_489:
        /* <DEDUP_REMOVED lines=131> */
.L_x_493:
[----:B------:R-:W-:Y:S05]  /*1b00*/  BSYNC B0 ;  /* 0x0000000000007941 */ /* 0x000fea0003800000 */
.L_x_492:
        /* <DEDUP_REMOVED lines=95> */
.L_x_498:
        /* <DEDUP_REMOVED lines=22> */
.L_x_499:
[----:B------:R-:W-:Y:S05]  /*2260*/  BSYNC B0 ;  /* 0x0000000000007941 */ /* 0x000fea0003800000 */
.L_x_497:
[----:B------:R-:W-:Y:S01]  /*2270*/  LOP3.LUT R19, R17, R0, RZ, 0xfc, !PT ;  /* 0x0000000011137212 */ /* 0x000fe200078efcff */
[----:B------:R-:W-:Y:S03]  /*2280*/  BSSY B0, `(.L_x_500) ;  /* 0x0000028000007945 */ /* 0x000fe60003800000 */
[----:B------:R-:W-:-:S13]  /*2290*/  ISETP.NE.U32.AND P0, PT, R19, RZ, PT ;  /* 0x000000ff1300720c */ /* 0x000fda0003f05070 */
[----:B------:R-:W-:Y:S05]  /*22a0*/  @!P0 BRA `(.L_x_501) ;  /* 0x000000f000008947 */ /* 0x000fea0003800000 */
[----:B------:R-:W-:Y:S01]  /*22b0*/  IMAD.MOV.U32 R24, RZ, RZ, R30 ;  /* 0x000000ffff187224 */ /* 0x000fe200078e001e */
[----:B------:R-:W-:Y:S02]  /*22c0*/  MOV R23, R0 ;  /* 0x0000000000177202 */ /* 0x000fe40000000f00 */
[----:B------:R-:W-:Y:S02]  /*22d0*/  MOV R22, 0x22f0 ;  /* 0x000022f000167802 */ /* 0x000fe40000000f00 */
[----:B------:R-:W-:Y:S05]  /*22e0*/  CALL.REL.NOINC `($__internal_10_$__cuda_sm20_div_s64) ;  /* 0x0000272000007944 */ /* 0x000fea0003c00000 */
        /* <DEDUP_REMOVED lines=11> */
.L_x_501:
        /* <DEDUP_REMOVED lines=22> */
.L_x_502:
[----:B------:R-:W-:Y:S05]  /*2500*/  BSYNC B0 ;  /* 0x0000000000007941 */ /* 0x000fea0003800000 */
.L_x_500:
        /* <DEDUP_REMOVED lines=11> */
[----:B------:R-:W-:Y:S05]  /*25c0*/  CALL.REL.NOINC `($__internal_10_$__cuda_sm20_div_s64) ;  /* 0x0000244000007944 */ /* 0x000fea0003c00000 */
[----:B------:R-:W-:-:S04]  /*25d0*/  IADD3 R17, P0, RZ, -R20, RZ ;  /* 0x80000014ff117210 */ /* 0x000fc80007f1e0ff */
[----:B------:R-:W-:Y:S01]  /*25e0*/  IADD3.X R18, RZ, ~R21, RZ, P0, !PT ;  /* 0x80000015ff127210 */ /* 0x000fe200007fe4ff */
[----:B------:R-:W-:-:S04]  /*25f0*/  IMAD.WIDE.U32 R36, R5, R17, R36 ;  /* 0x0000001105247225 */ /* 0x000fc800078e0024 */
[----:B------:R-:W-:-:S04]  /*2600*/  IMAD R18, R18, R5, RZ ;  /* 0x0000000512127224 */ /* 0x000fc800078e02ff */
[----:B------:R-:W-:-:S05]  /*2610*/  IMAD R4, R4, R17, R18 ;  /* 0x0000001104047224 */ /* 0x000fca00078e0212 */
[----:B------:R-:W-:Y:S01]  /*2620*/  IADD3 R4, R37, R4, RZ ;  /* 0x0000000425047210 */ /* 0x000fe20007ffe0ff */
[----:B------:R-:W-:Y:S05]  /*2630*/  BRA `(.L_x_505) ;  /* 0x0000016000007947 */ /* 0x000fea0003800000 */
.L_x_504:
        /* <DEDUP_REMOVED lines=22> */
.L_x_505:
[----:B------:R-:W-:Y:S05]  /*27a0*/  BSYNC B0 ;  /* 0x0000000000007941 */ /* 0x000fea0003800000 */
.L_x_503:
        /* <DEDUP_REMOVED lines=38> */
[----:B------:R-:W-:Y:S05]  /*2a10*/  CALL.REL.NOINC `($__internal_10_$__cuda_sm20_div_s64) ;  /* 0x00001ff000007944 */ /* 0x000fea0003c00000 */
        /* <DEDUP_REMOVED lines=12> */
.L_x_507:
        /* <DEDUP_REMOVED lines=23> */
.L_x_508:
[----:B------:R-:W-:Y:S05]  /*2c50*/  BSYNC B0 ;  /* 0x0000000000007941 */ /* 0x000fea0003800000 */
.L_x_506:
        /* <DEDUP_REMOVED lines=19> */
.L_x_510:
        /* <DEDUP_REMOVED lines=22> */
.L_x_511:
[----:B------:R-:W-:Y:S05]  /*2ef0*/  BSYNC B0 ;  /* 0x0000000000007941 */ /* 0x000fea0003800000 */
.L_x_509:
        /* <DEDUP_REMOVED lines=20> */
.L_x_513:
        /* <DEDUP_REMOVED lines=23> */
.L_x_514:
[----:B------:R-:W-:Y:S05]  /*31b0*/  BSYNC B0 ;  /* 0x0000000000007941 */ /* 0x000fea0003800000 */
.L_x_512:
        /* <DEDUP_REMOVED lines=25> */
[----:B------:R-:W-:Y:S05]  /*3350*/  CALL.REL.NOINC `($__internal_10_$__cuda_sm20_div_s64) ;  /* 0x000016b000007944 */ /* 0x000fea0003c00000 */
        /* <DEDUP_REMOVED lines=12> */
.L_x_516:
        /* <DEDUP_REMOVED lines=23> */
.L_x_517:
[----:B------:R-:W-:Y:S05]  /*3590*/  BSYNC B0 ;  /* 0x0000000000007941 */ /* 0x000fea0003800000 */
.L_x_515:
        /* <DEDUP_REMOVED lines=29> */
.L_x_519:
        /* <DEDUP_REMOVED lines=23> */
.L_x_520:
[----:B------:R-:W-:Y:S05]  /*38e0*/  BSYNC B0 ;  /* 0x0000000000007941 */ /* 0x000fea0003800000 */
.L_x_518:
        /* <DEDUP_REMOVED lines=20> */
.L_x_496:
[----:B------:R-:W-:-:S04]  /*3a30*/  LEA R2, P0, R36, c[0x0][0x200], 0x2 ;  /* 0x0000800024027a11 */ /* 0x000fc800078010ff */
[----:B------:R-:W-:-:S05]  /*3a40*/  LEA.HI.X R3, R36, c[0x0][0x204], R37, 0x2, P0 ;  /* 0x0000810024037a11 */ /* 0x000fca00000f1425 */
[----:B------:R0:W-:Y:S04]  /*3a50*/  STG.E [R2.64], R28 ;  /* 0x0000001c02007986 */ /* 0x0001e8000c10190a */
.L_x_495:
[----:B------:R-:W-:Y:S05]  /*3a60*/  BSYNC B1 ;  /* 0x0000000000017941 */ /* 0x000fea0003800000 */
.L_x_494:
[----:B------:R-:W1:Y:S01]  /*3a70*/  S2R R24, SR_TID.X ;  /* 0x0000000000187919 */ /* 0x000e620000002100 */
[----:B------:R-:W-:Y:S01]  /*3a80*/  IMAD.MOV.U32 R20, RZ, RZ, c[0x0][0x314] ;  /* 0x0000c500ff147624 */ /* 0x000fe200078e00ff */
[----:B------:R-:W-:Y:S01]  /*3a90*/  CS2R R4, SRZ ;  /* 0x0000000000047805 */ /* 0x000fe2000001ff00 */
[----:B------:R-:W-:Y:S01]  /*3aa0*/  IMAD.MOV.U32 R8, RZ, RZ, RZ ;  /* 0x000000ffff087224 */ /* 0x000fe200078e00ff */
[----:B-1----:R-:W-:-:S04]  /*3ab0*/  SHF.R.S32.HI R23, RZ, 0x1f, R24 ;  /* 0x0000001fff177819 */ /* 0x002fc80000011418 */
[CC--:B0-----:R-:W-:Y:S02]  /*3ac0*/  LEA.HI R2, R23.reuse, R24.reuse, RZ, 0x4 ;  /* 0x0000001817027211 */ /* 0x0c1fe400078f20ff */
[----:B------:R-:W-:Y:S02]  /*3ad0*/  LEA.HI R23, R23, R24, RZ, 0x5 ;  /* 0x0000001817177211 */ /* 0x000fe400078f28ff */
[----:B------:R-:W-:-:S05]  /*3ae0*/  LOP3.LUT R3, R2, 0xfffffff0, RZ, 0xc0, !PT ;  /* 0xfffffff002037812 */ /* 0x000fca00078ec0ff */
[----:B------:R-:W-:Y:S01]  /*3af0*/  IMAD.IADD R0, R24, 0x1, -R3 ;  /* 0x0000000118007824 */ /* 0x000fe200078e0a03 */
[----:B------:R-:W-:Y:S02]  /*3b00*/  LOP3.LUT R3, R23, 0x3fffffe0, RZ, 0xc0, !PT ;  /* 0x3fffffe017037812 */ /* 0x000fe400078ec0ff */
[----:B------:R-:W-:Y:S02]  /*3b10*/  SHF.R.S32.HI R23, RZ, 0x5, R23 ;  /* 0x00000005ff177819 */ /* 0x000fe40000011417 */
[----:B------:R-:W-:-:S04]  /*3b20*/  ISETP.GE.AND P0, PT, R0, c[0x0][0x314], PT ;  /* 0x0000c50000007a0c */ /* 0x000fc80003f06270 */
[C---:B------:R-:W-:Y:S01]  /*3b30*/  ISETP.GT.OR P0, PT, R24.reuse, 0x3f, P0 ;  /* 0x0000003f1800780c */ /* 0x040fe20000704670 */
[----:B------:R-:W-:-:S04]  /*3b40*/  IMAD.IADD R24, R24, 0x1, -R3 ;  /* 0x0000000118187824 */ /* 0x000fc800078e0a03 */
[----:B------:R-:W-:-:S08]  /*3b50*/  IMAD.SHL.U32 R24, R24, 0x4, RZ ;  /* 0x0000000418187824 */ /* 0x000fd000078e00ff */
[----:B------:R-:W-:Y:S01]  /*3b60*/  @!P0 FADD.FTZ R6, -R28, R29 ;  /* 0x0000001d1c068221 */ /* 0x000fe20000010100 */
[----:B------:R-:W-:Y:S02]  /*3b70*/  @!P0 SHF.R.S32.HI R7, RZ, 0x4, R2 ;  /* 0x00000004ff078819 */ /* 0x000fe40000011402 */
[----:B------:R-:W-:Y:S01]  /*3b80*/  CS2R R2, SRZ ;  /* 0x0000000000027805 */ /* 0x000fe2000001ff00 */
[----:B------:R-:W-:Y:S02]  /*3b90*/  @!P0 FMUL.FTZ R6, R6, 1.4426950216293334961 ;  /* 0x3fb8aa3b06068820 */ /* 0x000fe40000410000 */
[----:B------:R-:W-:Y:S02]  /*3ba0*/  @!P0 IMAD R7, R0, 0x5, R7 ;  /* 0x0000000500078824 */ /* 0x000fe400078e0207 */
[----:B------:R-:W-:Y:S02]  /*3bb0*/  IMAD.MOV.U32 R0, RZ, RZ, RZ ;  /* 0x000000ffff007224 */ /* 0x000fe400078e00ff */
[----:B------:R-:W0:Y:S02]  /*3bc0*/  @!P0 MUFU.EX2 R6, R6 ;  /* 0x0000000600068308 */ /* 0x000e240000000800 */
[----:B0-----:R0:W-:Y:S04]  /*3bd0*/  @!P0 STS [R7.X4], R6 ;  /* 0x0000000607008388 */ /* 0x0011e80000004800 */
[----:B------:R-:W-:Y:S01]  /*3be0*/  BAR.SYNC.DEFER_BLOCKING 0x0 ;  /* 0x0000000000007b1d */ /* 0x000fe20000010000 */
[----:B------:R-:W-:Y:S01]  /*3bf0*/  ISETP.GE.AND P0, PT, R20, 0x1, PT ;  /* 0x000000011400780c */ /* 0x000fe20003f06270 */
[----:B0-----:R-:W-:-:S12]  /*3c00*/  CS2R R6, SRZ ;  /* 0x0000000000067805 */ /* 0x001fd8000001ff00 */
        /* <DEDUP_REMOVED lines=28> */
.L_x_523:
[----:B------:R0:W2:Y:S01]  /*3dd0*/  @!P3 LDG.E.128 R12, [R30.64+-0x200] ;  /* 0xfffe000a1e0cb981 */ /* 0x0000a2000c1e1d00 */
[C---:B------:R-:W-:Y:S02]  /*3de0*/  IADD3 R28, P1, R26.reuse, R30, RZ ;  /* 0x0000001e1a1c7210 */ /* 0x040fe40007f3e0ff */
[----:B------:R-:W-:Y:S01]  /*3df0*/  IADD3 R21, R21, 0x4, RZ ;  /* 0x0000000415157810 */ /* 0x000fe20007ffe0ff */
[----:B------:R0:W3:Y:S01]  /*3e00*/  @!P3 LDG.E.128 R16, [R30.64] ;  /* 0x0000000a1e10b981 */ /* 0x0000e2000c1e1d00 */
[----:B------:R-:W-:Y:S02]  /*3e10*/  PLOP3.LUT P3, PT, P0, PT, PT, 0x80, 0x0 ;  /* 0x000000000000781c */ /* 0x000fe4000076f070 */
[----:B------:R-:W-:Y:S01]  /*3e20*/  IADD3.X R29, R27, R31, RZ, P1, !PT ;  /* 0x0000001f1b1d7210 */ /* 0x000fe20000ffe4ff */
        /* <DEDUP_REMOVED lines=51> */
.L_x_522:
[----:B------:R-:W-:-:S04]  /*4160*/  IADD3 R9, -R21, c[0x0][0x314], RZ ;  /* 0x0000c50015097a10 */ /* 0x000fc80007ffe1ff */
[----:B------:R-:W-:-:S13]  /*4170*/  ISETP.GT.AND P0, PT, R9, 0x1, PT ;  /* 0x000000010900780c */ /* 0x000fda0003f04270 */
[----:B------:R-:W-:Y:S05]  /*4180*/  @!P0 BRA `(.L_x_524) ;  /* 0x0000020000008947 */ /* 0x000fea0003800000 */
[----:B------:R-:W-:Y:S01]  /*4190*/  ISETP.GE.AND P0, PT, R23, R22, PT ;  /* 0x000000161700720c */ /* 0x000fe20003f06270 */
[----:B------:R-:W0:Y:S01]  /*41a0*/  LDS R35, [R10] ;  /* 0x000000000a237984 */ /* 0x000e220000000800 */
[----:B------:R-:W-:-:S03]  /*41b0*/  IADD3 R36, P1, R26, R30, RZ ;  /* 0x0000001e1a247210 */ /* 0x000fc60007f3e0ff */
[----:B------:R1:W2:Y:S08]  /*41c0*/  LDS R34, [R10+0x14] ;  /* 0x000014000a227984 */ /* 0x0002b00000000800 */
[----:B------:R-:W0:Y:S04]  /*41d0*/  @!P0 LDG.E.128 R12, [R30.64+-0x200] ;  /* 0xfffe000a1e0c8981 */ /* 0x000e28000c1e1d00 */
[----:B------:R-:W3:Y:S01]  /*41e0*/  @!P0 LDG.E.128 R16, [R30.64] ;  /* 0x0000000a1e108981 */ /* 0x000ee2000c1e1d00 */
[----:B------:R-:W-:Y:S01]  /*41f0*/  IADD3.X R37, R27, R31, RZ, P1, !PT ;  /* 0x0000001f1b257210 */ /* 0x000fe20000ffe4ff */
[----:B0-----:R-:W-:-:S02]  /*4200*/  FFMA.FTZ R33, R12, R35, R8 ;  /* 0x000000230c217223 */ /* 0x001fc40000010008 */
[-C--:B------:R-:W-:Y:S02]  /*4210*/  FFMA.FTZ R32, R13, R35.reuse, R7 ;  /* 0x000000230d207223 */ /* 0x080fe40000010007 */
[-C--:B------:R-:W-:Y:S02]  /*4220*/  FFMA.FTZ R29, R14, R35.reuse, R6 ;  /* 0x000000230e1d7223 */ /* 0x080fe40000010006 */
[-C--:B------:R-:W-:Y:S02]  /*4230*/  FFMA.FTZ R28, R15, R35.reuse, R5 ;  /* 0x000000230f1c7223 */ /* 0x080fe40000010005 */
[-C--:B---3--:R-:W-:Y:S01]  /*4240*/  FFMA.FTZ R25, R16, R35.reuse, R4 ;  /* 0x0000002310197223 */ /* 0x088fe20000010004 */
[----:B------:R-:W2:Y:S01]  /*4250*/  @!P0 LDG.E.128 R12, [R36.64+-0x200] ;  /* 0xfffe000a240c8981 */ /* 0x000ea2000c1e1d00 */
[-C--:B------:R-:W-:Y:S02]  /*4260*/  FFMA.FTZ R20, R17, R35.reuse, R3 ;  /* 0x0000002311147223 */ /* 0x080fe40000010003 */
[----:B------:R-:W-:-:S02]  /*4270*/  FFMA.FTZ R9, R18, R35, R2 ;  /* 0x0000002312097223 */ /* 0x000fc40000010002 */
[----:B------:R-:W-:Y:S02]  /*4280*/  FFMA.FTZ R0, R19, R35, R0 ;  /* 0x0000002313007223 */ /* 0x000fe40000010000 */
[----:B------:R-:W3:Y:S01]  /*4290*/  @!P0 LDG.E.128 R16, [R36.64] ;  /* 0x0000000a24108981 */ /* 0x000ee2000c1e1d00 */
[----:B------:R-:W-:Y:S02]  /*42a0*/  IADD3 R30, P0, R26, R36, RZ ;  /* 0x000000241a1e7210 */ /* 0x000fe40007f1e0ff */
[----:B------:R-:W-:Y:S02]  /*42b0*/  IADD3 R21, R21, 0x1, RZ ;  /* 0x0000000115157810 */ /* 0x000fe40007ffe0ff */
[----:B------:R-:W-:Y:S02]  /*42c0*/  IADD3 R26, R10, 0x14, RZ ;  /* 0x000000140a1a7810 */ /* 0x000fe40007ffe0ff */
[----:B------:R-:W-:Y:S02]  /*42d0*/  IADD3.X R31, R27, R37, RZ, P0, !PT ;  /* 0x000000251b1f7210 */ /* 0x000fe400007fe4ff */
[----:B------:R-:W-:-:S02]  /*42e0*/  PLOP3.LUT P4, PT, PT, PT, PT, 0x8, 0x0 ;  /* 0x000000000000781c */ /* 0x000fc40003f8e170 */
[----:B------:R-:W-:Y:S02]  /*42f0*/  IADD3 R21, R21, 0x1, RZ ;  /* 0x0000000115157810 */ /* 0x000fe40007ffe0ff */
[----:B-1----:R-:W-:Y:S01]  /*4300*/  IADD3 R10, R26, 0x14, RZ ;  /* 0x000000141a0a7810 */ /* 0x002fe20007ffe0ff */
[-C--:B--2---:R-:W-:Y:S02]  /*4310*/  FFMA.FTZ R8, R12, R34.reuse, R33 ;  /* 0x000000220c087223 */ /* 0x084fe40000010021 */
[-C--:B------:R-:W-:Y:S02]  /*4320*/  FFMA.FTZ R7, R13, R34.reuse, R32 ;  /* 0x000000220d077223 */ /* 0x080fe40000010020 */
[-C--:B------:R-:W-:Y:S02]  /*4330*/  FFMA.FTZ R6, R14, R34.reuse, R29 ;  /* 0x000000220e067223 */ /* 0x080fe4000001001d */
[-C--:B------:R-:W-:Y:S02]  /*4340*/  FFMA.FTZ R5, R15, R34.reuse, R28 ;  /* 0x000000220f057223 */ /* 0x080fe4000001001c */
[----:B---3--:R-:W-:-:S02]  /*4350*/  FFMA.FTZ R4, R16, R34, R25 ;  /* 0x0000002210047223 */ /* 0x008fc40000010019 */
[-C--:B------:R-:W-:Y:S02]  /*4360*/  FFMA.FTZ R3, R17, R34.reuse, R20 ;  /* 0x0000002211037223 */ /* 0x080fe40000010014 */
[-C--:B------:R-:W-:Y:S02]  /*4370*/  FFMA.FTZ R2, R18, R34.reuse, R9 ;  /* 0x0000002212027223 */ /* 0x080fe40000010009 */
[----:B------:R-:W-:Y:S02]  /*4380*/  FFMA.FTZ R0, R19, R34, R0 ;  /* 0x0000002213007223 */ /* 0x000fe40000010000 */
.L_x_524:
[----:B------:R-:W-:-:S13]  /*4390*/  ISETP.LT.OR P4, PT, R21, c[0x0][0x314], P4 ;  /* 0x0000c50015007a0c */ /* 0x000fda0002781670 */
[----:B------:R-:W-:Y:S05]  /*43a0*/  @!P4 BRA `(.L_x_521) ;  /* 0x000000f00000c947 */ /* 0x000fea0003800000 */
[----:B------:R-:W-:Y:S01]  /*43b0*/  ISETP.GE.AND P0, PT, R23, R22, PT ;  /* 0x000000161700720c */ /* 0x000fe20003f06270 */
[----:B------:R-:W-:-:S12]  /*43c0*/  BSSY B0, `(.L_x_525) ;  /* 0x0000004000007945 */ /* 0x000fd80003800000 */
[----:B------:R-:W-:Y:S05]  /*43d0*/  @P0 BRA `(.L_x_526) ;  /* 0x0000002000000947 */ /* 0x000fea0003800000 */
[----:B------:R0:W5:Y:S04]  /*43e0*/  LDG.E.128 R12, [R30.64+-0x200] ;  /* 0xfffe000a1e0c7981 */ /* 0x000168000c1e1d00 */
[----:B------:R0:W5:Y:S02]  /*43f0*/  LDG.E.128 R16, [R30.64] ;  /* 0x0000000a1e107981 */ /* 0x000164000c1e1d00 */
.L_x_526:
[----:B------:R-:W-:Y:S05]  /*4400*/  BSYNC B0 ;  /* 0x0000000000007941 */ /* 0x000fea0003800000 */
.L_x_525:
        /* <DEDUP_REMOVED lines=9> */
.L_x_521:
        /* <DEDUP_REMOVED lines=74> */
[----:B------:R-:W-:-:S03]  /*4940*/  IADD3 R7, R24, 0x80, RZ ;  /* 0x0000008018077810 */ /* 0x000fc60007ffe0ff */
[----:B------:R-:W-:Y:S01]  /*4950*/  IMAD.IADD R6, R3, 0x1, R0 ;  /* 0x0000000103067824 */ /* 0x000fe200078e0200 */
[CC--:B------:R-:W-:Y:S02]  /*4960*/  IADD3 R0, P1, R24.reuse, R2.reuse, RZ ;  /* 0x0000000218007210 */ /* 0x0c0fe40007f3e0ff */
[C---:B------:R-:W-:Y:S02]  /*4970*/  IADD3 R2, P0, R7.reuse, R2, RZ ;  /* 0x0000000207027210 */ /* 0x040fe40007f1e0ff */
[-C--:B------:R-:W-:Y:S02]  /*4980*/  LEA.HI.X.SX32 R3, R24, R6.reuse, 0x1, P1 ;  /* 0x0000000618037211 */ /* 0x080fe400008f0eff */
[----:B------:R-:W-:Y:S02]  /*4990*/  LEA.HI.X.SX32 R7, R7, R6, 0x1, P0 ;  /* 0x0000000607077211 */ /* 0x000fe400000f0eff */
[----:B------:R-:W-:Y:S02]  /*49a0*/  LEA R10, P1, R0, c[0x0][0x1d0], 0x1 ;  /* 0x00007400000a7a11 */ /* 0x000fe400078208ff */
[----:B------:R-:W-:-:S02]  /*49b0*/  LEA R6, P0, R2, c[0x0][0x1d0], 0x1 ;  /* 0x0000740002067a11 */ /* 0x000fc400078008ff */
[----:B------:R-:W-:Y:S02]  /*49c0*/  LEA.HI.X R11, R0, c[0x0][0x1d4], R3, 0x1, P1 ;  /* 0x00007500000b7a11 */ /* 0x000fe400008f0c03 */
[----:B------:R-:W-:-:S03]  /*49d0*/  LEA.HI.X R7, R2, c[0x0][0x1d4], R7, 0x1, P0 ;  /* 0x0000750002077a11 */ /* 0x000fc600000f0c07 */
[----:B------:R-:W-:Y:S04]  /*49e0*/  STG.E.64 [R10.64], R8 ;  /* 0x000000080a007986 */ /* 0x000fe8000c101b0a */
[----:B------:R-:W-:Y:S01]  /*49f0*/  STG.E.64 [R6.64], R4 ;  /* 0x0000000406007986 */ /* 0x000fe2000c101b0a */
[----:B------:R-:W-:Y:S05]  /*4a00*/  EXIT ;  /* 0x000000000000794d */ /* 0x000fea0003800000 */
        .weak           $__internal_10_$__cuda_sm20_div_s64
        .type           $__internal_10_$__cuda_sm20_div_s64,@function
        .size           $__internal_10_$__cuda_sm20_div_s64,(.L_x_8726 - $__internal_10_$__cuda_sm20_div_s64)
$__internal_10_$__cuda_sm20_div_s64:
        /* <DEDUP_REMOVED lines=83> */
[----:B------:R-:W-:Y:S06]  /*4f40*/  RET.REL.NODEC R26 `(_ZN5flash32flash_fwd_splitkv_combine_kernelI23Flash_fwd_kernel_traitsILi256ELi64ELi64ELi4ELb0ELb0EN7cutlass6half_tE19Flash_kernel_traitsILi256ELi64ELi64ELi4ES3_EELi4ELi4ELb1EEEvNS_16Flash_fwd_paramsE) ;  /* 0xffffb0b01a007950 */ /* 0x000fec0003c3ffff */
.L_x_527:
        /* <DEDUP_REMOVED lines=11> */
.L_x_8726:


//--------------------- .text._ZN5flash32flash_fwd_splitkv_combine_kernelI23Flash_fwd_kernel_traitsILi256ELi64ELi64ELi4ELb0ELb0EN7cutlass6half_tE19Flash_kernel_traitsILi256ELi64ELi64ELi4ES3_EELi4ELi3ELb1EEEvNS_16Flash_fwd_paramsE --------------------------
	.section	.text._ZN5flash32flash_fwd_splitkv_combine_kernelI23Flash_fwd_kernel_traitsILi256ELi64ELi64ELi4ELb0ELb0EN7cutlass6half_tE19Flash_kernel_traitsILi256ELi64ELi64ELi4ES3_EELi4ELi3ELb1EEEvNS_16Flash_fwd_paramsE,"ax",@progbits
	.sectioninfo	@"SHI_REGISTERS=52"
	.align	128
        .global         _ZN5flash32flash_fwd_splitkv_combine_kernelI23Flash_fwd_kernel_traitsILi256ELi64ELi64ELi4ELb0ELb0EN7cutlass6half_tE19Flash_kernel_traitsILi256ELi64ELi64ELi4ES3_EELi4ELi3ELb1EEEvNS_16Flash_fwd_paramsE
        .type           _ZN5flash32flash_fwd_splitkv_combine_kernelI23Flash_fwd_kernel_traitsILi256ELi64ELi64ELi4ELb0ELb0EN7cutlass6half_tE19Flash_kernel_traitsILi256ELi64ELi64ELi4ES3_EELi4ELi3ELb1EEEvNS_16Flash_fwd_paramsE,@function
        .size           _ZN5flash32flash_fwd_splitkv_combine_kernelI23Flash_fwd_kernel_traitsILi256ELi64ELi64ELi4ELb0ELb0EN7cutlass6half_tE19Flash_kernel_traitsILi256ELi64ELi64ELi4ES3_EELi4ELi3ELb1EEEvNS_16Flash_fwd_paramsE,(.L_x_8727 - _ZN5flash32flash_fwd_splitkv_combine_kernelI23Flash_fwd_kernel_traitsILi256ELi64ELi64ELi4ELb0ELb0EN7cutlass6half_tE19Flash_kernel_traitsILi256ELi64ELi64ELi4ES3_EELi4ELi3ELb1EEEvNS_16Flash_fwd_paramsE)
        .other          _ZN5flash32flash_fwd_splitkv_combine_kernelI23Flash_fwd_kernel_traitsILi256ELi64ELi64ELi4ELb0ELb0EN7cutlass6half_tE19Flash_kernel_traitsILi256ELi64ELi64ELi4ES3_EELi4ELi3ELb1EEEvNS_16Flash_fwd_paramsE,@"STO_CUDA_ENTRY STV_DEFAULT"
_ZN5flash32flash_fwd_splitkv_combine_kernelI23Flash_fwd_kernel_traitsILi256ELi64ELi64ELi4ELb0ELb0EN7cutlass6half_tE19Flash_kernel_traitsILi256ELi64ELi64ELi4ES3_EELi4ELi3ELb1EEEvNS_16Flash_fwd_paramsE:
.text._ZN5flash32flash_fwd_splitkv_combine_kernelI23Flash_fwd_kernel_traitsILi256ELi64ELi64ELi4ELb0ELb0EN7cutlass6half_tE19Flash_kernel_traitsILi256ELi64ELi64ELi4ES3_EELi4ELi3ELb1EEEvNS_16Flash_fwd_paramsE:
        /* <DEDUP_REMOVED lines=23> */
[----:B------:R-:W-:Y:S05]  /*0170*/  CALL.REL.NOINC `($__internal_11_$__cuda_sm20_div_s64) ;  /* 0x0000485000007944 */ /* 0x000fea0003c00000 */
[----:B------:R-:W-:Y:S05]  /*0180*/  BRA `(.L_x_529) ;  /* 0x0000013000007947 */ /* 0x000fea0003800000 */
.L_x_528:
        /* <DEDUP_REMOVED lines=19> */
.L_x_529:
        /* <DEDUP_REMOVED lines=12> */
[----:B------:R-:W-:Y:S05]  /*0380*/  CALL.REL.NOINC `($__internal_11_$__cuda_sm20_div_s64) ;  /* 0x0000464000007944 */ /* 0x000fea0003c00000 */
[----:B------:R-:W-:Y:S02]  /*0390*/  MOV R8, R20 ;  /* 0x0000001400087202 */ /* 0x000fe40000000f00 */
[----:B------:R-:W-:Y:S01]  /*03a0*/  MOV R9, R21 ;  /* 0x0000001500097202 */ /* 0x000fe20000000f00 */
[----:B------:R-:W-:Y:S05]  /*03b0*/  BRA `(.L_x_532) ;  /* 0x0000013000007947 */ /* 0x000fea0003800000 */
.L_x_531:
        /* <DEDUP_REMOVED lines=19> */
.L_x_532:
[----:B------:R-:W-:Y:S05]  /*04f0*/  BSYNC B0 ;  /* 0x0000000000007941 */ /* 0x000fea0003800000 */
.L_x_530:
        /* <DEDUP_REMOVED lines=43> */
.L_x_534:
        /* <DEDUP_REMOVED lines=19> */
.L_x_535:
[----:B------:R-:W-:Y:S05]  /*08e0*/  BSYNC B0 ;  /* 0x0000000000007941 */ /* 0x000fea0003800000 */
.L_x_533:
        /* <DEDUP_REMOVED lines=74> */
[----:B------:R-:W-:Y:S02]  /*0d90*/  MOV R32, R20 ;  /* 0x0000001400207202 */ /* 0x000fe40000000f00 */
[----:B------:R-:W-:Y:S01]  /*0da0*/  MOV R33, R21 ;  /* 0x0000001500217202 */ /* 0x000fe20000000f00 */
[----:B------:R-:W-:Y:S05]  /*0db0*/  BRA `(.L_x_538) ;  /* 0x0000013000007947 */ /* 0x000fea0003800000 */
.L_x_537:
        /* <DEDUP_REMOVED lines=19> */
.L_x_538:
[----:B------:R-:W-:Y:S05]  /*0ef0*/  BSYNC B0 ;  /* 0x0000000000007941 */ /* 0x000fea0003800000 */
.L_x_536:
        /* <DEDUP_REMOVED lines=41> */
.L_x_540:
        /* <DEDUP_REMOVED lines=19> */
.L_x_541:
[----:B------:R-:W-:Y:S05]  /*12c0*/  BSYNC B0 ;  /* 0x0000000000007941 */ /* 0x000fea0003800000 */
.L_x_539:
        /* <DEDUP_REMOVED lines=131> */
.L_x_543:
[----:B------:R-:W-:Y:S05]  /*1b00*/  BSYNC B0 ;  /* 0x0000000000007941 */ /* 0x000fea0003800000 */
.L_x_542:
        /* <DEDUP_REMOVED lines=91> */
.L_x_548:
        /* <DEDUP_REMOVED lines=22> */
.L_x_549:
[----:B------:R-:W-:Y:S05]  /*2220*/  BSYNC B0 ;  /* 0x0000000000007941 */ /* 0x000fea0003800000 */
.L_x_547:
[----:B------:R-:W-:Y:S01]  /*2230*/  LOP3.LUT R19, R17, R0, RZ, 0xfc, !PT ;  /* 0x0000000011137212 */ /* 0x000fe200078efcff */
[----:B------:R-:W-:Y:S03]  /*2240*/  BSSY B0, `(.L_x_550) ;  /* 0x0000028000007945 */ /* 0x000fe60003800000 */
[----:B------:R-:W-:-:S13]  /*2250*/  ISETP.NE.U32.AND P0, PT, R19, RZ, PT ;  /* 0x000000ff1300720c */ /* 0x000fda0003f05070 */
[----:B------:R-:W-:Y:S05]  /*2260*/  @!P0 BRA `(.L_x_551) ;  /* 0x000000f000008947 */ /* 0x000fea0003800000 */
[----:B------:R-:W-:Y:S01]  /*2270*/  IMAD.MOV.U32 R24, RZ, RZ, R30 ;  /* 0x000000ffff187224 */ /* 0x000fe200078e001e */
[----:B------:R-:W-:Y:S02]  /*2280*/  MOV R23, R0 ;  /* 0x0000000000177202 */ /* 0x000fe40000000f00 */
[----:B------:R-:W-:Y:S02]  /*2290*/  MOV R22, 0x22b0 ;  /* 0x000022b000167802 */ /* 0x000fe40000000f00 */
[----:B------:R-:W-:Y:S05]  /*22a0*/  CALL.REL.NOINC `($__internal_11_$__cuda_sm20_div_s64) ;  /* 0x0000272000007944 */ /* 0x000fea0003c00000 */
        /* <DEDUP_REMOVED lines=11> */
.L_x_551:
        /* <DEDUP_REMOVED lines=22> */
.L_x_552:
[----:B------:R-:W-:Y:S05]  /*24c0*/  BSYNC B0 ;  /* 0x0000000000007941 */ /* 0x000fea0003800000 */
.L_x_550:
        /* <DEDUP_REMOVED lines=11> */
[----:B------:R-:W-:Y:S05]  /*2580*/  CALL.REL.NOINC `($__internal_11_$__cuda_sm20_div_s64) ;  /* 0x0000244000007944 */ /* 0x000fea0003c00000 */
[----:B------:R-:W-:-:S04]  /*2590*/  IADD3 R17, P0, RZ, -R20, RZ ;  /* 0x80000014ff117210 */ /* 0x000fc80007f1e0ff */
[----:B------:R-:W-:Y:S01]  /*25a0*/  IADD3.X R18, RZ, ~R21, RZ, P0, !PT ;  /* 0x80000015ff127210 */ /* 0x000fe200007fe4ff */
[----:B------:R-:W-:-:S04]  /*25b0*/  IMAD.WIDE.U32 R36, R5, R17, R36 ;  /* 0x0000001105247225 */ /* 0x000fc800078e0024 */
[----:B------:R-:W-:-:S04]  /*25c0*/  IMAD R18, R18, R5, RZ ;  /* 0x0000000512127224 */ /* 0x000fc800078e02ff */
[----:B------:R-:W-:-:S05]  /*25d0*/  IMAD R4, R4, R17, R18 ;  /* 0x0000001104047224 */ /* 0x000fca00078e0212 */
[----:B------:R-:W-:Y:S01]  /*25e0*/  IADD3 R4, R37, R4, RZ ;  /* 0x0000000425047210 */ /* 0x000fe20007ffe0ff */
[----:B------:R-:W-:Y:S05]  /*25f0*/  BRA `(.L_x_555) ;  /* 0x0000016000007947 */ /* 0x000fea0003800000 */
.L_x_554:
        /* <DEDUP_REMOVED lines=22> */
.L_x_555:
[----:B------:R-:W-:Y:S05]  /*2760*/  BSYNC B0 ;  /* 0x0000000000007941 */ /* 0x000fea0003800000 */
.L_x_553:
        /* <DEDUP_REMOVED lines=38> */
[----:B------:R-:W-:Y:S05]  /*29d0*/  CALL.REL.NOINC `($__internal_11_$__cuda_sm20_div_s64) ;  /* 0x00001ff000007944 */ /* 0x000fea0003c00000 */
        /* <DEDUP_REMOVED lines=12> */
.L_x_557:
        /* <DEDUP_REMOVED lines=23> */
.L_x_558:
[----:B------:R-:W-:Y:S05]  /*2c10*/  BSYNC B0 ;  /* 0x0000000000007941 */ /* 0x000fea0003800000 */
.L_x_556:
        /* <DEDUP_REMOVED lines=19> */
.L_x_560:
        /* <DEDUP_REMOVED lines=22> */
.L_x_561:
[----:B------:R-:W-:Y:S05]  /*2eb0*/  BSYNC B0 ;  /* 0x0000000000007941 */ /* 0x000fea0003800000 */
.L_x_559:
        /* <DEDUP_REMOVED lines=20> */
.L_x_563:
        /* <DEDUP_REMOVED lines=23> */
.L_x_564:
[----:B------:R-:W-:Y:S05]  /*3170*/  BSYNC B0 ;  /* 0x0000000000007941 */ /* 0x000fea0003800000 */
.L_x_562:
        /* <DEDUP_REMOVED lines=25> */
[----:B------:R-:W-:Y:S05]  /*3310*/  CALL.REL.NOINC `($__internal_11_$__cuda_sm20_div_s64) ;  /* 0x000016b000007944 */ /* 0x000fea0003c00000 */
        /* <DEDUP_REMOVED lines=12> */
.L_x_566:
        /* <DEDUP_REMOVED lines=23> */
.L_x_567:
[----:B------:R-:W-:Y:S05]  /*3550*/  BSYNC B0 ;  /* 0x0000000000007941 */ /* 0x000fea0003800000 */
.L_x_565:
        /* <DEDUP_REMOVED lines=29> */
.L_x_569:
        /* <DEDUP_REMOVED lines=23> */
.L_x_570:
[----:B------:R-:W-:Y:S05]  /*38a0*/  BSYNC B0 ;  /* 0x0000000000007941 */ /* 0x000fea0003800000 */
.L_x_568:
        /* <DEDUP_REMOVED lines=20> */
.L_x_546:
[----:B------:R-:W-:-:S04]  /*39f0*/  LEA R2, P0, R36, c[0x0][0x200], 0x2 ;  /* 0x0000800024027a11 */ /* 0x000fc800078010ff */
[----:B------:R-:W-:-:S05]  /*3a00*/  LEA.HI.X R3, R36, c[0x0][0x204], R37, 0x2, P0 ;  /* 0x0000810024037a11 */ /* 0x000fca00000f1425 */
[----:B------:R0:W-:Y:S04]  /*3a10*/  STG.E [R2.64], R28 ;  /* 0x0000001c02007986 */ /* 0x0001e8000c10190a */
.L_x_545:
[----:B------:R-:W-:Y:S05]  /*3a20*/  BSYNC B1 ;  /* 0x0000000000017941 */ /* 0x000fea0003800000 */
.L_x_544:
        /* <DEDUP_REMOVED lines=54> */
.L_x_573:
        /* <DEDUP_REMOVED lines=57> */
.L_x_572:
        /* <DEDUP_REMOVED lines=35> */
.L_x_574:
[----:B------:R-:W-:-:S13]  /*4350*/  ISETP.LT.OR P4, PT, R21, c[0x0][0x314], P4 ;  /* 0x0000c50015007a0c */ /* 0x000fda0002781670 */
[----:B------:R-:W-:Y:S05]  /*4360*/  @!P4 BRA `(.L_x_571) ;  /* 0x000000f00000c947 */ /* 0x000fea0003800000 */
[----:B------:R-:W-:Y:S01]  /*4370*/  ISETP.GE.AND P0, PT, R23, R22, PT ;  /* 0x000000161700720c */ /* 0x000fe20003f06270 */
[----:B------:R-:W-:-:S12]  /*4380*/  BSSY B0, `(.L_x_575) ;  /* 0x0000004000007945 */ /* 0x000fd80003800000 */
[----:B------:R-:W-:Y:S05]  /*4390*/  @P0 BRA `(.L_x_576) ;  /* 0x0000002000000947 */ /* 0x000fea0003800000 */
[----:B------:R0:W5:Y:S04]  /*43a0*/  LDG.E.128 R12, [R30.64+-0x200] ;  /* 0xfffe000a1e0c7981 */ /* 0x000168000c1e1d00 */
[----:B------:R0:W5:Y:S02]  /*43b0*/  LDG.E.128 R16, [R30.64] ;  /* 0x0000000a1e107981 */ /* 0x000164000c1e1d00 */
.L_x_576:
[----:B------:R-:W-:Y:S05]  /*43c0*/  BSYNC B0 ;  /* 0x0000000000007941 */ /* 0x000fea0003800000 */
.L_x_575:
        /* <DEDUP_REMOVED lines=9> */
.L_x_571:
        /* <DEDUP_REMOVED lines=87> */
        .weak           $__internal_11_$__cuda_sm20_div_s64
        .type           $__internal_11_$__cuda_sm20_div_s64,@function
        .size           $__internal_11_$__cuda_sm20_div_s64,(.L_x_8727 - $__internal_11_$__cuda_sm20_div_s64)
$__internal_11_$__cuda_sm20_div_s64:
        /* <DEDUP_REMOVED lines=83> */
[----:B------:R-:W-:Y:S06]  /*4f00*/  RET.REL.NODEC R26 `(_ZN5flash32flash_fwd_splitkv_combine_kernelI23Flash_fwd_kernel_traitsILi256ELi64ELi64ELi4ELb0ELb0EN7cutlass6half_tE19Flash_kernel_traitsILi256ELi64ELi64ELi4ES3_EELi4ELi3ELb1EEEvNS_16Flash_fwd_paramsE) ;  /* 0xffffb0f01a007950 */ /* 0x000fec0003c3ffff */
.L_x_577:
        /* <DEDUP_REMOVED lines=15> */
.L_x_8727:


//--------------------- .text._ZN5flash32flash_fwd_splitkv_combine_kernelI23Flash_fwd_kernel_traitsILi256ELi64ELi64ELi4ELb0ELb0EN7cutlass6half_tE19Flash_kernel_traitsILi256ELi64ELi64ELi4ES3_EELi4ELi2ELb1EEEvNS_16Flash_fwd_paramsE --------------------------
	.section	.text._ZN5flash32flash_fwd_splitkv_combine_kernelI23Flash_fwd_kernel_traitsILi256ELi64ELi64ELi4ELb0ELb0EN7cutlass6half_tE19Flash_kernel_traitsILi256ELi64ELi64ELi4ES3_EELi4ELi2ELb1EEEvNS_16Flash_fwd_paramsE,"ax",@progbits
	.sectioninfo	@"SHI_REGISTERS=54"
	.align	128
        .global         _ZN5flash32flash_fwd_splitkv_combine_kernelI23Flash_fwd_kernel_traitsILi256ELi64ELi64ELi4ELb0ELb0EN7cutlass6half_tE19Flash_kernel_traitsILi256ELi64ELi64ELi4ES3_EELi4ELi2ELb1EEEvNS_16Flash_fwd_paramsE
        .type           _ZN5flash32flash_fwd_splitkv_combine_kernelI23Flash_fwd_kernel_traitsILi256ELi64ELi64ELi4ELb0ELb0EN7cutlass6half_tE19Flash_kernel_traitsILi256ELi64ELi64ELi4ES3_EELi4ELi2ELb1EEEvNS_16Flash_fwd_paramsE,@function
        .size           _ZN5flash32flash_fwd_splitkv_combine_kernelI23Flash_fwd_kernel_traitsILi256ELi64ELi64ELi4ELb0ELb0EN7cutlass6half_tE19Flash_kernel_traitsILi256ELi64ELi64ELi4ES3_EELi4ELi2ELb1EEEvNS_16Flash_fwd_paramsE,(.L_x_8728 - _ZN5flash32flash_fwd_splitkv_combine_kernelI23Flash_fwd_kernel_traitsILi256ELi64ELi64ELi4ELb0ELb0EN7cutlass6half_tE19Flash_kernel_traitsILi256ELi64ELi64ELi4ES3_EELi4ELi2ELb1EEEvNS_16Flash_fwd_paramsE)
        .other          _ZN5flash32flash_fwd_splitkv_combine_kernelI23Flash_fwd_kernel_traitsILi256ELi64ELi64ELi4ELb0ELb0EN7cutlass6half_tE19Flash_kernel_traitsILi256ELi64ELi64ELi4ES3_EELi4ELi2ELb1EEEvNS_16Flash_fwd_paramsE,@"STO_CUDA_ENTRY STV_DEFAULT"
_ZN5flash32flash_fwd_splitkv_combine_kernelI23Flash_fwd_kernel_traitsILi256ELi64ELi64ELi4ELb0ELb0EN7cutlass6half_tE19Flash_kernel_traitsILi256ELi64ELi64ELi4ES3_EELi4ELi2ELb1EEEvNS_16Flash_fwd_paramsE:
.text._ZN5flash32flash_fwd_splitkv_combine_kernelI23Flash_fwd_kernel_traitsILi256ELi64ELi64ELi4ELb0ELb0EN7cutlass6half_tE19Flash_kernel_traitsILi256ELi64ELi64ELi4ES3_EELi4ELi2ELb1EEEvNS_16Flash_fwd_paramsE:
        /* <DEDUP_REMOVED lines=23> */
[----:B------:R-:W-:Y:S05]  /*0170*/  CALL.REL.NOINC `($__internal_12_$__cuda_sm20_div_s64) ;  /* 0x0000479000007944 */ /* 0x000fea0003c00000 */
[----:B------:R-:W-:Y:S01]  /*0180*/  MOV R24, R0 ;  /* 0x0000000000187202 */ /* 0x000fe20000000f00 */
[----:B------:R-:W-:Y:S05]  /*0190*/  BRA `(.L_x_579) ;  /* 0x0000013000007947 */ /* 0x000fea0003800000 */
.L_x_578:
        /* <DEDUP_REMOVED lines=19> */
.L_x_579:
        /* <DEDUP_REMOVED lines=10> */
[----:B------:R-:W-:Y:S05]  /*0370*/  CALL.REL.NOINC `($__internal_12_$__cuda_sm20_div_s64) ;  /* 0x0000459000007944 */ /* 0x000fea0003c00000 */
[----:B------:R-:W-:Y:S02]  /*0380*/  MOV R12, R0 ;  /* 0x00000000000c7202 */ /* 0x000fe40000000f00 */
[----:B------:R-:W-:Y:S01]  /*0390*/  MOV R13, R25 ;  /* 0x00000019000d7202 */ /* 0x000fe20000000f00 */
[----:B------:R-:W-:Y:S05]  /*03a0*/  BRA `(.L_x_582) ;  /* 0x0000013000007947 */ /* 0x000fea0003800000 */
.L_x_581:
        /* <DEDUP_REMOVED lines=19> */
.L_x_582:
[----:B------:R-:W-:Y:S05]  /*04e0*/  BSYNC B0 ;  /* 0x0000000000007941 */ /* 0x000fea0003800000 */
.L_x_580:
        /* <DEDUP_REMOVED lines=44> */
.L_x_584:
        /* <DEDUP_REMOVED lines=19> */
.L_x_585:
[----:B------:R-:W-:Y:S05]  /*08e0*/  BSYNC B0 ;  /* 0x0000000000007941 */ /* 0x000fea0003800000 */
.L_x_583:
        /* <DEDUP_REMOVED lines=71> */
[----:B------:R-:W-:Y:S05]  /*0d60*/  CALL.REL.NOINC `($__internal_12_$__cuda_sm20_div_s64) ;  /* 0x00003ba000007944 */ /* 0x000fea0003c00000 */
[----:B------:R-:W-:Y:S02]  /*0d70*/  MOV R32, R0 ;  /* 0x0000000000207202 */ /* 0x000fe40000000f00 */
[----:B------:R-:W-:Y:S01]  /*0d80*/  MOV R33, R25 ;  /* 0x0000001900217202 */ /* 0x000fe20000000f00 */
[----:B------:R-:W-:Y:S05]  /*0d90*/  BRA `(.L_x_588) ;  /* 0x0000013000007947 */ /* 0x000fea0003800000 */
.L_x_587:
        /* <DEDUP_REMOVED lines=19> */
.L_x_588:
[----:B------:R-:W-:Y:S05]  /*0ed0*/  BSYNC B0 ;  /* 0x0000000000007941 */ /* 0x000fea0003800000 */
.L_x_586:
        /* <DEDUP_REMOVED lines=42> */
.L_x_590:
        /* <DEDUP_REMOVED lines=19> */
.L_x_591:
[----:B------:R-:W-:Y:S05]  /*12b0*/  BSYNC B0 ;  /* 0x0000000000007941 */ /* 0x000fea0003800000 */
.L_x_589:
        /* <DEDUP_REMOVED lines=132> */
.L_x_593:
[----:B------:R-:W-:Y:S05]  /*1b00*/  BSYNC B0 ;  /* 0x0000000000007941 */ /* 0x000fea0003800000 */
.L_x_592:
        /* <DEDUP_REMOVED lines=81> */
.L_x_598:
        /* <DEDUP_REMOVED lines=22> */
.L_x_599:
[----:B------:R-:W-:Y:S05]  /*2180*/  BSYNC B0 ;  /* 0x0000000000007941 */ /* 0x000fea0003800000 */
.L_x_597:
        /* <DEDUP_REMOVED lines=8> */
[----:B------:R-:W-:Y:S05]  /*2210*/  CALL.REL.NOINC `($__internal_12_$__cuda_sm20_div_s64) ;  /* 0x000026f000007944 */ /* 0x000fea0003c00000 */
        /* <DEDUP_REMOVED lines=10> */
.L_x_601:
        /* <DEDUP_REMOVED lines=22> */
.L_x_602:
[----:B------:R-:W-:Y:S05]  /*2420*/  BSYNC B0 ;  /* 0x0000000000007941 */ /* 0x000fea0003800000 */
.L_x_600:
        /* <DEDUP_REMOVED lines=11> */
[----:B------:R-:W-:Y:S05]  /*24e0*/  CALL.REL.NOINC `($__internal_12_$__cuda_sm20_div_s64) ;  /* 0x0000242000007944 */ /* 0x000fea0003c00000 */
        /* <DEDUP_REMOVED lines=9> */
.L_x_604:
        /* <DEDUP_REMOVED lines=22> */
.L_x_605:
[----:B------:R-:W-:Y:S05]  /*26e0*/  BSYNC B0 ;  /* 0x0000000000007941 */ /* 0x000fea0003800000 */
.L_x_603:
        /* <DEDUP_REMOVED lines=50> */
.L_x_607:
        /* <DEDUP_REMOVED lines=23> */
.L_x_608:
[----:B------:R-:W-:Y:S05]  /*2b80*/  BSYNC B0 ;  /* 0x0000000000007941 */ /* 0x000fea0003800000 */
.L_x_606:
        /* <DEDUP_REMOVED lines=19> */
.L_x_610:
        /* <DEDUP_REMOVED lines=22> */
.L_x_611:
[----:B------:R-:W-:Y:S05]  /*2e20*/  BSYNC B0 ;  /* 0x0000000000007941 */ /* 0x000fea0003800000 */
.L_x_609:
        /* <DEDUP_REMOVED lines=21> */
.L_x_613:
        /* <DEDUP_REMOVED lines=23> */
.L_x_614:
[----:B------:R-:W-:Y:S05]  /*30f0*/  BSYNC B0 ;  /* 0x0000000000007941 */ /* 0x000fea0003800000 */
.L_x_612:
        /* <DEDUP_REMOVED lines=38> */
.L_x_616:
        /* <DEDUP_REMOVED lines=23> */
.L_x_617:
[----:B------:R-:W-:Y:S05]  /*34d0*/  BSYNC B0 ;  /* 0x0000000000007941 */ /* 0x000fea0003800000 */
.L_x_615:
        /* <DEDUP_REMOVED lines=27> */
.L_x_619:
        /* <DEDUP_REMOVED lines=23> */
.L_x_620:
[----:B------:R-:W-:Y:S05]  /*3800*/  BSYNC B0 ;  /* 0x0000000000007941 */ /* 0x000fea0003800000 */
.L_x_618:
        /* <DEDUP_REMOVED lines=20> */
.L_x_596:
[----:B------:R-:W-:-:S04]  /*3950*/  LEA R2, P0, R34, c[0x0][0x200], 0x2 ;  /* 0x0000800022027a11 */ /* 0x000fc800078010ff */
[----:B------:R-:W-:-:S05]  /*3960*/  LEA.HI.X R3, R34, c[0x0][0x204], R35, 0x2, P0 ;  /* 0x0000810022037a11 */ /* 0x000fca00000f1423 */
[----:B------:R0:W-:Y:S04]  /*3970*/  STG.E [R2.64], R28 ;  /* 0x0000001c02007986 */ /* 0x0001e8000c10190a */
.L_x_595:
[----:B------:R-:W-:Y:S05]  /*3980*/  BSYNC B1 ;  /* 0x0000000000017941 */ /* 0x000fea0003800000 */
.L_x_594:
        /* <DEDUP_REMOVED lines=9> */
[----:B------:R-:W-:-:S04]  /*3a20*/  LOP3.LUT R3, R9, 0x3fffffe0, RZ, 0xc0, !PT ;  /* 0x3fffffe009037812 */ /* 0x000fc800078ec0ff */
[----:B------:R-:W-:Y:S01]  /*3a30*/  ISETP.GE.AND P0, PT, R0, c[0x0][0x314], PT ;  /* 0x0000c50000007a0c */ /* 0x000fe20003f06270 */
[----:B------:R-:W-:-:S03]  /*3a40*/  IMAD.MOV.U32 R0, RZ, RZ, RZ ;  /* 0x000000ffff007224 */ /* 0x000fc600078e00ff */
        /* <DEDUP_REMOVED lines=9> */
[----:B------:R-:W-:Y:S01]  /*3ae0*/  ISETP.GE.AND P0, PT, R20, 0x1, PT ;  /* 0x000000011400780c */ /* 0x000fe20003f06270 */
[----:B0-----:R-:W-:Y:S01]  /*3af0*/  CS2R R6, SRZ ;  /* 0x0000000000067805 */ /* 0x001fe2000001ff00 */
[----:B------:R-:W-:-:S11]  /*3b00*/  SHF.R.S32.HI R23, RZ, 0x5, R9 ;  /* 0x00000005ff177819 */ /* 0x000fd60000011409 */
        /* <DEDUP_REMOVED lines=28> */
.L_x_623:
        /* <DEDUP_REMOVED lines=57> */
.L_x_622:
        /* <DEDUP_REMOVED lines=35> */
.L_x_624:
[----:B------:R-:W-:-:S13]  /*4290*/  ISETP.LT.OR P4, PT, R21, c[0x0][0x314], P4 ;  /* 0x0000c50015007a0c */ /* 0x000fda0002781670 */
[----:B------:R-:W-:Y:S05]  /*42a0*/  @!P4 BRA `(.L_x_621) ;  /* 0x000000f00000c947 */ /* 0x000fea0003800000 */
[----:B------:R-:W-:Y:S01]  /*42b0*/  ISETP.GE.AND P0, PT, R23, R22, PT ;  /* 0x000000161700720c */ /* 0x000fe20003f06270 */
[----:B------:R-:W-:-:S12]  /*42c0*/  BSSY B0, `(.L_x_625) ;  /* 0x0000004000007945 */ /* 0x000fd80003800000 */
[----:B------:R-:W-:Y:S05]  /*42d0*/  @P0 BRA `(.L_x_626) ;  /* 0x0000002000000947 */ /* 0x000fea0003800000 */
[----:B------:R0:W5:Y:S04]  /*42e0*/  LDG.E.128 R12, [R30.64+-0x200] ;  /* 0xfffe000a1e0c7981 */ /* 0x000168000c1e1d00 */
[----:B------:R0:W5:Y:S02]  /*42f0*/  LDG.E.128 R16, [R30.64] ;  /* 0x0000000a1e107981 */ /* 0x000164000c1e1d00 */
.L_x_626:
[----:B------:R-:W-:Y:S05]  /*4300*/  BSYNC B0 ;  /* 0x0000000000007941 */ /* 0x000fea0003800000 */
.L_x_625:
        /* <DEDUP_REMOVED lines=9> */
.L_x_621:
        /* <DEDUP_REMOVED lines=87> */
        .weak           $__internal_12_$__cuda_sm20_div_s64
        .type           $__internal_12_$__cuda_sm20_div_s64,@function
        .size           $__internal_12_$__cuda_sm20_div_s64,(.L_x_8728 - $__internal_12_$__cuda_sm20_div_s64)
$__internal_12_$__cuda_sm20_div_s64:
        /* <DEDUP_REMOVED lines=83> */
[----:B------:R-:W-:Y:S06]  /*4e40*/  RET.REL.NODEC R38 `(_ZN5flash32flash_fwd_splitkv_combine_kernelI23Flash_fwd_kernel_traitsILi256ELi64ELi64ELi4ELb0ELb0EN7cutlass6half_tE19Flash_kernel_traitsILi256ELi64ELi64ELi4ES3_EELi4ELi2ELb1EEEvNS_16Flash_fwd_paramsE) ;  /* 0xffffb1b026007950 */ /* 0x000fec0003c3ffff */
.L_x_627:
        /* <DEDUP_REMOVED lines=11> */
.L_x_8728:


//--------------------- .text._ZN5flash32flash_fwd_splitkv_combine_kernelI23Flash_fwd_kernel_traitsILi256ELi64ELi64ELi4ELb0ELb0EN7cutlass6half_tE19Flash_kernel_traitsILi256ELi64ELi64ELi4ES3_EELi4ELi1ELb1EEEvNS_16Flash_fwd_paramsE --------------------------
	.section	.text._ZN5flash32flash_fwd_splitkv_combine_kernelI23Flash_fwd_kernel_traitsILi256ELi64ELi64ELi4ELb0ELb0EN7cutlass6half_tE19Flash_kernel_traitsILi256ELi64ELi64ELi4ES3_EELi4ELi1ELb1EEEvNS_16Flash_fwd_paramsE,"ax",@progbits
	.sectioninfo	@"SHI_REGISTERS=56"
	.align	128
        .global         _ZN5flash32flash_fwd_splitkv_combine_kernelI23Flash_fwd_kernel_traitsILi256ELi64ELi64ELi4ELb0ELb0EN7cutlass6half_tE19Flash_kernel_traitsILi256ELi64ELi64ELi4ES3_EELi4ELi1ELb1EEEvNS_16Flash_fwd_paramsE
        .type           _ZN5flash32flash_fwd_splitkv_combine_kernelI23Flash_fwd_kernel_traitsILi256ELi64ELi64ELi4ELb0ELb0EN7cutlass6half_tE19Flash_kernel_traitsILi256ELi64ELi64ELi4ES3_EELi4ELi1ELb1EEEvNS_16Flash_fwd_paramsE,@function
        .size           _ZN5flash32flash_fwd_splitkv_combine_kernelI23Flash_fwd_kernel_traitsILi256ELi64ELi64ELi4ELb0ELb0EN7cutlass6half_tE19Flash_kernel_traitsILi256ELi64ELi64ELi4ES3_EELi4ELi1ELb1EEEvNS_16Flash_fwd_paramsE,(.L_x_8729 - _ZN5flash32flash_fwd_splitkv_combine_kernelI23Flash_fwd_kernel_traitsILi256ELi64ELi64ELi4ELb0ELb0EN7cutlass6half_tE19Flash_kernel_traitsILi256ELi64ELi64ELi4ES3_EELi4ELi1ELb1EEEvNS_16Flash_fwd_paramsE)
        .other          _ZN5flash32flash_fwd_splitkv_combine_kernelI23Flash_fwd_kernel_traitsILi256ELi64ELi64ELi4ELb0ELb0EN7cutlass6half_tE19Flash_kernel_traitsILi256ELi64ELi64ELi4ES3_EELi4ELi1ELb1EEEvNS_16Flash_fwd_paramsE,@"STO_CUDA_ENTRY STV_DEFAULT"
_ZN5flash32flash_fwd_splitkv_combine_kernelI23Flash_fwd_kernel_traitsILi256ELi64ELi64ELi4ELb0ELb0EN7cutlass6half_tE19Flash_kernel_traitsILi256ELi64ELi64ELi4ES3_EELi4ELi1ELb1EEEvNS_16Flash_fwd_paramsE:
.text._ZN5flash32flash_fwd_splitkv_combine_kernelI23Flash_fwd_kernel_traitsILi256ELi64ELi64ELi4ELb0ELb0EN7cutlass6half_tE19Flash_kernel_traitsILi256ELi64ELi64ELi4ES3_EELi4ELi1ELb1EEEvNS_16Flash_fwd_paramsE:
        /* <DEDUP_REMOVED lines=23> */
[----:B------:R-:W-:Y:S05]  /*0170*/  CALL.REL.NOINC `($__internal_13_$__cuda_sm20_div_s64) ;  /* 0x000047e000007944 */ /* 0x000fea0003c00000 */
[----:B------:R-:W-:Y:S02]  /*0180*/  MOV R22, R0 ;  /* 0x0000000000167202 */ /* 0x000fe40000000f00 */
[----:B------:R-:W-:Y:S01]  /*0190*/  MOV R23, R21 ;  /* 0x0000001500177202 */ /* 0x000fe20000000f00 */
[----:B------:R-:W-:Y:S05]  /*01a0*/  BRA `(.L_x_629) ;  /* 0x0000013000007947 */ /* 0x000fea0003800000 */
.L_x_628:
        /* <DEDUP_REMOVED lines=19> */
.L_x_629:
        /* <DEDUP_REMOVED lines=10> */
[----:B------:R-:W-:Y:S05]  /*0380*/  CALL.REL.NOINC `($__internal_13_$__cuda_sm20_div_s64) ;  /* 0x000045d000007944 */ /* 0x000fea0003c00000 */
[----:B------:R-:W-:Y:S02]  /*0390*/  MOV R8, R0 ;  /* 0x0000000000087202 */ /* 0x000fe40000000f00 */
[----:B------:R-:W-:Y:S01]  /*03a0*/  MOV R9, R21 ;  /* 0x0000001500097202 */ /* 0x000fe20000000f00 */
[----:B------:R-:W-:Y:S05]  /*03b0*/  BRA `(.L_x_632) ;  /* 0x0000013000007947 */ /* 0x000fea0003800000 */
.L_x_631:
        /* <DEDUP_REMOVED lines=19> */
.L_x_632:
[----:B------:R-:W-:Y:S05]  /*04f0*/  BSYNC B0 ;  /* 0x0000000000007941 */ /* 0x000fea0003800000 */
.L_x_630:
        /* <DEDUP_REMOVED lines=44> */
.L_x_634:
        /* <DEDUP_REMOVED lines=19> */
.L_x_635:
[----:B------:R-:W-:Y:S05]  /*08f0*/  BSYNC B0 ;  /* 0x0000000000007941 */ /* 0x000fea0003800000 */
.L_x_633:
[----:B------:R-:W-:Y:S01]  /*0900*/  IABS R5, c[0x0][0x214] ;  /* 0x0000850000057a13 */ /* 0x000fe20000000000 */
[----:B------:R-:W-:Y:S01]  /*0910*/  IMAD.MOV.U32 R6, RZ, RZ, RZ ;  /* 0x000000ffff067224 */ /* 0x000fe200078e00ff */
[----:B------:R-:W-:Y:S01]  /*0920*/  ULDC UR4, c[0x0][0x214] ;  /* 0x0000850000047ab9 */ /* 0x000fe20000000800 */
[----:B------:R-:W-:Y:S01]  /*0930*/  BSSY B0, `(.L_x_636) ;  /* 0x000005c000007945 */ /* 0x000fe20003800000 */
[----:B------:R-:W0:Y:S01]  /*0940*/  I2F.RP R11, R5 ;  /* 0x00000005000b7306 */ /* 0x000e220000209400 */
[----:B------:R-:W-:Y:S02]  /*0950*/  UISETP.LT.AND UP0, UPT, URZ, UR4, UPT ;  /* 0x000000043f00728c */ /* 0x000fe4000bf01270 */
[----:B------:R-:W-:Y:S02]  /*0960*/  USHF.R.S32.HI UR7, URZ, 0x1f, UR4 ;  /* 0x0000001f3f077899 */ /* 0x000fe40008011404 */
[----:B------:R-:W-:-:S07]  /*0970*/  ULEA.HI.SX32 UR4, UR4, 0x1, 0x1 ;  /* 0x0000000104047891 */ /* 0x000fce000f8f0a3f */
[----:B------:R-:W-:Y:S01]  /*0980*/  @!UP0 UIADD3 UR4, UR7, URZ, URZ ;  /* 0x0000003f07048290 */ /* 0x000fe2000fffe03f */
[----:B0-----:R-:W0:Y:S02]  /*0990*/  MUFU.RCP R10, R11 ;  /* 0x0000000b000a7308 */ /* 0x001e240000001000 */
[----:B0-----:R-:W-:Y:S01]  /*09a0*/  IADD3 R10, R10, 0xffffffe, RZ ;  /* 0x0ffffffe0a0a7810 */ /* 0x001fe20007ffe0ff */
[----:B------:R-:W-:-:S05]  /*09b0*/  IMAD.MOV.U32 R11, RZ, RZ, c[0x0][0x1c0] ;  /* 0x00007000ff0b7624 */ /* 0x000fca00078e00ff */
[----:B------:R-:W0:Y:S02]  /*09c0*/  F2I.FTZ.U32.TRUNC.NTZ R7, R10 ;  /* 0x0000000a00077305 */ /* 0x000e24000021f000 */
[----:B0-----:R-:W-:-:S04]  /*09d0*/  IMAD.MOV R0, RZ, RZ, -R7 ;  /* 0x000000ffff007224 */ /* 0x001fc800078e0a07 */
        /* <DEDUP_REMOVED lines=8> */
[----:B------:R-:W-:Y:S01]  /*0a60*/  IMAD R0, R5, R0, R6 ;  /* 0x0000000005007224 */ /* 0x000fe200078e0206 */
[C---:B------:R-:W-:Y:S01]  /*0a70*/  IADD3 R6, R11.reuse, -0x1, RZ ;  /* 0xffffffff0b067810 */ /* 0x040fe20007ffe0ff */
[----:B------:R-:W-:-:S03]  /*0a80*/  IMAD R11, R11, c[0x0][0x214], RZ ;  /* 0x000085000b0b7a24 */ /* 0x000fc600078e02ff */
        /* <DEDUP_REMOVED lines=47> */
[----:B------:R-:W-:Y:S05]  /*0d80*/  CALL.REL.NOINC `($__internal_13_$__cuda_sm20_div_s64) ;  /* 0x00003bd000007944 */ /* 0x000fea0003c00000 */
[----:B------:R-:W-:Y:S02]  /*0d90*/  MOV R34, R0 ;  /* 0x0000000000227202 */ /* 0x000fe40000000f00 */
[----:B------:R-:W-:Y:S01]  /*0da0*/  MOV R35, R21 ;  /* 0x0000001500237202 */ /* 0x000fe20000000f00 */
[----:B------:R-:W-:Y:S05]  /*0db0*/  BRA `(.L_x_638) ;  /* 0x0000013000007947 */ /* 0x000fea0003800000 */
.L_x_637:
        /* <DEDUP_REMOVED lines=19> */
.L_x_638:
[----:B------:R-:W-:Y:S05]  /*0ef0*/  BSYNC B0 ;  /* 0x0000000000007941 */ /* 0x000fea0003800000 */
.L_x_636:
        /* <DEDUP_REMOVED lines=43> */
.L_x_640:
        /* <DEDUP_REMOVED lines=19> */
.L_x_641:
[----:B------:R-:W-:Y:S05]  /*12e0*/  BSYNC B0 ;  /* 0x0000000000007941 */ /* 0x000fea0003800000 */
.L_x_639:
[----:B------:R-:W-:Y:S01]  /*12f0*/  IABS R8, c[0x0][0x214] ;  /* 0x0000850000087a13 */ /* 0x000fe20000000000 */
[----:B------:R-:W-:Y:S01]  /*1300*/  ULDC.U8 UR4, c[0x0][0x329] ;  /* 0x0000ca4000047ab9 */ /* 0x000fe20000000000 */
[----:B------:R-:W-:Y:S01]  /*1310*/  ISETP.GT.AND P3, PT, R11, RZ, PT ;  /* 0x000000ff0b00720c */ /* 0x000fe20003f64270 */
[----:B------:R-:W-:Y:S01]  /*1320*/  IMAD.MOV.U32 R36, RZ, RZ, c[0x0][0x214] ;  /* 0x00008500ff247624 */ /* 0x000fe200078e00ff */
        /* <DEDUP_REMOVED lines=18> */
[----:B------:R-:W-:-:S04]  /*1450*/  LEA.HI.SX32 R0, R11, 0x1, 0x1 ;  /* 0x000000010b007811 */ /* 0x000fc800078f0aff */
[----:B------:R-:W-:-:S13]  /*1460*/  ISETP.GT.U32.AND P0, PT, R8, R5, PT ;  /* 0x000000050800720c */ /* 0x000fda0003f04070 */
[----:B------:R-:W-:Y:S01]  /*1470*/  @!P0 IMAD.IADD R5, R5, 0x1, -R8 ;  /* 0x0000000105058824 */ /* 0x000fe200078e0a08 */
[----:B------:R-:W-:Y:S02]  /*1480*/  @!P0 IADD3 R9, R9, 0x1, RZ ;  /* 0x0000000109098810 */ /* 0x000fe40007ffe0ff */
[----:B------:R-:W-:Y:S02]  /*1490*/  ISETP.NE.AND P0, PT, RZ, c[0x0][0x214], PT ;  /* 0x00008500ff007a0c */ /* 0x000fe40003f05270 */
[----:B------:R-:W-:Y:S02]  /*14a0*/  ISETP.GE.U32.AND P2, PT, R5, R8, PT ;  /* 0x000000080500720c */ /* 0x000fe40003f46070 */
[----:B------:R-:W-:-:S05]  /*14b0*/  SHF.R.S32.HI R5, RZ, 0x1f, R11 ;  /* 0x0000001fff057819 */ /* 0x000fca000001140b */
[----:B------:R-:W-:-:S06]  /*14c0*/  @!P3 IMAD.MOV R0, RZ, RZ, R5 ;  /* 0x000000ffff00b224 */ /* 0x000fcc00078e0205 */
[----:B------:R-:W-:-:S05]  /*14d0*/  @P2 IADD3 R9, R9, 0x1, RZ ;  /* 0x0000000109092810 */ /* 0x000fca0007ffe0ff */
[----:B------:R-:W-:Y:S01]  /*14e0*/  @!P1 IMAD.MOV R9, RZ, RZ, -R9 ;  /* 0x000000ffff099224 */ /* 0x000fe200078e0a09 */
[----:B------:R-:W-:-:S05]  /*14f0*/  @!P0 LOP3.LUT R9, RZ, c[0x0][0x214], RZ, 0x33, !PT ;  /* 0x00008500ff098a12 */ /* 0x000fca00078e33ff */
[----:B------:R-:W-:Y:S01]  /*1500*/  IMAD R7, R0, R9, RZ ;  /* 0x0000000900077224 */ /* 0x000fe200078e02ff */
[----:B------:R-:W-:-:S04]  /*1510*/  IABS R0, c[0x0][0x1c0] ;  /* 0x0000700000007a13 */ /* 0x000fc80000000000 */
[----:B------:R-:W-:Y:S01]  /*1520*/  IABS R5, R7 ;  /* 0x0000000700057213 */ /* 0x000fe20000000000 */
[----:B------:R-:W0:Y:S08]  /*1530*/  I2F.U32.RP R12, R0 ;  /* 0x00000000000c7306 */ /* 0x000e300000209000 */
[----:B------:R-:W1:Y:S08]  /*1540*/  I2F.RP R8, R5 ;  /* 0x0000000500087306 */ /* 0x000e700000209400 */
[----:B0-----:R-:W0:Y:S08]  /*1550*/  MUFU.RCP R26, R12 ;  /* 0x0000000c001a7308 */ /* 0x001e300000001000 */
[----:B-1----:R-:W1:Y:S01]  /*1560*/  MUFU.RCP R8, R8 ;  /* 0x0000000800087308 */ /* 0x002e620000001000 */
[----:B0-----:R-:W-:-:S02]  /*1570*/  IADD3 R26, R26, 0xffffffe, RZ ;  /* 0x0ffffffe1a1a7810 */ /* 0x001fc40007ffe0ff */
[----:B------:R-:W-:-:S05]  /*1580*/  IABS R12, c[0x0][0x1c0] ;  /* 0x00007000000c7a13 */ /* 0x000fca0000000000 */
[----:B------:R-:W0:Y:S01]  /*1590*/  F2I.FTZ.U32.TRUNC.NTZ R27, R26 ;  /* 0x0000001a001b7305 */ /* 0x000e22000021f000 */
[----:B------:R-:W-:Y:S01]  /*15a0*/  IMAD.MOV R12, RZ, RZ, -R12 ;  /* 0x000000ffff0c7224 */ /* 0x000fe200078e0a0c */
[----:B-1----:R-:W-:Y:S01]  /*15b0*/  IADD3 R24, R8, 0xffffffe, RZ ;  /* 0x0ffffffe08187810 */ /* 0x002fe20007ffe0ff */
[----:B------:R-:W-:-:S05]  /*15c0*/  IMAD.IADD R8, R6, 0x1, R5 ;  /* 0x0000000106087824 */ /* 0x000fca00078e0205 */
[----:B------:R-:W1:Y:S01]  /*15d0*/  F2I.FTZ.U32.TRUNC.NTZ R25, R24 ;  /* 0x0000001800197305 */ /* 0x000e62000021f000 */
[----:B------:R-:W-:Y:S01]  /*15e0*/  IABS R19, R8 ;  /* 0x0000000800137213 */ /* 0x000fe20000000000 */
[----:B0-----:R-:W-:Y:S02]  /*15f0*/  IMAD.MOV R9, RZ, RZ, -R27 ;  /* 0x000000ffff097224 */ /* 0x001fe400078e0a1b */
[----:B------:R-:W-:Y:S02]  /*1600*/  IMAD.MOV.U32 R26, RZ, RZ, RZ ;  /* 0x000000ffff1a7224 */ /* 0x000fe400078e00ff */
[----:B------:R-:W-:Y:S02]  /*1610*/  IMAD R6, R9, R0, RZ ;  /* 0x0000000009067224 */ /* 0x000fe400078e02ff */
[----:B-1----:R-:W-:Y:S02]  /*1620*/  IMAD.MOV R10, RZ, RZ, -R25 ;  /* 0x000000ffff0a7224 */ /* 0x002fe400078e0a19 */
[----:B------:R-:W-:-:S02]  /*1630*/  IMAD.MOV.U32 R24, RZ, RZ, RZ ;  /* 0x000000ffff187224 */ /* 0x000fc400078e00ff */
[----:B------:R-:W-:Y:S02]  /*1640*/  IMAD R10, R10, R5, RZ ;  /* 0x000000050a0a7224 */ /* 0x000fe400078e02ff */
[----:B------:R-:W-:-:S04]  /*1650*/  IMAD.HI.U32 R6, R27, R6, R26 ;  /* 0x000000061b067227 */ /* 0x000fc800078e001a */
[----:B------:R-:W-:Y:S01]  /*1660*/  IMAD.HI.U32 R10, R25, R10, R24 ;  /* 0x0000000a190a7227 */ /* 0x000fe200078e0018 */
[----:B------:R-:W-:Y:S01]  /*1670*/  IABS R24, R7 ;  /* 0x0000000700187213 */ /* 0x000fe20000000000 */
[----:B------:R-:W0:Y:S02]  /*1680*/  S2R R25, SR_TID.X ;  /* 0x0000000000197919 */ /* 0x000e240000002100 */
[----:B------:R-:W-:-:S04]  /*1690*/  IMAD.HI.U32 R9, R6, R21, RZ ;  /* 0x0000001506097227 */ /* 0x000fc800078e00ff */
[----:B------:R-:W-:Y:S02]  /*16a0*/  IMAD.MOV R24, RZ, RZ, -R24 ;  /* 0x000000ffff187224 */ /* 0x000fe400078e0a18 */
[----:B------:R-:W-:-:S04]  /*16b0*/  IMAD.HI.U32 R10, R10, R19, RZ ;  /* 0x000000130a0a7227 */ /* 0x000fc800078e00ff */
[----:B------:R-:W-:Y:S02]  /*16c0*/  IMAD R21, R9, R12, R21 ;  /* 0x0000000c09157224 */ /* 0x000fe400078e0215 */
[--C-:B------:R-:W-:Y:S02]  /*16d0*/  IMAD R24, R10, R24, R19.reuse ;  /* 0x000000180a187224 */ /* 0x100fe400078e0213 */
[----:B------:R-:W-:Y:S01]  /*16e0*/  IMAD.HI.U32 R6, R6, R19, RZ ;  /* 0x0000001306067227 */ /* 0x000fe200078e00ff */
[----:B------:R-:W-:Y:S02]  /*16f0*/  ISETP.GT.U32.AND P3, PT, R0, R21, PT ;  /* 0x000000150000720c */ /* 0x000fe40003f64070 */
[----:B------:R-:W-:Y:S01]  /*1700*/  ISETP.GT.U32.AND P0, PT, R5, R24, PT ;  /* 0x000000180500720c */ /* 0x000fe20003f04070 */
[----:B------:R-:W-:Y:S01]  /*1710*/  IMAD R19, R6, R12, R19 ;  /* 0x0000000c06137224 */ /* 0x000fe200078e0213 */
[C---:B------:R-:W-:Y:S02]  /*1720*/  LOP3.LUT R12, R8.reuse, R5, RZ, 0x3c, !PT ;  /* 0x00000005080c7212 */ /* 0x040fe400078e3cff */
[----:B------:R-:W-:-:S02]  /*1730*/  LOP3.LUT R8, R8, c[0x0][0x1c0], RZ, 0x3c, !PT ;  /* 0x0000700008087a12 */ /* 0x000fc400078e3cff */
[----:B------:R-:W-:Y:S02]  /*1740*/  ISETP.GT.U32.AND P1, PT, R0, R19, PT ;  /* 0x000000130000720c */ /* 0x000fe40003f24070 */
[----:B------:R-:W-:-:S03]  /*1750*/  ISETP.GE.AND P4, PT, R12, RZ, PT ;  /* 0x000000ff0c00720c */ /* 0x000fc60003f86270 */
[--C-:B------:R-:W-:Y:S01]  /*1760*/  @!P3 IMAD.IADD R21, R21, 0x1, -R0.reuse ;  /* 0x000000011515b824 */ /* 0x100fe200078e0a00 */
[----:B------:R-:W-:Y:S01]  /*1770*/  @!P3 IADD3 R9, R9, 0x1, RZ ;  /* 0x000000010909b810 */ /* 0x000fe20007ffe0ff */
[----:B------:R-:W-:Y:S01]  /*1780*/  @!P0 IMAD.IADD R24, R24, 0x1, -R5 ;  /* 0x0000000118188824 */ /* 0x000fe200078e0a05 */
[----:B------:R-:W-:Y:S02]  /*1790*/  @!P0 IADD3 R10, R10, 0x1, RZ ;  /* 0x000000010a0a8810 */ /* 0x000fe40007ffe0ff */
[----:B------:R-:W-:Y:S02]  /*17a0*/  ISETP.GE.U32.AND P6, PT, R21, R0, PT ;  /* 0x000000001500720c */ /* 0x000fe40003fc6070 */
[----:B------:R-:W-:Y:S01]  /*17b0*/  ISETP.GE.U32.AND P2, PT, R24, R5, PT ;  /* 0x000000051800720c */ /* 0x000fe20003f46070 */
[----:B------:R-:W-:Y:S01]  /*17c0*/  @!P1 IMAD.IADD R19, R19, 0x1, -R0 ;  /* 0x0000000113139824 */ /* 0x000fe200078e0a00 */
[----:B------:R-:W-:Y:S02]  /*17d0*/  ISETP.GE.AND P0, PT, R4, RZ, PT ;  /* 0x000000ff0400720c */ /* 0x000fe40003f06270 */
[----:B------:R-:W-:-:S02]  /*17e0*/  ISETP.GT.AND P3, PT, R3, RZ, PT ;  /* 0x000000ff0300720c */ /* 0x000fc40003f64270 */
[----:B------:R-:W-:Y:S02]  /*17f0*/  ISETP.GE.U32.AND P5, PT, R19, R0, PT ;  /* 0x000000001300720c */ /* 0x000fe40003fa6070 */
[----:B------:R-:W-:Y:S02]  /*1800*/  @!P1 IADD3 R6, R6, 0x1, RZ ;  /* 0x0000000106069810 */ /* 0x000fe40007ffe0ff */
[----:B------:R-:W-:Y:S02]  /*1810*/  LOP3.LUT R4, RZ, c[0x0][0x1c0], RZ, 0x33, !PT ;  /* 0x00007000ff047a12 */ /* 0x000fe400078e33ff */
[----:B------:R-:W-:Y:S02]  /*1820*/  @P6 IADD3 R9, R9, 0x1, RZ ;  /* 0x0000000109096810 */ /* 0x000fe40007ffe0ff */
[----:B------:R-:W-:Y:S02]  /*1830*/  ISETP.NE.AND P6, PT, R7, RZ, PT ;  /* 0x000000ff0700720c */ /* 0x000fe40003fc5270 */
[----:B------:R-:W-:Y:S01]  /*1840*/  @P2 IADD3 R10, R10, 0x1, RZ ;  /* 0x000000010a0a2810 */ /* 0x000fe20007ffe0ff */
[----:B------:R-:W-:Y:S01]  /*1850*/  IMAD.MOV.U32 R19, RZ, RZ, R9 ;  /* 0x000000ffff137224 */ /* 0x000fe200078e0009 */
[----:B------:R-:W-:-:S02]  /*1860*/  ISETP.GE.AND P2, PT, R8, RZ, PT ;  /* 0x000000ff0800720c */ /* 0x000fc40003f46270 */
[----:B------:R-:W-:Y:S01]  /*1870*/  ISETP.NE.AND P1, PT, RZ, UR4, PT ;  /* 0x00000004ff007c0c */ /* 0x000fe2000bf25270 */
[----:B------:R-:W-:Y:S01]  /*1880*/  @!P4 IMAD.MOV R10, RZ, RZ, -R10 ;  /* 0x000000ffff0ac224 */ /* 0x000fe200078e0a0a */
[----:B------:R-:W-:Y:S01]  /*1890*/  ISETP.NE.AND P4, PT, RZ, c[0x0][0x1c0], PT ;  /* 0x00007000ff007a0c */ /* 0x000fe20003f85270 */
[----:B------:R-:W-:Y:S01]  /*18a0*/  @!P0 IMAD.MOV R19, RZ, RZ, -R19 ;  /* 0x000000ffff138224 */ /* 0x000fe200078e0a13 */
[----:B0-----:R-:W-:Y:S02]  /*18b0*/  SHF.R.S32.HI R8, RZ, 0x1f, R25 ;  /* 0x0000001fff087819 */ /* 0x001fe40000011419 */
[----:B------:R-:W-:Y:S02]  /*18c0*/  SEL R36, R36, 0x1, !P1 ;  /* 0x0000000124247807 */ /* 0x000fe40004800000 */
[----:B------:R-:W-:Y:S02]  /*18d0*/  SEL R19, R4, R19, !P4 ;  /* 0x0000001304137207 */ /* 0x000fe40006000000 */
[----:B------:R-:W-:-:S02]  /*18e0*/  SHF.R.S32.HI R0, RZ, 0x1f, R3 ;  /* 0x0000001fff007819 */ /* 0x000fc40000011403 */
[----:B------:R-:W-:Y:S01]  /*18f0*/  @!P6 LOP3.LUT R10, RZ, R5, RZ, 0x33, !PT ;  /* 0x00000005ff0ae212 */ /* 0x000fe200078e33ff */
[----:B------:R-:W-:Y:S01]  /*1900*/  IMAD R12, R19, R36, RZ ;  /* 0x00000024130c7224 */ /* 0x000fe200078e02ff */
[----:B------:R-:W-:Y:S02]  /*1910*/  LEA.HI R8, R8, R25, RZ, 0x2 ;  /* 0x0000001908087211 */ /* 0x000fe400078f10ff */
[----:B------:R-:W-:Y:S02]  /*1920*/  @P5 IADD3 R6, R6, 0x1, RZ ;  /* 0x0000000106065810 */ /* 0x000fe40007ffe0ff */
[----:B------:R-:W-:Y:S01]  /*1930*/  LEA.HI.SX32 R9, R3, 0x1, 0x1 ;  /* 0x0000000103097811 */ /* 0x000fe200078f0aff */
[----:B------:R-:W-:Y:S01]  /*1940*/  @!P3 IMAD.MOV R9, RZ, RZ, R0 ;  /* 0x000000ffff09b224 */ /* 0x000fe200078e0200 */
[----:B------:R-:W-:Y:S01]  /*1950*/  ISETP.LT.U32.AND P0, PT, R22, R10, PT ;  /* 0x0000000a1600720c */ /* 0x000fe20003f01070 */
[----:B------:R-:W-:Y:S01]  /*1960*/  @!P2 IMAD.MOV R6, RZ, RZ, -R6 ;  /* 0x000000ffff06a224 */ /* 0x000fe200078e0a06 */
[----:B------:R-:W-:Y:S01]  /*1970*/  SHF.R.S32.HI R19, RZ, 0x1f, R10 ;  /* 0x0000001fff137819 */ /* 0x000fe2000001140a */
[----:B------:R-:W-:Y:S01]  /*1980*/  IMAD R9, R9, R12, RZ ;  /* 0x0000000c09097224 */ /* 0x000fe200078e02ff */
[----:B------:R-:W-:-:S02]  /*1990*/  SHF.R.S32.HI R0, RZ, 0x2, R8 ;  /* 0x00000002ff007819 */ /* 0x000fc40000011408 */
[-C--:B------:R-:W-:Y:S02]  /*19a0*/  ISETP.LT.AND.EX P2, PT, R23, R19.reuse, PT, P0 ;  /* 0x000000131700720c */ /* 0x080fe40003f41300 */
[----:B------:R-:W-:Y:S02]  /*19b0*/  ISETP.GE.AND P0, PT, R0, c[0x0][0x314], PT ;  /* 0x0000c50000007a0c */ /* 0x000fe40003f06270 */
[----:B------:R-:W-:Y:S02]  /*19c0*/  LOP3.LUT R8, R8, 0xfffffffc, RZ, 0xc0, !PT ;  /* 0xfffffffc08087812 */ /* 0x000fe400078ec0ff */
[----:B------:R-:W-:Y:S01]  /*19d0*/  SEL R5, R4, R6, !P4 ;  /* 0x0000000604057207 */ /* 0x000fe20006000000 */
[----:B------:R-:W-:Y:S01]  /*19e0*/  IMAD.MOV.U32 R4, RZ, RZ, -0x800000 ;  /* 0xff800000ff047424 */ /* 0x000fe200078e00ff */
[----:B------:R-:W-:Y:S01]  /*19f0*/  SEL R12, R22, R10, P2 ;  /* 0x0000000a160c7207 */ /* 0x000fe20001000000 */
[----:B------:R-:W-:Y:S01]  /*1a00*/  IMAD.IADD R21, R25, 0x1, -R8 ;  /* 0x0000000119157824 */ /* 0x000fe200078e0a08 */
[----:B------:R-:W-:-:S05]  /*1a10*/  SEL R10, R23, R19, P2 ;  /* 0x00000013170a7207 */ /* 0x000fca0001000000 */
        /* <DEDUP_REMOVED lines=17> */
.L_x_643:
[----:B------:R-:W-:Y:S05]  /*1b30*/  BSYNC B0 ;  /* 0x0000000000007941 */ /* 0x000fea0003800000 */
.L_x_642:
[----:B------:R-:W-:Y:S01]  /*1b40*/  ISETP.GT.AND P5, PT, R25, 0x7, PT ;  /* 0x000000071900780c */ /* 0x000fe20003fa4270 */
[----:B------:R-:W-:Y:S01]  /*1b50*/  IMAD.MOV.U32 R30, RZ, RZ, -0x800000 ;  /* 0xff800000ff1e7424 */ /* 0x000fe200078e00ff */
[----:B------:R-:W-:Y:S01]  /*1b60*/  ISETP.GT.AND P2, PT, R7, RZ, PT ;  /* 0x000000ff0700720c */ /* 0x000fe20003f44270 */
[----:B------:R-:W-:Y:S01]  /*1b70*/  IMAD R5, R5, R36, RZ ;  /* 0x0000002405057224 */ /* 0x000fe200078e02ff */
[----:B------:R-:W-:Y:S01]  /*1b80*/  BSSY B1, `(.L_x_644) ;  /* 0x00001e5000017945 */ /* 0x000fe20003800000 */
[----:B------:R-:W-:-:S08]  /*1b90*/  IMAD.MOV.U32 R29, RZ, RZ, 0x7f800000 ;  /* 0x7f800000ff1d7424 */ /* 0x000fd000078e00ff */
[----:B------:R-:W-:Y:S01]  /*1ba0*/  @!P5 IMAD R21, R0, 0x5, R21 ;  /* 0x000000050015d824 */ /* 0x000fe200078e0215 */
[----:B------:R-:W-:-:S04]  /*1bb0*/  @!P5 LEA.HI R6, R25, R25, RZ, 0x1 ;  /* 0x000000191906d211 */ /* 0x000fc800078f08ff */
[----:B-----5:R1:W-:Y:S01]  /*1bc0*/  @!P5 STS [R21.X4], R4 ;  /* 0x000000041500d388 */ /* 0x0203e20000004800 */
[C---:B------:R-:W-:Y:S01]  /*1bd0*/  @!P5 LOP3.LUT R8, R6.reuse, 0xfffffffe, RZ, 0xc0, !PT ;  /* 0xfffffffe0608d812 */ /* 0x040fe200078ec0ff */
[----:B------:R-:W-:-:S04]  /*1be0*/  @!P5 IMAD.SHL.U32 R6, R6, 0x2, RZ ;  /* 0x000000020606d824 */ /* 0x000fc800078e00ff */
[----:B------:R-:W-:Y:S01]  /*1bf0*/  @!P5 IMAD.IADD R19, R25, 0x1, -R8 ;  /* 0x000000011913d824 */ /* 0x000fe200078e0a08 */
[----:B------:R-:W-:Y:S02]  /*1c00*/  @!P5 LOP3.LUT R6, R6, 0xfffffffc, RZ, 0xc0, !PT ;  /* 0xfffffffc0606d812 */ /* 0x000fe400078ec0ff */
[----:B------:R-:W-:-:S03]  /*1c10*/  LEA.HI.SX32 R8, R7, 0x1, 0x1 ;  /* 0x0000000107087811 */ /* 0x000fc600078f0aff */
[----:B------:R-:W-:Y:S01]  /*1c20*/  @!P5 IMAD R6, R19, 0x14, R6 ;  /* 0x000000141306d824 */ /* 0x000fe200078e0206 */
[----:B------:R-:W-:Y:S01]  /*1c30*/  BAR.SYNC.DEFER_BLOCKING 0x0 ;  /* 0x0000000000007b1d */ /* 0x000fe20000010000 */
[----:B-1----:R-:W-:-:S05]  /*1c40*/  LOP3.LUT R4, R25, 0x1, RZ, 0xc0, !PT ;  /* 0x0000000119047812 */ /* 0x002fca00078ec0ff */
[----:B------:R1:W2:Y:S02]  /*1c50*/  @!P5 LDS R30, [R6] ;  /* 0x00000000061ed984 */ /* 0x0002a40000000800 */
[----:B-1----:R-:W-:-:S05]  /*1c60*/  SHF.R.S32.HI R6, RZ, 0x1f, R7 ;  /* 0x0000001fff067819 */ /* 0x002fca0000011407 */
[----:B------:R-:W-:Y:S01]  /*1c70*/  @!P2 IMAD.MOV R8, RZ, RZ, R6 ;  /* 0x000000ffff08a224 */ /* 0x000fe200078e0206 */
[----:B------:R-:W-:-:S03]  /*1c80*/  ISETP.EQ.U32.OR P2, PT, R4, 0x1, P5 ;  /* 0x000000010400780c */ /* 0x000fc60002f42470 */
[----:B------:R-:W-:Y:S01]  /*1c90*/  IMAD R8, R5, R8, RZ ;  /* 0x0000000805087224 */ /* 0x000fe200078e02ff */
[----:B--2---:R-:W1:Y:S02]  /*1ca0*/  SHFL.BFLY PT, R19, R30, 0x1, 0x1f ;  /* 0x0c201f001e137f89 */ /* 0x004e6400000e0000 */
[----:B-1----:R-:W-:-:S04]  /*1cb0*/  FMNMX.FTZ R19, R19, R30, !PT ;  /* 0x0000001e13137209 */ /* 0x002fc80007810000 */
[----:B------:R-:W-:-:S04]  /*1cc0*/  FSETP.NEU.FTZ.AND P0, PT, R19, -INF , PT ;  /* 0xff8000001300780b */ /* 0x000fc80003f1d000 */
[----:B------:R-:W-:-:S05]  /*1cd0*/  FSEL R19, R19, RZ, P0 ;  /* 0x000000ff13137208 */ /* 0x000fca0000000000 */
[----:B------:R-:W-:-:S04]  /*1ce0*/  FADD.FTZ R23, -R19, R30 ;  /* 0x0000001e13177221 */ /* 0x000fc80000010100 */
        /* <DEDUP_REMOVED lines=46> */
[----:B0-----:R-:W-:Y:S05]  /*1fd0*/  CALL.REL.NOINC `($__internal_13_$__cuda_sm20_div_s64) ;  /* 0x0000298000007944 */ /* 0x001fea0003c00000 */
[----:B------:R-:W-:Y:S02]  /*1fe0*/  IADD3 R23, P0, RZ, -R0, RZ ;  /* 0x80000000ff177210 */ /* 0x000fe40007f1e0ff */
[-C--:B------:R-:W-:Y:S02]  /*1ff0*/  MOV R43, R21.reuse ;  /* 0x00000015002b7202 */ /* 0x080fe40000000f00 */
[----:B------:R-:W-:Y:S01]  /*2000*/  IADD3.X R19, RZ, ~R21, RZ, P0, !PT ;  /* 0x80000015ff137210 */ /* 0x000fe200007fe4ff */
[----:B------:R-:W-:-:S04]  /*2010*/  IMAD.WIDE.U32 R38, R42, R23, R38 ;  /* 0x000000172a267225 */ /* 0x000fc800078e0026 */
[----:B------:R-:W-:Y:S01]  /*2020*/  IMAD R22, R19, R42, RZ ;  /* 0x0000002a13167224 */ /* 0x000fe200078e02ff */
[----:B------:R-:W-:Y:S02]  /*2030*/  MOV R32, R38 ;  /* 0x0000002600207202 */ /* 0x000fe40000000f00 */
[----:B------:R-:W-:Y:S01]  /*2040*/  MOV R42, R0 ;  /* 0x00000000002a7202 */ /* 0x000fe20000000f00 */
[----:B------:R-:W-:-:S05]  /*2050*/  IMAD R23, R5, R23, R22 ;  /* 0x0000001705177224 */ /* 0x000fca00078e0216 */
[----:B------:R-:W-:Y:S01]  /*2060*/  IADD3 R23, R39, R23, RZ ;  /* 0x0000001727177210 */ /* 0x000fe20007ffe0ff */
[----:B------:R-:W-:Y:S05]  /*2070*/  BRA `(.L_x_649) ;  /* 0x0000017000007947 */ /* 0x000fea0003800000 */
.L_x_648:
[----:B------:R-:W1:Y:S01]  /*2080*/  I2F.U32.RP R19, R42 ;  /* 0x0000002a00137306 */ /* 0x000e620000209000 */
[----:B------:R-:W-:Y:S01]  /*2090*/  ISETP.NE.U32.AND P0, PT, R42, RZ, PT ;  /* 0x000000ff2a00720c */ /* 0x000fe20003f05070 */
[----:B------:R-:W-:-:S06]  /*20a0*/  IMAD.MOV.U32 R43, RZ, RZ, RZ ;  /* 0x000000ffff2b7224 */ /* 0x000fcc00078e00ff */
[----:B-1----:R-:W1:Y:S02]  /*20b0*/  MUFU.RCP R22, R19 ;  /* 0x0000001300167308 */ /* 0x002e640000001000 */
[----:B-1----:R-:W-:-:S06]  /*20c0*/  IADD3 R22, R22, 0xffffffe, RZ ;  /* 0x0ffffffe16167810 */ /* 0x002fcc0007ffe0ff */
[----:B------:R-:W1:Y:S02]  /*20d0*/  F2I.FTZ.U32.TRUNC.NTZ R23, R22 ;  /* 0x0000001600177305 */ /* 0x000e64000021f000 */
[----:B-1----:R-:W-:Y:S02]  /*20e0*/  IMAD.MOV R0, RZ, RZ, -R23 ;  /* 0x000000ffff007224 */ /* 0x002fe400078e0a17 */
        /* <DEDUP_REMOVED lines=16> */
.L_x_649:
[----:B------:R-:W-:Y:S05]  /*21f0*/  BSYNC B0 ;  /* 0x0000000000007941 */ /* 0x000fea0003800000 */
.L_x_647:
        /* <DEDUP_REMOVED lines=8> */
[----:B0-----:R-:W-:Y:S05]  /*2280*/  CALL.REL.NOINC `($__internal_13_$__cuda_sm20_div_s64) ;  /* 0x000026d000007944 */ /* 0x001fea0003c00000 */
        /* <DEDUP_REMOVED lines=11> */
.L_x_651:
        /* <DEDUP_REMOVED lines=22> */
.L_x_652:
[----:B------:R-:W-:Y:S05]  /*24a0*/  BSYNC B0 ;  /* 0x0000000000007941 */ /* 0x000fea0003800000 */
.L_x_650:
        /* <DEDUP_REMOVED lines=12> */
[----:B------:R-:W-:Y:S05]  /*2570*/  CALL.REL.NOINC `($__internal_13_$__cuda_sm20_div_s64) ;  /* 0x000023e000007944 */ /* 0x000fea0003c00000 */
[-C--:B------:R-:W-:Y:S02]  /*2580*/  IADD3 R19, P0, RZ, -R0.reuse, RZ ;  /* 0x80000000ff137210 */ /* 0x080fe40007f1e0ff */
[----:B------:R-:W-:Y:S02]  /*2590*/  MOV R40, R0 ;  /* 0x0000000000287202 */ /* 0x000fe40000000f00 */
[----:B------:R-:W-:Y:S01]  /*25a0*/  IADD3.X R5, RZ, ~R21, RZ, P0, !PT ;  /* 0x80000015ff057210 */ /* 0x000fe200007fe4ff */
[----:B------:R-:W-:Y:S01]  /*25b0*/  IMAD.WIDE.U32 R38, R6, R19, R38 ;  /* 0x0000001306267225 */ /* 0x000fe200078e0026 */
[----:B------:R-:W-:-:S03]  /*25c0*/  MOV R41, R21 ;  /* 0x0000001500297202 */ /* 0x000fc60000000f00 */
[----:B------:R-:W-:-:S04]  /*25d0*/  IMAD R5, R5, R6, RZ ;  /* 0x0000000605057224 */ /* 0x000fc800078e02ff */
[----:B------:R-:W-:-:S05]  /*25e0*/  IMAD R5, R4, R19, R5 ;  /* 0x0000001304057224 */ /* 0x000fca00078e0205 */
[----:B------:R-:W-:Y:S01]  /*25f0*/  IADD3 R5, R39, R5, RZ ;  /* 0x0000000527057210 */ /* 0x000fe20007ffe0ff */
[----:B------:R-:W-:Y:S05]  /*2600*/  BRA `(.L_x_655) ;  /* 0x0000016000007947 */ /* 0x000fea0003800000 */
.L_x_654:
        /* <DEDUP_REMOVED lines=22> */
.L_x_655:
[----:B------:R-:W-:Y:S05]  /*2770*/  BSYNC B0 ;  /* 0x0000000000007941 */ /* 0x000fea0003800000 */
.L_x_653:
[-C--:B------:R-:W-:Y:S01]  /*2780*/  IMAD R0, R35, R18.reuse, RZ ;  /* 0x0000001223007224 */ /* 0x080fe200078e02ff */
[----:B------:R-:W-:Y:S01]  /*2790*/  SHF.R.S32.HI R6, RZ, 0x1f, R2 ;  /* 0x0000001fff067819 */ /* 0x000fe20000011402 */
[C---:B------:R-:W-:Y:S01]  /*27a0*/  IMAD.WIDE.U32 R22, R34.reuse, R18, RZ ;  /* 0x0000001222167225 */ /* 0x040fe200078e00ff */
[----:B------:R-:W-:Y:S01]  /*27b0*/  SHF.R.S32.HI R4, RZ, 0x1f, R26 ;  /* 0x0000001fff047819 */ /* 0x000fe2000001141a */
[----:B------:R-:W-:Y:S02]  /*27c0*/  BSSY B0, `(.L_x_656) ;  /* 0x0000040000007945 */ /* 0x000fe40003800000 */
[----:B------:R-:W-:Y:S02]  /*27d0*/  IMAD R35, R34, R17, R0 ;  /* 0x0000001122237224 */ /* 0x000fe400078e0200 */
[----:B------:R-:W-:Y:S02]  /*27e0*/  IMAD R21, R5, R2, RZ ;  /* 0x0000000205157224 */ /* 0x000fe400078e02ff */
[----:B------:R-:W-:Y:S01]  /*27f0*/  IMAD R19, R31, R26, RZ ;  /* 0x0000001a1f137224 */ /* 0x000fe200078e02ff */
[----:B------:R-:W-:Y:S01]  /*2800*/  IADD3 R35, R23, R35, RZ ;  /* 0x0000002317237210 */ /* 0x000fe20007ffe0ff */
[----:B------:R-:W-:-:S02]  /*2810*/  IMAD R21, R6, R38, R21 ;  /* 0x0000002606157224 */ /* 0x000fc400078e0215 */
[----:B------:R-:W-:Y:S02]  /*2820*/  IMAD R19, R4, R32, R19 ;  /* 0x0000002004137224 */ /* 0x000fe400078e0213 */
[-C--:B------:R-:W-:Y:S02]  /*2830*/  IMAD R0, R35, R16.reuse, RZ ;  /* 0x0000001023007224 */ /* 0x080fe400078e02ff */
[----:B------:R-:W-:-:S04]  /*2840*/  IMAD.WIDE.U32 R34, R22, R16, RZ ;  /* 0x0000001016227225 */ /* 0x000fc800078e00ff */
[----:B------:R-:W-:Y:S01]  /*2850*/  IMAD R23, R15, R22, R0 ;  /* 0x000000160f177224 */ /* 0x000fe200078e0200 */
[----:B------:R-:W-:Y:S01]  /*2860*/  SHF.R.S32.HI R22, RZ, 0x1f, R36 ;  /* 0x0000001fff167819 */ /* 0x000fe20000011424 */
[----:B------:R-:W-:-:S03]  /*2870*/  IMAD.WIDE.U32 R38, R38, R2, RZ ;  /* 0x0000000226267225 */ /* 0x000fc600078e00ff */
[----:B------:R-:W-:Y:S01]  /*2880*/  IADD3 R5, R35, R23, RZ ;  /* 0x0000001723057210 */ /* 0x000fe20007ffe0ff */
[-C--:B------:R-:W-:Y:S01]  /*2890*/  IMAD R23, R41, R36.reuse, RZ ;  /* 0x0000002429177224 */ /* 0x080fe200078e02ff */
[----:B------:R-:W-:Y:S01]  /*28a0*/  IADD3 R6, R39, R21, RZ ;  /* 0x0000001527067210 */ /* 0x000fe20007ffe0ff */
[----:B------:R-:W-:Y:S01]  /*28b0*/  IMAD.WIDE.U32 R36, R40, R36, RZ ;  /* 0x0000002428247225 */ /* 0x000fe200078e00ff */
[----:B------:R-:W-:-:S03]  /*28c0*/  LOP3.LUT R0, R43, R5, RZ, 0xfc, !PT ;  /* 0x000000052b007212 */ /* 0x000fc600078efcff */
[----:B------:R-:W-:Y:S01]  /*28d0*/  IMAD R23, R22, R40, R23 ;  /* 0x0000002816177224 */ /* 0x000fe200078e0217 */
[----:B------:R-:W-:Y:S01]  /*28e0*/  ISETP.NE.U32.AND P0, PT, R0, RZ, PT ;  /* 0x000000ff0000720c */ /* 0x000fe20003f05070 */
[----:B------:R-:W-:-:S04]  /*28f0*/  IMAD.WIDE.U32 R32, R32, R26, RZ ;  /* 0x0000001a20207225 */ /* 0x000fc800078e00ff */
[-C--:B------:R-:W-:Y:S01]  /*2900*/  IMAD R4, R7, R2.reuse, RZ ;  /* 0x0000000207047224 */ /* 0x080fe200078e02ff */
[----:B------:R-:W-:Y:S01]  /*2910*/  IADD3 R7, R37, R23, RZ ;  /* 0x0000001725077210 */ /* 0x000fe20007ffe0ff */
[----:B------:R-:W-:Y:S01]  /*2920*/  IMAD R3, R3, R2, RZ ;  /* 0x0000000203037224 */ /* 0x000fe200078e02ff */
[----:B------:R-:W-:-:S05]  /*2930*/  IADD3 R2, R33, R19, RZ ;  /* 0x0000001321027210 */ /* 0x000fca0007ffe0ff */
[----:B------:R-:W-:Y:S05]  /*2940*/  @!P0 BRA `(.L_x_657) ;  /* 0x0000010000008947 */ /* 0x000fea0003800000 */
[----:B------:R-:W-:Y:S01]  /*2950*/  IMAD.MOV.U32 R28, RZ, RZ, R42 ;  /* 0x000000ffff1c7224 */ /* 0x000fe200078e002a */
[----:B------:R-:W-:Y:S01]  /*2960*/  MOV R23, R43 ;  /* 0x0000002b00177202 */ /* 0x000fe20000000f00 */
[----:B------:R-:W-:Y:S01]  /*2970*/  IMAD.MOV.U32 R24, RZ, RZ, R34 ;  /* 0x000000ffff187224 */ /* 0x000fe200078e0022 */
[----:B------:R-:W-:Y:S02]  /*2980*/  MOV R22, 0x29a0 ;  /* 0x000029a000167802 */ /* 0x000fe40000000f00 */
[----:B------:R-:W-:Y:S05]  /*2990*/  CALL.REL.NOINC `($__internal_13_$__cuda_sm20_div_s64) ;  /* 0x00001fc000007944 */ /* 0x000fea0003c00000 */
        /* <DEDUP_REMOVED lines=11> */
.L_x_657:
        /* <DEDUP_REMOVED lines=23> */
.L_x_658:
[----:B------:R-:W-:Y:S05]  /*2bc0*/  BSYNC B0 ;  /* 0x0000000000007941 */ /* 0x000fea0003800000 */
.L_x_656:
        /* <DEDUP_REMOVED lines=11> */
[----:B------:R-:W-:-:S03]  /*2c80*/  IADD3.X R5, RZ, ~R21, RZ, P0, !PT ;  /* 0x80000015ff057210 */ /* 0x000fc600007fe4ff */
[----:B------:R-:W-:-:S04]  /*2c90*/  IMAD.WIDE.U32 R34, R18, R19, R34 ;  /* 0x0000001312227225 */ /* 0x000fc800078e0022 */
[----:B------:R-:W-:Y:S01]  /*2ca0*/  IMAD R22, R5, R18, RZ ;  /* 0x0000001205167224 */ /* 0x000fe200078e02ff */
[----:B------:R-:W-:Y:S02]  /*2cb0*/  MOV R18, R34 ;  /* 0x0000002200127202 */ /* 0x000fe40000000f00 */
[----:B------:R-:W-:Y:S01]  /*2cc0*/  MOV R34, R0 ;  /* 0x0000000000227202 */ /* 0x000fe20000000f00 */
[----:B------:R-:W-:-:S04]  /*2cd0*/  IMAD R17, R17, R19, R22 ;  /* 0x0000001311117224 */ /* 0x000fc800078e0216 */
[----:B------:R-:W-:Y:S02]  /*2ce0*/  IMAD.IADD R17, R35, 0x1, R17 ;  /* 0x0000000123117824 */ /* 0x000fe400078e0211 */
[----:B------:R-:W-:Y:S01]  /*2cf0*/  IMAD.MOV.U32 R35, RZ, RZ, R21 ;  /* 0x000000ffff237224 */ /* 0x000fe200078e0015 */
[----:B------:R-:W-:Y:S05]  /*2d00*/  BRA `(.L_x_661) ;  /* 0x0000017000007947 */ /* 0x000fea0003800000 */
.L_x_660:
        /* <DEDUP_REMOVED lines=23> */
.L_x_661:
[----:B------:R-:W-:Y:S05]  /*2e80*/  BSYNC B0 ;  /* 0x0000000000007941 */ /* 0x000fea0003800000 */
.L_x_659:
        /* <DEDUP_REMOVED lines=20> */
.L_x_663:
        /* <DEDUP_REMOVED lines=18> */
[----:B------:R-:W-:-:S04]  /*30f0*/  @!P0 LOP3.LUT R0, RZ, R16, RZ, 0x33, !PT ;  /* 0x00000010ff008212 */ /* 0x000fc800078e33ff */
[----:B------:R-:W-:Y:S01]  /*3100*/  MOV R40, R0 ;  /* 0x0000000000287202 */ /* 0x000fe20000000f00 */
[----:B------:R-:W-:-:S04]  /*3110*/  IMAD.MOV R5, RZ, RZ, -R0 ;  /* 0x000000ffff057224 */ /* 0x000fc800078e0a00 */
[----:B------:R-:W-:Y:S02]  /*3120*/  IMAD R16, R16, R5, R34 ;  /* 0x0000000510107224 */ /* 0x000fe400078e0222 */
.L_x_664:
[----:B------:R-:W-:Y:S05]  /*3130*/  BSYNC B0 ;  /* 0x0000000000007941 */ /* 0x000fea0003800000 */
.L_x_662:
[----:B------:R-:W-:Y:S01]  /*3140*/  SHF.R.S32.HI R0, RZ, 0x1f, R9 ;  /* 0x0000001fff007819 */ /* 0x000fe20000011409 */
[----:B------:R-:W-:Y:S01]  /*3150*/  IMAD R5, R41, R9, RZ ;  /* 0x0000000929057224 */ /* 0x000fe200078e02ff */
[----:B------:R-:W-:Y:S01]  /*3160*/  BSSY B0, `(.L_x_665) ;  /* 0x000003b000007945 */ /* 0x000fe20003800000 */
[----:B------:R-:W-:Y:S02]  /*3170*/  IMAD R48, R26, c[0x0][0x214], RZ ;  /* 0x000085001a307a24 */ /* 0x000fe400078e02ff */
[----:B------:R-:W-:Y:S01]  /*3180*/  IMAD R5, R0, R40, R5 ;  /* 0x0000002800057224 */ /* 0x000fe200078e0205 */
[----:B------:R-:W-:Y:S01]  /*3190*/  LOP3.LUT R0, R43, R13, RZ, 0xfc, !PT ;  /* 0x0000000d2b007212 */ /* 0x000fe200078efcff */
[----:B------:R-:W-:Y:S01]  /*31a0*/  IMAD.WIDE.U32 R34, R40, R9, RZ ;  /* 0x0000000928227225 */ /* 0x000fe200078e00ff */
[----:B------:R-:W-:Y:S02]  /*31b0*/  SHF.R.S32.HI R9, RZ, 0x1f, R3 ;  /* 0x0000001fff097819 */ /* 0x000fe40000011403 */
[----:B------:R-:W-:Y:S01]  /*31c0*/  ISETP.NE.U32.AND P0, PT, R0, RZ, PT ;  /* 0x000000ff0000720c */ /* 0x000fe20003f05070 */
[----:B------:R-:W-:Y:S01]  /*31d0*/  IMAD R22, R22, R3, RZ ;  /* 0x0000000316167224 */ /* 0x000fe200078e02ff */
[----:B------:R-:W-:Y:S01]  /*31e0*/  SHF.R.S32.HI R15, RZ, 0x1f, R48 ;  /* 0x0000001fff0f7819 */ /* 0x000fe20000011430 */
[----:B------:R-:W-:-:S02]  /*31f0*/  IMAD R17, R17, R48, RZ ;  /* 0x0000003011117224 */ /* 0x000fc400078e02ff */
        /* <DEDUP_REMOVED lines=13> */
[----:B------:R-:W-:Y:S05]  /*32d0*/  CALL.REL.NOINC `($__internal_13_$__cuda_sm20_div_s64) ;  /* 0x0000168000007944 */ /* 0x000fea0003c00000 */
        /* <DEDUP_REMOVED lines=12> */
.L_x_666:
        /* <DEDUP_REMOVED lines=23> */
.L_x_667:
[----:B------:R-:W-:Y:S05]  /*3510*/  BSYNC B0 ;  /* 0x0000000000007941 */ /* 0x000fea0003800000 */
.L_x_665:
        /* <DEDUP_REMOVED lines=28> */
.L_x_669:
        /* <DEDUP_REMOVED lines=23> */
.L_x_670:
[----:B------:R-:W-:Y:S05]  /*3850*/  BSYNC B0 ;  /* 0x0000000000007941 */ /* 0x000fea0003800000 */
.L_x_668:
[----:B------:R-:W-:Y:S01]  /*3860*/  IADD3 R33, P1, P0, R38, R36, R32 ;  /* 0x0000002426217210 */ /* 0x000fe2000783e020 */
[----:B------:R-:W-:Y:S01]  /*3870*/  IMAD R5, R5, R4, RZ ;  /* 0x0000000405057224 */ /* 0x000fe200078e02ff */
[----:B------:R-:W-:Y:S02]  /*3880*/  SHF.R.S32.HI R0, RZ, 0x1f, R8 ;  /* 0x0000001fff007819 */ /* 0x000fe40000011408 */
[----:B------:R-:W-:Y:S02]  /*3890*/  IADD3 R33, P3, P2, R34, R33, R48 ;  /* 0x0000002122217210 */ /* 0x000fe40007a7e030 */
[----:B------:R-:W-:Y:S02]  /*38a0*/  IADD3.X R2, R6, R7, R2, P1, P0 ;  /* 0x0000000706027210 */ /* 0x000fe40000fe0402 */
[----:B------:R-:W-:Y:S02]  /*38b0*/  IADD3 R46, P1, P0, R50, R33, R46 ;  /* 0x00000021322e7210 */ /* 0x000fe4000783e02e */
[----:B------:R-:W-:Y:S01]  /*38c0*/  IADD3.X R2, R16, R2, R3, P3, P2 ;  /* 0x0000000210027210 */ /* 0x000fe20001fe4403 */
[----:B------:R-:W-:-:S03]  /*38d0*/  IMAD R3, R19, R8, RZ ;  /* 0x0000000813037224 */ /* 0x000fc600078e02ff */
[----:B------:R-:W-:Y:S01]  /*38e0*/  IADD3.X R47, R14, R2, R9, P1, P0 ;  /* 0x000000020e2f7210 */ /* 0x000fe20000fe0409 */
[----:B------:R-:W-:Y:S01]  /*38f0*/  IMAD R0, R0, R18, R3 ;  /* 0x0000001200007224 */ /* 0x000fe200078e0203 */
[----:B------:R-:W-:-:S03]  /*3900*/  SHF.R.S32.HI R2, RZ, 0x1f, R4 ;  /* 0x0000001fff027819 */ /* 0x000fc60000011404 */
        /* <DEDUP_REMOVED lines=9> */
.L_x_646:
[----:B------:R-:W-:-:S04]  /*39a0*/  LEA R2, P0, R38, c[0x0][0x200], 0x2 ;  /* 0x0000800026027a11 */ /* 0x000fc800078010ff */
[----:B------:R-:W-:-:S05]  /*39b0*/  LEA.HI.X R3, R38, c[0x0][0x204], R39, 0x2, P0 ;  /* 0x0000810026037a11 */ /* 0x000fca00000f1427 */
[----:B------:R1:W-:Y:S04]  /*39c0*/  STG.E [R2.64], R29 ;  /* 0x0000001d02007986 */ /* 0x0003e8000c101908 */
.L_x_645:
[----:B------:R-:W-:Y:S05]  /*39d0*/  BSYNC B1 ;  /* 0x0000000000017941 */ /* 0x000fea0003800000 */
.L_x_644:
[----:B------:R-:W-:Y:S01]  /*39e0*/  LEA.HI R0, R25, R25, RZ, 0x1 ;  /* 0x0000001919007211 */ /* 0x000fe200078f08ff */
[----:B------:R-:W-:Y:S01]  /*39f0*/  IMAD.MOV.U32 R21, RZ, RZ, c[0x0][0x314] ;  /* 0x0000c500ff157624 */ /* 0x000fe200078e00ff */
[----:B------:R-:W-:Y:S01]  /*3a00*/  CS2R R4, SRZ ;  /* 0x0000000000047805 */ /* 0x000fe2000001ff00 */
[----:B------:R-:W-:Y:S01]  /*3a10*/  IMAD.MOV.U32 R8, RZ, RZ, RZ ;  /* 0x000000ffff087224 */ /* 0x000fe200078e00ff */
[----:B01----:R-:W-:Y:S02]  /*3a20*/  LOP3.LUT R2, R0, 0xfffffffe, RZ, 0xc0, !PT ;  /* 0xfffffffe00027812 */ /* 0x003fe400078ec0ff */
[----:B------:R-:W-:-:S03]  /*3a30*/  ISETP.GE.AND P0, PT, R21, 0x1, PT ;  /* 0x000000011500780c */ /* 0x000fc60003f06270 */
[----:B------:R-:W-:Y:S02]  /*3a40*/  IMAD.IADD R2, R25, 0x1, -R2 ;  /* 0x0000000119027824 */ /* 0x000fe400078e0a02 */
[----:B------:R-:W0:Y:S03]  /*3a50*/  S2R R25, SR_TID.X ;  /* 0x0000000000197919 */ /* 0x000e260000002100 */
[----:B------:R-:W-:-:S13]  /*3a60*/  ISETP.GE.OR P5, PT, R2, c[0x0][0x314], P5 ;  /* 0x0000c50002007a0c */ /* 0x000fda0002fa6670 */
[----:B------:R-:W-:Y:S02]  /*3a70*/  @!P5 FADD.FTZ R6, -R29, R30 ;  /* 0x0000001e1d06d221 */ /* 0x000fe40000010100 */
[----:B------:R-:W-:Y:S02]  /*3a80*/  @!P5 IMAD.SHL.U32 R7, R0, 0x2, RZ ;  /* 0x000000020007d824 */ /* 0x000fe400078e00ff */
[----:B------:R-:W-:-:S03]  /*3a90*/  @!P5 FMUL.FTZ R6, R6, 1.4426950216293334961 ;  /* 0x3fb8aa3b0606d820 */ /* 0x000fc60000410000 */
[----:B------:R-:W-:Y:S02]  /*3aa0*/  @!P5 LOP3.LUT R7, R7, 0xfffffffc, RZ, 0xc0, !PT ;  /* 0xfffffffc0707d812 */ /* 0x000fe400078ec0ff */
[----:B0-----:R-:W-:Y:S01]  /*3ab0*/  SHF.R.S32.HI R24, RZ, 0x1f, R25 ;  /* 0x0000001fff187819 */ /* 0x001fe20000011419 */
[----:B------:R-:W0:Y:S02]  /*3ac0*/  @!P5 MUFU.EX2 R6, R6 ;  /* 0x000000060006d308 */ /* 0x000e240000000800 */
[----:B------:R-:W-:Y:S01]  /*3ad0*/  @!P5 IMAD R7, R2, 0x14, R7 ;  /* 0x000000140207d824 */ /* 0x000fe200078e0207 */
[----:B------:R-:W-:Y:S01]  /*3ae0*/  LEA.HI R24, R24, R25, RZ, 0x5 ;  /* 0x0000001918187211 */ /* 0x000fe200078f28ff */
[----:B------:R-:W-:-:S03]  /*3af0*/  CS2R R2, SRZ ;  /* 0x0000000000027805 */ /* 0x000fc6000001ff00 */
[----:B------:R-:W-:Y:S02]  /*3b00*/  LOP3.LUT R0, R24, 0x3fffffe0, RZ, 0xc0, !PT ;  /* 0x3fffffe018007812 */ /* 0x000fe400078ec0ff */
[----:B------:R-:W-:Y:S02]  /*3b10*/  SHF.R.S32.HI R24, RZ, 0x5, R24 ;  /* 0x00000005ff187819 */ /* 0x000fe40000011418 */
[----:B------:R-:W-:Y:S01]  /*3b20*/  IADD3 R25, -R0, R25, RZ ;  /* 0x0000001900197210 */ /* 0x000fe20007ffe1ff */
[----:B------:R-:W-:-:S03]  /*3b30*/  IMAD.MOV.U32 R0, RZ, RZ, RZ ;  /* 0x000000ffff007224 */ /* 0x000fc600078e00ff */
[----:B------:R-:W-:Y:S01]  /*3b40*/  SHF.L.U32 R25, R25, 0x2, RZ ;  /* 0x0000000219197819 */ /* 0x000fe200000006ff */
[----:B0-----:R0:W-:Y:S02]  /*3b50*/  @!P5 STS [R7], R6 ;  /* 0x000000060700d388 */ /* 0x0011e40000000800 */
[----:B0-----:R-:W-:Y:S02]  /*3b60*/  CS2R R6, SRZ ;  /* 0x0000000000067805 */ /* 0x001fe4000001ff00 */
        /* <DEDUP_REMOVED lines=29> */
.L_x_673:
        /* <DEDUP_REMOVED lines=57> */
.L_x_672:
        /* <DEDUP_REMOVED lines=35> */
.L_x_674:
[----:B------:R-:W-:-:S13]  /*4300*/  ISETP.LT.OR P4, PT, R22, c[0x0][0x314], P4 ;  /* 0x0000c50016007a0c */ /* 0x000fda0002781670 */
[----:B------:R-:W-:Y:S05]  /*4310*/  @!P4 BRA `(.L_x_671) ;  /* 0x000000f00000c947 */ /* 0x000fea0003800000 */
[----:B------:R-:W-:Y:S01]  /*4320*/  ISETP.GE.AND P0, PT, R24, R23, PT ;  /* 0x000000171800720c */ /* 0x000fe20003f06270 */
[----:B------:R-:W-:-:S12]  /*4330*/  BSSY B0, `(.L_x_675) ;  /* 0x0000004000007945 */ /* 0x000fd80003800000 */
[----:B------:R-:W-:Y:S05]  /*4340*/  @P0 BRA `(.L_x_676) ;  /* 0x0000002000000947 */ /* 0x000fea0003800000 */
[----:B------:R0:W5:Y:S04]  /*4350*/  LDG.E.128 R12, [R30.64+-0x200] ;  /* 0xfffe00081e0c7981 */ /* 0x000168000c1e1d00 */
[----:B------:R0:W5:Y:S02]  /*4360*/  LDG.E.128 R16, [R30.64] ;  /* 0x000000081e107981 */ /* 0x000164000c1e1d00 */
.L_x_676:
[----:B------:R-:W-:Y:S05]  /*4370*/  BSYNC B0 ;  /* 0x0000000000007941 */ /* 0x000fea0003800000 */
.L_x_675:
        /* <DEDUP_REMOVED lines=9> */
.L_x_671:
[----:B------:R-:W-:Y:S02]  /*4410*/  IADD3 R24, R24, UR6, RZ ;  /* 0x0000000618187c10 */ /* 0x000fe4000fffe0ff */
[----:B------:R-:W-:-:S02]  /*4420*/  F2FP.PACK_AB R9, R5, R6 ;  /* 0x000000060509723e */ /* 0x000fc400000000ff */
[----:B------:R-:W-:Y:S02]  /*4430*/  ISETP.GE.AND P0, PT, R24, R20, PT ;  /* 0x000000141800720c */ /* 0x000fe40003f06270 */
[----:B------:R-:W-:Y:S02]  /*4440*/  F2FP.PACK_AB R8, R7, R8 ;  /* 0x000000080708723e */ /* 0x000fe400000000ff */
[----:B------:R-:W-:Y:S02]  /*4450*/  F2FP.PACK_AB R4, R3, R4 ;  /* 0x000000040304723e */ /* 0x000fe400000000ff */
[----:B------:R-:W-:-:S07]  /*4460*/  F2FP.PACK_AB R5, R0, R2 ;  /* 0x000000020005723e */ /* 0x000fce00000000ff */
[----:B------:R-:W-:Y:S05]  /*4470*/  @P0 EXIT ;  /* 0x000000000000094d */ /* 0x000fea0003800000 */
[-C--:B------:R-:W-:Y:S02]  /*4480*/  IABS R6, R11.reuse ;  /* 0x0000000b00067213 */ /* 0x080fe40000000000 */
[----:B------:R-:W-:Y:S02]  /*4490*/  IABS R10, R24 ;  /* 0x00000018000a7213 */ /* 0x000fe40000000000 */
[----:B------:R-:W1:Y:S01]  /*44a0*/  I2F.RP R2, R6 ;  /* 0x0000000600027306 */ /* 0x000e620000209400 */
[----:B------:R-:W-:-:S05]  /*44b0*/  IABS R7, R11 ;  /* 0x0000000b00077213 */ /* 0x000fca0000000000 */
[----:B------:R-:W-:Y:S02]  /*44c0*/  IMAD.MOV R7, RZ, RZ, -R7 ;  /* 0x000000ffff077224 */ /* 0x000fe400078e0a07 */
[----:B-1----:R-:W1:Y:S02]  /*44d0*/  MUFU.RCP R12, R2 ;  /* 0x00000002000c7308 */ /* 0x002e640000001000 */
[----:B-1----:R-:W-:-:S06]  /*44e0*/  IADD3 R12, R12, 0xffffffe, RZ ;  /* 0x0ffffffe0c0c7810 */ /* 0x002fcc0007ffe0ff */
[----:B------:R-:W1:Y:S02]  /*44f0*/  F2I.FTZ.U32.TRUNC.NTZ R13, R12 ;  /* 0x0000000c000d7305 */ /* 0x000e64000021f000 */
[----:B-1----:R-:W-:Y:S02]  /*4500*/  IMAD.MOV R0, RZ, RZ, -R13 ;  /* 0x000000ffff007224 */ /* 0x002fe400078e0a0d */
[----:B------:R-:W-:Y:S02]  /*4510*/  IMAD.MOV.U32 R12, RZ, RZ, RZ ;  /* 0x000000ffff0c7224 */ /* 0x000fe400078e00ff */
[----:B------:R-:W-:Y:S01]  /*4520*/  IMAD R3, R0, R6, RZ ;  /* 0x0000000600037224 */ /* 0x000fe200078e02ff */
[----:B------:R-:W-:-:S03]  /*4530*/  IABS R0, c[0x0][0x214] ;  /* 0x0000850000007a13 */ /* 0x000fc60000000000 */
[----:B------:R-:W-:-:S06]  /*4540*/  IMAD.HI.U32 R3, R13, R3, R12 ;  /* 0x000000030d037227 */ /* 0x000fcc00078e000c */
[----:B------:R-:W-:Y:S02]  /*4550*/  IMAD.HI.U32 R2, R3, R10, RZ ;  /* 0x0000000a03027227 */ /* 0x000fe400078e00ff */
[----:B------:R-:W1:Y:S02]  /*4560*/  I2F.RP R3, R0 ;  /* 0x0000000000037306 */ /* 0x000e640000209400 */
[----:B------:R-:W-:-:S05]  /*4570*/  IMAD R7, R2, R7, R10 ;  /* 0x0000000702077224 */ /* 0x000fca00078e020a */
[----:B------:R-:W-:Y:S01]  /*4580*/  ISETP.GT.U32.AND P1, PT, R6, R7, PT ;  /* 0x000000070600720c */ /* 0x000fe20003f24070 */
[----:B-1----:R-:W1:-:S12]  /*4590*/  MUFU.RCP R3, R3 ;  /* 0x0000000300037308 */ /* 0x002e580000001000 */
[----:B------:R-:W-:Y:S01]  /*45a0*/  @!P1 IMAD.IADD R7, R7, 0x1, -R6 ;  /* 0x0000000107079824 */ /* 0x000fe200078e0a06 */
[----:B------:R-:W-:Y:S02]  /*45b0*/  @!P1 IADD3 R2, R2, 0x1, RZ ;  /* 0x0000000102029810 */ /* 0x000fe40007ffe0ff */
[----:B------:R-:W-:Y:S02]  /*45c0*/  ISETP.NE.AND P1, PT, R11, RZ, PT ;  /* 0x000000ff0b00720c */ /* 0x000fe40003f25270 */
[----:B------:R-:W-:Y:S02]  /*45d0*/  ISETP.GE.U32.AND P2, PT, R7, R6, PT ;  /* 0x000000060700720c */ /* 0x000fe40003f46070 */
[----:B------:R-:W-:-:S04]  /*45e0*/  LOP3.LUT R6, R24, R11, RZ, 0x3c, !PT ;  /* 0x0000000b18067212 */ /* 0x000fc800078e3cff */
[----:B------:R-:W-:Y:S02]  /*45f0*/  ISETP.GE.AND P0, PT, R6, RZ, PT ;  /* 0x000000ff0600720c */ /* 0x000fe40003f06270 */
[----:B-1----:R-:W-:-:S04]  /*4600*/  IADD3 R6, R3, 0xffffffe, RZ ;  /* 0x0ffffffe03067810 */ /* 0x002fc80007ffe0ff */
[----:B------:R-:W1:Y:S01]  /*4610*/  F2I.FTZ.U32.TRUNC.NTZ R7, R6 ;  /* 0x0000000600077305 */ /* 0x000e62000021f000 */
[----:B------:R-:W-:-:S06]  /*4620*/  @P2 IADD3 R2, R2, 0x1, RZ ;  /* 0x0000000102022810 */ /* 0x000fcc0007ffe0ff */
[----:B------:R-:W-:Y:S01]  /*4630*/  @!P0 IMAD.MOV R2, RZ, RZ, -R2 ;  /* 0x000000ffff028224 */ /* 0x000fe200078e0a02 */
[----:B------:R-:W-:-:S05]  /*4640*/  @!P1 LOP3.LUT R2, RZ, R11, RZ, 0x33, !PT ;  /* 0x0000000bff029212 */ /* 0x000fca00078e33ff */
[----:B------:R-:W-:Y:S02]  /*4650*/  IMAD R13, R2, R11, RZ ;  /* 0x0000000b020d7224 */ /* 0x000fe400078e02ff */
[----:B-1----:R-:W-:Y:S02]  /*4660*/  IMAD.MOV R3, RZ, RZ, -R7 ;  /* 0x000000ffff037224 */ /* 0x002fe400078e0a07 */
[----:B------:R-:W-:Y:S02]  /*4670*/  IMAD.IADD R10, R24, 0x1, -R13 ;  /* 0x00000001180a7824 */ /* 0x000fe400078e0a0d */
[----:B------:R-:W-:Y:S02]  /*4680*/  IMAD R11, R3, R0, RZ ;  /* 0x00000000030b7224 */ /* 0x000fe400078e02ff */
[----:B------:R-:W-:Y:S01]  /*4690*/  IMAD.MOV.U32 R6, RZ, RZ, RZ ;  /* 0x000000ffff067224 */ /* 0x000fe200078e00ff */
[----:B------:R-:W-:Y:S02]  /*46a0*/  IABS R3, R10 ;  /* 0x0000000a00037213 */ /* 0x000fe40000000000 */
[----:B------:R-:W-:Y:S01]  /*46b0*/  LOP3.LUT R10, R10, c[0x0][0x214], RZ, 0x3c, !PT ;  /* 0x000085000a0a7a12 */ /* 0x000fe200078e3cff */
[----:B------:R-:W-:-:S03]  /*46c0*/  IMAD.HI.U32 R11, R7, R11, R6 ;  /* 0x0000000b070b7227 */ /* 0x000fc600078e0006 */
[----:B------:R-:W-:-:S03]  /*46d0*/  ISETP.GE.AND P1, PT, R10, RZ, PT ;  /* 0x000000ff0a00720c */ /* 0x000fc60003f26270 */
        /* <DEDUP_REMOVED lines=19> */
[----:B------:R-:W-:-:S04]  /*4810*/  IMAD.WIDE.U32 R6, R11, c[0x0][0x1f0], R6 ;  /* 0x00007c000b067a25 */ /* 0x000fc800078e0006 */
[----:B------:R-:W-:Y:S02]  /*4820*/  IMAD.IADD R13, R24, 0x1, -R13 ;  /* 0x00000001180d7824 */ /* 0x000fe400078e0a0d */
        /* <DEDUP_REMOVED lines=19> */
        .weak           $__internal_13_$__cuda_sm20_div_s64
        .type           $__internal_13_$__cuda_sm20_div_s64,@function
        .size           $__internal_13_$__cuda_sm20_div_s64,(.L_x_8729 - $__internal_13_$__cuda_sm20_div_s64)
$__internal_13_$__cuda_sm20_div_s64:
        /* <DEDUP_REMOVED lines=17> */
[----:B------:R-:W-:-:S04]  /*4a70*/  IMAD.HI.U32 R21, R53, R0, RZ ;  /* 0x0000000035157227 */ /* 0x000fc800078e00ff */
[----:B------:R-:W-:-:S04]  /*4a80*/  IMAD.HI.U32 R19, P2, R53, R19, R44 ;  /* 0x0000001335137227 */ /* 0x000fc8000784002c */
[----:B------:R-:W-:Y:S02]  /*4a90*/  IMAD R0, R53, R0, RZ ;  /* 0x0000000035007224 */ /* 0x000fe400078e02ff */
[----:B------:R-:W-:-:S03]  /*4aa0*/  IMAD.X R21, R21, 0x1, R53, P0 ;  /* 0x0000000115157824 */ /* 0x000fc600000e0635 */
[----:B------:R-:W-:-:S04]  /*4ab0*/  IADD3 R53, P0, R0, R19, RZ ;  /* 0x0000001300357210 */ /* 0x000fc80007f1e0ff */
[----:B------:R-:W-:Y:S01]  /*4ac0*/  IADD3.X R21, RZ, RZ, R21, P0, P2 ;  /* 0x000000ffff157210 */ /* 0x000fe200007e4415 */
[----:B------:R-:W-:Y:S01]  /*4ad0*/  IMAD.WIDE.U32 R44, R53, R40, RZ ;  /* 0x00000028352c7225 */ /* 0x000fe200078e00ff */
[----:B------:R-:W-:-:S03]  /*4ae0*/  ISETP.GE.AND P2, PT, R23, RZ, PT ;  /* 0x000000ff1700720c */ /* 0x000fc60003f46270 */
[----:B------:R-:W-:Y:S01]  /*4af0*/  IMAD R19, R53, R41, R45 ;  /* 0x0000002935137224 */ /* 0x000fe200078e022d */
[----:B------:R-:W-:-:S03]  /*4b00*/  IADD3 R44, P0, RZ, -R44, RZ ;  /* 0x8000002cff2c7210 */ /* 0x000fc60007f1e0ff */
[----:B------:R-:W-:Y:S02]  /*4b10*/  IMAD R19, R21, R40, R19 ;  /* 0x0000002815137224 */ /* 0x000fe400078e0213 */
[----:B------:R-:W-:-:S04]  /*4b20*/  IMAD.HI.U32 R52, R53, R44, RZ ;  /* 0x0000002c35347227 */ /* 0x000fc800078e00ff */
[----:B------:R-:W-:-:S04]  /*4b30*/  IMAD.X R19, RZ, RZ, ~R19, P0 ;  /* 0x000000ffff137224 */ /* 0x000fc800000e0e13 */
[----:B------:R-:W-:-:S04]  /*4b40*/  IMAD.WIDE.U32 R52, P0, R53, R19, R52 ;  /* 0x0000001335347225 */ /* 0x000fc80007800034 */
[----:B------:R-:W-:-:S04]  /*4b50*/  IMAD.HI.U32 R0, R21, R19, RZ ;  /* 0x0000001315007227 */ /* 0x000fc800078e00ff */
[----:B------:R-:W-:-:S04]  /*4b60*/  IMAD.HI.U32 R44, P4, R21, R44, R52 ;  /* 0x0000002c152c7227 */ /* 0x000fc80007880034 */
[----:B------:R-:W-:Y:S02]  /*4b70*/  IMAD R19, R21, R19, RZ ;  /* 0x0000001315137224 */ /* 0x000fe400078e02ff */
[----:B------:R-:W-:Y:S01]  /*4b80*/  IMAD.X R0, R0, 0x1, R21, P0 ;  /* 0x0000000100007824 */ /* 0x000fe200000e0615 */
[----:B------:R-:W-:Y:S01]  /*4b90*/  IADD3 R21, P0, RZ, -R28, RZ ;  /* 0x8000001cff157210 */ /* 0x000fe20007f1e0ff */
        /* <DEDUP_REMOVED lines=22> */
[----:B------:R-:W-:-:S04]  /*4d00*/  SEL R21, R44, R21, P3 ;  /* 0x000000152c157207 */ /* 0x000fc80001800000 */
[----:B------:R-:W-:Y:S01]  /*4d10*/  ISETP.GE.U32.AND P0, PT, R21, R40, PT ;  /* 0x000000281500720c */ /* 0x000fe20003f06070 */
[----:B------:R-:W-:Y:S01]  /*4d20*/  IMAD.X R40, R19, 0x1, ~R41, P2 ;  /* 0x0000000113287824 */ /* 0x000fe200010e0e29 */
[----:B------:R-:W-:-:S04]  /*4d30*/  IADD3 R21, P2, R28, 0x1, RZ ;  /* 0x000000011c157810 */ /* 0x000fc80007f5e0ff */
[----:B------:R-:W-:Y:S01]  /*4d40*/  SEL R40, R40, R19, P3 ;  /* 0x0000001328287207 */ /* 0x000fe20001800000 */
[----:B------:R-:W-:Y:S01]  /*4d50*/  IMAD.X R19, RZ, RZ, R0, P2 ;  /* 0x000000ffff137224 */ /* 0x000fe200010e0600 */
[----:B------:R-:W-:Y:S02]  /*4d60*/  SEL R21, R21, R28, P3 ;  /* 0x0000001c15157207 */ /* 0x000fe40001800000 */
[----:B------:R-:W-:Y:S01]  /*4d70*/  ISETP.GE.U32.AND.EX P2, PT, R40, R41, PT, P0 ;  /* 0x000000292800720c */ /* 0x000fe20003f46100 */
[----:B------:R-:W-:Y:S01]  /*4d80*/  IMAD.MOV.U32 R40, RZ, RZ, R22 ;  /* 0x000000ffff287224 */ /* 0x000fe200078e0016 */
[----:B------:R-:W-:Y:S01]  /*4d90*/  SEL R19, R19, R0, P3 ;  /* 0x0000000013137207 */ /* 0x000fe20001800000 */
[----:B------:R-:W-:Y:S01]  /*4da0*/  IMAD.MOV.U32 R41, RZ, RZ, 0x0 ;  /* 0x00000000ff297424 */ /* 0x000fe200078e00ff */
[----:B------:R-:W-:-:S04]  /*4db0*/  IADD3 R28, P0, R21, 0x1, RZ ;  /* 0x00000001151c7810 */ /* 0x000fc80007f1e0ff */
[----:B------:R-:W-:Y:S02]  /*4dc0*/  IADD3.X R0, RZ, R19, RZ, P0, !PT ;  /* 0x00000013ff007210 */ /* 0x000fe400007fe4ff */
[----:B------:R-:W-:Y:S02]  /*4dd0*/  SEL R28, R28, R21, P2 ;  /* 0x000000151c1c7207 */ /* 0x000fe40001000000 */
[----:B------:R-:W-:Y:S02]  /*4de0*/  SEL R0, R0, R19, P2 ;  /* 0x0000001300007207 */ /* 0x000fe40001000000 */
[----:B------:R-:W-:Y:S02]  /*4df0*/  LOP3.LUT R21, R5, R23, RZ, 0x3c, !PT ;  /* 0x0000001705157212 */ /* 0x000fe400078e3cff */
[----:B------:R-:W-:Y:S02]  /*4e00*/  IADD3 R19, P2, RZ, -R28, RZ ;  /* 0x8000001cff137210 */ /* 0x000fe40007f5e0ff */
[----:B------:R-:W-:-:S02]  /*4e10*/  ISETP.GE.AND P3, PT, R21, RZ, PT ;  /* 0x000000ff1500720c */ /* 0x000fc40003f66270 */
[----:B------:R-:W-:Y:S01]  /*4e20*/  ISETP.NE.U32.AND P0, PT, R24, RZ, PT ;  /* 0x000000ff1800720c */ /* 0x000fe20003f05070 */
[----:B------:R-:W-:Y:S01]  /*4e30*/  IMAD.X R21, RZ, RZ, ~R0, P2 ;  /* 0x000000ffff157224 */ /* 0x000fe200010e0e00 */
[----:B------:R-:W-:Y:S02]  /*4e40*/  SEL R19, R19, R28, !P3 ;  /* 0x0000001c13137207 */ /* 0x000fe40005800000 */
[----:B------:R-:W-:Y:S02]  /*4e50*/  ISETP.NE.AND.EX P0, PT, R5, RZ, PT, P0 ;  /* 0x000000ff0500720c */ /* 0x000fe40003f05300 */
[----:B------:R-:W-:Y:S02]  /*4e60*/  SEL R21, R21, R0, !P3 ;  /* 0x0000000015157207 */ /* 0x000fe40005800000 */
[----:B------:R-:W-:Y:S02]  /*4e70*/  SEL R0, R19, 0xffffffff, P0 ;  /* 0xffffffff13007807 */ /* 0x000fe40000000000 */
[----:B------:R-:W-:Y:S01]  /*4e80*/  SEL R21, R21, 0xffffffff, P0 ;  /* 0xffffffff15157807 */ /* 0x000fe20000000000 */
[----:B------:R-:W-:Y:S06]  /*4e90*/  RET.REL.NODEC R40 `(_ZN5flash32flash_fwd_splitkv_combine_kernelI23Flash_fwd_kernel_traitsILi256ELi64ELi64ELi4ELb0ELb0EN7cutlass6half_tE19Flash_kernel_traitsILi256ELi64ELi64ELi4ES3_EELi4ELi1ELb1EEEvNS_16Flash_fwd_paramsE) ;  /* 0xffffb16028007950 */ /* 0x000fec0003c3ffff */
.L_x_677:
        /* <DEDUP_REMOVED lines=14> */
.L_x_8729:


//--------------------- .text._ZN5flash24flash_fwd_splitkv_kernelI23Flash_fwd_kernel_traitsILi256ELi64ELi64ELi4ELb0ELb0EN7cutlass6half_tE19Flash_kernel_traitsILi256ELi64ELi64ELi4ES3_EELb0ELb0ELb0ELb0ELb0ELb0ELb0ELb0EEEvNS_16Flash_fwd_paramsE --------------------------
	.section	.text._ZN5flash24flash_fwd_splitkv_kernelI23Flash_fwd_kernel_traitsILi256ELi64ELi64ELi4ELb0ELb0EN7cutlass6half_tE19Flash_kernel_traitsILi256ELi64ELi64ELi4ES3_EELb0ELb0ELb0ELb0ELb0ELb0ELb0ELb0EEEvNS_16Flash_fwd_paramsE,"ax",@progbits
	.sectioninfo	@"SHI_REGISTERS=254"
	.align	128
        .global         _ZN5flash24flash_fwd_splitkv_kernelI23Flash_fwd_kernel_traitsILi256ELi64ELi64ELi4ELb0ELb0EN7cutlass6half_tE19Flash_kernel_traitsILi256ELi64ELi64ELi4ES3_EELb0ELb0ELb0ELb0ELb0ELb0ELb0ELb0EEEvNS_16Flash_fwd_paramsE
        .type           _ZN5flash24flash_fwd_splitkv_kernelI23Flash_fwd_kernel_traitsILi256ELi64ELi64ELi4ELb0ELb0EN7cutlass6half_tE19Flash_kernel_traitsILi256ELi64ELi64ELi4ES3_EELb0ELb0ELb0ELb0ELb0ELb0ELb0ELb0EEEvNS_16Flash_fwd_paramsE,@function
        .size           _ZN5flash24flash_fwd_splitkv_kernelI23Flash_fwd_kernel_traitsILi256ELi64ELi64ELi4ELb0ELb0EN7cutlass6half_tE19Flash_kernel_traitsILi256ELi64ELi64ELi4ES3_EELb0ELb0ELb0ELb0ELb0ELb0ELb0ELb0EEEvNS_16Flash_fwd_paramsE,(.L_x_8780 - _ZN5flash24flash_fwd_splitkv_kernelI23Flash_fwd_kernel_traitsILi256ELi64ELi64ELi4ELb0ELb0EN7cutlass6half_tE19Flash_kernel_traitsILi256ELi64ELi64ELi4ES3_EELb0ELb0ELb0ELb0ELb0ELb0ELb0ELb0EEEvNS_16Flash_fwd_paramsE)
        .other          _ZN5flash24flash_fwd_splitkv_kernelI23Flash_fwd_kernel_traitsILi256ELi64ELi64ELi4ELb0ELb0EN7cutlass6half_tE19Flash_kernel_traitsILi256ELi64ELi64ELi4ES3_EELb0ELb0ELb0ELb0ELb0ELb0ELb0ELb0EEEvNS_16Flash_fwd_paramsE,@"STO_CUDA_ENTRY STV_DEFAULT"
_ZN5flash24flash_fwd_splitkv_kernelI23Flash_fwd_kernel_traitsILi256ELi64ELi64ELi4ELb0ELb0EN7cutlass6half_tE19Flash_kernel_traitsILi256ELi64ELi64ELi4ES3_EELb0ELb0ELb0ELb0ELb0ELb0ELb0ELb0EEEvNS_16Flash_fwd_paramsE:
.text._ZN5flash24flash_fwd_splitkv_kernelI23Flash_fwd_kernel_traitsILi256ELi64ELi64ELi4ELb0ELb0EN7cutlass6half_tE19Flash_kernel_traitsILi256ELi64ELi64ELi4ES3_EELb0ELb0ELb0ELb0ELb0ELb0ELb0ELb0EEEvNS_16Flash_fwd_paramsE:
[----:B------:R-:W-:Y:S02]  /*0000*/  MOV R1, c[0x0][0x28] ;  /* 0x00000a0000017a02 */ /* 0x000fe40000000f00 */
[----:B------:R-:W1:Y:S01]  /*0010*/  S2UR UR11, SR_CTAID.Y ;  /* 0x00000000000b79c3 */ /* 0x000e620000002600 */
[----:B------:R-:W-:Y:S02]  /*0020*/  ULDC.64 UR4, c[0x0][0x240] ;  /* 0x0000900000047ab9 */ /* 0x000fe40000000a00 */
[----:B------:R-:W-:Y:S02]  /*0030*/  UISETP.NE.U32.AND UP2, UPT, URZ, UR4, UPT ;  /* 0x000000043f00728c */ /* 0x000fe4000bf45070 */
[----:B------:R-:W-:Y:S02]  /*0040*/  UMOV UR8, 0x4 ;  /* 0x0000000400087882 */ /* 0x000fe40000000000 */
[----:B------:R-:W-:Y:S02]  /*0050*/  UISETP.NE.AND.EX UP2, UPT, URZ, UR5, UPT, UP2 ;  /* 0x000000053f00728c */ /* 0x000fe4000bf45320 */
[----:B------:R-:W-:Y:S02]  /*0060*/  ULDC.64 UR12, c[0x0][0x240] ;  /* 0x00009000000c7ab9 */ /* 0x000fe40000000a00 */
[----:B------:R-:W-:-:S02]  /*0070*/  ULDC.64 UR4, c[0x0][0x250] ;  /* 0x0000940000047ab9 */ /* 0x000fc40000000a00 */
[----:B------:R-:W-:Y:S01]  /*0080*/  PLOP3.LUT P2, PT, PT, PT, UP2, 0x80, 0x0 ;  /* 0x000000000000781c */ /* 0x000fe20003f4f028 */
[----:B------:R-:W-:Y:S02]  /*0090*/  UISETP.NE.U32.AND UP0, UPT, URZ, UR4, UPT ;  /* 0x000000043f00728c */ /* 0x000fe4000bf05070 */
[----:B------:R-:W-:Y:S02]  /*00a0*/  ULDC.64 UR30, c[0x0][0x118] ;  /* 0x00004600001e7ab9 */ /* 0x000fe40000000a00 */
[----:B------:R-:W-:Y:S02]  /*00b0*/  UISETP.NE.AND.EX UP0, UPT, URZ, UR5, UPT, UP0 ;  /* 0x000000053f00728c */ /* 0x000fe4000bf05300 */
[----:B------:R-:W-:Y:S02]  /*00c0*/  ULDC.U8 UR9, c[0x0][0x312] ;  /* 0x0000c48000097ab9 */ /* 0x000fe40000000000 */
[----:B------:R-:W-:Y:S02]  /*00d0*/  ULDC.64 UR6, c[0x0][0x248] ;  /* 0x0000920000067ab9 */ /* 0x000fe40000000a00 */
[----:B-1----:R-:W-:Y:S01]  /*00e0*/  UIMAD.WIDE UR12, UR11, UR8, UR12 ;  /* 0x000000080b0c72a5 */ /* 0x002fe2000f8e020c */
[----:B------:R-:W-:Y:S01]  /*00f0*/  PLOP3.LUT P0, PT, PT, PT, UP0, 0x80, 0x0 ;  /* 0x000000000000781c */ /* 0x000fe20003f0f008 */
[----:B------:R-:W-:-:S02]  /*0100*/  ULDC.64 UR4, c[0x0][0x250] ;  /* 0x0000940000047ab9 */ /* 0x000fc40000000a00 */
[----:B------:R-:W-:Y:S02]  /*0110*/  UISETP.NE.AND UP3, UPT, UR9, URZ, UPT ;  /* 0x0000003f0900728c */ /* 0x000fe4000bf65270 */
[----:B------:R-:W-:Y:S01]  /*0120*/  IMAD.U32 R8, RZ, RZ, UR12 ;  /* 0x0000000cff087e24 */ /* 0x000fe2000f8e00ff */
[----:B------:R-:W-:Y:S01]  /*0130*/  UISETP.EQ.U32.AND UP1, UPT, URZ, UR6, UPT ;  /* 0x000000063f00728c */ /* 0x000fe2000bf22070 */
[----:B------:R-:W-:Y:S01]  /*0140*/  IMAD.U32 R9, RZ, RZ, UR13 ;  /* 0x0000000dff097e24 */ /* 0x000fe2000f8e00ff */
[----:B------:R-:W-:Y:S02]  /*0150*/  @UP0 UIMAD.WIDE UR4, UR11, UR8, UR4 ;  /* 0x000000080b0402a5 */ /* 0x000fe4000f8e0204 */
[----:B------:R-:W-:Y:S02]  /*0160*/  UISETP.EQ.OR.EX UP1, UPT, URZ, UR7, !UP3, UP1 ;  /* 0x000000073f00728c */ /* 0x000fe4000df22710 */
[----:B------:R-:W2:Y:S01]  /*0170*/  @P2 LDG.E R7, [R8.64] ;  /* 0x0000001e08072981 */ /* 0x000ea2000c1e1900 */
[----:B------:R-:W-:-:S03]  /*0180*/  ULDC.64 UR6, c[0x0][0x248] ;  /* 0x0000920000067ab9 */ /* 0x000fc60000000a00 */
[----:B------:R-:W3:Y:S01]  /*0190*/  @P2 LDG.E R0, [R8.64+0x4] ;  /* 0x0000041e08002981 */ /* 0x000ee2000c1e1900 */
[----:B------:R-:W-:Y:S01]  /*01a0*/  IMAD.U32 R2, RZ, RZ, UR4 ;  /* 0x00000004ff027e24 */ /* 0x000fe2000f8e00ff */
[----:B------:R-:W-:-:S05]  /*01b0*/  MOV R3, UR5 ;  /* 0x0000000500037c02 */ /* 0x000fca0008000f00 */
[----:B------:R1:W4:Y:S01]  /*01c0*/  @P0 LDG.E R2, [R2.64] ;  /* 0x0000001e02020981 */ /* 0x000322000c1e1900 */
[----:B------:R-:W-:Y:S01]  /*01d0*/  PLOP3.LUT P1, PT, PT, PT, UP1, 0x80, 0x0 ;  /* 0x000000000000781c */ /* 0x000fe20003f2f018 */
[----:B------:R-:W-:-:S06]  /*01e0*/  UIMAD.WIDE UR6, UR11, UR8, UR6 ;  /* 0x000000080b0672a5 */ /* 0x000fcc000f8e0206 */
[----:B------:R-:W-:Y:S01]  /*01f0*/  IMAD.U32 R4, RZ, RZ, UR6 ;  /* 0x00000006ff047e24 */ /* 0x000fe2000f8e00ff */
[----:B------:R-:W-:-:S05]  /*0200*/  MOV R5, UR7 ;  /* 0x0000000700057c02 */ /* 0x000fca0008000f00 */
[----:B------:R-:W5:Y:S01]  /*0210*/  @!P1 LDG.E R6, [R4.64] ;  /* 0x0000001e04069981 */ /* 0x000f62000c1e1900 */
[----:B------:R-:W-:Y:S02]  /*0220*/  UMOV UR25, 0xffffffff ;  /* 0xffffffff00197882 */ /* 0x000fe40000000000 */
[----:B------:R-:W-:Y:S01]  /*0230*/  UMOV UR14, URZ ;  /* 0x0000003f000e7c82 */ /* 0x000fe20008000000 */
[----:B-1----:R-:W1:Y:S01]  /*0240*/  S2R R3, SR_TID.X ;  /* 0x0000000000037919 */ /* 0x002e620000002100 */
[----:B------:R-:W-:Y:S01]  /*0250*/  UMOV UR15, 0xffffffff ;  /* 0xffffffff000f7882 */ /* 0x000fe20000000000 */
[----:B------:R-:W1:Y:S08]  /*0260*/  S2UR UR18, SR_CTAID.X ;  /* 0x00000000001279c3 */ /* 0x000e700000002500 */
[----:B------:R-:W1:Y:S08]  /*0270*/  S2UR UR12, SR_CTAID.Z ;  /* 0x00000000000c79c3 */ /* 0x000e700000002700 */
[----:B--2---:R-:W2:Y:S08]  /*0280*/  @P2 R2UR UR25, R7 ;  /* 0x00000000071923c2 */ /* 0x004eb000000e0000 */
[----:B---3--:R-:W2:Y:S08]  /*0290*/  @P2 R2UR UR27, R0 ;  /* 0x00000000001b23c2 */ /* 0x008eb000000e0000 */
[----:B----4-:R3:W4:Y:S01]  /*02a0*/  @P0 R2UR UR14, R2 ;  /* 0x00000000020e03c2 */ /* 0x01072200000e0000 */
[----:B------:R-:W-:-:S04]  /*02b0*/  ISETP.NE.U32.AND P0, PT, RZ, c[0x0][0x248], PT ;  /* 0x00009200ff007a0c */ /* 0x000fc80003f05070 */
[----:B------:R-:W-:-:S03]  /*02c0*/  ISETP.NE.AND.EX P0, PT, RZ, c[0x0][0x24c], PT, P0 ;  /* 0x00009300ff007a0c */ /* 0x000fc60003f05300 */
[----:B-----5:R3:W1:Y:S01]  /*02d0*/  @!P1 R2UR UR15, R6 ;  /* 0x00000000060f93c2 */ /* 0x02066200000e0000 */
[----:B--2---:R-:W-:-:S07]  /*02e0*/  @UP2 UIADD3 UR27, UR27, -UR25, URZ ;  /* 0x800000191b1b2290 */ /* 0x004fce000fffe03f */
[----:B------:R-:W-:Y:S02]  /*02f0*/  @!UP2 ULDC UR27, c[0x0][0x214] ;  /* 0x00008500001baab9 */ /* 0x000fe40000000800 */
[----:B-1-34-:R-:W-:Y:S05]  /*0300*/  @!P0 BRA `(.L_x_678) ;  /* 0x0000007000008947 */ /* 0x01afea0003800000 */
[----:B------:R-:W-:-:S13]  /*0310*/  PLOP3.LUT P0, PT, PT, PT, UP3, 0x80, 0x0 ;  /* 0x000000000000781c */ /* 0x000fda0003f0f038 */
[----:B------:R-:W2:Y:S04]  /*0320*/  @P0 LDG.E R0, [R4.64+0x4] ;  /* 0x0000041e04000981 */ /* 0x000ea8000c1e1900 */
[----:B------:R-:W3:Y:S01]  /*0330*/  @!P0 LDG.E R2, [R4.64] ;  /* 0x0000001e04028981 */ /* 0x000ee2000c1e1900 */
[----:B--2---:R-:W1:Y:S02]  /*0340*/  @P0 R2UR UR6, R0 ;  /* 0x00000000000603c2 */ /* 0x004e6400000e0000 */
[----:B-1----:R-:W-:-:S11]  /*0350*/  @UP3 UIADD3 UR6, UR6, -UR15, URZ ;  /* 0x8000000f06063290 */ /* 0x002fd6000fffe03f */
[----:B---3--:R1:W2:Y:S02]  /*0360*/  @!P0 R2UR UR6, R2 ;  /* 0x00000000020683c2 */ /* 0x0082a400000e0000 */
[----:B-12---:R-:W-:Y:S05]  /*0370*/  BRA `(.L_x_679) ;  /* 0x0000001000007947 */ /* 0x006fea0003800000 */
.L_x_678:
[----:B------:R-:W-:Y:S02]  /*0380*/  ULDC UR6, c[0x0][0x218] ;  /* 0x0000860000067ab9 */ /* 0x000fe40000000800 */
.L_x_679:
[----:B------:R-:W-:Y:S02]  /*0390*/  ULDC.64 UR4, c[0x0][0x258] ;  /* 0x0000960000047ab9 */ /* 0x000fe40000000a00 */
[----:B------:R-:W-:-:S04]  /*03a0*/  UISETP.NE.U32.AND UP2, UPT, URZ, UR4, UPT ;  /* 0x000000043f00728c */ /* 0x000fc8000bf45070 */
[----:B------:R-:W-:-:S03]  /*03b0*/  UISETP.NE.AND.EX UP2, UPT, URZ, UR5, UPT, UP2 ;  /* 0x000000053f00728c */ /* 0x000fc6000bf45320 */
[----:B------:R-:W-:-:S03]  /*03c0*/  ULDC.64 UR4, c[0x0][0x258] ;  /* 0x0000960000047ab9 */ /* 0x000fc60000000a00 */
[----:B------:R-:W-:-:S05]  /*03d0*/  PLOP3.LUT P0, PT, PT, PT, UP2, 0x80, 0x0 ;  /* 0x000000000000781c */ /* 0x000fca0003f0f028 */
[----:B------:R-:W-:-:S06]  /*03e0*/  @UP2 UIMAD.WIDE UR4, UR11, UR8, UR4 ;  /* 0x000000080b0422a5 */ /* 0x000fcc000f8e0204 */
[----:B------:R-:W-:Y:S02]  /*03f0*/  IMAD.U32 R4, RZ, RZ, UR4 ;  /* 0x00000004ff047e24 */ /* 0x000fe4000f8e00ff */
[----:B------:R-:W-:Y:S01]  /*0400*/  IMAD.U32 R5, RZ, RZ, UR5 ;  /* 0x00000005ff057e24 */ /* 0x000fe2000f8e00ff */
[----:B------:R-:W-:Y:S02]  /*0410*/  USHF.L.U32 UR18, UR18, 0x6, URZ ;  /* 0x0000000612127899 */ /* 0x000fe4000800063f */
[----:B------:R-:W-:Y:S02]  /*0420*/  ULDC.64 UR4, c[0x0][0x268] ;  /* 0x00009a0000047ab9 */ /* 0x000fe40000000a00 */
[----:B------:R-:W2:Y:S01]  /*0430*/  @P0 LDG.E R0, [R4.64] ;  /* 0x0000001e04000981 */ /* 0x000ea2000c1e1900 */
[----:B------:R-:W-:Y:S02]  /*0440*/  UISETP.GT.AND UP0, UPT, UR27, UR18, UPT ;  /* 0x000000121b00728c */ /* 0x000fe4000bf04270 */
[----:B------:R-:W-:-:S03]  /*0450*/  @!UP2 UISETP.NE.U32.AND UP1, UPT, URZ, UR4, UPT ;  /* 0x000000043f00a28c */ /* 0x000fc6000bf25070 */
[----:B------:R-:W-:Y:S02]  /*0460*/  ULDC UR4, c[0x0][0x21c] ;  /* 0x0000870000047ab9 */ /* 0x000fe40000000800 */
[----:B------:R-:W-:-:S04]  /*0470*/  @!UP2 UISETP.NE.AND.EX UP1, UPT, URZ, UR5, UPT, UP1 ;  /* 0x000000053f00a28c */ /* 0x000fc8000bf25310 */
[----:B------:R-:W-:Y:S01]  /*0480*/  @!UP2 USEL UR4, URZ, UR4, !UP1 ;  /* 0x000000043f04a287 */ /* 0x000fe2000c800000 */
[----:B--2---:R-:W1:Y:S01]  /*0490*/  @P0 R2UR UR7, R0 ;  /* 0x00000000000703c2 */ /* 0x004e6200000e0000 */
[----:B------:R-:W-:Y:S01]  /*04a0*/  PLOP3.LUT P0, PT, PT, PT, UP0, 0x80, 0x0 ;  /* 0x000000000000781c */ /* 0x000fe20003f0f008 */
[----:B-1----:R-:W-:Y:S02]  /*04b0*/  @UP2 UIADD3 UR7, UR7, -UR14, URZ ;  /* 0x8000000e07072290 */ /* 0x002fe4000fffe03f */
[----:B------:R-:W-:-:S10]  /*04c0*/  @!UP2 UIADD3 UR7, UR4, UR6, -UR14 ;  /* 0x000000060407a290 */ /* 0x000fd4000fffe80e */
[----:B------:R-:W-:Y:S05]  /*04d0*/  @!P0 EXIT ;  /* 0x000000000000894d */ /* 0x000fea0003800000 */
[----:B------:R-:W-:Y:S02]  /*04e0*/  ULDC UR9, c[0x0][0x218] ;  /* 0x0000860000097ab9 */ /* 0x000fe40000000800 */
[----:B------:R-:W-:Y:S02]  /*04f0*/  UIADD3 UR5, UR7, 0x3f, URZ ;  /* 0x0000003f07057890 */ /* 0x000fe4000fffe03f */
[----:B------:R-:W-:Y:S02]  /*0500*/  UIADD3 UR9, UR9, 0x3f, URZ ;  /* 0x0000003f09097890 */ /* 0x000fe4000fffe03f */
[----:B------:R-:W-:Y:S02]  /*0510*/  USHF.R.S32.HI UR4, URZ, 0x1f, UR5 ;  /* 0x0000001f3f047899 */ /* 0x000fe40008011405 */
[----:B------:R-:W-:Y:S02]  /*0520*/  USHF.R.S32.HI UR6, URZ, 0x1f, UR9 ;  /* 0x0000001f3f067899 */ /* 0x000fe40008011409 */
[----:B------:R-:W-:-:S02]  /*0530*/  ULEA.HI UR4, UR4, UR5, URZ, 0x6 ;  /* 0x0000000504047291 */ /* 0x000fc4000f8f303f */
[----:B------:R-:W-:Y:S02]  /*0540*/  ULEA.HI UR6, UR6, UR9, URZ, 0x6 ;  /* 0x0000000906067291 */ /* 0x000fe4000f8f303f */
[----:B------:R-:W-:Y:S02]  /*0550*/  USHF.R.S32.HI UR4, URZ, 0x6, UR4 ;  /* 0x000000063f047899 */ /* 0x000fe40008011404 */
[----:B------:R-:W-:-:S04]  /*0560*/  USHF.R.S32.HI UR6, URZ, 0x6, UR6 ;  /* 0x000000063f067899 */ /* 0x000fc80008011406 */
[----:B------:R-:W-:-:S04]  /*0570*/  UISETP.LT.AND UP0, UPT, UR6, UR4, UPT ;  /* 0x000000040600728c */ /* 0x000fc8000bf01270 */
[----:B------:R-:W-:-:S06]  /*0580*/  USEL UR26, UR6, UR4, UP0 ;  /* 0x00000004061a7287 */ /* 0x000fcc0008000000 */
[----:B------:R-:W-:-:S13]  /*0590*/  ISETP.LT.AND P0, PT, RZ, UR26, PT ;  /* 0x0000001aff007c0c */ /* 0x000fda000bf01270 */
[----:B------:R-:W-:Y:S05]  /*05a0*/  @P0 BRA `(.L_x_680) ;  /* 0x0000096000000947 */ /* 0x000fea0003800000 */
[----:B------:R-:W-:Y:S01]  /*05b0*/  SHF.R.S32.HI R10, RZ, 0x1f, R3 ;  /* 0x0000001fff0a7819 */ /* 0x000fe20000011403 */
[----:B------:R-:W-:Y:S01]  /*05c0*/  UISETP.NE.AND UP0, UPT, UR25, -0x1, UPT ;  /* 0xffffffff1900788c */ /* 0x000fe2000bf05270 */
[----:B------:R-:W1:Y:S01]  /*05d0*/  S2R R12, SR_CTAID.Z ;  /* 0x00000000000c7919 */ /* 0x000e620000002700 */
[----:B------:R-:W-:Y:S01]  /*05e0*/  USHF.R.S32.HI UR10, URZ, 0x1f, UR18 ;  /* 0x0000001f3f0a7899 */ /* 0x000fe20008011412 */
[----:B------:R-:W-:Y:S01]  /*05f0*/  LEA.HI R10, R10, R3, RZ, 0x3 ;  /* 0x000000030a0a7211 */ /* 0x000fe200078f18ff */
[----:B------:R-:W-:Y:S01]  /*0600*/  ULDC.64 UR6, c[0x0][0x1e8] ;  /* 0x00007a0000067ab9 */ /* 0x000fe20000000a00 */
[----:B------:R-:W-:Y:S01]  /*0610*/  BSSY B0, `(.L_x_681) ;  /* 0x0000037000007945 */ /* 0x000fe20003800000 */
[----:B------:R-:W-:Y:S01]  /*0620*/  ULDC.64 UR4, c[0x0][0x1e8] ;  /* 0x00007a0000047ab9 */ /* 0x000fe20000000a00 */
[----:B------:R-:W-:Y:S01]  /*0630*/  LOP3.LUT R0, R10, 0xfffffff8, RZ, 0xc0, !PT ;  /* 0xfffffff80a007812 */ /* 0x000fe200078ec0ff */
[----:B------:R-:W-:Y:S01]  /*0640*/  UIMAD UR4, UR10, UR4, URZ ;  /* 0x000000040a0472a4 */ /* 0x000fe2000f8e023f */
[----:B------:R-:W-:Y:S01]  /*0650*/  SHF.R.S32.HI R10, RZ, 0x3, R10 ;  /* 0x00000003ff0a7819 */ /* 0x000fe2000001140a */
[----:B------:R-:W-:-:S02]  /*0660*/  UIADD3 UR27, -UR18, UR27, URZ ;  /* 0x0000001b121b7290 */ /* 0x000fc4000fffe13f */
[----:B------:R-:W-:Y:S01]  /*0670*/  @UP0 UIMAD.WIDE.U32 UR8, UR25, UR6, URZ ;  /* 0x00000006190802a5 */ /* 0x000fe2000f8e003f */
[----:B------:R-:W-:Y:S01]  /*0680*/  IMAD.IADD R11, R3, 0x1, -R0 ;  /* 0x00000001030b7824 */ /* 0x000fe200078e0a00 */
[----:B------:R-:W-:Y:S01]  /*0690*/  UIMAD UR6, UR18, UR5, UR4 ;  /* 0x00000005120672a4 */ /* 0x000fe2000f8e0204 */
[----:B------:R-:W-:Y:S01]  /*06a0*/  IMAD.U32 R3, RZ, RZ, UR18 ;  /* 0x00000012ff037e24 */ /* 0x000fe2000f8e00ff */
[----:B------:R-:W-:Y:S01]  /*06b0*/  @UP0 UIMAD UR7, UR25, UR7, UR9 ;  /* 0x00000007190702a4 */ /* 0x000fe2000f8e0209 */
[----:B------:R-:W-:Y:S01]  /*06c0*/  IMAD.SHL.U32 R16, R11, 0x8, RZ ;  /* 0x000000080b107824 */ /* 0x000fe200078e00ff */
[----:B------:R-:W-:Y:S02]  /*06d0*/  @!UP0 USHF.R.S32.HI UR9, URZ, 0x1f, UR11 ;  /* 0x0000001f3f098899 */ /* 0x000fe4000801140b */
[----:B------:R-:W-:Y:S01]  /*06e0*/  ULDC.64 UR4, c[0x0][0x1e0] ;  /* 0x0000780000047ab9 */ /* 0x000fe20000000a00 */
[----:B------:R-:W-:Y:S01]  /*06f0*/  IMAD.U32 R0, RZ, RZ, UR6 ;  /* 0x00000006ff007e24 */ /* 0x000fe2000f8e00ff */
[----:B------:R-:W-:Y:S01]  /*0700*/  @!UP0 UIMAD UR9, UR9, UR4, URZ ;  /* 0x00000004090982a4 */ /* 0x000fe2000f8e023f */
[----:B------:R-:W-:Y:S01]  /*0710*/  SHF.R.S32.HI R17, RZ, 0x1f, R16 ;  /* 0x0000001fff117819 */ /* 0x000fe20000011410 */
[----:B------:R-:W-:Y:S01]  /*0720*/  @!UP0 UIMAD.WIDE.U32 UR14, UR11, UR4, URZ ;  /* 0x000000040b0e82a5 */ /* 0x000fe2000f8e003f */
[----:B------:R-:W-:Y:S01]  /*0730*/  IADD3 R9, R16, 0x40, RZ ;  /* 0x0000004010097810 */ /* 0x000fe20007ffe0ff */
[----:B------:R-:W-:Y:S01]  /*0740*/  @!UP0 UIMAD UR9, UR11, UR5, UR9 ;  /* 0x000000050b0982a4 */ /* 0x000fe2000f8e0209 */
[C---:B------:R-:W-:Y:S01]  /*0750*/  IADD3 R8, R16.reuse, 0x80, RZ ;  /* 0x0000008010087810 */ /* 0x040fe20007ffe0ff */
[----:B------:R-:W-:Y:S01]  /*0760*/  IMAD.WIDE.U32 R2, R3, c[0x0][0x1e8], R16 ;  /* 0x00007a0003027a25 */ /* 0x000fe200078e0010 */
[----:B------:R-:W-:Y:S01]  /*0770*/  USHF.R.S32.HI UR10, URZ, 0x1f, UR12 ;  /* 0x0000001f3f0a7899 */ /* 0x000fe2000801140c */
[----:B------:R-:W-:Y:S01]  /*0780*/  IADD3 R7, R16, 0xc0, RZ ;  /* 0x000000c010077810 */ /* 0x000fe20007ffe0ff */
[----:B------:R-:W-:-:S02]  /*0790*/  @!UP0 UMOV UR8, UR14 ;  /* 0x0000000e00088c82 */ /* 0x000fc40008000000 */
[----:B------:R-:W-:Y:S01]  /*07a0*/  @!UP0 UIADD3 UR7, UR15, UR9, URZ ;  /* 0x000000090f078290 */ /* 0x000fe2000fffe03f */
[----:B------:R-:W-:Y:S01]  /*07b0*/  IADD3 R2, P0, R2, UR8, RZ ;  /* 0x0000000802027c10 */ /* 0x000fe2000ff1e0ff */
[----:B------:R-:W-:Y:S02]  /*07c0*/  ULDC.64 UR4, c[0x0][0x1f0] ;  /* 0x00007c0000047ab9 */ /* 0x000fe40000000a00 */
[----:B------:R-:W-:Y:S02]  /*07d0*/  UIMAD UR4, UR10, UR4, URZ ;  /* 0x000000040a0472a4 */ /* 0x000fe4000f8e023f */
[----:B------:R-:W-:Y:S02]  /*07e0*/  IADD3.X R3, R3, UR7, R0, P0, !PT ;  /* 0x0000000703037c10 */ /* 0x000fe400087fe400 */
[----:B------:R-:W-:Y:S01]  /*07f0*/  ISETP.GE.AND P0, PT, R10, UR27, PT ;  /* 0x0000001b0a007c0c */ /* 0x000fe2000bf06270 */
[----:B------:R-:W-:Y:S02]  /*0800*/  UIMAD UR4, UR12, UR5, UR4 ;  /* 0x000000050c0472a4 */ /* 0x000fe4000f8e0204 */
[----:B-1----:R-:W-:Y:S01]  /*0810*/  IMAD.WIDE.U32 R12, R12, c[0x0][0x1f0], R2 ;  /* 0x00007c000c0c7a25 */ /* 0x002fe200078e0002 */
[----:B------:R-:W-:Y:S01]  /*0820*/  ULDC UR5, c[0x0][0x1c0] ;  /* 0x0000700000057ab9 */ /* 0x000fe20000000800 */
[----:B------:R-:W-:Y:S01]  /*0830*/  SHF.R.S32.HI R2, RZ, 0x1f, R10 ;  /* 0x0000001fff027819 */ /* 0x000fe2000001140a */
[----:B------:R-:W-:-:S02]  /*0840*/  UIMAD UR11, UR11, UR5, UR12 ;  /* 0x000000050b0b72a4 */ /* 0x000fc4000f8e020c */
[----:B------:R-:W-:Y:S01]  /*0850*/  IADD3 R15, R13, UR4, RZ ;  /* 0x000000040d0f7c10 */ /* 0x000fe2000fffe0ff */
[----:B------:R-:W-:Y:S02]  /*0860*/  ULDC UR5, c[0x0][0x214] ;  /* 0x0000850000057ab9 */ /* 0x000fe40000000800 */
[----:B------:R-:W-:Y:S02]  /*0870*/  UIMAD UR5, UR11, UR5, UR18 ;  /* 0x000000050b0572a4 */ /* 0x000fe4000f8e0212 */
[----:B------:R-:W-:Y:S05]  /*0880*/  @P0 BRA `(.L_x_682) ;  /* 0x000000f000000947 */ /* 0x000fea0003800000 */
[----:B------:R-:W-:Y:S01]  /*0890*/  IMAD R3, R2, c[0x0][0x1e8], RZ ;  /* 0x00007a0002037a24 */ /* 0x000fe200078e02ff */
[----:B------:R-:W-:Y:S01]  /*08a0*/  ISETP.GE.AND P4, PT, R16, c[0x0][0x220], PT ;  /* 0x0000880010007a0c */ /* 0x000fe20003f86270 */
[----:B------:R-:W-:Y:S01]  /*08b0*/  IMAD.MOV.U32 R14, RZ, RZ, R12 ;  /* 0x000000ffff0e7224 */ /* 0x000fe200078e000c */
[----:B------:R-:W-:Y:S01]  /*08c0*/  ISETP.GE.AND P3, PT, R9, c[0x0][0x220], PT ;  /* 0x0000880009007a0c */ /* 0x000fe20003f66270 */
[----:B------:R-:W-:Y:S01]  /*08d0*/  IMAD R0, R10, c[0x0][0x1ec], R3 ;  /* 0x00007b000a007a24 */ /* 0x000fe200078e0203 */
[----:B------:R-:W-:Y:S01]  /*08e0*/  ISETP.GE.AND P2, PT, R8, c[0x0][0x220], PT ;  /* 0x0000880008007a0c */ /* 0x000fe20003f46270 */
[----:B------:R-:W-:Y:S01]  /*08f0*/  IMAD.WIDE.U32 R4, R10, c[0x0][0x1e8], R14 ;  /* 0x00007a000a047a25 */ /* 0x000fe200078e000e */
[----:B------:R-:W-:-:S03]  /*0900*/  ISETP.GE.AND P1, PT, R7, c[0x0][0x220], PT ;  /* 0x0000880007007a0c */ /* 0x000fc60003f26270 */
[----:B------:R-:W-:Y:S01]  /*0910*/  IMAD.IADD R0, R5, 0x1, R0 ;  /* 0x0000000105007824 */ /* 0x000fe200078e0200 */
[----:B------:R-:W-:-:S04]  /*0920*/  LEA R18, P0, R4, c[0x0][0x1d0], 0x1 ;  /* 0x0000740004127a11 */ /* 0x000fc800078008ff */
[----:B------:R-:W-:-:S05]  /*0930*/  LEA.HI.X R19, R4, c[0x0][0x1d4], R0, 0x1, P0 ;  /* 0x0000750004137a11 */ /* 0x000fca00000f0c00 */
[----:B------:R1:W-:Y:S04]  /*0940*/  @!P4 STG.E.128 [R18.64], RZ ;  /* 0x000000ff1200c986 */ /* 0x0003e8000c101d1e */
[----:B------:R1:W-:Y:S04]  /*0950*/  @!P3 STG.E.128 [R18.64+0x80], RZ ;  /* 0x000080ff1200b986 */ /* 0x0003e8000c101d1e */
[----:B------:R1:W-:Y:S04]  /*0960*/  @!P2 STG.E.128 [R18.64+0x100], RZ ;  /* 0x000100ff1200a986 */ /* 0x0003e8000c101d1e */
[----:B------:R1:W-:Y:S02]  /*0970*/  @!P1 STG.E.128 [R18.64+0x180], RZ ;  /* 0x000180ff12009986 */ /* 0x0003e4000c101d1e */
.L_x_682:
[----:B------:R-:W-:Y:S05]  /*0980*/  BSYNC B0 ;  /* 0x0000000000007941 */ /* 0x000fea0003800000 */
.L_x_681:
[----:B------:R-:W-:Y:S01]  /*0990*/  IADD3 R6, R10, 0x10, RZ ;  /* 0x000000100a067810 */ /* 0x000fe20007ffe0ff */
[----:B------:R-:W-:Y:S03]  /*09a0*/  BSSY B0, `(.L_x_683) ;  /* 0x0000015000007945 */ /* 0x000fe60003800000 */
[----:B------:R-:W-:-:S13]  /*09b0*/  ISETP.GE.AND P0, PT, R6, UR27, PT ;  /* 0x0000001b06007c0c */ /* 0x000fda000bf06270 */
[----:B------:R-:W-:Y:S05]  /*09c0*/  @P0 BRA `(.L_x_684) ;  /* 0x0000012000000947 */ /* 0x000fea0003800000 */
[----:B------:R-:W-:Y:S01]  /*09d0*/  IADD3 R3, P0, R10, 0x10, RZ ;  /* 0x000000100a037810 */ /* 0x000fe20007f1e0ff */
[----:B------:R-:W-:Y:S01]  /*09e0*/  IMAD.MOV.U32 R4, RZ, RZ, R12 ;  /* 0x000000ffff047224 */ /* 0x000fe200078e000c */
[----:B------:R-:W-:Y:S01]  /*09f0*/  ISETP.GE.AND P3, PT, R16, c[0x0][0x220], PT ;  /* 0x0000880010007a0c */ /* 0x000fe20003f66270 */
[----:B------:R-:W-:Y:S01]  /*0a00*/  IMAD.MOV.U32 R5, RZ, RZ, R15 ;  /* 0x000000ffff057224 */ /* 0x000fe200078e000f */
[----:B------:R-:W-:Y:S01]  /*0a10*/  ISETP.GE.AND P2, PT, R9, c[0x0][0x220], PT ;  /* 0x0000880009007a0c */ /* 0x000fe20003f46270 */
[----:B------:R-:W-:Y:S01]  /*0a20*/  IMAD.X R0, RZ, RZ, R2, P0 ;  /* 0x000000ffff007224 */ /* 0x000fe200000e0602 */
[----:B------:R-:W-:Y:S01]  /*0a30*/  ISETP.GE.AND P1, PT, R8, c[0x0][0x220], PT ;  /* 0x0000880008007a0c */ /* 0x000fe20003f26270 */
[----:B------:R-:W-:Y:S01]  /*0a40*/  IMAD.WIDE.U32 R4, R3, c[0x0][0x1e8], R4 ;  /* 0x00007a0003047a25 */ /* 0x000fe200078e0004 */
[----:B------:R-:W-:-:S03]  /*0a50*/  ISETP.GE.AND P0, PT, R7, c[0x0][0x220], PT ;  /* 0x0000880007007a0c */ /* 0x000fc60003f06270 */
[----:B------:R-:W-:Y:S01]  /*0a60*/  IMAD R0, R0, c[0x0][0x1e8], RZ ;  /* 0x00007a0000007a24 */ /* 0x000fe200078e02ff */
[----:B-1----:R-:W-:-:S03]  /*0a70*/  LEA R18, P4, R4, c[0x0][0x1d0], 0x1 ;  /* 0x0000740004127a11 */ /* 0x002fc600078808ff */
[----:B------:R-:W-:-:S04]  /*0a80*/  IMAD R0, R3, c[0x0][0x1ec], R0 ;  /* 0x00007b0003007a24 */ /* 0x000fc800078e0200 */
[----:B------:R-:W-:-:S05]  /*0a90*/  IMAD.IADD R0, R5, 0x1, R0 ;  /* 0x0000000105007824 */ /* 0x000fca00078e0200 */
[----:B------:R-:W-:-:S05]  /*0aa0*/  LEA.HI.X R19, R4, c[0x0][0x1d4], R0, 0x1, P4 ;  /* 0x0000750004137a11 */ /* 0x000fca00020f0c00 */
[----:B------:R1:W-:Y:S04]  /*0ab0*/  @!P3 STG.E.128 [R18.64], RZ ;  /* 0x000000ff1200b986 */ /* 0x0003e8000c101d1e */
[----:B------:R1:W-:Y:S04]  /*0ac0*/  @!P2 STG.E.128 [R18.64+0x80], RZ ;  /* 0x000080ff1200a986 */ /* 0x0003e8000c101d1e */
[----:B------:R1:W-:Y:S04]  /*0ad0*/  @!P1 STG.E.128 [R18.64+0x100], RZ ;  /* 0x000100ff12009986 */ /* 0x0003e8000c101d1e */
[----:B------:R1:W-:Y:S02]  /*0ae0*/  @!P0 STG.E.128 [R18.64+0x180], RZ ;  /* 0x000180ff12008986 */ /* 0x0003e4000c101d1e */
.L_x_684:
[----:B------:R-:W-:Y:S05]  /*0af0*/  BSYNC B0 ;  /* 0x0000000000007941 */ /* 0x000fea0003800000 */
.L_x_683:
[----:B------:R-:W-:Y:S01]  /*0b00*/  IADD3 R5, R10, 0x20, RZ ;  /* 0x000000200a057810 */ /* 0x000fe20007ffe0ff */
[----:B------:R-:W-:Y:S03]  /*0b10*/  BSSY B0, `(.L_x_685) ;  /* 0x0000015000007945 */ /* 0x000fe60003800000 */
[----:B------:R-:W-:-:S13]  /*0b20*/  ISETP.GE.AND P0, PT, R5, UR27, PT ;  /* 0x0000001b05007c0c */ /* 0x000fda000bf06270 */
[----:B------:R-:W-:Y:S05]  /*0b30*/  @P0 BRA `(.L_x_686) ;  /* 0x0000012000000947 */ /* 0x000fea0003800000 */
[----:B------:R-:W-:Y:S01]  /*0b40*/  IADD3 R3, P0, R10, 0x20, RZ ;  /* 0x000000200a037810 */ /* 0x000fe20007f1e0ff */
[----:B-1----:R-:W-:Y:S01]  /*0b50*/  IMAD.MOV.U32 R18, RZ, RZ, R12 ;  /* 0x000000ffff127224 */ /* 0x002fe200078e000c */
        /* <DEDUP_REMOVED lines=8> */
[----:B------:R-:W-:-:S03]  /*0be0*/  LEA R20, P4, R18, c[0x0][0x1d0], 0x1 ;  /* 0x0000740012147a11 */ /* 0x000fc600078808ff */
[----:B------:R-:W-:-:S04]  /*0bf0*/  IMAD R0, R3, c[0x0][0x1ec], R0 ;  /* 0x00007b0003007a24 */ /* 0x000fc800078e0200 */
[----:B------:R-:W-:-:S05]  /*0c00*/  IMAD.IADD R0, R19, 0x1, R0 ;  /* 0x0000000113007824 */ /* 0x000fca00078e0200 */
[----:B------:R-:W-:-:S05]  /*0c10*/  LEA.HI.X R21, R18, c[0x0][0x1d4], R0, 0x1, P4 ;  /* 0x0000750012157a11 */ /* 0x000fca00020f0c00 */
[----:B------:R1:W-:Y:S04]  /*0c20*/  @!P3 STG.E.128 [R20.64], RZ ;  /* 0x000000ff1400b986 */ /* 0x0003e8000c101d1e */
[----:B------:R1:W-:Y:S04]  /*0c30*/  @!P2 STG.E.128 [R20.64+0x80], RZ ;  /* 0x000080ff1400a986 */ /* 0x0003e8000c101d1e */
[----:B------:R1:W-:Y:S04]  /*0c40*/  @!P1 STG.E.128 [R20.64+0x100], RZ ;  /* 0x000100ff14009986 */ /* 0x0003e8000c101d1e */
[----:B------:R1:W-:Y:S02]  /*0c50*/  @!P0 STG.E.128 [R20.64+0x180], RZ ;  /* 0x000180ff14008986 */ /* 0x0003e4000c101d1e */
.L_x_686:
[----:B------:R-:W-:Y:S05]  /*0c60*/  BSYNC B0 ;  /* 0x0000000000007941 */ /* 0x000fea0003800000 */
.L_x_685:
[----:B------:R-:W-:Y:S01]  /*0c70*/  IADD3 R4, R10, 0x30, RZ ;  /* 0x000000300a047810 */ /* 0x000fe20007ffe0ff */
[----:B------:R-:W-:Y:S03]  /*0c80*/  BSSY B0, `(.L_x_687) ;  /* 0x0000014000007945 */ /* 0x000fe60003800000 */
[----:B------:R-:W-:-:S13]  /*0c90*/  ISETP.GE.AND P0, PT, R4, UR27, PT ;  /* 0x0000001b04007c0c */ /* 0x000fda000bf06270 */
[----:B------:R-:W-:Y:S05]  /*0ca0*/  @P0 BRA `(.L_x_688) ;  /* 0x0000011000000947 */ /* 0x000fea0003800000 */
[----:B------:R-:W-:Y:S01]  /*0cb0*/  IADD3 R3, P0, R10, 0x30, RZ ;  /* 0x000000300a037810 */ /* 0x000fe20007f1e0ff */
[----:B------:R-:W-:Y:S01]  /*0cc0*/  IMAD.MOV.U32 R13, RZ, RZ, R15 ;  /* 0x000000ffff0d7224 */ /* 0x000fe200078e000f */
[----:B------:R-:W-:Y:S02]  /*0cd0*/  ISETP.GE.AND P3, PT, R16, c[0x0][0x220], PT ;  /* 0x0000880010007a0c */ /* 0x000fe40003f66270 */
        /* <DEDUP_REMOVED lines=14> */
.L_x_688:
[----:B------:R-:W-:Y:S05]  /*0dc0*/  BSYNC B0 ;  /* 0x0000000000007941 */ /* 0x000fea0003800000 */
.L_x_687:
[----:B------:R-:W-:Y:S01]  /*0dd0*/  ISETP.NE.AND P4, PT, R11, RZ, PT ;  /* 0x000000ff0b00720c */ /* 0x000fe20003f85270 */
[----:B------:R-:W-:-:S03]  /*0de0*/  IMAD.U32 R3, RZ, RZ, UR5 ;  /* 0x00000005ff037e24 */ /* 0x000fc6000f8e00ff */
[----:B------:R-:W-:Y:S02]  /*0df0*/  ISETP.GE.OR P2, PT, R6, UR27, P4 ;  /* 0x0000001b06007c0c */ /* 0x000fe4000a746670 */
[C---:B------:R-:W-:Y:S02]  /*0e00*/  ISETP.GE.OR P3, PT, R10.reuse, UR27, P4 ;  /* 0x0000001b0a007c0c */ /* 0x040fe4000a766670 */
[----:B------:R-:W-:Y:S02]  /*0e10*/  ISETP.GE.OR P1, PT, R5, UR27, P4 ;  /* 0x0000001b05007c0c */ /* 0x000fe4000a726670 */
[----:B------:R-:W-:Y:S02]  /*0e20*/  IADD3 R10, P0, R10, UR5, RZ ;  /* 0x000000050a0a7c10 */ /* 0x000fe4000ff1e0ff */
[----:B------:R-:W-:Y:S02]  /*0e30*/  ISETP.GE.OR P4, PT, R4, UR27, P4 ;  /* 0x0000001b04007c0c */ /* 0x000fe4000a786670 */
[----:B------:R-:W-:-:S02]  /*0e40*/  LEA.HI.X.SX32 R3, R3, R2, 0x1, P0 ;  /* 0x0000000203037211 */ /* 0x000fc400000f0eff */
[----:B------:R-:W-:Y:S01]  /*0e50*/  LEA R6, P0, R10, c[0x0][0x200], 0x2 ;  /* 0x000080000a067a11 */ /* 0x000fe200078010ff */
[----:B------:R-:W-:-:S03]  /*0e60*/  @!P2 IMAD.MOV.U32 R2, RZ, RZ, 0x7f800000 ;  /* 0x7f800000ff02a424 */ /* 0x000fc600078e00ff */
[----:B------:R-:W-:Y:S01]  /*0e70*/  LEA.HI.X R7, R10, c[0x0][0x204], R3, 0x2, P0 ;  /* 0x000081000a077a11 */ /* 0x000fe200000f1403 */
[----:B------:R-:W-:Y:S02]  /*0e80*/  @!P3 IMAD.MOV.U32 R3, RZ, RZ, 0x7f800000 ;  /* 0x7f800000ff03b424 */ /* 0x000fe400078e00ff */
[----:B------:R-:W-:Y:S02]  /*0e90*/  @!P1 IMAD.MOV.U32 R0, RZ, RZ, 0x7f800000 ;  /* 0x7f800000ff009424 */ /* 0x000fe400078e00ff */
[----:B------:R3:W-:Y:S04]  /*0ea0*/  @!P2 STG.E [R6.64+0x40], R2 ;  /* 0x000040020600a986 */ /* 0x0007e8000c10191e */
[----:B------:R3:W-:Y:S04]  /*0eb0*/  @!P3 STG.E [R6.64], R3 ;  /* 0x000000030600b986 */ /* 0x0007e8000c10191e */
[----:B------:R3:W-:Y:S01]  /*0ec0*/  @!P1 STG.E [R6.64+0x80], R0 ;  /* 0x0000800006009986 */ /* 0x0007e2000c10191e */
[----:B------:R-:W-:Y:S05]  /*0ed0*/  @P4 EXIT ;  /* 0x000000000000494d */ /* 0x000fea0003800000 */
[----:B---3--:R-:W-:-:S05]  /*0ee0*/  MOV R3, 0x7f800000 ;  /* 0x7f80000000037802 */ /* 0x008fca0000000f00 */
[----:B------:R-:W-:Y:S01]  /*0ef0*/  STG.E [R6.64+0xc0], R3 ;  /* 0x0000c00306007986 */ /* 0x000fe2000c10191e */
[----:B------:R-:W-:Y:S05]  /*0f00*/  EXIT ;  /* 0x000000000000794d */ /* 0x000fea0003800000 */
.L_x_680:
[----:B------:R-:W-:Y:S02]  /*0f10*/  ULDC.64 UR4, c[0x0][0x2b8] ;  /* 0x0000ae0000047ab9 */ /* 0x000fe40000000a00 */
[----:B------:R-:W-:Y:S02]  /*0f20*/  UISETP.NE.U32.AND UP0, UPT, URZ, UR4, UPT ;  /* 0x000000043f00728c */ /* 0x000fe4000bf05070 */
[----:B------:R-:W-:Y:S02]  /*0f30*/  ULDC.64 UR16, c[0x0][0x2c0] ;  /* 0x0000b00000107ab9 */ /* 0x000fe40000000a00 */
[----:B------:R-:W-:-:S03]  /*0f40*/  UISETP.NE.AND.EX UP0, UPT, URZ, UR5, UPT, UP0 ;  /* 0x000000053f00728c */ /* 0x000fc6000bf05300 */
[----:B------:R-:W-:-:S03]  /*0f50*/  ULDC.64 UR4, c[0x0][0x2b8] ;  /* 0x0000ae0000047ab9 */ /* 0x000fc60000000a00 */
[----:B------:R-:W-:-:S05]  /*0f60*/  PLOP3.LUT P0, PT, PT, PT, UP0, 0x80, 0x0 ;  /* 0x000000000000781c */ /* 0x000fca0003f0f008 */
[----:B------:R-:W-:-:S06]  /*0f70*/  @UP0 UIMAD.WIDE UR4, UR11, UR8, UR4 ;  /* 0x000000080b0402a5 */ /* 0x000fcc000f8e0204 */
[----:B------:R-:W-:Y:S02]  /*0f80*/  IMAD.U32 R4, RZ, RZ, UR4 ;  /* 0x00000004ff047e24 */ /* 0x000fe4000f8e00ff */
[----:B------:R-:W-:Y:S01]  /*0f90*/  IMAD.U32 R5, RZ, RZ, UR5 ;  /* 0x00000005ff057e24 */ /* 0x000fe2000f8e00ff */
[----:B------:R-:W-:Y:S02]  /*0fa0*/  UISETP.NE.U32.AND UP1, UPT, URZ, UR16, UPT ;  /* 0x000000103f00728c */ /* 0x000fe4000bf25070 */
[----:B------:R-:W-:Y:S02]  /*0fb0*/  ULDC.64 UR4, c[0x0][0x2c8] ;  /* 0x0000b20000047ab9 */ /* 0x000fe40000000a00 */
[----:B------:R-:W2:Y:S01]  /*0fc0*/  @P0 LDG.E R2, [R4.64] ;  /* 0x0000001e04020981 */ /* 0x000ea2000c1e1900 */
[----:B------:R-:W-:Y:S01]  /*0fd0*/  UISETP.NE.AND.EX UP1, UPT, URZ, UR17, UPT, UP1 ;  /* 0x000000113f00728c */ /* 0x000fe2000bf25310 */
[----:B------:R-:W-:Y:S01]  /*0fe0*/  IABS R0, c[0x0][0x2d0] ;  /* 0x0000b40000007a13 */ /* 0x000fe20000000000 */
[----:B------:R-:W-:-:S02]  /*0ff0*/  UMOV UR28, URZ ;  /* 0x0000003f001c7c82 */ /* 0x000fc40008000000 */
[----:B------:R-:W-:Y:S02]  /*1000*/  UMOV UR29, URZ ;  /* 0x0000003f001d7c82 */ /* 0x000fe40008000000 */
[----:B------:R-:W-:Y:S02]  /*1010*/  UPLOP3.LUT UP6, UPT, UPT, UPT, UPT, 0x40, 0x0 ;  /* 0x000000000000789c */ /* 0x000fe40003fce870 */
[----:B------:R-:W-:-:S03]  /*1020*/  UMOV UR13, UR11 ;  /* 0x0000000b000d7c82 */ /* 0x000fc60008000000 */
[----:B------:R-:W-:Y:S02]  /*1030*/  @UP1 USHF.R.S32.HI UR6, URZ, 0x1f, UR11 ;  /* 0x0000001f3f061899 */ /* 0x000fe4000801140b */
[----:B------:R-:W-:Y:S02]  /*1040*/  @UP1 UIMAD.WIDE.U32 UR20, UR11, UR4, URZ ;  /* 0x000000040b1412a5 */ /* 0x000fe4000f8e003f */
[----:B------:R-:W-:Y:S02]  /*1050*/  @UP1 UIMAD UR6, UR6, UR4, URZ ;  /* 0x00000004060612a4 */ /* 0x000fe4000f8e023f */
[----:B------:R-:W-:Y:S02]  /*1060*/  @UP1 ULEA UR28, UP0, UR20, UR16, 0x2 ;  /* 0x00000010141c1291 */ /* 0x000fe4000f80103f */
[----:B------:R-:W-:-:S04]  /*1070*/  @UP1 UIMAD UR4, UR11, UR5, UR6 ;  /* 0x000000050b0412a4 */ /* 0x000fc8000f8e0206 */
[----:B------:R-:W-:-:S03]  /*1080*/  @UP1 UIADD3 UR4, UR21, UR4, URZ ;  /* 0x0000000415041290 */ /* 0x000fc6000fffe03f */
[----:B------:R1:W3:Y:S01]  /*1090*/  R2UR UR6, R0 ;  /* 0x00000000000673c2 */ /* 0x0002e200000e0000 */
[----:B------:R-:W-:-:S04]  /*10a0*/  @UP1 USHF.L.U64.HI UR4, UR20, 0x2, UR4 ;  /* 0x0000000214041899 */ /* 0x000fc80008010204 */
[----:B------:R-:W-:Y:S02]  /*10b0*/  @UP1 UIADD3.X UR29, UR4, UR17, URZ, UP0, !UPT ;  /* 0x00000011041d1290 */ /* 0x000fe400087fe43f */
[----:B------:R-:W-:-:S04]  /*10c0*/  @UP1 UISETP.NE.U32.AND UP0, UPT, UR28, URZ, UPT ;  /* 0x0000003f1c00128c */ /* 0x000fc8000bf05070 */
[----:B------:R-:W-:Y:S01]  /*10d0*/  @UP1 UISETP.NE.AND.EX UP6, UPT, UR29, URZ, UPT, UP0 ;  /* 0x0000003f1d00128c */ /* 0x000fe2000bfc5300 */
[----:B--2---:R1:W2:Y:S10]  /*10e0*/  @P0 R2UR UR13, R2 ;  /* 0x00000000020d03c2 */ /* 0x0042b400000e0000 */
[----:B------:R-:W-:-:S13]  /*10f0*/  PLOP3.LUT P0, PT, PT, PT, UP6, 0x80, 0x0 ;  /* 0x000000000000781c */ /* 0x000fda0003f0f068 */
[----:B-12---:R-:W-:Y:S05]  /*1100*/  @!P0 BRA `(.L_x_689) ;  /* 0x0000059000008947 */ /* 0x006fea0003800000 */
[----:B---3--:R-:W1:Y:S01]  /*1110*/  I2F.RP R4, UR6 ;  /* 0x0000000600047d06 */ /* 0x008e620008209400 */
[----:B------:R-:W-:Y:S02]  /*1120*/  ULEA UR9, UR26, 0xffffffc0, 0x6 ;  /* 0xffffffc01a097891 */ /* 0x000fe4000f8e303f */
[----:B------:R-:W-:Y:S02]  /*1130*/  UMOV UR14, URZ ;  /* 0x0000003f000e7c82 */ /* 0x000fe40008000000 */
[----:B------:R-:W-:Y:S02]  /*1140*/  ULDC UR10, c[0x0][0x2d0] ;  /* 0x0000b400000a7ab9 */ /* 0x000fe40000000800 */
[----:B------:R-:W-:-:S05]  /*1150*/  IMAD.U32 R0, RZ, RZ, UR9 ;  /* 0x00000009ff007e24 */ /* 0x000fca000f8e00ff */
[----:B------:R-:W-:Y:S01]  /*1160*/  IABS R0, R0 ;  /* 0x0000000000007213 */ /* 0x000fe20000000000 */
[----:B-1----:R-:W1:Y:S03]  /*1170*/  MUFU.RCP R2, R4 ;  /* 0x0000000400027308 */ /* 0x002e660000001000 */
[----:B------:R-:W2:Y:S01]  /*1180*/  R2UR UR5, R0 ;  /* 0x00000000000573c2 */ /* 0x000ea200000e0000 */
[----:B-1----:R-:W-:-:S06]  /*1190*/  IADD3 R2, R2, 0xffffffe, RZ ;  /* 0x0ffffffe02027810 */ /* 0x002fcc0007ffe0ff */
[----:B------:R-:W1:Y:S02]  /*11a0*/  F2I.FTZ.U32.TRUNC.NTZ R2, R2 ;  /* 0x0000000200027305 */ /* 0x000e64000021f000 */
[----:B-1----:R-:W1:Y:S02]  /*11b0*/  R2UR UR15, R2 ;  /* 0x00000000020f73c2 */ /* 0x002e6400000e0000 */
[----:B-1----:R-:W-:-:S04]  /*11c0*/  UIADD3 UR4, URZ, -UR15, URZ ;  /* 0x8000000f3f047290 */ /* 0x002fc8000fffe03f */
[----:B------:R-:W-:-:S04]  /*11d0*/  UIMAD UR4, UR4, UR6, URZ ;  /* 0x00000006040472a4 */ /* 0x000fc8000f8e023f */
[----:B------:R-:W-:-:S07]  /*11e0*/  UIMAD.WIDE.U32 UR14, UR15, UR4, UR14 ;  /* 0x000000040f0e72a5 */ /* 0x000fce000f8e000e */
[----:B------:R-:W-:Y:S02]  /*11f0*/  UMOV UR13, UR15 ;  /* 0x0000000f000d7c82 */ /* 0x000fe40008000000 */
[----:B--2---:R-:W-:-:S07]  /*1200*/  UIMAD.WIDE.U32 UR16, UR13, UR5, URZ ;  /* 0x000000050d1072a5 */ /* 0x004fce000f8e003f */
[----:B------:R-:W-:Y:S02]  /*1210*/  UMOV UR16, UR17 ;  /* 0x0000001100107c82 */ /* 0x000fe40008000000 */
[----:B------:R-:W-:-:S04]  /*1220*/  UIADD3 UR4, -UR16, URZ, URZ ;  /* 0x0000003f10047290 */ /* 0x000fc8000fffe13f */
[----:B------:R-:W-:-:S04]  /*1230*/  UIMAD UR4, UR6, UR4, UR5 ;  /* 0x00000004060472a4 */ /* 0x000fc8000f8e0205 */
[----:B------:R-:W-:-:S11]  /*1240*/  UISETP.GT.U32.AND UP0, UPT, UR6, UR4, UPT ;  /* 0x000000040600728c */ /* 0x000fd6000bf04070 */
[----:B------:R-:W-:Y:S02]  /*1250*/  @!UP0 UIADD3 UR4, UR4, -UR6, URZ ;  /* 0x8000000604048290 */ /* 0x000fe4000fffe03f */
[----:B------:R-:W-:Y:S02]  /*1260*/  @!UP0 UIADD3 UR16, UR16, 0x1, URZ ;  /* 0x0000000110108890 */ /* 0x000fe4000fffe03f */
[----:B------:R-:W-:Y:S02]  /*1270*/  UISETP.GE.U32.AND UP1, UPT, UR4, UR6, UPT ;  /* 0x000000060400728c */ /* 0x000fe4000bf26070 */
[----:B------:R-:W-:-:S04]  /*1280*/  ULOP3.LUT UR4, UR9, UR10, URZ, 0x3c, !UPT ;  /* 0x0000000a09047292 */ /* 0x000fc8000f8e3c3f */
[----:B------:R-:W-:-:S05]  /*1290*/  UISETP.GE.AND UP0, UPT, UR4, URZ, UPT ;  /* 0x0000003f0400728c */ /* 0x000fca000bf06270 */
[----:B------:R-:W-:Y:S02]  /*12a0*/  @UP1 UIADD3 UR16, UR16, 0x1, URZ ;  /* 0x0000000110101890 */ /* 0x000fe4000fffe03f */
[----:B------:R-:W-:-:S04]  /*12b0*/  UISETP.NE.AND UP1, UPT, URZ, UR10, UPT ;  /* 0x0000000a3f00728c */ /* 0x000fc8000bf25270 */
[----:B------:R-:W-:-:S07]  /*12c0*/  @!UP0 UIADD3 UR16, -UR16, URZ, URZ ;  /* 0x0000003f10108290 */ /* 0x000fce000fffe13f */
[----:B------:R-:W-:-:S04]  /*12d0*/  @!UP1 ULOP3.LUT UR16, URZ, UR10, URZ, 0x33, !UPT ;  /* 0x0000000a3f109292 */ /* 0x000fc8000f8e333f */
[----:B------:R-:W-:-:S06]  /*12e0*/  UIMAD.WIDE UR4, UR16, 0x4, UR28 ;  /* 0x00000004100478a5 */ /* 0x000fcc000f8e021c */
[----:B------:R-:W-:Y:S01]  /*12f0*/  IMAD.U32 R10, RZ, RZ, UR4 ;  /* 0x00000004ff0a7e24 */ /* 0x000fe2000f8e00ff */
[----:B------:R-:W-:Y:S02]  /*1300*/  MOV R11, UR5 ;  /* 0x00000005000b7c02 */ /* 0x000fe40008000f00 */
[----:B------:R-:W-:Y:S01]  /*1310*/  IABS R5, c[0x0][0x1c8] ;  /* 0x0000720000057a13 */ /* 0x000fe20000000000 */
[----:B------:R-:W1:Y:S01]  /*1320*/  S2R R0, SR_CTAID.Z ;  /* 0x0000000000007919 */ /* 0x000e620000002700 */
[----:B------:R-:W-:Y:S02]  /*1330*/  ULDC UR17, c[0x0][0x1c8] ;  /* 0x0000720000117ab9 */ /* 0x000fe40000000800 */
[----:B------:R-:W-:Y:S01]  /*1340*/  UIADD3 UR16, -UR16, URZ, URZ ;  /* 0x0000003f10107290 */ /* 0x000fe2000fffe13f */
[----:B------:R-:W2:Y:S01]  /*1350*/  LDG.E R2, [R10.64] ;  /* 0x0000001e0a027981 */ /* 0x000ea2000c1e1900 */
[----:B------:R-:W3:Y:S01]  /*1360*/  I2F.RP R8, R5 ;  /* 0x0000000500087306 */ /* 0x000ee20000209400 */
[----:B------:R-:W-:-:S02]  /*1370*/  ULOP3.LUT UR17, UR12, UR17, URZ, 0x3c, !UPT ;  /* 0x000000110c117292 */ /* 0x000fc4000f8e3c3f */
[----:B------:R-:W-:Y:S02]  /*1380*/  ULDC.64 UR4, c[0x0][0x180] ;  /* 0x0000600000047ab9 */ /* 0x000fe40000000a00 */
[----:B------:R-:W-:Y:S02]  /*1390*/  UIMAD UR10, UR16, UR10, UR9 ;  /* 0x0000000a100a72a4 */ /* 0x000fe4000f8e0209 */
[----:B------:R-:W-:Y:S02]  /*13a0*/  ISETP.LE.AND P0, PT, RZ, UR17, PT ;  /* 0x00000011ff007c0c */ /* 0x000fe4000bf03270 */
[----:B------:R-:W-:Y:S01]  /*13b0*/  USHF.R.S32.HI UR9, URZ, 0x1f, UR10 ;  /* 0x0000001f3f097899 */ /* 0x000fe2000801140a */
[----:B---3--:R-:W3:Y:S01]  /*13c0*/  MUFU.RCP R6, R8 ;  /* 0x0000000800067308 */ /* 0x008ee20000001000 */
[----:B-1----:R-:W-:Y:S02]  /*13d0*/  IABS R0, R0 ;  /* 0x0000000000007213 */ /* 0x002fe40000000000 */
[----:B---3--:R-:W-:-:S05]  /*13e0*/  IADD3 R6, R6, 0xffffffe, RZ ;  /* 0x0ffffffe06067810 */ /* 0x008fca0007ffe0ff */
[----:B------:R-:W1:Y:S02]  /*13f0*/  F2I.FTZ.U32.TRUNC.NTZ R7, R6 ;  /* 0x0000000600077305 */ /* 0x000e64000021f000 */
[----:B-1----:R-:W-:Y:S02]  /*1400*/  IMAD.MOV R4, RZ, RZ, -R7 ;  /* 0x000000ffff047224 */ /* 0x002fe400078e0a07 */
[----:B------:R-:W-:Y:S02]  /*1410*/  IMAD.MOV.U32 R6, RZ, RZ, RZ ;  /* 0x000000ffff067224 */ /* 0x000fe400078e00ff */
[----:B------:R-:W-:-:S04]  /*1420*/  IMAD R4, R4, R5, RZ ;  /* 0x0000000504047224 */ /* 0x000fc800078e02ff */
[----:B------:R-:W-:Y:S01]  /*1430*/  IMAD.HI.U32 R7, R7, R4, R6 ;  /* 0x0000000407077227 */ /* 0x000fe200078e0006 */
[----:B------:R-:W-:-:S05]  /*1440*/  MOV R4, R0 ;  /* 0x0000000000047202 */ /* 0x000fca0000000f00 */
        /* <DEDUP_REMOVED lines=8> */
[----:B------:R-:W-:-:S04]  /*14d0*/  @P2 IADD3 R14, R14, 0x1, RZ ;  /* 0x000000010e0e2810 */ /* 0x000fc80007ffe0ff */
[----:B------:R-:W-:Y:S02]  /*14e0*/  @!P0 IADD3 R14, -R14, RZ, RZ ;  /* 0x000000ff0e0e8210 */ /* 0x000fe40007ffe1ff */
[----:B------:R-:W-:-:S04]  /*14f0*/  @!P1 LOP3.LUT R14, RZ, c[0x0][0x1c8], RZ, 0x33, !PT ;  /* 0x00007200ff0e9a12 */ /* 0x000fc800078e33ff */
[----:B------:R-:W-:-:S05]  /*1500*/  SHF.R.S32.HI R7, RZ, 0x1f, R14 ;  /* 0x0000001fff077819 */ /* 0x000fca000001140e */
[----:B------:R-:W-:-:S04]  /*1510*/  IMAD R9, R7, c[0x0][0x1b0], RZ ;  /* 0x00006c0007097a24 */ /* 0x000fc800078e02ff */
[----:B------:R-:W-:Y:S01]  /*1520*/  IMAD R9, R14, c[0x0][0x1b4], R9 ;  /* 0x00006d000e097a24 */ /* 0x000fe200078e0209 */
[----:B--2---:R-:W1:Y:S02]  /*1530*/  R2UR UR14, R2 ;  /* 0x00000000020e73c2 */ /* 0x004e6400000e0000 */
[----:B-1----:R-:W-:Y:S02]  /*1540*/  USHF.R.S32.HI UR13, URZ, 0x1f, UR14 ;  /* 0x0000001f3f0d7899 */ /* 0x002fe4000801140e */
[----:B------:R-:W-:Y:S02]  /*1550*/  UIMAD.WIDE.U32 UR20, UR14, UR4, URZ ;  /* 0x000000040e1472a5 */ /* 0x000fe4000f8e003f */
[----:B------:R-:W-:-:S04]  /*1560*/  UIMAD UR15, UR13, UR4, URZ ;  /* 0x000000040d0f72a4 */ /* 0x000fc8000f8e023f */
[----:B------:R-:W-:Y:S02]  /*1570*/  UIMAD UR15, UR14, UR5, UR15 ;  /* 0x000000050e0f72a4 */ /* 0x000fe4000f8e020f */
[----:B------:R-:W-:Y:S02]  /*1580*/  UMOV UR16, UR20 ;  /* 0x0000001400107c82 */ /* 0x000fe40008000000 */
[----:B------:R-:W-:Y:S02]  /*1590*/  ULDC.64 UR4, c[0x0][0x198] ;  /* 0x0000660000047ab9 */ /* 0x000fe40000000a00 */
[----:B------:R-:W-:Y:S02]  /*15a0*/  UIADD3 UR17, UR21, UR15, URZ ;  /* 0x0000000f15117290 */ /* 0x000fe4000fffe03f */
[----:B------:R-:W-:Y:S02]  /*15b0*/  UIMAD UR15, UR9, UR4, URZ ;  /* 0x00000004090f72a4 */ /* 0x000fe4000f8e023f */
[----:B------:R-:W-:-:S02]  /*15c0*/  UIMAD.WIDE.U32 UR16, UR10, UR4, UR16 ;  /* 0x000000040a1072a5 */ /* 0x000fc4000f8e0010 */
[----:B------:R-:W-:-:S04]  /*15d0*/  UIMAD UR5, UR10, UR5, UR15 ;  /* 0x000000050a0572a4 */ /* 0x000fc8000f8e020f */
[----:B------:R-:W-:Y:S01]  /*15e0*/  UIADD3 UR15, UR17, UR5, URZ ;  /* 0x00000005110f7290 */ /* 0x000fe2000fffe03f */
[----:B------:R-:W-:Y:S01]  /*15f0*/  MOV R5, UR17 ;  /* 0x0000001100057c02 */ /* 0x000fe20008000f00 */
[----:B------:R-:W-:Y:S01]  /*1600*/  IMAD.U32 R4, RZ, RZ, UR16 ;  /* 0x00000010ff047e24 */ /* 0x000fe2000f8e00ff */
[----:B------:R-:W-:Y:S02]  /*1610*/  ULDC.64 UR4, c[0x0][0x188] ;  /* 0x0000620000047ab9 */ /* 0x000fe40000000a00 */
[----:B------:R-:W-:Y:S01]  /*1620*/  UIMAD UR13, UR13, UR4, URZ ;  /* 0x000000040d0d72a4 */ /* 0x000fe2000f8e023f */
[----:B------:R-:W-:Y:S01]  /*1630*/  IMAD.U32 R5, RZ, RZ, UR15 ;  /* 0x0000000fff057e24 */ /* 0x000fe2000f8e00ff */
[----:B------:R-:W-:Y:S02]  /*1640*/  UIMAD.WIDE.U32 UR16, UR14, UR4, URZ ;  /* 0x000000040e1072a5 */ /* 0x000fe4000f8e003f */
[----:B------:R-:W-:Y:S01]  /*1650*/  UIMAD UR5, UR14, UR5, UR13 ;  /* 0x000000050e0572a4 */ /* 0x000fe2000f8e020d */
[----:B------:R-:W-:-:S03]  /*1660*/  IMAD.WIDE.U32 R12, R14, c[0x0][0x1b0], R4 ;  /* 0x00006c000e0c7a25 */ /* 0x000fc600078e0004 */
[----:B------:R-:W-:Y:S02]  /*1670*/  UIADD3 UR15, UR17, UR5, URZ ;  /* 0x00000005110f7290 */ /* 0x000fe4000fffe03f */
[----:B------:R-:W-:Y:S01]  /*1680*/  IADD3 R9, R13, R9, RZ ;  /* 0x000000090d097210 */ /* 0x000fe20007ffe0ff */
[----:B------:R-:W-:Y:S05]  /*1690*/  BRA `(.L_x_690) ;  /* 0x000004d000007947 */ /* 0x000fea0003800000 */
.L_x_689:
[----:B---3--:R-:W-:Y:S02]  /*16a0*/  UISETP.NE.AND UP0, UPT, UR15, -0x1, UPT ;  /* 0xffffffff0f00788c */ /* 0x008fe4000bf05270 */
[----:B------:R-:W-:-:S04]  /*16b0*/  ULDC.64 UR4, c[0x0][0x198] ;  /* 0x0000660000047ab9 */ /* 0x000fc80000000a00 */
[----:B------:R-:W-:-:S05]  /*16c0*/  PLOP3.LUT P0, PT, PT, PT, UP0, 0x80, 0x0 ;  /* 0x000000000000781c */ /* 0x000fca0003f0f008 */
[----:B------:R-:W-:-:S04]  /*16d0*/  @UP0 UIADD3 UR17, UR14, UR15, URZ ;  /* 0x0000000f0e110290 */ /* 0x000fc8000fffe03f */
[----:B------:R-:W-:-:S04]  /*16e0*/  @UP0 UIMAD.WIDE.U32 UR20, UR17, UR4, URZ ;  /* 0x00000004111402a5 */ /* 0x000fc8000f8e003f */
[----:B------:R-:W-:Y:S01]  /*16f0*/  @UP0 UIMAD UR17, UR17, UR5, UR21 ;  /* 0x00000005111102a4 */ /* 0x000fe2000f8e0215 */
[----:B------:R-:W-:Y:S05]  /*1700*/  @P0 BRA `(.L_x_691) ;  /* 0x000000c000000947 */ /* 0x000fea0003800000 */
[----:B------:R-:W-:Y:S02]  /*1710*/  USHF.R.S32.HI UR9, URZ, 0x1f, UR14 ;  /* 0x0000001f3f097899 */ /* 0x000fe4000801140e */
[----:B------:R-:W-:Y:S02]  /*1720*/  ULDC.64 UR4, c[0x0][0x198] ;  /* 0x0000660000047ab9 */ /* 0x000fe40000000a00 */
[----:B------:R-:W-:Y:S02]  /*1730*/  UIMAD UR9, UR9, UR4, URZ ;  /* 0x00000004090972a4 */ /* 0x000fe4000f8e023f */
[----:B------:R-:W-:Y:S02]  /*1740*/  UIMAD.WIDE.U32 UR16, UR14, UR4, URZ ;  /* 0x000000040e1072a5 */ /* 0x000fe4000f8e003f */
[----:B------:R-:W-:Y:S02]  /*1750*/  UIMAD UR9, UR14, UR5, UR9 ;  /* 0x000000050e0972a4 */ /* 0x000fe4000f8e0209 */
[----:B------:R-:W-:-:S02]  /*1760*/  USHF.R.S32.HI UR10, URZ, 0x1f, UR13 ;  /* 0x0000001f3f0a7899 */ /* 0x000fc4000801140d */
[----:B------:R-:W-:Y:S02]  /*1770*/  ULDC.64 UR4, c[0x0][0x180] ;  /* 0x0000600000047ab9 */ /* 0x000fe40000000a00 */
[----:B------:R-:W-:Y:S02]  /*1780*/  UIADD3 UR17, UR17, UR9, URZ ;  /* 0x0000000911117290 */ /* 0x000fe4000fffe03f */
[----:B------:R-:W-:Y:S02]  /*1790*/  UIMAD UR10, UR10, UR4, URZ ;  /* 0x000000040a0a72a4 */ /* 0x000fe4000f8e023f */
[----:B------:R-:W-:Y:S02]  /*17a0*/  UIMAD.WIDE.U32 UR20, UR13, UR4, UR16 ;  /* 0x000000040d1472a5 */ /* 0x000fe4000f8e0010 */
[----:B------:R-:W-:-:S04]  /*17b0*/  UIMAD UR5, UR13, UR5, UR10 ;  /* 0x000000050d0572a4 */ /* 0x000fc8000f8e020a */
[----:B------:R-:W-:Y:S02]  /*17c0*/  UIADD3 UR17, UR21, UR5, URZ ;  /* 0x0000000515117290 */ /* 0x000fe4000fffe03f */
.L_x_691:
[----:B------:R-:W-:Y:S01]  /*17d0*/  IABS R4, c[0x0][0x1c8] ;  /* 0x0000720000047a13 */ /* 0x000fe20000000000 */
[----:B------:R-:W1:Y:S01]  /*17e0*/  S2R R0, SR_CTAID.Z ;  /* 0x0000000000007919 */ /* 0x000e620000002700 */
[----:B------:R-:W-:Y:S02]  /*17f0*/  ULDC UR4, c[0x0][0x1c8] ;  /* 0x0000720000047ab9 */ /* 0x000fe40000000800 */
[----:B------:R-:W2:Y:S01]  /*1800*/  I2F.RP R5, R4 ;  /* 0x0000000400057306 */ /* 0x000ea20000209400 */
[----:B------:R-:W-:Y:S02]  /*1810*/  ULOP3.LUT UR4, UR12, UR4, URZ, 0x3c, !UPT ;  /* 0x000000040c047292 */ /* 0x000fe4000f8e3c3f */
[----:B------:R-:W-:Y:S02]  /*1820*/  ULEA UR10, UR26, 0xffffffc0, 0x6 ;  /* 0xffffffc01a0a7891 */ /* 0x000fe4000f8e303f */
[----:B------:R-:W-:Y:S02]  /*1830*/  UMOV UR21, UR17 ;  /* 0x0000001100157c82 */ /* 0x000fe40008000000 */
[----:B------:R-:W-:Y:S01]  /*1840*/  ISETP.LE.AND P2, PT, RZ, UR4, PT ;  /* 0x00000004ff007c0c */ /* 0x000fe2000bf43270 */
[----:B------:R-:W-:-:S02]  /*1850*/  USHF.R.S32.HI UR9, URZ, 0x1f, UR10 ;  /* 0x0000001f3f097899 */ /* 0x000fc4000801140a */
[----:B------:R-:W-:Y:S02]  /*1860*/  ULDC.64 UR4, c[0x0][0x198] ;  /* 0x0000660000047ab9 */ /* 0x000fe40000000a00 */
[----:B------:R-:W-:Y:S02]  /*1870*/  UIMAD UR16, UR9, UR4, URZ ;  /* 0x00000004091072a4 */ /* 0x000fe4000f8e023f */
[----:B------:R-:W-:Y:S01]  /*1880*/  UIMAD.WIDE.U32 UR20, UR10, UR4, UR20 ;  /* 0x000000040a1472a5 */ /* 0x000fe2000f8e0014 */
[----:B--2---:R-:W2:Y:S01]  /*1890*/  MUFU.RCP R6, R5 ;  /* 0x0000000500067308 */ /* 0x004ea20000001000 */
[----:B------:R-:W-:Y:S02]  /*18a0*/  UIMAD UR4, UR10, UR5, UR16 ;  /* 0x000000050a0472a4 */ /* 0x000fe4000f8e0210 */
[----:B------:R-:W-:Y:S01]  /*18b0*/  @UP0 UIADD3 UR15, UR14, UR15, URZ ;  /* 0x0000000f0e0f0290 */ /* 0x000fe2000fffe03f */
[----:B-1----:R-:W-:Y:S01]  /*18c0*/  IABS R0, R0 ;  /* 0x0000000000007213 */ /* 0x002fe20000000000 */
[----:B------:R-:W-:Y:S01]  /*18d0*/  UIADD3 UR4, UR21, UR4, URZ ;  /* 0x0000000415047290 */ /* 0x000fe2000fffe03f */
[----:B--2---:R-:W-:-:S04]  /*18e0*/  IADD3 R6, R6, 0xffffffe, RZ ;  /* 0x0ffffffe06067810 */ /* 0x004fc80007ffe0ff */
[----:B------:R-:W1:Y:S02]  /*18f0*/  F2I.FTZ.U32.TRUNC.NTZ R7, R6 ;  /* 0x0000000600077305 */ /* 0x000e64000021f000 */
[----:B-1----:R-:W-:Y:S02]  /*1900*/  IMAD.MOV R2, RZ, RZ, -R7 ;  /* 0x000000ffff027224 */ /* 0x002fe400078e0a07 */
[----:B------:R-:W-:Y:S02]  /*1910*/  IMAD.MOV.U32 R6, RZ, RZ, RZ ;  /* 0x000000ffff067224 */ /* 0x000fe400078e00ff */
[----:B------:R-:W-:-:S04]  /*1920*/  IMAD R2, R2, R4, RZ ;  /* 0x0000000402027224 */ /* 0x000fc800078e02ff */
[----:B------:R-:W-:-:S06]  /*1930*/  IMAD.HI.U32 R7, R7, R2, R6 ;  /* 0x0000000207077227 */ /* 0x000fcc00078e0006 */
[----:B------:R-:W-:-:S05]  /*1940*/  IMAD.HI.U32 R14, R7, R0, RZ ;  /* 0x00000000070e7227 */ /* 0x000fca00078e00ff */
[----:B------:R-:W-:-:S05]  /*1950*/  IADD3 R5, -R14, RZ, RZ ;  /* 0x000000ff0e057210 */ /* 0x000fca0007ffe1ff */
[----:B------:R-:W-:-:S05]  /*1960*/  IMAD R5, R4, R5, R0 ;  /* 0x0000000504057224 */ /* 0x000fca00078e0200 */
[----:B------:R-:W-:-:S13]  /*1970*/  ISETP.GT.U32.AND P1, PT, R4, R5, PT ;  /* 0x000000050400720c */ /* 0x000fda0003f24070 */
[----:B------:R-:W-:Y:S01]  /*1980*/  @!P1 IMAD.IADD R5, R5, 0x1, -R4 ;  /* 0x0000000105059824 */ /* 0x000fe200078e0a04 */
[----:B------:R-:W-:Y:S02]  /*1990*/  @!P1 IADD3 R14, R14, 0x1, RZ ;  /* 0x000000010e0e9810 */ /* 0x000fe40007ffe0ff */
[----:B------:R-:W-:Y:S02]  /*19a0*/  ISETP.NE.AND P1, PT, RZ, c[0x0][0x1c8], PT ;  /* 0x00007200ff007a0c */ /* 0x000fe40003f25270 */
[----:B------:R-:W-:Y:S01]  /*19b0*/  ISETP.GE.U32.AND P3, PT, R5, R4, PT ;  /* 0x000000040500720c */ /* 0x000fe20003f66070 */
[----:B------:R-:W-:Y:S01]  /*19c0*/  IMAD.U32 R4, RZ, RZ, UR20 ;  /* 0x00000014ff047e24 */ /* 0x000fe2000f8e00ff */
[----:B------:R-:W-:Y:S01]  /*19d0*/  MOV R5, UR21 ;  /* 0x0000001500057c02 */ /* 0x000fe20008000f00 */
[----:B------:R-:W-:Y:S01]  /*19e0*/  IMAD.U32 R5, RZ, RZ, UR4 ;  /* 0x00000004ff057e24 */ /* 0x000fe2000f8e00ff */
[----:B------:R-:W-:Y:S02]  /*19f0*/  ULDC.64 UR4, c[0x0][0x1a0] ;  /* 0x0000680000047ab9 */ /* 0x000fe40000000a00 */
[----:B------:R-:W-:-:S04]  /*1a00*/  @UP0 UIMAD.WIDE.U32 UR16, UR15, UR4, URZ ;  /* 0x000000040f1002a5 */ /* 0x000fc8000f8e003f */
[----:B------:R-:W-:-:S03]  /*1a10*/  @UP0 UIMAD UR15, UR15, UR5, UR17 ;  /* 0x000000050f0f02a4 */ /* 0x000fc6000f8e0211 */
[----:B------:R-:W-:-:S04]  /*1a20*/  @P3 IADD3 R14, R14, 0x1, RZ ;  /* 0x000000010e0e3810 */ /* 0x000fc80007ffe0ff */
[----:B------:R-:W-:Y:S02]  /*1a30*/  @!P2 IADD3 R14, -R14, RZ, RZ ;  /* 0x000000ff0e0ea210 */ /* 0x000fe40007ffe1ff */
[----:B------:R-:W-:-:S04]  /*1a40*/  @!P1 LOP3.LUT R14, RZ, c[0x0][0x1c8], RZ, 0x33, !PT ;  /* 0x00007200ff0e9a12 */ /* 0x000fc800078e33ff */
[----:B------:R-:W-:Y:S01]  /*1a50*/  SHF.R.S32.HI R7, RZ, 0x1f, R14 ;  /* 0x0000001fff077819 */ /* 0x000fe2000001140e */
[----:B------:R-:W-:-:S04]  /*1a60*/  IMAD.WIDE.U32 R12, R14, c[0x0][0x1b0], R4 ;  /* 0x00006c000e0c7a25 */ /* 0x000fc800078e0004 */
[----:B------:R-:W-:-:S04]  /*1a70*/  IMAD R9, R7, c[0x0][0x1b0], RZ ;  /* 0x00006c0007097a24 */ /* 0x000fc800078e02ff */
[----:B------:R-:W-:-:S05]  /*1a80*/  IMAD R9, R14, c[0x0][0x1b4], R9 ;  /* 0x00006d000e097a24 */ /* 0x000fca00078e0209 */
[----:B------:R-:W-:Y:S01]  /*1a90*/  IADD3 R9, R13, R9, RZ ;  /* 0x000000090d097210 */ /* 0x000fe20007ffe0ff */
        /* <DEDUP_REMOVED lines=13> */
.L_x_690:
[----:B------:R-:W-:Y:S01]  /*1b70*/  SHF.R.S32.HI R10, RZ, 0x1f, R3 ;  /* 0x0000001fff0a7819 */ /* 0x000fe20000011403 */
[----:B------:R-:W-:Y:S01]  /*1b80*/  UISETP.NE.AND UP0, UPT, UR25, -0x1, UPT ;  /* 0xffffffff1900788c */ /* 0x000fe2000bf05270 */
[----:B------:R-:W1:Y:S01]  /*1b90*/  S2R R18, SR_CTAID.Z ;  /* 0x0000000000127919 */ /* 0x000e620000002700 */
[----:B------:R-:W-:Y:S01]  /*1ba0*/  ULDC.64 UR4, c[0x0][0x190] ;  /* 0x0000640000047ab9 */ /* 0x000fe20000000a00 */
[CC--:B------:R-:W-:Y:S01]  /*1bb0*/  LEA.HI R16, R10.reuse, R3.reuse, RZ, 0x3 ;  /* 0x000000030a107211 */ /* 0x0c0fe200078f18ff */
[----:B------:R-:W-:Y:S01]  /*1bc0*/  IMAD R7, R7, c[0x0][0x1b8], RZ ;  /* 0x00006e0007077a24 */ /* 0x000fe200078e02ff */
[----:B------:R-:W-:Y:S01]  /*1bd0*/  LEA.HI R0, R10, R3, RZ, 0x4 ;  /* 0x000000030a007211 */ /* 0x000fe200078f20ff */
[----:B------:R-:W2:Y:S01]  /*1be0*/  S2R R21, SR_CTAID.X ;  /* 0x0000000000157919 */ /* 0x000ea20000002500 */
[----:B------:R-:W-:Y:S01]  /*1bf0*/  LOP3.LUT R2, R16, 0xfffffff8, RZ, 0xc0, !PT ;  /* 0xfffffff810027812 */ /* 0x000fe200078ec0ff */
[----:B------:R-:W-:Y:S01]  /*1c00*/  IMAD R8, R14, c[0x0][0x1bc], R7 ;  /* 0x00006f000e087a24 */ /* 0x000fe200078e0207 */
[----:B------:R-:W-:Y:S01]  /*1c10*/  SHF.R.S32.HI R4, RZ, 0x4, R0 ;  /* 0x00000004ff047819 */ /* 0x000fe20000011400 */
[----:B------:R-:W-:Y:S01]  /*1c20*/  UIADD3 UR18, -UR18, UR27, URZ ;  /* 0x0000001b12127290 */ /* 0x000fe2000fffe13f */
[----:B------:R-:W-:Y:S01]  /*1c30*/  SHF.R.S32.HI R16, RZ, 0x3, R16 ;  /* 0x00000003ff107819 */ /* 0x000fe20000011410 */
[C---:B------:R-:W-:Y:S01]  /*1c40*/  IMAD.IADD R2, R3.reuse, 0x1, -R2 ;  /* 0x0000000103027824 */ /* 0x040fe200078e0a02 */
[C---:B------:R-:W-:Y:S01]  /*1c50*/  LEA.HI R233, R0.reuse, R4, RZ, 0x1 ;  /* 0x0000000400e97211 */ /* 0x040fe200078f08ff */
[----:B------:R-:W-:Y:S01]  /*1c60*/  @UP0 UIMAD.WIDE.U32 UR20, UR25, UR4, URZ ;  /* 0x00000004191402a5 */ /* 0x000fe2000f8e003f */
[----:B------:R-:W-:Y:S01]  /*1c70*/  LOP3.LUT R0, R0, 0xfffffff0, RZ, 0xc0, !PT ;  /* 0xfffffff000007812 */ /* 0x000fe200078ec0ff */
[----:B------:R-:W-:Y:S01]  /*1c80*/  IMAD.SHL.U32 R11, R16, 0x40, RZ ;  /* 0x00000040100b7824 */ /* 0x000fe200078e00ff */
[----:B------:R-:W-:Y:S01]  /*1c90*/  @!UP0 USHF.R.S32.HI UR13, URZ, 0x1f, UR11 ;  /* 0x0000001f3f0d8899 */ /* 0x000fe2000801140b */
[----:B------:R-:W-:Y:S01]  /*1ca0*/  IMAD.SHL.U32 R240, R2, 0x8, RZ ;  /* 0x0000000802f07824 */ /* 0x000fe200078e00ff */
[----:B------:R-:W-:Y:S01]  /*1cb0*/  @UP0 UIMAD UR14, UR25, UR5, UR21 ;  /* 0x00000005190e02a4 */ /* 0x000fe2000f8e0215 */
[----:B------:R-:W-:Y:S01]  /*1cc0*/  IMAD.IADD R13, R3, 0x1, -R0 ;  /* 0x00000001030d7824 */ /* 0x000fe200078e0a00 */
[----:B------:R-:W-:Y:S01]  /*1cd0*/  LOP3.LUT R11, R11, 0x1c0, RZ, 0xc0, !PT ;  /* 0x000001c00b0b7812 */ /* 0x000fe200078ec0ff */
[----:B------:R-:W-:Y:S01]  /*1ce0*/  ULDC.64 UR4, c[0x0][0x178] ;  /* 0x00005e0000047ab9 */ /* 0x000fe20000000a00 */
[----:B------:R-:W-:Y:S01]  /*1cf0*/  LOP3.LUT R233, R233, 0xfffffffe, RZ, 0xc0, !PT ;  /* 0xfffffffee9e97812 */ /* 0x000fe200078ec0ff */
[----:B------:R-:W-:Y:S01]  /*1d00*/  @!UP0 UIMAD UR13, UR13, UR4, URZ ;  /* 0x000000040d0d82a4 */ /* 0x000fe2000f8e023f */
[--C-:B------:R-:W-:Y:S01]  /*1d10*/  LOP3.LUT R5, R11, 0x38, R240.reuse, 0xf8, !PT ;  /* 0x000000380b057812 */ /* 0x100fe200078ef8f0 */
[----:B------:R-:W-:Y:S01]  /*1d20*/  @!UP0 UIMAD.WIDE.U32 UR22, UR11, UR4, URZ ;  /* 0x000000040b1682a5 */ /* 0x000fe2000f8e003f */
[----:B------:R-:W-:Y:S01]  /*1d30*/  SHF.R.U32.HI R238, RZ, 0x3, R11 ;  /* 0x00000003ffee7819 */ /* 0x000fe2000001160b */
[----:B------:R-:W-:Y:S01]  /*1d40*/  @!UP0 UIMAD UR5, UR11, UR5, UR13 ;  /* 0x000000050b0582a4 */ /* 0x000fe2000f8e020d */
[----:B------:R-:W-:Y:S01]  /*1d50*/  SHF.R.S32.HI R0, RZ, 0x1f, R13 ;  /* 0x0000001fff007819 */ /* 0x000fe2000001140d */
[----:B------:R-:W-:Y:S01]  /*1d60*/  IMAD.IADD R233, R4, 0x1, -R233 ;  /* 0x0000000104e97824 */ /* 0x000fe200078e0ae9 */
[----:B------:R-:W-:Y:S01]  /*1d70*/  LOP3.LUT R238, R5, R238, RZ, 0x3c, !PT ;  /* 0x000000ee05ee7212 */ /* 0x000fe200078e3cff */
[----:B------:R-:W-:Y:S01]  /*1d80*/  @!UP0 UIADD3 UR14, UR23, UR5, URZ ;  /* 0x00000005170e8290 */ /* 0x000fe2000fffe03f */
[----:B------:R-:W-:Y:S01]  /*1d90*/  LEA.HI R5, R0, R13, RZ, 0x3 ;  /* 0x0000000d00057211 */ /* 0x000fe200078f18ff */
[----:B------:R-:W-:Y:S01]  /*1da0*/  @!UP0 UMOV UR20, UR22 ;  /* 0x0000001600148c82 */ /* 0x000fe20008000000 */
[C---:B------:R-:W-:Y:S01]  /*1db0*/  IADD3 R12, P2, R240.reuse, R12, RZ ;  /* 0x0000000cf00c7210 */ /* 0x040fe20007f5e0ff */
[----:B------:R-:W-:Y:S01]  /*1dc0*/  USHF.R.S32.HI UR11, URZ, 0x1f, UR12 ;  /* 0x0000001f3f0b7899 */ /* 0x000fe2000801140c */
[----:B------:R-:W-:Y:S01]  /*1dd0*/  LOP3.LUT R0, R5, 0xfffffff8, RZ, 0xc0, !PT ;  /* 0xfffffff805007812 */ /* 0x000fe200078ec0ff */
[----:B------:R-:W-:Y:S01]  /*1de0*/  ULDC.64 UR4, c[0x0][0x1a8] ;  /* 0x00006a0000047ab9 */ /* 0x000fe20000000a00 */
[----:B------:R-:W-:Y:S01]  /*1df0*/  SHF.R.S32.HI R4, RZ, 0x1f, R240 ;  /* 0x0000001fff047819 */ /* 0x000fe200000114f0 */
[----:B------:R-:W-:Y:S01]  /*1e00*/  UIMAD UR4, UR11, UR4, URZ ;  /* 0x000000040b0472a4 */ /* 0x000fe2000f8e023f */
[C---:B------:R-:W-:Y:S01]  /*1e10*/  IADD3 R22, P1, R240.reuse, UR16, RZ ;  /* 0x00000010f0167c10 */ /* 0x040fe2000ff3e0ff */
[----:B------:R-:W-:Y:S01]  /*1e20*/  IMAD.IADD R0, R13, 0x1, -R0 ;  /* 0x000000010d007824 */ /* 0x000fe200078e0a00 */
[----:B------:R-:W-:Y:S01]  /*1e30*/  IADD3 R6, P0, R240, UR20, RZ ;  /* 0x00000014f0067c10 */ /* 0x000fe2000ff1e0ff */
[----:B------:R-:W-:Y:S01]  /*1e40*/  IMAD.X R13, R4, 0x1, R9, P2 ;  /* 0x00000001040d7824 */ /* 0x000fe200010e0609 */
[----:B------:R-:W-:Y:S01]  /*1e50*/  LEA.HI R11, R10, R3, RZ, 0x6 ;  /* 0x000000030a0b7211 */ /* 0x000fe200078f30ff */
[----:B------:R-:W-:Y:S01]  /*1e60*/  IMAD.SHL.U32 R5, R5, 0x40, RZ ;  /* 0x0000004005057824 */ /* 0x000fe200078e00ff */
[----:B------:R-:W-:Y:S01]  /*1e70*/  IADD3.X R23, R4, UR15, RZ, P1, !PT ;  /* 0x0000000f04177c10 */ /* 0x000fe20008ffe4ff */
[----:B------:R-:W-:Y:S01]  /*1e80*/  IMAD.WIDE.U32 R166, R16, c[0x0][0x198], R12 ;  /* 0x0000660010a67a25 */ /* 0x000fe200078e000c */
[----:B------:R-:W-:Y:S01]  /*1e90*/  IADD3.X R7, R4, UR14, RZ, P0, !PT ;  /* 0x0000000e04077c10 */ /* 0x000fe200087fe4ff */
[----:B------:R-:W-:Y:S01]  /*1ea0*/  UIMAD UR12, UR12, UR5, UR4 ;  /* 0x000000050c0c72a4 */ /* 0x000fe2000f8e0204 */
[C---:B------:R-:W-:Y:S01]  /*1eb0*/  R2P PR, R0.reuse, 0x6 ;  /* 0x0000000600007804 */ /* 0x040fe20000000000 */
[----:B------:R-:W-:Y:S01]  /*1ec0*/  IMAD.SHL.U32 R0, R0, 0x40, RZ ;  /* 0x0000004000007824 */ /* 0x000fe200078e00ff */
[----:B------:R-:W-:Y:S01]  /*1ed0*/  SHF.R.S32.HI R17, RZ, 0x1f, R16 ;  /* 0x0000001fff117819 */ /* 0x000fe20000011410 */
[----:B------:R-:W-:Y:S01]  /*1ee0*/  IMAD.SHL.U32 R11, R11, 0x8, RZ ;  /* 0x000000080b0b7824 */ /* 0x000fe200078e00ff */
[----:B------:R-:W-:Y:S01]  /*1ef0*/  IADD3 R12, P0, R16, UR10, RZ ;  /* 0x0000000a100c7c10 */ /* 0x000fe2000ff1e0ff */
[----:B-1----:R-:W-:Y:S01]  /*1f00*/  IMAD.WIDE.U32 R18, R18, c[0x0][0x1a8], R6 ;  /* 0x00006a0012127a25 */ /* 0x002fe200078e0006 */
[----:B------:R-:W-:Y:S01]  /*1f10*/  LOP3.LUT R0, R0, 0x1c0, RZ, 0xc0, !PT ;  /* 0x000001c000007812 */ /* 0x000fe200078ec0ff */
[----:B------:R-:W-:Y:S01]  /*1f20*/  ULDC.64 UR4, c[0x0][0x1a0] ;  /* 0x0000680000047ab9 */ /* 0x000fe20000000a00 */
[----:B------:R-:W-:Y:S01]  /*1f30*/  LOP3.LUT R238, R238, 0xfffffe00, R11, 0xf8, !PT ;  /* 0xfffffe00eeee7812 */ /* 0x000fe200078ef80b */
[----:B------:R-:W-:Y:S01]  /*1f40*/  IMAD.SHL.U32 R7, R233, 0x8, RZ ;  /* 0x00000008e9077824 */ /* 0x000fe200078e00ff */
[----:B------:R-:W-:Y:S01]  /*1f50*/  IADD3.X R11, R17, UR9, RZ, P0, !PT ;  /* 0x00000009110b7c10 */ /* 0x000fe200087fe4ff */
[----:B------:R-:W-:Y:S01]  /*1f60*/  IMAD.WIDE.U32 R14, R14, c[0x0][0x1b8], R22 ;  /* 0x00006e000e0e7a25 */ /* 0x000fe200078e0016 */
[----:B------:R-:W-:Y:S01]  /*1f70*/  ISETP.GE.AND P0, PT, R16, UR18, PT ;  /* 0x0000001210007c0c */ /* 0x000fe2000bf06270 */
[----:B------:R-:W-:Y:S01]  /*1f80*/  USHF.L.U64.HI UR19, UR4, UR8, UR5 ;  /* 0x0000000804137299 */ /* 0x000fe20008010205 */
[----:B------:R-:W-:Y:S01]  /*1f90*/  LOP3.LUT R7, R0, 0x8, R7, 0xf8, !PT ;  /* 0x0000000800077812 */ /* 0x000fe200078ef807 */
[----:B------:R-:W-:Y:S01]  /*1fa0*/  IMAD.IADD R9, R15, 0x1, R8 ;  /* 0x000000010f097824 */ /* 0x000fe200078e0208 */
[----:B------:R-:W-:Y:S01]  /*1fb0*/  SHF.R.U32.HI R0, RZ, 0x3, R0 ;  /* 0x00000003ff007819 */ /* 0x000fe20000011600 */
[----:B------:R-:W-:Y:S01]  /*1fc0*/  IMAD R11, R11, c[0x0][0x1a0], RZ ;  /* 0x000068000b0b7a24 */ /* 0x000fe200078e02ff */
[----:B------:R-:W-:Y:S01]  /*1fd0*/  USHF.L.U32 UR20, UR4, 0x4, URZ ;  /* 0x0000000404147899 */ /* 0x000fe2000800063f */
[----:B------:R-:W-:Y:S01]  /*1fe0*/  IMAD R165, R17, c[0x0][0x198], RZ ;  /* 0x0000660011a57a24 */ /* 0x000fe200078e02ff */
[----:B------:R-:W-:Y:S01]  /*1ff0*/  LOP3.LUT R0, R7, R0, RZ, 0x3c, !PT ;  /* 0x0000000007007212 */ /* 0x000fe200078e3cff */
[----:B------:R-:W-:Y:S01]  /*2000*/  IMAD.MOV.U32 R8, RZ, RZ, R14 ;  /* 0x000000ffff087224 */ /* 0x000fe200078e000e */
[----:B------:R-:W-:Y:S01]  /*2010*/  IADD3 R15, R19, UR12, RZ ;  /* 0x0000000c130f7c10 */ /* 0x000fe2000fffe0ff */
[----:B------:R-:W-:Y:S01]  /*2020*/  IMAD R11, R12, c[0x0][0x1a4], R11 ;  /* 0x000069000c0b7a24 */ /* 0x000fe200078e020b */
[----:B------:R-:W-:Y:S01]  /*2030*/  LOP3.LUT R0, R0, 0xfffffe00, R5, 0xf8, !PT ;  /* 0xfffffe0000007812 */ /* 0x000fe200078ef805 */
[----:B------:R-:W-:Y:S01]  /*2040*/  IMAD.MOV.U32 R7, RZ, RZ, 0x10 ;  /* 0x00000010ff077424 */ /* 0x000fe200078e00ff */
[----:B------:R-:W-:Y:S01]  /*2050*/  BSSY B0, `(.L_x_692) ;  /* 0x0000034000007945 */ /* 0x000fe20003800000 */
[----:B------:R-:W-:Y:S01]  /*2060*/  IMAD.MOV.U32 R5, RZ, RZ, 0x20 ;  /* 0x00000020ff057424 */ /* 0x000fe200078e00ff */
[----:B------:R-:W-:Y:S01]  /*2070*/  IADD3 R237, R240, 0x40, RZ ;  /* 0x00000040f0ed7810 */ /* 0x000fe20007ffe0ff */
[----:B------:R-:W-:Y:S01]  /*2080*/  IMAD R165, R16, c[0x0][0x19c], R165 ;  /* 0x0000670010a57a24 */ /* 0x000fe200078e02a5 */
[----:B------:R-:W-:Y:S01]  /*2090*/  IADD3 R236, R240, 0x80, RZ ;  /* 0x00000080f0ec7810 */ /* 0x000fe20007ffe0ff */
[----:B------:R-:W-:Y:S01]  /*20a0*/  IMAD.WIDE.U32 R12, R12, c[0x0][0x1a0], R8 ;  /* 0x000068000c0c7a25 */ /* 0x000fe200078e0008 */
[----:B------:R-:W-:-:S02]  /*20b0*/  IADD3 R235, R240, 0xc0, RZ ;  /* 0x000000c0f0eb7810 */ /* 0x000fc40007ffe0ff */
[----:B------:R-:W-:Y:S01]  /*20c0*/  SEL R7, R7, 0xfffffff0, !P1 ;  /* 0xfffffff007077807 */ /* 0x000fe20004800000 */
[----:B--2---:R-:W-:Y:S01]  /*20d0*/  IMAD.WIDE R20, R21, 0x40, R16 ;  /* 0x0000004015147825 */ /* 0x004fe200078e0210 */
[----:B------:R-:W-:-:S03]  /*20e0*/  SEL R5, R5, 0xffffffe0, !P2 ;  /* 0xffffffe005057807 */ /* 0x000fc60005000000 */
[----:B------:R-:W-:Y:S02]  /*20f0*/  IMAD.IADD R165, R167, 0x1, R165 ;  /* 0x00000001a7a57824 */ /* 0x000fe400078e02a5 */
[----:B------:R-:W-:Y:S02]  /*2100*/  IMAD.SHL.U32 R238, R238, 0x2, RZ ;  /* 0x00000002eeee7824 */ /* 0x000fe400078e00ff */
[----:B------:R-:W-:Y:S01]  /*2110*/  IMAD.IADD R11, R13, 0x1, R11 ;  /* 0x000000010d0b7824 */ /* 0x000fe200078e020b */
[----:B------:R-:W-:Y:S05]  /*2120*/  @P0 BRA `(.L_x_693) ;  /* 0x0000026000000947 */ /* 0x000fea0003800000 */
[----:B------:R-:W-:Y:S01]  /*2130*/  ISETP.GE.AND P6, PT, R240, c[0x0][0x220], PT ;  /* 0x00008800f0007a0c */ /* 0x000fe20003fc6270 */
[----:B------:R-:W-:Y:S01]  /*2140*/  IMAD R9, R21, c[0x0][0x190], RZ ;  /* 0x0000640015097a24 */ /* 0x000fe200078e02ff */
[----:B------:R-:W-:Y:S01]  /*2150*/  ISETP.GE.AND P5, PT, R237, c[0x0][0x220], PT ;  /* 0x00008800ed007a0c */ /* 0x000fe20003fa6270 */
[----:B------:R-:W-:Y:S01]  /*2160*/  IMAD.MOV.U32 R14, RZ, RZ, R18 ;  /* 0x000000ffff0e7224 */ /* 0x000fe200078e0012 */
[----:B------:R-:W-:Y:S01]  /*2170*/  ISETP.GE.AND P4, PT, R236, c[0x0][0x220], PT ;  /* 0x00008800ec007a0c */ /* 0x000fe20003f86270 */
[C---:B------:R-:W-:Y:S01]  /*2180*/  IMAD R4, R20.reuse, c[0x0][0x194], R9 ;  /* 0x0000650014047a24 */ /* 0x040fe200078e0209 */
[----:B------:R-:W-:Y:S01]  /*2190*/  ISETP.GE.AND P3, PT, R235, c[0x0][0x220], PT ;  /* 0x00008800eb007a0c */ /* 0x000fe20003f66270 */
[----:B------:R-:W-:-:S04]  /*21a0*/  IMAD.WIDE.U32 R22, R20, c[0x0][0x190], R14 ;  /* 0x0000640014167a25 */ /* 0x000fc800078e000e */
[----:B------:R-:W-:Y:S02]  /*21b0*/  IMAD.IADD R4, R23, 0x1, R4 ;  /* 0x0000000117047824 */ /* 0x000fe400078e0204 */
[C---:B------:R-:W-:Y:S01]  /*21c0*/  @!P6 LEA R26, P2, R22.reuse, c[0x0][0x160], 0x1 ;  /* 0x00005800161aea11 */ /* 0x040fe200078408ff */
[----:B------:R1:W-:Y:S01]  /*21d0*/  @P6 STS.128 [R238], RZ ;  /* 0x000000ffee006388 */ /* 0x0003e20000000c00 */
[C---:B------:R-:W-:Y:S02]  /*21e0*/  @!P5 LEA R24, P1, R22.reuse, c[0x0][0x160], 0x1 ;  /* 0x000058001618da11 */ /* 0x040fe400078208ff */
[C---:B------:R-:W-:Y:S02]  /*21f0*/  @!P4 LEA R8, P0, R22.reuse, c[0x0][0x160], 0x1 ;  /* 0x000058001608ca11 */ /* 0x040fe400078008ff */
[C-C-:B------:R-:W-:Y:S02]  /*2200*/  @!P6 LEA.HI.X R27, R22.reuse, c[0x0][0x164], R4.reuse, 0x1, P2 ;  /* 0x00005900161bea11 */ /* 0x140fe400010f0c04 */
[----:B------:R-:W-:-:S02]  /*2210*/  @!P5 LEA.HI.X R25, R22, c[0x0][0x164], R4, 0x1, P1 ;  /* 0x000059001619da11 */ /* 0x000fc400008f0c04 */
[----:B------:R-:W-:Y:S01]  /*2220*/  @!P4 LEA.HI.X R9, R22, c[0x0][0x164], R4, 0x1, P0 ;  /* 0x000059001609ca11 */ /* 0x000fe200000f0c04 */
[----:B------:R-:W-:Y:S01]  /*2230*/  @!PT LDS RZ, [RZ] ;  /* 0x00000000fffff984 */ /* 0x000fe20000000800 */
[----:B------:R-:W-:Y:S01]  /*2240*/  @!PT LDS RZ, [RZ] ;  /* 0x00000000fffff984 */ /* 0x000fe20000000800 */
[----:B------:R-:W-:Y:S01]  /*2250*/  @!PT LDS RZ, [RZ] ;  /* 0x00000000fffff984 */ /* 0x000fe20000000800 */
[----:B------:R1:W-:Y:S04]  /*2260*/  @!P6 LDGSTS.E.BYPASS.LTC128B.128 [R238], [R26.64] ;  /* 0x000000001aeeefae */ /* 0x0003e8000b901d5e */
[----:B------:R1:W-:Y:S04]  /*2270*/  @P5 STS.128 [R238+0x2000], RZ ;  /* 0x002000ffee005388 */ /* 0x0003e80000000c00 */
[----:B------:R-:W-:Y:S01]  /*2280*/  @!PT LDS RZ, [RZ] ;  /* 0x00000000fffff984 */ /* 0x000fe20000000800 */
[----:B------:R-:W-:Y:S01]  /*2290*/  @!PT LDS RZ, [RZ] ;  /* 0x00000000fffff984 */ /* 0x000fe20000000800 */
[----:B------:R-:W-:Y:S01]  /*22a0*/  @!PT LDS RZ, [RZ] ;  /* 0x00000000fffff984 */ /* 0x000fe20000000800 */
[----:B------:R1:W-:Y:S04]  /*22b0*/  @!P5 LDGSTS.E.BYPASS.LTC128B.128 [R238+0x2000], [R24.64+0x80] ;  /* 0x0200008018eedfae */ /* 0x0003e8000b901d5e */
[----:B------:R1:W-:Y:S04]  /*22c0*/  @P4 STS.128 [R238+0x4000], RZ ;  /* 0x004000ffee004388 */ /* 0x0003e80000000c00 */
[----:B------:R-:W-:Y:S01]  /*22d0*/  @!PT LDS RZ, [RZ] ;  /* 0x00000000fffff984 */ /* 0x000fe20000000800 */
[----:B------:R-:W-:Y:S01]  /*22e0*/  @!PT LDS RZ, [RZ] ;  /* 0x00000000fffff984 */ /* 0x000fe20000000800 */
[----:B------:R-:W-:Y:S01]  /*22f0*/  @!PT LDS RZ, [RZ] ;  /* 0x00000000fffff984 */ /* 0x000fe20000000800 */
[----:B------:R1:W-:Y:S04]  /*2300*/  @!P4 LDGSTS.E.BYPASS.LTC128B.128 [R238+0x4000], [R8.64+0x100] ;  /* 0x0400010008eecfae */ /* 0x0003e8000b901d5e */
[----:B------:R1:W-:Y:S01]  /*2310*/  @P3 STS.128 [R238+0x6000], RZ ;  /* 0x006000ffee003388 */ /* 0x0003e20000000c00 */
[----:B------:R-:W-:Y:S05]  /*2320*/  @P3 BRA `(.L_x_693) ;  /* 0x0000006000003947 */ /* 0x000fea0003800000 */
[----:B-1----:R-:W-:-:S04]  /*2330*/  LEA R8, P0, R22, c[0x0][0x160], 0x1 ;  /* 0x0000580016087a11 */ /* 0x002fc800078008ff */
[----:B------:R-:W-:-:S05]  /*2340*/  LEA.HI.X R9, R22, c[0x0][0x164], R4, 0x1, P0 ;  /* 0x0000590016097a11 */ /* 0x000fca00000f0c04 */
[----:B------:R-:W-:Y:S01]  /*2350*/  @!PT LDS RZ, [RZ] ;  /* 0x00000000fffff984 */ /* 0x000fe20000000800 */
[----:B------:R-:W-:Y:S01]  /*2360*/  @!PT LDS RZ, [RZ] ;  /* 0x00000000fffff984 */ /* 0x000fe20000000800 */
[----:B------:R-:W-:Y:S01]  /*2370*/  @!PT LDS RZ, [RZ] ;  /* 0x00000000fffff984 */ /* 0x000fe20000000800 */
[----:B------:R1:W-:Y:S04]  /*2380*/  LDGSTS.E.BYPASS.LTC128B.128 [R238+0x6000], [R8.64+0x180] ;  /* 0x0600018008ee7fae */ /* 0x0003e8000b901d5e */
.L_x_693:
[----:B------:R-:W-:Y:S05]  /*2390*/  BSYNC B0 ;  /* 0x0000000000007941 */ /* 0x000fea0003800000 */
.L_x_692:
[----:B-1----:R-:W-:Y:S01]  /*23a0*/  IADD3 R8, R16, 0x10, RZ ;  /* 0x0000001010087810 */ /* 0x002fe20007ffe0ff */
        /* <DEDUP_REMOVED lines=12> */
[----:B------:R-:W-:-:S04]  /*2470*/  IMAD R4, R4, c[0x0][0x190], RZ ;  /* 0x0000640004047a24 */ /* 0x000fc800078e02ff */
[----:B------:R-:W-:Y:S01]  /*2480*/  IMAD R4, R9, c[0x0][0x194], R4 ;  /* 0x0000650009047a24 */ /* 0x000fe200078e0204 */
[C---:B------:R-:W-:Y:S01]  /*2490*/  @!P5 LEA R24, P6, R22.reuse, c[0x0][0x160], 0x1 ;  /* 0x000058001618da11 */ /* 0x040fe200078c08ff */
[----:B------:R1:W-:Y:S01]  /*24a0*/  @P5 STS.128 [R238+0x800], RZ ;  /* 0x000800ffee005388 */ /* 0x0003e20000000c00 */
[C---:B------:R-:W-:Y:S01]  /*24b0*/  @!P4 LEA R28, P3, R22.reuse, c[0x0][0x160], 0x1 ;  /* 0x00005800161cca11 */ /* 0x040fe200078608ff */
[----:B------:R-:W-:Y:S01]  /*24c0*/  IMAD.IADD R4, R23, 0x1, R4 ;  /* 0x0000000117047824 */ /* 0x000fe200078e0204 */
[----:B------:R-:W-:-:S04]  /*24d0*/  @!P2 LEA R26, P1, R22, c[0x0][0x160], 0x1 ;  /* 0x00005800161aaa11 */ /* 0x000fc800078208ff */
[C-C-:B------:R-:W-:Y:S02]  /*24e0*/  @!P5 LEA.HI.X R25, R22.reuse, c[0x0][0x164], R4.reuse, 0x1, P6 ;  /* 0x000059001619da11 */ /* 0x140fe400030f0c04 */
[C-C-:B------:R-:W-:Y:S02]  /*24f0*/  @!P4 LEA.HI.X R29, R22.reuse, c[0x0][0x164], R4.reuse, 0x1, P3 ;  /* 0x00005900161dca11 */ /* 0x140fe400018f0c04 */
[----:B------:R-:W-:Y:S01]  /*2500*/  @!P2 LEA.HI.X R27, R22, c[0x0][0x164], R4, 0x1, P1 ;  /* 0x00005900161baa11 */ /* 0x000fe200008f0c04 */
[----:B------:R-:W-:Y:S01]  /*2510*/  @!PT LDS RZ, [RZ] ;  /* 0x00000000fffff984 */ /* 0x000fe20000000800 */
[----:B------:R-:W-:Y:S01]  /*2520*/  @!PT LDS RZ, [RZ] ;  /* 0x00000000fffff984 */ /* 0x000fe20000000800 */
[----:B------:R-:W-:Y:S01]  /*2530*/  @!PT LDS RZ, [RZ] ;  /* 0x00000000fffff984 */ /* 0x000fe20000000800 */
[----:B------:R1:W-:Y:S04]  /*2540*/  @!P5 LDGSTS.E.BYPASS.LTC128B.128 [R238+0x800], [R24.64] ;  /* 0x0080000018eedfae */ /* 0x0003e8000b901d5e */
        /* <DEDUP_REMOVED lines=18> */
.L_x_695:
[----:B------:R-:W-:Y:S05]  /*2670*/  BSYNC B0 ;  /* 0x0000000000007941 */ /* 0x000fea0003800000 */
.L_x_694:
        /* <DEDUP_REMOVED lines=15> */
[C---:B-1----:R-:W-:Y:S01]  /*2770*/  @!P5 LEA R24, P6, R22.reuse, c[0x0][0x160], 0x1 ;  /* 0x000058001618da11 */ /* 0x042fe200078c08ff */
        /* <DEDUP_REMOVED lines=29> */
.L_x_697:
[----:B------:R-:W-:Y:S05]  /*2950*/  BSYNC B0 ;  /* 0x0000000000007941 */ /* 0x000fea0003800000 */
.L_x_696:
        /* <DEDUP_REMOVED lines=38> */
[----:B--2---:R-:W-:-:S04]  /*2bc0*/  LEA R14, P0, R18, c[0x0][0x160], 0x1 ;  /* 0x00005800120e7a11 */ /* 0x004fc800078008ff */
[----:B------:R-:W-:-:S05]  /*2bd0*/  LEA.HI.X R15, R18, c[0x0][0x164], R9, 0x1, P0 ;  /* 0x00005900120f7a11 */ /* 0x000fca00000f0c09 */
[----:B------:R-:W-:Y:S01]  /*2be0*/  @!PT LDS RZ, [RZ] ;  /* 0x00000000fffff984 */ /* 0x000fe20000000800 */
[----:B------:R-:W-:Y:S01]  /*2bf0*/  @!PT LDS RZ, [RZ] ;  /* 0x00000000fffff984 */ /* 0x000fe20000000800 */
[----:B------:R-:W-:Y:S01]  /*2c00*/  @!PT LDS RZ, [RZ] ;  /* 0x00000000fffff984 */ /* 0x000fe20000000800 */
[----:B------:R2:W-:Y:S04]  /*2c10*/  LDGSTS.E.BYPASS.LTC128B.128 [R238+0x7800], [R14.64+0x180] ;  /* 0x078001800eee7fae */ /* 0x0005e8000b901d5e */
.L_x_699:
[----:B------:R-:W-:Y:S05]  /*2c20*/  BSYNC B0 ;  /* 0x0000000000007941 */ /* 0x000fea0003800000 */
.L_x_698:
[----:B------:R-:W-:Y:S01]  /*2c30*/  USHF.L.U32 UR10, UR26, 0x6, URZ ;  /* 0x000000061a0a7899 */ /* 0x000fe2000800063f */
[----:B------:R-:W-:Y:S03]  /*2c40*/  BSSY B0, `(.L_x_700) ;  /* 0x0000026000007945 */ /* 0x000fe60003800000 */
[----:B------:R-:W-:-:S04]  /*2c50*/  UIADD3 UR9, UR10, -0x40, URZ ;  /* 0xffffffc00a097890 */ /* 0x000fc8000fffe03f */
[----:B------:R-:W-:-:S06]  /*2c60*/  UIADD3 UR5, -UR9, UR7, URZ ;  /* 0x0000000709057290 */ /* 0x000fcc000fffe13f */
[----:B------:R-:W-:-:S13]  /*2c70*/  ISETP.GE.AND P0, PT, R16, UR5, PT ;  /* 0x0000000510007c0c */ /* 0x000fda000bf06270 */
[----:B------:R-:W-:Y:S05]  /*2c80*/  @P0 BRA `(.L_x_701) ;  /* 0x0000021000000947 */ /* 0x000fea0003800000 */
[----:B------:R-:W-:Y:S02]  /*2c90*/  ISETP.GE.AND P5, PT, R240, c[0x0][0x220], PT ;  /* 0x00008800f0007a0c */ /* 0x000fe40003fa6270 */
[----:B------:R-:W-:Y:S02]  /*2ca0*/  ISETP.GE.AND P4, PT, R237, c[0x0][0x220], PT ;  /* 0x00008800ed007a0c */ /* 0x000fe40003f86270 */
[----:B------:R-:W-:Y:S02]  /*2cb0*/  ISETP.GE.AND P2, PT, R236, c[0x0][0x220], PT ;  /* 0x00008800ec007a0c */ /* 0x000fe40003f46270 */
[----:B------:R-:W-:-:S07]  /*2cc0*/  ISETP.GE.AND P0, PT, R235, c[0x0][0x220], PT ;  /* 0x00008800eb007a0c */ /* 0x000fce0003f06270 */
[C---:B--2---:R-:W-:Y:S01]  /*2cd0*/  @!P5 LEA R20, P6, R166.reuse, c[0x0][0x168], 0x1 ;  /* 0x00005a00a614da11 */ /* 0x044fe200078c08ff */
[----:B------:R2:W-:Y:S01]  /*2ce0*/  @P5 STS.128 [R238+0x8000], RZ ;  /* 0x008000ffee005388 */ /* 0x0005e20000000c00 */
[C---:B------:R-:W-:Y:S02]  /*2cf0*/  @!P4 LEA R18, P3, R166.reuse, c[0x0][0x168], 0x1 ;  /* 0x00005a00a612ca11 */ /* 0x040fe400078608ff */
[C---:B------:R-:W-:Y:S02]  /*2d00*/  @!P2 LEA R14, P1, R166.reuse, c[0x0][0x168], 0x1 ;  /* 0x00005a00a60eaa11 */ /* 0x040fe400078208ff */
        /* <DEDUP_REMOVED lines=25> */
.L_x_701:
[----:B------:R-:W-:Y:S05]  /*2ea0*/  BSYNC B0 ;  /* 0x0000000000007941 */ /* 0x000fea0003800000 */
.L_x_700:
[----:B------:R-:W-:Y:S01]  /*2eb0*/  ISETP.GE.AND P0, PT, R8, UR5, PT ;  /* 0x0000000508007c0c */ /* 0x000fe2000bf06270 */
[----:B------:R-:W-:Y:S01]  /*2ec0*/  ULDC.64 UR22, c[0x0][0x198] ;  /* 0x0000660000167ab9 */ /* 0x000fe20000000a00 */
[----:B------:R-:W-:Y:S01]  /*2ed0*/  BSSY B0, `(.L_x_702) ;  /* 0x0000027000007945 */ /* 0x000fe20003800000 */
[----:B------:R-:W-:Y:S02]  /*2ee0*/  USHF.L.U64.HI UR23, UR22, UR8, UR23 ;  /* 0x0000000816177299 */ /* 0x000fe40008010217 */
[----:B------:R-:W-:-:S08]  /*2ef0*/  USHF.L.U32 UR24, UR22, 0x4, URZ ;  /* 0x0000000416187899 */ /* 0x000fd0000800063f */
[----:B------:R-:W-:Y:S05]  /*2f00*/  @P0 BRA `(.L_x_703) ;  /* 0x0000023000000947 */ /* 0x000fea0003800000 */
[----:B------:R-:W-:Y:S02]  /*2f10*/  ISETP.GE.AND P5, PT, R240, c[0x0][0x220], PT ;  /* 0x00008800f0007a0c */ /* 0x000fe40003fa6270 */
[----:B------:R-:W-:Y:S02]  /*2f20*/  ISETP.GE.AND P4, PT, R237, c[0x0][0x220], PT ;  /* 0x00008800ed007a0c */ /* 0x000fe40003f86270 */
[----:B------:R-:W-:Y:S02]  /*2f30*/  ISETP.GE.AND P2, PT, R236, c[0x0][0x220], PT ;  /* 0x00008800ec007a0c */ /* 0x000fe40003f46270 */
[----:B--2---:R-:W-:-:S04]  /*2f40*/  IADD3 R14, P0, R166, UR24, RZ ;  /* 0x00000018a60e7c10 */ /* 0x004fc8000ff1e0ff */
[----:B------:R-:W-:Y:S02]  /*2f50*/  IADD3.X R9, R165, UR23, RZ, P0, !PT ;  /* 0x00000017a5097c10 */ /* 0x000fe400087fe4ff */
[----:B------:R-:W-:Y:S01]  /*2f60*/  ISETP.GE.AND P0, PT, R235, c[0x0][0x220], PT ;  /* 0x00008800eb007a0c */ /* 0x000fe20003f06270 */
[----:B------:R2:W-:Y:S01]  /*2f70*/  @P5 STS.128 [R238+0x8800], RZ ;  /* 0x008800ffee005388 */ /* 0x0005e20000000c00 */
[C---:B------:R-:W-:Y:S02]  /*2f80*/  @!P5 LEA R22, P6, R14.reuse, c[0x0][0x168], 0x1 ;  /* 0x00005a000e16da11 */ /* 0x040fe400078c08ff */
[C---:B------:R-:W-:Y:S02]  /*2f90*/  @!P4 LEA R20, P3, R14.reuse, c[0x0][0x168], 0x1 ;  /* 0x00005a000e14ca11 */ /* 0x040fe400078608ff */
[C---:B------:R-:W-:Y:S02]  /*2fa0*/  @!P2 LEA R18, P1, R14.reuse, c[0x0][0x168], 0x1 ;  /* 0x00005a000e12aa11 */ /* 0x040fe400078208ff */
[----:B------:R-:W-:-:S02]  /*2fb0*/  @!P5 LEA.HI.X R23, R14, c[0x0][0x16c], R9, 0x1, P6 ;  /* 0x00005b000e17da11 */ /* 0x000fc400030f0c09 */
        /* <DEDUP_REMOVED lines=24> */
.L_x_703:
[----:B------:R-:W-:Y:S05]  /*3140*/  BSYNC B0 ;  /* 0x0000000000007941 */ /* 0x000fea0003800000 */
.L_x_702:
[----:B------:R-:W-:Y:S01]  /*3150*/  ISETP.GE.AND P0, PT, R6, UR5, PT ;  /* 0x0000000506007c0c */ /* 0x000fe2000bf06270 */
[----:B------:R-:W-:-:S12]  /*3160*/  BSSY B0, `(.L_x_704) ;  /* 0x0000027000007945 */ /* 0x000fd80003800000 */
[----:B------:R-:W-:Y:S05]  /*3170*/  @P0 BRA `(.L_x_705) ;  /* 0x0000025000000947 */ /* 0x000fea0003800000 */
[----:B------:R-:W-:Y:S01]  /*3180*/  ISETP.GE.AND P5, PT, R240, c[0x0][0x220], PT ;  /* 0x00008800f0007a0c */ /* 0x000fe20003fa6270 */
[----:B------:R-:W-:Y:S01]  /*3190*/  IMAD.MOV.U32 R9, RZ, RZ, c[0x0][0x198] ;  /* 0x00006600ff097624 */ /* 0x000fe200078e00ff */
[----:B------:R-:W-:Y:S01]  /*31a0*/  ISETP.GE.AND P4, PT, R237, c[0x0][0x220], PT ;  /* 0x00008800ed007a0c */ /* 0x000fe20003f86270 */
[----:B--2---:R-:W-:Y:S01]  /*31b0*/  IMAD.MOV.U32 R18, RZ, RZ, c[0x0][0x19c] ;  /* 0x00006700ff127624 */ /* 0x004fe200078e00ff */
[----:B------:R-:W-:Y:S02]  /*31c0*/  ISETP.GE.AND P2, PT, R236, c[0x0][0x220], PT ;  /* 0x00008800ec007a0c */ /* 0x000fe40003f46270 */
[----:B------:R-:W-:-:S04]  /*31d0*/  LEA R14, P0, R9, R166, 0x5 ;  /* 0x000000a6090e7211 */ /* 0x000fc800078028ff */
[----:B------:R-:W-:Y:S02]  /*31e0*/  LEA.HI.X R9, R9, R165, R18, 0x5, P0 ;  /* 0x000000a509097211 */ /* 0x000fe400000f2c12 */
        /* <DEDUP_REMOVED lines=30> */
.L_x_705:
[----:B------:R-:W-:Y:S05]  /*33d0*/  BSYNC B0 ;  /* 0x0000000000007941 */ /* 0x000fea0003800000 */
.L_x_704:
[----:B------:R-:W-:Y:S01]  /*33e0*/  ISETP.GE.AND P0, PT, R4, UR5, PT ;  /* 0x0000000504007c0c */ /* 0x000fe2000bf06270 */
[----:B------:R-:W-:-:S12]  /*33f0*/  BSSY B0, `(.L_x_706) ;  /* 0x0000029000007945 */ /* 0x000fd80003800000 */
[----:B------:R-:W-:Y:S05]  /*3400*/  @P0 BRA `(.L_x_707) ;  /* 0x0000027000000947 */ /* 0x000fea0003800000 */
[----:B------:R-:W-:Y:S01]  /*3410*/  ISETP.GE.AND P5, PT, R240, c[0x0][0x220], PT ;  /* 0x00008800f0007a0c */ /* 0x000fe20003fa6270 */
[----:B------:R-:W-:Y:S01]  /*3420*/  IMAD.MOV.U32 R9, RZ, RZ, c[0x0][0x198] ;  /* 0x00006600ff097624 */ /* 0x000fe200078e00ff */
[----:B------:R-:W-:Y:S01]  /*3430*/  ISETP.GE.AND P4, PT, R237, c[0x0][0x220], PT ;  /* 0x00008800ed007a0c */ /* 0x000fe20003f86270 */
[----:B------:R-:W-:Y:S01]  /*3440*/  IMAD.MOV.U32 R164, RZ, RZ, R166 ;  /* 0x000000ffffa47224 */ /* 0x000fe200078e00a6 */
[----:B------:R-:W-:Y:S01]  /*3450*/  ISETP.GE.AND P2, PT, R236, c[0x0][0x220], PT ;  /* 0x00008800ec007a0c */ /* 0x000fe20003f46270 */
[----:B------:R-:W-:Y:S01]  /*3460*/  ULDC UR8, c[0x0][0x19c] ;  /* 0x0000670000087ab9 */ /* 0x000fe20000000800 */
[----:B------:R-:W-:Y:S01]  /*3470*/  ISETP.GE.AND P0, PT, R235, c[0x0][0x220], PT ;  /* 0x00008800eb007a0c */ /* 0x000fe20003f06270 */
[----:B------:R-:W-:Y:S01]  /*3480*/  UIMAD UR8, UR8, 0x30, URZ ;  /* 0x00000030080878a4 */ /* 0x000fe2000f8e023f */
[----:B--2---:R-:W-:-:S05]  /*3490*/  IMAD.WIDE.U32 R20, R9, 0x30, R164 ;  /* 0x0000003009147825 */ /* 0x004fca00078e00a4 */
[----:B------:R-:W-:Y:S01]  /*34a0*/  IADD3 R9, R21, UR8, RZ ;  /* 0x0000000815097c10 */ /* 0x000fe2000fffe0ff */
[----:B------:R2:W-:Y:S01]  /*34b0*/  @P5 STS.128 [R238+0x9800], RZ ;  /* 0x009800ffee005388 */ /* 0x0005e20000000c00 */
[C---:B------:R-:W-:Y:S02]  /*34c0*/  @!P5 LEA R22, P6, R20.reuse, c[0x0][0x168], 0x1 ;  /* 0x00005a001416da11 */ /* 0x040fe400078c08ff */
        /* <DEDUP_REMOVED lines=27> */
.L_x_707:
[----:B------:R-:W-:Y:S05]  /*3680*/  BSYNC B0 ;  /* 0x0000000000007941 */ /* 0x000fea0003800000 */
.L_x_706:
[----:B------:R-:W0:Y:S01]  /*3690*/  LDGDEPBAR ;  /* 0x00000000000079af */ /* 0x000e220000000000 */
[----:B------:R-:W-:Y:S01]  /*36a0*/  ISETP.GE.AND P1, PT, R16, UR5, PT ;  /* 0x0000000510007c0c */ /* 0x000fe2000bf26270 */
[----:B------:R-:W-:Y:S01]  /*36b0*/  BSSY B0, `(.L_x_708) ;  /* 0x0000025000007945 */ /* 0x000fe20003800000 */
[----:B------:R-:W-:-:S04]  /*36c0*/  LEA R248, P0, R12, c[0x0][0x170], 0x1 ;  /* 0x00005c000cf87a11 */ /* 0x000fc800078008ff */
[----:B------:R-:W-:Y:S01]  /*36d0*/  LEA.HI.X R249, R12, c[0x0][0x174], R11, 0x1, P0 ;  /* 0x00005d000cf97a11 */ /* 0x000fe200000f0c0b */
[----:B------:R-:W-:-:S04]  /*36e0*/  DEPBAR.LE SB0, 0x0 ;  /* 0x000080000000791a */ /* 0x000fc80000000000 */
[----:B------:R-:W-:Y:S06]  /*36f0*/  BAR.SYNC.DEFER_BLOCKING 0x0 ;  /* 0x0000000000007b1d */ /* 0x000fec0000010000 */
[----:B------:R3:W-:Y:S04]  /*3700*/  @P1 STS.128 [R238+0x10000], RZ ;  /* 0x010000ffee001388 */ /* 0x0007e80000000c00 */
[----:B------:R3:W-:Y:S04]  /*3710*/  @P1 STS.128 [R238+0x12000], RZ ;  /* 0x012000ffee001388 */ /* 0x0007e80000000c00 */
[----:B------:R3:W-:Y:S04]  /*3720*/  @P1 STS.128 [R238+0x14000], RZ ;  /* 0x014000ffee001388 */ /* 0x0007e80000000c00 */
[----:B------:R3:W-:Y:S01]  /*3730*/  @P1 STS.128 [R238+0x16000], RZ ;  /* 0x016000ffee001388 */ /* 0x0007e20000000c00 */
[----:B------:R-:W-:Y:S05]  /*3740*/  @P1 BRA `(.L_x_709) ;  /* 0x000001b000001947 */ /* 0x000fea0003800000 */
[----:B------:R-:W-:Y:S02]  /*3750*/  ISETP.GE.AND P2, PT, R237, c[0x0][0x220], PT ;  /* 0x00008800ed007a0c */ /* 0x000fe40003f46270 */
[----:B------:R-:W-:-:S02]  /*3760*/  ISETP.GE.AND P3, PT, R240, c[0x0][0x220], PT ;  /* 0x00008800f0007a0c */ /* 0x000fc40003f66270 */
[----:B------:R-:W-:Y:S02]  /*3770*/  ISETP.GE.AND P1, PT, R236, c[0x0][0x220], PT ;  /* 0x00008800ec007a0c */ /* 0x000fe40003f26270 */
[----:B------:R-:W-:-:S07]  /*3780*/  ISETP.GE.AND P0, PT, R235, c[0x0][0x220], PT ;  /* 0x00008800eb007a0c */ /* 0x000fce0003f06270 */
[----:B--2---:R-:W-:Y:S02]  /*3790*/  @!P2 IMAD.MOV.U32 R14, RZ, RZ, R248 ;  /* 0x000000ffff0ea224 */ /* 0x004fe400078e00f8 */
[----:B------:R-:W-:Y:S01]  /*37a0*/  @!P2 IMAD.MOV.U32 R15, RZ, RZ, R249 ;  /* 0x000000ffff0fa224 */ /* 0x000fe200078e00f9 */
[----:B------:R2:W-:Y:S04]  /*37b0*/  @P3 STS.128 [R238+0x10000], RZ ;  /* 0x010000ffee003388 */ /* 0x0005e80000000c00 */
        /* <DEDUP_REMOVED lines=16> */
[----:B------:R-:W-:Y:S01]  /*38c0*/  @!PT LDS RZ, [RZ] ;  /* 0x00000000fffff984 */ /* 0x000fe20000000800 */
[----:B------:R-:W-:Y:S01]  /*38d0*/  @!PT LDS RZ, [RZ] ;  /* 0x00000000fffff984 */ /* 0x000fe20000000800 */
[----:B------:R-:W-:Y:S01]  /*38e0*/  @!PT LDS RZ, [RZ] ;  /* 0x00000000fffff984 */ /* 0x000fe20000000800 */
[----:B------:R4:W-:Y:S02]  /*38f0*/  LDGSTS.E.BYPASS.LTC128B.128 [R238+0x16000], [R248.64+0x180] ;  /* 0x16000180f8ee7fae */ /* 0x0009e4000b901d5e */
.L_x_709:
[----:B------:R-:W-:Y:S05]  /*3900*/  BSYNC B0 ;  /* 0x0000000000007941 */ /* 0x000fea0003800000 */
.L_x_708:
[----:B------:R-:W-:Y:S01]  /*3910*/  ISETP.GE.AND P0, PT, R8, UR5, PT ;  /* 0x0000000508007c0c */ /* 0x000fe2000bf06270 */
[----:B------:R-:W-:-:S12]  /*3920*/  BSSY B0, `(.L_x_710) ;  /* 0x000002c000007945 */ /* 0x000fd80003800000 */
[----:B------:R1:W-:Y:S04]  /*3930*/  @P0 STS.128 [R238+0x10800], RZ ;  /* 0x010800ffee000388 */ /* 0x0003e80000000c00 */
[----:B------:R1:W-:Y:S04]  /*3940*/  @P0 STS.128 [R238+0x12800], RZ ;  /* 0x012800ffee000388 */ /* 0x0003e80000000c00 */
[----:B------:R1:W-:Y:S04]  /*3950*/  @P0 STS.128 [R238+0x14800], RZ ;  /* 0x014800ffee000388 */ /* 0x0003e80000000c00 */
[----:B------:R1:W-:Y:S01]  /*3960*/  @P0 STS.128 [R238+0x16800], RZ ;  /* 0x016800ffee000388 */ /* 0x0003e20000000c00 */
[----:B------:R-:W-:Y:S05]  /*3970*/  @P0 BRA `(.L_x_711) ;  /* 0x0000026000000947 */ /* 0x000fea0003800000 */
[----:B------:R-:W-:Y:S01]  /*3980*/  ISETP.GE.AND P4, PT, R240, c[0x0][0x220], PT ;  /* 0x00008800f0007a0c */ /* 0x000fe20003f86270 */
[----:B--2---:R-:W-:Y:S01]  /*3990*/  IMAD.U32 R15, RZ, RZ, UR20 ;  /* 0x00000014ff0f7e24 */ /* 0x004fe2000f8e00ff */
[----:B------:R-:W-:Y:S01]  /*39a0*/  ISETP.GE.AND P3, PT, R237, c[0x0][0x220], PT ;  /* 0x00008800ed007a0c */ /* 0x000fe20003f66270 */
[----:B------:R-:W-:Y:S01]  /*39b0*/  IMAD.U32 R9, RZ, RZ, UR20 ;  /* 0x00000014ff097e24 */ /* 0x000fe2000f8e00ff */
[----:B------:R-:W-:Y:S01]  /*39c0*/  ISETP.GE.AND P2, PT, R236, c[0x0][0x220], PT ;  /* 0x00008800ec007a0c */ /* 0x000fe20003f46270 */
[----:B------:R-:W-:Y:S01]  /*39d0*/  IMAD.U32 R8, RZ, RZ, UR19 ;  /* 0x00000013ff087e24 */ /* 0x000fe2000f8e00ff */
[----:B------:R-:W-:-:S07]  /*39e0*/  IADD3 R14, P0, R12, UR20, RZ ;  /* 0x000000140c0e7c10 */ /* 0x000fce000ff1e0ff */
[----:B------:R-:W-:Y:S01]  /*39f0*/  @!P4 LEA R18, P1, R15, R248, 0x1 ;  /* 0x000000f80f12c211 */ /* 0x000fe200078208ff */
[----:B------:R2:W-:Y:S01]  /*3a00*/  @P4 STS.128 [R238+0x10800], RZ ;  /* 0x010800ffee004388 */ /* 0x0005e20000000c00 */
[C---:B------:R-:W-:Y:S02]  /*3a10*/  @!P3 LEA R22, P5, R14.reuse, c[0x0][0x170], 0x1 ;  /* 0x00005c000e16ba11 */ /* 0x040fe400078a08ff */
[----:B------:R-:W-:Y:S02]  /*3a20*/  @!P4 LEA.HI.X R19, R9, R249, R8, 0x1, P1 ;  /* 0x000000f90913c211 */ /* 0x000fe400008f0c08 */
[----:B------:R-:W-:Y:S02]  /*3a30*/  IADD3.X R9, R11, UR19, RZ, P0, !PT ;  /* 0x000000130b097c10 */ /* 0x000fe400087fe4ff */
[----:B------:R-:W-:Y:S01]  /*3a40*/  ISETP.GE.AND P0, PT, R235, c[0x0][0x220], PT ;  /* 0x00008800eb007a0c */ /* 0x000fe20003f06270 */
[----:B------:R-:W-:Y:S01]  /*3a50*/  @!PT LDS RZ, [RZ] ;  /* 0x00000000fffff984 */ /* 0x000fe20000000800 */
[----:B------:R-:W-:Y:S01]  /*3a60*/  @!PT LDS RZ, [RZ] ;  /* 0x00000000fffff984 */ /* 0x000fe20000000800 */
[----:B------:R-:W-:Y:S01]  /*3a70*/  @!PT LDS RZ, [RZ] ;  /* 0x00000000fffff984 */ /* 0x000fe20000000800 */
[----:B------:R2:W-:Y:S01]  /*3a80*/  @!P4 LDGSTS.E.BYPASS.LTC128B.128 [R238+0x10800], [R18.64] ;  /* 0x1080000012eecfae */ /* 0x0005e2000b901d5e */
[----:B------:R-:W-:-:S02]  /*3a90*/  @!P2 LEA R20, P1, R14, c[0x0][0x170], 0x1 ;  /* 0x00005c000e14aa11 */ /* 0x000fc400078208ff */
[C-C-:B------:R-:W-:Y:S01]  /*3aa0*/  @!P3 LEA.HI.X R23, R14.reuse, c[0x0][0x174], R9.reuse, 0x1, P5 ;  /* 0x00005d000e17ba11 */ /* 0x140fe200028f0c09 */
[----:B------:R2:W-:Y:S01]  /*3ab0*/  @P3 STS.128 [R238+0x12800], RZ ;  /* 0x012800ffee003388 */ /* 0x0005e20000000c00 */
[----:B------:R-:W-:-:S03]  /*3ac0*/  @!P2 LEA.HI.X R21, R14, c[0x0][0x174], R9, 0x1, P1 ;  /* 0x00005d000e15aa11 */ /* 0x000fc600008f0c09 */
        /* <DEDUP_REMOVED lines=11> */
[----:B------:R-:W-:-:S04]  /*3b80*/  LEA R8, P0, R14, c[0x0][0x170], 0x1 ;  /* 0x00005c000e087a11 */ /* 0x000fc800078008ff */
[----:B------:R-:W-:-:S05]  /*3b90*/  LEA.HI.X R9, R14, c[0x0][0x174], R9, 0x1, P0 ;  /* 0x00005d000e097a11 */ /* 0x000fca00000f0c09 */
[----:B------:R-:W-:Y:S01]  /*3ba0*/  @!PT LDS RZ, [RZ] ;  /* 0x00000000fffff984 */ /* 0x000fe20000000800 */
[----:B------:R-:W-:Y:S01]  /*3bb0*/  @!PT LDS RZ, [RZ] ;  /* 0x00000000fffff984 */ /* 0x000fe20000000800 */
[----:B------:R-:W-:Y:S01]  /*3bc0*/  @!PT LDS RZ, [RZ] ;  /* 0x00000000fffff984 */ /* 0x000fe20000000800 */
[----:B------:R1:W-:Y:S04]  /*3bd0*/  LDGSTS.E.BYPASS.LTC128B.128 [R238+0x16800], [R8.64+0x180] ;  /* 0x1680018008ee7fae */ /* 0x0003e8000b901d5e */
.L_x_711:
[----:B------:R-:W-:Y:S05]  /*3be0*/  BSYNC B0 ;  /* 0x0000000000007941 */ /* 0x000fea0003800000 */
.L_x_710:
        /* <DEDUP_REMOVED lines=8> */
[----:B------:R-:W-:Y:S01]  /*3c70*/  USHF.L.U32 UR12, UR4, 0x5, URZ ;  /* 0x00000005040c7899 */ /* 0x000fe2000800063f */
[----:B------:R-:W-:Y:S01]  /*3c80*/  ISETP.GE.AND P3, PT, R237, c[0x0][0x220], PT ;  /* 0x00008800ed007a0c */ /* 0x000fe20003f66270 */
[----:B------:R-:W-:Y:S01]  /*3c90*/  UMOV UR11, 0x5 ;  /* 0x00000005000b7882 */ /* 0x000fe20000000000 */
[----:B------:R-:W-:Y:S01]  /*3ca0*/  ISETP.GE.AND P2, PT, R236, c[0x0][0x220], PT ;  /* 0x00008800ec007a0c */ /* 0x000fe20003f46270 */
[----:B------:R-:W-:-:S02]  /*3cb0*/  ULDC UR8, c[0x0][0x1a4] ;  /* 0x0000690000087ab9 */ /* 0x000fc40000000800 */
[----:B------:R-:W-:Y:S01]  /*3cc0*/  USHF.L.U64.HI UR8, UR4, UR11, UR8 ;  /* 0x0000000b04087299 */ /* 0x000fe20008010208 */
[----:B-1----:R-:W-:Y:S01]  /*3cd0*/  IMAD.U32 R9, RZ, RZ, UR12 ;  /* 0x0000000cff097e24 */ /* 0x002fe2000f8e00ff */
[----:B------:R-:W-:-:S04]  /*3ce0*/  IADD3 R8, P0, R12, UR12, RZ ;  /* 0x0000000c0c087c10 */ /* 0x000fc8000ff1e0ff */
[----:B------:R-:W-:Y:S01]  /*3cf0*/  IMAD.U32 R6, RZ, RZ, UR8 ;  /* 0x00000008ff067e24 */ /* 0x000fe2000f8e00ff */
[C---:B--2---:R-:W-:Y:S01]  /*3d00*/  @!P4 LEA R14, P1, R9.reuse, R248, 0x1 ;  /* 0x000000f8090ec211 */ /* 0x044fe200078208ff */
        /* <DEDUP_REMOVED lines=30> */
.L_x_713:
[----:B------:R-:W-:Y:S05]  /*3ef0*/  BSYNC B0 ;  /* 0x0000000000007941 */ /* 0x000fea0003800000 */
.L_x_712:
[----:B------:R-:W-:Y:S01]  /*3f00*/  ISETP.GE.AND P0, PT, R4, UR5, PT ;  /* 0x0000000504007c0c */ /* 0x000fe2000bf06270 */
[----:B------:R-:W-:Y:S01]  /*3f10*/  BSSY B0, `(.L_x_714) ;  /* 0x0000030000007945 */ /* 0x000fe20003800000 */
[----:B-12---:R-:W-:-:S04]  /*3f20*/  LEA.HI R15, R10, R3, RZ, 0x5 ;  /* 0x000000030a0f7211 */ /* 0x006fc800078f28ff */
[----:B------:R-:W-:-:S07]  /*3f30*/  SHF.R.S32.HI R15, RZ, 0x5, R15 ;  /* 0x00000005ff0f7819 */ /* 0x000fce000001140f */
[----:B------:R1:W-:Y:S04]  /*3f40*/  @P0 STS.128 [R238+0x11800], RZ ;  /* 0x011800ffee000388 */ /* 0x0003e80000000c00 */
[----:B------:R1:W-:Y:S04]  /*3f50*/  @P0 STS.128 [R238+0x13800], RZ ;  /* 0x013800ffee000388 */ /* 0x0003e80000000c00 */
[----:B------:R1:W-:Y:S04]  /*3f60*/  @P0 STS.128 [R238+0x15800], RZ ;  /* 0x015800ffee000388 */ /* 0x0003e80000000c00 */
[----:B------:R1:W-:Y:S01]  /*3f70*/  @P0 STS.128 [R238+0x17800], RZ ;  /* 0x017800ffee000388 */ /* 0x0003e20000000c00 */
[----:B------:R-:W-:Y:S05]  /*3f80*/  @P0 BRA `(.L_x_715) ;  /* 0x0000028000000947 */ /* 0x000fea0003800000 */
[----:B------:R-:W-:Y:S01]  /*3f90*/  ISETP.GE.AND P4, PT, R240, c[0x0][0x220], PT ;  /* 0x00008800f0007a0c */ /* 0x000fe20003f86270 */
[----:B------:R-:W-:Y:S01]  /*3fa0*/  IMAD.MOV.U32 R9, RZ, RZ, c[0x0][0x1a0] ;  /* 0x00006800ff097624 */ /* 0x000fe200078e00ff */
[----:B------:R-:W-:Y:S01]  /*3fb0*/  ISETP.GE.AND P3, PT, R237, c[0x0][0x220], PT ;  /* 0x00008800ed007a0c */ /* 0x000fe20003f66270 */
[----:B------:R-:W-:Y:S01]  /*3fc0*/  IMAD.MOV.U32 R4, RZ, RZ, c[0x0][0x1a4] ;  /* 0x00006900ff047624 */ /* 0x000fe200078e00ff */
[----:B------:R-:W-:-:S02]  /*3fd0*/  ISETP.GE.AND P2, PT, R236, c[0x0][0x220], PT ;  /* 0x00008800ec007a0c */ /* 0x000fc40003f46270 */
[----:B------:R-:W-:Y:S01]  /*3fe0*/  MOV R10, R12 ;  /* 0x0000000c000a7202 */ /* 0x000fe20000000f00 */
[----:B------:R-:W-:Y:S01]  /*3ff0*/  IMAD R6, R4, 0x30, RZ ;  /* 0x0000003004067824 */ /* 0x000fe200078e02ff */
[----:B------:R-:W-:-:S03]  /*4000*/  ISETP.GE.AND P0, PT, R235, c[0x0][0x220], PT ;  /* 0x00008800eb007a0c */ /* 0x000fc60003f06270 */
[C---:B------:R-:W-:Y:S02]  /*4010*/  IMAD.WIDE.U32 R10, R9.reuse, 0x30, R10 ;  /* 0x00000030090a7825 */ /* 0x040fe400078e000a */
[----:B------:R2:W-:Y:S02]  /*4020*/  @P4 STS.128 [R238+0x11800], RZ ;  /* 0x011800ffee004388 */ /* 0x0005e40000000c00 */
[----:B------:R-:W-:Y:S01]  /*4030*/  @!P4 IMAD.WIDE.U32 R8, R9, 0x60, R248 ;  /* 0x000000600908c825 */ /* 0x000fe200078e00f8 */
[C---:B------:R-:W-:Y:S02]  /*4040*/  @!P3 LEA R18, P5, R10.reuse, c[0x0][0x170], 0x1 ;  /* 0x00005c000a12ba11 */ /* 0x040fe400078a08ff */
[----:B------:R-:W-:Y:S01]  /*4050*/  @!P2 LEA R12, P1, R10, c[0x0][0x170], 0x1 ;  /* 0x00005c000a0caa11 */ /* 0x000fe200078208ff */
[----:B------:R-:W-:Y:S02]  /*4060*/  @!P4 IMAD R4, R4, 0x60, RZ ;  /* 0x000000600404c824 */ /* 0x000fe400078e02ff */
[----:B------:R-:W-:-:S03]  /*4070*/  IMAD.IADD R6, R11, 0x1, R6 ;  /* 0x000000010b067824 */ /* 0x000fc600078e0206 */
[----:B------:R-:W-:Y:S02]  /*4080*/  @!P4 IADD3 R9, R9, R4, RZ ;  /* 0x000000040909c210 */ /* 0x000fe40007ffe0ff */
        /* <DEDUP_REMOVED lines=24> */
.L_x_715:
[----:B------:R-:W-:Y:S05]  /*4210*/  BSYNC B0 ;  /* 0x0000000000007941 */ /* 0x000fea0003800000 */
.L_x_714:
[C---:B------:R-:W-:Y:S01]  /*4220*/  IMAD.SHL.U32 R4, R2.reuse, 0x40, RZ ;  /* 0x0000004002047824 */ /* 0x040fe200078e00ff */
[----:B------:R-:W-:Y:S01]  /*4230*/  R2P PR, R2, 0x6 ;  /* 0x0000000602007804 */ /* 0x000fe20000000000 */
[----:B------:R-:W-:Y:S01]  /*4240*/  IMAD.SHL.U32 R16, R16, 0x8, RZ ;  /* 0x0000000810107824 */ /* 0x000fe200078e00ff */
[----:B------:R-:W0:Y:S01]  /*4250*/  LDGDEPBAR ;  /* 0x00000000000079af */ /* 0x000e220000000000 */
[----:B------:R-:W-:Y:S01]  /*4260*/  IMAD R234, R15, 0x400, R0 ;  /* 0x000004000fea7824 */ /* 0x000fe200078e0200 */
[----:B--2---:R-:W-:Y:S01]  /*4270*/  LOP3.LUT R9, R4, 0x1c0, RZ, 0xc0, !PT ;  /* 0x000001c004097812 */ /* 0x004fe200078ec0ff */
[----:B------:R-:W-:Y:S01]  /*4280*/  IMAD.SHL.U32 R3, R3, 0x2, RZ ;  /* 0x0000000203037824 */ /* 0x000fe200078e00ff */
[----:B------:R-:W-:Y:S01]  /*4290*/  UISETP.GE.AND UP0, UPT, UR26, 0x2, UPT ;  /* 0x000000021a00788c */ /* 0x000fe2000bf06270 */
[----:B------:R-:W-:Y:S01]  /*42a0*/  IMAD.SHL.U32 R234, R234, 0x2, RZ ;  /* 0x00000002eaea7824 */ /* 0x000fe200078e00ff */
[----:B------:R-:W-:Y:S02]  /*42b0*/  LOP3.LUT R4, R9, 0x8, R16, 0xf8, !PT ;  /* 0x0000000809047812 */ /* 0x000fe400078ef810 */
[----:B------:R-:W-:Y:S01]  /*42c0*/  SHF.R.U32.HI R9, RZ, 0x3, R9 ;  /* 0x00000003ff097819 */ /* 0x000fe20000011609 */
[--C-:B------:R-:W-:Y:S01]  /*42d0*/  IMAD R232, R7, 0x2, R234.reuse ;  /* 0x0000000207e87824 */ /* 0x100fe200078e02ea */
[----:B------:R-:W-:Y:S01]  /*42e0*/  LDSM.16.M88.4 R72, [R234] ;  /* 0x00000000ea48783b */ /* 0x000fe20000000200 */
[C---:B------:R-:W-:Y:S01]  /*42f0*/  IMAD R230, R5.reuse, 0x2, R234 ;  /* 0x0000000205e67824 */ /* 0x040fe200078e02ea */
[----:B------:R-:W-:Y:S01]  /*4300*/  LOP3.LUT R4, R4, R9, RZ, 0x3c, !PT ;  /* 0x0000000904047212 */ /* 0x000fe200078e3cff */
[----:B------:R-:W-:Y:S01]  /*4310*/  IMAD R229, R5, 0x2, R232 ;  /* 0x0000000205e57824 */ /* 0x000fe200078e02e8 */
[----:B------:R-:W-:Y:S01]  /*4320*/  LDSM.16.M88.4 R52, [R232] ;  /* 0x00000000e834783b */ /* 0x000fe20000000200 */
[----:B------:R-:W-:-:S02]  /*4330*/  LOP3.LUT R3, R3, 0x6, RZ, 0xc0, !PT ;  /* 0x0000000603037812 */ /* 0x000fc400078ec0ff */
[----:B------:R-:W-:Y:S02]  /*4340*/  IMAD R233, R233, 0x200, R4 ;  /* 0x00000200e9e97824 */ /* 0x000fe400078e0204 */
[----:B------:R-:W-:Y:S02]  /*4350*/  IMAD.U32 R4, RZ, RZ, UR26 ;  /* 0x0000001aff047e24 */ /* 0x000fe4000f8e00ff */
[----:B------:R-:W-:Y:S02]  /*4360*/  IMAD.SHL.U32 R233, R233, 0x2, RZ ;  /* 0x00000002e9e97824 */ /* 0x000fe400078e00ff */
[----:B------:R-:W-:-:S03]  /*4370*/  IMAD R4, R4, 0x40, R3 ;  /* 0x0000004004047824 */ /* 0x000fc600078e0203 */
[----:B------:R-:W2:Y:S01]  /*4380*/  LDSM.16.M88.4 R44, [R233+0x8000] ;  /* 0x00800000e92c783b */ /* 0x000ea20000000200 */
[C---:B------:R-:W-:Y:S02]  /*4390*/  IADD3 R2, R233.reuse, 0x8000, RZ ;  /* 0x00008000e9027810 */ /* 0x040fe40007ffe0ff */
[----:B------:R-:W-:Y:S01]  /*43a0*/  IADD3 R231, R233, 0x8020, RZ ;  /* 0x00008020e9e77810 */ /* 0x000fe20007ffe0ff */
[----:B------:R-:W5:Y:S01]  /*43b0*/  LDSM.16.M88.4 R36, [R233+0x8800] ;  /* 0x00880000e924783b */ /* 0x000f620000000200 */
[----:B------:R-:W-:Y:S01]  /*43c0*/  @P1 IADD3 R231, R2, -0x20, RZ ;  /* 0xffffffe002e71810 */ /* 0x000fe20007ffe0ff */
[----:B------:R-:W-:Y:S01]  /*43d0*/  IMAD.MOV.U32 R2, RZ, RZ, 0x40 ;  /* 0x00000040ff027424 */ /* 0x000fe200078e00ff */
[C---:B------:R-:W-:Y:S01]  /*43e0*/  IADD3 R6, R4.reuse, -0x3f, RZ ;  /* 0xffffffc104067810 */ /* 0x040fe20007ffe0ff */
[----:B------:R-:W1:Y:S01]  /*43f0*/  LDSM.16.M88.4 R28, [R233+0x9000] ;  /* 0x00900000e91c783b */ /* 0x000e620000000200 */
[----:B------:R-:W-:Y:S02]  /*4400*/  IADD3 R3, R4, -0x38, RZ ;  /* 0xffffffc804037810 */ /* 0x000fe40007ffe0ff */
[----:B------:R-:W-:Y:S01]  /*4410*/  SEL R2, R2, 0xffffffc0, !P2 ;  /* 0xffffffc002027807 */ /* 0x000fe20005000000 */
[----:B------:R-:W3:Y:S01]  /*4420*/  LDSM.16.M88.4 R8, [R233+0x9800] ;  /* 0x00980000e908783b */ /* 0x000ee20000000200 */
[----:B------:R-:W-:-:S02]  /*4430*/  ISETP.GE.AND P0, PT, R6, UR7, PT ;  /* 0x0000000706007c0c */ /* 0x000fc4000bf06270 */
[----:B------:R-:W-:Y:S01]  /*4440*/  IADD3 R6, R4, -0x28, RZ ;  /* 0xffffffd804067810 */ /* 0x000fe20007ffe0ff */
[----:B------:R-:W4:Y:S01]  /*4450*/  LDSM.16.M88.4 R60, [R231] ;  /* 0x00000000e73c783b */ /* 0x000f220000000200 */
[----:B------:R-:W-:Y:S01]  /*4460*/  IMAD.IADD R227, R233, 0x1, R2 ;  /* 0x00000001e9e37824 */ /* 0x000fe200078e0202 */
[----:B------:R-:W-:Y:S01]  /*4470*/  ISETP.GE.AND P6, PT, R3, UR7, PT ;  /* 0x0000000703007c0c */ /* 0x000fe2000bfc6270 */
[----:B------:R-:W-:Y:S01]  /*4480*/  IMAD.IADD R220, R2, 0x1, R231 ;  /* 0x0000000102dc7824 */ /* 0x000fe200078e02e7 */
[----:B------:R-:W1:Y:S01]  /*4490*/  LDSM.16.M88.4 R20, [R231+0x800] ;  /* 0x00080000e714783b */ /* 0x000e620000000200 */
[----:B------:R-:W-:Y:S02]  /*44a0*/  IADD3 R2, R4, -0x37, RZ ;  /* 0xffffffc904027810 */ /* 0x000fe40007ffe0ff */
[----:B------:R-:W-:Y:S01]  /*44b0*/  ISETP.GE.AND P2, PT, R6, UR7, PT ;  /* 0x0000000706007c0c */ /* 0x000fe2000bf46270 */
[----:B------:R-:W1:Y:S01]  /*44c0*/  LDSM.16.M88.4 R64, [R231+0x1000] ;  /* 0x00100000e740783b */ /* 0x000e620000000200 */
[----:B------:R-:W-:-:S02]  /*44d0*/  ISETP.GE.AND P5, PT, R2, UR7, PT ;  /* 0x0000000702007c0c */ /* 0x000fc4000bfa6270 */
[C---:B------:R-:W-:Y:S01]  /*44e0*/  IADD3 R2, R4.reuse, -0x2f, RZ ;  /* 0xffffffd104027810 */ /* 0x040fe20007ffe0ff */
[----:B------:R-:W3:Y:S01]  /*44f0*/  LDSM.16.M88.4 R56, [R231+0x1800] ;  /* 0x00180000e738783b */ /* 0x000ee20000000200 */
[C---:B------:R-:W-:Y:S02]  /*4500*/  IADD3 R3, R4.reuse, -0x30, RZ ;  /* 0xffffffd004037810 */ /* 0x040fe40007ffe0ff */
[----:B------:R-:W-:Y:S01]  /*4510*/  IADD3 R6, R4, -0x20, RZ ;  /* 0xffffffe004067810 */ /* 0x000fe20007ffe0ff */
[----:B------:R-:W-:Y:S01]  /*4520*/  LDSM.16.M88.4 R12, [R227+0x8000] ;  /* 0x00800000e30c783b */ /* 0x000fe20000000200 */
[----:B------:R-:W-:Y:S02]  /*4530*/  ISETP.GE.AND P3, PT, R2, UR7, PT ;  /* 0x0000000702007c0c */ /* 0x000fe4000bf66270 */
[----:B------:R-:W-:Y:S01]  /*4540*/  IADD3 R2, R4, -0x27, RZ ;  /* 0xffffffd904027810 */ /* 0x000fe20007ffe0ff */
[----:B------:R-:W-:Y:S01]  /*4550*/  LDSM.16.M88.4 R16, [R227+0x8800] ;  /* 0x00880000e310783b */ /* 0x000fe20000000200 */
[----:B------:R-:W-:-:S02]  /*4560*/  ISETP.GE.AND P4, PT, R3, UR7, PT ;  /* 0x0000000703007c0c */ /* 0x000fc4000bf86270 */
[C---:B------:R-:W-:Y:S01]  /*4570*/  IADD3 R223, R231.reuse, 0x800, RZ ;  /* 0x00000800e7df7810 */ /* 0x040fe20007ffe0ff */
[C---:B--2---:R-:W-:Y:S01]  /*4580*/  HMMA.16816.F32 R48, R72.reuse, R44, RZ ;  /* 0x0000002c4830723c */ /* 0x044fe200000018ff */
[----:B------:R-:W-:Y:S01]  /*4590*/  LDSM.16.M88.4 R76, [R220+0x3000] ;  /* 0x00300000dc4c783b */ /* 0x000fe20000000200 */
[C---:B------:R-:W-:Y:S02]  /*45a0*/  IADD3 R222, R231.reuse, 0x1000, RZ ;  /* 0x00001000e7de7810 */ /* 0x040fe40007ffe0ff */
[C---:B------:R-:W-:Y:S01]  /*45b0*/  IADD3 R221, R231.reuse, 0x1800, RZ ;  /* 0x00001800e7dd7810 */ /* 0x040fe20007ffe0ff */
[----:B------:R-:W-:Y:S01]  /*45c0*/  LDSM.16.M88.4 R68, [R233+0xd000] ;  /* 0x00d00000e944783b */ /* 0x000fe20000000200 */
[C---:B------:R-:W-:Y:S02]  /*45d0*/  IADD3 R219, R231.reuse, 0x2000, RZ ;  /* 0x00002000e7db7810 */ /* 0x040fe40007ffe0ff */
[----:B------:R-:W-:Y:S01]  /*45e0*/  HMMA.16816.F32 R44, R72, R46, RZ ;  /* 0x0000002e482c723c */ /* 0x000fe200000018ff */
[----:B------:R-:W-:Y:S01]  /*45f0*/  LDSM.16.M88.4 R80, [R227+0xd800] ;  /* 0x00d80000e350783b */ /* 0x000fe20000000200 */
[----:B------:R-:W-:-:S02]  /*4600*/  IADD3 R218, R231, 0x2800, RZ ;  /* 0x00002800e7da7810 */ /* 0x000fc40007ffe0ff */
[C---:B------:R-:W-:Y:S02]  /*4610*/  IADD3 R217, R231.reuse, 0x3000, RZ ;  /* 0x00003000e7d97810 */ /* 0x040fe40007ffe0ff */
[C---:B------:R-:W-:Y:S02]  /*4620*/  IADD3 R216, R231.reuse, 0x3800, RZ ;  /* 0x00003800e7d87810 */ /* 0x040fe40007ffe0ff */
[C---:B-----5:R-:W-:Y:S01]  /*4630*/  HMMA.16816.F32 R40, R72.reuse, R36, RZ ;  /* 0x000000244828723c */ /* 0x060fe200000018ff */
[C---:B------:R-:W-:Y:S02]  /*4640*/  IADD3 R215, R231.reuse, 0x4000, RZ ;  /* 0x00004000e7d77810 */ /* 0x040fe40007ffe0ff */
[C---:B------:R-:W-:Y:S02]  /*4650*/  IADD3 R214, R231.reuse, 0x4800, RZ ;  /* 0x00004800e7d67810 */ /* 0x040fe40007ffe0ff */
[C---:B------:R-:W-:Y:S02]  /*4660*/  IADD3 R213, R231.reuse, 0x5000, RZ ;  /* 0x00005000e7d57810 */ /* 0x040fe40007ffe0ff */
[C---:B------:R-:W-:Y:S01]  /*4670*/  IADD3 R212, R231.reuse, 0x5800, RZ ;  /* 0x00005800e7d47810 */ /* 0x040fe20007ffe0ff */
[----:B-1----:R-:W-:Y:S01]  /*4680*/  HMMA.16816.F32 R32, R72, R28, RZ ;  /* 0x0000001c4820723c */ /* 0x002fe200000018ff */
[----:B------:R-:W-:-:S02]  /*4690*/  IADD3 R211, R231, 0x6000, RZ ;  /* 0x00006000e7d37810 */ /* 0x000fc40007ffe0ff */
[C---:B------:R-:W-:Y:S02]  /*46a0*/  IADD3 R210, R231.reuse, 0x6800, RZ ;  /* 0x00006800e7d27810 */ /* 0x040fe40007ffe0ff */
[C---:B------:R-:W-:Y:S02]  /*46b0*/  IADD3 R209, R231.reuse, 0x7000, RZ ;  /* 0x00007000e7d17810 */ /* 0x040fe40007ffe0ff */
[----:B------:R-:W-:Y:S01]  /*46c0*/  IADD3 R208, R231, 0x7800, RZ ;  /* 0x00007800e7d07810 */ /* 0x000fe20007ffe0ff */
[C---:B------:R-:W-:Y:S08]  /*46d0*/  HMMA.16816.F32 R36, R72.reuse, R38, RZ ;  /* 0x000000264824723c */ /* 0x040ff000000018ff */
[C---:B------:R-:W-:Y:S08]  /*46e0*/  HMMA.16816.F32 R28, R72.reuse, R30, RZ ;  /* 0x0000001e481c723c */ /* 0x040ff000000018ff */
[C---:B---3--:R-:W-:Y:S08]  /*46f0*/  HMMA.16816.F32 R24, R72.reuse, R8, RZ ;  /* 0x000000084818723c */ /* 0x048ff000000018ff */
[----:B------:R-:W-:Y:S01]  /*4700*/  HMMA.16816.F32 R72, R72, R10, RZ ;  /* 0x0000000a4848723c */ /* 0x000fe200000018ff */
[----:B------:R-:W1:Y:S07]  /*4710*/  LDSM.16.M88.4 R8, [R230] ;  /* 0x00000000e608783b */ /* 0x000e6e0000000200 */
[C---:B----4-:R-:W-:Y:S08]  /*4720*/  HMMA.16816.F32 R48, R52.reuse, R60, R48 ;  /* 0x0000003c3430723c */ /* 0x050ff00000001830 */
[C---:B------:R-:W-:Y:S01]  /*4730*/  HMMA.16816.F32 R44, R52.reuse, R62, R44 ;  /* 0x0000003e342c723c */ /* 0x040fe2000000182c */
[----:B------:R-:W2:Y:S07]  /*4740*/  LDSM.16.M88.4 R60, [R227+0x9000] ;  /* 0x00900000e33c783b */ /* 0x000eae0000000200 */
[C---:B------:R-:W-:Y:S08]  /*4750*/  HMMA.16816.F32 R40, R52.reuse, R20, R40 ;  /* 0x000000143428723c */ /* 0x040ff00000001828 */
[C---:B------:R-:W-:Y:S01]  /*4760*/  HMMA.16816.F32 R36, R52.reuse, R22, R36 ;  /* 0x000000163424723c */ /* 0x040fe20000001824 */
[----:B------:R-:W3:Y:S07]  /*4770*/  LDSM.16.M88.4 R20, [R227+0x9800] ;  /* 0x00980000e314783b */ /* 0x000eee0000000200 */
[C---:B------:R-:W-:Y:S08]  /*4780*/  HMMA.16816.F32 R32, R52.reuse, R64, R32 ;  /* 0x000000403420723c */ /* 0x040ff00000001820 */
[C---:B------:R-:W-:Y:S01]  /*4790*/  HMMA.16816.F32 R28, R52.reuse, R66, R28 ;  /* 0x00000042341c723c */ /* 0x040fe2000000181c */
[----:B------:R-:W-:Y:S07]  /*47a0*/  LDSM.16.M88.4 R64, [R227+0xb800] ;  /* 0x00b80000e340783b */ /* 0x000fee0000000200 */
[C---:B------:R-:W-:Y:S08]  /*47b0*/  HMMA.16816.F32 R24, R52.reuse, R56, R24 ;  /* 0x000000383418723c */ /* 0x040ff00000001818 */
[----:B------:R-:W-:Y:S01]  /*47c0*/  HMMA.16816.F32 R72, R52, R58, R72 ;  /* 0x0000003a3448723c */ /* 0x000fe20000001848 */
[----:B------:R-:W-:Y:S04]  /*47d0*/  LDSM.16.M88.4 R52, [R229] ;  /* 0x00000000e534783b */ /* 0x000fe80000000200 */
[----:B------:R-:W-:Y:S03]  /*47e0*/  LDSM.16.M88.4 R56, [R220+0x800] ;  /* 0x00080000dc38783b */ /* 0x000fe60000000200 */
[C---:B-1----:R-:W-:Y:S08]  /*47f0*/  HMMA.16816.F32 R48, R8.reuse, R12, R48 ;  /* 0x0000000c0830723c */ /* 0x042ff00000001830 */
[C---:B------:R-:W-:Y:S01]  /*4800*/  HMMA.16816.F32 R44, R8.reuse, R14, R44 ;  /* 0x0000000e082c723c */ /* 0x040fe2000000182c */
[----:B------:R-:W1:Y:S07]  /*4810*/  LDSM.16.M88.4 R12, [R220] ;  /* 0x00000000dc0c783b */ /* 0x000e6e0000000200 */
[C---:B------:R-:W-:Y:S08]  /*4820*/  HMMA.16816.F32 R40, R8.reuse, R16, R40 ;  /* 0x000000100828723c */ /* 0x040ff00000001828 */
[C---:B------:R-:W-:Y:S01]  /*4830*/  HMMA.16816.F32 R36, R8.reuse, R18, R36 ;  /* 0x000000120824723c */ /* 0x040fe20000001824 */
[----:B------:R-:W4:Y:S07]  /*4840*/  LDSM.16.M88.4 R16, [R220+0x1000] ;  /* 0x00100000dc10783b */ /* 0x000f2e0000000200 */
[C---:B--2---:R-:W-:Y:S08]  /*4850*/  HMMA.16816.F32 R32, R8.reuse, R60, R32 ;  /* 0x0000003c0820723c */ /* 0x044ff00000001820 */
[C---:B------:R-:W-:Y:S01]  /*4860*/  HMMA.16816.F32 R28, R8.reuse, R62, R28 ;  /* 0x0000003e081c723c */ /* 0x040fe2000000181c */
[----:B------:R-:W2:Y:S07]  /*4870*/  LDSM.16.M88.4 R60, [R220+0x1800] ;  /* 0x00180000dc3c783b */ /* 0x000eae0000000200 */
[C---:B---3--:R-:W-:Y:S08]  /*4880*/  HMMA.16816.F32 R24, R8.reuse, R20, R24 ;  /* 0x000000140818723c */ /* 0x048ff00000001818 */
[----:B------:R-:W-:Y:S01]  /*4890*/  HMMA.16816.F32 R72, R8, R22, R72 ;  /* 0x000000160848723c */ /* 0x000fe20000001848 */
[----:B------:R-:W-:Y:S04]  /*48a0*/  LDSM.16.M88.4 R8, [R234+0x2000] ;  /* 0x00200000ea08783b */ /* 0x000fe80000000200 */
[----:B------:R-:W3:Y:S03]  /*48b0*/  LDSM.16.M88.4 R20, [R233+0xa000] ;  /* 0x00a00000e914783b */ /* 0x000ee60000000200 */
[C---:B-1----:R-:W-:Y:S08]  /*48c0*/  HMMA.16816.F32 R48, R52.reuse, R12, R48 ;  /* 0x0000000c3430723c */ /* 0x042ff00000001830 */
[C---:B------:R-:W-:Y:S01]  /*48d0*/  HMMA.16816.F32 R44, R52.reuse, R14, R44 ;  /* 0x0000000e342c723c */ /* 0x040fe2000000182c */
[----:B------:R-:W1:Y:S07]  /*48e0*/  LDSM.16.M88.4 R12, [R233+0xa800] ;  /* 0x00a80000e90c783b */ /* 0x000e6e0000000200 */
[C---:B------:R-:W-:Y:S08]  /*48f0*/  HMMA.16816.F32 R40, R52.reuse, R56, R40 ;  /* 0x000000383428723c */ /* 0x040ff00000001828 */
[C---:B------:R-:W-:Y:S01]  /*4900*/  HMMA.16816.F32 R36, R52.reuse, R58, R36 ;  /* 0x0000003a3424723c */ /* 0x040fe20000001824 */
[----:B------:R-:W5:Y:S07]  /*4910*/  LDSM.16.M88.4 R56, [R233+0xb000] ;  /* 0x00b00000e938783b */ /* 0x000f6e0000000200 */
[C---:B----4-:R-:W-:Y:S08]  /*4920*/  HMMA.16816.F32 R32, R52.reuse, R16, R32 ;  /* 0x000000103420723c */ /* 0x050ff00000001820 */
[C---:B------:R-:W-:Y:S01]  /*4930*/  HMMA.16816.F32 R28, R52.reuse, R18, R28 ;  /* 0x00000012341c723c */ /* 0x040fe2000000181c */
[----:B------:R-:W4:Y:S07]  /*4940*/  LDSM.16.M88.4 R16, [R233+0xb800] ;  /* 0x00b80000e910783b */ /* 0x000f2e0000000200 */
[C---:B--2---:R-:W-:Y:S08]  /*4950*/  HMMA.16816.F32 R24, R52.reuse, R60, R24 ;  /* 0x0000003c3418723c */ /* 0x044ff00000001818 */
[----:B------:R-:W-:Y:S01]  /*4960*/  HMMA.16816.F32 R72, R52, R62, R72 ;  /* 0x0000003e3448723c */ /* 0x000fe20000001848 */
[----:B------:R-:W-:Y:S04]  /*4970*/  LDSM.16.M88.4 R52, [R231+0x2000] ;  /* 0x00200000e734783b */ /* 0x000fe80000000200 */
[----:B------:R-:W-:Y:S03]  /*4980*/  LDSM.16.M88.4 R60, [R231+0x3000] ;  /* 0x00300000e73c783b */ /* 0x000fe60000000200 */
[C---:B---3--:R-:W-:Y:S08]  /*4990*/  HMMA.16816.F32 R48, R8.reuse, R20, R48 ;  /* 0x000000140830723c */ /* 0x048ff00000001830 */
[C---:B------:R-:W-:Y:S01]  /*49a0*/  HMMA.16816.F32 R44, R8.reuse, R22, R44 ;  /* 0x00000016082c723c */ /* 0x040fe2000000182c */
[----:B------:R-:W2:Y:S07]  /*49b0*/  LDSM.16.M88.4 R20, [R232+0x2000] ;  /* 0x00200000e814783b */ /* 0x000eae0000000200 */
[C---:B-1----:R-:W-:Y:S08]  /*49c0*/  HMMA.16816.F32 R40, R8.reuse, R12, R40 ;  /* 0x0000000c0828723c */ /* 0x042ff00000001828 */
[C---:B------:R-:W-:Y:S01]  /*49d0*/  HMMA.16816.F32 R36, R8.reuse, R14, R36 ;  /* 0x0000000e0824723c */ /* 0x040fe20000001824 */
[----:B------:R-:W1:Y:S07]  /*49e0*/  LDSM.16.M88.4 R12, [R231+0x2800] ;  /* 0x00280000e70c783b */ /* 0x000e6e0000000200 */
[C---:B-----5:R-:W-:Y:S08]  /*49f0*/  HMMA.16816.F32 R32, R8.reuse, R56, R32 ;  /* 0x000000380820723c */ /* 0x060ff00000001820 */
[C---:B------:R-:W-:Y:S01]  /*4a00*/  HMMA.16816.F32 R28, R8.reuse, R58, R28 ;  /* 0x0000003a081c723c */ /* 0x040fe2000000181c */
[----:B------:R-:W3:Y:S07]  /*4a10*/  LDSM.16.M88.4 R56, [R231+0x3800] ;  /* 0x00380000e738783b */ /* 0x000eee0000000200 */
[C---:B----4-:R-:W-:Y:S08]  /*4a20*/  HMMA.16816.F32 R24, R8.reuse, R16, R24 ;  /* 0x000000100818723c */ /* 0x050ff00000001818 */
[----:B------:R-:W-:Y:S01]  /*4a30*/  HMMA.16816.F32 R72, R8, R18, R72 ;  /* 0x000000120848723c */ /* 0x000fe20000001848 */
[----:B------:R-:W-:Y:S04]  /*4a40*/  LDSM.16.M88.4 R16, [R230+0x2000] ;  /* 0x00200000e610783b */ /* 0x000fe80000000200 */
[----:B------:R-:W4:Y:S03]  /*4a50*/  LDSM.16.M88.4 R8, [R227+0xa000] ;  /* 0x00a00000e308783b */ /* 0x000f260000000200 */
[C---:B--2---:R-:W-:Y:S08]  /*4a60*/  HMMA.16816.F32 R48, R20.reuse, R52, R48 ;  /* 0x000000341430723c */ /* 0x044ff00000001830 */
[C---:B------:R-:W-:Y:S01]  /*4a70*/  HMMA.16816.F32 R44, R20.reuse, R54, R44 ;  /* 0x00000036142c723c */ /* 0x040fe2000000182c */
[----:B------:R-:W2:Y:S07]  /*4a80*/  LDSM.16.M88.4 R52, [R227+0xa800] ;  /* 0x00a80000e334783b */ /* 0x000eae0000000200 */
[C---:B-1----:R-:W-:Y:S08]  /*4a90*/  HMMA.16816.F32 R40, R20.reuse, R12, R40 ;  /* 0x0000000c1428723c */ /* 0x042ff00000001828 */
[C---:B------:R-:W-:Y:S01]  /*4aa0*/  HMMA.16816.F32 R36, R20.reuse, R14, R36 ;  /* 0x0000000e1424723c */ /* 0x040fe20000001824 */
[----:B------:R-:W1:Y:S07]  /*4ab0*/  LDSM.16.M88.4 R12, [R227+0xb000] ;  /* 0x00b00000e30c783b */ /* 0x000e6e0000000200 */
[C---:B------:R-:W-:Y:S08]  /*4ac0*/  HMMA.16816.F32 R32, R20.reuse, R60, R32 ;  /* 0x0000003c1420723c */ /* 0x040ff00000001820 */
[C---:B------:R-:W-:Y:S01]  /*4ad0*/  HMMA.16816.F32 R28, R20.reuse, R62, R28 ;  /* 0x0000003e141c723c */ /* 0x040fe2000000181c */
[----:B------:R-:W-:Y:S07]  /*4ae0*/  LDSM.16.M88.4 R60, [R220+0x3800] ;  /* 0x00380000dc3c783b */ /* 0x000fee0000000200 */
[C---:B---3--:R-:W-:Y:S08]  /*4af0*/  HMMA.16816.F32 R24, R20.reuse, R56, R24 ;  /* 0x000000381418723c */ /* 0x048ff00000001818 */
[----:B------:R-:W-:Y:S01]  /*4b00*/  HMMA.16816.F32 R72, R20, R58, R72 ;  /* 0x0000003a1448723c */ /* 0x000fe20000001848 */
[----:B------:R-:W-:Y:S04]  /*4b10*/  LDSM.16.M88.4 R56, [R229+0x2000] ;  /* 0x00200000e538783b */ /* 0x000fe80000000200 */
[----:B------:R-:W3:Y:S03]  /*4b20*/  LDSM.16.M88.4 R20, [R220+0x2000] ;  /* 0x00200000dc14783b */ /* 0x000ee60000000200 */
[C---:B----4-:R-:W-:Y:S08]  /*4b30*/  HMMA.16816.F32 R48, R16.reuse, R8, R48 ;  /* 0x000000081030723c */ /* 0x050ff00000001830 */
[C---:B------:R-:W-:Y:S01]  /*4b40*/  HMMA.16816.F32 R44, R16.reuse, R10, R44 ;  /* 0x0000000a102c723c */ /* 0x040fe2000000182c */
[----:B------:R-:W4:Y:S07]  /*4b50*/  LDSM.16.M88.4 R8, [R220+0x2800] ;  /* 0x00280000dc08783b */ /* 0x000f2e0000000200 */
[C---:B--2---:R-:W-:Y:S08]  /*4b60*/  HMMA.16816.F32 R40, R16.reuse, R52, R40 ;  /* 0x000000341028723c */ /* 0x044ff00000001828 */
[C---:B------:R-:W-:Y:S01]  /*4b70*/  HMMA.16816.F32 R36, R16.reuse, R54, R36 ;  /* 0x000000361024723c */ /* 0x040fe20000001824 */
[----:B------:R-:W-:Y:S07]  /*4b80*/  LDSM.16.M88.4 R52, [R233+0xc000] ;  /* 0x00c00000e934783b */ /* 0x000fee0000000200 */
[C---:B-1----:R-:W-:Y:S08]  /*4b90*/  HMMA.16816.F32 R32, R16.reuse, R12, R32 ;  /* 0x0000000c1020723c */ /* 0x042ff00000001820 */
[C---:B------:R-:W-:Y:S01]  /*4ba0*/  HMMA.16816.F32 R28, R16.reuse, R14, R28 ;  /* 0x0000000e101c723c */ /* 0x040fe2000000181c */
[----:B------:R-:W1:Y:S07]  /*4bb0*/  LDSM.16.M88.4 R12, [R234+0x4000] ;  /* 0x00400000ea0c783b */ /* 0x000e6e0000000200 */
[C---:B------:R-:W-:Y:S08]  /*4bc0*/  HMMA.16816.F32 R24, R16.reuse, R64, R24 ;  /* 0x000000401018723c */ /* 0x040ff00000001818 */
[----:B------:R-:W-:Y:S01]  /*4bd0*/  HMMA.16816.F32 R72, R16, R66, R72 ;  /* 0x000000421048723c */ /* 0x000fe20000001848 */
[----:B------:R-:W2:Y:S04]  /*4be0*/  LDSM.16.M88.4 R16, [R233+0xc800] ;  /* 0x00c80000e910783b */ /* 0x000ea80000000200 */
[----:B------:R-:W5:Y:S03]  /*4bf0*/  LDSM.16.M88.4 R64, [R233+0xd800] ;  /* 0x00d80000e940783b */ /* 0x000f660000000200 */
[C---:B---3--:R-:W-:Y:S08]  /*4c00*/  HMMA.16816.F32 R48, R56.reuse, R20, R48 ;  /* 0x000000143830723c */ /* 0x048ff00000001830 */
[C---:B------:R-:W-:Y:S01]  /*4c10*/  HMMA.16816.F32 R44, R56.reuse, R22, R44 ;  /* 0x00000016382c723c */ /* 0x040fe2000000182c */
[----:B------:R-:W-:Y:S07]  /*4c20*/  LDSM.16.M88.4 R20, [R232+0x4000] ;  /* 0x00400000e814783b */ /* 0x000fee0000000200 */
[C---:B----4-:R-:W-:Y:S08]  /*4c30*/  HMMA.16816.F32 R40, R56.reuse, R8, R40 ;  /* 0x000000083828723c */ /* 0x050ff00000001828 */
[C---:B------:R-:W-:Y:S01]  /*4c40*/  HMMA.16816.F32 R36, R56.reuse, R10, R36 ;  /* 0x0000000a3824723c */ /* 0x040fe20000001824 */
[----:B------:R-:W3:Y:S07]  /*4c50*/  LDSM.16.M88.4 R8, [R231+0x4000] ;  /* 0x00400000e708783b */ /* 0x000eee0000000200 */
[C---:B------:R-:W-:Y:S08]  /*4c60*/  HMMA.16816.F32 R32, R56.reuse, R76, R32 ;  /* 0x0000004c3820723c */ /* 0x040ff00000001820 */
[C---:B------:R-:W-:Y:S01]  /*4c70*/  HMMA.16816.F32 R28, R56.reuse, R78, R28 ;  /* 0x0000004e381c723c */ /* 0x040fe2000000181c */
[----:B------:R-:W-:Y:S07]  /*4c80*/  LDSM.16.M88.4 R76, [R230+0x4000] ;  /* 0x00400000e64c783b */ /* 0x000fee0000000200 */
[C---:B------:R-:W-:Y:S08]  /*4c90*/  HMMA.16816.F32 R24, R56.reuse, R60, R24 ;  /* 0x0000003c3818723c */ /* 0x040ff00000001818 */
[----:B------:R-:W-:Y:S01]  /*4ca0*/  HMMA.16816.F32 R72, R56, R62, R72 ;  /* 0x0000003e3848723c */ /* 0x000fe20000001848 */
[----:B------:R-:W4:Y:S04]  /*4cb0*/  LDSM.16.M88.4 R60, [R231+0x4800] ;  /* 0x00480000e73c783b */ /* 0x000f280000000200 */
[----:B------:R-:W3:Y:S03]  /*4cc0*/  LDSM.16.M88.4 R56, [R231+0x5000] ;  /* 0x00500000e738783b */ /* 0x000ee60000000200 */
[C---:B-1----:R-:W-:Y:S08]  /*4cd0*/  HMMA.16816.F32 R48, R12.reuse, R52, R48 ;  /* 0x000000340c30723c */ /* 0x042ff00000001830 */
[C---:B------:R-:W-:Y:S01]  /*4ce0*/  HMMA.16816.F32 R44, R12.reuse, R54, R44 ;  /* 0x000000360c2c723c */ /* 0x040fe2000000182c */
[----:B------:R-:W1:Y:S07]  /*4cf0*/  LDSM.16.M88.4 R52, [R231+0x5800] ;  /* 0x00580000e734783b */ /* 0x000e6e0000000200 */
[C---:B--2---:R-:W-:Y:S08]  /*4d00*/  HMMA.16816.F32 R40, R12.reuse, R16, R40 ;  /* 0x000000100c28723c */ /* 0x044ff00000001828 */
[C---:B------:R-:W-:Y:S01]  /*4d10*/  HMMA.16816.F32 R36, R12.reuse, R18, R36 ;  /* 0x000000120c24723c */ /* 0x040fe20000001824 */
[----:B------:R-:W-:Y:S07]  /*4d20*/  LDSM.16.M88.4 R16, [R227+0xc000] ;  /* 0x00c00000e310783b */ /* 0x000fee0000000200 */
[C---:B------:R-:W-:Y:S08]  /*4d30*/  HMMA.16816.F32 R32, R12.reuse, R68, R32 ;  /* 0x000000440c20723c */ /* 0x040ff00000001820 */
[C---:B------:R-:W-:Y:S01]  /*4d40*/  HMMA.16816.F32 R28, R12.reuse, R70, R28 ;  /* 0x000000460c1c723c */ /* 0x040fe2000000181c */
[----:B------:R-:W-:Y:S07]  /*4d50*/  LDSM.16.M88.4 R68, [R229+0x4000] ;  /* 0x00400000e544783b */ /* 0x000fee0000000200 */
[C---:B-----5:R-:W-:Y:S08]  /*4d60*/  HMMA.16816.F32 R24, R12.reuse, R64, R24 ;  /* 0x000000400c18723c */ /* 0x060ff00000001818 */
[----:B------:R-:W-:Y:S01]  /*4d70*/  HMMA.16816.F32 R72, R12, R66, R72 ;  /* 0x000000420c48723c */ /* 0x000fe20000001848 */
[----:B------:R-:W2:Y:S04]  /*4d80*/  LDSM.16.M88.4 R12, [R227+0xc800] ;  /* 0x00c80000e30c783b */ /* 0x000ea80000000200 */
[----:B------:R-:W-:Y:S03]  /*4d90*/  LDSM.16.M88.4 R64, [R220+0x4000] ;  /* 0x00400000dc40783b */ /* 0x000fe60000000200 */
[C---:B---3--:R-:W-:Y:S08]  /*4da0*/  HMMA.16816.F32 R48, R20.reuse, R8, R48 ;  /* 0x000000081430723c */ /* 0x048ff00000001830 */
[C---:B------:R-:W-:Y:S01]  /*4db0*/  HMMA.16816.F32 R44, R20.reuse, R10, R44 ;  /* 0x0000000a142c723c */ /* 0x040fe2000000182c */
[----:B------:R-:W3:Y:S07]  /*4dc0*/  LDSM.16.M88.4 R8, [R227+0xd000] ;  /* 0x00d00000e308783b */ /* 0x000eee0000000200 */
[C---:B----4-:R-:W-:Y:S08]  /*4dd0*/  HMMA.16816.F32 R40, R20.reuse, R60, R40 ;  /* 0x0000003c1428723c */ /* 0x050ff00000001828 */
[C---:B------:R-:W-:Y:S01]  /*4de0*/  HMMA.16816.F32 R36, R20.reuse, R62, R36 ;  /* 0x0000003e1424723c */ /* 0x040fe20000001824 */
[----:B------:R-:W4:Y:S07]  /*4df0*/  LDSM.16.M88.4 R60, [R220+0x4800] ;  /* 0x00480000dc3c783b */ /* 0x000f2e0000000200 */
[C---:B------:R-:W-:Y:S08]  /*4e00*/  HMMA.16816.F32 R32, R20.reuse, R56, R32 ;  /* 0x000000381420723c */ /* 0x040ff00000001820 */
[C---:B------:R-:W-:Y:S01]  /*4e10*/  HMMA.16816.F32 R28, R20.reuse, R58, R28 ;  /* 0x0000003a141c723c */ /* 0x040fe2000000181c */
[----:B------:R-:W5:Y:S07]  /*4e20*/  LDSM.16.M88.4 R56, [R220+0x5000] ;  /* 0x00500000dc38783b */ /* 0x000f6e0000000200 */
[C---:B-1----:R-:W-:Y:S08]  /*4e30*/  HMMA.16816.F32 R24, R20.reuse, R52, R24 ;  /* 0x000000341418723c */ /* 0x042ff00000001818 */
[----:B------:R-:W-:Y:S01]  /*4e40*/  HMMA.16816.F32 R72, R20, R54, R72 ;  /* 0x000000361448723c */ /* 0x000fe20000001848 */
[----:B------:R-:W1:Y:S04]  /*4e50*/  LDSM.16.M88.4 R52, [R220+0x5800] ;  /* 0x00580000dc34783b */ /* 0x000e680000000200 */
[----:B------:R-:W-:Y:S03]  /*4e60*/  LDSM.16.M88.4 R20, [R234+0x6000] ;  /* 0x00600000ea14783b */ /* 0x000fe60000000200 */
[C---:B--2---:R-:W-:Y:S08]  /*4e70*/  HMMA.16816.F32 R40, R76.reuse, R12, R40 ;  /* 0x0000000c4c28723c */ /* 0x044ff00000001828 */
[C---:B------:R-:W-:Y:S01]  /*4e80*/  HMMA.16816.F32 R36, R76.reuse, R14, R36 ;  /* 0x0000000e4c24723c */ /* 0x040fe20000001824 */
[----:B------:R-:W2:Y:S07]  /*4e90*/  LDSM.16.M88.4 R12, [R233+0xe800] ;  /* 0x00e80000e90c783b */ /* 0x000eae0000000200 */
[C---:B---3--:R-:W-:Y:S08]  /*4ea0*/  HMMA.16816.F32 R32, R76.reuse, R8, R32 ;  /* 0x000000084c20723c */ /* 0x048ff00000001820 */
[C---:B------:R-:W-:Y:S01]  /*4eb0*/  HMMA.16816.F32 R28, R76.reuse, R10, R28 ;  /* 0x0000000a4c1c723c */ /* 0x040fe2000000181c */
[----:B------:R-:W3:Y:S07]  /*4ec0*/  LDSM.16.M88.4 R8, [R233+0xf000] ;  /* 0x00f00000e908783b */ /* 0x000eee0000000200 */
[C---:B------:R-:W-:Y:S08]  /*4ed0*/  HMMA.16816.F32 R48, R76.reuse, R16, R48 ;  /* 0x000000104c30723c */ /* 0x040ff00000001830 */
[C---:B------:R-:W-:Y:S01]  /*4ee0*/  HMMA.16816.F32 R44, R76.reuse, R18, R44 ;  /* 0x000000124c2c723c */ /* 0x040fe2000000182c */
[----:B------:R-:W1:Y:S07]  /*4ef0*/  LDSM.16.M88.4 R16, [R233+0xe000] ;  /* 0x00e00000e910783b */ /* 0x000e6e0000000200 */
[C---:B------:R-:W-:Y:S08]  /*4f00*/  HMMA.16816.F32 R24, R76.reuse, R80, R24 ;  /* 0x000000504c18723c */ /* 0x040ff00000001818 */
[----:B------:R-:W-:Y:S08]  /*4f10*/  HMMA.16816.F32 R72, R76, R82, R72 ;  /* 0x000000524c48723c */ /* 0x000ff00000001848 */
[C---:B----4-:R-:W-:Y:S08]  /*4f20*/  HMMA.16816.F32 R40, R68.reuse, R60, R40 ;  /* 0x0000003c4428723c */ /* 0x050ff00000001828 */
[C---:B------:R-:W-:Y:S01]  /*4f30*/  HMMA.16816.F32 R36, R68.reuse, R62, R36 ;  /* 0x0000003e4424723c */ /* 0x040fe20000001824 */
[----:B------:R-:W-:Y:S07]  /*4f40*/  LDSM.16.M88.4 R60, [R231+0x6000] ;  /* 0x00600000e73c783b */ /* 0x000fee0000000200 */
[C---:B-----5:R-:W-:Y:S08]  /*4f50*/  HMMA.16816.F32 R32, R68.reuse, R56, R32 ;  /* 0x000000384420723c */ /* 0x060ff00000001820 */
[C---:B------:R-:W-:Y:S01]  /*4f60*/  HMMA.16816.F32 R28, R68.reuse, R58, R28 ;  /* 0x0000003a441c723c */ /* 0x040fe2000000181c */
[----:B------:R-:W4:Y:S07]  /*4f70*/  LDSM.16.M88.4 R56, [R233+0xf800] ;  /* 0x00f80000e938783b */ /* 0x000f2e0000000200 */
[C---:B------:R-:W-:Y:S08]  /*4f80*/  HMMA.16816.F32 R48, R68.reuse, R64, R48 ;  /* 0x000000404430723c */ /* 0x040ff00000001830 */
[C---:B------:R-:W-:Y:S01]  /*4f90*/  HMMA.16816.F32 R44, R68.reuse, R66, R44 ;  /* 0x00000042442c723c */ /* 0x040fe2000000182c */
[----:B------:R-:W-:Y:S07]  /*4fa0*/  LDSM.16.M88.4 R64, [R232+0x6000] ;  /* 0x00600000e840783b */ /* 0x000fee0000000200 */
[C---:B-1----:R-:W-:Y:S01]  /*4fb0*/  HMMA.16816.F32 R76, R68.reuse, R52, R24 ;  /* 0x00000034444c723c */ /* 0x042fe20000001818 */
[----:B------:R-:W1:Y:S07]  /*4fc0*/  LDSM.16.M88.4 R24, [R231+0x6800] ;  /* 0x00680000e718783b */ /* 0x000e6e0000000200 */
[----:B------:R-:W-:Y:S01]  /*4fd0*/  HMMA.16816.F32 R72, R68, R54, R72 ;  /* 0x000000364448723c */ /* 0x000fe20000001848 */
[----:B------:R-:W5:Y:S07]  /*4fe0*/  LDSM.16.M88.4 R52, [R231+0x7000] ;  /* 0x00700000e734783b */ /* 0x000f6e0000000200 */
[C---:B--2---:R-:W-:Y:S08]  /*4ff0*/  HMMA.16816.F32 R40, R20.reuse, R12, R40 ;  /* 0x0000000c1428723c */ /* 0x044ff00000001828 */
[C---:B------:R-:W-:Y:S01]  /*5000*/  HMMA.16816.F32 R36, R20.reuse, R14, R36 ;  /* 0x0000000e1424723c */ /* 0x040fe20000001824 */
[----:B------:R-:W2:Y:S07]  /*5010*/  LDSM.16.M88.4 R12, [R231+0x7800] ;  /* 0x00780000e70c783b */ /* 0x000eae0000000200 */
[C---:B---3--:R-:W-:Y:S08]  /*5020*/  HMMA.16816.F32 R32, R20.reuse, R8, R32 ;  /* 0x000000081420723c */ /* 0x048ff00000001820 */
[C---:B------:R-:W-:Y:S01]  /*5030*/  HMMA.16816.F32 R28, R20.reuse, R10, R28 ;  /* 0x0000000a141c723c */ /* 0x040fe2000000181c */
[----:B------:R-:W-:Y:S07]  /*5040*/  LDSM.16.M88.4 R8, [R227+0xe000] ;  /* 0x00e00000e308783b */ /* 0x000fee0000000200 */
[C---:B------:R-:W-:Y:S08]  /*5050*/  HMMA.16816.F32 R48, R20.reuse, R16, R48 ;  /* 0x000000101430723c */ /* 0x040ff00000001830 */
[C---:B------:R-:W-:Y:S01]  /*5060*/  HMMA.16816.F32 R44, R20.reuse, R18, R44 ;  /* 0x00000012142c723c */ /* 0x040fe2000000182c */
[----:B------:R-:W3:Y:S07]  /*5070*/  LDSM.16.M88.4 R16, [R230+0x6000] ;  /* 0x00600000e610783b */ /* 0x000eee0000000200 */
[C---:B----4-:R-:W-:Y:S08]  /*5080*/  HMMA.16816.F32 R76, R20.reuse, R56, R76 ;  /* 0x00000038144c723c */ /* 0x050ff0000000184c */
[----:B------:R-:W-:Y:S01]  /*5090*/  HMMA.16816.F32 R72, R20, R58, R72 ;  /* 0x0000003a1448723c */ /* 0x000fe20000001848 */
[----:B------:R-:W-:Y:S04]  /*50a0*/  LDSM.16.M88.4 R20, [R227+0xf000] ;  /* 0x00f00000e314783b */ /* 0x000fe80000000200 */
[----:B------:R-:W-:Y:S03]  /*50b0*/  LDSM.16.M88.4 R56, [R220+0x6000] ;  /* 0x00600000dc38783b */ /* 0x000fe60000000200 */
[C---:B-1----:R-:W-:Y:S08]  /*50c0*/  HMMA.16816.F32 R40, R64.reuse, R24, R40 ;  /* 0x000000184028723c */ /* 0x042ff00000001828 */
[C---:B------:R-:W-:Y:S01]  /*50d0*/  HMMA.16816.F32 R36, R64.reuse, R26, R36 ;  /* 0x0000001a4024723c */ /* 0x040fe20000001824 */
[----:B------:R-:W1:Y:S07]  /*50e0*/  LDSM.16.M88.4 R24, [R227+0xe800] ;  /* 0x00e80000e318783b */ /* 0x000e6e0000000200 */
[C---:B-----5:R-:W-:Y:S08]  /*50f0*/  HMMA.16816.F32 R32, R64.reuse, R52, R32 ;  /* 0x000000344020723c */ /* 0x060ff00000001820 */
[C---:B------:R-:W-:Y:S01]  /*5100*/  HMMA.16816.F32 R28, R64.reuse, R54, R28 ;  /* 0x00000036401c723c */ /* 0x040fe2000000181c */
[----:B------:R-:W4:Y:S07]  /*5110*/  LDSM.16.M88.4 R52, [R227+0xf800] ;  /* 0x00f80000e334783b */ /* 0x000f2e0000000200 */
[C---:B------:R-:W-:Y:S08]  /*5120*/  HMMA.16816.F32 R48, R64.reuse, R60, R48 ;  /* 0x0000003c4030723c */ /* 0x040ff00000001830 */
[C---:B------:R-:W-:Y:S01]  /*5130*/  HMMA.16816.F32 R44, R64.reuse, R62, R44 ;  /* 0x0000003e402c723c */ /* 0x040fe2000000182c */
[----:B------:R-:W5:Y:S07]  /*5140*/  LDSM.16.M88.4 R60, [R229+0x6000] ;  /* 0x00600000e53c783b */ /* 0x000f6e0000000200 */
[C---:B--2---:R-:W-:Y:S08]  /*5150*/  HMMA.16816.F32 R76, R64.reuse, R12, R76 ;  /* 0x0000000c404c723c */ /* 0x044ff0000000184c */
[----:B------:R-:W-:Y:S01]  /*5160*/  HMMA.16816.F32 R72, R64, R14, R72 ;  /* 0x0000000e4048723c */ /* 0x000fe20000001848 */
[----:B------:R-:W2:Y:S07]  /*5170*/  LDSM.16.M88.4 R12, [R220+0x6800] ;  /* 0x00680000dc0c783b */ /* 0x000eae0000000200 */
[C---:B---3--:R-:W-:Y:S08]  /*5180*/  HMMA.16816.F32 R48, R16.reuse, R8, R48 ;  /* 0x000000081030723c */ /* 0x048ff00000001830 */
[C---:B------:R-:W-:Y:S01]  /*5190*/  HMMA.16816.F32 R44, R16.reuse, R10, R44 ;  /* 0x0000000a102c723c */ /* 0x040fe2000000182c */
[----:B------:R-:W3:Y:S07]  /*51a0*/  LDSM.16.M88.4 R8, [R220+0x7000] ;  /* 0x00700000dc08783b */ /* 0x000eee0000000200 */
[C---:B-1----:R-:W-:Y:S08]  /*51b0*/  HMMA.16816.F32 R40, R16.reuse, R24, R40 ;  /* 0x000000181028723c */ /* 0x042ff00000001828 */
[C---:B------:R-:W-:Y:S08]  /*51c0*/  HMMA.16816.F32 R36, R16.reuse, R26, R36 ;  /* 0x0000001a1024723c */ /* 0x040ff00000001824 */
[C---:B------:R-:W-:Y:S08]  /*51d0*/  HMMA.16816.F32 R32, R16.reuse, R20, R32 ;  /* 0x000000141020723c */ /* 0x040ff00000001820 */
[C---:B------:R-:W-:Y:S08]  /*51e0*/  HMMA.16816.F32 R28, R16.reuse, R22, R28 ;  /* 0x00000016101c723c */ /* 0x040ff0000000181c */
[C---:B----4-:R-:W-:Y:S08]  /*51f0*/  HMMA.16816.F32 R76, R16.reuse, R52, R76 ;  /* 0x00000034104c723c */ /* 0x050ff0000000184c */
[----:B------:R-:W-:Y:S01]  /*5200*/  HMMA.16816.F32 R72, R16, R54, R72 ;  /* 0x000000361048723c */ /* 0x000fe20000001848 */
[----:B------:R-:W1:Y:S01]  /*5210*/  LDSM.16.M88.4 R16, [R220+0x7800] ;  /* 0x00780000dc10783b */ /* 0x000e620000000200 */
[----:B------:R-:W-:-:S06]  /*5220*/  DEPBAR.LE SB0, 0x0 ;  /* 0x000080000000791a */ /* 0x000fcc0000000000 */
[C---:B-----5:R-:W-:Y:S08]  /*5230*/  HMMA.16816.F32 R48, R60.reuse, R56, R48 ;  /* 0x000000383c30723c */ /* 0x060ff00000001830 */
[C---:B--2---:R-:W-:Y:S07]  /*5240*/  HMMA.16816.F32 R40, R60.reuse, R12, R40 ;  /* 0x0000000c3c28723c */ /* 0x044fee0000001828 */
[----:B------:R-:W-:Y:S01]  /*5250*/  IADD3 R12, R4, -0x40, RZ ;  /* 0xffffffc0040c7810 */ /* 0x000fe20007ffe0ff */
[----:B------:R-:W-:Y:S03]  /*5260*/  HMMA.16816.F32 R44, R60, R58, R44 ;  /* 0x0000003a3c2c723c */ /* 0x000fe6000000182c */
[----:B------:R-:W-:-:S05]  /*5270*/  ISETP.GE.AND P1, PT, R12, UR7, PT ;  /* 0x000000070c007c0c */ /* 0x000fca000bf26270 */
[C---:B------:R-:W-:Y:S01]  /*5280*/  HMMA.16816.F32 R36, R60.reuse, R14, R36 ;  /* 0x0000000e3c24723c */ /* 0x040fe20000001824 */
[----:B------:R-:W-:Y:S02]  /*5290*/  FSEL R51, R51, -INF , !P0 ;  /* 0xff80000033337808 */ /* 0x000fe40004000000 */
[----:B------:R-:W-:Y:S02]  /*52a0*/  FSEL R49, R49, -INF , !P0 ;  /* 0xff80000031317808 */ /* 0x000fe40004000000 */
[----:B------:R-:W-:Y:S02]  /*52b0*/  ISETP.GE.AND P0, PT, R6, UR7, PT ;  /* 0x0000000706007c0c */ /* 0x000fe4000bf06270 */
[----:B------:R-:W-:Y:S01]  /*52c0*/  IADD3 R6, R4, -0x17, RZ ;  /* 0xffffffe904067810 */ /* 0x000fe20007ffe0ff */
[----:B---3--:R-:W-:Y:S01]  /*52d0*/  HMMA.16816.F32 R32, R60, R8, R32 ;  /* 0x000000083c20723c */ /* 0x008fe20000001820 */
[----:B------:R-:W-:Y:S02]  /*52e0*/  FSEL R50, R50, -INF , !P1 ;  /* 0xff80000032327808 */ /* 0x000fe40004800000 */
[----:B------:R-:W-:-:S02]  /*52f0*/  FSEL R3, R48, -INF , !P1 ;  /* 0xff80000030037808 */ /* 0x000fc40004800000 */
[----:B------:R-:W-:Y:S02]  /*5300*/  ISETP.GE.AND P1, PT, R2, UR7, PT ;  /* 0x0000000702007c0c */ /* 0x000fe4000bf26270 */
[----:B------:R-:W-:Y:S01]  /*5310*/  IADD3 R2, R4, -0x1f, RZ ;  /* 0xffffffe104027810 */ /* 0x000fe20007ffe0ff */
[C---:B-1----:R-:W-:Y:S01]  /*5320*/  HMMA.16816.F32 R72, R60.reuse, R18, R72 ;  /* 0x000000123c48723c */ /* 0x042fe20000001848 */
[----:B------:R-:W-:Y:S02]  /*5330*/  FSEL R14, R42, -INF , !P4 ;  /* 0xff8000002a0e7808 */ /* 0x000fe40006000000 */
[----:B------:R-:W-:Y:S02]  /*5340*/  IADD3 R8, R4, -0x18, RZ ;  /* 0xffffffe804087810 */ /* 0x000fe40007ffe0ff */
[----:B------:R-:W-:Y:S02]  /*5350*/  FSEL R46, R46, -INF , !P6 ;  /* 0xff8000002e2e7808 */ /* 0x000fe40007000000 */
[----:B------:R-:W-:Y:S01]  /*5360*/  FSEL R21, R44, -INF , !P6 ;  /* 0xff8000002c157808 */ /* 0x000fe20007000000 */
[----:B------:R-:W-:Y:S01]  /*5370*/  HMMA.16816.F32 R28, R60, R10, R28 ;  /* 0x0000000a3c1c723c */ /* 0x000fe2000000181c */
[----:B------:R-:W-:-:S02]  /*5380*/  ISETP.GE.AND P6, PT, R2, UR7, PT ;  /* 0x0000000702007c0c */ /* 0x000fc4000bfc6270 */
[----:B------:R-:W-:Y:S02]  /*5390*/  FSEL R2, R47, -INF , !P5 ;  /* 0xff8000002f027808 */ /* 0x000fe40006800000 */
[----:B------:R-:W-:Y:S02]  /*53a0*/  FSEL R45, R45, -INF , !P5 ;  /* 0xff8000002d2d7808 */ /* 0x000fe40006800000 */
[----:B------:R-:W-:Y:S01]  /*53b0*/  FSEL R11, R40, -INF , !P4 ;  /* 0xff800000280b7808 */ /* 0x000fe20006000000 */
[----:B------:R-:W-:Y:S01]  /*53c0*/  HMMA.16816.F32 R76, R60, R16, R76 ;  /* 0x000000103c4c723c */ /* 0x000fe2000000184c */
[----:B------:R-:W-:Y:S02]  /*53d0*/  ISETP.GE.AND P4, PT, R6, UR7, PT ;  /* 0x0000000706007c0c */ /* 0x000fe4000bf86270 */
[----:B------:R-:W-:Y:S02]  /*53e0*/  IADD3 R6, R4, -0xf, RZ ;  /* 0xfffffff104067810 */ /* 0x000fe40007ffe0ff */
[----:B------:R-:W-:-:S02]  /*53f0*/  FSEL R10, R38, -INF , !P2 ;  /* 0xff800000260a7808 */ /* 0x000fc40005000000 */
[----:B------:R-:W-:Y:S02]  /*5400*/  FSEL R9, R36, -INF , !P2 ;  /* 0xff80000024097808 */ /* 0x000fe40005000000 */
[----:B------:R-:W-:Y:S02]  /*5410*/  ISETP.GE.AND P5, PT, R8, UR7, PT ;  /* 0x0000000708007c0c */ /* 0x000fe4000bfa6270 */
[----:B------:R-:W-:Y:S02]  /*5420*/  ISETP.GE.AND P2, PT, R6, UR7, PT ;  /* 0x0000000706007c0c */ /* 0x000fe4000bf46270 */
[C---:B------:R-:W-:Y:S02]  /*5430*/  IADD3 R8, R4.reuse, -0x10, RZ ;  /* 0xfffffff004087810 */ /* 0x040fe40007ffe0ff */
[C---:B------:R-:W-:Y:S02]  /*5440*/  IADD3 R6, R4.reuse, -0x8, RZ ;  /* 0xfffffff804067810 */ /* 0x040fe40007ffe0ff */
[----:B------:R-:W-:-:S02]  /*5450*/  IADD3 R4, R4, -0x7, RZ ;  /* 0xfffffff904047810 */ /* 0x000fc40007ffe0ff */
[----:B------:R-:W-:Y:S02]  /*5460*/  FSEL R190, R34, -INF , !P0 ;  /* 0xff80000022be7808 */ /* 0x000fe40004000000 */
[----:B------:R-:W-:Y:S02]  /*5470*/  FSEL R195, R32, -INF , !P0 ;  /* 0xff80000020c37808 */ /* 0x000fe40004000000 */
[----:B------:R-:W-:Y:S02]  /*5480*/  ISETP.GE.AND P0, PT, R4, UR7, PT ;  /* 0x0000000704007c0c */ /* 0x000fe4000bf06270 */
[----:B------:R-:W-:Y:S02]  /*5490*/  FSEL R12, R43, -INF , !P3 ;  /* 0xff8000002b0c7808 */ /* 0x000fe40005800000 */
[----:B------:R-:W-:Y:S02]  /*54a0*/  FSEL R188, R75, -INF , !P0 ;  /* 0xff8000004bbc7808 */ /* 0x000fe40004000000 */
[----:B------:R-:W-:-:S02]  /*54b0*/  FSEL R197, R73, -INF , !P0 ;  /* 0xff80000049c57808 */ /* 0x000fc40004000000 */
[----:B------:R-:W-:Y:S02]  /*54c0*/  PLOP3.LUT P0, PT, PT, PT, UP0, 0x80, 0x0 ;  /* 0x000000000000781c */ /* 0x000fe40003f0f008 */
[----:B------:R-:W-:Y:S02]  /*54d0*/  FSEL R15, R41, -INF , !P3 ;  /* 0xff800000290f7808 */ /* 0x000fe40005800000 */
[----:B------:R-:W-:Y:S02]  /*54e0*/  ISETP.GE.AND P3, PT, R8, UR7, PT ;  /* 0x0000000708007c0c */ /* 0x000fe4000bf66270 */
[----:B------:R-:W-:Y:S02]  /*54f0*/  FSEL R8, R39, -INF , !P1 ;  /* 0xff80000027087808 */ /* 0x000fe40004800000 */
[----:B------:R-:W-:Y:S02]  /*5500*/  FSEL R13, R37, -INF , !P1 ;  /* 0xff800000250d7808 */ /* 0x000fe40004800000 */
[----:B------:R-:W-:-:S02]  /*5510*/  ISETP.GE.AND P1, PT, R6, UR7, PT ;  /* 0x0000000706007c0c */ /* 0x000fc4000bf26270 */
[----:B------:R-:W-:Y:S02]  /*5520*/  FSEL R204, R35, -INF , !P6 ;  /* 0xff80000023cc7808 */ /* 0x000fe40007000000 */
[----:B------:R-:W-:Y:S02]  /*5530*/  FSEL R187, R33, -INF , !P6 ;  /* 0xff80000021bb7808 */ /* 0x000fe40007000000 */
[----:B------:R-:W-:Y:S02]  /*5540*/  FSEL R192, R30, -INF , !P5 ;  /* 0xff8000001ec07808 */ /* 0x000fe40006800000 */
[----:B------:R-:W-:Y:S02]  /*5550*/  FSEL R193, R28, -INF , !P5 ;  /* 0xff8000001cc17808 */ /* 0x000fe40006800000 */
[----:B------:R-:W-:Y:S02]  /*5560*/  FSEL R202, R31, -INF , !P4 ;  /* 0xff8000001fca7808 */ /* 0x000fe40006000000 */
[----:B------:R-:W-:-:S02]  /*5570*/  FSEL R189, R29, -INF , !P4 ;  /* 0xff8000001dbd7808 */ /* 0x000fc40006000000 */
[----:B------:R-:W-:Y:S02]  /*5580*/  FSEL R198, R78, -INF , !P3 ;  /* 0xff8000004ec67808 */ /* 0x000fe40005800000 */
[----:B------:R-:W-:Y:S02]  /*5590*/  FSEL R203, R76, -INF , !P3 ;  /* 0xff8000004ccb7808 */ /* 0x000fe40005800000 */
[----:B------:R-:W-:Y:S02]  /*55a0*/  FSEL R196, R79, -INF , !P2 ;  /* 0xff8000004fc47808 */ /* 0x000fe40005000000 */
[----:B------:R-:W-:Y:S02]  /*55b0*/  FSEL R201, R77, -INF , !P2 ;  /* 0xff8000004dc97808 */ /* 0x000fe40005000000 */
[----:B------:R-:W-:Y:S02]  /*55c0*/  FSEL R194, R74, -INF , !P1 ;  /* 0xff8000004ac27808 */ /* 0x000fe40004800000 */
[----:B------:R-:W-:Y:S01]  /*55d0*/  FSEL R199, R72, -INF , !P1 ;  /* 0xff80000048c77808 */ /* 0x000fe20004800000 */
[----:B------:R-:W-:Y:S06]  /*55e0*/  BAR.SYNC.DEFER_BLOCKING 0x0 ;  /* 0x0000000000007b1d */ /* 0x000fec0000010000 */
[----:B------:R-:W-:Y:S05]  /*55f0*/  @!P0 BRA `(.L_x_716) ;  /* 0x00000ef000008947 */ /* 0x000fea0003800000 */
[----:B------:R-:W-:-:S13]  /*5600*/  PLOP3.LUT P1, PT, PT, PT, UP6, 0x80, 0x0 ;  /* 0x000000000000781c */ /* 0x000fda0003f2f068 */
[----:B------:R-:W-:Y:S05]  /*5610*/  @!P1 BRA `(.L_x_717) ;  /* 0x0000049000009947 */ /* 0x000fea0003800000 */
[----:B------:R-:W1:Y:S01]  /*5620*/  I2F.RP R17, UR6 ;  /* 0x0000000600117d06 */ /* 0x000e620008209400 */
[----:B------:R-:W-:Y:S01]  /*5630*/  UIADD3 UR10, UR10, -0x80, URZ ;  /* 0xffffff800a0a7890 */ /* 0x000fe2000fffe03f */
[----:B------:R-:W-:Y:S01]  /*5640*/  IMAD.U32 R6, RZ, RZ, UR9 ;  /* 0x00000009ff067e24 */ /* 0x000fe2000f8e00ff */
[----:B------:R-:W-:-:S04]  /*5650*/  UMOV UR12, URZ ;  /* 0x0000003f000c7c82 */ /* 0x000fc80008000000 */
[----:B------:R-:W-:Y:S02]  /*5660*/  MOV R4, UR10 ;  /* 0x0000000a00047c02 */ /* 0x000fe40008000f00 */
[----:B------:R-:W-:Y:S02]  /*5670*/  IABS R6, R6 ;  /* 0x0000000600067213 */ /* 0x000fe40000000000 */
[----:B------:R-:W-:Y:S02]  /*5680*/  IABS R4, R4 ;  /* 0x0000000400047213 */ /* 0x000fe40000000000 */
[----:B------:R-:W2:Y:S01]  /*5690*/  R2UR UR8, R6 ;  /* 0x00000000060873c2 */ /* 0x000ea200000e0000 */
[----:B-1----:R-:W1:Y:S07]  /*56a0*/  MUFU.RCP R16, R17 ;  /* 0x0000001100107308 */ /* 0x002e6e0000001000 */
[----:B------:R-:W3:Y:S01]  /*56b0*/  R2UR UR5, R4 ;  /* 0x00000000040573c2 */ /* 0x000ee200000e0000 */
[----:B-1----:R-:W-:-:S06]  /*56c0*/  IADD3 R16, R16, 0xffffffe, RZ ;  /* 0x0ffffffe10107810 */ /* 0x002fcc0007ffe0ff */
[----:B------:R-:W1:Y:S02]  /*56d0*/  F2I.FTZ.U32.TRUNC.NTZ R16, R16 ;  /* 0x0000001000107305 */ /* 0x000e64000021f000 */
[----:B-1----:R-:W1:Y:S02]  /*56e0*/  R2UR UR13, R16 ;  /* 0x00000000100d73c2 */ /* 0x002e6400000e0000 */
[----:B-1----:R-:W-:-:S04]  /*56f0*/  UIADD3 UR4, URZ, -UR13, URZ ;  /* 0x8000000d3f047290 */ /* 0x002fc8000fffe03f */
[----:B------:R-:W-:-:S04]  /*5700*/  UIMAD UR4, UR4, UR6, URZ ;  /* 0x00000006040472a4 */ /* 0x000fc8000f8e023f */
[----:B------:R-:W-:-:S04]  /*5710*/  UIMAD.WIDE.U32 UR14, UR13, UR4, UR12 ;  /* 0x000000040d0e72a5 */ /* 0x000fc8000f8e000c */
[----:B--2---:R-:W-:Y:S02]  /*5720*/  UIMAD.WIDE.U32 UR12, UR15, UR8, URZ ;  /* 0x000000080f0c72a5 */ /* 0x004fe4000f8e003f */
[----:B---3--:R-:W-:Y:S02]  /*5730*/  UIMAD.WIDE.U32 UR14, UR15, UR5, URZ ;  /* 0x000000050f0e72a5 */ /* 0x008fe4000f8e003f */
[----:B------:R-:W-:-:S04]  /*5740*/  UIADD3 UR7, -UR13, URZ, URZ ;  /* 0x0000003f0d077290 */ /* 0x000fc8000fffe13f */
[----:B------:R-:W-:Y:S02]  /*5750*/  UIMAD UR7, UR6, UR7, UR8 ;  /* 0x00000007060772a4 */ /* 0x000fe4000f8e0208 */
[----:B------:R-:W-:Y:S02]  /*5760*/  UMOV UR11, UR15 ;  /* 0x0000000f000b7c82 */ /* 0x000fe40008000000 */
[----:B------:R-:W-:Y:S02]  /*5770*/  UIADD3 UR4, -UR11, URZ, URZ ;  /* 0x0000003f0b047290 */ /* 0x000fe4000fffe13f */
[----:B------:R-:W-:Y:S02]  /*5780*/  UISETP.GT.U32.AND UP2, UPT, UR6, UR7, UPT ;  /* 0x000000070600728c */ /* 0x000fe4000bf44070 */
[----:B------:R-:W-:-:S03]  /*5790*/  UIMAD UR5, UR6, UR4, UR5 ;  /* 0x00000004060572a4 */ /* 0x000fc6000f8e0205 */
[----:B------:R-:W-:Y:S02]  /*57a0*/  ULDC UR4, c[0x0][0x2d0] ;  /* 0x0000b40000047ab9 */ /* 0x000fe40000000800 */
[----:B------:R-:W-:Y:S02]  /*57b0*/  UISETP.GT.U32.AND UP0, UPT, UR6, UR5, UPT ;  /* 0x000000050600728c */ /* 0x000fe4000bf04070 */
[----:B------:R-:W-:Y:S02]  /*57c0*/  ULOP3.LUT UR9, UR9, UR4, URZ, 0x3c, !UPT ;  /* 0x0000000409097292 */ /* 0x000fe4000f8e3c3f */
[----:B------:R-:W-:Y:S02]  /*57d0*/  @!UP2 UIADD3 UR7, UR7, -UR6, URZ ;  /* 0x800000060707a290 */ /* 0x000fe4000fffe03f */
[----:B------:R-:W-:Y:S02]  /*57e0*/  ULOP3.LUT UR10, UR10, UR4, URZ, 0x3c, !UPT ;  /* 0x000000040a0a7292 */ /* 0x000fe4000f8e3c3f */
[----:B------:R-:W-:-:S02]  /*57f0*/  UISETP.GE.U32.AND UP4, UPT, UR7, UR6, UPT ;  /* 0x000000060700728c */ /* 0x000fc4000bf86070 */
[----:B------:R-:W-:Y:S02]  /*5800*/  UISETP.GE.AND UP1, UPT, UR9, URZ, UPT ;  /* 0x0000003f0900728c */ /* 0x000fe4000bf26270 */
[----:B------:R-:W-:Y:S02]  /*5810*/  @!UP0 UIADD3 UR5, UR5, -UR6, URZ ;  /* 0x8000000605058290 */ /* 0x000fe4000fffe03f */
[----:B------:R-:W-:Y:S02]  /*5820*/  @!UP0 UIADD3 UR11, UR11, 0x1, URZ ;  /* 0x000000010b0b8890 */ /* 0x000fe4000fffe03f */
[----:B------:R-:W-:Y:S02]  /*5830*/  UISETP.GE.U32.AND UP3, UPT, UR5, UR6, UPT ;  /* 0x000000060500728c */ /* 0x000fe4000bf66070 */
[----:B------:R-:W-:Y:S02]  /*5840*/  UISETP.GE.AND UP0, UPT, UR10, URZ, UPT ;  /* 0x0000003f0a00728c */ /* 0x000fe4000bf06270 */
[----:B------:R-:W-:-:S02]  /*5850*/  @!UP2 UIADD3 UR13, UR13, 0x1, URZ ;  /* 0x000000010d0da890 */ /* 0x000fc4000fffe03f */
[----:B------:R-:W-:Y:S02]  /*5860*/  UISETP.NE.AND UP2, UPT, URZ, UR4, UPT ;  /* 0x000000043f00728c */ /* 0x000fe4000bf45270 */
[----:B------:R-:W-:Y:S02]  /*5870*/  @UP4 UIADD3 UR13, UR13, 0x1, URZ ;  /* 0x000000010d0d4890 */ /* 0x000fe4000fffe03f */
[----:B------:R-:W-:Y:S02]  /*5880*/  ULOP3.LUT UR5, URZ, UR4, URZ, 0x33, !UPT ;  /* 0x000000043f057292 */ /* 0x000fe4000f8e333f */
[----:B------:R-:W-:Y:S02]  /*5890*/  @UP3 UIADD3 UR11, UR11, 0x1, URZ ;  /* 0x000000010b0b3890 */ /* 0x000fe4000fffe03f */
[----:B------:R-:W-:Y:S02]  /*58a0*/  @!UP1 UIADD3 UR13, -UR13, URZ, URZ ;  /* 0x0000003f0d0d9290 */ /* 0x000fe4000fffe13f */
[----:B------:R-:W-:-:S02]  /*58b0*/  @!UP0 UIADD3 UR11, -UR11, URZ, URZ ;  /* 0x0000003f0b0b8290 */ /* 0x000fc4000fffe13f */
[----:B------:R-:W-:Y:S02]  /*58c0*/  USEL UR13, UR5, UR13, !UP2 ;  /* 0x0000000d050d7287 */ /* 0x000fe4000d000000 */
[----:B------:R-:W-:Y:S02]  /*58d0*/  USEL UR5, UR5, UR11, !UP2 ;  /* 0x0000000b05057287 */ /* 0x000fe4000d000000 */
[----:B------:R-:W-:Y:S02]  /*58e0*/  UIMAD.WIDE UR6, UR13, 0x4, UR28 ;  /* 0x000000040d0678a5 */ /* 0x000fe4000f8e021c */
[----:B------:R-:W-:-:S04]  /*58f0*/  UIMAD.WIDE UR8, UR5, 0x4, UR28 ;  /* 0x00000004050878a5 */ /* 0x000fc8000f8e021c */
[----:B------:R-:W-:Y:S01]  /*5900*/  MOV R17, UR7 ;  /* 0x0000000700117c02 */ /* 0x000fe20008000f00 */
[----:B------:R-:W-:Y:S01]  /*5910*/  IMAD.U32 R16, RZ, RZ, UR6 ;  /* 0x00000006ff107e24 */ /* 0x000fe2000f8e00ff */
[----:B------:R-:W-:Y:S01]  /*5920*/  MOV R19, UR9 ;  /* 0x0000000900137c02 */ /* 0x000fe20008000f00 */
[----:B------:R-:W-:-:S03]  /*5930*/  IMAD.U32 R18, RZ, RZ, UR8 ;  /* 0x00000008ff127e24 */ /* 0x000fc6000f8e00ff */
[----:B------:R1:W2:Y:S04]  /*5940*/  LDG.E R17, [R16.64] ;  /* 0x0000001e10117981 */ /* 0x0002a8000c1e1900 */
[----:B------:R-:W2:Y:S01]  /*5950*/  LDG.E R4, [R18.64] ;  /* 0x0000001e12047981 */ /* 0x000ea2000c1e1900 */
[----:B------:R-:W-:Y:S02]  /*5960*/  UIADD3 UR13, UR13, -UR5, URZ ;  /* 0x800000050d0d7290 */ /* 0x000fe4000fffe03f */
[----:B------:R-:W-:Y:S02]  /*5970*/  UMOV UR7, 0x40 ;  /* 0x0000004000077882 */ /* 0x000fe40000000000 */
[----:B------:R-:W-:-:S03]  /*5980*/  UIMAD UR7, UR13, UR4, -UR7 ;  /* 0x000000040d0772a4 */ /* 0x000fc6000f8e0a07 */
[----:B------:R-:W-:Y:S02]  /*5990*/  ULDC.64 UR4, c[0x0][0x198] ;  /* 0x0000660000047ab9 */ /* 0x000fe40000000a00 */
[----:B------:R-:W-:Y:S02]  /*59a0*/  USHF.R.S32.HI UR6, URZ, 0x1f, UR7 ;  /* 0x0000001f3f067899 */ /* 0x000fe40008011407 */
[----:B------:R-:W-:Y:S02]  /*59b0*/  UIMAD.WIDE.U32 UR8, UR7, UR4, URZ ;  /* 0x00000004070872a5 */ /* 0x000fe4000f8e003f */
[----:B------:R-:W-:-:S04]  /*59c0*/  UIMAD UR6, UR6, UR4, URZ ;  /* 0x00000004060672a4 */ /* 0x000fc8000f8e023f */
[----:B------:R-:W-:Y:S01]  /*59d0*/  UIMAD UR5, UR7, UR5, UR6 ;  /* 0x00000005070572a4 */ /* 0x000fe2000f8e0206 */
[----:B-1----:R-:W-:-:S03]  /*59e0*/  MOV R16, UR8 ;  /* 0x0000000800107c02 */ /* 0x002fc60008000f00 */
[----:B------:R-:W-:Y:S02]  /*59f0*/  UIADD3 UR5, UR9, UR5, URZ ;  /* 0x0000000509057290 */ /* 0x000fe4000fffe03f */
[----:B------:R-:W-:-:S04]  /*5a00*/  IMAD.MOV.U32 R22, RZ, RZ, R16 ;  /* 0x000000ffff167224 */ /* 0x000fc800078e0010 */
[----:B------:R-:W-:Y:S01]  /*5a10*/  MOV R23, UR5 ;  /* 0x0000000500177c02 */ /* 0x000fe20008000f00 */
[----:B--2---:R-:W-:Y:S02]  /*5a20*/  IMAD.IADD R4, R4, 0x1, -R17 ;  /* 0x0000000104047824 */ /* 0x004fe400078e0a11 */
[----:B------:R-:W-:Y:S02]  /*5a30*/  IMAD.U32 R17, RZ, RZ, UR9 ;  /* 0x00000009ff117e24 */ /* 0x000fe4000f8e00ff */
[----:B------:R-:W-:Y:S01]  /*5a40*/  IMAD.WIDE.U32 R22, R4, c[0x0][0x180], R22 ;  /* 0x0000600004167a25 */ /* 0x000fe200078e0016 */
[----:B------:R-:W-:-:S05]  /*5a50*/  SHF.R.S32.HI R6, RZ, 0x1f, R4 ;  /* 0x0000001fff067819 */ /* 0x000fca0000011404 */
[----:B------:R-:W-:-:S04]  /*5a60*/  IMAD R17, R6, c[0x0][0x180], RZ ;  /* 0x0000600006117a24 */ /* 0x000fc800078e02ff */
[----:B------:R-:W-:-:S05]  /*5a70*/  IMAD R18, R4, c[0x0][0x184], R17 ;  /* 0x0000610004127a24 */ /* 0x000fca00078e0211 */
[----:B------:R-:W-:Y:S01]  /*5a80*/  IADD3 R18, R23, R18, RZ ;  /* 0x0000001217127210 */ /* 0x000fe20007ffe0ff */
[----:B------:R-:W-:Y:S01]  /*5a90*/  IMAD.MOV.U32 R23, RZ, RZ, R22 ;  /* 0x000000ffff177224 */ /* 0x000fe200078e0016 */
[----:B------:R-:W-:Y:S05]  /*5aa0*/  BRA `(.L_x_718) ;  /* 0x0000004000007947 */ /* 0x000fea0003800000 */
.L_x_717:
[----:B------:R-:W-:-:S04]  /*5ab0*/  ULEA UR22, -UR22, URZ, 0x6 ;  /* 0x0000003f16167291 */ /* 0x000fc8000f8e313f */
[----:B------:R-:W-:Y:S02]  /*5ac0*/  USHF.R.S32.HI UR4, URZ, 0x1f, UR22 ;  /* 0x0000001f3f047899 */ /* 0x000fe40008011416 */
[----:B------:R-:W-:-:S04]  /*5ad0*/  MOV R23, UR22 ;  /* 0x0000001600177c02 */ /* 0x000fc80008000f00 */
[----:B------:R-:W-:Y:S02]  /*5ae0*/  MOV R18, UR4 ;  /* 0x0000000400127c02 */ /* 0x000fe40008000f00 */
.L_x_718:
[----:B------:R-:W-:Y:S01]  /*5af0*/  ISETP.GE.AND P6, PT, R240, c[0x0][0x220], PT ;  /* 0x00008800f0007a0c */ /* 0x000fe20003fc6270 */
[----:B------:R-:W-:Y:S01]  /*5b00*/  BSSY B0, `(.L_x_719) ;  /* 0x000009b000007945 */ /* 0x000fe20003800000 */
[----:B------:R-:W-:Y:S02]  /*5b10*/  ISETP.GE.AND P5, PT, R237, c[0x0][0x220], PT ;  /* 0x00008800ed007a0c */ /* 0x000fe40003fa6270 */
[----:B------:R-:W-:Y:S02]  /*5b20*/  ISETP.GE.AND P4, PT, R236, c[0x0][0x220], PT ;  /* 0x00008800ec007a0c */ /* 0x000fe40003f86270 */
[----:B------:R-:W-:-:S07]  /*5b30*/  ISETP.GE.AND P3, PT, R235, c[0x0][0x220], PT ;  /* 0x00008800eb007a0c */ /* 0x000fce0003f66270 */
[-C--:B------:R-:W-:Y:S01]  /*5b40*/  @!P6 IADD3 R19, P1, R23, R166.reuse, RZ ;  /* 0x000000a61713e210 */ /* 0x080fe20007f3e0ff */
[----:B------:R1:W-:Y:S03]  /*5b50*/  @P6 STS.128 [R238+0x8000], RZ ;  /* 0x008000ffee006388 */ /* 0x0003e60000000c00 */
[----:B------:R-:W-:Y:S01]  /*5b60*/  @!P6 LEA R52, P2, R19, c[0x0][0x168], 0x1 ;  /* 0x00005a001334ea11 */ /* 0x000fe200078408ff */
[----:B------:R-:W-:Y:S01]  /*5b70*/  @!P6 IMAD.X R4, R18, 0x1, R165, P1 ;  /* 0x000000011204e824 */ /* 0x000fe200008e06a5 */
[----:B------:R-:W-:-:S04]  /*5b80*/  @!P5 IADD3 R17, P1, R23, R166, RZ ;  /* 0x000000a61711d210 */ /* 0x000fc80007f3e0ff */
[----:B------:R-:W-:Y:S01]  /*5b90*/  @!P6 LEA.HI.X R53, R19, c[0x0][0x16c], R4, 0x1, P2 ;  /* 0x00005b001335ea11 */ /* 0x000fe200010f0c04 */
[C-C-:B------:R-:W-:Y:S01]  /*5ba0*/  @!P5 IMAD.X R4, R18.reuse, 0x1, R165.reuse, P1 ;  /* 0x000000011204d824 */ /* 0x140fe200008e06a5 */
[----:B------:R-:W-:Y:S02]  /*5bb0*/  @!P5 LEA R36, P2, R17, c[0x0][0x168], 0x1 ;  /* 0x00005a001124da11 */ /* 0x000fe400078408ff */
[-C--:B------:R-:W-:Y:S01]  /*5bc0*/  @!P4 IADD3 R19, P1, R23, R166.reuse, RZ ;  /* 0x000000a61713c210 */ /* 0x080fe20007f3e0ff */
[----:B------:R-:W-:Y:S01]  /*5bd0*/  @!PT LDS RZ, [RZ] ;  /* 0x00000000fffff984 */ /* 0x000fe20000000800 */
[----:B------:R-:W-:Y:S01]  /*5be0*/  @!PT LDS RZ, [RZ] ;  /* 0x00000000fffff984 */ /* 0x000fe20000000800 */
[----:B------:R-:W-:Y:S01]  /*5bf0*/  @!PT LDS RZ, [RZ] ;  /* 0x00000000fffff984 */ /* 0x000fe20000000800 */
[----:B------:R1:W-:Y:S01]  /*5c00*/  @!P6 LDGSTS.E.BYPASS.LTC128B.128 [R238+0x8000], [R52.64] ;  /* 0x0800000034eeefae */ /* 0x0003e2000b901d5e */
[----:B------:R-:W-:Y:S02]  /*5c10*/  @!P5 LEA.HI.X R37, R17, c[0x0][0x16c], R4, 0x1, P2 ;  /* 0x00005b001125da11 */ /* 0x000fe400010f0c04 */
[----:B------:R-:W-:Y:S01]  /*5c20*/  @!P4 LEA R34, P2, R19, c[0x0][0x168], 0x1 ;  /* 0x00005a001322ca11 */ /* 0x000fe200078408ff */
[C-C-:B------:R-:W-:Y:S01]  /*5c30*/  @!P4 IMAD.X R4, R18.reuse, 0x1, R165.reuse, P1 ;  /* 0x000000011204c824 */ /* 0x140fe200008e06a5 */
[----:B------:R-:W-:Y:S01]  /*5c40*/  @!P3 IADD3 R17, P1, R23, R166, RZ ;  /* 0x000000a61711b210 */ /* 0x000fe20007f3e0ff */
[----:B------:R1:W-:Y:S03]  /*5c50*/  @P5 STS.128 [R238+0xa000], RZ ;  /* 0x00a000ffee005388 */ /* 0x0003e60000000c00 */
[----:B------:R-:W-:Y:S01]  /*5c60*/  @!P4 LEA.HI.X R35, R19, c[0x0][0x16c], R4, 0x1, P2 ;  /* 0x00005b001323ca11 */ /* 0x000fe200010f0c04 */
[----:B------:R-:W-:Y:S01]  /*5c70*/  @!P3 IMAD.X R4, R18, 0x1, R165, P1 ;  /* 0x000000011204b824 */ /* 0x000fe200008e06a5 */
[----:B------:R-:W-:Y:S01]  /*5c80*/  @!P3 LEA R32, P1, R17, c[0x0][0x168], 0x1 ;  /* 0x00005a001120ba11 */ /* 0x000fe200078208ff */
[----:B------:R-:W-:Y:S01]  /*5c90*/  @!PT LDS RZ, [RZ] ;  /* 0x00000000fffff984 */ /* 0x000fe20000000800 */
[----:B------:R-:W-:Y:S01]  /*5ca0*/  @!PT LDS RZ, [RZ] ;  /* 0x00000000fffff984 */ /* 0x000fe20000000800 */
[----:B------:R-:W-:Y:S01]  /*5cb0*/  @!PT LDS RZ, [RZ] ;  /* 0x00000000fffff984 */ /* 0x000fe20000000800 */
[----:B------:R1:W-:Y:S01]  /*5cc0*/  @!P5 LDGSTS.E.BYPASS.LTC128B.128 [R238+0xa000], [R36.64+0x80] ;  /* 0x0a00008024eedfae */ /* 0x0003e2000b901d5e */
[----:B------:R-:W-:-:S02]  /*5cd0*/  IADD3 R19, P2, R23, UR24, RZ ;  /* 0x0000001817137c10 */ /* 0x000fc4000ff5e0ff */
[----:B------:R-:W-:Y:S01]  /*5ce0*/  @!P3 LEA.HI.X R33, R17, c[0x0][0x16c], R4, 0x1, P1 ;  /* 0x00005b001121ba11 */ /* 0x000fe200008f0c04 */
[----:B------:R1:W-:Y:S01]  /*5cf0*/  @P4 STS.128 [R238+0xc000], RZ ;  /* 0x00c000ffee004388 */ /* 0x0003e20000000c00 */
[----:B------:R-:W-:Y:S02]  /*5d00*/  IADD3.X R16, R18, UR23, RZ, P2, !PT ;  /* 0x0000001712107c10 */ /* 0x000fe400097fe4ff */
[-C--:B------:R-:W-:Y:S01]  /*5d10*/  @!P6 IADD3 R25, P1, R19, R166.reuse, RZ ;  /* 0x000000a61319e210 */ /* 0x080fe20007f3e0ff */
[----:B------:R-:W-:Y:S01]  /*5d20*/  @!PT LDS RZ, [RZ] ;  /* 0x00000000fffff984 */ /* 0x000fe20000000800 */
[----:B------:R-:W-:Y:S01]  /*5d30*/  @!PT LDS RZ, [RZ] ;  /* 0x00000000fffff984 */ /* 0x000fe20000000800 */
[----:B------:R-:W-:Y:S01]  /*5d40*/  @!PT LDS RZ, [RZ] ;  /* 0x00000000fffff984 */ /* 0x000fe20000000800 */
[----:B------:R1:W-:Y:S03]  /*5d50*/  @!P4 LDGSTS.E.BYPASS.LTC128B.128 [R238+0xc000], [R34.64+0x100] ;  /* 0x0c00010022eecfae */ /* 0x0003e6000b901d5e */
[----:B------:R-:W-:Y:S01]  /*5d60*/  @!P6 LEA R40, P2, R25, c[0x0][0x168], 0x1 ;  /* 0x00005a001928ea11 */ /* 0x000fe200078408ff */
[C-C-:B------:R-:W-:Y:S01]  /*5d70*/  @!P6 IMAD.X R4, R16.reuse, 0x1, R165.reuse, P1 ;  /* 0x000000011004e824 */ /* 0x140fe200008e06a5 */
[-C--:B------:R-:W-:Y:S01]  /*5d80*/  @!P5 IADD3 R17, P1, R19, R166.reuse, RZ ;  /* 0x000000a61311d210 */ /* 0x080fe20007f3e0ff */
        /* <DEDUP_REMOVED lines=8> */
[----:B------:R-:W-:-:S02]  /*5e10*/  @!P4 IADD3 R25, P1, R19, R166, RZ ;  /* 0x000000a61319c210 */ /* 0x000fc40007f3e0ff */
[----:B------:R-:W-:Y:S01]  /*5e20*/  @!P5 LEA.HI.X R31, R17, c[0x0][0x16c], R4, 0x1, P2 ;  /* 0x00005b00111fda11 */ /* 0x000fe200010f0c04 */
[----:B------:R1:W-:Y:S01]  /*5e30*/  @P6 STS.128 [R238+0x8800], RZ ;  /* 0x008800ffee006388 */ /* 0x0003e20000000c00 */
[----:B------:R-:W-:Y:S01]  /*5e40*/  @!P4 LEA R28, P2, R25, c[0x0][0x168], 0x1 ;  /* 0x00005a00191cca11 */ /* 0x000fe200078408ff */
[C-C-:B------:R-:W-:Y:S01]  /*5e50*/  @!P4 IMAD.X R4, R16.reuse, 0x1, R165.reuse, P1 ;  /* 0x000000011004c824 */ /* 0x140fe200008e06a5 */
[----:B------:R-:W-:Y:S01]  /*5e60*/  @!P3 IADD3 R17, P1, R19, R166, RZ ;  /* 0x000000a61311b210 */ /* 0x000fe20007f3e0ff */
[----:B------:R-:W-:Y:S01]  /*5e70*/  @!PT LDS RZ, [RZ] ;  /* 0x00000000fffff984 */ /* 0x000fe20000000800 */
[----:B------:R-:W-:Y:S01]  /*5e80*/  @!PT LDS RZ, [RZ] ;  /* 0x00000000fffff984 */ /* 0x000fe20000000800 */
[----:B------:R-:W-:Y:S01]  /*5e90*/  @!PT LDS RZ, [RZ] ;  /* 0x00000000fffff984 */ /* 0x000fe20000000800 */
[----:B------:R1:W-:Y:S03]  /*5ea0*/  @!P6 LDGSTS.E.BYPASS.LTC128B.128 [R238+0x8800], [R40.64] ;  /* 0x0880000028eeefae */ /* 0x0003e6000b901d5e */
[----:B------:R-:W-:Y:S01]  /*5eb0*/  @!P4 LEA.HI.X R29, R25, c[0x0][0x16c], R4, 0x1, P2 ;  /* 0x00005b00191dca11 */ /* 0x000fe200010f0c04 */
[----:B------:R-:W-:Y:S01]  /*5ec0*/  @!P3 IMAD.X R4, R16, 0x1, R165, P1 ;  /* 0x000000011004b824 */ /* 0x000fe200008e06a5 */
[----:B------:R-:W-:Y:S01]  /*5ed0*/  @!P3 LEA R26, P1, R17, c[0x0][0x168], 0x1 ;  /* 0x00005a00111aba11 */ /* 0x000fe200078208ff */
[----:B------:R1:W-:Y:S01]  /*5ee0*/  @P5 STS.128 [R238+0xa800], RZ ;  /* 0x00a800ffee005388 */ /* 0x0003e20000000c00 */
[----:B------:R-:W-:-:S02]  /*5ef0*/  IADD3 R19, P2, R19, UR24, RZ ;  /* 0x0000001813137c10 */ /* 0x000fc4000ff5e0ff */
[----:B------:R-:W-:Y:S01]  /*5f00*/  @!P3 LEA.HI.X R27, R17, c[0x0][0x16c], R4, 0x1, P1 ;  /* 0x00005b00111bba11 */ /* 0x000fe200008f0c04 */
[----:B------:R-:W-:Y:S01]  /*5f10*/  @!PT LDS RZ, [RZ] ;  /* 0x00000000fffff984 */ /* 0x000fe20000000800 */
[----:B------:R-:W-:Y:S01]  /*5f20*/  @!PT LDS RZ, [RZ] ;  /* 0x00000000fffff984 */ /* 0x000fe20000000800 */
[----:B------:R-:W-:Y:S01]  /*5f30*/  @!PT LDS RZ, [RZ] ;  /* 0x00000000fffff984 */ /* 0x000fe20000000800 */
[----:B------:R1:W-:Y:S01]  /*5f40*/  @!P5 LDGSTS.E.BYPASS.LTC128B.128 [R238+0xa800], [R30.64+0x80] ;  /* 0x0a8000801eeedfae */ /* 0x0003e2000b901d5e */
[----:B------:R-:W-:Y:S02]  /*5f50*/  IADD3.X R16, R16, UR23, RZ, P2, !PT ;  /* 0x0000001710107c10 */ /* 0x000fe400097fe4ff */
[-C--:B------:R-:W-:Y:S01]  /*5f60*/  @!P6 IADD3 R17, P1, R19, R166.reuse, RZ ;  /* 0x000000a61311e210 */ /* 0x080fe20007f3e0ff */
[----:B------:R1:W-:Y:S03]  /*5f70*/  @P4 STS.128 [R238+0xc800], RZ ;  /* 0x00c800ffee004388 */ /* 0x0003e60000000c00 */
[----:B------:R-:W-:Y:S01]  /*5f80*/  @!P6 LEA R38, P2, R17, c[0x0][0x168], 0x1 ;  /* 0x00005a001126ea11 */ /* 0x000fe200078408ff */
[C-C-:B------:R-:W-:Y:S01]  /*5f90*/  @!P6 IMAD.X R4, R16.reuse, 0x1, R165.reuse, P1 ;  /* 0x000000011004e824 */ /* 0x140fe200008e06a5 */
[-C--:B------:R-:W-:Y:S01]  /*5fa0*/  @!P5 IADD3 R25, P1, R19, R166.reuse, RZ ;  /* 0x000000a61319d210 */ /* 0x080fe20007f3e0ff */
[----:B------:R-:W-:Y:S01]  /*5fb0*/  @!PT LDS RZ, [RZ] ;  /* 0x00000000fffff984 */ /* 0x000fe20000000800 */
[----:B------:R-:W-:Y:S01]  /*5fc0*/  @!PT LDS RZ, [RZ] ;  /* 0x00000000fffff984 */ /* 0x000fe20000000800 */
[----:B------:R-:W-:Y:S01]  /*5fd0*/  @!PT LDS RZ, [RZ] ;  /* 0x00000000fffff984 */ /* 0x000fe20000000800 */
[----:B------:R1:W-:Y:S03]  /*5fe0*/  @!P4 LDGSTS.E.BYPASS.LTC128B.128 [R238+0xc800], [R28.64+0x100] ;  /* 0x0c8001001ceecfae */ /* 0x0003e6000b901d5e */
[----:B------:R-:W-:Y:S01]  /*5ff0*/  @!P6 LEA.HI.X R39, R17, c[0x0][0x16c], R4, 0x1, P2 ;  /* 0x00005b001127ea11 */ /* 0x000fe200010f0c04 */
[----:B------:R-:W-:Y:S01]  /*6000*/  @!P5 IMAD.X R4, R16, 0x1, R165, P1 ;  /* 0x000000011004d824 */ /* 0x000fe200008e06a5 */
[----:B------:R-:W-:Y:S01]  /*6010*/  @!P4 IADD3 R17, P1, R19, R166, RZ ;  /* 0x000000a61311c210 */ /* 0x000fe20007f3e0ff */
[----:B------:R1:W-:Y:S01]  /*6020*/  @P3 STS.128 [R238+0xe800], RZ ;  /* 0x00e800ffee003388 */ /* 0x0003e20000000c00 */
[----:B------:R-:W-:-:S03]  /*6030*/  @!P5 LEA R24, P2, R25, c[0x0][0x168], 0x1 ;  /* 0x00005a001918da11 */ /* 0x000fc600078408ff */
[C-C-:B------:R-:W-:Y:S01]  /*6040*/  @!P4 IMAD.X R6, R16.reuse, 0x1, R165.reuse, P1 ;  /* 0x000000011006c824 */ /* 0x140fe200008e06a5 */
[----:B------:R-:W-:Y:S01]  /*6050*/  @!P5 LEA.HI.X R25, R25, c[0x0][0x16c], R4, 0x1, P2 ;  /* 0x00005b001919da11 */ /* 0x000fe200010f0c04 */
[----:B------:R-:W-:Y:S01]  /*6060*/  @!PT LDS RZ, [RZ] ;  /* 0x00000000fffff984 */ /* 0x000fe20000000800 */
[----:B------:R-:W-:Y:S01]  /*6070*/  @!PT LDS RZ, [RZ] ;  /* 0x00000000fffff984 */ /* 0x000fe20000000800 */
[----:B------:R-:W-:Y:S01]  /*6080*/  @!PT LDS RZ, [RZ] ;  /* 0x00000000fffff984 */ /* 0x000fe20000000800 */
[----:B------:R1:W-:Y:S01]  /*6090*/  @!P3 LDGSTS.E.BYPASS.LTC128B.128 [R238+0xe800], [R26.64+0x180] ;  /* 0x0e8001801aeebfae */ /* 0x0003e2000b901d5e */
[----:B------:R-:W-:Y:S02]  /*60a0*/  @!P4 LEA R54, P2, R17, c[0x0][0x168], 0x1 ;  /* 0x00005a001136ca11 */ /* 0x000fe400078408ff */
[----:B------:R-:W-:Y:S01]  /*60b0*/  @!P3 IADD3 R4, P1, R19, R166, RZ ;  /* 0x000000a61304b210 */ /* 0x000fe20007f3e0ff */
[----:B------:R1:W-:Y:S01]  /*60c0*/  @P6 STS.128 [R238+0x9000], RZ ;  /* 0x009000ffee006388 */ /* 0x0003e20000000c00 */
[----:B------:R-:W-:Y:S02]  /*60d0*/  @!P4 LEA.HI.X R55, R17, c[0x0][0x16c], R6, 0x1, P2 ;  /* 0x00005b001137ca11 */ /* 0x000fe400010f0c06 */
[----:B------:R-:W-:Y:S01]  /*60e0*/  IADD3 R19, P2, R19, UR24, RZ ;  /* 0x0000001813137c10 */ /* 0x000fe2000ff5e0ff */
[----:B------:R-:W-:Y:S01]  /*60f0*/  @!P3 IMAD.X R17, R16, 0x1, R165, P1 ;  /* 0x000000011011b824 */ /* 0x000fe200008e06a5 */
[----:B------:R-:W-:Y:S01]  /*6100*/  @!P3 LEA R56, P1, R4, c[0x0][0x168], 0x1 ;  /* 0x00005a000438ba11 */ /* 0x000fe200078208ff */
[----:B------:R-:W-:Y:S01]  /*6110*/  @!PT LDS RZ, [RZ] ;  /* 0x00000000fffff984 */ /* 0x000fe20000000800 */
[----:B------:R-:W-:Y:S01]  /*6120*/  @!PT LDS RZ, [RZ] ;  /* 0x00000000fffff984 */ /* 0x000fe20000000800 */
[----:B------:R-:W-:Y:S01]  /*6130*/  @!PT LDS RZ, [RZ] ;  /* 0x00000000fffff984 */ /* 0x000fe20000000800 */
[----:B------:R1:W-:Y:S01]  /*6140*/  @!P6 LDGSTS.E.BYPASS.LTC128B.128 [R238+0x9000], [R38.64] ;  /* 0x0900000026eeefae */ /* 0x0003e2000b901d5e */
[----:B------:R-:W-:-:S02]  /*6150*/  IADD3.X R16, R16, UR23, RZ, P2, !PT ;  /* 0x0000001710107c10 */ /* 0x000fc400097fe4ff */
[----:B------:R-:W-:Y:S01]  /*6160*/  @!P3 LEA.HI.X R57, R4, c[0x0][0x16c], R17, 0x1, P1 ;  /* 0x00005b000439ba11 */ /* 0x000fe200008f0c11 */
[----:B------:R1:W-:Y:S01]  /*6170*/  @P5 STS.128 [R238+0xb000], RZ ;  /* 0x00b000ffee005388 */ /* 0x0003e20000000c00 */
[----:B------:R-:W-:-:S03]  /*6180*/  @!P6 IADD3 R43, P1, R19, R166, RZ ;  /* 0x000000a6132be210 */ /* 0x000fc60007f3e0ff */
[----:B------:R-:W-:Y:S01]  /*6190*/  @!PT LDS RZ, [RZ] ;  /* 0x00000000fffff984 */ /* 0x000fe20000000800 */
[----:B------:R-:W-:Y:S01]  /*61a0*/  @!PT LDS RZ, [RZ] ;  /* 0x00000000fffff984 */ /* 0x000fe20000000800 */
[----:B------:R-:W-:Y:S01]  /*61b0*/  @!PT LDS RZ, [RZ] ;  /* 0x00000000fffff984 */ /* 0x000fe20000000800 */
[----:B------:R1:W-:Y:S01]  /*61c0*/  @!P5 LDGSTS.E.BYPASS.LTC128B.128 [R238+0xb000], [R24.64+0x80] ;  /* 0x0b00008018eedfae */ /* 0x0003e2000b901d5e */
        /* <DEDUP_REMOVED lines=13> */
[----:B------:R1:W-:Y:S02]  /*62a0*/  @P3 STS.128 [R238+0xf000], RZ ;  /* 0x00f000ffee003388 */ /* 0x0003e40000000c00 */
[----:B------:R-:W-:Y:S01]  /*62b0*/  @!P4 IMAD.X R17, R16, 0x1, R165, P1 ;  /* 0x000000011011c824 */ /* 0x000fe200008e06a5 */
[C---:B------:R-:W-:Y:S01]  /*62c0*/  @!P4 LEA R60, P1, R4.reuse, c[0x0][0x168], 0x1 ;  /* 0x00005a00043cca11 */ /* 0x040fe200078208ff */
[----:B------:R-:W-:Y:S01]  /*62d0*/  @!PT LDS RZ, [RZ] ;  /* 0x00000000fffff984 */ /* 0x000fe20000000800 */
[----:B------:R-:W-:Y:S01]  /*62e0*/  @!PT LDS RZ, [RZ] ;  /* 0x00000000fffff984 */ /* 0x000fe20000000800 */
[----:B------:R-:W-:Y:S01]  /*62f0*/  @!PT LDS RZ, [RZ] ;  /* 0x00000000fffff984 */ /* 0x000fe20000000800 */
[----:B------:R1:W-:Y:S03]  /*6300*/  @!P3 LDGSTS.E.BYPASS.LTC128B.128 [R238+0xf000], [R56.64+0x180] ;  /* 0x0f00018038eebfae */ /* 0x0003e6000b901d5e */
[----:B------:R-:W-:Y:S01]  /*6310*/  @!P4 LEA.HI.X R61, R4, c[0x0][0x16c], R17, 0x1, P1 ;  /* 0x00005b00043dca11 */ /* 0x000fe200008f0c11 */
        /* <DEDUP_REMOVED lines=17> */
[----:B------:R-:W-:-:S05]  /*6430*/  IADD3 R19, P1, R19, R166, RZ ;  /* 0x000000a613137210 */ /* 0x000fca0007f3e0ff */
[----:B------:R-:W-:Y:S01]  /*6440*/  IMAD.X R16, R16, 0x1, R165, P1 ;  /* 0x0000000110107824 */ /* 0x000fe200008e06a5 */
[----:B-1----:R-:W-:-:S04]  /*6450*/  LEA R24, P1, R19, c[0x0][0x168], 0x1 ;  /* 0x00005a0013187a11 */ /* 0x002fc800078208ff */
[----:B------:R-:W-:-:S05]  /*6460*/  LEA.HI.X R25, R19, c[0x0][0x16c], R16, 0x1, P1 ;  /* 0x00005b0013197a11 */ /* 0x000fca00008f0c10 */
[----:B------:R-:W-:Y:S01]  /*6470*/  @!PT LDS RZ, [RZ] ;  /* 0x00000000fffff984 */ /* 0x000fe20000000800 */
[----:B------:R-:W-:Y:S01]  /*6480*/  @!PT LDS RZ, [RZ] ;  /* 0x00000000fffff984 */ /* 0x000fe20000000800 */
[----:B------:R-:W-:Y:S01]  /*6490*/  @!PT LDS RZ, [RZ] ;  /* 0x00000000fffff984 */ /* 0x000fe20000000800 */
[----:B------:R1:W-:Y:S04]  /*64a0*/  LDGSTS.E.BYPASS.LTC128B.128 [R238+0xf800], [R24.64+0x180] ;  /* 0x0f80018018ee7fae */ /* 0x0003e8000b901d5e */
.L_x_720:
[----:B------:R-:W-:Y:S05]  /*64b0*/  BSYNC B0 ;  /* 0x0000000000007941 */ /* 0x000fea0003800000 */
.L_x_719:
[----:B------:R-:W0:Y:S01]  /*64c0*/  LDGDEPBAR ;  /* 0x00000000000079af */ /* 0x000e220000000000 */
[----:B------:R-:W-:-:S04]  /*64d0*/  IADD3 R166, P1, R23, R166, RZ ;  /* 0x000000a617a67210 */ /* 0x000fc80007f3e0ff */
[----:B------:R-:W-:Y:S02]  /*64e0*/  IADD3.X R165, R18, R165, RZ, P1, !PT ;  /* 0x000000a512a57210 */ /* 0x000fe40000ffe4ff */
.L_x_716:
[----:B------:R-:W-:Y:S02]  /*64f0*/  FMNMX.FTZ R16, R3, R49, !PT ;  /* 0x0000003103107209 */ /* 0x000fe40007810000 */
[----:B------:R-:W-:Y:S02]  /*6500*/  FMNMX.FTZ R17, R50, R51, !PT ;  /* 0x0000003332117209 */ /* 0x000fe40007810000 */
[----:B------:R-:W-:Y:S02]  /*6510*/  FMNMX.FTZ R16, R21, R16, !PT ;  /* 0x0000001015107209 */ /* 0x000fe40007810000 */
[----:B------:R-:W-:Y:S02]  /*6520*/  FMNMX.FTZ R17, R46, R17, !PT ;  /* 0x000000112e117209 */ /* 0x000fe40007810000 */
[----:B------:R-:W-:Y:S02]  /*6530*/  FMNMX.FTZ R16, R45, R16, !PT ;  /* 0x000000102d107209 */ /* 0x000fe40007810000 */
[----:B------:R-:W-:-:S02]  /*6540*/  FMNMX.FTZ R17, R2, R17, !PT ;  /* 0x0000001102117209 */ /* 0x000fc40007810000 */
        /* <DEDUP_REMOVED lines=24> */
[----:B------:R-:W-:Y:S01]  /*66d0*/  SHF.L.U32 R228, R0, 0x1, RZ ;  /* 0x0000000100e47819 */ /* 0x000fe200000006ff */
[----:B------:R-:W2:Y:S03]  /*66e0*/  SHFL.BFLY PT, R19, R16, 0x2, 0x1f ;  /* 0x0c401f0010137f89 */ /* 0x000ea600000e0000 */
[-C--:B------:R-:W-:Y:S01]  /*66f0*/  LEA R226, R7, R228.reuse, 0x1 ;  /* 0x000000e407e27211 */ /* 0x080fe200078e08ff */
[----:B------:R-:W3:Y:S01]  /*6700*/  SHFL.BFLY PT, R17, R6, 0x2, 0x1f ;  /* 0x0c401f0006117f89 */ /* 0x000ee200000e0000 */
[C---:B------:R-:W-:Y:S02]  /*6710*/  LEA R225, R5.reuse, R228, 0x1 ;  /* 0x000000e405e17211 */ /* 0x040fe400078e08ff */
[----:B------:R-:W-:Y:S01]  /*6720*/  LEA R224, R5, R226, 0x1 ;  /* 0x000000e205e07211 */ /* 0x000fe200078e08ff */
[----:B-1----:R-:W-:Y:S04]  /*6730*/  LDSM.16.MT88.4 R36, [R228+0x10000] ;  /* 0x01000000e424783b */ /* 0x002fe80000004200 */
[----:B------:R-:W-:Y:S04]  /*6740*/  LDSM.16.MT88.4 R52, [R225+0x10000] ;  /* 0x01000000e134783b */ /* 0x000fe80000004200 */
[----:B------:R-:W-:Y:S04]  /*6750*/  LDSM.16.MT88.4 R60, [R224+0x10000] ;  /* 0x01000000e03c783b */ /* 0x000fe80000004200 */
[----:B------:R-:W-:Y:S01]  /*6760*/  LDSM.16.MT88.4 R68, [R228+0x12000] ;  /* 0x01200000e444783b */ /* 0x000fe20000004200 */
[----:B--2---:R-:W-:-:S03]  /*6770*/  FMNMX.FTZ R19, R16, R19, !PT ;  /* 0x0000001310137209 */ /* 0x004fc60007810000 */
[----:B------:R-:W-:Y:S01]  /*6780*/  LDSM.16.MT88.4 R76, [R226+0x12000] ;  /* 0x01200000e24c783b */ /* 0x000fe20000004200 */
[----:B---3--:R-:W-:-:S03]  /*6790*/  FMNMX.FTZ R17, R6, R17, !PT ;  /* 0x0000001106117209 */ /* 0x008fc60007810000 */
[----:B------:R-:W1:Y:S04]  /*67a0*/  SHFL.BFLY PT, R164, R19, 0x1, 0x1f ;  /* 0x0c201f0013a47f89 */ /* 0x000e6800000e0000 */
[----:B------:R-:W2:Y:S04]  /*67b0*/  SHFL.BFLY PT, R4, R17, 0x1, 0x1f ;  /* 0x0c201f0011047f89 */ /* 0x000ea800000e0000 */
[----:B------:R-:W-:Y:S04]  /*67c0*/  LDSM.16.MT88.4 R84, [R225+0x12000] ;  /* 0x01200000e154783b */ /* 0x000fe80000004200 */
[----:B------:R-:W-:Y:S04]  /*67d0*/  LDSM.16.MT88.4 R92, [R224+0x12000] ;  /* 0x01200000e05c783b */ /* 0x000fe80000004200 */
[----:B------:R-:W-:Y:S04]  /*67e0*/  LDSM.16.MT88.4 R100, [R228+0x14000] ;  /* 0x01400000e464783b */ /* 0x000fe80000004200 */
[----:B------:R-:W-:Y:S01]  /*67f0*/  LDSM.16.MT88.4 R108, [R226+0x14000] ;  /* 0x01400000e26c783b */ /* 0x000fe20000004200 */
[----:B-1----:R-:W-:-:S03]  /*6800*/  FMNMX.FTZ R164, R19, R164, !PT ;  /* 0x000000a413a47209 */ /* 0x002fc60007810000 */
[----:B------:R-:W-:Y:S01]  /*6810*/  LDSM.16.MT88.4 R116, [R225+0x14000] ;  /* 0x01400000e174783b */ /* 0x000fe20000004200 */
[C---:B------:R-:W-:Y:S01]  /*6820*/  FSETP.NEU.FTZ.AND P1, PT, R164.reuse, -INF , PT ;  /* 0xff800000a400780b */ /* 0x040fe20003f3d000 */
[----:B------:R-:W-:Y:S02]  /*6830*/  FMUL.FTZ R200, R164, c[0x0][0x23c] ;  /* 0x00008f00a4c87a20 */ /* 0x000fe40000410000 */
[----:B------:R-:W-:Y:S03]  /*6840*/  LDSM.16.MT88.4 R124, [R224+0x14000] ;  /* 0x01400000e07c783b */ /* 0x000fe60000004200 */
[----:B------:R-:W-:Y:S01]  /*6850*/  FSEL R200, R200, RZ, P1 ;  /* 0x000000ffc8c87208 */ /* 0x000fe20000800000 */
[----:B------:R-:W-:Y:S04]  /*6860*/  LDSM.16.MT88.4 R132, [R228+0x16000] ;  /* 0x01600000e484783b */ /* 0x000fe80000004200 */
[--C-:B------:R-:W-:Y:S01]  /*6870*/  FFMA.FTZ R181, R3, c[0x0][0x23c], -R200.reuse ;  /* 0x00008f0003b57a23 */ /* 0x100fe200000108c8 */
[----:B--2---:R-:W-:Y:S01]  /*6880*/  FMNMX.FTZ R3, R17, R4, !PT ;  /* 0x0000000411037209 */ /* 0x004fe20007810000 */
[--C-:B------:R-:W-:Y:S01]  /*6890*/  FFMA.FTZ R175, R45, c[0x0][0x23c], -R200.reuse ;  /* 0x00008f002daf7a23 */ /* 0x100fe200000108c8 */
[----:B------:R-:W-:Y:S01]  /*68a0*/  LDSM.16.MT88.4 R156, [R226+0x16000] ;  /* 0x01600000e29c783b */ /* 0x000fe20000004200 */
[--C-:B------:R-:W-:Y:S01]  /*68b0*/  FFMA.FTZ R180, R49, c[0x0][0x23c], -R200.reuse ;  /* 0x00008f0031b47a23 */ /* 0x100fe200000108c8 */
[C---:B------:R-:W-:Y:S01]  /*68c0*/  FSETP.NEU.FTZ.AND P1, PT, R3.reuse, -INF , PT ;  /* 0xff8000000300780b */ /* 0x040fe20003f3d000 */
[----:B------:R-:W-:Y:S01]  /*68d0*/  FMUL.FTZ R191, R3, c[0x0][0x23c] ;  /* 0x00008f0003bf7a20 */ /* 0x000fe20000410000 */
[----:B------:R-:W-:Y:S01]  /*68e0*/  LDSM.16.MT88.4 R144, [R225+0x16000] ;  /* 0x01600000e190783b */ /* 0x000fe20000004200 */
[--C-:B------:R-:W-:Y:S01]  /*68f0*/  FFMA.FTZ R178, R21, c[0x0][0x23c], -R200.reuse ;  /* 0x00008f0015b27a23 */ /* 0x100fe200000108c8 */
[----:B------:R-:W-:Y:S01]  /*6900*/  MUFU.EX2 R181, R181 ;  /* 0x000000b500b57308 */ /* 0x000fe20000000800 */
[--C-:B------:R-:W-:Y:S01]  /*6910*/  FFMA.FTZ R179, R11, c[0x0][0x23c], -R200.reuse ;  /* 0x00008f000bb37a23 */ /* 0x100fe200000108c8 */
[----:B------:R-:W-:Y:S01]  /*6920*/  FSEL R191, R191, RZ, P1 ;  /* 0x000000ffbfbf7208 */ /* 0x000fe20000800000 */
[----:B------:R-:W-:Y:S01]  /*6930*/  LDSM.16.MT88.4 R4, [R224+0x16000] ;  /* 0x01600000e004783b */ /* 0x000fe20000004200 */
[--C-:B------:R-:W-:Y:S01]  /*6940*/  FFMA.FTZ R174, R15, c[0x0][0x23c], -R200.reuse ;  /* 0x00008f000fae7a23 */ /* 0x100fe200000108c8 */
[----:B------:R-:W-:Y:S01]  /*6950*/  LEA R244, P1, R166, c[0x0][0x168], 0x1 ;  /* 0x00005a00a6f47a11 */ /* 0x000fe200078208ff */
[--C-:B------:R-:W-:Y:S01]  /*6960*/  FFMA.FTZ R173, R9, c[0x0][0x23c], -R200.reuse ;  /* 0x00008f0009ad7a23 */ /* 0x100fe200000108c8 */
[----:B------:R-:W-:Y:S01]  /*6970*/  LDSM.16.MT88.4 R16, [R226+0x10800] ;  /* 0x01080000e210783b */ /* 0x000fe20000004200 */
[--C-:B------:R-:W-:Y:S01]  /*6980*/  FFMA.FTZ R185, R46, c[0x0][0x23c], -R191.reuse ;  /* 0x00008f002eb97a23 */ /* 0x100fe200000108bf */
[----:B------:R-:W1:Y:S01]  /*6990*/  MUFU.EX2 R180, R180 ;  /* 0x000000b400b47308 */ /* 0x000e620000000800 */
[--C-:B------:R-:W-:Y:S01]  /*69a0*/  FFMA.FTZ R183, R50, c[0x0][0x23c], -R191.reuse ;  /* 0x00008f0032b77a23 */ /* 0x100fe200000108bf */
[----:B------:R-:W2:Y:S01]  /*69b0*/  LDSM.16.MT88.4 R44, [R226+0x10000] ;  /* 0x01000000e22c783b */ /* 0x000ea20000004200 */
[----:B------:R-:W-:Y:S01]  /*69c0*/  FFMA.FTZ R182, R51, c[0x0][0x23c], -R191 ;  /* 0x00008f0033b67a23 */ /* 0x000fe200000108bf */
[----:B------:R-:W-:Y:S01]  /*69d0*/  LEA.HI.X R243, R166, c[0x0][0x16c], R165, 0x1, P1 ;  /* 0x00005b00a6f37a11 */ /* 0x000fe200008f0ca5 */
[--C-:B------:R-:W-:Y:S01]  /*69e0*/  FFMA.FTZ R176, R2, c[0x0][0x23c], -R191.reuse ;  /* 0x00008f0002b07a23 */ /* 0x100fe200000108bf */
[----:B------:R-:W-:Y:S01]  /*69f0*/  LDSM.16.MT88.4 R24, [R228+0x10800] ;  /* 0x01080000e418783b */ /* 0x000fe20000004200 */
[----:B------:R-:W-:Y:S01]  /*6a00*/  FFMA.FTZ R2, R13, c[0x0][0x23c], -R200 ;  /* 0x00008f000d027a23 */ /* 0x000fe200000108c8 */
[----:B------:R-:W-:Y:S01]  /*6a10*/  MUFU.EX2 R178, R178 ;  /* 0x000000b200b27308 */ /* 0x000fe20000000800 */
[--C-:B------:R-:W-:Y:S01]  /*6a20*/  FFMA.FTZ R177, R14, c[0x0][0x23c], -R191.reuse ;  /* 0x00008f000eb17a23 */ /* 0x100fe200000108bf */
[----:B------:R-:W-:Y:S01]  /*6a30*/  LDSM.16.MT88.4 R20, [R228+0x12800] ;  /* 0x01280000e414783b */ /* 0x000fe20000004200 */
[----:B------:R-:W-:-:S02]  /*6a40*/  FFMA.FTZ R172, R12, c[0x0][0x23c], -R191 ;  /* 0x00008f000cac7a23 */ /* 0x000fc400000108bf */
[--C-:B------:R-:W-:Y:S01]  /*6a50*/  FFMA.FTZ R167, R10, c[0x0][0x23c], -R191.reuse ;  /* 0x00008f000aa77a23 */ /* 0x100fe200000108bf */
[----:B------:R-:W3:Y:S01]  /*6a60*/  LDSM.16.MT88.4 R12, [R225+0x10800] ;  /* 0x01080000e10c783b */ /* 0x000ee20000004200 */
[--C-:B------:R-:W-:Y:S01]  /*6a70*/  FFMA.FTZ R0, R8, c[0x0][0x23c], -R191.reuse ;  /* 0x00008f0008007a23 */ /* 0x100fe200000108bf */
[----:B------:R-:W4:Y:S01]  /*6a80*/  MUFU.EX2 R175, R175 ;  /* 0x000000af00af7308 */ /* 0x000f220000000800 */
[----:B-1----:R-:W-:Y:S01]  /*6a90*/  F2FP.PACK_AB R148, R180, R181 ;  /* 0x000000b5b494723e */ /* 0x002fe200000000ff */
[----:B------:R-:W1:Y:S01]  /*6aa0*/  LDSM.16.MT88.4 R8, [R224+0x10800] ;  /* 0x01080000e008783b */ /* 0x000e620000004200 */
[--C-:B------:R-:W-:Y:S02]  /*6ab0*/  FFMA.FTZ R184, R195, c[0x0][0x23c], -R200.reuse ;  /* 0x00008f00c3b87a23 */ /* 0x100fe400000108c8 */
[--C-:B------:R-:W-:Y:S01]  /*6ac0*/  FFMA.FTZ R186, R193, c[0x0][0x23c], -R200.reuse ;  /* 0x00008f00c1ba7a23 */ /* 0x100fe200000108c8 */
[----:B------:R-:W-:Y:S01]  /*6ad0*/  LDSM.16.MT88.4 R168, [R226+0x12800] ;  /* 0x01280000e2a8783b */ /* 0x000fe20000004200 */
[--C-:B------:R-:W-:Y:S01]  /*6ae0*/  FFMA.FTZ R187, R187, c[0x0][0x23c], -R200.reuse ;  /* 0x00008f00bbbb7a23 */ /* 0x100fe200000108c8 */
[----:B------:R-:W-:Y:S01]  /*6af0*/  MUFU.EX2 R183, R183 ;  /* 0x000000b700b77308 */ /* 0x000fe20000000800 */
[----:B------:R-:W-:Y:S01]  /*6b00*/  FFMA.FTZ R189, R189, c[0x0][0x23c], -R200 ;  /* 0x00008f00bdbd7a23 */ /* 0x000fe200000108c8 */
[----:B------:R-:W-:Y:S01]  /*6b10*/  LDSM.16.MT88.4 R32, [R225+0x12800] ;  /* 0x01280000e120783b */ /* 0x000fe20000004200 */
[----:B------:R-:W-:-:S02]  /*6b20*/  FFMA.FTZ R190, R190, c[0x0][0x23c], -R191 ;  /* 0x00008f00bebe7a23 */ /* 0x000fc400000108bf */
[--C-:B------:R-:W-:Y:S01]  /*6b30*/  FFMA.FTZ R193, R204, c[0x0][0x23c], -R191.reuse ;  /* 0x00008f00ccc17a23 */ /* 0x100fe200000108bf */
[----:B------:R-:W-:Y:S01]  /*6b40*/  LDSM.16.MT88.4 R28, [R224+0x12800] ;  /* 0x01280000e01c783b */ /* 0x000fe20000004200 */
[--C-:B------:R-:W-:Y:S01]  /*6b50*/  FFMA.FTZ R192, R192, c[0x0][0x23c], -R191.reuse ;  /* 0x00008f00c0c07a23 */ /* 0x100fe200000108bf */
[----:B------:R-:W5:Y:S01]  /*6b60*/  MUFU.EX2 R182, R182 ;  /* 0x000000b600b67308 */ /* 0x000f620000000800 */
[----:B----4-:R-:W-:Y:S01]  /*6b70*/  F2FP.PACK_AB R150, R175, R178 ;  /* 0x000000b2af96723e */ /* 0x010fe200000000ff */
[----:B------:R-:W-:Y:S02]  /*6b80*/  FFMA.FTZ R195, R202, c[0x0][0x23c], -R191 ;  /* 0x00008f00cac37a23 */ /* 0x000fe400000108bf */
[--C-:B------:R-:W-:Y:S02]  /*6b90*/  FFMA.FTZ R202, R203, c[0x0][0x23c], -R200.reuse ;  /* 0x00008f00cbca7a23 */ /* 0x100fe400000108c8 */
[--C-:B------:R-:W-:Y:S02]  /*6ba0*/  FFMA.FTZ R201, R201, c[0x0][0x23c], -R200.reuse ;  /* 0x00008f00c9c97a23 */ /* 0x100fe400000108c8 */
[----:B------:R-:W-:Y:S01]  /*6bb0*/  MUFU.EX2 R185, R185 ;  /* 0x000000b900b97308 */ /* 0x000fe20000000800 */
[----:B------:R-:W-:-:S02]  /*6bc0*/  FFMA.FTZ R199, R199, c[0x0][0x23c], -R200 ;  /* 0x00008f00c7c77a23 */ /* 0x000fc400000108c8 */
[----:B------:R-:W-:Y:S02]  /*6bd0*/  FFMA.FTZ R200, R197, c[0x0][0x23c], -R200 ;  /* 0x00008f00c5c87a23 */ /* 0x000fe400000108c8 */
[--C-:B------:R-:W-:Y:S02]  /*6be0*/  FFMA.FTZ R197, R198, c[0x0][0x23c], -R191.reuse ;  /* 0x00008f00c6c57a23 */ /* 0x100fe400000108bf */
[--C-:B------:R-:W-:Y:S01]  /*6bf0*/  FFMA.FTZ R196, R196, c[0x0][0x23c], -R191.reuse ;  /* 0x00008f00c4c47a23 */ /* 0x100fe200000108bf */
[----:B------:R-:W4:Y:S01]  /*6c00*/  MUFU.EX2 R176, R176 ;  /* 0x000000b000b07308 */ /* 0x000f220000000800 */
[----:B-----5:R-:W-:Y:S01]  /*6c10*/  F2FP.PACK_AB R149, R182, R183 ;  /* 0x000000b7b695723e */ /* 0x020fe200000000ff */
[--C-:B------:R-:W-:Y:S02]  /*6c20*/  FFMA.FTZ R194, R194, c[0x0][0x23c], -R191.reuse ;  /* 0x00008f00c2c27a23 */ /* 0x100fe400000108bf */
[----:B------:R-:W-:Y:S02]  /*6c30*/  FFMA.FTZ R245, R188, c[0x0][0x23c], -R191 ;  /* 0x00008f00bcf57a23 */ /* 0x000fe400000108bf */
[----:B------:R-:W-:-:S02]  /*6c40*/  FADD.FTZ R181, R181, R180 ;  /* 0x000000b4b5b57221 */ /* 0x000fc40000010000 */
[----:B------:R-:W-:Y:S01]  /*6c50*/  MUFU.EX2 R179, R179 ;  /* 0x000000b300b37308 */ /* 0x000fe20000000800 */
[----:B------:R-:W-:Y:S02]  /*6c60*/  FADD.FTZ R182, R183, R182 ;  /* 0x000000b6b7b67221 */ /* 0x000fe40000010000 */
[----:B------:R-:W-:-:S04]  /*6c70*/  FADD.FTZ R178, R178, R181 ;  /* 0x000000b5b2b27221 */ /* 0x000fc80000010000 */
[----:B------:R-:W-:Y:S01]  /*6c80*/  FADD.FTZ R178, R175, R178 ;  /* 0x000000b2afb27221 */ /* 0x000fe20000010000 */
[----:B----4-:R-:W-:Y:S01]  /*6c90*/  F2FP.PACK_AB R151, R176, R185 ;  /* 0x000000b9b097723e */ /* 0x010fe200000000ff */
[----:B------:R-:W4:Y:S01]  /*6ca0*/  MUFU.EX2 R174, R174 ;  /* 0x000000ae00ae7308 */ /* 0x000f220000000800 */
[----:B------:R-:W-:-:S04]  /*6cb0*/  FADD.FTZ R185, R185, R182 ;  /* 0x000000b6b9b97221 */ /* 0x000fc80000010000 */
[----:B------:R-:W-:Y:S01]  /*6cc0*/  FADD.FTZ R176, R176, R185 ;  /* 0x000000b9b0b07221 */ /* 0x000fe20000010000 */
[C---:B--2---:R-:W-:Y:S02]  /*6cd0*/  HMMA.16816.F32 R40, R148.reuse, R44, RZ ;  /* 0x0000002c9428723c */ /* 0x044fe400000018ff */
[----:B------:R-:W-:Y:S06]  /*6ce0*/  MUFU.EX2 R173, R173 ;  /* 0x000000ad00ad7308 */ /* 0x000fec0000000800 */
[C---:B------:R-:W-:Y:S02]  /*6cf0*/  HMMA.16816.F32 R48, R148.reuse, R52, RZ ;  /* 0x000000349430723c */ /* 0x040fe400000018ff */
[----:B------:R-:W-:Y:S06]  /*6d00*/  MUFU.EX2 R2, R2 ;  /* 0x0000000200027308 */ /* 0x000fec0000000800 */
[C---:B------:R-:W-:Y:S02]  /*6d10*/  HMMA.16816.F32 R56, R148.reuse, R60, RZ ;  /* 0x0000003c9438723c */ /* 0x040fe400000018ff */
[----:B------:R-:W-:Y:S06]  /*6d20*/  MUFU.EX2 R177, R177 ;  /* 0x000000b100b17308 */ /* 0x000fec0000000800 */
[C---:B------:R-:W-:Y:S02]  /*6d30*/  HMMA.16816.F32 R44, R148.reuse, R46, RZ ;  /* 0x0000002e942c723c */ /* 0x040fe400000018ff */
[----:B------:R-:W2:Y:S06]  /*6d40*/  MUFU.EX2 R172, R172 ;  /* 0x000000ac00ac7308 */ /* 0x000eac0000000800 */
[C---:B------:R-:W-:Y:S02]  /*6d50*/  HMMA.16816.F32 R52, R148.reuse, R54, RZ ;  /* 0x000000369434723c */ /* 0x040fe400000018ff */
[----:B------:R-:W-:Y:S06]  /*6d60*/  MUFU.EX2 R167, R167 ;  /* 0x000000a700a77308 */ /* 0x000fec0000000800 */
[C---:B------:R-:W-:Y:S02]  /*6d70*/  HMMA.16816.F32 R60, R148.reuse, R62, RZ ;  /* 0x0000003e943c723c */ /* 0x040fe400000018ff */
[----:B------:R-:W5:Y:S06]  /*6d80*/  MUFU.EX2 R0, R0 ;  /* 0x0000000000007308 */ /* 0x000f6c0000000800 */
[C---:B------:R-:W-:Y:S02]  /*6d90*/  HMMA.16816.F32 R160, R148.reuse, R36, RZ ;  /* 0x0000002494a0723c */ /* 0x040fe400000018ff */
[----:B------:R-:W-:Y:S06]  /*6da0*/  MUFU.EX2 R184, R184 ;  /* 0x000000b800b87308 */ /* 0x000fec0000000800 */
[C---:B------:R-:W-:Y:S02]  /*6db0*/  HMMA.16816.F32 R64, R148.reuse, R68, RZ ;  /* 0x000000449440723c */ /* 0x040fe400000018ff */
[----:B------:R-:W1:Y:S06]  /*6dc0*/  MUFU.EX2 R187, R187 ;  /* 0x000000bb00bb7308 */ /* 0x000e6c0000000800 */
[C---:B------:R-:W-:Y:S02]  /*6dd0*/  HMMA.16816.F32 R72, R148.reuse, R76, RZ ;  /* 0x0000004c9448723c */ /* 0x040fe400000018ff */
[----:B------:R-:W-:Y:S06]  /*6de0*/  MUFU.EX2 R186, R186 ;  /* 0x000000ba00ba7308 */ /* 0x000fec0000000800 */
[C---:B------:R-:W-:Y:S02]  /*6df0*/  HMMA.16816.F32 R80, R148.reuse, R84, RZ ;  /* 0x000000549450723c */ /* 0x040fe400000018ff */
[----:B------:R-:W-:Y:S06]  /*6e00*/  MUFU.EX2 R189, R189 ;  /* 0x000000bd00bd7308 */ /* 0x000fec0000000800 */
[C---:B------:R-:W-:Y:S02]  /*6e10*/  HMMA.16816.F32 R88, R148.reuse, R92, RZ ;  /* 0x0000005c9458723c */ /* 0x040fe400000018ff */
[----:B------:R-:W-:Y:S06]  /*6e20*/  MUFU.EX2 R190, R190 ;  /* 0x000000be00be7308 */ /* 0x000fec0000000800 */
[C---:B------:R-:W-:Y:S02]  /*6e30*/  HMMA.16816.F32 R96, R148.reuse, R100, RZ ;  /* 0x000000649460723c */ /* 0x040fe400000018ff */
[----:B------:R-:W1:Y:S06]  /*6e40*/  MUFU.EX2 R193, R193 ;  /* 0x000000c100c17308 */ /* 0x000e6c0000000800 */
        /* <DEDUP_REMOVED lines=20> */
[C---:B------:R-:W-:Y:S08]  /*6f90*/  HMMA.16816.F32 R92, R148.reuse, R94, RZ ;  /* 0x0000005e945c723c */ /* 0x040ff000000018ff */
[C---:B------:R-:W-:Y:S08]  /*6fa0*/  HMMA.16816.F32 R100, R148.reuse, R102, RZ ;  /* 0x000000669464723c */ /* 0x040ff000000018ff */
[C---:B------:R-:W-:Y:S08]  /*6fb0*/  HMMA.16816.F32 R108, R148.reuse, R110, RZ ;  /* 0x0000006e946c723c */ /* 0x040ff000000018ff */
[C---:B------:R-:W-:Y:S08]  /*6fc0*/  HMMA.16816.F32 R116, R148.reuse, R118, RZ ;  /* 0x000000769474723c */ /* 0x040ff000000018ff */
[C---:B------:R-:W-:Y:S08]  /*6fd0*/  HMMA.16816.F32 R124, R148.reuse, R126, RZ ;  /* 0x0000007e947c723c */ /* 0x040ff000000018ff */
[C---:B------:R-:W-:Y:S08]  /*6fe0*/  HMMA.16816.F32 R132, R148.reuse, R134, RZ ;  /* 0x000000869484723c */ /* 0x040ff000000018ff */
[C---:B------:R-:W-:Y:S08]  /*6ff0*/  HMMA.16816.F32 R156, R148.reuse, R158, RZ ;  /* 0x0000009e949c723c */ /* 0x040ff000000018ff */
[C---:B------:R-:W-:Y:S08]  /*7000*/  HMMA.16816.F32 R144, R148.reuse, R146, RZ ;  /* 0x000000929490723c */ /* 0x040ff000000018ff */
[C---:B------:R-:W-:Y:S07]  /*7010*/  HMMA.16816.F32 R152, R148.reuse, R4, RZ ;  /* 0x000000049498723c */ /* 0x040fee00000018ff */
[----:B----4-:R-:W-:Y:S01]  /*7020*/  F2FP.PACK_AB R4, R174, R179 ;  /* 0x000000b3ae04723e */ /* 0x010fe200000000ff */
[----:B------:R-:W-:Y:S01]  /*7030*/  HMMA.16816.F32 R148, R148, R6, RZ ;  /* 0x000000069494723c */ /* 0x000fe200000018ff */
[----:B--2---:R-:W-:Y:S01]  /*7040*/  F2FP.PACK_AB R5, R172, R177 ;  /* 0x000000b1ac05723e */ /* 0x004fe200000000ff */
[----:B------:R-:W-:-:S02]  /*7050*/  FADD.FTZ R179, R179, R178 ;  /* 0x000000b2b3b37221 */ /* 0x000fc40000010000 */
[----:B------:R-:W-:Y:S02]  /*7060*/  FADD.FTZ R177, R177, R176 ;  /* 0x000000b0b1b17221 */ /* 0x000fe40000010000 */
[----:B------:R-:W-:Y:S01]  /*7070*/  FADD.FTZ R174, R174, R179 ;  /* 0x000000b3aeae7221 */ /* 0x000fe20000010000 */
[----:B------:R-:W-:Y:S01]  /*7080*/  F2FP.PACK_AB R6, R2, R173 ;  /* 0x000000ad0206723e */ /* 0x000fe200000000ff */
[----:B------:R-:W-:Y:S01]  /*7090*/  FADD.FTZ R172, R172, R177 ;  /* 0x000000b1acac7221 */ /* 0x000fe20000010000 */
[----:B-----5:R-:W-:Y:S01]  /*70a0*/  F2FP.PACK_AB R7, R0, R167 ;  /* 0x000000a70007723e */ /* 0x020fe200000000ff */
[----:B------:R-:W-:Y:S02]  /*70b0*/  FADD.FTZ R173, R173, R174 ;  /* 0x000000aeadad7221 */ /* 0x000fe40000010000 */
[----:B------:R-:W-:Y:S02]  /*70c0*/  FADD.FTZ R167, R167, R172 ;  /* 0x000000aca7a77221 */ /* 0x000fe40000010000 */
[----:B------:R-:W-:-:S02]  /*70d0*/  FADD.FTZ R173, R2, R173 ;  /* 0x000000ad02ad7221 */ /* 0x000fc40000010000 */
[----:B------:R-:W-:Y:S01]  /*70e0*/  HMMA.16816.F32 R40, R4, R16, R40 ;  /* 0x000000100428723c */ /* 0x000fe20000001828 */
[----:B------:R-:W-:-:S07]  /*70f0*/  FADD.FTZ R167, R0, R167 ;  /* 0x000000a700a77221 */ /* 0x000fce0000010000 */
[C---:B------:R-:W-:Y:S01]  /*7100*/  HMMA.16816.F32 R44, R4.reuse, R18, R44 ;  /* 0x00000012042c723c */ /* 0x040fe2000000182c */
[----:B------:R-:W2:Y:S07]  /*7110*/  LDSM.16.MT88.4 R16, [R228+0x14800] ;  /* 0x01480000e410783b */ /* 0x000eae0000004200 */
[C---:B---3--:R-:W-:Y:S08]  /*7120*/  HMMA.16816.F32 R48, R4.reuse, R12, R48 ;  /* 0x0000000c0430723c */ /* 0x048ff00000001830 */
[C---:B------:R-:W-:Y:S01]  /*7130*/  HMMA.16816.F32 R52, R4.reuse, R14, R52 ;  /* 0x0000000e0434723c */ /* 0x040fe20000001834 */
[----:B------:R-:W3:Y:S07]  /*7140*/  LDSM.16.MT88.4 R12, [R225+0x14800] ;  /* 0x01480000e10c783b */ /* 0x000eee0000004200 */
[C---:B-1----:R-:W-:Y:S08]  /*7150*/  HMMA.16816.F32 R56, R4.reuse, R8, R56 ;  /* 0x000000080438723c */ /* 0x042ff00000001838 */
[C---:B------:R-:W-:Y:S01]  /*7160*/  HMMA.16816.F32 R60, R4.reuse, R10, R60 ;  /* 0x0000000a043c723c */ /* 0x040fe2000000183c */
[----:B------:R-:W1:Y:S07]  /*7170*/  LDSM.16.MT88.4 R8, [R224+0x14800] ;  /* 0x01480000e008783b */ /* 0x000e6e0000004200 */
[C---:B------:R-:W-:Y:S08]  /*7180*/  HMMA.16816.F32 R160, R4.reuse, R24, R160 ;  /* 0x0000001804a0723c */ /* 0x040ff000000018a0 */
[C---:B--2---:R-:W-:Y:S08]  /*7190*/  HMMA.16816.F32 R96, R4.reuse, R16, R96 ;  /* 0x000000100460723c */ /* 0x044ff00000001860 */
        /* <DEDUP_REMOVED lines=8> */
[C---:B------:R-:W-:Y:S01]  /*7220*/  HMMA.16816.F32 R36, R4.reuse, R26, R36 ;  /* 0x0000001a0424723c */ /* 0x040fe20000001824 */
[----:B------:R-:W4:Y:S07]  /*7230*/  LDSM.16.MT88.4 R24, [R226+0x14800] ;  /* 0x01480000e218783b */ /* 0x000f2e0000004200 */
[C---:B------:R-:W-:Y:S08]  /*7240*/  HMMA.16816.F32 R64, R4.reuse, R20, R64 ;  /* 0x000000140440723c */ /* 0x040ff00000001840 */
[C---:B------:R-:W-:Y:S01]  /*7250*/  HMMA.16816.F32 R68, R4.reuse, R22, R68 ;  /* 0x000000160444723c */ /* 0x040fe20000001844 */
[----:B------:R-:W5:Y:S07]  /*7260*/  LDSM.16.MT88.4 R20, [R228+0x16800] ;  /* 0x01680000e414783b */ /* 0x000f6e0000004200 */
[C---:B--2---:R-:W-:Y:S08]  /*7270*/  HMMA.16816.F32 R136, R4.reuse, R16, R136 ;  /* 0x000000100488723c */ /* 0x044ff00000001888 */
[C---:B------:R-:W-:Y:S01]  /*7280*/  HMMA.16816.F32 R156, R4.reuse, R18, R156 ;  /* 0x00000012049c723c */ /* 0x040fe2000000189c */
[----:B------:R-:W-:Y:S07]  /*7290*/  LDSM.16.MT88.4 R16, [R228+0x13000] ;  /* 0x01300000e410783b */ /* 0x000fee0000004200 */
[C---:B---3--:R-:W-:Y:S08]  /*72a0*/  HMMA.16816.F32 R140, R4.reuse, R12, R140 ;  /* 0x0000000c048c723c */ /* 0x048ff0000000188c */
[C---:B------:R-:W-:Y:S01]  /*72b0*/  HMMA.16816.F32 R144, R4.reuse, R14, R144 ;  /* 0x0000000e0490723c */ /* 0x040fe20000001890 */
[----:B------:R-:W2:Y:S07]  /*72c0*/  LDSM.16.MT88.4 R12, [R226+0x11000] ;  /* 0x01100000e20c783b */ /* 0x000eae0000004200 */
[C---:B-1----:R-:W-:Y:S08]  /*72d0*/  HMMA.16816.F32 R152, R4.reuse, R8, R152 ;  /* 0x000000080498723c */ /* 0x042ff00000001898 */
[C---:B------:R-:W-:Y:S01]  /*72e0*/  HMMA.16816.F32 R148, R4.reuse, R10, R148 ;  /* 0x0000000a0494723c */ /* 0x040fe20000001894 */
[----:B------:R-:W1:Y:S07]  /*72f0*/  LDSM.16.MT88.4 R8, [R224+0x11000] ;  /* 0x01100000e008783b */ /* 0x000e6e0000004200 */
[C---:B------:R-:W-:Y:S08]  /*7300*/  HMMA.16816.F32 R72, R4.reuse, R168, R72 ;  /* 0x000000a80448723c */ /* 0x040ff00000001848 */
[C---:B------:R-:W-:Y:S01]  /*7310*/  HMMA.16816.F32 R76, R4.reuse, R170, R76 ;  /* 0x000000aa044c723c */ /* 0x040fe2000000184c */
[----:B------:R-:W-:Y:S07]  /*7320*/  LDSM.16.MT88.4 R168, [R225+0x13800] ;  /* 0x01380000e1a8783b */ /* 0x000fee0000004200 */
[C---:B------:R-:W-:Y:S08]  /*7330*/  HMMA.16816.F32 R80, R4.reuse, R32, R80 ;  /* 0x000000200450723c */ /* 0x040ff00000001850 */
[C---:B------:R-:W-:Y:S01]  /*7340*/  HMMA.16816.F32 R84, R4.reuse, R34, R84 ;  /* 0x000000220454723c */ /* 0x040fe20000001854 */
[----:B------:R-:W-:Y:S07]  /*7350*/  LDSM.16.MT88.4 R32, [R226+0x13000] ;  /* 0x01300000e220783b */ /* 0x000fee0000004200 */
[C---:B------:R-:W-:Y:S08]  /*7360*/  HMMA.16816.F32 R88, R4.reuse, R28, R88 ;  /* 0x0000001c0458723c */ /* 0x040ff00000001858 */
[C---:B------:R-:W-:Y:S01]  /*7370*/  HMMA.16816.F32 R92, R4.reuse, R30, R92 ;  /* 0x0000001e045c723c */ /* 0x040fe2000000185c */
[----:B------:R-:W-:Y:S07]  /*7380*/  LDSM.16.MT88.4 R28, [R224+0x13000] ;  /* 0x01300000e01c783b */ /* 0x000fee0000004200 */
[C---:B----4-:R-:W-:Y:S08]  /*7390*/  HMMA.16816.F32 R104, R4.reuse, R24, R104 ;  /* 0x000000180468723c */ /* 0x050ff00000001868 */
[C---:B------:R-:W-:Y:S01]  /*73a0*/  HMMA.16816.F32 R108, R4.reuse, R26, R108 ;  /* 0x0000001a046c723c */ /* 0x040fe2000000186c */
[----:B------:R-:W3:Y:S07]  /*73b0*/  LDSM.16.MT88.4 R24, [R228+0x11000] ;  /* 0x01100000e418783b */ /* 0x000eee0000004200 */
[C---:B-----5:R-:W-:Y:S08]  /*73c0*/  HMMA.16816.F32 R128, R4.reuse, R20, R128 ;  /* 0x000000140480723c */ /* 0x060ff00000001880 */
[----:B------:R-:W-:Y:S01]  /*73d0*/  HMMA.16816.F32 R132, R4, R22, R132 ;  /* 0x000000160484723c */ /* 0x000fe20000001884 */
[----:B------:R-:W-:Y:S06]  /*73e0*/  LDSM.16.MT88.4 R20, [R225+0x11000] ;  /* 0x01100000e114783b */ /* 0x000fec0000004200 */
[----:B------:R-:W-:Y:S01]  /*73f0*/  F2FP.PACK_AB R4, R187, R184 ;  /* 0x000000b8bb04723e */ /* 0x000fe200000000ff */
[----:B------:R-:W-:Y:S01]  /*7400*/  FADD.FTZ R184, R184, R173 ;  /* 0x000000adb8b87221 */ /* 0x000fe20000010000 */
[----:B------:R-:W-:Y:S01]  /*7410*/  F2FP.PACK_AB R5, R193, R190 ;  /* 0x000000bec105723e */ /* 0x000fe200000000ff */
[----:B------:R-:W-:Y:S01]  /*7420*/  FADD.FTZ R190, R190, R167 ;  /* 0x000000a7bebe7221 */ /* 0x000fe20000010000 */
[----:B------:R-:W-:Y:S01]  /*7430*/  F2FP.PACK_AB R6, R189, R186 ;  /* 0x000000babd06723e */ /* 0x000fe200000000ff */
[----:B------:R-:W-:Y:S01]  /*7440*/  FADD.FTZ R187, R187, R184 ;  /* 0x000000b8bbbb7221 */ /* 0x000fe20000010000 */
[----:B------:R-:W-:Y:S01]  /*7450*/  F2FP.PACK_AB R7, R195, R192 ;  /* 0x000000c0c307723e */ /* 0x000fe200000000ff */
[----:B------:R-:W-:-:S02]  /*7460*/  FADD.FTZ R193, R193, R190 ;  /* 0x000000bec1c17221 */ /* 0x000fc40000010000 */
[----:B------:R-:W-:Y:S02]  /*7470*/  FADD.FTZ R186, R186, R187 ;  /* 0x000000bbbaba7221 */ /* 0x000fe40000010000 */
[----:B------:R-:W-:Y:S02]  /*7480*/  FADD.FTZ R192, R192, R193 ;  /* 0x000000c1c0c07221 */ /* 0x000fe40000010000 */
[----:B--2---:R-:W-:Y:S01]  /*7490*/  HMMA.16816.F32 R40, R4, R12, R40 ;  /* 0x0000000c0428723c */ /* 0x004fe20000001828 */
[----:B------:R-:W-:Y:S02]  /*74a0*/  FADD.FTZ R189, R189, R186 ;  /* 0x000000babdbd7221 */ /* 0x000fe40000010000 */
[----:B------:R-:W-:-:S05]  /*74b0*/  FADD.FTZ R192, R195, R192 ;  /* 0x000000c0c3c07221 */ /* 0x000fca0000010000 */
[C---:B------:R-:W-:Y:S01]  /*74c0*/  HMMA.16816.F32 R44, R4.reuse, R14, R44 ;  /* 0x0000000e042c723c */ /* 0x040fe2000000182c */
[----:B------:R-:W2:Y:S07]  /*74d0*/  LDSM.16.MT88.4 R12, [R225+0x13000] ;  /* 0x01300000e10c783b */ /* 0x000eae0000004200 */
[C---:B-1----:R-:W-:Y:S08]  /*74e0*/  HMMA.16816.F32 R56, R4.reuse, R8, R56 ;  /* 0x000000080438723c */ /* 0x042ff00000001838 */
[C---:B------:R-:W-:Y:S01]  /*74f0*/  HMMA.16816.F32 R60, R4.reuse, R10, R60 ;  /* 0x0000000a043c723c */ /* 0x040fe2000000183c */
[----:B------:R-:W1:Y:S07]  /*7500*/  LDSM.16.MT88.4 R8, [R226+0x15000] ;  /* 0x01500000e208783b */ /* 0x000e6e0000004200 */
[C---:B------:R-:W-:Y:S08]  /*7510*/  HMMA.16816.F32 R64, R4.reuse, R16, R64 ;  /* 0x000000100440723c */ /* 0x040ff00000001840 */
[C---:B------:R-:W-:Y:S01]  /*7520*/  HMMA.16816.F32 R68, R4.reuse, R18, R68 ;  /* 0x000000120444723c */ /* 0x040fe20000001844 */
[----:B------:R-:W4:Y:S07]  /*7530*/  LDSM.16.MT88.4 R16, [R225+0x15000] ;  /* 0x01500000e110783b */ /* 0x000f2e0000004200 */
[C---:B---3--:R-:W-:Y:S08]  /*7540*/  HMMA.16816.F32 R160, R4.reuse, R24, R160 ;  /* 0x0000001804a0723c */ /* 0x048ff000000018a0 */
[C---:B--2---:R-:W-:Y:S08]  /*7550*/  HMMA.16816.F32 R80, R4.reuse, R12, R80 ;  /* 0x0000000c0450723c */ /* 0x044ff00000001850 */
[C---:B------:R-:W-:Y:S01]  /*7560*/  HMMA.16816.F32 R84, R4.reuse, R14, R84 ;  /* 0x0000000e0454723c */ /* 0x040fe20000001854 */
[----:B------:R-:W2:Y:S07]  /*7570*/  LDSM.16.MT88.4 R12, [R228+0x17000] ;  /* 0x01700000e40c783b */ /* 0x000eae0000004200 */
[C---:B-1----:R-:W-:Y:S08]  /*7580*/  HMMA.16816.F32 R104, R4.reuse, R8, R104 ;  /* 0x000000080468723c */ /* 0x042ff00000001868 */
[C---:B------:R-:W-:Y:S01]  /*7590*/  HMMA.16816.F32 R108, R4.reuse, R10, R108 ;  /* 0x0000000a046c723c */ /* 0x040fe2000000186c */
[----:B------:R-:W1:Y:S07]  /*75a0*/  LDSM.16.MT88.4 R8, [R226+0x17000] ;  /* 0x01700000e208783b */ /* 0x000e6e0000004200 */
[C---:B----4-:R-:W-:Y:S08]  /*75b0*/  HMMA.16816.F32 R112, R4.reuse, R16, R112 ;  /* 0x000000100470723c */ /* 0x050ff00000001870 */
[C---:B------:R-:W-:Y:S01]  /*75c0*/  HMMA.16816.F32 R116, R4.reuse, R18, R116 ;  /* 0x000000120474723c */ /* 0x040fe20000001874 */
[----:B------:R-:W3:Y:S07]  /*75d0*/  LDSM.16.MT88.4 R16, [R225+0x17000] ;  /* 0x01700000e110783b */ /* 0x000eee0000004200 */
[C---:B------:R-:W-:Y:S01]  /*75e0*/  HMMA.16816.F32 R36, R4.reuse, R26, R36 ;  /* 0x0000001a0424723c */ /* 0x040fe20000001824 */
[----:B------:R-:W4:Y:S07]  /*75f0*/  LDSM.16.MT88.4 R24, [R228+0x15000] ;  /* 0x01500000e418783b */ /* 0x000f2e0000004200 */
[C---:B------:R-:W-:Y:S08]  /*7600*/  HMMA.16816.F32 R48, R4.reuse, R20, R48 ;  /* 0x000000140430723c */ /* 0x040ff00000001830 */
[C---:B------:R-:W-:Y:S01]  /*7610*/  HMMA.16816.F32 R52, R4.reuse, R22, R52 ;  /* 0x000000160434723c */ /* 0x040fe20000001834 */
[----:B------:R-:W5:Y:S07]  /*7620*/  LDSM.16.MT88.4 R20, [R224+0x15000] ;  /* 0x01500000e014783b */ /* 0x000f6e0000004200 */
[C---:B------:R-:W-:Y:S08]  /*7630*/  HMMA.16816.F32 R88, R4.reuse, R28, R88 ;  /* 0x0000001c0458723c */ /* 0x040ff00000001858 */
[C---:B------:R-:W-:Y:S01]  /*7640*/  HMMA.16816.F32 R92, R4.reuse, R30, R92 ;  /* 0x0000001e045c723c */ /* 0x040fe2000000185c */
[----:B------:R-:W4:Y:S07]  /*7650*/  LDSM.16.MT88.4 R28, [R224+0x17000] ;  /* 0x01700000e01c783b */ /* 0x000f2e0000004200 */
[C---:B--2---:R-:W-:Y:S08]  /*7660*/  HMMA.16816.F32 R128, R4.reuse, R12, R128 ;  /* 0x0000000c0480723c */ /* 0x044ff00000001880 */
[C---:B------:R-:W-:Y:S01]  /*7670*/  HMMA.16816.F32 R132, R4.reuse, R14, R132 ;  /* 0x0000000e0484723c */ /* 0x040fe20000001884 */
[----:B------:R-:W2:Y:S07]  /*7680*/  LDSM.16.MT88.4 R12, [R228+0x11800] ;  /* 0x01180000e40c783b */ /* 0x000eae0000004200 */
[C---:B-1----:R-:W-:Y:S08]  /*7690*/  HMMA.16816.F32 R136, R4.reuse, R8, R136 ;  /* 0x000000080488723c */ /* 0x042ff00000001888 */
[C---:B------:R-:W-:Y:S01]  /*76a0*/  HMMA.16816.F32 R156, R4.reuse, R10, R156 ;  /* 0x0000000a049c723c */ /* 0x040fe2000000189c */
[----:B------:R-:W1:Y:S07]  /*76b0*/  LDSM.16.MT88.4 R8, [R225+0x11800] ;  /* 0x01180000e108783b */ /* 0x000e6e0000004200 */
[C---:B---3--:R-:W-:Y:S08]  /*76c0*/  HMMA.16816.F32 R140, R4.reuse, R16, R140 ;  /* 0x00000010048c723c */ /* 0x048ff0000000188c */
[C---:B------:R-:W-:Y:S01]  /*76d0*/  HMMA.16816.F32 R144, R4.reuse, R18, R144 ;  /* 0x000000120490723c */ /* 0x040fe20000001890 */
[----:B------:R-:W3:Y:S07]  /*76e0*/  LDSM.16.MT88.4 R16, [R228+0x13800] ;  /* 0x01380000e410783b */ /* 0x000eee0000004200 */
[C---:B------:R-:W-:Y:S08]  /*76f0*/  HMMA.16816.F32 R72, R4.reuse, R32, R72 ;  /* 0x000000200448723c */ /* 0x040ff00000001848 */
[C---:B------:R-:W-:Y:S01]  /*7700*/  HMMA.16816.F32 R76, R4.reuse, R34, R76 ;  /* 0x00000022044c723c */ /* 0x040fe2000000184c */
[----:B------:R-:W-:Y:S07]  /*7710*/  LDSM.16.MT88.4 R32, [R224+0x13800] ;  /* 0x01380000e020783b */ /* 0x000fee0000004200 */
[C---:B----4-:R-:W-:Y:S08]  /*7720*/  HMMA.16816.F32 R96, R4.reuse, R24, R96 ;  /* 0x000000180460723c */ /* 0x050ff00000001860 */
[C---:B------:R-:W-:Y:S01]  /*7730*/  HMMA.16816.F32 R100, R4.reuse, R26, R100 ;  /* 0x0000001a0464723c */ /* 0x040fe20000001864 */
[----:B------:R-:W4:Y:S07]  /*7740*/  LDSM.16.MT88.4 R24, [R226+0x11800] ;  /* 0x01180000e218783b */ /* 0x000f2e0000004200 */
[C---:B-----5:R-:W-:Y:S08]  /*7750*/  HMMA.16816.F32 R120, R4.reuse, R20, R120 ;  /* 0x000000140478723c */ /* 0x060ff00000001878 */
[C---:B------:R-:W-:Y:S01]  /*7760*/  HMMA.16816.F32 R124, R4.reuse, R22, R124 ;  /* 0x00000016047c723c */ /* 0x040fe2000000187c */
[----:B------:R-:W5:Y:S07]  /*7770*/  LDSM.16.MT88.4 R20, [R224+0x11800] ;  /* 0x01180000e014783b */ /* 0x000f6e0000004200 */
[C---:B------:R-:W-:Y:S08]  /*7780*/  HMMA.16816.F32 R152, R4.reuse, R28, R152 ;  /* 0x0000001c0498723c */ /* 0x040ff00000001898 */
        /* <DEDUP_REMOVED lines=23> */
[C---:B----4-:R-:W-:Y:S08]  /*7900*/  HMMA.16816.F32 R40, R4.reuse, R24, R40 ;  /* 0x000000180428723c */ /* 0x050ff00000001828 */
[C---:B------:R-:W-:Y:S01]  /*7910*/  HMMA.16816.F32 R44, R4.reuse, R26, R44 ;  /* 0x0000001a042c723c */ /* 0x040fe2000000182c */
[----:B------:R-:W4:Y:S07]  /*7920*/  LDSM.16.MT88.4 R24, [R225+0x15800] ;  /* 0x01580000e118783b */ /* 0x000f2e0000004200 */
[C---:B-----5:R-:W-:Y:S08]  /*7930*/  HMMA.16816.F32 R56, R4.reuse, R20, R56 ;  /* 0x000000140438723c */ /* 0x060ff00000001838 */
[C---:B------:R-:W-:Y:S01]  /*7940*/  HMMA.16816.F32 R60, R4.reuse, R22, R60 ;  /* 0x00000016043c723c */ /* 0x040fe2000000183c */
[----:B------:R-:W5:Y:S07]  /*7950*/  LDSM.16.MT88.4 R20, [R224+0x15800] ;  /* 0x01580000e014783b */ /* 0x000f6e0000004200 */
        /* <DEDUP_REMOVED lines=10> */
[C---:B------:R-:W-:Y:S08]  /*7a00*/  HMMA.16816.F32 R84, R4.reuse, R170, R84 ;  /* 0x000000aa0454723c */ /* 0x040ff00000001854 */
[C---:B------:R-:W-:Y:S08]  /*7a10*/  HMMA.16816.F32 R88, R4.reuse, R32, R88 ;  /* 0x000000200458723c */ /* 0x040ff00000001858 */
[C---:B------:R-:W-:Y:S08]  /*7a20*/  HMMA.16816.F32 R92, R4.reuse, R34, R92 ;  /* 0x00000022045c723c */ /* 0x040ff0000000185c */
[C---:B------:R-:W-:Y:S08]  /*7a30*/  HMMA.16816.F32 R104, R4.reuse, R28, R104 ;  /* 0x0000001c0468723c */ /* 0x040ff00000001868 */
[C---:B------:R-:W-:Y:S08]  /*7a40*/  HMMA.16816.F32 R108, R4.reuse, R30, R108 ;  /* 0x0000001e046c723c */ /* 0x040ff0000000186c */
[C---:B----4-:R-:W-:Y:S08]  /*7a50*/  HMMA.16816.F32 R112, R4.reuse, R24, R112 ;  /* 0x000000180470723c */ /* 0x050ff00000001870 */
[C---:B------:R-:W-:Y:S08]  /*7a60*/  HMMA.16816.F32 R116, R4.reuse, R26, R116 ;  /* 0x0000001a0474723c */ /* 0x040ff00000001874 */
[C---:B-----5:R-:W-:Y:S08]  /*7a70*/  HMMA.16816.F32 R120, R4.reuse, R20, R120 ;  /* 0x000000140478723c */ /* 0x060ff00000001878 */
[C---:B------:R-:W-:Y:S08]  /*7a80*/  HMMA.16816.F32 R124, R4.reuse, R22, R124 ;  /* 0x00000016047c723c */ /* 0x040ff0000000187c */
[C---:B--2---:R-:W-:Y:S08]  /*7a90*/  HMMA.16816.F32 R136, R4.reuse, R12, R136 ;  /* 0x0000000c0488723c */ /* 0x044ff00000001888 */
[C---:B------:R-:W-:Y:S08]  /*7aa0*/  HMMA.16816.F32 R156, R4.reuse, R14, R156 ;  /* 0x0000000e049c723c */ /* 0x040ff0000000189c */
[C---:B-1----:R-:W-:Y:S08]  /*7ab0*/  HMMA.16816.F32 R140, R4.reuse, R8, R140 ;  /* 0x00000008048c723c */ /* 0x042ff0000000188c */
[C---:B------:R-:W-:Y:S08]  /*7ac0*/  HMMA.16816.F32 R144, R4.reuse, R10, R144 ;  /* 0x0000000a0490723c */ /* 0x040ff00000001890 */
[C---:B---3--:R-:W-:Y:S08]  /*7ad0*/  HMMA.16816.F32 R152, R4.reuse, R16, R152 ;  /* 0x000000100498723c */ /* 0x048ff00000001898 */
[----:B------:R-:W-:Y:S01]  /*7ae0*/  HMMA.16816.F32 R148, R4, R18, R148 ;  /* 0x000000120494723c */ /* 0x000fe20000001894 */
[----:B------:R-:W-:Y:S07]  /*7af0*/  @!P0 BRA `(.L_x_721) ;  /* 0x0000472000008947 */ /* 0x000fee0003800000 */
[----:B------:R-:W-:Y:S01]  /*7b00*/  IABS R0, c[0x0][0x2d0] ;  /* 0x0000b40000007a13 */ /* 0x000fe20000000000 */
[----:B------:R-:W-:Y:S01]  /*7b10*/  ULDC.64 UR4, c[0x0][0x1a0] ;  /* 0x0000680000047ab9 */ /* 0x000fe20000000a00 */
[----:B------:R-:W-:Y:S01]  /*7b20*/  IABS R4, c[0x0][0x2d0] ;  /* 0x0000b40000047a13 */ /* 0x000fe20000000000 */
[----:B------:R-:W-:Y:S01]  /*7b30*/  ULEA UR8, -UR4, URZ, 0x6 ;  /* 0x0000003f04087291 */ /* 0x000fe2000f8e313f */
[----:B------:R-:W-:Y:S01]  /*7b40*/  MOV R165, R164 ;  /* 0x000000a400a57202 */ /* 0x000fe20000000f00 */
[----:B------:R-:W-:Y:S01]  /*7b50*/  IMAD.MOV.U32 R7, RZ, RZ, R0 ;  /* 0x000000ffff077224 */ /* 0x000fe200078e0000 */
[----:B------:R-:W1:Y:S01]  /*7b60*/  R2UR UR16, R4 ;  /* 0x00000000041073c2 */ /* 0x000e6200000e0000 */
[----:B------:R-:W-:-:S02]  /*7b70*/  UMOV UR34, URZ ;  /* 0x0000003f00227c82 */ /* 0x000fc40008000000 */
[----:B------:R-:W-:Y:S01]  /*7b80*/  UMOV UR32, URZ ;  /* 0x0000003f00207c82 */ /* 0x000fe20008000000 */
[----:B------:R-:W-:Y:S01]  /*7b90*/  IMAD.U32 R242, RZ, RZ, UR8 ;  /* 0x00000008fff27e24 */ /* 0x000fe2000f8e00ff */
[----:B------:R-:W-:Y:S02]  /*7ba0*/  USHF.R.S32.HI UR9, URZ, 0x1f, UR8 ;  /* 0x0000001f3f097899 */ /* 0x000fe40008011408 */
[----:B------:R-:W-:Y:S01]  /*7bb0*/  ULDC UR11, c[0x0][0x2d0] ;  /* 0x0000b400000b7ab9 */ /* 0x000fe20000000800 */
[----:B------:R-:W2:Y:S01]  /*7bc0*/  R2UR UR14, R7 ;  /* 0x00000000070e73c2 */ /* 0x000ea200000e0000 */
[----:B------:R-:W-:Y:S02]  /*7bd0*/  ULDC UR10, c[0x0][0x2d0] ;  /* 0x0000b400000a7ab9 */ /* 0x000fe40000000800 */
[----:B------:R-:W-:Y:S01]  /*7be0*/  MOV R239, UR9 ;  /* 0x0000000900ef7c02 */ /* 0x000fe20008000f00 */
[----:B------:R-:W-:Y:S02]  /*7bf0*/  UIADD3 UR26, UR26, -0x2, URZ ;  /* 0xfffffffe1a1a7890 */ /* 0x000fe4000fffe03f */
[----:B------:R-:W-:-:S02]  /*7c00*/  UISETP.NE.AND UP1, UPT, URZ, UR11, UPT ;  /* 0x0000000b3f00728c */ /* 0x000fc4000bf25270 */
[----:B------:R-:W-:Y:S02]  /*7c10*/  ULOP3.LUT UR15, URZ, UR11, URZ, 0x33, !UPT ;  /* 0x0000000b3f0f7292 */ /* 0x000fe4000f8e333f */
[----:B------:R-:W-:Y:S02]  /*7c20*/  UISETP.NE.AND UP0, UPT, URZ, UR10, UPT ;  /* 0x0000000a3f00728c */ /* 0x000fe4000bf05270 */
[----:B------:R-:W-:Y:S02]  /*7c30*/  ULOP3.LUT UR12, URZ, UR10, URZ, 0x33, !UPT ;  /* 0x0000000a3f0c7292 */ /* 0x000fe4000f8e333f */
[----:B------:R-:W-:Y:S01]  /*7c40*/  ULDC.64 UR8, c[0x0][0x1a0] ;  /* 0x0000680000087ab9 */ /* 0x000fe20000000a00 */
[----:B-1----:R-:W1:Y:S08]  /*7c50*/  I2F.RP R6, UR16 ;  /* 0x0000001000067d06 */ /* 0x002e700008209400 */
[----:B--2---:R-:W2:Y:S08]  /*7c60*/  I2F.RP R5, UR14 ;  /* 0x0000000e00057d06 */ /* 0x004eb00008209400 */
[----:B-1----:R-:W1:Y:S08]  /*7c70*/  MUFU.RCP R2, R6 ;  /* 0x0000000600027308 */ /* 0x002e700000001000 */
[----:B--2---:R-:W2:Y:S01]  /*7c80*/  MUFU.RCP R0, R5 ;  /* 0x0000000500007308 */ /* 0x004ea20000001000 */
[----:B-1----:R-:W-:-:S07]  /*7c90*/  IADD3 R2, R2, 0xffffffe, RZ ;  /* 0x0ffffffe02027810 */ /* 0x002fce0007ffe0ff */
[----:B------:R-:W1:Y:S01]  /*7ca0*/  F2I.FTZ.U32.TRUNC.NTZ R2, R2 ;  /* 0x0000000200027305 */ /* 0x000e62000021f000 */
[----:B--2---:R-:W-:-:S07]  /*7cb0*/  IADD3 R0, R0, 0xffffffe, RZ ;  /* 0x0ffffffe00007810 */ /* 0x004fce0007ffe0ff */
[----:B------:R-:W2:Y:S01]  /*7cc0*/  F2I.FTZ.U32.TRUNC.NTZ R0, R0 ;  /* 0x0000000000007305 */ /* 0x000ea2000021f000 */
[----:B-1----:R-:W1:Y:S08]  /*7cd0*/  R2UR UR35, R2 ;  /* 0x00000000022373c2 */ /* 0x002e7000000e0000 */
[----:B--2---:R2:W3:Y:S01]  /*7ce0*/  R2UR UR33, R0 ;  /* 0x00000000002173c2 */ /* 0x0044e200000e0000 */
[----:B-1----:R-:W-:-:S04]  /*7cf0*/  UIADD3 UR7, URZ, -UR35, URZ ;  /* 0x800000233f077290 */ /* 0x002fc8000fffe03f */
[----:B------:R-:W-:Y:S01]  /*7d00*/  UIMAD UR7, UR7, UR16, URZ ;  /* 0x00000010070772a4 */ /* 0x000fe2000f8e023f */
[----:B--2---:R-:W-:Y:S01]  /*7d10*/  IMAD.MOV.U32 R0, RZ, RZ, R3 ;  /* 0x000000ffff007224 */ /* 0x004fe200078e0003 */
[----:B---3--:R-:W-:Y:S02]  /*7d20*/  UIADD3 UR6, URZ, -UR33, URZ ;  /* 0x800000213f067290 */ /* 0x008fe4000fffe03f */
[----:B------:R-:W-:Y:S02]  /*7d30*/  UIMAD.WIDE.U32 UR34, UR35, UR7, UR34 ;  /* 0x00000007232272a5 */ /* 0x000fe4000f8e0022 */
[----:B------:R-:W-:-:S04]  /*7d40*/  UIMAD UR6, UR6, UR14, URZ ;  /* 0x0000000e060672a4 */ /* 0x000fc8000f8e023f */
[----:B------:R-:W-:Y:S02]  /*7d50*/  UIMAD.WIDE.U32 UR32, UR33, UR6, UR32 ;  /* 0x00000006212072a5 */ /* 0x000fe4000f8e0020 */
[----:B------:R-:W-:Y:S02]  /*7d60*/  UMOV UR17, UR35 ;  /* 0x0000002300117c82 */ /* 0x000fe40008000000 */
[----:B------:R-:W-:-:S03]  /*7d70*/  ULDC.64 UR6, c[0x0][0x198] ;  /* 0x0000660000067ab9 */ /* 0x000fc60000000a00 */
[----:B------:R-:W-:Y:S02]  /*7d80*/  UMOV UR13, UR33 ;  /* 0x00000021000d7c82 */ /* 0x000fe40008000000 */
.L_x_725:
[----:B------:R-:W-:Y:S04]  /*7d90*/  DEPBAR.LE SB0, 0x0 ;  /* 0x000080000000791a */ /* 0x000fe80000000000 */
[----:B------:R-:W-:Y:S01]  /*7da0*/  BAR.SYNC.DEFER_BLOCKING 0x0 ;  /* 0x0000000000007b1d */ /* 0x000fe20000010000 */
[----:B------:R-:W-:Y:S01]  /*7db0*/  PLOP3.LUT P0, PT, PT, PT, UP6, 0x80, 0x0 ;  /* 0x000000000000781c */ /* 0x000fe20003f0f068 */
[----:B------:R-:W-:Y:S01]  /*7dc0*/  IMAD.MOV.U32 R3, RZ, RZ, R242 ;  /* 0x000000ffff037224 */ /* 0x000fe200078e00f2 */
[----:B------:R-:W-:Y:S03]  /*7dd0*/  MOV R164, R239 ;  /* 0x000000ef00a47202 */ /* 0x000fe60000000f00 */
[----:B------:R-:W-:Y:S02]  /*7de0*/  UMOV UR21, UR5 ;  /* 0x0000000500157c82 */ /* 0x000fe40008000000 */
[----:B------:R-:W-:Y:S06]  /*7df0*/  UMOV UR22, UR4 ;  /* 0x0000000400167c82 */ /* 0x000fec0008000000 */
[----:B------:R-:W-:-:S05]  /*7e00*/  @!P0 BRA `(.L_x_722) ;  /* 0x0000047000008947 */ /* 0x000fca0003800000 */
[----:B------:R-:W-:Y:S04]  /*7e10*/  USHF.L.U32 UR21, UR26, 0x6, URZ ;  /* 0x000000061a157899 */ /* 0x000fe8000800063f */
[----:B------:R-:W-:Y:S02]  /*7e20*/  UIADD3 UR36, UR21, 0x40, URZ ;  /* 0x0000004015247890 */ /* 0x000fe4000fffe03f */
[----:B------:R-:W-:Y:S01]  /*7e30*/  IMAD.U32 R5, RZ, RZ, UR21 ;  /* 0x00000015ff057e24 */ /* 0x000fe2000f8e00ff */
[----:B------:R-:W-:Y:S03]  /*7e40*/  ULOP3.LUT UR21, UR21, UR11, URZ, 0x3c, !UPT ;  /* 0x0000000b15157292 */ /* 0x000fe6000f8e3c3f */
[----:B------:R-:W-:Y:S01]  /*7e50*/  IMAD.U32 R4, RZ, RZ, UR36 ;  /* 0x00000024ff047e24 */ /* 0x000fe2000f8e00ff */
[----:B------:R-:W-:Y:S01]  /*7e60*/  ULOP3.LUT UR36, UR36, UR11, URZ, 0x3c, !UPT ;  /* 0x0000000b24247292 */ /* 0x000fe2000f8e3c3f */
[----:B------:R-:W-:Y:S03]  /*7e70*/  IABS R2, R5 ;  /* 0x0000000500027213 */ /* 0x000fe60000000000 */
[----:B------:R-:W-:Y:S01]  /*7e80*/  IABS R3, R4 ;  /* 0x0000000400037213 */ /* 0x000fe20000000000 */
[----:B------:R-:W1:Y:S08]  /*7e90*/  R2UR UR32, R2 ;  /* 0x00000000022073c2 */ /* 0x000e7000000e0000 */
[----:B------:R-:W2:Y:S01]  /*7ea0*/  R2UR UR34, R3 ;  /* 0x00000000032273c2 */ /* 0x000ea200000e0000 */
[----:B-1----:R-:W-:Y:S07]  /*7eb0*/  UIMAD.WIDE.U32 UR40, UR17, UR32, URZ ;  /* 0x00000020112872a5 */ /* 0x002fee000f8e003f */
[----:B------:R-:W-:Y:S02]  /*7ec0*/  UMOV UR35, UR41 ;  /* 0x0000002900237c82 */ /* 0x000fe40008000000 */
[----:B--2---:R-:W-:Y:S02]  /*7ed0*/  UIMAD.WIDE.U32 UR38, UR17, UR34, URZ ;  /* 0x00000022112672a5 */ /* 0x004fe4000f8e003f */
[----:B------:R-:W-:Y:S04]  /*7ee0*/  UIADD3 UR22, -UR35, URZ, URZ ;  /* 0x0000003f23167290 */ /* 0x000fe8000fffe13f */
[----:B------:R-:W-:Y:S02]  /*7ef0*/  UIMAD UR32, UR16, UR22, UR32 ;  /* 0x00000016102072a4 */ /* 0x000fe4000f8e0220 */
[----:B------:R-:W-:Y:S02]  /*7f00*/  UMOV UR37, UR39 ;  /* 0x0000002700257c82 */ /* 0x000fe40008000000 */
[----:B------:R-:W-:Y:S02]  /*7f10*/  UIADD3 UR33, -UR37, URZ, URZ ;  /* 0x0000003f25217290 */ /* 0x000fe4000fffe13f */
[----:B------:R-:W-:Y:S02]  /*7f20*/  UISETP.GT.U32.AND UP2, UPT, UR16, UR32, UPT ;  /* 0x000000201000728c */ /* 0x000fe4000bf44070 */
[----:B------:R-:W-:Y:S04]  /*7f30*/  UIMAD UR34, UR16, UR33, UR34 ;  /* 0x00000021102272a4 */ /* 0x000fe8000f8e0222 */
[----:B------:R-:W-:Y:S05]  /*7f40*/  UISETP.GT.U32.AND UP3, UPT, UR16, UR34, UPT ;  /* 0x000000221000728c */ /* 0x000fea000bf64070 */
[----:B------:R-:W-:Y:S02]  /*7f50*/  @!UP2 UIADD3 UR32, UR32, -UR16, URZ ;  /* 0x800000102020a290 */ /* 0x000fe4000fffe03f */
[----:B------:R-:W-:Y:S02]  /*7f60*/  @!UP2 UIADD3 UR35, UR35, 0x1, URZ ;  /* 0x000000012323a890 */ /* 0x000fe4000fffe03f */
[----:B------:R-:W-:Y:S02]  /*7f70*/  UISETP.GE.U32.AND UP4, UPT, UR32, UR16, UPT ;  /* 0x000000102000728c */ /* 0x000fe4000bf86070 */
[----:B------:R-:W-:Y:S02]  /*7f80*/  @!UP3 UIADD3 UR34, UR34, -UR16, URZ ;  /* 0x800000102222b290 */ /* 0x000fe4000fffe03f */
[----:B------:R-:W-:Y:S02]  /*7f90*/  @!UP3 UIADD3 UR37, UR37, 0x1, URZ ;  /* 0x000000012525b890 */ /* 0x000fe4000fffe03f */
[----:B------:R-:W-:Y:S02]  /*7fa0*/  UISETP.GE.U32.AND UP5, UPT, UR34, UR16, UPT ;  /* 0x000000102200728c */ /* 0x000fe4000bfa6070 */
[----:B------:R-:W-:Y:S02]  /*7fb0*/  UISETP.GE.AND UP3, UPT, UR36, URZ, UPT ;  /* 0x0000003f2400728c */ /* 0x000fe4000bf66270 */
[----:B------:R-:W-:Y:S02]  /*7fc0*/  UISETP.GE.AND UP2, UPT, UR21, URZ, UPT ;  /* 0x0000003f1500728c */ /* 0x000fe4000bf46270 */
[----:B------:R-:W-:Y:S05]  /*7fd0*/  @UP4 UIADD3 UR35, UR35, 0x1, URZ ;  /* 0x0000000123234890 */ /* 0x000fea000fffe03f */
[----:B------:R-:W-:Y:S04]  /*7fe0*/  @UP5 UIADD3 UR37, UR37, 0x1, URZ ;  /* 0x0000000125255890 */ /* 0x000fe8000fffe03f */
[----:B------:R-:W-:Y:S02]  /*7ff0*/  @!UP3 UIADD3 UR37, -UR37, URZ, URZ ;  /* 0x0000003f2525b290 */ /* 0x000fe4000fffe13f */
[----:B------:R-:W-:Y:S02]  /*8000*/  @!UP2 UIADD3 UR35, -UR35, URZ, URZ ;  /* 0x0000003f2323a290 */ /* 0x000fe4000fffe13f */
[----:B------:R-:W-:Y:S02]  /*8010*/  USEL UR37, UR15, UR37, !UP1 ;  /* 0x000000250f257287 */ /* 0x000fe4000c800000 */
[----:B------:R-:W-:Y:S04]  /*8020*/  USEL UR35, UR15, UR35, !UP1 ;  /* 0x000000230f237287 */ /* 0x000fe8000c800000 */
[----:B------:R-:W-:Y:S02]  /*8030*/  IMAD.U32 R3, RZ, RZ, UR37 ;  /* 0x00000025ff037e24 */ /* 0x000fe4000f8e00ff */
[----:B------:R-:W-:Y:S01]  /*8040*/  MOV R2, UR35 ;  /* 0x0000002300027c02 */ /* 0x000fe20008000f00 */
[----:B------:R-:W-:Y:S02]  /*8050*/  IMAD.U32 R4, RZ, RZ, UR35 ;  /* 0x00000023ff047e24 */ /* 0x000fe4000f8e00ff */
[----:B------:R-:W-:Y:S02]  /*8060*/  LEA R8, P0, R3, UR28, 0x2 ;  /* 0x0000001c03087c11 */ /* 0x000fe4000f8010ff */
[----:B------:R-:W-:Y:S02]  /*8070*/  LEA R6, P1, R2, UR28, 0x2 ;  /* 0x0000001c02067c11 */ /* 0x000fe4000f8210ff */
[----:B------:R-:W1:Y:S01]  /*8080*/  R2UR UR32, R8 ;  /* 0x00000000082073c2 */ /* 0x000e6200000e0000 */
[----:B------:R-:W-:Y:S02]  /*8090*/  MOV R2, UR37 ;  /* 0x0000002500027c02 */ /* 0x000fe40008000f00 */
[----:B------:R-:W-:Y:S02]  /*80a0*/  LEA.HI.X.SX32 R7, R4, UR29, 0x2, P1 ;  /* 0x0000001d04077c11 */ /* 0x000fe400088f16ff */
[----:B------:R-:W-:Y:S03]  /*80b0*/  LEA.HI.X.SX32 R9, R2, UR29, 0x2, P0 ;  /* 0x0000001d02097c11 */ /* 0x000fe600080f16ff */
[----:B------:R-:W2:Y:S08]  /*80c0*/  R2UR UR38, R6 ;  /* 0x00000000062673c2 */ /* 0x000eb000000e0000 */
[----:B------:R-:W3:Y:S08]  /*80d0*/  R2UR UR39, R7 ;  /* 0x00000000072773c2 */ /* 0x000ef000000e0000 */
[----:B------:R-:W4:Y:S01]  /*80e0*/  R2UR UR33, R9 ;  /* 0x00000000092173c2 */ /* 0x000f2200000e0000 */
[----:B-1----:R-:W-:Y:S01]  /*80f0*/  IMAD.U32 R10, RZ, RZ, UR32 ;  /* 0x00000020ff0a7e24 */ /* 0x002fe2000f8e00ff */
[----:B------:R-:W-:Y:S04]  /*8100*/  UIADD3 UR32, UR37, -UR35, URZ ;  /* 0x8000002325207290 */ /* 0x000fe8000fffe03f */
[----:B------:R-:W-:Y:S01]  /*8110*/  UIMAD UR32, UR32, UR11, -0x40 ;  /* 0xffffffc0202074a4 */ /* 0x000fe2000f8e020b */
[----:B--2---:R-:W-:Y:S03]  /*8120*/  IMAD.U32 R12, RZ, RZ, UR38 ;  /* 0x00000026ff0c7e24 */ /* 0x004fe6000f8e00ff */
[----:B------:R-:W-:Y:S02]  /*8130*/  USHF.R.S32.HI UR22, URZ, 0x1f, UR32 ;  /* 0x0000001f3f167899 */ /* 0x000fe40008011420 */
[----:B------:R-:W-:Y:S01]  /*8140*/  UIMAD UR21, UR9, UR32, URZ ;  /* 0x00000020091572a4 */ /* 0x000fe2000f8e023f */
[----:B---3--:R-:W-:Y:S03]  /*8150*/  MOV R13, UR39 ;  /* 0x00000027000d7c02 */ /* 0x008fe60008000f00 */
[----:B------:R-:W-:Y:S03]  /*8160*/  UIMAD UR21, UR22, UR8, UR21 ;  /* 0x00000008161572a4 */ /* 0x000fe6000f8e0215 */
[----:B------:R-:W-:Y:S01]  /*8170*/  UMOV UR22, UR8 ;  /* 0x0000000800167c82 */ /* 0x000fe20008000000 */
[----:B------:R-:W2:Y:S01]  /*8180*/  LDG.E R3, [R12.64] ;  /* 0x0000001e0c037981 */ /* 0x000ea2000c1e1900 */
[----:B----4-:R-:W-:Y:S01]  /*8190*/  MOV R11, UR33 ;  /* 0x00000021000b7c02 */ /* 0x010fe20008000f00 */
[----:B------:R-:W-:Y:S04]  /*81a0*/  UIMAD.WIDE.U32 UR32, UR8, UR32, URZ ;  /* 0x00000020082072a5 */ /* 0x000fe8000f8e003f */
[----:B------:R-:W2:Y:S01]  /*81b0*/  LDG.E R2, [R10.64] ;  /* 0x0000001e0a027981 */ /* 0x000ea2000c1e1900 */
[----:B------:R-:W-:Y:S01]  /*81c0*/  UIADD3 UR21, UR33, UR21, URZ ;  /* 0x0000001521157290 */ /* 0x000fe2000fffe03f */
[----:B------:R-:W-:Y:S01]  /*81d0*/  IMAD.U32 R5, RZ, RZ, UR33 ;  /* 0x00000021ff057e24 */ /* 0x000fe2000f8e00ff */
[----:B------:R-:W-:Y:S04]  /*81e0*/  MOV R4, UR32 ;  /* 0x0000002000047c02 */ /* 0x000fe80008000f00 */
[----:B------:R-:W-:Y:S01]  /*81f0*/  MOV R5, UR21 ;  /* 0x0000001500057c02 */ /* 0x000fe20008000f00 */
[----:B------:R-:W-:Y:S01]  /*8200*/  UMOV UR21, UR9 ;  /* 0x0000000900157c82 */ /* 0x000fe20008000000 */
[----:B--2---:R-:W-:Y:S04]  /*8210*/  IMAD.IADD R3, R3, 0x1, -R2 ;  /* 0x0000000103037824 */ /* 0x004fe800078e0a02 */
[C---:B------:R-:W-:Y:S01]  /*8220*/  IMAD.WIDE.U32 R4, R3.reuse, c[0x0][0x188], R4 ;  /* 0x0000620003047a25 */ /* 0x040fe200078e0004 */
[----:B------:R-:W-:Y:S05]  /*8230*/  SHF.R.S32.HI R164, RZ, 0x1f, R3 ;  /* 0x0000001fffa47819 */ /* 0x000fea0000011403 */
[----:B------:R-:W-:Y:S04]  /*8240*/  IMAD R164, R164, c[0x0][0x188], RZ ;  /* 0x00006200a4a47a24 */ /* 0x000fe800078e02ff */
[----:B------:R-:W-:Y:S02]  /*8250*/  IMAD R164, R3, c[0x0][0x18c], R164 ;  /* 0x0000630003a47a24 */ /* 0x000fe400078e02a4 */
[----:B------:R-:W-:Y:S03]  /*8260*/  IMAD.MOV.U32 R3, RZ, RZ, R4 ;  /* 0x000000ffff037224 */ /* 0x000fe600078e0004 */
[----:B------:R-:W-:Y:S02]  /*8270*/  IADD3 R164, R5, R164, RZ ;  /* 0x000000a405a47210 */ /* 0x000fe40007ffe0ff */
.L_x_722:
[----:B------:R-:W-:Y:S01]  /*8280*/  ISETP.GE.AND P6, PT, R240, c[0x0][0x220], PT ;  /* 0x00008800f0007a0c */ /* 0x000fe20003fc6270 */
[----:B------:R-:W-:Y:S01]  /*8290*/  UISETP.GE.AND UP2, UPT, UR26, 0x1, UPT ;  /* 0x000000011a00788c */ /* 0x000fe2000bf46270 */
[----:B------:R-:W-:Y:S02]  /*82a0*/  ISETP.GE.AND P5, PT, R237, c[0x0][0x220], PT ;  /* 0x00008800ed007a0c */ /* 0x000fe40003fa6270 */
[CC--:B------:R-:W-:Y:S02]  /*82b0*/  LEA R2, P0, R3.reuse, R248.reuse, 0x1 ;  /* 0x000000f803027211 */ /* 0x0c0fe400078008ff */
[C---:B------:R-:W-:Y:S02]  /*82c0*/  IADD3 R251, P1, R3.reuse, UR20, RZ ;  /* 0x0000001403fb7c10 */ /* 0x040fe4000ff3e0ff */
[-C--:B------:R-:W-:Y:S02]  /*82d0*/  LEA.HI.X R3, R3, R249.reuse, R164, 0x1, P0 ;  /* 0x000000f903037211 */ /* 0x080fe400000f0ca4 */
[----:B------:R-:W-:Y:S02]  /*82e0*/  ISETP.GE.AND P4, PT, R236, c[0x0][0x220], PT ;  /* 0x00008800ec007a0c */ /* 0x000fe40003f86270 */
[----:B------:R-:W-:Y:S01]  /*82f0*/  ISETP.GE.AND P3, PT, R235, c[0x0][0x220], PT ;  /* 0x00008800eb007a0c */ /* 0x000fe20003f66270 */
[----:B------:R-:W-:Y:S01]  /*8300*/  @P6 STS.128 [R238+0x10000], RZ ;  /* 0x010000ffee006388 */ /* 0x000fe20000000c00 */
[----:B------:R-:W-:Y:S02]  /*8310*/  IADD3.X R166, R164, UR19, RZ, P1, !PT ;  /* 0x00000013a4a67c10 */ /* 0x000fe40008ffe4ff */
[CC--:B------:R-:W-:Y:S01]  /*8320*/  @!P6 LEA R26, P1, R251.reuse, R248.reuse, 0x1 ;  /* 0x000000f8fb1ae211 */ /* 0x0c0fe200078208ff */
[----:B------:R-:W-:Y:S01]  /*8330*/  @!PT LDS RZ, [RZ] ;  /* 0x00000000fffff984 */ /* 0x000fe20000000800 */
[----:B------:R-:W-:Y:S01]  /*8340*/  @!PT LDS RZ, [RZ] ;  /* 0x00000000fffff984 */ /* 0x000fe20000000800 */
[----:B------:R-:W-:Y:S01]  /*8350*/  @!PT LDS RZ, [RZ] ;  /* 0x00000000fffff984 */ /* 0x000fe20000000800 */
[----:B------:R1:W-:Y:S01]  /*8360*/  @!P6 LDGSTS.E.BYPASS.LTC128B.128 [R238+0x10000], [R2.64] ;  /* 0x1000000002eeefae */ /* 0x0003e2000b901d5e */
[CC--:B------:R-:W-:Y:S02]  /*8370*/  @!P5 LEA R18, P0, R251.reuse, R248.reuse, 0x1 ;  /* 0x000000f8fb12d211 */ /* 0x0c0fe400078008ff */
[CCC-:B------:R-:W-:Y:S01]  /*8380*/  @!P6 LEA.HI.X R27, R251.reuse, R249.reuse, R166.reuse, 0x1, P1 ;  /* 0x000000f9fb1be211 */ /* 0x1c0fe200008f0ca6 */
[----:B------:R-:W-:Y:S01]  /*8390*/  @P5 STS.128 [R238+0x12000], RZ ;  /* 0x012000ffee005388 */ /* 0x000fe20000000c00 */
[CCC-:B------:R-:W-:Y:S02]  /*83a0*/  @!P5 LEA.HI.X R19, R251.reuse, R249.reuse, R166.reuse, 0x1, P0 ;  /* 0x000000f9fb13d211 */ /* 0x1c0fe400000f0ca6 */
[C---:B------:R-:W-:Y:S01]  /*83b0*/  IADD3 R167, P2, R251.reuse, UR20, RZ ;  /* 0x00000014fba77c10 */ /* 0x040fe2000ff5e0ff */
[----:B------:R-:W-:Y:S01]  /*83c0*/  @!PT LDS RZ, [RZ] ;  /* 0x00000000fffff984 */ /* 0x000fe20000000800 */
[----:B------:R-:W-:Y:S01]  /*83d0*/  @!PT LDS RZ, [RZ] ;  /* 0x00000000fffff984 */ /* 0x000fe20000000800 */
[----:B------:R-:W-:Y:S01]  /*83e0*/  @!PT LDS RZ, [RZ] ;  /* 0x00000000fffff984 */ /* 0x000fe20000000800 */
[----:B------:R1:W-:Y:S01]  /*83f0*/  @!P5 LDGSTS.E.BYPASS.LTC128B.128 [R238+0x12000], [R2.64+0x80] ;  /* 0x1200008002eedfae */ /* 0x0003e2000b901d5e */
[CC--:B------:R-:W-:Y:S02]  /*8400*/  @!P3 LEA R250, P1, R251.reuse, R248.reuse, 0x1 ;  /* 0x000000f8fbfab211 */ /* 0x0c0fe400078208ff */
[----:B------:R-:W-:Y:S01]  /*8410*/  IADD3.X R164, R166, UR19, RZ, P2, !PT ;  /* 0x00000013a6a47c10 */ /* 0x000fe200097fe4ff */
[----:B------:R-:W-:Y:S01]  /*8420*/  @P4 STS.128 [R238+0x14000], RZ ;  /* 0x014000ffee004388 */ /* 0x000fe20000000c00 */
[-C--:B------:R-:W-:Y:S02]  /*8430*/  @!P4 LEA R14, P2, R251, R248.reuse, 0x1 ;  /* 0x000000f8fb0ec211 */ /* 0x080fe400078408ff */
[-C--:B------:R-:W-:Y:S01]  /*8440*/  @!P6 LEA R22, P0, R167, R248.reuse, 0x1 ;  /* 0x000000f8a716e211 */ /* 0x080fe200078008ff */
[----:B------:R-:W-:Y:S01]  /*8450*/  @!PT LDS RZ, [RZ] ;  /* 0x00000000fffff984 */ /* 0x000fe20000000800 */
[----:B------:R-:W-:Y:S01]  /*8460*/  @!PT LDS RZ, [RZ] ;  /* 0x00000000fffff984 */ /* 0x000fe20000000800 */
[----:B------:R-:W-:Y:S01]  /*8470*/  @!PT LDS RZ, [RZ] ;  /* 0x00000000fffff984 */ /* 0x000fe20000000800 */
[----:B------:R1:W-:Y:S01]  /*8480*/  @!P4 LDGSTS.E.BYPASS.LTC128B.128 [R238+0x14000], [R2.64+0x100] ;  /* 0x1400010002eecfae */ /* 0x0003e2000b901d5e */
[CCC-:B------:R-:W-:Y:S02]  /*8490*/  @!P4 LEA.HI.X R15, R251.reuse, R249.reuse, R166.reuse, 0x1, P2 ;  /* 0x000000f9fb0fc211 */ /* 0x1c0fe400010f0ca6 */
[-C--:B------:R-:W-:Y:S01]  /*84a0*/  @!P3 LEA.HI.X R251, R251, R249.reuse, R166, 0x1, P1 ;  /* 0x000000f9fbfbb211 */ /* 0x080fe200008f0ca6 */
[----:B------:R-:W-:Y:S01]  /*84b0*/  @P3 STS.128 [R238+0x16000], RZ ;  /* 0x016000ffee003388 */ /* 0x000fe20000000c00 */
[CCC-:B------:R-:W-:Y:S02]  /*84c0*/  @!P6 LEA.HI.X R23, R167.reuse, R249.reuse, R164.reuse, 0x1, P0 ;  /* 0x000000f9a717e211 */ /* 0x1c0fe400000f0ca4 */
[CC--:B------:R-:W-:Y:S01]  /*84d0*/  @!P5 LEA R198, P2, R167.reuse, R248.reuse, 0x1 ;  /* 0x000000f8a7c6d211 */ /* 0x0c0fe200078408ff */
[----:B------:R-:W-:Y:S01]  /*84e0*/  @!PT LDS RZ, [RZ] ;  /* 0x00000000fffff984 */ /* 0x000fe20000000800 */
[----:B------:R-:W-:Y:S01]  /*84f0*/  @!PT LDS RZ, [RZ] ;  /* 0x00000000fffff984 */ /* 0x000fe20000000800 */
[----:B------:R-:W-:Y:S01]  /*8500*/  @!PT LDS RZ, [RZ] ;  /* 0x00000000fffff984 */ /* 0x000fe20000000800 */
[----:B------:R1:W-:Y:S01]  /*8510*/  @!P3 LDGSTS.E.BYPASS.LTC128B.128 [R238+0x16000], [R2.64+0x180] ;  /* 0x1600018002eebfae */ /* 0x0003e2000b901d5e */
[CC--:B------:R-:W-:Y:S02]  /*8520*/  @!P4 LEA R34, P1, R167.reuse, R248.reuse, 0x1 ;  /* 0x000000f8a722c211 */ /* 0x0c0fe400078208ff */
[CCC-:B------:R-:W-:Y:S01]  /*8530*/  @!P5 LEA.HI.X R199, R167.reuse, R249.reuse, R164.reuse, 0x1, P2 ;  /* 0x000000f9a7c7d211 */ /* 0x1c0fe200010f0ca4 */
[----:B------:R-:W-:Y:S01]  /*8540*/  @P6 STS.128 [R238+0x10800], RZ ;  /* 0x010800ffee006388 */ /* 0x000fe20000000c00 */
[CCC-:B------:R-:W-:Y:S02]  /*8550*/  @!P4 LEA.HI.X R35, R167.reuse, R249.reuse, R164.reuse, 0x1, P1 ;  /* 0x000000f9a723c211 */ /* 0x1c0fe400008f0ca4 */
[CC--:B------:R-:W-:Y:S01]  /*8560*/  @!P3 LEA R30, P0, R167.reuse, R248.reuse, 0x1 ;  /* 0x000000f8a71eb211 */ /* 0x0c0fe200078008ff */
[----:B------:R-:W-:Y:S01]  /*8570*/  @!PT LDS RZ, [RZ] ;  /* 0x00000000fffff984 */ /* 0x000fe20000000800 */
[----:B------:R-:W-:Y:S01]  /*8580*/  @!PT LDS RZ, [RZ] ;  /* 0x00000000fffff984 */ /* 0x000fe20000000800 */
[----:B------:R-:W-:Y:S01]  /*8590*/  @!PT LDS RZ, [RZ] ;  /* 0x00000000fffff984 */ /* 0x000fe20000000800 */
[----:B------:R2:W-:Y:S01]  /*85a0*/  @!P6 LDGSTS.E.BYPASS.LTC128B.128 [R238+0x10800], [R26.64] ;  /* 0x108000001aeeefae */ /* 0x0005e2000b901d5e */
[C---:B------:R-:W-:Y:S02]  /*85b0*/  IADD3 R166, P2, R167.reuse, UR20, RZ ;  /* 0x00000014a7a67c10 */ /* 0x040fe4000ff5e0ff */
[-C--:B------:R-:W-:Y:S01]  /*85c0*/  @!P3 LEA.HI.X R31, R167, R249.reuse, R164, 0x1, P0 ;  /* 0x000000f9a71fb211 */ /* 0x080fe200000f0ca4 */
[----:B------:R-:W-:Y:S01]  /*85d0*/  @P5 STS.128 [R238+0x12800], RZ ;  /* 0x012800ffee005388 */ /* 0x000fe20000000c00 */
[-C--:B------:R-:W-:Y:S02]  /*85e0*/  @!P6 LEA R194, P0, R166, R248.reuse, 0x1 ;  /* 0x000000f8a6c2e211 */ /* 0x080fe400078008ff */
[----:B------:R-:W-:Y:S01]  /*85f0*/  IADD3.X R164, R164, UR19, RZ, P2, !PT ;  /* 0x00000013a4a47c10 */ /* 0x000fe200097fe4ff */
        /* <DEDUP_REMOVED lines=12> */
[----:B------:R4:W-:Y:S01]  /*86c0*/  @!P4 LDGSTS.E.BYPASS.LTC128B.128 [R238+0x14800], [R14.64+0x100] ;  /* 0x148001000eeecfae */ /* 0x0009e2000b901d5e */
[C---:B------:R-:W-:Y:S02]  /*86d0*/  @!P3 LEA R248, P0, R166.reuse, R248, 0x1 ;  /* 0x000000f8a6f8b211 */ /* 0x040fe400078008ff */
[CCC-:B------:R-:W-:Y:S01]  /*86e0*/  @!P4 LEA.HI.X R203, R166.reuse, R249.reuse, R164.reuse, 0x1, P1 ;  /* 0x000000f9a6cbc211 */ /* 0x1c0fe200008f0ca4 */
[----:B------:R-:W-:Y:S01]  /*86f0*/  @P3 STS.128 [R238+0x16800], RZ ;  /* 0x016800ffee003388 */ /* 0x000fe20000000c00 */
[----:B------:R-:W-:Y:S02]  /*8700*/  @!P3 LEA.HI.X R249, R166, R249, R164, 0x1, P0 ;  /* 0x000000f9a6f9b211 */ /* 0x000fe400000f0ca4 */
[----:B------:R-:W-:Y:S01]  /*8710*/  PLOP3.LUT P0, PT, PT, PT, UP2, 0x80, 0x0 ;  /* 0x000000000000781c */ /* 0x000fe20003f0f028 */
[----:B------:R-:W-:Y:S01]  /*8720*/  @!PT LDS RZ, [RZ] ;  /* 0x00000000fffff984 */ /* 0x000fe20000000800 */
[----:B------:R-:W-:Y:S01]  /*8730*/  @!PT LDS RZ, [RZ] ;  /* 0x00000000fffff984 */ /* 0x000fe20000000800 */
[----:B------:R-:W-:Y:S01]  /*8740*/  @!PT LDS RZ, [RZ] ;  /* 0x00000000fffff984 */ /* 0x000fe20000000800 */
[----:B------:R1:W-:Y:S04]  /*8750*/  @!P3 LDGSTS.E.BYPASS.LTC128B.128 [R238+0x16800], [R250.64+0x180] ;  /* 0x16800180faeebfae */ /* 0x0003e8000b901d5e */
[----:B------:R-:W-:Y:S04]  /*8760*/  @P6 STS.128 [R238+0x11000], RZ ;  /* 0x011000ffee006388 */ /* 0x000fe80000000c00 */
[----:B------:R-:W-:Y:S01]  /*8770*/  @!PT LDS RZ, [RZ] ;  /* 0x00000000fffff984 */ /* 0x000fe20000000800 */
[----:B------:R-:W-:Y:S01]  /*8780*/  @!PT LDS RZ, [RZ] ;  /* 0x00000000fffff984 */ /* 0x000fe20000000800 */
[----:B------:R-:W-:Y:S01]  /*8790*/  @!PT LDS RZ, [RZ] ;  /* 0x00000000fffff984 */ /* 0x000fe20000000800 */
[----:B------:R5:W-:Y:S04]  /*87a0*/  @!P6 LDGSTS.E.BYPASS.LTC128B.128 [R238+0x11000], [R22.64] ;  /* 0x1100000016eeefae */ /* 0x000be8000b901d5e */
[----:B------:R-:W-:Y:S04]  /*87b0*/  @P5 STS.128 [R238+0x13000], RZ ;  /* 0x013000ffee005388 */ /* 0x000fe80000000c00 */
        /* <DEDUP_REMOVED lines=34> */
[----:B------:R-:W-:Y:S04]  /*89e0*/  LDSM.16.M88.4 R168, [R234] ;  /* 0x00000000eaa8783b */ /* 0x000fe80000000200 */
[----:B------:R-:W2:Y:S04]  /*89f0*/  LDSM.16.M88.4 R172, [R233+0x8000] ;  /* 0x00800000e9ac783b */ /* 0x000ea80000000200 */
[----:B------:R-:W4:Y:S04]  /*8a00*/  LDSM.16.M88.4 R176, [R233+0x8800] ;  /* 0x00880000e9b0783b */ /* 0x000f280000000200 */
[----:B------:R-:W5:Y:S04]  /*8a10*/  LDSM.16.M88.4 R180, [R233+0x9000] ;  /* 0x00900000e9b4783b */ /* 0x000f680000000200 */
[----:B------:R-:W0:Y:S04]  /*8a20*/  LDGDEPBAR ;  /* 0x00000000000079af */ /* 0x000e280000000000 */
[----:B------:R-:W3:Y:S01]  /*8a30*/  LDSM.16.M88.4 R184, [R233+0x9800] ;  /* 0x00980000e9b8783b */ /* 0x000ee20000000200 */
[----:B-1----:R-:W-:Y:S03]  /*8a40*/  IMAD.MOV.U32 R248, RZ, RZ, R2 ;  /* 0x000000fffff87224 */ /* 0x002fe600078e0002 */
[----:B------:R-:W-:Y:S01]  /*8a50*/  LDSM.16.M88.4 R188, [R232] ;  /* 0x00000000e8bc783b */ /* 0x000fe20000000200 */
[----:B------:R-:W-:Y:S03]  /*8a60*/  IMAD.MOV.U32 R249, RZ, RZ, R3 ;  /* 0x000000fffff97224 */ /* 0x000fe600078e0003 */
[----:B------:R-:W1:Y:S04]  /*8a70*/  LDSM.16.M88.4 R192, [R231] ;  /* 0x00000000e7c0783b */ /* 0x000e680000000200 */
[----:B------:R-:W1:Y:S04]  /*8a80*/  LDSM.16.M88.4 R196, [R223] ;  /* 0x00000000dfc4783b */ /* 0x000e680000000200 */
[----:B------:R-:W1:Y:S04]  /*8a90*/  LDSM.16.M88.4 R200, [R222] ;  /* 0x00000000dec8783b */ /* 0x000e680000000200 */
[----:B------:R-:W1:Y:S01]  /*8aa0*/  LDSM.16.M88.4 R204, [R221] ;  /* 0x00000000ddcc783b */ /* 0x000e620000000200 */
[C---:B--2---:R-:W-:Y:S08]  /*8ab0*/  HMMA.16816.F32 R4, R168.reuse, R172, RZ ;  /* 0x000000aca804723c */ /* 0x044ff000000018ff */
[C---:B------:R-:W-:Y:S01]  /*8ac0*/  HMMA.16816.F32 R8, R168.reuse, R174, RZ ;  /* 0x000000aea808723c */ /* 0x040fe200000018ff */
[----:B------:R-:W-:Y:S07]  /*8ad0*/  LDSM.16.M88.4 R172, [R230] ;  /* 0x00000000e6ac783b */ /* 0x000fee0000000200 */
[C---:B----4-:R-:W-:Y:S08]  /*8ae0*/  HMMA.16816.F32 R12, R168.reuse, R176, RZ ;  /* 0x000000b0a80c723c */ /* 0x050ff000000018ff */
[C---:B---3--:R-:W-:Y:S01]  /*8af0*/  HMMA.16816.F32 R16, R168.reuse, R178, RZ ;  /* 0x000000b2a810723c */ /* 0x048fe200000018ff */
[----:B------:R-:W2:Y:S07]  /*8b00*/  LDSM.16.M88.4 R176, [R227+0x8000] ;  /* 0x00800000e3b0783b */ /* 0x000eae0000000200 */
[C---:B-----5:R-:W-:Y:S08]  /*8b10*/  HMMA.16816.F32 R20, R168.reuse, R180, RZ ;  /* 0x000000b4a814723c */ /* 0x060ff000000018ff */
[C---:B------:R-:W-:Y:S01]  /*8b20*/  HMMA.16816.F32 R24, R168.reuse, R182, RZ ;  /* 0x000000b6a818723c */ /* 0x040fe200000018ff */
[----:B------:R-:W3:Y:S07]  /*8b30*/  LDSM.16.M88.4 R180, [R227+0x8800] ;  /* 0x00880000e3b4783b */ /* 0x000eee0000000200 */
[C---:B------:R-:W-:Y:S08]  /*8b40*/  HMMA.16816.F32 R28, R168.reuse, R184, RZ ;  /* 0x000000b8a81c723c */ /* 0x040ff000000018ff */
[----:B------:R-:W-:Y:S01]  /*8b50*/  HMMA.16816.F32 R32, R168, R186, RZ ;  /* 0x000000baa820723c */ /* 0x000fe200000018ff */
[----:B------:R-:W4:Y:S04]  /*8b60*/  LDSM.16.M88.4 R168, [R227+0x9000] ;  /* 0x00900000e3a8783b */ /* 0x000f280000000200 */
[----:B------:R-:W5:Y:S03]  /*8b70*/  LDSM.16.M88.4 R184, [R227+0x9800] ;  /* 0x00980000e3b8783b */ /* 0x000f660000000200 */
[C---:B-1----:R-:W-:Y:S08]  /*8b80*/  HMMA.16816.F32 R4, R188.reuse, R192, R4 ;  /* 0x000000c0bc04723c */ /* 0x042ff00000001804 */
[C---:B------:R-:W-:Y:S01]  /*8b90*/  HMMA.16816.F32 R8, R188.reuse, R194, R8 ;  /* 0x000000c2bc08723c */ /* 0x040fe20000001808 */
[----:B------:R-:W-:Y:S07]  /*8ba0*/  LDSM.16.M88.4 R192, [R229] ;  /* 0x00000000e5c0783b */ /* 0x000fee0000000200 */
[C---:B------:R-:W-:Y:S08]  /*8bb0*/  HMMA.16816.F32 R12, R188.reuse, R196, R12 ;  /* 0x000000c4bc0c723c */ /* 0x040ff0000000180c */
[C---:B------:R-:W-:Y:S01]  /*8bc0*/  HMMA.16816.F32 R16, R188.reuse, R198, R16 ;  /* 0x000000c6bc10723c */ /* 0x040fe20000001810 */
[----:B------:R-:W1:Y:S07]  /*8bd0*/  LDSM.16.M88.4 R196, [R220] ;  /* 0x00000000dcc4783b */ /* 0x000e6e0000000200 */
[C---:B------:R-:W-:Y:S08]  /*8be0*/  HMMA.16816.F32 R20, R188.reuse, R200, R20 ;  /* 0x000000c8bc14723c */ /* 0x040ff00000001814 */
[C---:B------:R-:W-:Y:S01]  /*8bf0*/  HMMA.16816.F32 R24, R188.reuse, R202, R24 ;  /* 0x000000cabc18723c */ /* 0x040fe20000001818 */
[----:B------:R-:W1:Y:S07]  /*8c00*/  LDSM.16.M88.4 R200, [R220+0x800] ;  /* 0x00080000dcc8783b */ /* 0x000e6e0000000200 */
[C---:B------:R-:W-:Y:S08]  /*8c10*/  HMMA.16816.F32 R28, R188.reuse, R204, R28 ;  /* 0x000000ccbc1c723c */ /* 0x040ff0000000181c */
[----:B------:R-:W-:Y:S01]  /*8c20*/  HMMA.16816.F32 R32, R188, R206, R32 ;  /* 0x000000cebc20723c */ /* 0x000fe20000001820 */
[----:B------:R-:W1:Y:S04]  /*8c30*/  LDSM.16.M88.4 R188, [R220+0x1000] ;  /* 0x00100000dcbc783b */ /* 0x000e680000000200 */
[----:B------:R-:W1:Y:S03]  /*8c40*/  LDSM.16.M88.4 R204, [R220+0x1800] ;  /* 0x00180000dccc783b */ /* 0x000e660000000200 */
[C---:B--2---:R-:W-:Y:S08]  /*8c50*/  HMMA.16816.F32 R4, R172.reuse, R176, R4 ;  /* 0x000000b0ac04723c */ /* 0x044ff00000001804 */
[C---:B------:R-:W-:Y:S01]  /*8c60*/  HMMA.16816.F32 R8, R172.reuse, R178, R8 ;  /* 0x000000b2ac08723c */ /* 0x040fe20000001808 */
[----:B------:R-:W-:Y:S07]  /*8c70*/  LDSM.16.M88.4 R176, [R233+0xa000] ;  /* 0x00a00000e9b0783b */ /* 0x000fee0000000200 */
[C---:B---3--:R-:W-:Y:S08]  /*8c80*/  HMMA.16816.F32 R12, R172.reuse, R180, R12 ;  /* 0x000000b4ac0c723c */ /* 0x048ff0000000180c */
[C---:B------:R-:W-:Y:S01]  /*8c90*/  HMMA.16816.F32 R16, R172.reuse, R182, R16 ;  /* 0x000000b6ac10723c */ /* 0x040fe20000001810 */
[----:B------:R-:W-:Y:S07]  /*8ca0*/  LDSM.16.M88.4 R180, [R233+0xa800] ;  /* 0x00a80000e9b4783b */ /* 0x000fee0000000200 */
[C---:B----4-:R-:W-:Y:S08]  /*8cb0*/  HMMA.16816.F32 R20, R172.reuse, R168, R20 ;  /* 0x000000a8ac14723c */ /* 0x050ff00000001814 */
[C---:B------:R-:W-:Y:S01]  /*8cc0*/  HMMA.16816.F32 R24, R172.reuse, R170, R24 ;  /* 0x000000aaac18723c */ /* 0x040fe20000001818 */
[----:B------:R-:W2:Y:S07]  /*8cd0*/  LDSM.16.M88.4 R168, [R234+0x2000] ;  /* 0x00200000eaa8783b */ /* 0x000eae0000000200 */
[C---:B-----5:R-:W-:Y:S08]  /*8ce0*/  HMMA.16816.F32 R28, R172.reuse, R184, R28 ;  /* 0x000000b8ac1c723c */ /* 0x060ff0000000181c */
[----:B------:R-:W-:Y:S01]  /*8cf0*/  HMMA.16816.F32 R32, R172, R186, R32 ;  /* 0x000000baac20723c */ /* 0x000fe20000001820 */
[----:B------:R-:W3:Y:S04]  /*8d00*/  LDSM.16.M88.4 R172, [R233+0xb000] ;  /* 0x00b00000e9ac783b */ /* 0x000ee80000000200 */
[----:B------:R-:W4:Y:S03]  /*8d10*/  LDSM.16.M88.4 R184, [R233+0xb800] ;  /* 0x00b80000e9b8783b */ /* 0x000f260000000200 */
[C---:B-1----:R-:W-:Y:S08]  /*8d20*/  HMMA.16816.F32 R4, R192.reuse, R196, R4 ;  /* 0x000000c4c004723c */ /* 0x042ff00000001804 */
[C---:B------:R-:W-:Y:S01]  /*8d30*/  HMMA.16816.F32 R8, R192.reuse, R198, R8 ;  /* 0x000000c6c008723c */ /* 0x040fe20000001808 */
[----:B------:R-:W-:Y:S07]  /*8d40*/  LDSM.16.M88.4 R196, [R219] ;  /* 0x00000000dbc4783b */ /* 0x000fee0000000200 */
[C---:B------:R-:W-:Y:S08]  /*8d50*/  HMMA.16816.F32 R12, R192.reuse, R200, R12 ;  /* 0x000000c8c00c723c */ /* 0x040ff0000000180c */
[C---:B------:R-:W-:Y:S01]  /*8d60*/  HMMA.16816.F32 R16, R192.reuse, R202, R16 ;  /* 0x000000cac010723c */ /* 0x040fe20000001810 */
[----:B------:R-:W-:Y:S07]  /*8d70*/  LDSM.16.M88.4 R200, [R218] ;  /* 0x00000000dac8783b */ /* 0x000fee0000000200 */
[C---:B------:R-:W-:Y:S08]  /*8d80*/  HMMA.16816.F32 R20, R192.reuse, R188, R20 ;  /* 0x000000bcc014723c */ /* 0x040ff00000001814 */
[C---:B------:R-:W-:Y:S01]  /*8d90*/  HMMA.16816.F32 R24, R192.reuse, R190, R24 ;  /* 0x000000bec018723c */ /* 0x040fe20000001818 */
[----:B------:R-:W1:Y:S07]  /*8da0*/  LDSM.16.M88.4 R188, [R232+0x2000] ;  /* 0x00200000e8bc783b */ /* 0x000e6e0000000200 */
[C---:B------:R-:W-:Y:S08]  /*8db0*/  HMMA.16816.F32 R28, R192.reuse, R204, R28 ;  /* 0x000000ccc01c723c */ /* 0x040ff0000000181c */
[----:B------:R-:W-:Y:S01]  /*8dc0*/  HMMA.16816.F32 R32, R192, R206, R32 ;  /* 0x000000cec020723c */ /* 0x000fe20000001820 */
[----:B------:R-:W5:Y:S04]  /*8dd0*/  LDSM.16.M88.4 R192, [R217] ;  /* 0x00000000d9c0783b */ /* 0x000f680000000200 */
[----:B------:R-:W1:Y:S03]  /*8de0*/  LDSM.16.M88.4 R204, [R216] ;  /* 0x00000000d8cc783b */ /* 0x000e660000000200 */
[C---:B--2---:R-:W-:Y:S08]  /*8df0*/  HMMA.16816.F32 R4, R168.reuse, R176, R4 ;  /* 0x000000b0a804723c */ /* 0x044ff00000001804 */
[C---:B------:R-:W-:Y:S01]  /*8e00*/  HMMA.16816.F32 R8, R168.reuse, R178, R8 ;  /* 0x000000b2a808723c */ /* 0x040fe20000001808 */
[----:B------:R-:W-:Y:S07]  /*8e10*/  LDSM.16.M88.4 R176, [R227+0xa000] ;  /* 0x00a00000e3b0783b */ /* 0x000fee0000000200 */
[C---:B------:R-:W-:Y:S08]  /*8e20*/  HMMA.16816.F32 R12, R168.reuse, R180, R12 ;  /* 0x000000b4a80c723c */ /* 0x040ff0000000180c */
[C---:B------:R-:W-:Y:S01]  /*8e30*/  HMMA.16816.F32 R16, R168.reuse, R182, R16 ;  /* 0x000000b6a810723c */ /* 0x040fe20000001810 */
[----:B------:R-:W-:Y:S07]  /*8e40*/  LDSM.16.M88.4 R180, [R227+0xa800] ;  /* 0x00a80000e3b4783b */ /* 0x000fee0000000200 */
[C---:B---3--:R-:W-:Y:S08]  /*8e50*/  HMMA.16816.F32 R20, R168.reuse, R172, R20 ;  /* 0x000000aca814723c */ /* 0x048ff00000001814 */
[C---:B------:R-:W-:Y:S01]  /*8e60*/  HMMA.16816.F32 R24, R168.reuse, R174, R24 ;  /* 0x000000aea818723c */ /* 0x040fe20000001818 */
[----:B------:R-:W2:Y:S07]  /*8e70*/  LDSM.16.M88.4 R172, [R230+0x2000] ;  /* 0x00200000e6ac783b */ /* 0x000eae0000000200 */
[C---:B----4-:R-:W-:Y:S08]  /*8e80*/  HMMA.16816.F32 R28, R168.reuse, R184, R28 ;  /* 0x000000b8a81c723c */ /* 0x050ff0000000181c */
[----:B------:R-:W-:Y:S01]  /*8e90*/  HMMA.16816.F32 R32, R168, R186, R32 ;  /* 0x000000baa820723c */ /* 0x000fe20000001820 */
[----:B------:R-:W3:Y:S04]  /*8ea0*/  LDSM.16.M88.4 R168, [R227+0xb000] ;  /* 0x00b00000e3a8783b */ /* 0x000ee80000000200 */
[----:B------:R-:W4:Y:S03]  /*8eb0*/  LDSM.16.M88.4 R184, [R227+0xb800] ;  /* 0x00b80000e3b8783b */ /* 0x000f260000000200 */
[C---:B-1----:R-:W-:Y:S08]  /*8ec0*/  HMMA.16816.F32 R4, R188.reuse, R196, R4 ;  /* 0x000000c4bc04723c */ /* 0x042ff00000001804 */
[C---:B------:R-:W-:Y:S01]  /*8ed0*/  HMMA.16816.F32 R8, R188.reuse, R198, R8 ;  /* 0x000000c6bc08723c */ /* 0x040fe20000001808 */
[----:B------:R-:W-:Y:S07]  /*8ee0*/  LDSM.16.M88.4 R196, [R220+0x2000] ;  /* 0x00200000dcc4783b */ /* 0x000fee0000000200 */
[C---:B------:R-:W-:Y:S08]  /*8ef0*/  HMMA.16816.F32 R12, R188.reuse, R200, R12 ;  /* 0x000000c8bc0c723c */ /* 0x040ff0000000180c */
[C---:B------:R-:W-:Y:S01]  /*8f00*/  HMMA.16816.F32 R16, R188.reuse, R202, R16 ;  /* 0x000000cabc10723c */ /* 0x040fe20000001810 */
[----:B------:R-:W-:Y:S07]  /*8f10*/  LDSM.16.M88.4 R200, [R220+0x2800] ;  /* 0x00280000dcc8783b */ /* 0x000fee0000000200 */
[C---:B-----5:R-:W-:Y:S08]  /*8f20*/  HMMA.16816.F32 R20, R188.reuse, R192, R20 ;  /* 0x000000c0bc14723c */ /* 0x060ff00000001814 */
[C---:B------:R-:W-:Y:S01]  /*8f30*/  HMMA.16816.F32 R24, R188.reuse, R194, R24 ;  /* 0x000000c2bc18723c */ /* 0x040fe20000001818 */
[----:B------:R-:W1:Y:S07]  /*8f40*/  LDSM.16.M88.4 R192, [R229+0x2000] ;  /* 0x00200000e5c0783b */ /* 0x000e6e0000000200 */
[C---:B------:R-:W-:Y:S08]  /*8f50*/  HMMA.16816.F32 R28, R188.reuse, R204, R28 ;  /* 0x000000ccbc1c723c */ /* 0x040ff0000000181c */
[----:B------:R-:W-:Y:S01]  /*8f60*/  HMMA.16816.F32 R32, R188, R206, R32 ;  /* 0x000000cebc20723c */ /* 0x000fe20000001820 */
[----:B------:R-:W5:Y:S04]  /*8f70*/  LDSM.16.M88.4 R188, [R220+0x3000] ;  /* 0x00300000dcbc783b */ /* 0x000f680000000200 */
[----:B------:R-:W1:Y:S03]  /*8f80*/  LDSM.16.M88.4 R204, [R220+0x3800] ;  /* 0x00380000dccc783b */ /* 0x000e660000000200 */
        /* <DEDUP_REMOVED lines=19> */
[C---:B-----5:R-:W-:Y:S08]  /*90c0*/  HMMA.16816.F32 R20, R192.reuse, R188, R20 ;  /* 0x000000bcc014723c */ /* 0x060ff00000001814 */
        /* <DEDUP_REMOVED lines=84> */
[C---:B--2---:R-:W-:Y:S01]  /*9610*/  HMMA.16816.F32 R4, R172.reuse, R176, R4 ;  /* 0x000000b0ac04723c */ /* 0x044fe20000001804 */
[----:B------:R-:W-:Y:S04]  /*9620*/  DEPBAR.LE SB0, 0x0 ;  /* 0x000080000000791a */ /* 0x000fe80000000000 */
[----:B------:R-:W-:Y:S03]  /*9630*/  BAR.SYNC.DEFER_BLOCKING 0x0 ;  /* 0x0000000000007b1d */ /* 0x000fe60000010000 */
[C---:B------:R-:W-:Y:S08]  /*9640*/  HMMA.16816.F32 R8, R172.reuse, R178, R8 ;  /* 0x000000b2ac08723c */ /* 0x040ff00000001808 */
[C---:B------:R-:W-:Y:S08]  /*9650*/  HMMA.16816.F32 R12, R172.reuse, R180, R12 ;  /* 0x000000b4ac0c723c */ /* 0x040ff0000000180c */
[C---:B------:R-:W-:Y:S08]  /*9660*/  HMMA.16816.F32 R16, R172.reuse, R182, R16 ;  /* 0x000000b6ac10723c */ /* 0x040ff00000001810 */
[C---:B---3--:R-:W-:Y:S08]  /*9670*/  HMMA.16816.F32 R20, R172.reuse, R168, R20 ;  /* 0x000000a8ac14723c */ /* 0x048ff00000001814 */
[C---:B------:R-:W-:Y:S08]  /*9680*/  HMMA.16816.F32 R24, R172.reuse, R170, R24 ;  /* 0x000000aaac18723c */ /* 0x040ff00000001818 */
[C---:B----4-:R-:W-:Y:S08]  /*9690*/  HMMA.16816.F32 R28, R172.reuse, R184, R28 ;  /* 0x000000b8ac1c723c */ /* 0x050ff0000000181c */
[----:B------:R-:W-:Y:S08]  /*96a0*/  HMMA.16816.F32 R32, R172, R186, R32 ;  /* 0x000000baac20723c */ /* 0x000ff00000001820 */
[C---:B-1----:R-:W-:Y:S08]  /*96b0*/  HMMA.16816.F32 R4, R192.reuse, R196, R4 ;  /* 0x000000c4c004723c */ /* 0x042ff00000001804 */
[C---:B------:R-:W-:Y:S08]  /*96c0*/  HMMA.16816.F32 R8, R192.reuse, R198, R8 ;  /* 0x000000c6c008723c */ /* 0x040ff00000001808 */
[C---:B------:R-:W-:Y:S08]  /*96d0*/  HMMA.16816.F32 R12, R192.reuse, R200, R12 ;  /* 0x000000c8c00c723c */ /* 0x040ff0000000180c */
[C---:B------:R-:W-:Y:S08]  /*96e0*/  HMMA.16816.F32 R16, R192.reuse, R202, R16 ;  /* 0x000000cac010723c */ /* 0x040ff00000001810 */
[C---:B-----5:R-:W-:Y:S08]  /*96f0*/  HMMA.16816.F32 R20, R192.reuse, R188, R20 ;  /* 0x000000bcc014723c */ /* 0x060ff00000001814 */
[C---:B------:R-:W-:Y:S08]  /*9700*/  HMMA.16816.F32 R24, R192.reuse, R190, R24 ;  /* 0x000000bec018723c */ /* 0x040ff00000001818 */
[C---:B------:R-:W-:Y:S08]  /*9710*/  HMMA.16816.F32 R28, R192.reuse, R204, R28 ;  /* 0x000000ccc01c723c */ /* 0x040ff0000000181c */
[----:B------:R-:W-:Y:S01]  /*9720*/  HMMA.16816.F32 R32, R192, R206, R32 ;  /* 0x000000cec020723c */ /* 0x000fe20000001820 */
[----:B------:R-:W-:-:S07]  /*9730*/  @!P0 BRA `(.L_x_723) ;  /* 0x00000c2000008947 */ /* 0x000fce0003800000 */
[----:B------:R-:W-:Y:S01]  /*9740*/  ULDC.64 UR8, c[0x0][0x198] ;  /* 0x0000660000087ab9 */ /* 0x000fe20000000a00 */
[----:B------:R-:W-:Y:S05]  /*9750*/  PLOP3.LUT P0, PT, PT, PT, UP6, 0x80, 0x0 ;  /* 0x000000000000781c */ /* 0x000fea0003f0f068 */
[----:B------:R-:W-:Y:S04]  /*9760*/  ULEA UR33, -UR8, URZ, 0x6 ;  /* 0x0000003f08217291 */ /* 0x000fe8000f8e313f */
[----:B------:R-:W-:Y:S02]  /*9770*/  USHF.R.S32.HI UR32, URZ, 0x1f, UR33 ;  /* 0x0000001f3f207899 */ /* 0x000fe40008011421 */
[----:B------:R-:W-:Y:S04]  /*9780*/  IMAD.U32 R166, RZ, RZ, UR33 ;  /* 0x00000021ffa67e24 */ /* 0x000fe8000f8e00ff */
[----:B------:R-:W-:Y:S01]  /*9790*/  MOV R2, UR32 ;  /* 0x0000002000027c02 */ /* 0x000fe20008000f00 */
[----:B------:R-:W-:-:S05]  /*97a0*/  @!P0 BRA `(.L_x_724) ;  /* 0x0000046000008947 */ /* 0x000fca0003800000 */
[----:B------:R-:W-:Y:S04]  /*97b0*/  USHF.L.U32 UR8, UR26, 0x6, URZ ;  /* 0x000000061a087899 */ /* 0x000fe8000800063f */
[----:B------:R-:W-:Y:S02]  /*97c0*/  UIADD3 UR36, UR8, -0x40, URZ ;  /* 0xffffffc008247890 */ /* 0x000fe4000fffe03f */
        /* <DEDUP_REMOVED lines=22> */
[----:B------:R-:W-:Y:S02]  /*9930*/  UISETP.GE.AND UP3, UPT, UR8, URZ, UPT ;  /* 0x0000003f0800728c */ /* 0x000fe4000bf66270 */
[----:B------:R-:W-:Y:S02]  /*9940*/  UISETP.GE.U32.AND UP4, UPT, UR32, UR14, UPT ;  /* 0x0000000e2000728c */ /* 0x000fe4000bf86070 */
[----:B------:R-:W-:Y:S02]  /*9950*/  @!UP2 UIADD3 UR35, UR35, 0x1, URZ ;  /* 0x000000012323a890 */ /* 0x000fe4000fffe03f */
[----:B------:R-:W-:Y:S02]  /*9960*/  UISETP.GE.AND UP2, UPT, UR36, URZ, UPT ;  /* 0x0000003f2400728c */ /* 0x000fe4000bf46270 */
[----:B------:R-:W-:Y:S04]  /*9970*/  @UP5 UIADD3 UR37, UR37, 0x1, URZ ;  /* 0x0000000125255890 */ /* 0x000fe8000fffe03f */
[----:B------:R-:W-:Y:S02]  /*9980*/  @!UP3 UIADD3 UR37, -UR37, URZ, URZ ;  /* 0x0000003f2525b290 */ /* 0x000fe4000fffe13f */
[----:B------:R-:W-:Y:S02]  /*9990*/  @UP4 UIADD3 UR35, UR35, 0x1, URZ ;  /* 0x0000000123234890 */ /* 0x000fe4000fffe03f */
[----:B------:R-:W-:Y:S02]  /*99a0*/  USEL UR37, UR12, UR37, !UP0 ;  /* 0x000000250c257287 */ /* 0x000fe4000c000000 */
[----:B------:R-:W-:Y:S04]  /*99b0*/  @!UP2 UIADD3 UR35, -UR35, URZ, URZ ;  /* 0x0000003f2323a290 */ /* 0x000fe8000fffe13f */
[----:B------:R-:W-:Y:S01]  /*99c0*/  USEL UR35, UR12, UR35, !UP0 ;  /* 0x000000230c237287 */ /* 0x000fe2000c000000 */
[----:B------:R-:W-:Y:S02]  /*99d0*/  MOV R3, UR37 ;  /* 0x0000002500037c02 */ /* 0x000fe40008000f00 */
[----:B------:R-:W-:Y:S02]  /*99e0*/  MOV R2, UR37 ;  /* 0x0000002500027c02 */ /* 0x000fe40008000f00 */
[----:B------:R-:W-:Y:S01]  /*99f0*/  LEA R166, P0, R3, UR28, 0x2 ;  /* 0x0000001c03a67c11 */ /* 0x000fe2000f8010ff */
[----:B------:R-:W-:Y:S02]  /*9a00*/  IMAD.U32 R164, RZ, RZ, UR35 ;  /* 0x00000023ffa47e24 */ /* 0x000fe4000f8e00ff */
[----:B------:R-:W-:Y:S01]  /*9a10*/  IMAD.U32 R3, RZ, RZ, UR35 ;  /* 0x00000023ff037e24 */ /* 0x000fe2000f8e00ff */
[----:B------:R-:W1:Y:S01]  /*9a20*/  R2UR UR8, R166 ;  /* 0x00000000a60873c2 */ /* 0x000e6200000e0000 */
[----:B------:R-:W-:Y:S02]  /*9a30*/  LEA.HI.X.SX32 R167, R2, UR29, 0x2, P0 ;  /* 0x0000001d02a77c11 */ /* 0x000fe400080f16ff */
[----:B------:R-:W-:Y:S04]  /*9a40*/  LEA R168, P1, R164, UR28, 0x2 ;  /* 0x0000001ca4a87c11 */ /* 0x000fe8000f8210ff */
[----:B------:R-:W-:Y:S01]  /*9a50*/  LEA.HI.X.SX32 R169, R3, UR29, 0x2, P1 ;  /* 0x0000001d03a97c11 */ /* 0x000fe200088f16ff */
[----:B------:R-:W2:Y:S08]  /*9a60*/  R2UR UR9, R167 ;  /* 0x00000000a70973c2 */ /* 0x000eb000000e0000 */
[----:B------:R-:W3:Y:S08]  /*9a70*/  R2UR UR32, R168 ;  /* 0x00000000a82073c2 */ /* 0x000ef000000e0000 */
[----:B------:R-:W4:Y:S01]  /*9a80*/  R2UR UR33, R169 ;  /* 0x00000000a92173c2 */ /* 0x000f2200000e0000 */
[----:B-1----:R-:W-:Y:S01]  /*9a90*/  MOV R172, UR8 ;  /* 0x0000000800ac7c02 */ /* 0x002fe20008000f00 */
[----:B--2---:R-:W-:Y:S05]  /*9aa0*/  IMAD.U32 R173, RZ, RZ, UR9 ;  /* 0x00000009ffad7e24 */ /* 0x004fea000f8e00ff */
[----:B------:R-:W2:Y:S01]  /*9ab0*/  LDG.E R3, [R172.64] ;  /* 0x0000001eac037981 */ /* 0x000ea2000c1e1900 */
[----:B---3--:R-:W-:Y:S01]  /*9ac0*/  MOV R170, UR32 ;  /* 0x0000002000aa7c02 */ /* 0x008fe20008000f00 */
[----:B------:R-:W-:Y:S04]  /*9ad0*/  UIADD3 UR32, UR37, -UR35, URZ ;  /* 0x8000002325207290 */ /* 0x000fe8000fffe03f */
[----:B------:R-:W-:Y:S01]  /*9ae0*/  UIMAD UR32, UR32, UR10, -0x40 ;  /* 0xffffffc0202074a4 */ /* 0x000fe2000f8e020a */
[----:B----4-:R-:W-:Y:S03]  /*9af0*/  IMAD.U32 R171, RZ, RZ, UR33 ;  /* 0x00000021ffab7e24 */ /* 0x010fe6000f8e00ff */
[----:B------:R-:W-:Y:S02]  /*9b00*/  USHF.R.S32.HI UR9, URZ, 0x1f, UR32 ;  /* 0x0000001f3f097899 */ /* 0x000fe40008011420 */
[----:B------:R-:W-:Y:S01]  /*9b10*/  UIMAD UR8, UR7, UR32, URZ ;  /* 0x00000020070872a4 */ /* 0x000fe2000f8e023f */
[----:B------:R-:W2:Y:S01]  /*9b20*/  LDG.E R2, [R170.64] ;  /* 0x0000001eaa027981 */ /* 0x000ea2000c1e1900 */
[----:B------:R-:W-:Y:S02]  /*9b30*/  UIMAD.WIDE.U32 UR32, UR6, UR32, URZ ;  /* 0x00000020062072a5 */ /* 0x000fe4000f8e003f */
[----:B------:R-:W-:Y:S03]  /*9b40*/  UIMAD UR8, UR9, UR6, UR8 ;  /* 0x00000006090872a4 */ /* 0x000fe6000f8e0208 */
[----:B------:R-:W-:Y:S01]  /*9b50*/  UMOV UR9, UR7 ;  /* 0x0000000700097c82 */ /* 0x000fe20008000000 */
[----:B------:R-:W-:Y:S01]  /*9b60*/  IMAD.U32 R166, RZ, RZ, UR32 ;  /* 0x00000020ffa67e24 */ /* 0x000fe2000f8e00ff */
[----:B------:R-:W-:Y:S01]  /*9b70*/  UIADD3 UR8, UR33, UR8, URZ ;  /* 0x0000000821087290 */ /* 0x000fe2000fffe03f */
[----:B------:R-:W-:Y:S05]  /*9b80*/  MOV R167, UR33 ;  /* 0x0000002100a77c02 */ /* 0x000fea0008000f00 */
[----:B------:R-:W-:Y:S01]  /*9b90*/  IMAD.U32 R167, RZ, RZ, UR8 ;  /* 0x00000008ffa77e24 */ /* 0x000fe2000f8e00ff */
[----:B------:R-:W-:Y:S01]  /*9ba0*/  UMOV UR8, UR6 ;  /* 0x0000000600087c82 */ /* 0x000fe20008000000 */
[----:B--2---:R-:W-:Y:S04]  /*9bb0*/  IADD3 R2, -R3, R2, RZ ;  /* 0x0000000203027210 */ /* 0x004fe80007ffe1ff */
[----:B------:R-:W-:Y:S01]  /*9bc0*/  SHF.R.S32.HI R3, RZ, 0x1f, R2 ;  /* 0x0000001fff037819 */ /* 0x000fe20000011402 */
[C---:B------:R-:W-:Y:S04]  /*9bd0*/  IMAD.WIDE.U32 R166, R2.reuse, c[0x0][0x180], R166 ;  /* 0x0000600002a67a25 */ /* 0x040fe800078e00a6 */
[----:B------:R-:W-:Y:S04]  /*9be0*/  IMAD R3, R3, c[0x0][0x180], RZ ;  /* 0x0000600003037a24 */ /* 0x000fe800078e02ff */
[----:B------:R-:W-:Y:S05]  /*9bf0*/  IMAD R3, R2, c[0x0][0x184], R3 ;  /* 0x0000610002037a24 */ /* 0x000fea00078e0203 */
[----:B------:R-:W-:Y:S02]  /*9c00*/  IADD3 R2, R167, R3, RZ ;  /* 0x00000003a7027210 */ /* 0x000fe40007ffe0ff */
.L_x_724:
[----:B------:R1:W-:Y:S01]  /*9c10*/  @P6 STS.128 [R238+0x8000], RZ ;  /* 0x008000ffee006388 */ /* 0x0003e20000000c00 */
[CC--:B------:R-:W-:Y:S01]  /*9c20*/  LEA R176, P0, R166.reuse, R244.reuse, 0x1 ;  /* 0x000000f4a6b07211 */ /* 0x0c0fe200078008ff */
[----:B------:R-:W-:Y:S01]  /*9c30*/  UMOV UR6, UR8 ;  /* 0x0000000800067c82 */ /* 0x000fe20008000000 */
[C---:B------:R-:W-:Y:S01]  /*9c40*/  IADD3 R167, P1, R166.reuse, UR24, RZ ;  /* 0x00000018a6a77c10 */ /* 0x040fe2000ff3e0ff */
[----:B------:R-:W-:Y:S01]  /*9c50*/  UMOV UR7, UR9 ;  /* 0x0000000900077c82 */ /* 0x000fe20008000000 */
[-C--:B------:R-:W-:Y:S02]  /*9c60*/  LEA.HI.X R177, R166, R243.reuse, R2, 0x1, P0 ;  /* 0x000000f3a6b17211 */ /* 0x080fe400000f0c02 */
[CC--:B------:R-:W-:Y:S02]  /*9c70*/  @!P5 LEA R170, P0, R167.reuse, R244.reuse, 0x1 ;  /* 0x000000f4a7aad211 */ /* 0x0c0fe400078008ff */
[----:B------:R-:W-:Y:S01]  /*9c80*/  IADD3.X R164, R2, UR23, RZ, P1, !PT ;  /* 0x0000001702a47c10 */ /* 0x000fe20008ffe4ff */
[----:B------:R-:W-:Y:S01]  /*9c90*/  @!PT LDS RZ, [RZ] ;  /* 0x00000000fffff984 */ /* 0x000fe20000000800 */
[----:B------:R-:W-:Y:S01]  /*9ca0*/  @!PT LDS RZ, [RZ] ;  /* 0x00000000fffff984 */ /* 0x000fe20000000800 */
[----:B------:R-:W-:Y:S01]  /*9cb0*/  @!PT LDS RZ, [RZ] ;  /* 0x00000000fffff984 */ /* 0x000fe20000000800 */
[----:B------:R1:W-:Y:S01]  /*9cc0*/  @!P6 LDGSTS.E.BYPASS.LTC128B.128 [R238+0x8000], [R176.64] ;  /* 0x08000000b0eeefae */ /* 0x0003e2000b901d5e */
[CC--:B------:R-:W-:Y:S02]  /*9cd0*/  @!P6 LEA R174, P1, R167.reuse, R244.reuse, 0x1 ;  /* 0x000000f4a7aee211 */ /* 0x0c0fe400078208ff */
[CCC-:B------:R-:W-:Y:S01]  /*9ce0*/  @!P5 LEA.HI.X R171, R167.reuse, R243.reuse, R164.reuse, 0x1, P0 ;  /* 0x000000f3a7abd211 */ /* 0x1c0fe200000f0ca4 */
[----:B------:R1:W-:Y:S01]  /*9cf0*/  @P5 STS.128 [R238+0xa000], RZ ;  /* 0x00a000ffee005388 */ /* 0x0003e20000000c00 */
[CC--:B------:R-:W-:Y:S02]  /*9d00*/  @!P6 LEA.HI.X R175, R167.reuse, R243.reuse, R164, 0x1, P1 ;  /* 0x000000f3a7afe211 */ /* 0x0c0fe400008f0ca4 */
[CC--:B------:R-:W-:Y:S01]  /*9d10*/  @!P3 LEA R166, P1, R167.reuse, R244.reuse, 0x1 ;  /* 0x000000f4a7a6b211 */ /* 0x0c0fe200078208ff */
[----:B------:R-:W-:Y:S01]  /*9d20*/  @!PT LDS RZ, [RZ] ;  /* 0x00000000fffff984 */ /* 0x000fe20000000800 */
[----:B------:R-:W-:Y:S01]  /*9d30*/  @!PT LDS RZ, [RZ] ;  /* 0x00000000fffff984 */ /* 0x000fe20000000800 */
[----:B------:R-:W-:Y:S01]  /*9d40*/  @!PT LDS RZ, [RZ] ;  /* 0x00000000fffff984 */ /* 0x000fe20000000800 */
[----:B------:R1:W-:Y:S01]  /*9d50*/  @!P5 LDGSTS.E.BYPASS.LTC128B.128 [R238+0xa000], [R176.64+0x80] ;  /* 0x0a000080b0eedfae */ /* 0x0003e2000b901d5e */
[----:B------:R-:W-:Y:S03]  /*9d60*/  IADD3 R3, P2, R167, UR24, RZ ;  /* 0x00000018a7037c10 */ /* 0x000fe6000ff5e0ff */
[----:B------:R1:W-:Y:S01]  /*9d70*/  @P4 STS.128 [R238+0xc000], RZ ;  /* 0x00c000ffee004388 */ /* 0x0003e20000000c00 */
[-C--:B------:R-:W-:Y:S02]  /*9d80*/  @!P6 LEA R172, P0, R3, R244.reuse, 0x1 ;  /* 0x000000f403ace211 */ /* 0x080fe400078008ff */
[----:B------:R-:W-:Y:S01]  /*9d90*/  IADD3.X R2, R164, UR23, RZ, P2, !PT ;  /* 0x00000017a4027c10 */ /* 0x000fe200097fe4ff */
[----:B------:R-:W-:Y:S01]  /*9da0*/  @!PT LDS RZ, [RZ] ;  /* 0x00000000fffff984 */ /* 0x000fe20000000800 */
[----:B------:R-:W-:Y:S01]  /*9db0*/  @!PT LDS RZ, [RZ] ;  /* 0x00000000fffff984 */ /* 0x000fe20000000800 */
[----:B------:R-:W-:Y:S01]  /*9dc0*/  @!PT LDS RZ, [RZ] ;  /* 0x00000000fffff984 */ /* 0x000fe20000000800 */
[----:B------:R1:W-:Y:S01]  /*9dd0*/  @!P4 LDGSTS.E.BYPASS.LTC128B.128 [R238+0xc000], [R176.64+0x100] ;  /* 0x0c000100b0eecfae */ /* 0x0003e2000b901d5e */
[-C--:B------:R-:W-:Y:S02]  /*9de0*/  @!P4 LEA R168, P2, R167, R244.reuse, 0x1 ;  /* 0x000000f4a7a8c211 */ /* 0x080fe400078408ff */
[-C--:B------:R-:W-:Y:S01]  /*9df0*/  @!P6 LEA.HI.X R173, R3, R243.reuse, R2, 0x1, P0 ;  /* 0x000000f303ade211 */ /* 0x080fe200000f0c02 */
[----:B------:R1:W-:Y:S01]  /*9e00*/  @P3 STS.128 [R238+0xe000], RZ ;  /* 0x00e000ffee003388 */ /* 0x0003e20000000c00 */
[CCC-:B------:R-:W-:Y:S02]  /*9e10*/  @!P4 LEA.HI.X R169, R167.reuse, R243.reuse, R164.reuse, 0x1, P2 ;  /* 0x000000f3a7a9c211 */ /* 0x1c0fe400010f0ca4 */
[-C--:B------:R-:W-:Y:S01]  /*9e20*/  @!P3 LEA.HI.X R167, R167, R243.reuse, R164, 0x1, P1 ;  /* 0x000000f3a7a7b211 */ /* 0x080fe200008f0ca4 */
[----:B------:R-:W-:Y:S01]  /*9e30*/  @!PT LDS RZ, [RZ] ;  /* 0x00000000fffff984 */ /* 0x000fe20000000800 */
[----:B------:R-:W-:Y:S01]  /*9e40*/  @!PT LDS RZ, [RZ] ;  /* 0x00000000fffff984 */ /* 0x000fe20000000800 */
[----:B------:R-:W-:Y:S01]  /*9e50*/  @!PT LDS RZ, [RZ] ;  /* 0x00000000fffff984 */ /* 0x000fe20000000800 */
[----:B------:R1:W-:Y:S01]  /*9e60*/  @!P3 LDGSTS.E.BYPASS.LTC128B.128 [R238+0xe000], [R176.64+0x180] ;  /* 0x0e000180b0eebfae */ /* 0x0003e2000b901d5e */
[CC--:B------:R-:W-:Y:S02]  /*9e70*/  @!P5 LEA R182, P2, R3.reuse, R244.reuse, 0x1 ;  /* 0x000000f403b6d211 */ /* 0x0c0fe400078408ff */
[CC--:B------:R-:W-:Y:S01]  /*9e80*/  @!P4 LEA R180, P1, R3.reuse, R244.reuse, 0x1 ;  /* 0x000000f403b4c211 */ /* 0x0c0fe200078208ff */
[----:B------:R1:W-:Y:S01]  /*9e90*/  @P6 STS.128 [R238+0x8800], RZ ;  /* 0x008800ffee006388 */ /* 0x0003e20000000c00 */
[CCC-:B------:R-:W-:Y:S02]  /*9ea0*/  @!P5 LEA.HI.X R183, R3.reuse, R243.reuse, R2.reuse, 0x1, P2 ;  /* 0x000000f303b7d211 */ /* 0x1c0fe400010f0c02 */
[CCC-:B------:R-:W-:Y:S01]  /*9eb0*/  @!P4 LEA.HI.X R181, R3.reuse, R243.reuse, R2.reuse, 0x1, P1 ;  /* 0x000000f303b5c211 */ /* 0x1c0fe200008f0c02 */
[----:B------:R-:W-:Y:S01]  /*9ec0*/  @!PT LDS RZ, [RZ] ;  /* 0x00000000fffff984 */ /* 0x000fe20000000800 */
[----:B------:R-:W-:Y:S01]  /*9ed0*/  @!PT LDS RZ, [RZ] ;  /* 0x00000000fffff984 */ /* 0x000fe20000000800 */
[----:B------:R-:W-:Y:S01]  /*9ee0*/  @!PT LDS RZ, [RZ] ;  /* 0x00000000fffff984 */ /* 0x000fe20000000800 */
[----:B------:R1:W-:Y:S01]  /*9ef0*/  @!P6 LDGSTS.E.BYPASS.LTC128B.128 [R238+0x8800], [R174.64] ;  /* 0x08800000aeeeefae */ /* 0x0003e2000b901d5e */
[CC--:B------:R-:W-:Y:S02]  /*9f00*/  @!P3 LEA R178, P0, R3.reuse, R244.reuse, 0x1 ;  /* 0x000000f403b2b211 */ /* 0x0c0fe400078008ff */
[C---:B------:R-:W-:Y:S01]  /*9f10*/  IADD3 R164, P2, R3.reuse, UR24, RZ ;  /* 0x0000001803a47c10 */ /* 0x040fe2000ff5e0ff */
[----:B------:R1:W-:Y:S01]  /*9f20*/  @P5 STS.128 [R238+0xa800], RZ ;  /* 0x00a800ffee005388 */ /* 0x0003e20000000c00 */
[-C--:B------:R-:W-:Y:S02]  /*9f30*/  @!P3 LEA.HI.X R179, R3, R243.reuse, R2, 0x1, P0 ;  /* 0x000000f303b3b211 */ /* 0x080fe400000f0c02 */
[CC--:B------:R-:W-:Y:S01]  /*9f40*/  @!P6 LEA R188, P0, R164.reuse, R244.reuse, 0x1 ;  /* 0x000000f4a4bce211 */ /* 0x0c0fe200078008ff */
[----:B------:R-:W-:Y:S01]  /*9f50*/  @!PT LDS RZ, [RZ] ;  /* 0x00000000fffff984 */ /* 0x000fe20000000800 */
[----:B------:R-:W-:Y:S01]  /*9f60*/  @!PT LDS RZ, [RZ] ;  /* 0x00000000fffff984 */ /* 0x000fe20000000800 */
[----:B------:R-:W-:Y:S01]  /*9f70*/  @!PT LDS RZ, [RZ] ;  /* 0x00000000fffff984 */ /* 0x000fe20000000800 */
[----:B------:R1:W-:Y:S01]  /*9f80*/  @!P5 LDGSTS.E.BYPASS.LTC128B.128 [R238+0xa800], [R170.64+0x80] ;  /* 0x0a800080aaeedfae */ /* 0x0003e2000b901d5e */
[-C--:B------:R-:W-:Y:S02]  /*9f90*/  @!P4 LEA R184, P1, R164, R244.reuse, 0x1 ;  /* 0x000000f4a4b8c211 */ /* 0x080fe400078208ff */
[----:B------:R-:W-:Y:S01]  /*9fa0*/  IADD3.X R2, R2, UR23, RZ, P2, !PT ;  /* 0x0000001702027c10 */ /* 0x000fe200097fe4ff */
[----:B------:R1:W-:Y:S01]  /*9fb0*/  @P4 STS.128 [R238+0xc800], RZ ;  /* 0x00c800ffee004388 */ /* 0x0003e20000000c00 */
[CC--:B------:R-:W-:Y:S02]  /*9fc0*/  @!P5 LEA R186, P2, R164.reuse, R244.reuse, 0x1 ;  /* 0x000000f4a4bad211 */ /* 0x0c0fe400078408ff */
[CCC-:B------:R-:W-:Y:S01]  /*9fd0*/  @!P6 LEA.HI.X R189, R164.reuse, R243.reuse, R2.reuse, 0x1, P0 ;  /* 0x000000f3a4bde211 */ /* 0x1c0fe200000f0c02 */
[----:B------:R-:W-:Y:S01]  /*9fe0*/  @!PT LDS RZ, [RZ] ;  /* 0x00000000fffff984 */ /* 0x000fe20000000800 */
[----:B------:R-:W-:Y:S01]  /*9ff0*/  @!PT LDS RZ, [RZ] ;  /* 0x00000000fffff984 */ /* 0x000fe20000000800 */
[----:B------:R-:W-:Y:S01]  /*a000*/  @!PT LDS RZ, [RZ] ;  /* 0x00000000fffff984 */ /* 0x000fe20000000800 */
[----:B------:R1:W-:Y:S01]  /*a010*/  @!P4 LDGSTS.E.BYPASS.LTC128B.128 [R238+0xc800], [R168.64+0x100] ;  /* 0x0c800100a8eecfae */ /* 0x0003e2000b901d5e */
[CCC-:B------:R-:W-:Y:S02]  /*a020*/  @!P5 LEA.HI.X R187, R164.reuse, R243.reuse, R2.reuse, 0x1, P2 ;  /* 0x000000f3a4bbd211 */ /* 0x1c0fe400010f0c02 */
[CC--:B------:R-:W-:Y:S01]  /*a030*/  @!P4 LEA.HI.X R185, R164.reuse, R243.reuse, R2, 0x1, P1 ;  /* 0x000000f3a4b9c211 */ /* 0x0c0fe200008f0c02 */
[----:B------:R1:W-:Y:S01]  /*a040*/  @P3 STS.128 [R238+0xe800], RZ ;  /* 0x00e800ffee003388 */ /* 0x0003e20000000c00 */
[C---:B------:R-:W-:Y:S01]  /*a050*/  @!P3 LEA R190, P0, R164.reuse, R244, 0x1 ;  /* 0x000000f4a4beb211 */ /* 0x040fe200078008ff */
[----:B------:R-:W-:Y:S02]  /*a060*/  IMAD.MOV.U32 R244, RZ, RZ, R176 ;  /* 0x000000fffff47224 */ /* 0x000fe400078e00b0 */
[----:B------:R-:W-:Y:S01]  /*a070*/  @!PT LDS RZ, [RZ] ;  /* 0x00000000fffff984 */ /* 0x000fe20000000800 */
[----:B------:R-:W-:Y:S01]  /*a080*/  @!PT LDS RZ, [RZ] ;  /* 0x00000000fffff984 */ /* 0x000fe20000000800 */
[----:B------:R-:W-:Y:S01]  /*a090*/  @!PT LDS RZ, [RZ] ;  /* 0x00000000fffff984 */ /* 0x000fe20000000800 */
[----:B------:R1:W-:Y:S01]  /*a0a0*/  @!P3 LDGSTS.E.BYPASS.LTC128B.128 [R238+0xe800], [R166.64+0x180] ;  /* 0x0e800180a6eebfae */ /* 0x0003e2000b901d5e */
[----:B------:R-:W-:Y:S01]  /*a0b0*/  @!P3 LEA.HI.X R191, R164, R243, R2, 0x1, P0 ;  /* 0x000000f3a4bfb211 */ /* 0x000fe200000f0c02 */
[----:B------:R-:W-:Y:S02]  /*a0c0*/  IMAD.MOV.U32 R243, RZ, RZ, R177 ;  /* 0x000000fffff37224 */ /* 0x000fe400078e00b1 */
        /* <DEDUP_REMOVED lines=40> */
[----:B------:R-:W0:Y:S02]  /*a350*/  LDGDEPBAR ;  /* 0x00000000000079af */ /* 0x000e240000000000 */
.L_x_723:
[----:B------:R-:W-:Y:S01]  /*a360*/  FMNMX.FTZ R2, R4, R165, !PT ;  /* 0x000000a504027209 */ /* 0x000fe20007810000 */
[----:B-1----:R-:W-:Y:S01]  /*a370*/  LDSM.16.MT88.4 R172, [R226+0x10000] ;  /* 0x01000000e2ac783b */ /* 0x002fe20000004200 */
[----:B------:R-:W-:Y:S01]  /*a380*/  FMNMX.FTZ R164, R6, R0, !PT ;  /* 0x0000000006a47209 */ /* 0x000fe20007810000 */
[----:B------:R-:W-:Y:S01]  /*a390*/  UIADD3 UR32, UR26, -0x1, URZ ;  /* 0xffffffff1a207890 */ /* 0x000fe2000fffe03f */
[----:B------:R-:W-:Y:S01]  /*a3a0*/  FMNMX.FTZ R3, R5, R2, !PT ;  /* 0x0000000205037209 */ /* 0x000fe20007810000 */
[----:B------:R-:W-:Y:S01]  /*a3b0*/  UMOV UR8, UR22 ;  /* 0x0000001600087c82 */ /* 0x000fe20008000000 */
[----:B------:R-:W-:Y:S01]  /*a3c0*/  FMNMX.FTZ R167, R7, R164, !PT ;  /* 0x000000a407a77209 */ /* 0x000fe20007810000 */
[----:B------:R-:W-:Y:S01]  /*a3d0*/  UMOV UR9, UR21 ;  /* 0x0000001500097c82 */ /* 0x000fe20008000000 */
[----:B------:R-:W-:Y:S01]  /*a3e0*/  FMNMX.FTZ R2, R8, R3, !PT ;  /* 0x0000000308027209 */ /* 0x000fe20007810000 */
[----:B------:R-:W-:Y:S01]  /*a3f0*/  LDSM.16.MT88.4 R176, [R225+0x10000] ;  /* 0x01000000e1b0783b */ /* 0x000fe20000004200 */
[----:B------:R-:W-:Y:S02]  /*a400*/  FMNMX.FTZ R164, R10, R167, !PT ;  /* 0x000000a70aa47209 */ /* 0x000fe40007810000 */
[----:B------:R-:W-:Y:S02]  /*a410*/  FMNMX.FTZ R3, R9, R2, !PT ;  /* 0x0000000209037209 */ /* 0x000fe40007810000 */
[----:B------:R-:W-:Y:S02]  /*a420*/  FMNMX.FTZ R167, R11, R164, !PT ;  /* 0x000000a40ba77209 */ /* 0x000fe40007810000 */
        /* <DEDUP_REMOVED lines=20> */
[----:B------:R-:W-:Y:S02]  /*a570*/  FMNMX.FTZ R2, R28, R3, !PT ;  /* 0x000000031c027209 */ /* 0x000fe40007810000 */
[----:B------:R-:W-:Y:S02]  /*a580*/  FMNMX.FTZ R164, R30, R167, !PT ;  /* 0x000000a71ea47209 */ /* 0x000fe40007810000 */
[----:B------:R-:W-:Y:S04]  /*a590*/  FMNMX.FTZ R3, R29, R2, !PT ;  /* 0x000000021d037209 */ /* 0x000fe80007810000 */
[----:B------:R-:W-:Y:S02]  /*a5a0*/  FMNMX.FTZ R2, R32, R3, !PT ;  /* 0x0000000320027209 */ /* 0x000fe40007810000 */
[----:B------:R-:W-:Y:S02]  /*a5b0*/  FMNMX.FTZ R3, R31, R164, !PT ;  /* 0x000000a41f037209 */ /* 0x000fe40007810000 */
[----:B------:R-:W-:Y:S02]  /*a5c0*/  FMNMX.FTZ R168, R33, R2, !PT ;  /* 0x0000000221a87209 */ /* 0x000fe40007810000 */
[----:B------:R-:W-:Y:S03]  /*a5d0*/  FMNMX.FTZ R2, R34, R3, !PT ;  /* 0x0000000322027209 */ /* 0x000fe60007810000 */
[----:B------:R-:W-:Y:S01]  /*a5e0*/  SHFL.BFLY PT, R3, R168, 0x2, 0x1f ;  /* 0x0c401f00a8037f89 */ /* 0x000fe200000e0000 */
[----:B------:R-:W-:Y:S07]  /*a5f0*/  FMNMX.FTZ R169, R35, R2, !PT ;  /* 0x0000000223a97209 */ /* 0x000fee0007810000 */
[----:B------:R-:W1:Y:S02]  /*a600*/  SHFL.BFLY PT, R2, R169, 0x2, 0x1f ;  /* 0x0c401f00a9027f89 */ /* 0x000e6400000e0000 */
[----:B-1----:R-:W-:Y:S02]  /*a610*/  FMNMX.FTZ R166, R169, R2, !PT ;  /* 0x00000002a9a67209 */ /* 0x002fe40007810000 */
[----:B------:R-:W-:Y:S04]  /*a620*/  FMNMX.FTZ R171, R168, R3, !PT ;  /* 0x00000003a8ab7209 */ /* 0x000fe80007810000 */
[----:B------:R-:W1:Y:S08]  /*a630*/  SHFL.BFLY PT, R3, R166, 0x1, 0x1f ;  /* 0x0c201f00a6037f89 */ /* 0x000e7000000e0000 */
[----:B------:R-:W2:Y:S01]  /*a640*/  SHFL.BFLY PT, R164, R171, 0x1, 0x1f ;  /* 0x0c201f00aba47f89 */ /* 0x000ea200000e0000 */
[----:B-1----:R-:W-:Y:S05]  /*a650*/  FMNMX.FTZ R3, R166, R3, !PT ;  /* 0x00000003a6037209 */ /* 0x002fea0007810000 */
[----:B------:R-:W-:Y:S01]  /*a660*/  FMUL.FTZ R199, R3, c[0x0][0x23c] ;  /* 0x00008f0003c77a20 */ /* 0x000fe20000410000 */
[----:B--2---:R-:W-:Y:S02]  /*a670*/  FMNMX.FTZ R164, R171, R164, !PT ;  /* 0x000000a4aba47209 */ /* 0x004fe40007810000 */
[----:B------:R-:W1:Y:S02]  /*a680*/  LDSM.16.MT88.4 R168, [R228+0x10000] ;  /* 0x01000000e4a8783b */ /* 0x000e640000004200 */
[C---:B------:R-:W-:Y:S01]  /*a690*/  FSETP.NEU.FTZ.AND P0, PT, R164.reuse, -INF , PT ;  /* 0xff800000a400780b */ /* 0x040fe20003f1d000 */
[C---:B------:R-:W-:Y:S02]  /*a6a0*/  FADD.FTZ R2, -R164.reuse, R165 ;  /* 0x000000a5a4027221 */ /* 0x040fe40000010100 */
[----:B------:R-:W-:Y:S02]  /*a6b0*/  FMUL.FTZ R200, R164, c[0x0][0x23c] ;  /* 0x00008f00a4c87a20 */ /* 0x000fe40000410000 */
[----:B------:R-:W-:Y:S02]  /*a6c0*/  FMUL.FTZ R167, R2, c[0x0][0x23c] ;  /* 0x00008f0002a77a20 */ /* 0x000fe40000410000 */
[C---:B------:R-:W-:Y:S01]  /*a6d0*/  FADD.FTZ R165, -R3.reuse, R0 ;  /* 0x0000000003a57221 */ /* 0x040fe20000010100 */
[----:B------:R-:W-:Y:S01]  /*a6e0*/  FSEL R200, R200, RZ, P0 ;  /* 0x000000ffc8c87208 */ /* 0x000fe20000000000 */
[----:B------:R2:W3:Y:S01]  /*a6f0*/  MUFU.EX2 R2, R167 ;  /* 0x000000a700027308 */ /* 0x0004e20000000800 */
[----:B------:R-:W-:Y:S01]  /*a700*/  FSETP.NEU.FTZ.AND P0, PT, R3, -INF , PT ;  /* 0xff8000000300780b */ /* 0x000fe20003f1d000 */
[----:B------:R-:W-:Y:S01]  /*a710*/  FMUL.FTZ R0, R165, c[0x0][0x23c] ;  /* 0x00008f00a5007a20 */ /* 0x000fe20000410000 */
[----:B------:R-:W-:Y:S01]  /*a720*/  MOV R165, R164 ;  /* 0x000000a400a57202 */ /* 0x000fe20000000f00 */
[--C-:B------:R-:W-:Y:S01]  /*a730*/  FFMA.FTZ R166, R4, c[0x0][0x23c], -R200.reuse ;  /* 0x00008f0004a67a23 */ /* 0x100fe200000108c8 */
[----:B------:R-:W-:Y:S01]  /*a740*/  FSEL R199, R199, RZ, P0 ;  /* 0x000000ffc7c77208 */ /* 0x000fe20000000000 */
[--C-:B------:R-:W-:Y:S01]  /*a750*/  FFMA.FTZ R5, R5, c[0x0][0x23c], -R200.reuse ;  /* 0x00008f0005057a23 */ /* 0x100fe200000108c8 */
[----:B------:R-:W-:Y:S01]  /*a760*/  ISETP.LT.AND P0, PT, RZ, UR26, PT ;  /* 0x0000001aff007c0c */ /* 0x000fe2000bf01270 */
[--C-:B------:R-:W-:Y:S01]  /*a770*/  FFMA.FTZ R196, R9, c[0x0][0x23c], -R200.reuse ;  /* 0x00008f0009c47a23 */ /* 0x100fe200000108c8 */
[----:B------:R-:W-:Y:S01]  /*a780*/  UMOV UR26, UR32 ;  /* 0x00000020001a7c82 */ /* 0x000fe20008000000 */
[--C-:B------:R-:W-:Y:S01]  /*a790*/  FFMA.FTZ R197, R6, c[0x0][0x23c], -R199.reuse ;  /* 0x00008f0006c57a23 */ /* 0x100fe200000108c7 */
[----:B------:R-:W4:Y:S01]  /*a7a0*/  MUFU.EX2 R0, R0 ;  /* 0x0000000000007308 */ /* 0x000f220000000800 */
[--C-:B------:R-:W-:Y:S02]  /*a7b0*/  FFMA.FTZ R6, R7, c[0x0][0x23c], -R199.reuse ;  /* 0x00008f0007067a23 */ /* 0x100fe400000108c7 */
[--C-:B------:R-:W-:Y:S02]  /*a7c0*/  FFMA.FTZ R7, R8, c[0x0][0x23c], -R200.reuse ;  /* 0x00008f0008077a23 */ /* 0x100fe400000108c8 */
[--C-:B------:R-:W-:Y:S02]  /*a7d0*/  FFMA.FTZ R198, R11, c[0x0][0x23c], -R199.reuse ;  /* 0x00008f000bc67a23 */ /* 0x100fe400000108c7 */
[--C-:B------:R-:W-:Y:S02]  /*a7e0*/  FFMA.FTZ R201, R12, c[0x0][0x23c], -R200.reuse ;  /* 0x00008f000cc97a23 */ /* 0x100fe400000108c8 */
[--C-:B------:R-:W-:Y:S01]  /*a7f0*/  FFMA.FTZ R202, R13, c[0x0][0x23c], -R200.reuse ;  /* 0x00008f000dca7a23 */ /* 0x100fe200000108c8 */
[----:B------:R-:W-:Y:S01]  /*a800*/  MUFU.EX2 R166, R166 ;  /* 0x000000a600a67308 */ /* 0x000fe20000000800 */
[--C-:B------:R-:W-:Y:S02]  /*a810*/  FFMA.FTZ R203, R14, c[0x0][0x23c], -R199.reuse ;  /* 0x00008f000ecb7a23 */ /* 0x100fe400000108c7 */
[--C-:B--2---:R-:W-:Y:S02]  /*a820*/  FFMA.FTZ R167, R10, c[0x0][0x23c], -R199.reuse ;  /* 0x00008f000aa77a23 */ /* 0x104fe400000108c7 */
[C---:B---3--:R-:W-:Y:S02]  /*a830*/  FMUL.FTZ R8, R2.reuse, R160 ;  /* 0x000000a002087220 */ /* 0x048fe40000410000 */
[C---:B------:R-:W-:Y:S02]  /*a840*/  FMUL.FTZ R9, R2.reuse, R161 ;  /* 0x000000a102097220 */ /* 0x040fe40000410000 */
[C---:B------:R-:W-:Y:S01]  /*a850*/  FMUL.FTZ R36, R2.reuse, R36 ;  /* 0x0000002402247220 */ /* 0x040fe20000410000 */
[----:B------:R-:W2:Y:S01]  /*a860*/  MUFU.EX2 R5, R5 ;  /* 0x0000000500057308 */ /* 0x000ea20000000800 */
[C---:B------:R-:W-:Y:S02]  /*a870*/  FMUL.FTZ R37, R2.reuse, R37 ;  /* 0x0000002502257220 */ /* 0x040fe40000410000 */
[----:B------:R-:W-:Y:S02]  /*a880*/  FMUL.FTZ R40, R2, R40 ;  /* 0x0000002802287220 */ /* 0x000fe40000410000 */
[C---:B----4-:R-:W-:Y:S02]  /*a890*/  FMUL.FTZ R10, R0.reuse, R162 ;  /* 0x000000a2000a7220 */ /* 0x050fe40000410000 */
[C---:B------:R-:W-:Y:S02]  /*a8a0*/  FMUL.FTZ R11, R0.reuse, R163 ;  /* 0x000000a3000b7220 */ /* 0x040fe40000410000 */
[C---:B------:R-:W-:Y:S01]  /*a8b0*/  FMUL.FTZ R38, R0.reuse, R38 ;  /* 0x0000002600267220 */ /* 0x040fe20000410000 */
[----:B------:R-:W-:Y:S01]  /*a8c0*/  MUFU.EX2 R197, R197 ;  /* 0x000000c500c57308 */ /* 0x000fe20000000800 */
[----:B------:R-:W-:Y:S02]  /*a8d0*/  FMUL.FTZ R39, R0, R39 ;  /* 0x0000002700277220 */ /* 0x000fe40000410000 */
[----:B------:R-:W-:Y:S02]  /*a8e0*/  FMUL.FTZ R41, R2, R41 ;  /* 0x0000002902297220 */ /* 0x000fe40000410000 */
[C---:B------:R-:W-:Y:S02]  /*a8f0*/  FMUL.FTZ R42, R0.reuse, R42 ;  /* 0x0000002a002a7220 */ /* 0x040fe40000410000 */
[----:B------:R-:W-:Y:S02]  /*a900*/  FMUL.FTZ R43, R0, R43 ;  /* 0x0000002b002b7220 */ /* 0x000fe40000410000 */
[C---:B------:R-:W-:Y:S01]  /*a910*/  FMUL.FTZ R44, R2.reuse, R44 ;  /* 0x0000002c022c7220 */ /* 0x040fe20000410000 */
[----:B------:R-:W3:Y:S01]  /*a920*/  MUFU.EX2 R6, R6 ;  /* 0x0000000600067308 */ /* 0x000ee20000000800 */
[----:B------:R-:W-:Y:S02]  /*a930*/  FMUL.FTZ R45, R2, R45 ;  /* 0x0000002d022d7220 */ /* 0x000fe40000410000 */
[C---:B------:R-:W-:Y:S01]  /*a940*/  FMUL.FTZ R46, R0.reuse, R46 ;  /* 0x0000002e002e7220 */ /* 0x040fe20000410000 */
[----:B--2---:R-:W-:Y:S01]  /*a950*/  F2FP.PACK_AB R160, R5, R166 ;  /* 0x000000a605a0723e */ /* 0x004fe200000000ff */
[----:B------:R-:W-:Y:S02]  /*a960*/  FMUL.FTZ R47, R0, R47 ;  /* 0x0000002f002f7220 */ /* 0x000fe40000410000 */
[C---:B------:R-:W-:Y:S02]  /*a970*/  FMUL.FTZ R48, R2.reuse, R48 ;  /* 0x0000003002307220 */ /* 0x040fe40000410000 */
[----:B------:R-:W-:Y:S01]  /*a980*/  FMUL.FTZ R49, R2, R49 ;  /* 0x0000003102317220 */ /* 0x000fe20000410000 */
[----:B------:R-:W-:Y:S01]  /*a990*/  MUFU.EX2 R7, R7 ;  /* 0x0000000700077308 */ /* 0x000fe20000000800 */
[C---:B------:R-:W-:Y:S02]  /*a9a0*/  FMUL.FTZ R50, R0.reuse, R50 ;  /* 0x0000003200327220 */ /* 0x040fe40000410000 */
[----:B------:R-:W-:Y:S02]  /*a9b0*/  FMUL.FTZ R51, R0, R51 ;  /* 0x0000003300337220 */ /* 0x000fe40000410000 */
[C---:B------:R-:W-:Y:S02]  /*a9c0*/  FMUL.FTZ R12, R2.reuse, R156 ;  /* 0x0000009c020c7220 */ /* 0x040fe40000410000 */
[----:B------:R-:W-:Y:S02]  /*a9d0*/  FMUL.FTZ R13, R2, R157 ;  /* 0x0000009d020d7220 */ /* 0x000fe40000410000 */
[----:B------:R-:W-:Y:S01]  /*a9e0*/  FMUL.FTZ R14, R0, R158 ;  /* 0x0000009e000e7220 */ /* 0x000fe20000410000 */
[----:B------:R-:W2:Y:S01]  /*a9f0*/  MUFU.EX2 R196, R196 ;  /* 0x000000c400c47308 */ /* 0x000ea20000000800 */
[C---:B------:R-:W-:Y:S02]  /*aa00*/  FMUL.FTZ R52, R2.reuse, R52 ;  /* 0x0000003402347220 */ /* 0x040fe40000410000 */
[----:B------:R-:W-:Y:S01]  /*aa10*/  FMUL.FTZ R53, R2, R53 ;  /* 0x0000003502357220 */ /* 0x000fe20000410000 */
[----:B---3--:R-:W-:Y:S01]  /*aa20*/  F2FP.PACK_AB R161, R6, R197 ;  /* 0x000000c506a1723e */ /* 0x008fe200000000ff */
[C---:B------:R-:W-:Y:S02]  /*aa30*/  FMUL.FTZ R54, R0.reuse, R54 ;  /* 0x0000003600367220 */ /* 0x040fe40000410000 */
[----:B------:R-:W-:Y:S02]  /*aa40*/  FMUL.FTZ R55, R0, R55 ;  /* 0x0000003700377220 */ /* 0x000fe40000410000 */
[C---:B------:R-:W-:Y:S01]  /*aa50*/  FMUL.FTZ R56, R2.reuse, R56 ;  /* 0x0000003802387220 */ /* 0x040fe20000410000 */
[----:B------:R-:W-:Y:S01]  /*aa60*/  MUFU.EX2 R167, R167 ;  /* 0x000000a700a77308 */ /* 0x000fe20000000800 */
[----:B------:R-:W-:Y:S02]  /*aa70*/  FMUL.FTZ R57, R2, R57 ;  /* 0x0000003902397220 */ /* 0x000fe40000410000 */
[C---:B------:R-:W-:Y:S02]  /*aa80*/  FMUL.FTZ R58, R0.reuse, R58 ;  /* 0x0000003a003a7220 */ /* 0x040fe40000410000 */
[----:B------:R-:W-:Y:S02]  /*aa90*/  FMUL.FTZ R59, R0, R59 ;  /* 0x0000003b003b7220 */ /* 0x000fe40000410000 */
[C---:B------:R-:W-:Y:S02]  /*aaa0*/  FMUL.FTZ R60, R2.reuse, R60 ;  /* 0x0000003c023c7220 */ /* 0x040fe40000410000 */
[----:B------:R-:W-:Y:S01]  /*aab0*/  FMUL.FTZ R61, R2, R61 ;  /* 0x0000003d023d7220 */ /* 0x000fe20000410000 */
[----:B------:R-:W3:Y:S01]  /*aac0*/  MUFU.EX2 R198, R198 ;  /* 0x000000c600c67308 */ /* 0x000ee20000000800 */
[C---:B------:R-:W-:Y:S02]  /*aad0*/  FMUL.FTZ R62, R0.reuse, R62 ;  /* 0x0000003e003e7220 */ /* 0x040fe40000410000 */
[----:B------:R-:W-:Y:S01]  /*aae0*/  FMUL.FTZ R63, R0, R63 ;  /* 0x0000003f003f7220 */ /* 0x000fe20000410000 */
[----:B--2---:R-:W-:Y:S01]  /*aaf0*/  F2FP.PACK_AB R162, R196, R7 ;  /* 0x00000007c4a2723e */ /* 0x004fe200000000ff */
        /* <DEDUP_REMOVED lines=17> */
[C---:B-1----:R-:W-:Y:S05]  /*ac10*/  HMMA.16816.F32 R8, R160.reuse, R168, R8 ;  /* 0x000000a8a008723c */ /* 0x042fea0000001808 */
[----:B------:R-:W-:Y:S02]  /*ac20*/  FMUL.FTZ R77, R2, R77 ;  /* 0x0000004d024d7220 */ /* 0x000fe40000410000 */
[C---:B------:R-:W-:Y:S01]  /*ac30*/  FMUL.FTZ R78, R0.reuse, R78 ;  /* 0x0000004e004e7220 */ /* 0x040fe20000410000 */
[C---:B------:R-:W-:Y:S01]  /*ac40*/  HMMA.16816.F32 R36, R160.reuse, R170, R36 ;  /* 0x000000aaa024723c */ /* 0x040fe20000001824 */
[----:B------:R-:W1:Y:S03]  /*ac50*/  LDSM.16.MT88.4 R168, [R224+0x10000] ;  /* 0x01000000e0a8783b */ /* 0x000e660000004200 */
[----:B------:R-:W-:Y:S02]  /*ac60*/  FMUL.FTZ R79, R0, R79 ;  /* 0x0000004f004f7220 */ /* 0x000fe40000410000 */
[C---:B------:R-:W-:Y:S02]  /*ac70*/  FMUL.FTZ R80, R2.reuse, R80 ;  /* 0x0000005002507220 */ /* 0x040fe40000410000 */
[C---:B------:R-:W-:Y:S04]  /*ac80*/  HMMA.16816.F32 R40, R160.reuse, R172, R40 ;  /* 0x000000aca028723c */ /* 0x040fe80000001828 */
[----:B------:R-:W-:Y:S02]  /*ac90*/  FMUL.FTZ R81, R2, R81 ;  /* 0x0000005102517220 */ /* 0x000fe40000410000 */
[C---:B------:R-:W-:Y:S02]  /*aca0*/  FMUL.FTZ R82, R0.reuse, R82 ;  /* 0x0000005200527220 */ /* 0x040fe40000410000 */
[C---:B------:R-:W-:Y:S01]  /*acb0*/  HMMA.16816.F32 R44, R160.reuse, R174, R44 ;  /* 0x000000aea02c723c */ /* 0x040fe2000000182c */
[----:B------:R-:W3:Y:S03]  /*acc0*/  LDSM.16.MT88.4 R172, [R228+0x12000] ;  /* 0x01200000e4ac783b */ /* 0x000ee60000004200 */
[----:B------:R-:W-:Y:S02]  /*acd0*/  FMUL.FTZ R83, R0, R83 ;  /* 0x0000005300537220 */ /* 0x000fe40000410000 */
[C---:B------:R-:W-:Y:S02]  /*ace0*/  FMUL.FTZ R84, R2.reuse, R84 ;  /* 0x0000005402547220 */ /* 0x040fe40000410000 */
[C---:B------:R-:W-:Y:S04]  /*acf0*/  HMMA.16816.F32 R48, R160.reuse, R176, R48 ;  /* 0x000000b0a030723c */ /* 0x040fe80000001830 */
[----:B------:R-:W-:Y:S02]  /*ad00*/  FMUL.FTZ R85, R2, R85 ;  /* 0x0000005502557220 */ /* 0x000fe40000410000 */
[C---:B------:R-:W-:Y:S02]  /*ad10*/  FMUL.FTZ R86, R0.reuse, R86 ;  /* 0x0000005600567220 */ /* 0x040fe40000410000 */
[C---:B------:R-:W-:Y:S01]  /*ad20*/  HMMA.16816.F32 R52, R160.reuse, R178, R52 ;  /* 0x000000b2a034723c */ /* 0x040fe20000001834 */
[----:B------:R-:W4:Y:S03]  /*ad30*/  LDSM.16.MT88.4 R176, [R226+0x12000] ;  /* 0x01200000e2b0783b */ /* 0x000f260000004200 */
[----:B------:R-:W-:Y:S02]  /*ad40*/  FMUL.FTZ R87, R0, R87 ;  /* 0x0000005700577220 */ /* 0x000fe40000410000 */
[C---:B------:R-:W-:Y:S02]  /*ad50*/  FMUL.FTZ R88, R2.reuse, R88 ;  /* 0x0000005802587220 */ /* 0x040fe40000410000 */
[----:B------:R-:W-:Y:S01]  /*ad60*/  FMUL.FTZ R89, R2, R89 ;  /* 0x0000005902597220 */ /* 0x000fe20000410000 */
[C---:B-1----:R-:W-:Y:S03]  /*ad70*/  HMMA.16816.F32 R56, R160.reuse, R168, R56 ;  /* 0x000000a8a038723c */ /* 0x042fe60000001838 */
[C---:B------:R-:W-:Y:S02]  /*ad80*/  FMUL.FTZ R90, R0.reuse, R90 ;  /* 0x0000005a005a7220 */ /* 0x040fe40000410000 */
[----:B------:R-:W-:Y:S02]  /*ad90*/  FMUL.FTZ R91, R0, R91 ;  /* 0x0000005b005b7220 */ /* 0x000fe40000410000 */
[C---:B------:R-:W-:Y:S01]  /*ada0*/  FMUL.FTZ R92, R2.reuse, R92 ;  /* 0x0000005c025c7220 */ /* 0x040fe20000410000 */
[C---:B------:R-:W-:Y:S01]  /*adb0*/  HMMA.16816.F32 R60, R160.reuse, R170, R60 ;  /* 0x000000aaa03c723c */ /* 0x040fe2000000183c */
[----:B------:R-:W1:Y:S03]  /*adc0*/  LDSM.16.MT88.4 R168, [R225+0x12000] ;  /* 0x01200000e1a8783b */ /* 0x000e660000004200 */
[----:B------:R-:W-:Y:S02]  /*add0*/  FMUL.FTZ R93, R2, R93 ;  /* 0x0000005d025d7220 */ /* 0x000fe40000410000 */
[C---:B------:R-:W-:Y:S02]  /*ade0*/  FMUL.FTZ R94, R0.reuse, R94 ;  /* 0x0000005e005e7220 */ /* 0x040fe40000410000 */
[C---:B---3--:R-:W-:Y:S04]  /*adf0*/  HMMA.16816.F32 R64, R160.reuse, R172, R64 ;  /* 0x000000aca040723c */ /* 0x048fe80000001840 */
[----:B------:R-:W-:Y:S02]  /*ae00*/  FMUL.FTZ R95, R0, R95 ;  /* 0x0000005f005f7220 */ /* 0x000fe40000410000 */
[C---:B------:R-:W-:Y:S02]  /*ae10*/  FMUL.FTZ R96, R2.reuse, R96 ;  /* 0x0000006002607220 */ /* 0x040fe40000410000 */
[C---:B------:R-:W-:Y:S01]  /*ae20*/  HMMA.16816.F32 R68, R160.reuse, R174, R68 ;  /* 0x000000aea044723c */ /* 0x040fe20000001844 */
[----:B------:R-:W3:Y:S03]  /*ae30*/  LDSM.16.MT88.4 R172, [R224+0x12000] ;  /* 0x01200000e0ac783b */ /* 0x000ee60000004200 */
[----:B------:R-:W-:Y:S02]  /*ae40*/  FMUL.FTZ R97, R2, R97 ;  /* 0x0000006102617220 */ /* 0x000fe40000410000 */
[C---:B------:R-:W-:Y:S02]  /*ae50*/  FMUL.FTZ R98, R0.reuse, R98 ;  /* 0x0000006200627220 */ /* 0x040fe40000410000 */
[C---:B----4-:R-:W-:Y:S04]  /*ae60*/  HMMA.16816.F32 R72, R160.reuse, R176, R72 ;  /* 0x000000b0a048723c */ /* 0x050fe80000001848 */
        /* <DEDUP_REMOVED lines=48> */
[----:B------:R-:W-:Y:S03]  /*b170*/  FMUL.FTZ R129, R2, R129 ;  /* 0x0000008102817220 */ /* 0x000fe60000410000 */
[C---:B------:R-:W-:Y:S01]  /*b180*/  HMMA.16816.F32 R124, R160.reuse, R178, R124 ;  /* 0x000000b2a07c723c */ /* 0x040fe2000000187c */
[----:B------:R-:W4:Y:S02]  /*b190*/  LDSM.16.MT88.4 R176, [R225+0x16000] ;  /* 0x01600000e1b0783b */ /* 0x000f240000004200 */
[C---:B------:R-:W-:Y:S02]  /*b1a0*/  FMUL.FTZ R130, R0.reuse, R130 ;  /* 0x0000008200827220 */ /* 0x040fe40000410000 */
[----:B------:R-:W-:Y:S02]  /*b1b0*/  FMUL.FTZ R131, R0, R131 ;  /* 0x0000008300837220 */ /* 0x000fe40000410000 */
[C---:B------:R-:W-:Y:S02]  /*b1c0*/  FMUL.FTZ R132, R2.reuse, R132 ;  /* 0x0000008402847220 */ /* 0x040fe40000410000 */
[----:B------:R-:W-:Y:S03]  /*b1d0*/  FMUL.FTZ R133, R2, R133 ;  /* 0x0000008502857220 */ /* 0x000fe60000410000 */
[C---:B-1----:R-:W-:Y:S03]  /*b1e0*/  HMMA.16816.F32 R128, R160.reuse, R168, R128 ;  /* 0x000000a8a080723c */ /* 0x042fe60000001880 */
[C---:B------:R-:W-:Y:S02]  /*b1f0*/  FMUL.FTZ R134, R0.reuse, R134 ;  /* 0x0000008600867220 */ /* 0x040fe40000410000 */
[C---:B------:R-:W-:Y:S02]  /*b200*/  FMUL.FTZ R135, R0.reuse, R135 ;  /* 0x0000008700877220 */ /* 0x040fe40000410000 */
[--C-:B------:R-:W-:Y:S02]  /*b210*/  FFMA.FTZ R204, R15, c[0x0][0x23c], -R199.reuse ;  /* 0x00008f000fcc7a23 */ /* 0x100fe400000108c7 */
[----:B------:R-:W-:Y:S02]  /*b220*/  FMUL.FTZ R15, R0, R159 ;  /* 0x0000009f000f7220 */ /* 0x000fe40000410000 */
[----:B------:R-:W1:Y:S01]  /*b230*/  LDSM.16.MT88.4 R156, [R224+0x16000] ;  /* 0x01600000e09c783b */ /* 0x000e620000004200 */
[C---:B------:R-:W-:Y:S01]  /*b240*/  HMMA.16816.F32 R132, R160.reuse, R170, R132 ;  /* 0x000000aaa084723c */ /* 0x040fe20000001884 */
[----:B------:R-:W5:Y:S02]  /*b250*/  MUFU.EX2 R204, R204 ;  /* 0x000000cc00cc7308 */ /* 0x000f640000000800 */
[C---:B------:R-:W-:Y:S02]  /*b260*/  FMUL.FTZ R136, R2.reuse, R136 ;  /* 0x0000008802887220 */ /* 0x040fe40000410000 */
[----:B------:R-:W-:Y:S02]  /*b270*/  FMUL.FTZ R137, R2, R137 ;  /* 0x0000008902897220 */ /* 0x000fe40000410000 */
[C---:B------:R-:W-:Y:S01]  /*b280*/  FMUL.FTZ R138, R0.reuse, R138 ;  /* 0x0000008a008a7220 */ /* 0x040fe20000410000 */
[----:B------:R-:W1:Y:S01]  /*b290*/  LDSM.16.MT88.4 R168, [R228+0x10800] ;  /* 0x01080000e4a8783b */ /* 0x000e620000004200 */
[----:B------:R-:W-:Y:S03]  /*b2a0*/  FMUL.FTZ R139, R0, R139 ;  /* 0x0000008b008b7220 */ /* 0x000fe60000410000 */
[C---:B------:R-:W-:Y:S02]  /*b2b0*/  FMUL.FTZ R140, R2.reuse, R140 ;  /* 0x0000008c028c7220 */ /* 0x040fe40000410000 */
[----:B------:R-:W-:Y:S02]  /*b2c0*/  FMUL.FTZ R141, R2, R141 ;  /* 0x0000008d028d7220 */ /* 0x000fe40000410000 */
[C---:B---3--:R-:W-:Y:S03]  /*b2d0*/  HMMA.16816.F32 R136, R160.reuse, R172, R136 ;  /* 0x000000aca088723c */ /* 0x048fe60000001888 */
[C---:B------:R-:W-:Y:S02]  /*b2e0*/  FMUL.FTZ R142, R0.reuse, R142 ;  /* 0x0000008e008e7220 */ /* 0x040fe40000410000 */
[----:B------:R-:W-:Y:S02]  /*b2f0*/  FMUL.FTZ R143, R0, R143 ;  /* 0x0000008f008f7220 */ /* 0x000fe40000410000 */
[--C-:B------:R-:W-:Y:S01]  /*b300*/  FFMA.FTZ R205, R16, c[0x0][0x23c], -R200.reuse ;  /* 0x00008f0010cd7a23 */ /* 0x100fe200000108c8 */
[C---:B------:R-:W-:Y:S01]  /*b310*/  HMMA.16816.F32 R12, R160.reuse, R174, R12 ;  /* 0x000000aea00c723c */ /* 0x040fe2000000180c */
[----:B------:R-:W3:Y:S03]  /*b320*/  LDSM.16.MT88.4 R172, [R226+0x10800] ;  /* 0x01080000e2ac783b */ /* 0x000ee60000004200 */
[----:B------:R-:W-:Y:S01]  /*b330*/  FFMA.FTZ R206, R17, c[0x0][0x23c], -R200 ;  /* 0x00008f0011ce7a23 */ /* 0x000fe200000108c8 */
[----:B------:R-:W-:Y:S01]  /*b340*/  MUFU.EX2 R205, R205 ;  /* 0x000000cd00cd7308 */ /* 0x000fe20000000800 */
[--C-:B------:R-:W-:Y:S02]  /*b350*/  FFMA.FTZ R207, R18, c[0x0][0x23c], -R199.reuse ;  /* 0x00008f0012cf7a23 */ /* 0x100fe400000108c7 */
[C---:B----4-:R-:W-:Y:S04]  /*b360*/  HMMA.16816.F32 R140, R160.reuse, R176, R140 ;  /* 0x000000b0a08c723c */ /* 0x050fe8000000188c */
[----:B------:R-:W-:Y:S02]  /*b370*/  FFMA.FTZ R246, R19, c[0x0][0x23c], -R199 ;  /* 0x00008f0013f67a23 */ /* 0x000fe400000108c7 */
[C---:B------:R-:W-:Y:S01]  /*b380*/  FMUL.FTZ R144, R2.reuse, R144 ;  /* 0x0000009002907220 */ /* 0x040fe20000410000 */
[----:B------:R-:W4:Y:S01]  /*b390*/  MUFU.EX2 R206, R206 ;  /* 0x000000ce00ce7308 */ /* 0x000f220000000800 */
[----:B------:R-:W-:Y:S04]  /*b3a0*/  FMUL.FTZ R145, R2, R145 ;  /* 0x0000009102917220 */ /* 0x000fe80000410000 */
[C---:B------:R-:W-:Y:S02]  /*b3b0*/  FMUL.FTZ R146, R0.reuse, R146 ;  /* 0x0000009200927220 */ /* 0x040fe40000410000 */
[----:B------:R-:W-:Y:S02]  /*b3c0*/  FMUL.FTZ R147, R0, R147 ;  /* 0x0000009300937220 */ /* 0x000fe40000410000 */
[----:B------:R-:W-:Y:S01]  /*b3d0*/  FMUL.FTZ R16, R2, R152 ;  /* 0x0000009802107220 */ /* 0x000fe20000410000 */
[----:B------:R-:W-:Y:S01]  /*b3e0*/  MUFU.EX2 R207, R207 ;  /* 0x000000cf00cf7308 */ /* 0x000fe20000000800 */
[----:B--2---:R-:W-:Y:S01]  /*b3f0*/  F2FP.PACK_AB R152, R202, R201 ;  /* 0x000000c9ca98723e */ /* 0x004fe200000000ff */
[----:B------:R-:W-:Y:S01]  /*b400*/  FMUL.FTZ R17, R2, R153 ;  /* 0x0000009902117220 */ /* 0x000fe20000410000 */
[----:B-----5:R-:W-:Y:S01]  /*b410*/  F2FP.PACK_AB R153, R204, R203 ;  /* 0x000000cbcc99723e */ /* 0x020fe200000000ff */
[C---:B------:R-:W-:Y:S01]  /*b420*/  HMMA.16816.F32 R144, R160.reuse, R178, R144 ;  /* 0x000000b2a090723c */ /* 0x040fe20000001890 */
[----:B------:R-:W2:Y:S02]  /*b430*/  LDSM.16.MT88.4 R176, [R225+0x10800] ;  /* 0x01080000e1b0783b */ /* 0x000ea40000004200 */
[C---:B------:R-:W-:Y:S02]  /*b440*/  FMUL.FTZ R18, R0.reuse, R154 ;  /* 0x0000009a00127220 */ /* 0x040fe40000410000 */
[----:B------:R-:W-:Y:S01]  /*b450*/  FMUL.FTZ R19, R0, R155 ;  /* 0x0000009b00137220 */ /* 0x000fe20000410000 */
[----:B------:R-:W5:Y:S01]  /*b460*/  MUFU.EX2 R246, R246 ;  /* 0x000000f600f67308 */ /* 0x000f620000000800 */
[C---:B------:R-:W-:Y:S02]  /*b470*/  FMUL.FTZ R148, R2.reuse, R148 ;  /* 0x0000009402947220 */ /* 0x040fe40000410000 */
[----:B------:R-:W-:Y:S03]  /*b480*/  FMUL.FTZ R149, R2, R149 ;  /* 0x0000009502957220 */ /* 0x000fe60000410000 */
[C---:B-1----:R-:W-:Y:S03]  /*b490*/  HMMA.16816.F32 R16, R160.reuse, R156, R16 ;  /* 0x0000009ca010723c */ /* 0x042fe60000001810 */
[----:B------:R-:W-:Y:S01]  /*b4a0*/  FMUL.FTZ R150, R0, R150 ;  /* 0x0000009600967220 */ /* 0x000fe20000410000 */
[----:B----4-:R-:W-:Y:S01]  /*b4b0*/  F2FP.PACK_AB R154, R206, R205 ;  /* 0x000000cdce9a723e */ /* 0x010fe200000000ff */
[----:B------:R-:W-:Y:S02]  /*b4c0*/  FMUL.FTZ R151, R0, R151 ;  /* 0x0000009700977220 */ /* 0x000fe40000410000 */
[----:B------:R-:W-:Y:S02]  /*b4d0*/  FFMA.FTZ R166, R2, R247, R166 ;  /* 0x000000f702a67223 */ /* 0x000fe400000100a6 */
[----:B------:R-:W-:Y:S03]  /*b4e0*/  FFMA.FTZ R197, R0, R245, R197 ;  /* 0x000000f500c57223 */ /* 0x000fe600000100c5 */
[----:B------:R-:W-:Y:S01]  /*b4f0*/  HMMA.16816.F32 R148, R160, R158, R148 ;  /* 0x0000009ea094723c */ /* 0x000fe20000001894 */
[----:B------:R-:W1:Y:S02]  /*b500*/  LDSM.16.MT88.4 R156, [R228+0x12800] ;  /* 0x01280000e49c783b */ /* 0x000e640000004200 */
[----:B------:R-:W-:Y:S01]  /*b510*/  MOV R0, R3 ;  /* 0x0000000300007202 */ /* 0x000fe20000000f00 */
[----:B------:R-:W-:Y:S01]  /*b520*/  FADD.FTZ R166, R5, R166 ;  /* 0x000000a605a67221 */ /* 0x000fe20000010000 */
[----:B-----5:R-:W-:Y:S01]  /*b530*/  F2FP.PACK_AB R155, R246, R207 ;  /* 0x000000cff69b723e */ /* 0x020fe200000000ff */
[----:B------:R-:W-:Y:S03]  /*b540*/  FADD.FTZ R6, R6, R197 ;  /* 0x000000c506067221 */ /* 0x000fe60000010000 */
[----:B------:R-:W4:Y:S03]  /*b550*/  LDSM.16.MT88.4 R160, [R226+0x12800] ;  /* 0x01280000e2a0783b */ /* 0x000f260000004200 */
[----:B------:R-:W-:Y:S01]  /*b560*/  FADD.FTZ R7, R7, R166 ;  /* 0x000000a607077221 */ /* 0x000fe20000010000 */
[C---:B------:R-:W-:Y:S05]  /*b570*/  HMMA.16816.F32 R8, R152.reuse, R168, R8 ;  /* 0x000000a89808723c */ /* 0x040fea0000001808 */
[----:B------:R-:W-:Y:S02]  /*b580*/  FADD.FTZ R167, R167, R6 ;  /* 0x00000006a7a77221 */ /* 0x000fe40000010000 */
[----:B------:R-:W-:Y:S01]  /*b590*/  FADD.FTZ R196, R196, R7 ;  /* 0x00000007c4c47221 */ /* 0x000fe20000010000 */
[C---:B------:R-:W-:Y:S01]  /*b5a0*/  HMMA.16816.F32 R36, R152.reuse, R170, R36 ;  /* 0x000000aa9824723c */ /* 0x040fe20000001824 */
[----:B------:R-:W5:Y:S03]  /*b5b0*/  LDSM.16.MT88.4 R168, [R226+0x14800] ;  /* 0x01480000e2a8783b */ /* 0x000f660000004200 */
[----:B------:R-:W-:Y:S02]  /*b5c0*/  FADD.FTZ R198, R198, R167 ;  /* 0x000000a7c6c67221 */ /* 0x000fe40000010000 */
[----:B------:R-:W-:Y:S02]  /*b5d0*/  FADD.FTZ R201, R201, R196 ;  /* 0x000000c4c9c97221 */ /* 0x000fe40000010000 */
[C---:B---3--:R-:W-:Y:S04]  /*b5e0*/  HMMA.16816.F32 R40, R152.reuse, R172, R40 ;  /* 0x000000ac9828723c */ /* 0x048fe80000001828 */
[----:B------:R-:W-:Y:S02]  /*b5f0*/  FADD.FTZ R203, R203, R198 ;  /* 0x000000c6cbcb7221 */ /* 0x000fe40000010000 */
[----:B------:R-:W-:Y:S02]  /*b600*/  FADD.FTZ R202, R202, R201 ;  /* 0x000000c9caca7221 */ /* 0x000fe40000010000 */
[C---:B------:R-:W-:Y:S01]  /*b610*/  HMMA.16816.F32 R44, R152.reuse, R174, R44 ;  /* 0x000000ae982c723c */ /* 0x040fe2000000182c */
[----:B------:R-:W3:Y:S03]  /*b620*/  LDSM.16.MT88.4 R172, [R225+0x14800] ;  /* 0x01480000e1ac783b */ /* 0x000ee60000004200 */
[----:B------:R-:W-:Y:S02]  /*b630*/  FADD.FTZ R204, R204, R203 ;  /* 0x000000cbcccc7221 */ /* 0x000fe40000010000 */
[----:B------:R-:W-:Y:S02]  /*b640*/  FADD.FTZ R205, R205, R202 ;  /* 0x000000cacdcd7221 */ /* 0x000fe40000010000 */
[C---:B--2---:R-:W-:Y:S04]  /*b650*/  HMMA.16816.F32 R48, R152.reuse, R176, R48 ;  /* 0x000000b09830723c */ /* 0x044fe80000001830 */
[----:B------:R-:W-:Y:S02]  /*b660*/  FADD.FTZ R207, R207, R204 ;  /* 0x000000cccfcf7221 */ /* 0x000fe40000010000 */
[----:B------:R-:W-:Y:S02]  /*b670*/  FADD.FTZ R205, R206, R205 ;  /* 0x000000cdcecd7221 */ /* 0x000fe40000010000 */
[C---:B------:R-:W-:Y:S01]  /*b680*/  HMMA.16816.F32 R52, R152.reuse, R178, R52 ;  /* 0x000000b29834723c */ /* 0x040fe20000001834 */
[----:B------:R-:W-:Y:S03]  /*b690*/  LDSM.16.MT88.4 R176, [R226+0x15000] ;  /* 0x01500000e2b0783b */ /* 0x000fe60000004200 */
[----:B------:R-:W-:Y:S04]  /*b6a0*/  FADD.FTZ R207, R246, R207 ;  /* 0x000000cff6cf7221 */ /* 0x000fe80000010000 */
[C---:B------:R-:W-:Y:S07]  /*b6b0*/  HMMA.16816.F32 R56, R152.reuse, R180, R56 ;  /* 0x000000b49838723c */ /* 0x040fee0000001838 */
[--C-:B------:R-:W-:Y:S01]  /*b6c0*/  FFMA.FTZ R180, R20, c[0x0][0x23c], -R200.reuse ;  /* 0x00008f0014b47a23 */ /* 0x100fe200000108c8 */
[C---:B------:R-:W-:Y:S04]  /*b6d0*/  HMMA.16816.F32 R60, R152.reuse, R182, R60 ;  /* 0x000000b6983c723c */ /* 0x040fe8000000183c */
[--C-:B------:R-:W-:Y:S01]  /*b6e0*/  FFMA.FTZ R181, R21, c[0x0][0x23c], -R200.reuse ;  /* 0x00008f0015b57a23 */ /* 0x100fe200000108c8 */
[----:B------:R-:W-:Y:S02]  /*b6f0*/  MUFU.EX2 R180, R180 ;  /* 0x000000b400b47308 */ /* 0x000fe40000000800 */
[--C-:B------:R-:W-:Y:S01]  /*b700*/  FFMA.FTZ R182, R22, c[0x0][0x23c], -R199.reuse ;  /* 0x00008f0016b67a23 */ /* 0x100fe200000108c7 */
[C---:B-1----:R-:W-:Y:S04]  /*b710*/  HMMA.16816.F32 R64, R152.reuse, R156, R64 ;  /* 0x0000009c9840723c */ /* 0x042fe80000001840 */
[--C-:B------:R-:W-:Y:S02]  /*b720*/  FFMA.FTZ R183, R23, c[0x0][0x23c], -R199.reuse ;  /* 0x00008f0017b77a23 */ /* 0x100fe400000108c7 */
[----:B------:R-:W-:Y:S01]  /*b730*/  LDSM.16.MT88.4 R20, [R224+0x16800] ;  /* 0x01680000e014783b */ /* 0x000fe20000004200 */
[----:B------:R-:W1:Y:S01]  /*b740*/  MUFU.EX2 R181, R181 ;  /* 0x000000b500b57308 */ /* 0x000e620000000800 */
[C---:B------:R-:W-:Y:S06]  /*b750*/  HMMA.16816.F32 R68, R152.reuse, R158, R68 ;  /* 0x0000009e9844723c */ /* 0x040fec0000001844 */
[----:B------:R-:W2:Y:S02]  /*b760*/  LDSM.16.MT88.4 R156, [R224+0x14800] ;  /* 0x01480000e09c783b */ /* 0x000ea40000004200 */
[C---:B----4-:R-:W-:Y:S01]  /*b770*/  HMMA.16816.F32 R72, R152.reuse, R160, R72 ;  /* 0x000000a09848723c */ /* 0x050fe20000001848 */
[----:B------:R-:W-:Y:S07]  /*b780*/  MUFU.EX2 R182, R182 ;  /* 0x000000b600b67308 */ /* 0x000fee0000000800 */
[C---:B------:R-:W-:Y:S01]  /*b790*/  HMMA.16816.F32 R76, R152.reuse, R162, R76 ;  /* 0x000000a2984c723c */ /* 0x040fe2000000184c */
[----:B------:R-:W4:Y:S02]  /*b7a0*/  LDSM.16.MT88.4 R160, [R228+0x16800] ;  /* 0x01680000e4a0783b */ /* 0x000f240000004200 */
[----:B------:R-:W1:Y:S05]  /*b7b0*/  MUFU.EX2 R183, R183 ;  /* 0x000000b700b77308 */ /* 0x000e6a0000000800 */
[C---:B------:R-:W-:Y:S07]  /*b7c0*/  HMMA.16816.F32 R80, R152.reuse, R184, R80 ;  /* 0x000000b89850723c */ /* 0x040fee0000001850 */
[--C-:B------:R-:W-:Y:S01]  /*b7d0*/  FFMA.FTZ R184, R24, c[0x0][0x23c], -R200.reuse ;  /* 0x00008f0018b87a23 */ /* 0x100fe200000108c8 */
[C---:B------:R-:W-:Y:S04]  /*b7e0*/  HMMA.16816.F32 R84, R152.reuse, R186, R84 ;  /* 0x000000ba9854723c */ /* 0x040fe80000001854 */
[--C-:B------:R-:W-:Y:S01]  /*b7f0*/  FFMA.FTZ R185, R25, c[0x0][0x23c], -R200.reuse ;  /* 0x00008f0019b97a23 */ /* 0x100fe200000108c8 */
[----:B------:R-:W-:Y:S02]  /*b800*/  MUFU.EX2 R184, R184 ;  /* 0x000000b800b87308 */ /* 0x000fe40000000800 */
[--C-:B------:R-:W-:Y:S01]  /*b810*/  FFMA.FTZ R186, R26, c[0x0][0x23c], -R199.reuse ;  /* 0x00008f001aba7a23 */ /* 0x100fe200000108c7 */
[C---:B------:R-:W-:Y:S04]  /*b820*/  HMMA.16816.F32 R88, R152.reuse, R188, R88 ;  /* 0x000000bc9858723c */ /* 0x040fe80000001858 */
[--C-:B------:R-:W-:Y:S02]  /*b830*/  FFMA.FTZ R187, R27, c[0x0][0x23c], -R199.reuse ;  /* 0x00008f001bbb7a23 */ /* 0x100fe400000108c7 */
[----:B------:R-:W-:Y:S01]  /*b840*/  LDSM.16.MT88.4 R24, [R226+0x11000] ;  /* 0x01100000e218783b */ /* 0x000fe20000004200 */
[--C-:B------:R-:W-:Y:S01]  /*b850*/  FFMA.FTZ R188, R28, c[0x0][0x23c], -R200.reuse ;  /* 0x00008f001cbc7a23 */ /* 0x100fe200000108c8 */
[C---:B------:R-:W-:Y:S01]  /*b860*/  HMMA.16816.F32 R92, R152.reuse, R190, R92 ;  /* 0x000000be985c723c */ /* 0x040fe2000000185c */
[----:B------:R-:W1:Y:S03]  /*b870*/  MUFU.EX2 R185, R185 ;  /* 0x000000b900b97308 */ /* 0x000e660000000800 */
[--C-:B------:R-:W-:Y:S03]  /*b880*/  FFMA.FTZ R189, R29, c[0x0][0x23c], -R200.reuse ;  /* 0x00008f001dbd7a23 */ /* 0x100fe600000108c8 */
[--C-:B------:R-:W-:Y:S01]  /*b890*/  FFMA.FTZ R190, R30, c[0x0][0x23c], -R199.reuse ;  /* 0x00008f001ebe7a23 */ /* 0x100fe200000108c7 */
[C---:B------:R-:W-:Y:S03]  /*b8a0*/  HMMA.16816.F32 R96, R152.reuse, R192, R96 ;  /* 0x000000c09860723c */ /* 0x040fe60000001860 */
[----:B------:R-:W-:Y:S01]  /*b8b0*/  MUFU.EX2 R186, R186 ;  /* 0x000000ba00ba7308 */ /* 0x000fe20000000800 */
[--C-:B------:R-:W-:Y:S02]  /*b8c0*/  FFMA.FTZ R191, R31, c[0x0][0x23c], -R199.reuse ;  /* 0x00008f001fbf7a23 */ /* 0x100fe400000108c7 */
[----:B------:R-:W-:Y:S01]  /*b8d0*/  LDSM.16.MT88.4 R28, [R225+0x17000] ;  /* 0x01700000e11c783b */ /* 0x000fe20000004200 */
[--C-:B------:R-:W-:Y:S01]  /*b8e0*/  FFMA.FTZ R192, R32, c[0x0][0x23c], -R200.reuse ;  /* 0x00008f0020c07a23 */ /* 0x100fe200000108c8 */
[C---:B------:R-:W-:Y:S04]  /*b8f0*/  HMMA.16816.F32 R100, R152.reuse, R194, R100 ;  /* 0x000000c29864723c */ /* 0x040fe80000001864 */
[----:B------:R-:W-:Y:S01]  /*b900*/  FFMA.FTZ R200, R33, c[0x0][0x23c], -R200 ;  /* 0x00008f0021c87a23 */ /* 0x000fe200000108c8 */
[----:B------:R-:W1:Y:S02]  /*b910*/  MUFU.EX2 R187, R187 ;  /* 0x000000bb00bb7308 */ /* 0x000e640000000800 */
[--C-:B------:R-:W-:Y:S01]  /*b920*/  FFMA.FTZ R194, R34, c[0x0][0x23c], -R199.reuse ;  /* 0x00008f0022c27a23 */ /* 0x100fe200000108c7 */
[C---:B-----5:R-:W-:Y:S04]  /*b930*/  HMMA.16816.F32 R104, R152.reuse, R168, R104 ;  /* 0x000000a89868723c */ /* 0x060fe80000001868 */
[----:B------:R-:W-:Y:S02]  /*b940*/  FFMA.FTZ R199, R35, c[0x0][0x23c], -R199 ;  /* 0x00008f0023c77a23 */ /* 0x000fe400000108c7 */
[----:B------:R-:W-:Y:S01]  /*b950*/  LDSM.16.MT88.4 R32, [R226+0x11800] ;  /* 0x01180000e220783b */ /* 0x000fe20000004200 */
[----:B------:R-:W-:Y:S01]  /*b960*/  MUFU.EX2 R188, R188 ;  /* 0x000000bc00bc7308 */ /* 0x000fe20000000800 */
[C---:B------:R-:W-:Y:S06]  /*b970*/  HMMA.16816.F32 R108, R152.reuse, R170, R108 ;  /* 0x000000aa986c723c */ /* 0x040fec000000186c */
[----:B------:R-:W5:Y:S02]  /*b980*/  LDSM.16.MT88.4 R168, [R226+0x16800] ;  /* 0x01680000e2a8783b */ /* 0x000f640000004200 */
[C---:B---3--:R-:W-:Y:S01]  /*b990*/  HMMA.16816.F32 R112, R152.reuse, R172, R112 ;  /* 0x000000ac9870723c */ /* 0x048fe20000001870 */
[----:B------:R-:W3:Y:S07]  /*b9a0*/  MUFU.EX2 R189, R189 ;  /* 0x000000bd00bd7308 */ /* 0x000eee0000000800 */
[C---:B------:R-:W-:Y:S01]  /*b9b0*/  HMMA.16816.F32 R116, R152.reuse, R174, R116 ;  /* 0x000000ae9874723c */ /* 0x040fe20000001874 */
[----:B------:R-:W1:Y:S02]  /*b9c0*/  LDSM.16.MT88.4 R172, [R225+0x16800] ;  /* 0x01680000e1ac783b */ /* 0x000e640000004200 */
[----:B------:R-:W-:Y:S05]  /*b9d0*/  MUFU.EX2 R190, R190 ;  /* 0x000000be00be7308 */ /* 0x000fea0000000800 */
[C---:B--2---:R-:W-:Y:S05]  /*b9e0*/  HMMA.16816.F32 R120, R152.reuse, R156, R120 ;  /* 0x0000009c9878723c */ /* 0x044fea0000001878 */
[----:B------:R-:W2:Y:S03]  /*b9f0*/  MUFU.EX2 R191, R191 ;  /* 0x000000bf00bf7308 */ /* 0x000ea60000000800 */
[C---:B------:R-:W-:Y:S01]  /*ba00*/  HMMA.16816.F32 R124, R152.reuse, R158, R124 ;  /* 0x0000009e987c723c */ /* 0x040fe2000000187c */
[----:B------:R-:W2:Y:S06]  /*ba10*/  LDSM.16.MT88.4 R156, [R228+0x11000] ;  /* 0x01100000e49c783b */ /* 0x000eac0000004200 */
[----:B------:R-:W-:Y:S01]  /*ba20*/  MUFU.EX2 R192, R192 ;  /* 0x000000c000c07308 */ /* 0x000fe20000000800 */
[C---:B----4-:R-:W-:Y:S08]  /*ba30*/  HMMA.16816.F32 R128, R152.reuse, R160, R128 ;  /* 0x000000a09880723c */ /* 0x050ff00000001880 */
[C---:B------:R-:W-:Y:S01]  /*ba40*/  HMMA.16816.F32 R132, R152.reuse, R162, R132 ;  /* 0x000000a29884723c */ /* 0x040fe20000001884 */
[----:B------:R-:W4:Y:S01]  /*ba50*/  LDSM.16.MT88.4 R160, [R225+0x11000] ;  /* 0x01100000e1a0783b */ /* 0x000f220000004200 */
[----:B------:R-:W2:Y:S06]  /*ba60*/  MUFU.EX2 R193, R200 ;  /* 0x000000c800c17308 */ /* 0x000eac0000000800 */
[C---:B-----5:R-:W-:Y:S04]  /*ba70*/  HMMA.16816.F32 R136, R152.reuse, R168, R136 ;  /* 0x000000a89888723c */ /* 0x060fe80000001888 */
[----:B------:R-:W-:Y:S04]  /*ba80*/  MUFU.EX2 R194, R194 ;  /* 0x000000c200c27308 */ /* 0x000fe80000000800 */
[C---:B------:R-:W-:Y:S01]  /*ba90*/  HMMA.16816.F32 R12, R152.reuse, R170, R12 ;  /* 0x000000aa980c723c */ /* 0x040fe2000000180c */
[----:B------:R-:W-:Y:S05]  /*baa0*/  LDSM.16.MT88.4 R168, [R228+0x13000] ;  /* 0x01300000e4a8783b */ /* 0x000fea0000004200 */
[----:B------:R-:W5:Y:S02]  /*bab0*/  MUFU.EX2 R199, R199 ;  /* 0x000000c700c77308 */ /* 0x000f640000000800 */
[C---:B-1----:R-:W-:Y:S08]  /*bac0*/  HMMA.16816.F32 R140, R152.reuse, R172, R140 ;  /* 0x000000ac988c723c */ /* 0x042ff0000000188c */
[C---:B------:R-:W-:Y:S01]  /*bad0*/  HMMA.16816.F32 R144, R152.reuse, R174, R144 ;  /* 0x000000ae9890723c */ /* 0x040fe20000001890 */
[----:B------:R-:W-:Y:S07]  /*bae0*/  LDSM.16.MT88.4 R172, [R226+0x13000] ;  /* 0x01300000e2ac783b */ /* 0x000fee0000004200 */
[C---:B------:R-:W-:Y:S07]  /*baf0*/  HMMA.16816.F32 R16, R152.reuse, R20, R16 ;  /* 0x000000149810723c */ /* 0x040fee0000001810 */
[----:B------:R-:W-:Y:S01]  /*bb00*/  F2FP.PACK_AB R20, R181, R180 ;  /* 0x000000b4b514723e */ /* 0x000fe200000000ff */
[----:B------:R-:W-:Y:S01]  /*bb10*/  HMMA.16816.F32 R148, R152, R22, R148 ;  /* 0x000000169894723c */ /* 0x000fe20000001894 */
[----:B------:R-:W1:Y:S03]  /*bb20*/  LDSM.16.MT88.4 R152, [R224+0x11000] ;  /* 0x01100000e098783b */ /* 0x000e660000004200 */
[----:B------:R-:W-:Y:S01]  /*bb30*/  F2FP.PACK_AB R21, R183, R182 ;  /* 0x000000b6b715723e */ /* 0x000fe200000000ff */
[----:B------:R-:W-:Y:S02]  /*bb40*/  FADD.FTZ R180, R180, R205 ;  /* 0x000000cdb4b47221 */ /* 0x000fe40000010000 */
[----:B------:R-:W-:Y:S01]  /*bb50*/  F2FP.PACK_AB R22, R185, R184 ;  /* 0x000000b8b916723e */ /* 0x000fe200000000ff */
[----:B------:R-:W-:Y:S01]  /*bb60*/  FADD.FTZ R182, R182, R207 ;  /* 0x000000cfb6b67221 */ /* 0x000fe20000010000 */
[----:B------:R-:W-:Y:S03]  /*bb70*/  F2FP.PACK_AB R23, R187, R186 ;  /* 0x000000babb17723e */ /* 0x000fe600000000ff */
[----:B------:R-:W-:Y:S02]  /*bb80*/  FADD.FTZ R181, R181, R180 ;  /* 0x000000b4b5b57221 */ /* 0x000fe40000010000 */
[----:B------:R-:W-:Y:S02]  /*bb90*/  FADD.FTZ R183, R183, R182 ;  /* 0x000000b6b7b77221 */ /* 0x000fe40000010000 */
[C---:B--2---:R-:W-:Y:S05]  /*bba0*/  HMMA.16816.F32 R8, R20.reuse, R156, R8 ;  /* 0x0000009c1408723c */ /* 0x044fea0000001808 */
[----:B------:R-:W-:Y:S02]  /*bbb0*/  FADD.FTZ R184, R184, R181 ;  /* 0x000000b5b8b87221 */ /* 0x000fe40000010000 */
[----:B------:R-:W-:Y:S01]  /*bbc0*/  FADD.FTZ R186, R186, R183 ;  /* 0x000000b7baba7221 */ /* 0x000fe20000010000 */
[C---:B------:R-:W-:Y:S01]  /*bbd0*/  HMMA.16816.F32 R36, R20.reuse, R158, R36 ;  /* 0x0000009e1424723c */ /* 0x040fe20000001824 */
[----:B------:R-:W2:Y:S03]  /*bbe0*/  LDSM.16.MT88.4 R156, [R225+0x13000] ;  /* 0x01300000e19c783b */ /* 0x000ea60000004200 */
[----:B------:R-:W-:Y:S02]  /*bbf0*/  FADD.FTZ R185, R185, R184 ;  /* 0x000000b8b9b97221 */ /* 0x000fe40000010000 */
[----:B------:R-:W-:Y:S02]  /*bc00*/  FADD.FTZ R187, R187, R186 ;  /* 0x000000babbbb7221 */ /* 0x000fe40000010000 */
[C---:B------:R-:W-:Y:S08]  /*bc10*/  HMMA.16816.F32 R40, R20.reuse, R24, R40 ;  /* 0x000000181428723c */ /* 0x040ff00000001828 */
[C---:B------:R-:W-:Y:S01]  /*bc20*/  HMMA.16816.F32 R44, R20.reuse, R26, R44 ;  /* 0x0000001a142c723c */ /* 0x040fe2000000182c */
[----:B------:R-:W2:Y:S07]  /*bc30*/  LDSM.16.MT88.4 R24, [R224+0x13000] ;  /* 0x01300000e018783b */ /* 0x000eae0000004200 */
[C---:B----4-:R-:W-:Y:S08]  /*bc40*/  HMMA.16816.F32 R48, R20.reuse, R160, R48 ;  /* 0x000000a01430723c */ /* 0x050ff00000001830 */
[C---:B------:R-:W-:Y:S01]  /*bc50*/  HMMA.16816.F32 R52, R20.reuse, R162, R52 ;  /* 0x000000a21434723c */ /* 0x040fe20000001834 */
[----:B------:R-:W4:Y:S07]  /*bc60*/  LDSM.16.MT88.4 R160, [R228+0x15000] ;  /* 0x01500000e4a0783b */ /* 0x000f2e0000004200 */
        /* <DEDUP_REMOVED lines=9> */
[C---:B--2---:R-:W-:Y:S08]  /*bd00*/  HMMA.16816.F32 R80, R20.reuse, R156, R80 ;  /* 0x0000009c1450723c */ /* 0x044ff00000001850 */
[C---:B------:R-:W-:Y:S01]  /*bd10*/  HMMA.16816.F32 R84, R20.reuse, R158, R84 ;  /* 0x0000009e1454723c */ /* 0x040fe20000001854 */
[----:B------:R-:W2:Y:S07]  /*bd20*/  LDSM.16.MT88.4 R156, [R224+0x15000] ;  /* 0x01500000e09c783b */ /* 0x000eae0000004200 */
[C---:B------:R-:W-:Y:S08]  /*bd30*/  HMMA.16816.F32 R88, R20.reuse, R24, R88 ;  /* 0x000000181458723c */ /* 0x040ff00000001858 */
[C---:B------:R-:W-:Y:S01]  /*bd40*/  HMMA.16816.F32 R92, R20.reuse, R26, R92 ;  /* 0x0000001a145c723c */ /* 0x040fe2000000185c */
[----:B------:R-:W2:Y:S07]  /*bd50*/  LDSM.16.MT88.4 R24, [R228+0x17000] ;  /* 0x01700000e418783b */ /* 0x000eae0000004200 */
[C---:B----4-:R-:W-:Y:S08]  /*bd60*/  HMMA.16816.F32 R96, R20.reuse, R160, R96 ;  /* 0x000000a01460723c */ /* 0x050ff00000001860 */
[C---:B------:R-:W-:Y:S01]  /*bd70*/  HMMA.16816.F32 R100, R20.reuse, R162, R100 ;  /* 0x000000a21464723c */ /* 0x040fe20000001864 */
[----:B------:R-:W4:Y:S07]  /*bd80*/  LDSM.16.MT88.4 R160, [R226+0x17000] ;  /* 0x01700000e2a0783b */ /* 0x000f2e0000004200 */
[C---:B------:R-:W-:Y:S08]  /*bd90*/  HMMA.16816.F32 R104, R20.reuse, R176, R104 ;  /* 0x000000b01468723c */ /* 0x040ff00000001868 */
[C---:B------:R-:W-:Y:S01]  /*bda0*/  HMMA.16816.F32 R108, R20.reuse, R178, R108 ;  /* 0x000000b2146c723c */ /* 0x040fe2000000186c */
[----:B------:R-:W-:Y:S07]  /*bdb0*/  LDSM.16.MT88.4 R176, [R224+0x15800] ;  /* 0x01580000e0b0783b */ /* 0x000fee0000004200 */
[C---:B-1----:R-:W-:Y:S08]  /*bdc0*/  HMMA.16816.F32 R112, R20.reuse, R152, R112 ;  /* 0x000000981470723c */ /* 0x042ff00000001870 */
[C---:B------:R-:W-:Y:S01]  /*bdd0*/  HMMA.16816.F32 R116, R20.reuse, R154, R116 ;  /* 0x0000009a1474723c */ /* 0x040fe20000001874 */
[----:B------:R-:W1:Y:S07]  /*bde0*/  LDSM.16.MT88.4 R152, [R224+0x17000] ;  /* 0x01700000e098783b */ /* 0x000e6e0000004200 */
[C---:B--2---:R-:W-:Y:S08]  /*bdf0*/  HMMA.16816.F32 R120, R20.reuse, R156, R120 ;  /* 0x0000009c1478723c */ /* 0x044ff00000001878 */
[C---:B------:R-:W-:Y:S01]  /*be00*/  HMMA.16816.F32 R124, R20.reuse, R158, R124 ;  /* 0x0000009e147c723c */ /* 0x040fe2000000187c */
[----:B------:R-:W-:Y:S07]  /*be10*/  LDSM.16.MT88.4 R156, [R225+0x11800] ;  /* 0x01180000e19c783b */ /* 0x000fee0000004200 */
[C---:B------:R-:W-:Y:S08]  /*be20*/  HMMA.16816.F32 R128, R20.reuse, R24, R128 ;  /* 0x000000181480723c */ /* 0x040ff00000001880 */
[C---:B------:R-:W-:Y:S01]  /*be30*/  HMMA.16816.F32 R132, R20.reuse, R26, R132 ;  /* 0x0000001a1484723c */ /* 0x040fe20000001884 */
[----:B------:R-:W2:Y:S07]  /*be40*/  LDSM.16.MT88.4 R24, [R228+0x11800] ;  /* 0x01180000e418783b */ /* 0x000eae0000004200 */
[C---:B----4-:R-:W-:Y:S08]  /*be50*/  HMMA.16816.F32 R136, R20.reuse, R160, R136 ;  /* 0x000000a01488723c */ /* 0x050ff00000001888 */
[C---:B------:R-:W-:Y:S08]  /*be60*/  HMMA.16816.F32 R12, R20.reuse, R162, R12 ;  /* 0x000000a2140c723c */ /* 0x040ff0000000180c */
[C---:B------:R-:W-:Y:S08]  /*be70*/  HMMA.16816.F32 R140, R20.reuse, R28, R140 ;  /* 0x0000001c148c723c */ /* 0x040ff0000000188c */
[C---:B------:R-:W-:Y:S01]  /*be80*/  HMMA.16816.F32 R144, R20.reuse, R30, R144 ;  /* 0x0000001e1490723c */ /* 0x040fe20000001890 */
[----:B------:R-:W4:Y:S07]  /*be90*/  LDSM.16.MT88.4 R28, [R224+0x11800] ;  /* 0x01180000e01c783b */ /* 0x000f2e0000004200 */
[C---:B-1----:R-:W-:Y:S08]  /*bea0*/  HMMA.16816.F32 R16, R20.reuse, R152, R16 ;  /* 0x000000981410723c */ /* 0x042ff00000001810 */
[----:B------:R-:W-:Y:S01]  /*beb0*/  HMMA.16816.F32 R148, R20, R154, R148 ;  /* 0x0000009a1494723c */ /* 0x000fe20000001894 */
[----:B------:R-:W-:Y:S06]  /*bec0*/  LDSM.16.MT88.4 R152, [R224+0x13800] ;  /* 0x01380000e098783b */ /* 0x000fec0000004200 */
[----:B---3--:R-:W-:Y:S01]  /*bed0*/  F2FP.PACK_AB R20, R189, R188 ;  /* 0x000000bcbd14723e */ /* 0x008fe200000000ff */
[----:B------:R-:W-:Y:S01]  /*bee0*/  FADD.FTZ R188, R188, R185 ;  /* 0x000000b9bcbc7221 */ /* 0x000fe20000010000 */
[----:B------:R-:W-:Y:S03]  /*bef0*/  F2FP.PACK_AB R21, R191, R190 ;  /* 0x000000bebf15723e */ /* 0x000fe600000000ff */
[----:B------:R-:W-:Y:S01]  /*bf00*/  F2FP.PACK_AB R22, R193, R192 ;  /* 0x000000c0c116723e */ /* 0x000fe200000000ff */
[----:B------:R-:W-:Y:S01]  /*bf10*/  FADD.FTZ R190, R190, R187 ;  /* 0x000000bbbebe7221 */ /* 0x000fe20000010000 */
[----:B-----5:R-:W-:Y:S01]  /*bf20*/  F2FP.PACK_AB R23, R199, R194 ;  /* 0x000000c2c717723e */ /* 0x020fe200000000ff */
[----:B------:R-:W-:Y:S02]  /*bf30*/  FADD.FTZ R189, R189, R188 ;  /* 0x000000bcbdbd7221 */ /* 0x000fe40000010000 */
[----:B------:R-:W-:Y:S02]  /*bf40*/  FADD.FTZ R191, R191, R190 ;  /* 0x000000bebfbf7221 */ /* 0x000fe40000010000 */
[----:B------:R-:W-:Y:S02]  /*bf50*/  FADD.FTZ R192, R192, R189 ;  /* 0x000000bdc0c07221 */ /* 0x000fe40000010000 */
[C---:B--2---:R-:W-:Y:S01]  /*bf60*/  HMMA.16816.F32 R160, R20.reuse, R24, R8 ;  /* 0x0000001814a0723c */ /* 0x044fe20000001808 */
[----:B------:R-:W1:Y:S02]  /*bf70*/  LDSM.16.MT88.4 R8, [R228+0x13800] ;  /* 0x01380000e408783b */ /* 0x000e640000004200 */
[----:B------:R-:W-:Y:S02]  /*bf80*/  FADD.FTZ R194, R194, R191 ;  /* 0x000000bfc2c27221 */ /* 0x000fe40000010000 */
[----:B------:R-:W-:Y:S02]  /*bf90*/  FADD.FTZ R247, R193, R192 ;  /* 0x000000c0c1f77221 */ /* 0x000fe40000010000 */
[----:B------:R-:W-:Y:S01]  /*bfa0*/  FADD.FTZ R245, R199, R194 ;  /* 0x000000c2c7f57221 */ /* 0x000fe20000010000 */
[C---:B------:R-:W-:Y:S01]  /*bfb0*/  HMMA.16816.F32 R36, R20.reuse, R26, R36 ;  /* 0x0000001a1424723c */ /* 0x040fe20000001824 */
[----:B------:R-:W2:Y:S07]  /*bfc0*/  LDSM.16.MT88.4 R24, [R226+0x13800] ;  /* 0x01380000e218783b */ /* 0x000eae0000004200 */
[C---:B------:R-:W-:Y:S08]  /*bfd0*/  HMMA.16816.F32 R40, R20.reuse, R32, R40 ;  /* 0x000000201428723c */ /* 0x040ff00000001828 */
[C---:B------:R-:W-:Y:S01]  /*bfe0*/  HMMA.16816.F32 R44, R20.reuse, R34, R44 ;  /* 0x00000022142c723c */ /* 0x040fe2000000182c */
[----:B------:R-:W3:Y:S07]  /*bff0*/  LDSM.16.MT88.4 R32, [R225+0x13800] ;  /* 0x01380000e120783b */ /* 0x000eee0000004200 */
[C---:B------:R-:W-:Y:S08]  /*c000*/  HMMA.16816.F32 R48, R20.reuse, R156, R48 ;  /* 0x0000009c1430723c */ /* 0x040ff00000001830 */
[C---:B------:R-:W-:Y:S01]  /*c010*/  HMMA.16816.F32 R52, R20.reuse, R158, R52 ;  /* 0x0000009e1434723c */ /* 0x040fe20000001834 */
[----:B------:R-:W5:Y:S07]  /*c020*/  LDSM.16.MT88.4 R156, [R225+0x15800] ;  /* 0x01580000e19c783b */ /* 0x000f6e0000004200 */
[C---:B----4-:R-:W-:Y:S08]  /*c030*/  HMMA.16816.F32 R56, R20.reuse, R28, R56 ;  /* 0x0000001c1438723c */ /* 0x050ff00000001838 */
[C---:B------:R-:W-:Y:S01]  /*c040*/  HMMA.16816.F32 R60, R20.reuse, R30, R60 ;  /* 0x0000001e143c723c */ /* 0x040fe2000000183c */
[----:B------:R-:W4:Y:S07]  /*c050*/  LDSM.16.MT88.4 R28, [R228+0x17800] ;  /* 0x01780000e41c783b */ /* 0x000f2e0000004200 */
[C---:B-1----:R-:W-:Y:S08]  /*c060*/  HMMA.16816.F32 R64, R20.reuse, R8, R64 ;  /* 0x000000081440723c */ /* 0x042ff00000001840 */
[C---:B------:R-:W-:Y:S01]  /*c070*/  HMMA.16816.F32 R68, R20.reuse, R10, R68 ;  /* 0x0000000a1444723c */ /* 0x040fe20000001844 */
[----:B------:R-:W1:Y:S07]  /*c080*/  LDSM.16.MT88.4 R8, [R226+0x17800] ;  /* 0x01780000e208783b */ /* 0x000e6e0000004200 */
[C---:B--2---:R-:W-:Y:S08]  /*c090*/  HMMA.16816.F32 R72, R20.reuse, R24, R72 ;  /* 0x000000181448723c */ /* 0x044ff00000001848 */
[C---:B------:R-:W-:Y:S01]  /*c0a0*/  HMMA.16816.F32 R76, R20.reuse, R26, R76 ;  /* 0x0000001a144c723c */ /* 0x040fe2000000184c */
[----:B------:R-:W2:Y:S07]  /*c0b0*/  LDSM.16.MT88.4 R24, [R225+0x17800] ;  /* 0x01780000e118783b */ /* 0x000eae0000004200 */
[C---:B---3--:R-:W-:Y:S08]  /*c0c0*/  HMMA.16816.F32 R80, R20.reuse, R32, R80 ;  /* 0x000000201450723c */ /* 0x048ff00000001850 */
[C---:B------:R-:W-:Y:S08]  /*c0d0*/  HMMA.16816.F32 R84, R20.reuse, R34, R84 ;  /* 0x000000221454723c */ /* 0x040ff00000001854 */
[C---:B------:R-:W-:Y:S08]  /*c0e0*/  HMMA.16816.F32 R88, R20.reuse, R152, R88 ;  /* 0x000000981458723c */ /* 0x040ff00000001858 */
[C---:B------:R-:W-:Y:S08]  /*c0f0*/  HMMA.16816.F32 R92, R20.reuse, R154, R92 ;  /* 0x0000009a145c723c */ /* 0x040ff0000000185c */
[C---:B------:R-:W-:Y:S08]  /*c100*/  HMMA.16816.F32 R96, R20.reuse, R168, R96 ;  /* 0x000000a81460723c */ /* 0x040ff00000001860 */
[C---:B------:R-:W-:Y:S08]  /*c110*/  HMMA.16816.F32 R100, R20.reuse, R170, R100 ;  /* 0x000000aa1464723c */ /* 0x040ff00000001864 */
[C---:B------:R-:W-:Y:S08]  /*c120*/  HMMA.16816.F32 R104, R20.reuse, R172, R104 ;  /* 0x000000ac1468723c */ /* 0x040ff00000001868 */
[C---:B------:R-:W-:Y:S08]  /*c130*/  HMMA.16816.F32 R108, R20.reuse, R174, R108 ;  /* 0x000000ae146c723c */ /* 0x040ff0000000186c */
[C---:B-----5:R-:W-:Y:S08]  /*c140*/  HMMA.16816.F32 R112, R20.reuse, R156, R112 ;  /* 0x0000009c1470723c */ /* 0x060ff00000001870 */
[C---:B------:R-:W-:Y:S08]  /*c150*/  HMMA.16816.F32 R116, R20.reuse, R158, R116 ;  /* 0x0000009e1474723c */ /* 0x040ff00000001874 */
[C---:B------:R-:W-:Y:S08]  /*c160*/  HMMA.16816.F32 R120, R20.reuse, R176, R120 ;  /* 0x000000b01478723c */ /* 0x040ff00000001878 */
[C---:B------:R-:W-:Y:S08]  /*c170*/  HMMA.16816.F32 R124, R20.reuse, R178, R124 ;  /* 0x000000b2147c723c */ /* 0x040ff0000000187c */
[C---:B----4-:R-:W-:Y:S08]  /*c180*/  HMMA.16816.F32 R128, R20.reuse, R28, R128 ;  /* 0x0000001c1480723c */ /* 0x050ff00000001880 */
[C---:B------:R-:W-:Y:S01]  /*c190*/  HMMA.16816.F32 R132, R20.reuse, R30, R132 ;  /* 0x0000001e1484723c */ /* 0x040fe20000001884 */
[----:B------:R-:W3:Y:S07]  /*c1a0*/  LDSM.16.MT88.4 R28, [R224+0x17800] ;  /* 0x01780000e01c783b */ /* 0x000eee0000004200 */
[C---:B-1----:R-:W-:Y:S08]  /*c1b0*/  HMMA.16816.F32 R136, R20.reuse, R8, R136 ;  /* 0x000000081488723c */ /* 0x042ff00000001888 */
[C---:B------:R-:W-:Y:S08]  /*c1c0*/  HMMA.16816.F32 R156, R20.reuse, R10, R12 ;  /* 0x0000000a149c723c */ /* 0x040ff0000000180c */
[C---:B--2---:R-:W-:Y:S08]  /*c1d0*/  HMMA.16816.F32 R140, R20.reuse, R24, R140 ;  /* 0x00000018148c723c */ /* 0x044ff0000000188c */
[C---:B------:R-:W-:Y:S08]  /*c1e0*/  HMMA.16816.F32 R144, R20.reuse, R26, R144 ;  /* 0x0000001a1490723c */ /* 0x040ff00000001890 */
[C---:B---3--:R-:W-:Y:S08]  /*c1f0*/  HMMA.16816.F32 R152, R20.reuse, R28, R16 ;  /* 0x0000001c1498723c */ /* 0x048ff00000001810 */
[----:B------:R-:W-:Y:S01]  /*c200*/  HMMA.16816.F32 R148, R20, R30, R148 ;  /* 0x0000001e1494723c */ /* 0x000fe20000001894 */
[----:B------:R-:W-:-:S07]  /*c210*/  @P0 BRA `(.L_x_725) ;  /* 0xffffbb7000000947 */ /* 0x000fce000383ffff */
.L_x_721:
[----:B------:R-:W1:Y:S01]  /*c220*/  SHFL.BFLY PT, R2, R247, 0x2, 0x1f ;  /* 0x0c401f00f7027f89 */ /* 0x000e6200000e0000 */
[----:B------:R-:W-:Y:S01]  /*c230*/  MOV R4, 0x3f800000 ;  /* 0x3f80000000047802 */ /* 0x000fe20000000f00 */
[----:B------:R-:W2:Y:S01]  /*c240*/  S2UR UR6, SR_CTAID.Y ;  /* 0x00000000000679c3 */ /* 0x000ea20000002600 */
[----:B------:R-:W-:Y:S01]  /*c250*/  MOV R5, 0x3f800000 ;  /* 0x3f80000000057802 */ /* 0x000fe20000000f00 */
[----:B------:R-:W3:Y:S01]  /*c260*/  SHFL.BFLY PT, R0, R245, 0x2, 0x1f ;  /* 0x0c401f00f5007f89 */ /* 0x000ee200000e0000 */
[----:B------:R-:W-:Y:S01]  /*c270*/  UISETP.NE.AND UP1, UPT, UR25, -0x1, UPT ;  /* 0xffffffff1900788c */ /* 0x000fe2000bf25270 */
[----:B------:R-:W-:Y:S01]  /*c280*/  BSSY B0, `(.L_x_726) ;  /* 0x0000174000007945 */ /* 0x000fe20003800000 */
[----:B------:R-:W-:-:S03]  /*c290*/  ULDC.64 UR4, c[0x0][0x1e8] ;  /* 0x00007a0000047ab9 */ /* 0x000fc60000000a00 */
[----:B------:R-:W4:Y:S06]  /*c2a0*/  S2UR UR10, SR_CTAID.Z ;  /* 0x00000000000a79c3 */ /* 0x000f2c0000002700 */
[----:B------:R-:W-:-:S04]  /*c2b0*/  @UP1 UIMAD.WIDE.U32 UR8, UR25, UR4, URZ ;  /* 0x00000004190812a5 */ /* 0x000fc8000f8e003f */
[----:B------:R-:W-:-:S03]  /*c2c0*/  @UP1 UIMAD UR7, UR25, UR5, UR9 ;  /* 0x00000005190712a4 */ /* 0x000fc6000f8e0209 */
[----:B------:R-:W-:Y:S01]  /*c2d0*/  ULDC.64 UR4, c[0x0][0x1e0] ;  /* 0x0000780000047ab9 */ /* 0x000fe20000000a00 */
[----:B-1----:R-:W-:Y:S01]  /*c2e0*/  FADD.FTZ R9, R2, R247 ;  /* 0x000000f702097221 */ /* 0x002fe20000010000 */
[----:B------:R-:W-:Y:S02]  /*c2f0*/  ULDC UR9, c[0x0][0x214] ;  /* 0x0000850000097ab9 */ /* 0x000fe40000000800 */
[----:B--2---:R-:W-:Y:S01]  /*c300*/  @!UP1 USHF.R.S32.HI UR12, URZ, 0x1f, UR6 ;  /* 0x0000001f3f0c9899 */ /* 0x004fe20008011406 */
[----:B---3--:R-:W-:Y:S01]  /*c310*/  FADD.FTZ R7, R0, R245 ;  /* 0x000000f500077221 */ /* 0x008fe20000010000 */
[----:B------:R-:W1:Y:S01]  /*c320*/  SHFL.BFLY PT, R2, R9, 0x1, 0x1f ;  /* 0x0c201f0009027f89 */ /* 0x000e6200000e0000 */
[----:B------:R-:W-:Y:S02]  /*c330*/  @!UP1 UIMAD.WIDE.U32 UR14, UR6, UR4, URZ ;  /* 0x00000004060e92a5 */ /* 0x000fe4000f8e003f */
[----:B------:R-:W-:Y:S01]  /*c340*/  @!UP1 UIMAD UR12, UR12, UR4, URZ ;  /* 0x000000040c0c92a4 */ /* 0x000fe2000f8e023f */
[----:B------:R-:W2:Y:S02]  /*c350*/  SHFL.BFLY PT, R0, R7, 0x1, 0x1f ;  /* 0x0c201f0007007f89 */ /* 0x000ea400000e0000 */
[----:B------:R-:W-:-:S02]  /*c360*/  ULDC.U8 UR4, c[0x0][0x328] ;  /* 0x0000ca0000047ab9 */ /* 0x000fc40000000000 */
[----:B------:R-:W-:Y:S02]  /*c370*/  UISETP.NE.AND UP2, UPT, UR4, URZ, UPT ;  /* 0x0000003f0400728c */ /* 0x000fe4000bf45270 */
[----:B------:R-:W-:Y:S02]  /*c380*/  @!UP1 UIMAD UR12, UR6, UR5, UR12 ;  /* 0x00000005060c92a4 */ /* 0x000fe4000f8e020c */
[----:B------:R-:W-:Y:S02]  /*c390*/  UISETP.NE.OR UP0, UPT, UR25, -0x1, !UP2 ;  /* 0xffffffff1900788c */ /* 0x000fe4000d705670 */
[----:B------:R-:W-:Y:S02]  /*c3a0*/  ULDC UR5, c[0x0][0x234] ;  /* 0x00008d0000057ab9 */ /* 0x000fe40000000800 */
[----:B------:R-:W-:Y:S02]  /*c3b0*/  ULDC UR4, c[0x0][0x1c0] ;  /* 0x0000700000047ab9 */ /* 0x000fe40000000800 */
[----:B------:R-:W-:-:S02]  /*c3c0*/  @!UP1 UIADD3 UR7, UR15, UR12, URZ ;  /* 0x0000000c0f079290 */ /* 0x000fc4000fffe03f */
[----:B----4-:R-:W-:Y:S02]  /*c3d0*/  @UP2 UMOV UR11, UR10 ;  /* 0x0000000a000b2c82 */ /* 0x010fe40008000000 */
[----:B------:R-:W-:Y:S01]  /*c3e0*/  @!UP1 UMOV UR8, UR14 ;  /* 0x0000000e00089c82 */ /* 0x000fe20008000000 */
[----:B-1----:R-:W-:Y:S01]  /*c3f0*/  FADD.FTZ R2, R9, R2 ;  /* 0x0000000209027221 */ /* 0x002fe20000010000 */
[----:B------:R-:W-:Y:S01]  /*c400*/  @!UP0 UIMAD UR25, UR6, UR9, URZ ;  /* 0x00000009061982a4 */ /* 0x000fe2000f8e023f */
[----:B--2---:R-:W-:-:S03]  /*c410*/  FADD.FTZ R0, R7, R0 ;  /* 0x0000000007007221 */ /* 0x004fc60000010000 */
[----:B------:R-:W-:Y:S01]  /*c420*/  FSETP.NE.FTZ.AND P4, PT, R2, RZ, PT ;  /* 0x000000ff0200720b */ /* 0x000fe20003f95000 */
[----:B------:R-:W-:Y:S01]  /*c430*/  @UP2 UIMAD UR5, UR11, UR5, UR25 ;  /* 0x000000050b0522a4 */ /* 0x000fe2000f8e0219 */
[----:B------:R-:W-:Y:S02]  /*c440*/  FSETP.NE.FTZ.AND P3, PT, R0, RZ, PT ;  /* 0x000000ff0000720b */ /* 0x000fe40003f75000 */
[----:B------:R-:W-:Y:S02]  /*c450*/  @!UP2 UMOV UR11, UR10 ;  /* 0x0000000a000bac82 */ /* 0x000fe40008000000 */
[----:B------:R-:W-:-:S04]  /*c460*/  @!UP2 UIMAD UR4, UR6, UR4, UR11 ;  /* 0x000000040604a2a4 */ /* 0x000fc8000f8e020b */
[----:B------:R-:W-:-:S03]  /*c470*/  @!UP2 UIMAD UR5, UR4, UR9, URZ ;  /* 0x000000090405a2a4 */ /* 0x000fc6000f8e023f */
[----:B------:R-:W1:Y:S08]  /*c480*/  @P4 MUFU.RCP R4, R2 ;  /* 0x0000000200044308 */ /* 0x000e700000001000 */
[----:B------:R-:W2:Y:S01]  /*c490*/  @P3 MUFU.RCP R5, R0 ;  /* 0x0000000000053308 */ /* 0x000ea20000001000 */
[----:B-1----:R-:W-:-:S07]  /*c4a0*/  FMUL.FTZ R160, R4, R160 ;  /* 0x000000a004a07220 */ /* 0x002fce0000410000 */
[----:B------:R-:W1:Y:S01]  /*c4b0*/  @P4 MUFU.LG2 R2, R2 ;  /* 0x0000000200024308 */ /* 0x000e620000000c00 */
[C---:B------:R-:W-:Y:S02]  /*c4c0*/  FMUL.FTZ R161, R4.reuse, R161 ;  /* 0x000000a104a17220 */ /* 0x040fe40000410000 */
[C---:B------:R-:W-:Y:S02]  /*c4d0*/  FMUL.FTZ R36, R4.reuse, R36 ;  /* 0x0000002404247220 */ /* 0x040fe40000410000 */
[C---:B------:R-:W-:Y:S01]  /*c4e0*/  FMUL.FTZ R37, R4.reuse, R37 ;  /* 0x0000002504257220 */ /* 0x040fe20000410000 */
[----:B------:R-:W-:Y:S01]  /*c4f0*/  F2FP.PACK_AB R160, R161, R160 ;  /* 0x000000a0a1a0723e */ /* 0x000fe200000000ff */
[C---:B------:R-:W-:Y:S01]  /*c500*/  FMUL.FTZ R40, R4.reuse, R40 ;  /* 0x0000002804287220 */ /* 0x040fe20000410000 */
[----:B------:R-:W3:Y:S01]  /*c510*/  @P3 MUFU.LG2 R0, R0 ;  /* 0x0000000000003308 */ /* 0x000ee20000000c00 */
[C---:B------:R-:W-:Y:S01]  /*c520*/  FMUL.FTZ R41, R4.reuse, R41 ;  /* 0x0000002904297220 */ /* 0x040fe20000410000 */
[----:B------:R-:W-:Y:S01]  /*c530*/  F2FP.PACK_AB R36, R37, R36 ;  /* 0x000000242524723e */ /* 0x000fe200000000ff */
[----:B------:R-:W-:-:S02]  /*c540*/  FMUL.FTZ R44, R4, R44 ;  /* 0x0000002c042c7220 */ /* 0x000fc40000410000 */
[C---:B------:R-:W-:Y:S01]  /*c550*/  FMUL.FTZ R45, R4.reuse, R45 ;  /* 0x0000002d042d7220 */ /* 0x040fe20000410000 */
[----:B------:R-:W-:Y:S01]  /*c560*/  F2FP.PACK_AB R40, R41, R40 ;  /* 0x000000282928723e */ /* 0x000fe200000000ff */
[C---:B------:R-:W-:Y:S02]  /*c570*/  FMUL.FTZ R48, R4.reuse, R48 ;  /* 0x0000003004307220 */ /* 0x040fe40000410000 */
[C---:B------:R-:W-:Y:S01]  /*c580*/  FMUL.FTZ R49, R4.reuse, R49 ;  /* 0x0000003104317220 */ /* 0x040fe20000410000 */
[----:B------:R-:W-:Y:S01]  /*c590*/  F2FP.PACK_AB R44, R45, R44 ;  /* 0x0000002c2d2c723e */ /* 0x000fe200000000ff */
[C---:B------:R-:W-:Y:S02]  /*c5a0*/  FMUL.FTZ R52, R4.reuse, R52 ;  /* 0x0000003404347220 */ /* 0x040fe40000410000 */
        /* <DEDUP_REMOVED lines=78> */
[----:B------:R-:W-:Y:S01]  /*ca90*/  FMUL.FTZ R149, R4, R149 ;  /* 0x0000009504957220 */ /* 0x000fe20000410000 */
[----:B------:R-:W-:Y:S01]  /*caa0*/  F2FP.PACK_AB R152, R153, R152 ;  /* 0x000000989998723e */ /* 0x000fe200000000ff */
[----:B------:R-:W4:Y:S01]  /*cab0*/  S2R R4, SR_TID.X ;  /* 0x0000000000047919 */ /* 0x000f220000002100 */
[C---:B--2---:R-:W-:Y:S02]  /*cac0*/  FMUL.FTZ R163, R5.reuse, R163 ;  /* 0x000000a305a37220 */ /* 0x044fe40000410000 */
[----:B------:R-:W-:Y:S01]  /*cad0*/  FMUL.FTZ R162, R5, R162 ;  /* 0x000000a205a27220 */ /* 0x000fe20000410000 */
[----:B------:R-:W-:Y:S01]  /*cae0*/  F2FP.PACK_AB R148, R149, R148 ;  /* 0x000000949594723e */ /* 0x000fe200000000ff */
[----:B------:R-:W-:-:S02]  /*caf0*/  FMUL.FTZ R39, R5, R39 ;  /* 0x0000002705277220 */ /* 0x000fc40000410000 */
[----:B------:R-:W-:Y:S01]  /*cb00*/  FMUL.FTZ R38, R5, R38 ;  /* 0x0000002605267220 */ /* 0x000fe20000410000 */
[----:B------:R-:W-:Y:S01]  /*cb10*/  F2FP.PACK_AB R162, R163, R162 ;  /* 0x000000a2a3a2723e */ /* 0x000fe200000000ff */
[C---:B------:R-:W-:Y:S02]  /*cb20*/  FMUL.FTZ R43, R5.reuse, R43 ;  /* 0x0000002b052b7220 */ /* 0x040fe40000410000 */
[----:B------:R-:W-:Y:S01]  /*cb30*/  FMUL.FTZ R42, R5, R42 ;  /* 0x0000002a052a7220 */ /* 0x000fe20000410000 */
[----:B------:R-:W-:Y:S01]  /*cb40*/  F2FP.PACK_AB R38, R39, R38 ;  /* 0x000000262726723e */ /* 0x000fe200000000ff */
[C---:B------:R-:W-:Y:S02]  /*cb50*/  FMUL.FTZ R47, R5.reuse, R47 ;  /* 0x0000002f052f7220 */ /* 0x040fe40000410000 */
[----:B------:R-:W-:Y:S01]  /*cb60*/  FMUL.FTZ R46, R5, R46 ;  /* 0x0000002e052e7220 */ /* 0x000fe20000410000 */
[----:B------:R-:W-:Y:S01]  /*cb70*/  F2FP.PACK_AB R42, R43, R42 ;  /* 0x0000002a2b2a723e */ /* 0x000fe200000000ff */
[----:B------:R-:W-:-:S02]  /*cb80*/  FMUL.FTZ R51, R5, R51 ;  /* 0x0000003305337220 */ /* 0x000fc40000410000 */
[----:B------:R-:W-:Y:S01]  /*cb90*/  FMUL.FTZ R50, R5, R50 ;  /* 0x0000003205327220 */ /* 0x000fe20000410000 */
[----:B------:R-:W-:Y:S01]  /*cba0*/  F2FP.PACK_AB R46, R47, R46 ;  /* 0x0000002e2f2e723e */ /* 0x000fe200000000ff */
[C---:B------:R-:W-:Y:S02]  /*cbb0*/  FMUL.FTZ R55, R5.reuse, R55 ;  /* 0x0000003705377220 */ /* 0x040fe40000410000 */
[C---:B------:R-:W-:Y:S01]  /*cbc0*/  FMUL.FTZ R54, R5.reuse, R54 ;  /* 0x0000003605367220 */ /* 0x040fe20000410000 */
[----:B----4-:R-:W-:Y:S01]  /*cbd0*/  SHF.R.S32.HI R7, RZ, 0x1f, R4 ;  /* 0x0000001fff077819 */ /* 0x010fe20000011404 */
[----:B------:R-:W-:Y:S01]  /*cbe0*/  FMUL.FTZ R59, R5, R59 ;  /* 0x0000003b053b7220 */ /* 0x000fe20000410000 */
[----:B------:R-:W-:Y:S01]  /*cbf0*/  F2FP.PACK_AB R50, R51, R50 ;  /* 0x000000323332723e */ /* 0x000fe200000000ff */
[----:B------:R-:W-:Y:S01]  /*cc00*/  FMUL.FTZ R58, R5, R58 ;  /* 0x0000003a053a7220 */ /* 0x000fe20000410000 */
[----:B------:R-:W-:Y:S01]  /*cc10*/  LEA.HI R6, R7, R4, RZ, 0x2 ;  /* 0x0000000407067211 */ /* 0x000fe200078f10ff */
[----:B------:R-:W-:Y:S01]  /*cc20*/  FMUL.FTZ R63, R5, R63 ;  /* 0x0000003f053f7220 */ /* 0x000fe20000410000 */
[----:B------:R-:W-:Y:S01]  /*cc30*/  F2FP.PACK_AB R54, R55, R54 ;  /* 0x000000363736723e */ /* 0x000fe200000000ff */
[C---:B------:R-:W-:Y:S01]  /*cc40*/  FMUL.FTZ R62, R5.reuse, R62 ;  /* 0x0000003e053e7220 */ /* 0x040fe20000410000 */
[--C-:B------:R-:W-:Y:S01]  /*cc50*/  SHF.R.S32.HI R9, RZ, 0x2, R6.reuse ;  /* 0x00000002ff097819 */ /* 0x100fe20000011406 */
[C---:B------:R-:W-:Y:S01]  /*cc60*/  FMUL.FTZ R67, R5.reuse, R67 ;  /* 0x0000004305437220 */ /* 0x040fe20000410000 */
[----:B------:R-:W-:Y:S01]  /*cc70*/  SHF.R.S32.HI R8, RZ, 0x1f, R6 ;  /* 0x0000001fff087819 */ /* 0x000fe20000011406 */
[----:B------:R-:W-:Y:S01]  /*cc80*/  FMUL.FTZ R66, R5, R66 ;  /* 0x0000004205427220 */ /* 0x000fe20000410000 */
[----:B------:R-:W-:Y:S01]  /*cc90*/  F2FP.PACK_AB R58, R59, R58 ;  /* 0x0000003a3b3a723e */ /* 0x000fe200000000ff */
[C---:B------:R-:W-:Y:S01]  /*cca0*/  FMUL.FTZ R71, R5.reuse, R71 ;  /* 0x0000004705477220 */ /* 0x040fe20000410000 */
[----:B------:R-:W-:Y:S01]  /*ccb0*/  LEA.HI R8, R8, R9, RZ, 0x3 ;  /* 0x0000000908087211 */ /* 0x000fe200078f18ff */
[----:B------:R-:W-:Y:S01]  /*ccc0*/  FMUL.FTZ R70, R5, R70 ;  /* 0x0000004605467220 */ /* 0x000fe20000410000 */
[----:B------:R-:W-:Y:S01]  /*ccd0*/  F2FP.PACK_AB R62, R63, R62 ;  /* 0x0000003e3f3e723e */ /* 0x000fe200000000ff */
[C---:B------:R-:W-:Y:S01]  /*cce0*/  FMUL.FTZ R75, R5.reuse, R75 ;  /* 0x0000004b054b7220 */ /* 0x040fe20000410000 */
[----:B------:R-:W-:Y:S01]  /*ccf0*/  LOP3.LUT R8, R8, 0xfffffff8, RZ, 0xc0, !PT ;  /* 0xfffffff808087812 */ /* 0x000fe200078ec0ff */
[----:B------:R-:W-:Y:S01]  /*cd00*/  FMUL.FTZ R74, R5, R74 ;  /* 0x0000004a054a7220 */ /* 0x000fe20000410000 */
[----:B------:R-:W-:Y:S01]  /*cd10*/  F2FP.PACK_AB R66, R67, R66 ;  /* 0x000000424342723e */ /* 0x000fe200000000ff */
[----:B------:R-:W-:Y:S01]  /*cd20*/  FMUL.FTZ R79, R5, R79 ;  /* 0x0000004f054f7220 */ /* 0x000fe20000410000 */
[----:B------:R-:W-:Y:S01]  /*cd30*/  IADD3 R8, R9, -R8, RZ ;  /* 0x8000000809087210 */ /* 0x000fe20007ffe0ff */
[C---:B------:R-:W-:Y:S01]  /*cd40*/  FMUL.FTZ R78, R5.reuse, R78 ;  /* 0x0000004e054e7220 */ /* 0x040fe20000410000 */
[----:B------:R-:W-:Y:S01]  /*cd50*/  LOP3.LUT R9, R6, 0x3ffffffc, RZ, 0xc0, !PT ;  /* 0x3ffffffc06097812 */ /* 0x000fe200078ec0ff */
[C---:B------:R-:W-:Y:S01]  /*cd60*/  FMUL.FTZ R83, R5.reuse, R83 ;  /* 0x0000005305537220 */ /* 0x040fe20000410000 */
[----:B------:R-:W-:Y:S01]  /*cd70*/  SHF.L.U32 R10, R8, 0x6, RZ ;  /* 0x00000006080a7819 */ /* 0x000fe200000006ff */
[----:B------:R-:W-:Y:S01]  /*cd80*/  FMUL.FTZ R82, R5, R82 ;  /* 0x0000005205527220 */ /* 0x000fe20000410000 */
[----:B------:R-:W-:Y:S01]  /*cd90*/  IADD3 R9, -R9, R4, RZ ;  /* 0x0000000409097210 */ /* 0x000fe20007ffe1ff */
[C---:B------:R-:W-:Y:S01]  /*cda0*/  FMUL.FTZ R87, R5.reuse, R87 ;  /* 0x0000005705577220 */ /* 0x040fe20000410000 */
[----:B------:R-:W-:Y:S01]  /*cdb0*/  LOP3.LUT R10, R10, 0x1c0, RZ, 0xc0, !PT ;  /* 0x000001c00a0a7812 */ /* 0x000fe200078ec0ff */
[C---:B------:R-:W-:Y:S01]  /*cdc0*/  FMUL.FTZ R86, R5.reuse, R86 ;  /* 0x0000005605567220 */ /* 0x040fe20000410000 */
[----:B------:R-:W-:Y:S01]  /*cdd0*/  LOP3.LUT R11, R8, 0x1, RZ, 0xc0, !PT ;  /* 0x00000001080b7812 */ /* 0x000fe200078ec0ff */
[C---:B------:R-:W-:Y:S01]  /*cde0*/  FMUL.FTZ R91, R5.reuse, R91 ;  /* 0x0000005b055b7220 */ /* 0x040fe20000410000 */
[----:B------:R-:W-:Y:S01]  /*cdf0*/  LEA.HI R10, R10, R10, RZ, 0x1d ;  /* 0x0000000a0a0a7211 */ /* 0x000fe200078fe8ff */
[----:B------:R-:W-:Y:S01]  /*ce00*/  FMUL.FTZ R90, R5, R90 ;  /* 0x0000005a055a7220 */ /* 0x000fe20000410000 */
[----:B------:R-:W-:Y:S01]  /*ce10*/  ISETP.NE.U32.AND P0, PT, R11, 0x1, PT ;  /* 0x000000010b00780c */ /* 0x000fe20003f05070 */
[----:B------:R-:W-:Y:S01]  /*ce20*/  FMUL.FTZ R95, R5, R95 ;  /* 0x0000005f055f7220 */ /* 0x000fe20000410000 */
[----:B------:R-:W-:Y:S01]  /*ce30*/  F2FP.PACK_AB R70, R71, R70 ;  /* 0x000000464746723e */ /* 0x000fe200000000ff */
[C---:B------:R-:W-:Y:S01]  /*ce40*/  FMUL.FTZ R94, R5.reuse, R94 ;  /* 0x0000005e055e7220 */ /* 0x040fe20000410000 */
[----:B------:R-:W-:Y:S01]  /*ce50*/  R2P PR, R8, 0x6 ;  /* 0x0000000608007804 */ /* 0x000fe20000000000 */
[C---:B------:R-:W-:Y:S01]  /*ce60*/  FMUL.FTZ R99, R5.reuse, R99 ;  /* 0x0000006305637220 */ /* 0x040fe20000410000 */
[----:B------:R-:W-:Y:S01]  /*ce70*/  MOV R8, 0x20 ;  /* 0x0000002000087802 */ /* 0x000fe20000000f00 */
[----:B------:R-:W-:Y:S01]  /*ce80*/  FMUL.FTZ R98, R5, R98 ;  /* 0x0000006205627220 */ /* 0x000fe20000410000 */
[----:B------:R-:W-:Y:S01]  /*ce90*/  F2FP.PACK_AB R74, R75, R74 ;  /* 0x0000004a4b4a723e */ /* 0x000fe200000000ff */
[C---:B------:R-:W-:Y:S01]  /*cea0*/  FMUL.FTZ R103, R5.reuse, R103 ;  /* 0x0000006705677220 */ /* 0x040fe20000410000 */
[----:B------:R-:W-:Y:S01]  /*ceb0*/  SEL R8, R8, 0xffffffe0, !P1 ;  /* 0xffffffe008087807 */ /* 0x000fe20004800000 */
[----:B------:R-:W-:Y:S01]  /*cec0*/  FMUL.FTZ R102, R5, R102 ;  /* 0x0000006605667220 */ /* 0x000fe20000410000 */
[----:B------:R-:W-:Y:S01]  /*ced0*/  F2FP.PACK_AB R78, R79, R78 ;  /* 0x0000004e4f4e723e */ /* 0x000fe200000000ff */
        /* <DEDUP_REMOVED lines=46> */
[----:B------:R-:W-:Y:S01]  /*d1c0*/  LEA.HI R5, R7, R4, RZ, 0x5 ;  /* 0x0000000407057211 */ /* 0x000fe200078f28ff */
[----:B-1----:R-:W-:Y:S01]  /*d1d0*/  @P4 FMUL.FTZ R75, R2, 0.69314718246459960938 ;  /* 0x3f317218024b4820 */ /* 0x002fe20000410000 */
[----:B------:R-:W-:Y:S01]  /*d1e0*/  F2FP.PACK_AB R154, R155, R154 ;  /* 0x0000009a9b9a723e */ /* 0x000fe200000000ff */
[----:B---3--:R-:W-:Y:S01]  /*d1f0*/  @P3 FMUL.FTZ R0, R0, 0.69314718246459960938 ;  /* 0x3f31721800003820 */ /* 0x008fe20000410000 */
[----:B------:R-:W-:-:S02]  /*d200*/  SHF.R.S32.HI R6, RZ, 0x5, R5 ;  /* 0x00000005ff067819 */ /* 0x000fc40000011405 */
[----:B------:R-:W-:Y:S02]  /*d210*/  F2FP.PACK_AB R150, R151, R150 ;  /* 0x000000969796723e */ /* 0x000fe400000000ff */
[----:B------:R-:W-:Y:S02]  /*d220*/  LEA R9, R6, R9, 0x9 ;  /* 0x0000000906097211 */ /* 0x000fe400078e48ff */
[----:B------:R-:W-:Y:S02]  /*d230*/  LOP3.LUT R5, R5, 0xffffffe0, RZ, 0xc0, !PT ;  /* 0xffffffe005057812 */ /* 0x000fe400078ec0ff */
[----:B------:R-:W-:Y:S02]  /*d240*/  LEA R9, R9, R10, 0x1 ;  /* 0x0000000a09097211 */ /* 0x000fe400078e08ff */
[----:B------:R-:W-:Y:S02]  /*d250*/  MOV R10, 0x40 ;  /* 0x00000040000a7802 */ /* 0x000fe40000000f00 */
[----:B------:R-:W-:-:S02]  /*d260*/  SHF.L.U32 R9, R9, 0x1, RZ ;  /* 0x0000000109097819 */ /* 0x000fc400000006ff */
[----:B------:R-:W-:Y:S02]  /*d270*/  SEL R10, R10, 0xffffffc0, !P2 ;  /* 0xffffffc00a0a7807 */ /* 0x000fe40005000000 */
[C---:B------:R-:W-:Y:S01]  /*d280*/  IADD3 R11, R9.reuse, -0x10, RZ ;  /* 0xfffffff0090b7810 */ /* 0x040fe20007ffe0ff */
[----:B------:R-:W-:Y:S01]  /*d290*/  STS [R9], R160 ;  /* 0x000000a009007388 */ /* 0x000fe20000000800 */
[C---:B------:R-:W-:Y:S02]  /*d2a0*/  @P0 IADD3 R11, R9.reuse, 0x10, RZ ;  /* 0x00000010090b0810 */ /* 0x040fe40007ffe0ff */
[C---:B------:R-:W-:Y:S01]  /*d2b0*/  IADD3 R13, R9.reuse, R8, RZ ;  /* 0x00000008090d7210 */ /* 0x040fe20007ffe0ff */
[----:B------:R-:W-:Y:S01]  /*d2c0*/  STS [R9+0x400], R162 ;  /* 0x000400a209007388 */ /* 0x000fe20000000800 */
[-C--:B------:R-:W-:Y:S02]  /*d2d0*/  IADD3 R15, R8, R11.reuse, RZ ;  /* 0x0000000b080f7210 */ /* 0x080fe40007ffe0ff */
[----:B------:R-:W-:Y:S01]  /*d2e0*/  IADD3 R17, R9, R10, RZ ;  /* 0x0000000a09117210 */ /* 0x000fe20007ffe0ff */
[----:B------:R-:W-:Y:S01]  /*d2f0*/  STS [R11], R36 ;  /* 0x000000240b007388 */ /* 0x000fe20000000800 */
[----:B------:R-:W-:-:S02]  /*d300*/  IADD3 R19, R10, R11, RZ ;  /* 0x0000000b0a137210 */ /* 0x000fc40007ffe0ff */
[-C--:B------:R-:W-:Y:S01]  /*d310*/  IADD3 R21, R13, R10.reuse, RZ ;  /* 0x0000000a0d157210 */ /* 0x080fe20007ffe0ff */
[----:B------:R-:W-:Y:S01]  /*d320*/  STS [R11+0x400], R38 ;  /* 0x000400260b007388 */ /* 0x000fe20000000800 */
[----:B------:R-:W-:Y:S02]  /*d330*/  IADD3 R23, R15, R10, RZ ;  /* 0x0000000a0f177210 */ /* 0x000fe40007ffe0ff */
[----:B------:R-:W-:Y:S01]  /*d340*/  IADD3 R5, -R5, R4, RZ ;  /* 0x0000000405057210 */ /* 0x000fe20007ffe1ff */
[----:B------:R-:W-:Y:S01]  /*d350*/  STS [R13], R40 ;  /* 0x000000280d007388 */ /* 0x000fe20000000800 */
[----:B------:R-:W-:Y:S02]  /*d360*/  SHF.R.S32.HI R73, RZ, 0x1f, R6 ;  /* 0x0000001fff497819 */ /* 0x000fe40000011406 */
[----:B------:R-:W-:Y:S01]  /*d370*/  LOP3.LUT P0, RZ, R5, 0x3, RZ, 0xc0, !PT ;  /* 0x0000000305ff7812 */ /* 0x000fe2000780c0ff */
[----:B------:R-:W-:Y:S01]  /*d380*/  STS [R13+0x400], R42 ;  /* 0x0004002a0d007388 */ /* 0x000fe20000000800 */
[----:B------:R-:W-:-:S03]  /*d390*/  LEA.HI R73, R73, R6, RZ, 0x2 ;  /* 0x0000000649497211 */ /* 0x000fc600078f10ff */
[----:B------:R-:W-:Y:S01]  /*d3a0*/  STS [R15], R44 ;  /* 0x0000002c0f007388 */ /* 0x000fe20000000800 */
[----:B------:R-:W-:-:S03]  /*d3b0*/  LOP3.LUT R73, R73, 0xffffffc, RZ, 0xc0, !PT ;  /* 0x0ffffffc49497812 */ /* 0x000fc600078ec0ff */
[----:B------:R-:W-:Y:S01]  /*d3c0*/  STS [R15+0x400], R46 ;  /* 0x0004002e0f007388 */ /* 0x000fe20000000800 */
[----:B------:R-:W-:Y:S02]  /*d3d0*/  IADD3 R6, -R73, R6, RZ ;  /* 0x0000000649067210 */ /* 0x000fe40007ffe1ff */
[----:B------:R-:W-:Y:S01]  /*d3e0*/  MOV R73, 0x7f800000 ;  /* 0x7f80000000497802 */ /* 0x000fe20000000f00 */
[----:B------:R-:W-:Y:S01]  /*d3f0*/  STS [R17], R48 ;  /* 0x0000003011007388 */ /* 0x000fe20000000800 */
[----:B------:R-:W-:-:S03]  /*d400*/  @P3 FFMA.FTZ R73, R3, c[0x0][0x238], R0 ;  /* 0x00008e0003493a23 */ /* 0x000fc60000010000 */
[----:B------:R-:W-:Y:S04]  /*d410*/  STS [R17+0x400], R50 ;  /* 0x0004003211007388 */ /* 0x000fe80000000800 */
[----:B------:R-:W-:Y:S04]  /*d420*/  STS [R19], R52 ;  /* 0x0000003413007388 */ /* 0x000fe80000000800 */
[----:B------:R-:W-:Y:S04]  /*d430*/  STS [R19+0x400], R54 ;  /* 0x0004003613007388 */ /* 0x000fe80000000800 */
[----:B------:R-:W-:Y:S04]  /*d440*/  STS [R21], R56 ;  /* 0x0000003815007388 */ /* 0x000fe80000000800 */
[----:B------:R-:W-:Y:S04]  /*d450*/  STS [R21+0x400], R58 ;  /* 0x0004003a15007388 */ /* 0x000fe80000000800 */
[----:B------:R-:W-:Y:S04]  /*d460*/  STS [R23], R60 ;  /* 0x0000003c17007388 */ /* 0x000fe80000000800 */
[----:B------:R-:W-:Y:S04]  /*d470*/  STS [R23+0x400], R62 ;  /* 0x0004003e17007388 */ /* 0x000fe80000000800 */
[----:B------:R-:W-:Y:S04]  /*d480*/  STS [R9+0x2000], R64 ;  /* 0x0020004009007388 */ /* 0x000fe80000000800 */
[----:B------:R-:W-:Y:S04]  /*d490*/  STS [R9+0x2400], R66 ;  /* 0x0024004209007388 */ /* 0x000fe80000000800 */
[----:B------:R-:W-:Y:S04]  /*d4a0*/  STS [R11+0x2000], R68 ;  /* 0x002000440b007388 */ /* 0x000fe80000000800 */
[----:B------:R-:W-:Y:S04]  /*d4b0*/  STS [R11+0x2400], R70 ;  /* 0x002400460b007388 */ /* 0x000fe80000000800 */
[----:B------:R1:W-:Y:S04]  /*d4c0*/  STS [R13+0x2000], R72 ;  /* 0x002000480d007388 */ /* 0x0003e80000000800 */
[----:B------:R2:W-:Y:S04]  /*d4d0*/  STS [R13+0x2400], R74 ;  /* 0x0024004a0d007388 */ /* 0x0005e80000000800 */
[----:B------:R2:W-:Y:S04]  /*d4e0*/  STS [R15+0x2000], R76 ;  /* 0x0020004c0f007388 */ /* 0x0005e80000000800 */
[----:B------:R2:W-:Y:S04]  /*d4f0*/  STS [R15+0x2400], R78 ;  /* 0x0024004e0f007388 */ /* 0x0005e80000000800 */
[----:B------:R2:W-:Y:S04]  /*d500*/  STS [R17+0x2000], R80 ;  /* 0x0020005011007388 */ /* 0x0005e80000000800 */
[----:B------:R2:W-:Y:S04]  /*d510*/  STS [R17+0x2400], R82 ;  /* 0x0024005211007388 */ /* 0x0005e80000000800 */
[----:B------:R2:W-:Y:S01]  /*d520*/  STS [R19+0x2000], R84 ;  /* 0x0020005413007388 */ /* 0x0005e20000000800 */
[----:B-1----:R-:W-:-:S03]  /*d530*/  SHF.R.S32.HI R72, RZ, 0x1f, R5 ;  /* 0x0000001fff487819 */ /* 0x002fc60000011405 */
[----:B------:R2:W-:Y:S01]  /*d540*/  STS [R19+0x2400], R86 ;  /* 0x0024005613007388 */ /* 0x0005e20000000800 */
[----:B------:R-:W-:Y:S02]  /*d550*/  LEA.HI R5, R72, R5, RZ, 0x2 ;  /* 0x0000000548057211 */ /* 0x000fe400078f10ff */
[----:B------:R-:W-:Y:S01]  /*d560*/  MOV R72, 0x7f800000 ;  /* 0x7f80000000487802 */ /* 0x000fe20000000f00 */
[----:B------:R2:W-:Y:S01]  /*d570*/  STS [R21+0x2000], R88 ;  /* 0x0020005815007388 */ /* 0x0005e20000000800 */
[----:B------:R-:W-:Y:S01]  /*d580*/  SHF.R.S32.HI R5, RZ, 0x2, R5 ;  /* 0x00000002ff057819 */ /* 0x000fe20000011405 */
[----:B------:R-:W-:Y:S02]  /*d590*/  @P4 FFMA.FTZ R72, R164, c[0x0][0x238], R75 ;  /* 0x00008e00a4484a23 */ /* 0x000fe4000001004b */
[----:B------:R2:W-:Y:S01]  /*d5a0*/  STS [R21+0x2400], R90 ;  /* 0x0024005a15007388 */ /* 0x0005e20000000800 */
[----:B------:R-:W-:-:S03]  /*d5b0*/  LEA R5, R6, R5, 0x4 ;  /* 0x0000000506057211 */ /* 0x000fc600078e20ff */
[----:B------:R2:W-:Y:S04]  /*d5c0*/  STS [R23+0x2000], R92 ;  /* 0x0020005c17007388 */ /* 0x0005e80000000800 */
        /* <DEDUP_REMOVED lines=33> */
[----:B------:R-:W-:Y:S06]  /*d7e0*/  BAR.SYNC.DEFER_BLOCKING 0x0 ;  /* 0x0000000000007b1d */ /* 0x000fec0000010000 */
[----:B------:R2:W1:Y:S04]  /*d7f0*/  LDS.128 R64, [R238] ;  /* 0x00000000ee407984 */ /* 0x0004680000000c00 */
[----:B------:R2:W3:Y:S04]  /*d800*/  LDS.128 R60, [R238+0x800] ;  /* 0x00080000ee3c7984 */ /* 0x0004e80000000c00 */
[----:B------:R2:W4:Y:S04]  /*d810*/  LDS.128 R56, [R238+0x1000] ;  /* 0x00100000ee387984 */ /* 0x0005280000000c00 */
[----:B------:R2:W1:Y:S04]  /*d820*/  LDS.128 R52, [R238+0x1800] ;  /* 0x00180000ee347984 */ /* 0x0004680000000c00 */
        /* <DEDUP_REMOVED lines=11> */
[----:B------:R2:W1:Y:S01]  /*d8e0*/  LDS.128 R68, [R238+0x7800] ;  /* 0x00780000ee447984 */ /* 0x0004620000000c00 */
[----:B------:R-:W-:Y:S05]  /*d8f0*/  @P0 BRA `(.L_x_727) ;  /* 0x000000c000000947 */ /* 0x000fea0003800000 */
[----:B---34-:R-:W3:Y:S01]  /*d900*/  S2UR UR6, SR_CTAID.X ;  /* 0x00000000000679c3 */ /* 0x018ee20000002500 */
[----:B------:R-:W-:-:S02]  /*d910*/  IADD3 R2, R5, 0x8, RZ ;  /* 0x0000000805027810 */ /* 0x000fc40007ffe0ff */
[----:B------:R-:W-:Y:S02]  /*d920*/  ISETP.GE.AND P2, PT, R5, UR18, PT ;  /* 0x0000001205007c0c */ /* 0x000fe4000bf46270 */
[----:B------:R-:W-:Y:S01]  /*d930*/  ISETP.GE.AND P1, PT, R2, UR18, PT ;  /* 0x0000001202007c0c */ /* 0x000fe2000bf26270 */
[----:B---3--:R-:W-:-:S04]  /*d940*/  ULEA UR6, UR6, UR5, 0x6 ;  /* 0x0000000506067291 */ /* 0x008fc8000f8e303f */
[----:B------:R-:W-:Y:S02]  /*d950*/  USHF.R.S32.HI UR4, URZ, 0x1f, UR6 ;  /* 0x0000001f3f047899 */ /* 0x000fe40008011406 */
[----:B------:R-:W-:-:S04]  /*d960*/  IADD3 R0, P0, R5, UR6, RZ ;  /* 0x0000000605007c10 */ /* 0x000fc8000ff1e0ff */
[----:B------:R-:W-:Y:S02]  /*d970*/  LEA.HI.X.SX32 R5, R5, UR4, 0x1, P0 ;  /* 0x0000000405057c11 */ /* 0x000fe400080f0eff */
[----:B------:R-:W-:-:S04]  /*d980*/  LEA R2, P0, R0, c[0x0][0x200], 0x2 ;  /* 0x0000800000027a11 */ /* 0x000fc800078010ff */
[----:B------:R-:W-:-:S05]  /*d990*/  LEA.HI.X R3, R0, c[0x0][0x204], R5, 0x2, P0 ;  /* 0x0000810000037a11 */ /* 0x000fca00000f1405 */
[----:B------:R3:W-:Y:S04]  /*d9a0*/  @!P2 STG.E [R2.64], R72 ;  /* 0x000000480200a986 */ /* 0x0007e8000c10191e */
[----:B------:R3:W-:Y:S02]  /*d9b0*/  @!P1 STG.E [R2.64+0x20], R73 ;  /* 0x0000204902009986 */ /* 0x0007e4000c10191e */
.L_x_727:
[----:B---34-:R-:W-:Y:S05]  /*d9c0*/  BSYNC B0 ;  /* 0x0000000000007941 */ /* 0x018fea0003800000 */
.L_x_726:
[----:B------:R-:W3:Y:S01]  /*d9d0*/  S2R R3, SR_CTAID.X ;  /* 0x0000000000037919 */ /* 0x000ee20000002500 */
[----:B------:R-:W-:Y:S01]  /*d9e0*/  SHF.R.S32.HI R241, RZ, 0x1f, R240 ;  /* 0x0000001ffff17819 */ /* 0x000fe200000114f0 */
[----:B------:R-:W-:Y:S01]  /*d9f0*/  USHF.R.S32.HI UR6, URZ, 0x1f, UR11 ;  /* 0x0000001f3f067899 */ /* 0x000fe2000801140b */
[----:B------:R-:W-:Y:S01]  /*da00*/  LEA.HI R4, R7, R4, RZ, 0x3 ;  /* 0x0000000407047211 */ /* 0x000fe200078f18ff */
[----:B------:R-:W4:Y:S01]  /*da10*/  S2R R0, SR_TID.X ;  /* 0x0000000000007919 */ /* 0x000f220000002100 */
[----:B------:R-:W-:Y:S01]  /*da20*/  ULDC.64 UR4, c[0x0][0x1f0] ;  /* 0x00007c0000047ab9 */ /* 0x000fe20000000a00 */
[----:B------:R-:W-:Y:S01]  /*da30*/  BSSY B0, `(.L_x_728) ;  /* 0x0000024000007945 */ /* 0x000fe20003800000 */
[----:B------:R-:W-:Y:S01]  /*da40*/  SHF.R.S32.HI R4, RZ, 0x3, R4 ;  /* 0x00000003ff047819 */ /* 0x000fe20000011404 */
[----:B------:R-:W-:-:S04]  /*da50*/  UIMAD UR4, UR6, UR4, URZ ;  /* 0x00000004060472a4 */ /* 0x000fc8000f8e023f */
[----:B------:R-:W-:Y:S01]  /*da60*/  UIMAD UR4, UR11, UR5, UR4 ;  /* 0x000000050b0472a4 */ /* 0x000fe2000f8e0204 */
[----:B---3--:R-:W-:-:S04]  /*da70*/  IMAD.SHL.U32 R3, R3, 0x40, RZ ;  /* 0x0000004003037824 */ /* 0x008fc800078e00ff */
[----:B------:R-:W-:Y:S01]  /*da80*/  IMAD.WIDE.U32 R72, R3, c[0x0][0x1e8], R240 ;  /* 0x00007a0003487a25 */ /* 0x000fe200078e00f0 */
[----:B------:R-:W-:Y:S02]  /*da90*/  SHF.R.S32.HI R2, RZ, 0x1f, R3 ;  /* 0x0000001fff027819 */ /* 0x000fe40000011403 */
[----:B----4-:R-:W-:Y:S02]  /*daa0*/  SHF.R.S32.HI R5, RZ, 0x1f, R0 ;  /* 0x0000001fff057819 */ /* 0x010fe40000011400 */
[----:B------:R-:W-:Y:S01]  /*dab0*/  IADD3 R6, P0, R72, UR8, RZ ;  /* 0x0000000848067c10 */ /* 0x000fe2000ff1e0ff */
[----:B------:R-:W-:Y:S01]  /*dac0*/  IMAD R2, R2, c[0x0][0x1e8], RZ ;  /* 0x00007a0002027a24 */ /* 0x000fe200078e02ff */
[----:B------:R-:W-:-:S03]  /*dad0*/  LEA.HI R5, R5, R0, RZ, 0x3 ;  /* 0x0000000005057211 */ /* 0x000fc600078f18ff */
[C---:B------:R-:W-:Y:S01]  /*dae0*/  IMAD R2, R3.reuse, c[0x0][0x1ec], R2 ;  /* 0x00007b0003027a24 */ /* 0x040fe200078e0202 */
[----:B------:R-:W-:Y:S02]  /*daf0*/  IADD3 R3, -R3, UR27, RZ ;  /* 0x0000001b03037c10 */ /* 0x000fe4000fffe1ff */
[----:B------:R-:W-:Y:S02]  /*db00*/  SHF.R.S32.HI R0, RZ, 0x3, R5 ;  /* 0x00000003ff007819 */ /* 0x000fe40000011405 */
[----:B------:R-:W-:Y:S01]  /*db10*/  IADD3.X R7, R73, UR7, R2, P0, !PT ;  /* 0x0000000749077c10 */ /* 0x000fe200087fe402 */
[----:B------:R-:W-:Y:S01]  /*db20*/  IMAD.U32 R2, RZ, RZ, UR11 ;  /* 0x0000000bff027e24 */ /* 0x000fe2000f8e00ff */
[----:B------:R-:W-:Y:S02]  /*db30*/  ISETP.GE.AND P0, PT, R4, R3, PT ;  /* 0x000000030400720c */ /* 0x000fe40003f06270 */
[----:B------:R-:W-:Y:S01]  /*db40*/  SHF.R.S32.HI R0, RZ, 0x1f, R0 ;  /* 0x0000001fff007819 */ /* 0x000fe20000011400 */
[----:B------:R-:W-:-:S05]  /*db50*/  IMAD.WIDE.U32 R6, R2, c[0x0][0x1f0], R6 ;  /* 0x00007c0002067a25 */ /* 0x000fca00078e0006 */
[----:B------:R-:W-:-:S05]  /*db60*/  IADD3 R73, R7, UR4, RZ ;  /* 0x0000000407497c10 */ /* 0x000fca000fffe0ff */
[----:B------:R-:W-:Y:S05]  /*db70*/  @P0 BRA `(.L_x_729) ;  /* 0x000000f000000947 */ /* 0x000fea0003800000 */
[----:B------:R-:W-:Y:S01]  /*db80*/  IMAD R3, R0, c[0x0][0x1e8], RZ ;  /* 0x00007a0000037a24 */ /* 0x000fe200078e02ff */
[----:B------:R-:W-:Y:S01]  /*db90*/  ISETP.GE.AND P3, PT, R240, c[0x0][0x220], PT ;  /* 0x00008800f0007a0c */ /* 0x000fe20003f66270 */
[----:B------:R-:W-:Y:S01]  /*dba0*/  IMAD.MOV.U32 R72, RZ, RZ, R6 ;  /* 0x000000ffff487224 */ /* 0x000fe200078e0006 */
[----:B------:R-:W-:Y:S01]  /*dbb0*/  ISETP.GE.AND P2, PT, R237, c[0x0][0x220], PT ;  /* 0x00008800ed007a0c */ /* 0x000fe20003f46270 */
[----:B------:R-:W-:Y:S01]  /*dbc0*/  IMAD R2, R4, c[0x0][0x1ec], R3 ;  /* 0x00007b0004027a24 */ /* 0x000fe200078e0203 */
[----:B------:R-:W-:Y:S01]  /*dbd0*/  ISETP.GE.AND P1, PT, R236, c[0x0][0x220], PT ;  /* 0x00008800ec007a0c */ /* 0x000fe20003f26270 */
[----:B--2---:R-:W-:Y:S01]  /*dbe0*/  IMAD.WIDE.U32 R74, R4, c[0x0][0x1e8], R72 ;  /* 0x00007a00044a7a25 */ /* 0x004fe200078e0048 */
[----:B------:R-:W-:-:S03]  /*dbf0*/  ISETP.GE.AND P0, PT, R235, c[0x0][0x220], PT ;  /* 0x00008800eb007a0c */ /* 0x000fc60003f06270 */
[----:B------:R-:W-:Y:S01]  /*dc00*/  IMAD.IADD R2, R2, 0x1, R75 ;  /* 0x0000000102027824 */ /* 0x000fe200078e024b */
[----:B------:R-:W-:-:S04]  /*dc10*/  LEA R76, P4, R74, c[0x0][0x1d0], 0x1 ;  /* 0x000074004a4c7a11 */ /* 0x000fc800078808ff */
[----:B------:R-:W-:-:S05]  /*dc20*/  LEA.HI.X R77, R74, c[0x0][0x1d4], R2, 0x1, P4 ;  /* 0x000075004a4d7a11 */ /* 0x000fca00020f0c02 */
[----:B-1----:R1:W-:Y:S04]  /*dc30*/  @!P3 STG.E.128 [R76.64], R64 ;  /* 0x000000404c00b986 */ /* 0x0023e8000c101d1e */
[----:B------:R1:W-:Y:S04]  /*dc40*/  @!P2 STG.E.128 [R76.64+0x80], R48 ;  /* 0x000080304c00a986 */ /* 0x0003e8000c101d1e */
[----:B------:R1:W-:Y:S04]  /*dc50*/  @!P1 STG.E.128 [R76.64+0x100], R32 ;  /* 0x000100204c009986 */ /* 0x0003e8000c101d1e */
[----:B------:R1:W-:Y:S02]  /*dc60*/  @!P0 STG.E.128 [R76.64+0x180], R16 ;  /* 0x000180104c008986 */ /* 0x0003e4000c101d1e */
.L_x_729:
[----:B------:R-:W-:Y:S05]  /*dc70*/  BSYNC B0 ;  /* 0x0000000000007941 */ /* 0x000fea0003800000 */
.L_x_728:
[----:B------:R-:W-:Y:S01]  /*dc80*/  IADD3 R2, R4, 0x10, RZ ;  /* 0x0000001004027810 */ /* 0x000fe20007ffe0ff */
[----:B------:R-:W-:Y:S03]  /*dc90*/  BSSY B0, `(.L_x_730) ;  /* 0x0000015000007945 */ /* 0x000fe60003800000 */
[----:B------:R-:W-:-:S13]  /*dca0*/  ISETP.GE.AND P0, PT, R2, UR18, PT ;  /* 0x0000001202007c0c */ /* 0x000fda000bf06270 */
[----:B------:R-:W-:Y:S05]  /*dcb0*/  @P0 BRA `(.L_x_731) ;  /* 0x0000012000000947 */ /* 0x000fea0003800000 */
[----:B------:R-:W-:Y:S01]  /*dcc0*/  IADD3 R3, P0, R4, 0x10, RZ ;  /* 0x0000001004037810 */ /* 0x000fe20007f1e0ff */
[----:B-1----:R-:W-:Y:S01]  /*dcd0*/  IMAD.MOV.U32 R16, RZ, RZ, R6 ;  /* 0x000000ffff107224 */ /* 0x002fe200078e0006 */
[----:B------:R-:W-:Y:S01]  /*dce0*/  ISETP.GE.AND P3, PT, R240, c[0x0][0x220], PT ;  /* 0x00008800f0007a0c */ /* 0x000fe20003f66270 */
[----:B--2---:R-:W-:Y:S01]  /*dcf0*/  IMAD.MOV.U32 R17, RZ, RZ, R73 ;  /* 0x000000ffff117224 */ /* 0x004fe200078e0049 */
        /* <DEDUP_REMOVED lines=10> */
[----:B------:R1:W-:Y:S04]  /*dda0*/  @!P3 STG.E.128 [R18.64], R60 ;  /* 0x0000003c1200b986 */ /* 0x0003e8000c101d1e */
[----:B------:R1:W-:Y:S04]  /*ddb0*/  @!P2 STG.E.128 [R18.64+0x80], R44 ;  /* 0x0000802c1200a986 */ /* 0x0003e8000c101d1e */
[----:B------:R1:W-:Y:S04]  /*ddc0*/  @!P1 STG.E.128 [R18.64+0x100], R28 ;  /* 0x0001001c12009986 */ /* 0x0003e8000c101d1e */
[----:B------:R1:W-:Y:S02]  /*ddd0*/  @!P0 STG.E.128 [R18.64+0x180], R12 ;  /* 0x0001800c12008986 */ /* 0x0003e4000c101d1e */
.L_x_731:
[----:B------:R-:W-:Y:S05]  /*dde0*/  BSYNC B0 ;  /* 0x0000000000007941 */ /* 0x000fea0003800000 */
.L_x_730:
        /* <DEDUP_REMOVED lines=22> */
.L_x_733:
[----:B------:R-:W-:Y:S05]  /*df50*/  BSYNC B0 ;  /* 0x0000000000007941 */ /* 0x000fea0003800000 */
.L_x_732:
[----:B------:R-:W-:-:S04]  /*df60*/  IADD3 R2, R4, 0x30, RZ ;  /* 0x0000003004027810 */ /* 0x000fc80007ffe0ff */
[----:B------:R-:W-:-:S13]  /*df70*/  ISETP.GE.AND P0, PT, R2, UR18, PT ;  /* 0x0000001202007c0c */ /* 0x000fda000bf06270 */
[----:B------:R-:W-:Y:S05]  /*df80*/  @P0 EXIT ;  /* 0x000000000000094d */ /* 0x000fea0003800000 */
[----:B------:R-:W-:Y:S01]  /*df90*/  IADD3 R4, P0, R4, 0x30, RZ ;  /* 0x0000003004047810 */ /* 0x000fe20007f1e0ff */
[----:B------:R-:W-:Y:S01]  /*dfa0*/  IMAD.MOV.U32 R7, RZ, RZ, R73 ;  /* 0x000000ffff077224 */ /* 0x000fe200078e0049 */
[----:B------:R-:W-:Y:S02]  /*dfb0*/  ISETP.GE.AND P2, PT, R240, c[0x0][0x220], PT ;  /* 0x00008800f0007a0c */ /* 0x000fe40003f46270 */
[----:B------:R-:W-:Y:S01]  /*dfc0*/  ISETP.GE.AND P1, PT, R237, c[0x0][0x220], PT ;  /* 0x00008800ed007a0c */ /* 0x000fe20003f26270 */
[----:B------:R-:W-:Y:S01]  /*dfd0*/  IMAD.X R3, RZ, RZ, R0, P0 ;  /* 0x000000ffff037224 */ /* 0x000fe200000e0600 */
[----:B------:R-:W-:Y:S01]  /*dfe0*/  ISETP.GE.AND P0, PT, R236, c[0x0][0x220], PT ;  /* 0x00008800ec007a0c */ /* 0x000fe20003f06270 */
[----:B------:R-:W-:-:S04]  /*dff0*/  IMAD.WIDE.U32 R6, R4, c[0x0][0x1e8], R6 ;  /* 0x00007a0004067a25 */ /* 0x000fc800078e0006 */
[----:B------:R-:W-:Y:S01]  /*e000*/  IMAD R3, R3, c[0x0][0x1e8], RZ ;  /* 0x00007a0003037a24 */ /* 0x000fe200078e02ff */
[----:B------:R-:W-:-:S03]  /*e010*/  LEA R2, P3, R6, c[0x0][0x1d0], 0x1 ;  /* 0x0000740006027a11 */ /* 0x000fc600078608ff */
[----:B------:R-:W-:-:S04]  /*e020*/  IMAD R3, R4, c[0x0][0x1ec], R3 ;  /* 0x00007b0004037a24 */ /* 0x000fc800078e0203 */
[----:B------:R-:W-:-:S05]  /*e030*/  IMAD.IADD R3, R3, 0x1, R7 ;  /* 0x0000000103037824 */ /* 0x000fca00078e0207 */
[----:B------:R-:W-:-:S05]  /*e040*/  LEA.HI.X R3, R6, c[0x0][0x1d4], R3, 0x1, P3 ;  /* 0x0000750006037a11 */ /* 0x000fca00018f0c03 */
[----:B-1----:R1:W-:Y:S01]  /*e050*/  @!P0 STG.E.128 [R2.64+0x100], R20 ;  /* 0x0001001402008986 */ /* 0x0023e2000c101d1e */
[----:B------:R-:W-:-:S03]  /*e060*/  ISETP.GE.AND P0, PT, R235, c[0x0][0x220], PT ;  /* 0x00008800eb007a0c */ /* 0x000fc60003f06270 */
[----:B------:R1:W-:Y:S04]  /*e070*/  @!P2 STG.E.128 [R2.64], R52 ;  /* 0x000000340200a986 */ /* 0x0003e8000c101d1e */
[----:B------:R1:W-:Y:S06]  /*e080*/  @!P1 STG.E.128 [R2.64+0x80], R36 ;  /* 0x0000802402009986 */ /* 0x0003ec000c101d1e */
[----:B------:R-:W-:Y:S05]  /*e090*/  @P0 EXIT ;  /* 0x000000000000094d */ /* 0x000fea0003800000 */
[----:B------:R-:W-:Y:S01]  /*e0a0*/  STG.E.128 [R2.64+0x180], R68 ;  /* 0x0001804402007986 */ /* 0x000fe2000c101d1e */
[----:B------:R-:W-:Y:S05]  /*e0b0*/  EXIT ;  /* 0x000000000000794d */ /* 0x000fea0003800000 */
.L_x_734:
        /* <DEDUP_REMOVED lines=12> */
.L_x_8780:


//--------------------- .text._ZN5flash24flash_fwd_splitkv_kernelI23Flash_fwd_kernel_traitsILi256ELi64ELi64ELi4ELb0ELb0EN7cutlass6half_tE19Flash_kernel_traitsILi256ELi64ELi64ELi4ES3_EELb0ELb0ELb0ELb0ELb0ELb1ELb0ELb0EEEvNS_16Flash_fwd_paramsE --------------------------
	.section	.text._ZN5flash24flash_fwd_splitkv_kernelI23Flash_fwd_kernel_traitsILi256ELi64ELi64ELi4ELb0ELb0EN7cutlass6half_tE19Flash_kernel_traitsILi256ELi64ELi64ELi4ES3_EELb0ELb0ELb0ELb0ELb0ELb1ELb0ELb0EEEvNS_16Flash_fwd_paramsE,"ax",@progbits
	.sectioninfo	@"SHI_REGISTERS=255"
	.align	128
        .global         _ZN5flash24flash_fwd_splitkv_kernelI23Flash_fwd_kernel_traitsILi256ELi64ELi64ELi4ELb0ELb0EN7cutlass6half_tE19Flash_kernel_traitsILi256ELi64ELi64ELi4ES3_EELb0ELb0ELb0ELb0ELb0ELb1ELb0ELb0EEEvNS_16Flash_fwd_paramsE
        .type           _ZN5flash24flash_fwd_splitkv_kernelI23Flash_fwd_kernel_traitsILi256ELi64ELi64ELi4ELb0ELb0EN7cutlass6half_tE19Flash_kernel_traitsILi256ELi64ELi64ELi4ES3_EELb0ELb0ELb0ELb0ELb0ELb1ELb0ELb0EEEvNS_16Flash_fwd_paramsE,@function
        .size           _ZN5flash24flash_fwd_splitkv_kernelI23Flash_fwd_kernel_traitsILi256ELi64ELi64ELi4ELb0ELb0EN7cutlass6half_tE19Flash_kernel_traitsILi256ELi64ELi64ELi4ES3_EELb0ELb0ELb0ELb0ELb0ELb1ELb0ELb0EEEvNS_16Flash_fwd_paramsE,(.L_x_8781 - _ZN5flash24flash_fwd_splitkv_kernelI23Flash_fwd_kernel_traitsILi256ELi64ELi64ELi4ELb0ELb0EN7cutlass6half_tE19Flash_kernel_traitsILi256ELi64ELi64ELi4ES3_EELb0ELb0ELb0ELb0ELb0ELb1ELb0ELb0EEEvNS_16Flash_fwd_paramsE)
        .other          _ZN5flash24flash_fwd_splitkv_kernelI23Flash_fwd_kernel_traitsILi256ELi64ELi64ELi4ELb0ELb0EN7cutlass6half_tE19Flash_kernel_traitsILi256ELi64ELi64ELi4ES3_EELb0ELb0ELb0ELb0ELb0ELb1ELb0ELb0EEEvNS_16Flash_fwd_paramsE,@"STO_CUDA_ENTRY STV_DEFAULT"
_ZN5flash24flash_fwd_splitkv_kernelI23Flash_fwd_kernel_traitsILi256ELi64ELi64ELi4ELb0ELb0EN7cutlass6half_tE19Flash_kernel_traitsILi256ELi64ELi64ELi4ES3_EELb0ELb0ELb0ELb0ELb0ELb1ELb0ELb0EEEvNS_16Flash_fwd_paramsE:
.text._ZN5flash24flash_fwd_splitkv_kernelI23Flash_fwd_kernel_traitsILi256ELi64ELi64ELi4ELb0ELb0EN7cutlass6half_tE19Flash_kernel_traitsILi256ELi64ELi64ELi4ES3_EELb0ELb0ELb0ELb0ELb0ELb1ELb0ELb0EEEvNS_16Flash_fwd_paramsE:
[----:B------:R-:W-:Y:S02]  /*0000*/  MOV R1, c[0x0][0x28] ;  /* 0x00000a0000017a02 */ /* 0x000fe40000000f00 */
[----:B------:R-:W1:Y:S01]  /*0010*/  S2UR UR11, SR_CTAID.Y ;  /* 0x00000000000b79c3 */ /* 0x000e620000002600 */
[----:B------:R-:W-:Y:S01]  /*0020*/  ULDC.64 UR4, c[0x0][0x240] ;  /* 0x0000900000047ab9 */ /* 0x000fe20000000a00 */
[----:B------:R-:W-:Y:S01]  /*0030*/  IADD3 R1, R1, -0x8, RZ ;  /* 0xfffffff801017810 */ /* 0x000fe20007ffe0ff */
        /* <DEDUP_REMOVED lines=23> */
[----:B------:R-:W-:Y:S02]  /*01b0*/  IMAD.U32 R2, RZ, RZ, UR4 ;  /* 0x00000004ff027e24 */ /* 0x000fe4000f8e00ff */
[----:B------:R-:W-:Y:S01]  /*01c0*/  IMAD.U32 R3, RZ, RZ, UR5 ;  /* 0x00000005ff037e24 */ /* 0x000fe2000f8e00ff */
[----:B------:R-:W-:-:S04]  /*01d0*/  PLOP3.LUT P1, PT, PT, PT, UP1, 0x80, 0x0 ;  /* 0x000000000000781c */ /* 0x000fc80003f2f018 */
[----:B------:R1:W4:Y:S01]  /*01e0*/  @P0 LDG.E R2, [R2.64] ;  /* 0x0000001e02020981 */ /* 0x000322000c1e1900 */
[----:B------:R-:W-:-:S06]  /*01f0*/  UIMAD.WIDE UR6, UR11, UR8, UR6 ;  /* 0x000000080b0672a5 */ /* 0x000fcc000f8e0206 */
[----:B------:R-:W-:Y:S02]  /*0200*/  IMAD.U32 R4, RZ, RZ, UR6 ;  /* 0x00000006ff047e24 */ /* 0x000fe4000f8e00ff */
[----:B------:R-:W-:-:S05]  /*0210*/  IMAD.U32 R5, RZ, RZ, UR7 ;  /* 0x00000007ff057e24 */ /* 0x000fca000f8e00ff */
        /* <DEDUP_REMOVED lines=11> */
[----:B------:R-:W-:Y:S01]  /*02d0*/  ISETP.NE.AND.EX P0, PT, RZ, c[0x0][0x24c], PT, P0 ;  /* 0x00009300ff007a0c */ /* 0x000fe20003f05300 */
[----:B--2---:R-:W-:Y:S02]  /*02e0*/  @UP2 UIADD3 UR27, UR27, -UR25, URZ ;  /* 0x800000191b1b2290 */ /* 0x004fe4000fffe03f */
[----:B-----5:R3:W2:Y:S05]  /*02f0*/  @!P1 R2UR UR15, R6 ;  /* 0x00000000060f93c2 */ /* 0x0206aa00000e0000 */
[----:B------:R-:W-:-:S05]  /*0300*/  @!UP2 ULDC UR27, c[0x0][0x214] ;  /* 0x00008500001baab9 */ /* 0x000fca0000000800 */
[----:B-1234-:R-:W-:Y:S05]  /*0310*/  @!P0 BRA `(.L_x_735) ;  /* 0x0000007000008947 */ /* 0x01efea0003800000 */
[----:B------:R-:W-:-:S13]  /*0320*/  PLOP3.LUT P0, PT, PT, PT, UP3, 0x80, 0x0 ;  /* 0x000000000000781c */ /* 0x000fda0003f0f038 */
[----:B------:R-:W2:Y:S04]  /*0330*/  @P0 LDG.E R0, [R4.64+0x4] ;  /* 0x0000041e04000981 */ /* 0x000ea8000c1e1900 */
[----:B------:R-:W3:Y:S01]  /*0340*/  @!P0 LDG.E R2, [R4.64] ;  /* 0x0000001e04028981 */ /* 0x000ee2000c1e1900 */
[----:B--2---:R-:W1:Y:S02]  /*0350*/  @P0 R2UR UR6, R0 ;  /* 0x00000000000603c2 */ /* 0x004e6400000e0000 */
[----:B-1----:R-:W-:-:S11]  /*0360*/  @UP3 UIADD3 UR6, UR6, -UR15, URZ ;  /* 0x8000000f06063290 */ /* 0x002fd6000fffe03f */
[----:B---3--:R1:W2:Y:S02]  /*0370*/  @!P0 R2UR UR6, R2 ;  /* 0x00000000020683c2 */ /* 0x0082a400000e0000 */
[----:B-12---:R-:W-:Y:S05]  /*0380*/  BRA `(.L_x_736) ;  /* 0x0000001000007947 */ /* 0x006fea0003800000 */
.L_x_735:
[----:B------:R-:W-:Y:S02]  /*0390*/  ULDC UR6, c[0x0][0x218] ;  /* 0x0000860000067ab9 */ /* 0x000fe40000000800 */
.L_x_736:
        /* <DEDUP_REMOVED lines=95> */
.L_x_739:
[----:B------:R-:W-:Y:S05]  /*0990*/  BSYNC B0 ;  /* 0x0000000000007941 */ /* 0x000fea0003800000 */
.L_x_738:
        /* <DEDUP_REMOVED lines=22> */
.L_x_741:
[----:B------:R-:W-:Y:S05]  /*0b00*/  BSYNC B0 ;  /* 0x0000000000007941 */ /* 0x000fea0003800000 */
.L_x_740:
        /* <DEDUP_REMOVED lines=22> */
.L_x_743:
[----:B------:R-:W-:Y:S05]  /*0c70*/  BSYNC B0 ;  /* 0x0000000000007941 */ /* 0x000fea0003800000 */
.L_x_742:
        /* <DEDUP_REMOVED lines=21> */
.L_x_745:
[----:B------:R-:W-:Y:S05]  /*0dd0*/  BSYNC B0 ;  /* 0x0000000000007941 */ /* 0x000fea0003800000 */
.L_x_744:
        /* <DEDUP_REMOVED lines=20> */
.L_x_737:
        /* <DEDUP_REMOVED lines=121> */
.L_x_746:
        /* <DEDUP_REMOVED lines=19> */
.L_x_748:
        /* <DEDUP_REMOVED lines=58> */
.L_x_747:
        /* <DEDUP_REMOVED lines=130> */
.L_x_750:
[----:B------:R-:W-:Y:S05]  /*23a0*/  BSYNC B0 ;  /* 0x0000000000007941 */ /* 0x000fea0003800000 */
.L_x_749:
        /* <DEDUP_REMOVED lines=45> */
.L_x_752:
[----:B------:R-:W-:Y:S05]  /*2680*/  BSYNC B0 ;  /* 0x0000000000007941 */ /* 0x000fea0003800000 */
.L_x_751:
        /* <DEDUP_REMOVED lines=45> */
.L_x_754:
[----:B------:R-:W-:Y:S05]  /*2960*/  BSYNC B0 ;  /* 0x0000000000007941 */ /* 0x000fea0003800000 */
.L_x_753:
        /* <DEDUP_REMOVED lines=44> */
.L_x_756:
[----:B------:R-:W-:Y:S05]  /*2c30*/  BSYNC B0 ;  /* 0x0000000000007941 */ /* 0x000fea0003800000 */
.L_x_755:
        /* <DEDUP_REMOVED lines=39> */
.L_x_758:
[----:B------:R-:W-:Y:S05]  /*2eb0*/  BSYNC B0 ;  /* 0x0000000000007941 */ /* 0x000fea0003800000 */
.L_x_757:
        /* <DEDUP_REMOVED lines=41> */
.L_x_760:
[----:B------:R-:W-:Y:S05]  /*3150*/  BSYNC B0 ;  /* 0x0000000000007941 */ /* 0x000fea0003800000 */
.L_x_759:
        /* <DEDUP_REMOVED lines=40> */
.L_x_762:
[----:B------:R-:W-:Y:S05]  /*33e0*/  BSYNC B0 ;  /* 0x0000000000007941 */ /* 0x000fea0003800000 */
.L_x_761:
        /* <DEDUP_REMOVED lines=42> */
.L_x_764:
[----:B------:R-:W-:Y:S05]  /*3690*/  BSYNC B0 ;  /* 0x0000000000007941 */ /* 0x000fea0003800000 */
.L_x_763:
        /* <DEDUP_REMOVED lines=39> */
.L_x_766:
[----:B------:R-:W-:Y:S05]  /*3910*/  BSYNC B0 ;  /* 0x0000000000007941 */ /* 0x000fea0003800000 */
.L_x_765:
        /* <DEDUP_REMOVED lines=45> */
.L_x_768:
[----:B------:R-:W-:Y:S05]  /*3bf0*/  BSYNC B0 ;  /* 0x0000000000007941 */ /* 0x000fea0003800000 */
.L_x_767:
        /* <DEDUP_REMOVED lines=48> */
.L_x_770:
[----:B------:R-:W-:Y:S05]  /*3f00*/  BSYNC B0 ;  /* 0x0000000000007941 */ /* 0x000fea0003800000 */
.L_x_769:
        /* <DEDUP_REMOVED lines=49> */
.L_x_772:
[----:B------:R-:W-:Y:S05]  /*4220*/  BSYNC B0 ;  /* 0x0000000000007941 */ /* 0x000fea0003800000 */
.L_x_771:
        /* <DEDUP_REMOVED lines=12> */
[----:B------:R-:W-:Y:S01]  /*42f0*/  LOP3.LUT R3, R3, 0x6, RZ, 0xc0, !PT ;  /* 0x0000000603037812 */ /* 0x000fe200078ec0ff */
[C---:B------:R-:W-:Y:S01]  /*4300*/  IMAD R238, R5.reuse, 0x2, R242 ;  /* 0x0000000205ee7824 */ /* 0x040fe200078e02f2 */
[----:B------:R-:W-:Y:S01]  /*4310*/  LOP3.LUT R4, R4, R9, RZ, 0x3c, !PT ;  /* 0x0000000904047212 */ /* 0x000fe200078e3cff */
[----:B------:R-:W-:Y:S01]  /*4320*/  IMAD R237, R5, 0x2, R240 ;  /* 0x0000000205ed7824 */ /* 0x000fe200078e02f0 */
[----:B------:R-:W-:Y:S03]  /*4330*/  LDSM.16.M88.4 R8, [R242] ;  /* 0x00000000f208783b */ /* 0x000fe60000000200 */
[----:B------:R-:W-:Y:S01]  /*4340*/  IMAD R241, R241, 0x200, R4 ;  /* 0x00000200f1f17824 */ /* 0x000fe200078e0204 */
[----:B------:R-:W-:Y:S03]  /*4350*/  LDSM.16.M88.4 R12, [R240] ;  /* 0x00000000f00c783b */ /* 0x000fe60000000200 */
[----:B------:R-:W-:Y:S01]  /*4360*/  IMAD.SHL.U32 R241, R241, 0x2, RZ ;  /* 0x00000002f1f17824 */ /* 0x000fe200078e00ff */
[----:B------:R-:W-:Y:S04]  /*4370*/  LDSM.16.M88.4 R40, [R238] ;  /* 0x00000000ee28783b */ /* 0x000fe80000000200 */
[----:B------:R-:W2:Y:S01]  /*4380*/  LDSM.16.M88.4 R64, [R241+0x8000] ;  /* 0x00800000f140783b */ /* 0x000ea20000000200 */
[----:B------:R-:W-:-:S02]  /*4390*/  IADD3 R2, R241, 0x8000, RZ ;  /* 0x00008000f1027810 */ /* 0x000fc40007ffe0ff */
[----:B------:R-:W-:Y:S01]  /*43a0*/  IADD3 R239, R241, 0x8020, RZ ;  /* 0x00008020f1ef7810 */ /* 0x000fe20007ffe0ff */
[----:B------:R-:W5:Y:S01]  /*43b0*/  LDSM.16.M88.4 R56, [R241+0x8800] ;  /* 0x00880000f138783b */ /* 0x000f620000000200 */
[----:B------:R-:W-:Y:S01]  /*43c0*/  @P1 IADD3 R239, R2, -0x20, RZ ;  /* 0xffffffe002ef1810 */ /* 0x000fe20007ffe0ff */
[----:B------:R-:W-:Y:S02]  /*43d0*/  IMAD.MOV.U32 R2, RZ, RZ, 0x40 ;  /* 0x00000040ff027424 */ /* 0x000fe400078e00ff */
[----:B------:R-:W-:Y:S01]  /*43e0*/  LDSM.16.M88.4 R48, [R241+0x9000] ;  /* 0x00900000f130783b */ /* 0x000fe20000000200 */
[C---:B------:R-:W-:Y:S02]  /*43f0*/  IADD3 R231, R239.reuse, 0x800, RZ ;  /* 0x00000800efe77810 */ /* 0x040fe40007ffe0ff */
[----:B------:R-:W-:Y:S01]  /*4400*/  SEL R2, R2, 0xffffffc0, !P2 ;  /* 0xffffffc002027807 */ /* 0x000fe20005000000 */
[----:B------:R-:W1:Y:S01]  /*4410*/  LDSM.16.M88.4 R76, [R239] ;  /* 0x00000000ef4c783b */ /* 0x000e620000000200 */
[----:B------:R-:W-:-:S02]  /*4420*/  IADD3 R230, R239, 0x1000, RZ ;  /* 0x00001000efe67810 */ /* 0x000fc40007ffe0ff */
[----:B------:R-:W-:Y:S01]  /*4430*/  IADD3 R229, R239, 0x1800, RZ ;  /* 0x00001800efe57810 */ /* 0x000fe20007ffe0ff */
[----:B------:R-:W3:Y:S01]  /*4440*/  LDSM.16.M88.4 R28, [R241+0x9800] ;  /* 0x00980000f11c783b */ /* 0x000ee20000000200 */
[----:B------:R-:W-:Y:S01]  /*4450*/  IMAD.IADD R235, R241, 0x1, R2 ;  /* 0x00000001f1eb7824 */ /* 0x000fe200078e0202 */
[C---:B------:R-:W-:Y:S01]  /*4460*/  IADD3 R227, R239.reuse, 0x2000, RZ ;  /* 0x00002000efe37810 */ /* 0x040fe20007ffe0ff */
[----:B------:R-:W-:Y:S01]  /*4470*/  IMAD.IADD R228, R2, 0x1, R239 ;  /* 0x0000000102e47824 */ /* 0x000fe200078e02ef */
[----:B------:R-:W4:Y:S01]  /*4480*/  LDSM.16.M88.4 R24, [R239+0x800] ;  /* 0x00080000ef18783b */ /* 0x000f220000000200 */
[C---:B------:R-:W-:Y:S02]  /*4490*/  IADD3 R226, R239.reuse, 0x2800, RZ ;  /* 0x00002800efe27810 */ /* 0x040fe40007ffe0ff */
[C---:B------:R-:W-:Y:S01]  /*44a0*/  IADD3 R225, R239.reuse, 0x3000, RZ ;  /* 0x00003000efe17810 */ /* 0x040fe20007ffe0ff */
[----:B------:R-:W1:Y:S01]  /*44b0*/  LDSM.16.M88.4 R84, [R235+0x8000] ;  /* 0x00800000eb54783b */ /* 0x000e620000000200 */
[----:B------:R-:W-:-:S02]  /*44c0*/  IADD3 R224, R239, 0x3800, RZ ;  /* 0x00003800efe07810 */ /* 0x000fc40007ffe0ff */
[C---:B------:R-:W-:Y:S01]  /*44d0*/  IADD3 R223, R239.reuse, 0x4000, RZ ;  /* 0x00004000efdf7810 */ /* 0x040fe20007ffe0ff */
[----:B------:R-:W1:Y:S01]  /*44e0*/  LDSM.16.M88.4 R20, [R239+0x1000] ;  /* 0x00100000ef14783b */ /* 0x000e620000000200 */
[C---:B------:R-:W-:Y:S02]  /*44f0*/  IADD3 R222, R239.reuse, 0x4800, RZ ;  /* 0x00004800efde7810 */ /* 0x040fe40007ffe0ff */
[C---:B------:R-:W-:Y:S01]  /*4500*/  IADD3 R221, R239.reuse, 0x5000, RZ ;  /* 0x00005000efdd7810 */ /* 0x040fe20007ffe0ff */
[----:B------:R-:W1:Y:S01]  /*4510*/  LDSM.16.M88.4 R72, [R239+0x1800] ;  /* 0x00180000ef48783b */ /* 0x000e620000000200 */
[C---:B------:R-:W-:Y:S02]  /*4520*/  IADD3 R220, R239.reuse, 0x5800, RZ ;  /* 0x00005800efdc7810 */ /* 0x040fe40007ffe0ff */
[C---:B------:R-:W-:Y:S01]  /*4530*/  IADD3 R219, R239.reuse, 0x6000, RZ ;  /* 0x00006000efdb7810 */ /* 0x040fe20007ffe0ff */
[----:B------:R-:W3:Y:S01]  /*4540*/  LDSM.16.M88.4 R68, [R235+0x8800] ;  /* 0x00880000eb44783b */ /* 0x000ee20000000200 */
[----:B------:R-:W-:-:S02]  /*4550*/  IADD3 R218, R239, 0x6800, RZ ;  /* 0x00006800efda7810 */ /* 0x000fc40007ffe0ff */
[C---:B------:R-:W-:Y:S01]  /*4560*/  IADD3 R217, R239.reuse, 0x7000, RZ ;  /* 0x00007000efd97810 */ /* 0x040fe20007ffe0ff */
[----:B--2---:R-:W-:Y:S01]  /*4570*/  HMMA.16816.F32 R16, R8, R64, RZ ;  /* 0x000000400810723c */ /* 0x004fe200000018ff */
[----:B------:R-:W-:Y:S01]  /*4580*/  LDSM.16.M88.4 R32, [R237] ;  /* 0x00000000ed20783b */ /* 0x000fe20000000200 */
[----:B------:R-:W-:-:S03]  /*4590*/  IADD3 R216, R239, 0x7800, RZ ;  /* 0x00007800efd87810 */ /* 0x000fc60007ffe0ff */
[----:B------:R-:W2:Y:S03]  /*45a0*/  LDSM.16.M88.4 R80, [R228] ;  /* 0x00000000e450783b */ /* 0x000ea60000000200 */
[C---:B------:R-:W-:Y:S01]  /*45b0*/  HMMA.16816.F32 R64, R8.reuse, R66, RZ ;  /* 0x000000420840723c */ /* 0x040fe200000018ff */
[----:B------:R-:W2:Y:S07]  /*45c0*/  LDSM.16.M88.4 R36, [R235+0x9000] ;  /* 0x00900000eb24783b */ /* 0x000eae0000000200 */
[C---:B-----5:R-:W-:Y:S08]  /*45d0*/  HMMA.16816.F32 R60, R8.reuse, R56, RZ ;  /* 0x00000038083c723c */ /* 0x060ff000000018ff */
[----:B------:R-:W-:Y:S08]  /*45e0*/  HMMA.16816.F32 R56, R8, R58, RZ ;  /* 0x0000003a0838723c */ /* 0x000ff000000018ff */
[----:B-1----:R-:W-:Y:S08]  /*45f0*/  HMMA.16816.F32 R16, R12, R76, R16 ;  /* 0x0000004c0c10723c */ /* 0x002ff00000001810 */
[C---:B------:R-:W-:Y:S08]  /*4600*/  HMMA.16816.F32 R52, R8.reuse, R48, RZ ;  /* 0x000000300834723c */ /* 0x040ff000000018ff */
[C---:B------:R-:W-:Y:S08]  /*4610*/  HMMA.16816.F32 R48, R8.reuse, R50, RZ ;  /* 0x000000320830723c */ /* 0x040ff000000018ff */
[C---:B---3--:R-:W-:Y:S08]  /*4620*/  HMMA.16816.F32 R44, R8.reuse, R28, RZ ;  /* 0x0000001c082c723c */ /* 0x048ff000000018ff */
[----:B------:R-:W-:Y:S01]  /*4630*/  HMMA.16816.F32 R8, R8, R30, RZ ;  /* 0x0000001e0808723c */ /* 0x000fe200000018ff */
[----:B------:R-:W1:Y:S07]  /*4640*/  LDSM.16.M88.4 R28, [R235+0x9800] ;  /* 0x00980000eb1c783b */ /* 0x000e6e0000000200 */
[C---:B------:R-:W-:Y:S01]  /*4650*/  HMMA.16816.F32 R64, R12.reuse, R78, R64 ;  /* 0x0000004e0c40723c */ /* 0x040fe20000001840 */
[----:B------:R-:W-:Y:S07]  /*4660*/  LDSM.16.M88.4 R76, [R228+0x1800] ;  /* 0x00180000e44c783b */ /* 0x000fee0000000200 */
[C---:B----4-:R-:W-:Y:S08]  /*4670*/  HMMA.16816.F32 R60, R12.reuse, R24, R60 ;  /* 0x000000180c3c723c */ /* 0x050ff0000000183c */
[----:B------:R-:W-:Y:S01]  /*4680*/  HMMA.16816.F32 R56, R12, R26, R56 ;  /* 0x0000001a0c38723c */ /* 0x000fe20000001838 */
[----:B------:R-:W3:Y:S07]  /*4690*/  LDSM.16.M88.4 R24, [R228+0x800] ;  /* 0x00080000e418783b */ /* 0x000eee0000000200 */
[----:B------:R-:W-:Y:S08]  /*46a0*/  HMMA.16816.F32 R16, R40, R84, R16 ;  /* 0x000000542810723c */ /* 0x000ff00000001810 */
[C---:B------:R-:W-:Y:S08]  /*46b0*/  HMMA.16816.F32 R52, R12.reuse, R20, R52 ;  /* 0x000000140c34723c */ /* 0x040ff00000001834 */
[C---:B------:R-:W-:Y:S01]  /*46c0*/  HMMA.16816.F32 R48, R12.reuse, R22, R48 ;  /* 0x000000160c30723c */ /* 0x040fe20000001830 */
[----:B------:R-:W-:Y:S07]  /*46d0*/  LDSM.16.M88.4 R20, [R228+0x1000] ;  /* 0x00100000e414783b */ /* 0x000fee0000000200 */
[C---:B------:R-:W-:Y:S08]  /*46e0*/  HMMA.16816.F32 R44, R12.reuse, R72, R44 ;  /* 0x000000480c2c723c */ /* 0x040ff0000000182c */
[----:B------:R-:W-:Y:S01]  /*46f0*/  HMMA.16816.F32 R12, R12, R74, R8 ;  /* 0x0000004a0c0c723c */ /* 0x000fe20000001808 */
[----:B------:R-:W-:Y:S04]  /*4700*/  LDSM.16.M88.4 R8, [R242+0x2000] ;  /* 0x00200000f208783b */ /* 0x000fe80000000200 */
[----:B------:R-:W4:Y:S03]  /*4710*/  LDSM.16.M88.4 R72, [R241+0xa000] ;  /* 0x00a00000f148783b */ /* 0x000f260000000200 */
[C---:B------:R-:W-:Y:S01]  /*4720*/  HMMA.16816.F32 R64, R40.reuse, R86, R64 ;  /* 0x000000562840723c */ /* 0x040fe20000001840 */
[----:B------:R-:W-:Y:S07]  /*4730*/  LDSM.16.M88.4 R84, [R239+0x2000] ;  /* 0x00200000ef54783b */ /* 0x000fee0000000200 */
[C---:B------:R-:W-:Y:S08]  /*4740*/  HMMA.16816.F32 R60, R40.reuse, R68, R60 ;  /* 0x00000044283c723c */ /* 0x040ff0000000183c */
[----:B------:R-:W-:Y:S01]  /*4750*/  HMMA.16816.F32 R56, R40, R70, R56 ;  /* 0x000000462838723c */ /* 0x000fe20000001838 */
[----:B------:R-:W5:Y:S07]  /*4760*/  LDSM.16.M88.4 R68, [R241+0xa800] ;  /* 0x00a80000f144783b */ /* 0x000f6e0000000200 */
[----:B--2---:R-:W-:Y:S08]  /*4770*/  HMMA.16816.F32 R16, R32, R80, R16 ;  /* 0x000000502010723c */ /* 0x004ff00000001810 */
[C---:B------:R-:W-:Y:S08]  /*4780*/  HMMA.16816.F32 R52, R40.reuse, R36, R52 ;  /* 0x000000242834723c */ /* 0x040ff00000001834 */
[C---:B------:R-:W-:Y:S01]  /*4790*/  HMMA.16816.F32 R48, R40.reuse, R38, R48 ;  /* 0x000000262830723c */ /* 0x040fe20000001830 */
[----:B------:R-:W-:Y:S07]  /*47a0*/  LDSM.16.M88.4 R36, [R241+0xb000] ;  /* 0x00b00000f124783b */ /* 0x000fee0000000200 */
[C---:B-1----:R-:W-:Y:S08]  /*47b0*/  HMMA.16816.F32 R44, R40.reuse, R28, R44 ;  /* 0x0000001c282c723c */ /* 0x042ff0000000182c */
[----:B------:R-:W-:Y:S01]  /*47c0*/  HMMA.16816.F32 R40, R40, R30, R12 ;  /* 0x0000001e2828723c */ /* 0x000fe2000000180c */
[----:B------:R-:W1:Y:S04]  /*47d0*/  LDSM.16.M88.4 R12, [R240+0x2000] ;  /* 0x00200000f00c783b */ /* 0x000e680000000200 */
[----:B------:R-:W2:Y:S03]  /*47e0*/  LDSM.16.M88.4 R28, [R241+0xb800] ;  /* 0x00b80000f11c783b */ /* 0x000ea60000000200 */
[C---:B------:R-:W-:Y:S01]  /*47f0*/  HMMA.16816.F32 R64, R32.reuse, R82, R64 ;  /* 0x000000522040723c */ /* 0x040fe20000001840 */
[----:B------:R-:W-:Y:S07]  /*4800*/  LDSM.16.M88.4 R80, [R239+0x3800] ;  /* 0x00380000ef50783b */ /* 0x000fee0000000200 */
[C---:B---3--:R-:W-:Y:S08]  /*4810*/  HMMA.16816.F32 R60, R32.reuse, R24, R60 ;  /* 0x00000018203c723c */ /* 0x048ff0000000183c */
[----:B------:R-:W-:Y:S01]  /*4820*/  HMMA.16816.F32 R56, R32, R26, R56 ;  /* 0x0000001a2038723c */ /* 0x000fe20000001838 */
[----:B------:R-:W3:Y:S07]  /*4830*/  LDSM.16.M88.4 R24, [R239+0x2800] ;  /* 0x00280000ef18783b */ /* 0x000eee0000000200 */
[----:B----4-:R-:W-:Y:S08]  /*4840*/  HMMA.16816.F32 R16, R8, R72, R16 ;  /* 0x000000480810723c */ /* 0x010ff00000001810 */
        /* <DEDUP_REMOVED lines=8> */
[----:B------:R-:W2:Y:S07]  /*48d0*/  LDSM.16.M88.4 R72, [R235+0xa800] ;  /* 0x00a80000eb48783b */ /* 0x000eae0000000200 */
[C---:B-----5:R-:W-:Y:S08]  /*48e0*/  HMMA.16816.F32 R60, R8.reuse, R68, R60 ;  /* 0x00000044083c723c */ /* 0x060ff0000000183c */
[----:B------:R-:W-:Y:S01]  /*48f0*/  HMMA.16816.F32 R56, R8, R70, R56 ;  /* 0x000000460838723c */ /* 0x000fe20000001838 */
[----:B------:R-:W-:Y:S07]  /*4900*/  LDSM.16.M88.4 R68, [R235+0xb000] ;  /* 0x00b00000eb44783b */ /* 0x000fee0000000200 */
[----:B-1----:R-:W-:Y:S08]  /*4910*/  HMMA.16816.F32 R16, R12, R84, R16 ;  /* 0x000000540c10723c */ /* 0x002ff00000001810 */
[C---:B------:R-:W-:Y:S08]  /*4920*/  HMMA.16816.F32 R52, R8.reuse, R36, R52 ;  /* 0x000000240834723c */ /* 0x040ff00000001834 */
[C---:B------:R-:W-:Y:S01]  /*4930*/  HMMA.16816.F32 R48, R8.reuse, R38, R48 ;  /* 0x000000260830723c */ /* 0x040fe20000001830 */
[----:B------:R-:W-:Y:S07]  /*4940*/  LDSM.16.M88.4 R36, [R235+0xb800] ;  /* 0x00b80000eb24783b */ /* 0x000fee0000000200 */
[C---:B--2---:R-:W-:Y:S08]  /*4950*/  HMMA.16816.F32 R44, R8.reuse, R28, R44 ;  /* 0x0000001c082c723c */ /* 0x044ff0000000182c */
[----:B------:R-:W-:Y:S01]  /*4960*/  HMMA.16816.F32 R40, R8, R30, R40 ;  /* 0x0000001e0828723c */ /* 0x000fe20000001828 */
[----:B------:R-:W-:Y:S04]  /*4970*/  LDSM.16.M88.4 R8, [R237+0x2000] ;  /* 0x00200000ed08783b */ /* 0x000fe80000000200 */
[----:B------:R-:W1:Y:S03]  /*4980*/  LDSM.16.M88.4 R28, [R228+0x2000] ;  /* 0x00200000e41c783b */ /* 0x000e660000000200 */
[C---:B------:R-:W-:Y:S01]  /*4990*/  HMMA.16816.F32 R64, R12.reuse, R86, R64 ;  /* 0x000000560c40723c */ /* 0x040fe20000001840 */
[----:B------:R-:W-:Y:S07]  /*49a0*/  LDSM.16.M88.4 R84, [R241+0xc000] ;  /* 0x00c00000f154783b */ /* 0x000fee0000000200 */
[C---:B---3--:R-:W-:Y:S08]  /*49b0*/  HMMA.16816.F32 R60, R12.reuse, R24, R60 ;  /* 0x000000180c3c723c */ /* 0x048ff0000000183c */
[----:B------:R-:W-:Y:S01]  /*49c0*/  HMMA.16816.F32 R56, R12, R26, R56 ;  /* 0x0000001a0c38723c */ /* 0x000fe20000001838 */
[----:B------:R-:W2:Y:S07]  /*49d0*/  LDSM.16.M88.4 R24, [R228+0x2800] ;  /* 0x00280000e418783b */ /* 0x000eae0000000200 */
[----:B----4-:R-:W-:Y:S08]  /*49e0*/  HMMA.16816.F32 R16, R32, R76, R16 ;  /* 0x0000004c2010723c */ /* 0x010ff00000001810 */
[C---:B------:R-:W-:Y:S08]  /*49f0*/  HMMA.16816.F32 R52, R12.reuse, R20, R52 ;  /* 0x000000140c34723c */ /* 0x040ff00000001834 */
[C---:B------:R-:W-:Y:S01]  /*4a00*/  HMMA.16816.F32 R48, R12.reuse, R22, R48 ;  /* 0x000000160c30723c */ /* 0x040fe20000001830 */
[----:B------:R-:W-:Y:S07]  /*4a10*/  LDSM.16.M88.4 R20, [R228+0x3000] ;  /* 0x00300000e414783b */ /* 0x000fee0000000200 */
[C---:B------:R-:W-:Y:S08]  /*4a20*/  HMMA.16816.F32 R44, R12.reuse, R80, R44 ;  /* 0x000000500c2c723c */ /* 0x040ff0000000182c */
[----:B------:R-:W-:Y:S01]  /*4a30*/  HMMA.16816.F32 R40, R12, R82, R40 ;  /* 0x000000520c28723c */ /* 0x000fe20000001828 */
[----:B------:R-:W3:Y:S04]  /*4a40*/  LDSM.16.M88.4 R80, [R242+0x4000] ;  /* 0x00400000f250783b */ /* 0x000ee80000000200 */
[----:B------:R-:W4:Y:S03]  /*4a50*/  LDSM.16.M88.4 R12, [R228+0x3800] ;  /* 0x00380000e40c783b */ /* 0x000f260000000200 */
[C---:B------:R-:W-:Y:S01]  /*4a60*/  HMMA.16816.F32 R64, R32.reuse, R78, R64 ;  /* 0x0000004e2040723c */ /* 0x040fe20000001840 */
[----:B------:R-:W5:Y:S07]  /*4a70*/  LDSM.16.M88.4 R76, [R241+0xc800] ;  /* 0x00c80000f14c783b */ /* 0x000f6e0000000200 */
[C---:B------:R-:W-:Y:S08]  /*4a80*/  HMMA.16816.F32 R60, R32.reuse, R72, R60 ;  /* 0x00000048203c723c */ /* 0x040ff0000000183c */
[----:B------:R-:W-:Y:S01]  /*4a90*/  HMMA.16816.F32 R56, R32, R74, R56 ;  /* 0x0000004a2038723c */ /* 0x000fe20000001838 */
[----:B------:R-:W-:Y:S07]  /*4aa0*/  LDSM.16.M88.4 R72, [R241+0xd000] ;  /* 0x00d00000f148783b */ /* 0x000fee0000000200 */
[----:B-1----:R-:W-:Y:S08]  /*4ab0*/  HMMA.16816.F32 R16, R8, R28, R16 ;  /* 0x0000001c0810723c */ /* 0x002ff00000001810 */
[C---:B------:R-:W-:Y:S08]  /*4ac0*/  HMMA.16816.F32 R52, R32.reuse, R68, R52 ;  /* 0x000000442034723c */ /* 0x040ff00000001834 */
[C---:B------:R-:W-:Y:S01]  /*4ad0*/  HMMA.16816.F32 R48, R32.reuse, R70, R48 ;  /* 0x000000462030723c */ /* 0x040fe20000001830 */
[----:B------:R-:W-:Y:S07]  /*4ae0*/  LDSM.16.M88.4 R68, [R241+0xd800] ;  /* 0x00d80000f144783b */ /* 0x000fee0000000200 */
[C---:B------:R-:W-:Y:S08]  /*4af0*/  HMMA.16816.F32 R44, R32.reuse, R36, R44 ;  /* 0x00000024202c723c */ /* 0x040ff0000000182c */
[----:B------:R-:W-:Y:S01]  /*4b00*/  HMMA.16816.F32 R40, R32, R38, R40 ;  /* 0x000000262028723c */ /* 0x000fe20000001828 */
[----:B------:R-:W-:Y:S04]  /*4b10*/  LDSM.16.M88.4 R36, [R240+0x4000] ;  /* 0x00400000f024783b */ /* 0x000fe80000000200 */
[----:B------:R-:W1:Y:S03]  /*4b20*/  LDSM.16.M88.4 R32, [R239+0x4000] ;  /* 0x00400000ef20783b */ /* 0x000e660000000200 */
[C---:B------:R-:W-:Y:S01]  /*4b30*/  HMMA.16816.F32 R64, R8.reuse, R30, R64 ;  /* 0x0000001e0840723c */ /* 0x040fe20000001840 */
[----:B------:R-:W1:Y:S07]  /*4b40*/  LDSM.16.M88.4 R28, [R239+0x4800] ;  /* 0x00480000ef1c783b */ /* 0x000e6e0000000200 */
[C---:B--2---:R-:W-:Y:S08]  /*4b50*/  HMMA.16816.F32 R60, R8.reuse, R24, R60 ;  /* 0x00000018083c723c */ /* 0x044ff0000000183c */
[----:B------:R-:W-:Y:S01]  /*4b60*/  HMMA.16816.F32 R56, R8, R26, R56 ;  /* 0x0000001a0838723c */ /* 0x000fe20000001838 */
[----:B------:R-:W-:Y:S07]  /*4b70*/  LDSM.16.M88.4 R24, [R239+0x5000] ;  /* 0x00500000ef18783b */ /* 0x000fee0000000200 */
[----:B---3--:R-:W-:Y:S08]  /*4b80*/  HMMA.16816.F32 R16, R80, R84, R16 ;  /* 0x000000545010723c */ /* 0x008ff00000001810 */
[C---:B------:R-:W-:Y:S08]  /*4b90*/  HMMA.16816.F32 R52, R8.reuse, R20, R52 ;  /* 0x000000140834723c */ /* 0x040ff00000001834 */
[C---:B------:R-:W-:Y:S01]  /*4ba0*/  HMMA.16816.F32 R48, R8.reuse, R22, R48 ;  /* 0x000000160830723c */ /* 0x040fe20000001830 */
[----:B------:R-:W-:Y:S07]  /*4bb0*/  LDSM.16.M88.4 R20, [R239+0x5800] ;  /* 0x00580000ef14783b */ /* 0x000fee0000000200 */
[C---:B----4-:R-:W-:Y:S08]  /*4bc0*/  HMMA.16816.F32 R44, R8.reuse, R12, R44 ;  /* 0x0000000c082c723c */ /* 0x050ff0000000182c */
[----:B------:R-:W-:Y:S01]  /*4bd0*/  HMMA.16816.F32 R40, R8, R14, R40 ;  /* 0x0000000e0828723c */ /* 0x000fe20000001828 */
[----:B------:R-:W-:Y:S04]  /*4be0*/  LDSM.16.M88.4 R12, [R238+0x4000] ;  /* 0x00400000ee0c783b */ /* 0x000fe80000000200 */
[----:B------:R-:W2:Y:S03]  /*4bf0*/  LDSM.16.M88.4 R8, [R235+0xc000] ;  /* 0x00c00000eb08783b */ /* 0x000ea60000000200 */
[C---:B------:R-:W-:Y:S08]  /*4c00*/  HMMA.16816.F32 R64, R80.reuse, R86, R64 ;  /* 0x000000565040723c */ /* 0x040ff00000001840 */
[C---:B-----5:R-:W-:Y:S08]  /*4c10*/  HMMA.16816.F32 R60, R80.reuse, R76, R60 ;  /* 0x0000004c503c723c */ /* 0x060ff0000000183c */
        /* <DEDUP_REMOVED lines=11> */
[----:B------:R-:W-:Y:S07]  /*4cd0*/  LDSM.16.M88.4 R32, [R242+0x6000] ;  /* 0x00600000f220783b */ /* 0x000fee0000000200 */
[C---:B------:R-:W-:Y:S08]  /*4ce0*/  HMMA.16816.F32 R60, R36.reuse, R28, R60 ;  /* 0x0000001c243c723c */ /* 0x040ff0000000183c */
[----:B------:R-:W-:Y:S01]  /*4cf0*/  HMMA.16816.F32 R56, R36, R30, R56 ;  /* 0x0000001e2438723c */ /* 0x000fe20000001838 */
[----:B------:R-:W3:Y:S07]  /*4d00*/  LDSM.16.M88.4 R28, [R235+0xd800] ;  /* 0x00d80000eb1c783b */ /* 0x000eee0000000200 */
[----:B--2---:R-:W-:Y:S08]  /*4d10*/  HMMA.16816.F32 R16, R12, R8, R16 ;  /* 0x000000080c10723c */ /* 0x004ff00000001810 */
[C---:B------:R-:W-:Y:S08]  /*4d20*/  HMMA.16816.F32 R52, R36.reuse, R24, R52 ;  /* 0x000000182434723c */ /* 0x040ff00000001834 */
[C---:B------:R-:W-:Y:S01]  /*4d30*/  HMMA.16816.F32 R48, R36.reuse, R26, R48 ;  /* 0x0000001a2430723c */ /* 0x040fe20000001830 */
[----:B------:R-:W-:Y:S07]  /*4d40*/  LDSM.16.M88.4 R24, [R228+0x4800] ;  /* 0x00480000e418783b */ /* 0x000fee0000000200 */
[C---:B------:R-:W-:Y:S08]  /*4d50*/  HMMA.16816.F32 R44, R36.reuse, R20, R44 ;  /* 0x00000014242c723c */ /* 0x040ff0000000182c */
[----:B------:R-:W-:Y:S01]  /*4d60*/  HMMA.16816.F32 R80, R36, R22, R80 ;  /* 0x000000162450723c */ /* 0x000fe20000001850 */
[----:B------:R-:W2:Y:S04]  /*4d70*/  LDSM.16.M88.4 R20, [R241+0xe000] ;  /* 0x00e00000f114783b */ /* 0x000ea80000000200 */
[----:B------:R-:W-:Y:S03]  /*4d80*/  LDSM.16.M88.4 R36, [R239+0x6000] ;  /* 0x00600000ef24783b */ /* 0x000fe60000000200 */
[----:B------:R-:W-:Y:S01]  /*4d90*/  HMMA.16816.F32 R64, R12, R10, R64 ;  /* 0x0000000a0c40723c */ /* 0x000fe20000001840 */
[----:B------:R-:W-:Y:S07]  /*4da0*/  LDSM.16.M88.4 R8, [R228+0x5000] ;  /* 0x00500000e408783b */ /* 0x000fee0000000200 */
[----:B-1----:R-:W-:Y:S08]  /*4db0*/  HMMA.16816.F32 R16, R68, R40, R16 ;  /* 0x000000284410723c */ /* 0x002ff00000001810 */
[C---:B------:R-:W-:Y:S08]  /*4dc0*/  HMMA.16816.F32 R52, R12.reuse, R72, R52 ;  /* 0x000000480c34723c */ /* 0x040ff00000001834 */
[C---:B------:R-:W-:Y:S08]  /*4dd0*/  HMMA.16816.F32 R60, R12.reuse, R76, R60 ;  /* 0x0000004c0c3c723c */ /* 0x040ff0000000183c */
[C---:B------:R-:W-:Y:S08]  /*4de0*/  HMMA.16816.F32 R56, R12.reuse, R78, R56 ;  /* 0x0000004e0c38723c */ /* 0x040ff00000001838 */
[----:B------:R-:W-:Y:S01]  /*4df0*/  HMMA.16816.F32 R72, R12, R74, R48 ;  /* 0x0000004a0c48723c */ /* 0x000fe20000001830 */
[----:B------:R-:W1:Y:S07]  /*4e00*/  LDSM.16.M88.4 R48, [R240+0x6000] ;  /* 0x00600000f030783b */ /* 0x000e6e0000000200 */
[----:B------:R-:W-:Y:S01]  /*4e10*/  HMMA.16816.F32 R64, R68, R42, R64 ;  /* 0x0000002a4440723c */ /* 0x000fe20000001840 */
[----:B------:R-:W-:Y:S07]  /*4e20*/  LDSM.16.M88.4 R40, [R241+0xe800] ;  /* 0x00e80000f128783b */ /* 0x000fee0000000200 */
[C---:B---3--:R-:W-:Y:S08]  /*4e30*/  HMMA.16816.F32 R44, R12.reuse, R28, R44 ;  /* 0x0000001c0c2c723c */ /* 0x048ff0000000182c */
[----:B------:R-:W-:Y:S01]  /*4e40*/  HMMA.16816.F32 R80, R12, R30, R80 ;  /* 0x0000001e0c50723c */ /* 0x000fe20000001850 */
[----:B------:R-:W3:Y:S04]  /*4e50*/  LDSM.16.M88.4 R12, [R228+0x5800] ;  /* 0x00580000e40c783b */ /* 0x000ee80000000200 */
[----:B------:R-:W-:Y:S03]  /*4e60*/  LDSM.16.M88.4 R28, [R238+0x6000] ;  /* 0x00600000ee1c783b */ /* 0x000fe60000000200 */
[----:B--2---:R-:W-:Y:S08]  /*4e70*/  HMMA.16816.F32 R16, R32, R20, R16 ;  /* 0x000000142010723c */ /* 0x004ff00000001810 */
[C---:B------:R-:W-:Y:S08]  /*4e80*/  HMMA.16816.F32 R60, R68.reuse, R24, R60 ;  /* 0x00000018443c723c */ /* 0x040ff0000000183c */
[----:B------:R-:W-:Y:S01]  /*4e90*/  HMMA.16816.F32 R56, R68, R26, R56 ;  /* 0x0000001a4438723c */ /* 0x000fe20000001838 */
[----:B------:R-:W2:Y:S07]  /*4ea0*/  LDSM.16.M88.4 R24, [R235+0xe000] ;  /* 0x00e00000eb18783b */ /* 0x000eae0000000200 */
[----:B------:R-:W-:Y:S01]  /*4eb0*/  HMMA.16816.F32 R64, R32, R22, R64 ;  /* 0x000000162040723c */ /* 0x000fe20000001840 */
[----:B------:R-:W-:Y:S07]  /*4ec0*/  LDSM.16.M88.4 R20, [R237+0x6000] ;  /* 0x00600000ed14783b */ /* 0x000fee0000000200 */
[----:B-1----:R-:W-:Y:S08]  /*4ed0*/  HMMA.16816.F32 R16, R48, R36, R16 ;  /* 0x000000243010723c */ /* 0x002ff00000001810 */
[C---:B---3--:R-:W-:Y:S01]  /*4ee0*/  HMMA.16816.F32 R76, R68.reuse, R12, R44 ;  /* 0x0000000c444c723c */ /* 0x048fe2000000182c */
[----:B------:R-:W1:Y:S07]  /*4ef0*/  LDSM.16.M88.4 R44, [R239+0x6800] ;  /* 0x00680000ef2c783b */ /* 0x000e6e0000000200 */
[C---:B------:R-:W-:Y:S08]  /*4f00*/  HMMA.16816.F32 R52, R68.reuse, R8, R52 ;  /* 0x000000084434723c */ /* 0x040ff00000001834 */
[----:B------:R-:W-:Y:S01]  /*4f10*/  HMMA.16816.F32 R72, R68, R10, R72 ;  /* 0x0000000a4448723c */ /* 0x000fe20000001848 */
[----:B------:R-:W3:Y:S07]  /*4f20*/  LDSM.16.M88.4 R8, [R228+0x6000] ;  /* 0x00600000e408783b */ /* 0x000eee0000000200 */
[----:B------:R-:W-:Y:S01]  /*4f30*/  HMMA.16816.F32 R64, R48, R38, R64 ;  /* 0x000000263040723c */ /* 0x000fe20000001840 */
[----:B------:R-:W4:Y:S07]  /*4f40*/  LDSM.16.M88.4 R36, [R235+0xe800] ;  /* 0x00e80000eb24783b */ /* 0x000f2e0000000200 */
[----:B------:R-:W-:Y:S08]  /*4f50*/  HMMA.16816.F32 R60, R32, R40, R60 ;  /* 0x00000028203c723c */ /* 0x000ff0000000183c */
[----:B--2---:R-:W-:Y:S08]  /*4f60*/  HMMA.16816.F32 R16, R28, R24, R16 ;  /* 0x000000181c10723c */ /* 0x004ff00000001810 */
[----:B------:R-:W-:Y:S01]  /*4f70*/  HMMA.16816.F32 R56, R32, R42, R56 ;  /* 0x0000002a2038723c */ /* 0x000fe20000001838 */
[----:B------:R-:W-:Y:S07]  /*4f80*/  LDSM.16.M88.4 R40, [R239+0x7000] ;  /* 0x00700000ef28783b */ /* 0x000fee0000000200 */
[----:B------:R-:W-:Y:S01]  /*4f90*/  HMMA.16816.F32 R64, R28, R26, R64 ;  /* 0x0000001a1c40723c */ /* 0x000fe20000001840 */
[----:B------:R-:W2:Y:S07]  /*4fa0*/  LDSM.16.M88.4 R24, [R241+0xf000] ;  /* 0x00f00000f118783b */ /* 0x000eae0000000200 */
[----:B-1----:R-:W-:Y:S08]  /*4fb0*/  HMMA.16816.F32 R60, R48, R44, R60 ;  /* 0x0000002c303c723c */ /* 0x002ff0000000183c */
[----:B---3--:R-:W-:Y:S08]  /*4fc0*/  HMMA.16816.F32 R16, R20, R8, R16 ;  /* 0x000000081410723c */ /* 0x008ff00000001810 */
[----:B------:R-:W-:Y:S08]  /*4fd0*/  HMMA.16816.F32 R56, R48, R46, R56 ;  /* 0x0000002e3038723c */ /* 0x000ff00000001838 */
[----:B------:R-:W-:Y:S01]  /*4fe0*/  HMMA.16816.F32 R80, R68, R14, R80 ;  /* 0x0000000e4450723c */ /* 0x000fe20000001850 */
[----:B------:R-:W1:Y:S07]  /*4ff0*/  LDSM.16.M88.4 R12, [R228+0x6800] ;  /* 0x00680000e40c783b */ /* 0x000e6e0000000200 */
[----:B----4-:R-:W-:Y:S01]  /*5000*/  HMMA.16816.F32 R60, R28, R36, R60 ;  /* 0x000000241c3c723c */ /* 0x010fe2000000183c */
[----:B------:R-:W-:-:S02]  /*5010*/  FMUL.FTZ R2, R16, c[0x0][0x2ec] ;  /* 0x0000bb0010027a20 */ /* 0x000fc40000410000 */
[----:B------:R-:W-:Y:S02]  /*5020*/  FMUL.FTZ R4, R17, c[0x0][0x2ec] ;  /* 0x0000bb0011047a20 */ /* 0x000fe40000410000 */
[----:B------:R-:W-:Y:S02]  /*5030*/  FMUL.FTZ R6, R18, c[0x0][0x2ec] ;  /* 0x0000bb0012067a20 */ /* 0x000fe40000410000 */
[----:B------:R-:W-:Y:S01]  /*5040*/  FMUL.FTZ R36, R19, c[0x0][0x2ec] ;  /* 0x0000bb0013247a20 */ /* 0x000fe20000410000 */
[C---:B--2---:R-:W-:Y:S01]  /*5050*/  HMMA.16816.F32 R52, R32.reuse, R24, R52 ;  /* 0x000000182034723c */ /* 0x044fe20000001834 */
[----:B------:R-:W2:Y:S01]  /*5060*/  LDSM.16.M88.4 R16, [R241+0xf800] ;  /* 0x00f80000f110783b */ /* 0x000ea20000000200 */
[----:B------:R-:W3:Y:S06]  /*5070*/  MUFU.TANH R2, R2 ;  /* 0x0000000200027308 */ /* 0x000eec0000002400 */
[----:B------:R-:W-:Y:S01]  /*5080*/  HMMA.16816.F32 R72, R32, R26, R72 ;  /* 0x0000001a2048723c */ /* 0x000fe20000001848 */
[----:B------:R-:W-:Y:S01]  /*5090*/  LDSM.16.M88.4 R24, [R228+0x7000] ;  /* 0x00700000e418783b */ /* 0x000fe20000000200 */
[----:B------:R-:W-:Y:S06]  /*50a0*/  MUFU.TANH R4, R4 ;  /* 0x0000000400047308 */ /* 0x000fec0000002400 */
[----:B------:R-:W-:Y:S02]  /*50b0*/  HMMA.16816.F32 R56, R28, R38, R56 ;  /* 0x000000261c38723c */ /* 0x000fe40000001838 */
[----:B------:R-:W4:Y:S06]  /*50c0*/  MUFU.TANH R36, R36 ;  /* 0x0000002400247308 */ /* 0x000f2c0000002400 */
[C---:B------:R-:W-:Y:S01]  /*50d0*/  HMMA.16816.F32 R64, R20.reuse, R10, R64 ;  /* 0x0000000a1440723c */ /* 0x040fe20000001840 */
[----:B------:R-:W5:Y:S01]  /*50e0*/  LDSM.16.M88.4 R8, [R235+0xf000] ;  /* 0x00f00000eb08783b */ /* 0x000f620000000200 */
[----:B------:R-:W-:Y:S06]  /*50f0*/  MUFU.TANH R6, R6 ;  /* 0x0000000600067308 */ /* 0x000fec0000002400 */
[----:B-1----:R-:W-:Y:S08]  /*5100*/  HMMA.16816.F32 R60, R20, R12, R60 ;  /* 0x0000000c143c723c */ /* 0x002ff0000000183c */
[C---:B------:R-:W-:Y:S08]  /*5110*/  HMMA.16816.F32 R52, R48.reuse, R40, R52 ;  /* 0x000000283034723c */ /* 0x040ff00000001834 */
[----:B------:R-:W-:Y:S01]  /*5120*/  HMMA.16816.F32 R72, R48, R42, R72 ;  /* 0x0000002a3048723c */ /* 0x000fe20000001848 */
[----:B------:R-:W-:-:S02]  /*5130*/  FMUL.FTZ R37, R64, c[0x0][0x2ec] ;  /* 0x0000bb0040257a20 */ /* 0x000fc40000410000 */
[----:B------:R-:W-:Y:S02]  /*5140*/  FMUL.FTZ R39, R66, c[0x0][0x2ec] ;  /* 0x0000bb0042277a20 */ /* 0x000fe40000410000 */
[----:B------:R-:W-:Y:S02]  /*5150*/  FMUL.FTZ R38, R65, c[0x0][0x2ec] ;  /* 0x0000bb0041267a20 */ /* 0x000fe40000410000 */
[----:B------:R-:W-:Y:S01]  /*5160*/  FMUL.FTZ R40, R67, c[0x0][0x2ec] ;  /* 0x0000bb0043287a20 */ /* 0x000fe20000410000 */
[----:B------:R-:W-:Y:S01]  /*5170*/  HMMA.16816.F32 R56, R20, R14, R56 ;  /* 0x0000000e1438723c */ /* 0x000fe20000001838 */
[----:B------:R-:W1:Y:S01]  /*5180*/  LDSM.16.M88.4 R12, [R239+0x7800] ;  /* 0x00780000ef0c783b */ /* 0x000e620000000200 */
[----:B------:R-:W-:Y:S01]  /*5190*/  MUFU.TANH R37, R37 ;  /* 0x0000002500257308 */ /* 0x000fe20000002400 */
[----:B------:R-:W-:Y:S02]  /*51a0*/  FMUL.FTZ R41, R60, c[0x0][0x2ec] ;  /* 0x0000bb003c297a20 */ /* 0x000fe40000410000 */
[----:B------:R-:W-:-:S02]  /*51b0*/  FMUL.FTZ R43, R62, c[0x0][0x2ec] ;  /* 0x0000bb003e2b7a20 */ /* 0x000fc40000410000 */
[----:B------:R-:W-:Y:S01]  /*51c0*/  FMUL.FTZ R42, R61, c[0x0][0x2ec] ;  /* 0x0000bb003d2a7a20 */ /* 0x000fe20000410000 */
[C---:B--2---:R-:W-:Y:S01]  /*51d0*/  HMMA.16816.F32 R76, R32.reuse, R16, R76 ;  /* 0x00000010204c723c */ /* 0x044fe2000000184c */
[----:B------:R-:W-:Y:S01]  /*51e0*/  FMUL.FTZ R45, R63, c[0x0][0x2ec] ;  /* 0x0000bb003f2d7a20 */ /* 0x000fe20000410000 */
[----:B------:R-:W2:Y:S06]  /*51f0*/  MUFU.TANH R39, R39 ;  /* 0x0000002700277308 */ /* 0x000eac0000002400 */
[----:B------:R-:W-:Y:S01]  /*5200*/  HMMA.16816.F32 R80, R32, R18, R80 ;  /* 0x000000122050723c */ /* 0x000fe20000001850 */
[----:B------:R-:W-:Y:S01]  /*5210*/  LDSM.16.M88.4 R16, [R228+0x7800] ;  /* 0x00780000e410783b */ /* 0x000fe20000000200 */
[----:B------:R-:W-:Y:S06]  /*5220*/  MUFU.TANH R38, R38 ;  /* 0x0000002600267308 */ /* 0x000fec0000002400 */
[----:B-----5:R-:W-:Y:S01]  /*5230*/  HMMA.16816.F32 R52, R28, R8, R52 ;  /* 0x000000081c34723c */ /* 0x020fe20000001834 */
[----:B------:R-:W-:Y:S01]  /*5240*/  FMUL.FTZ R44, R56, c[0x0][0x2ec] ;  /* 0x0000bb00382c7a20 */ /* 0x000fe20000410000 */
[----:B------:R-:W5:Y:S01]  /*5250*/  MUFU.TANH R40, R40 ;  /* 0x0000002800287308 */ /* 0x000f620000002400 */
[----:B------:R-:W-:-:S05]  /*5260*/  FMUL.FTZ R32, R59, c[0x0][0x2ec] ;  /* 0x0000bb003b207a20 */ /* 0x000fca0000410000 */
[----:B------:R-:W-:Y:S01]  /*5270*/  HMMA.16816.F32 R72, R28, R10, R72 ;  /* 0x0000000a1c48723c */ /* 0x000fe20000001848 */
[----:B------:R-:W2:Y:S01]  /*5280*/  LDSM.16.M88.4 R8, [R235+0xf800] ;  /* 0x00f80000eb08783b */ /* 0x000ea20000000200 */
[----:B------:R-:W-:Y:S01]  /*5290*/  MUFU.TANH R41, R41 ;  /* 0x0000002900297308 */ /* 0x000fe20000002400 */
[----:B------:R-:W-:-:S05]  /*52a0*/  DEPBAR.LE SB0, 0x0 ;  /* 0x000080000000791a */ /* 0x000fca0000000000 */
[C---:B-1----:R-:W-:Y:S02]  /*52b0*/  HMMA.16816.F32 R76, R48.reuse, R12, R76 ;  /* 0x0000000c304c723c */ /* 0x042fe4000000184c */
[----:B------:R-:W1:Y:S06]  /*52c0*/  MUFU.TANH R43, R43 ;  /* 0x0000002b002b7308 */ /* 0x000e6c0000002400 */
[----:B------:R-:W-:Y:S02]  /*52d0*/  HMMA.16816.F32 R80, R48, R14, R80 ;  /* 0x0000000e3050723c */ /* 0x000fe40000001850 */
[----:B------:R-:W-:Y:S06]  /*52e0*/  MUFU.TANH R42, R42 ;  /* 0x0000002a002a7308 */ /* 0x000fec0000002400 */
[C---:B------:R-:W-:Y:S02]  /*52f0*/  HMMA.16816.F32 R72, R20.reuse, R26, R72 ;  /* 0x0000001a1448723c */ /* 0x040fe40000001848 */
[----:B------:R-:W1:Y:S05]  /*5300*/  MUFU.TANH R45, R45 ;  /* 0x0000002d002d7308 */ /* 0x000e6a0000002400 */
[----:B------:R-:W-:Y:S01]  /*5310*/  IMAD.U32 R26, RZ, RZ, UR26 ;  /* 0x0000001aff1a7e24 */ /* 0x000fe2000f8e00ff */
[----:B------:R-:W-:Y:S02]  /*5320*/  HMMA.16816.F32 R52, R20, R24, R52 ;  /* 0x000000181434723c */ /* 0x000fe40000001834 */
[----:B------:R-:W-:Y:S01]  /*5330*/  MUFU.TANH R44, R44 ;  /* 0x0000002c002c7308 */ /* 0x000fe20000002400 */
[----:B------:R-:W-:-:S04]  /*5340*/  IMAD R26, R26, 0x40, R3 ;  /* 0x000000401a1a7824 */ /* 0x000fc800078e0203 */
[----:B------:R-:W-:Y:S01]  /*5350*/  FMUL.FTZ R25, R58, c[0x0][0x2ec] ;  /* 0x0000bb003a197a20 */ /* 0x000fe20000410000 */
[C---:B--2---:R-:W-:Y:S01]  /*5360*/  HMMA.16816.F32 R76, R28.reuse, R8, R76 ;  /* 0x000000081c4c723c */ /* 0x044fe2000000184c */
[C---:B------:R-:W-:Y:S01]  /*5370*/  IADD3 R3, R26.reuse, -0x3f, RZ ;  /* 0xffffffc11a037810 */ /* 0x040fe20007ffe0ff */
[----:B------:R-:W-:Y:S01]  /*5380*/  FMUL.FTZ R24, R57, c[0x0][0x2ec] ;  /* 0x0000bb0039187a20 */ /* 0x000fe20000410000 */
[----:B------:R-:W-:Y:S02]  /*5390*/  MUFU.TANH R32, R32 ;  /* 0x0000002000207308 */ /* 0x000fe40000002400 */
[----:B------:R-:W-:Y:S02]  /*53a0*/  ISETP.GE.AND P1, PT, R3, UR7, PT ;  /* 0x0000000703007c0c */ /* 0x000fe4000bf26270 */
[C---:B------:R-:W-:Y:S01]  /*53b0*/  IADD3 R3, R26.reuse, -0x38, RZ ;  /* 0xffffffc81a037810 */ /* 0x040fe20007ffe0ff */
[----:B------:R-:W-:Y:S01]  /*53c0*/  HMMA.16816.F32 R80, R28, R10, R80 ;  /* 0x0000000a1c50723c */ /* 0x000fe20000001850 */
[----:B------:R-:W-:Y:S01]  /*53d0*/  IADD3 R8, R26, -0x40, RZ ;  /* 0xffffffc01a087810 */ /* 0x000fe20007ffe0ff */
[----:B------:R-:W-:Y:S01]  /*53e0*/  FMUL.FTZ R72, R72, c[0x0][0x2ec] ;  /* 0x0000bb0048487a20 */ /* 0x000fe20000410000 */
[----:B------:R-:W-:Y:S01]  /*53f0*/  ISETP.GE.AND P0, PT, R3, UR7, PT ;  /* 0x0000000703007c0c */ /* 0x000fe2000bf06270 */
[----:B------:R-:W-:Y:S01]  /*5400*/  MUFU.TANH R25, R25 ;  /* 0x0000001900197308 */ /* 0x000fe20000002400 */
[----:B------:R-:W-:Y:S01]  /*5410*/  IADD3 R3, R26, -0x30, RZ ;  /* 0xffffffd01a037810 */ /* 0x000fe20007ffe0ff */
[----:B------:R-:W-:Y:S01]  /*5420*/  FMUL.FTZ R73, R73, c[0x0][0x2ec] ;  /* 0x0000bb0049497a20 */ /* 0x000fe20000410000 */
[----:B------:R-:W-:Y:S01]  /*5430*/  ISETP.GE.AND P2, PT, R8, UR7, PT ;  /* 0x0000000708007c0c */ /* 0x000fe2000bf46270 */
[----:B------:R-:W-:Y:S01]  /*5440*/  FMUL.FTZ R53, R53, c[0x0][0x2ec] ;  /* 0x0000bb0035357a20 */ /* 0x000fe20000410000 */
[----:B------:R-:W-:Y:S01]  /*5450*/  ISETP.GE.AND P5, PT, R3, UR7, PT ;  /* 0x0000000703007c0c */ /* 0x000fe2000bfa6270 */
[----:B------:R-:W-:Y:S01]  /*5460*/  FMUL.FTZ R55, R55, c[0x0][0x2ec] ;  /* 0x0000bb0037377a20 */ /* 0x000fe20000410000 */
[C---:B------:R-:W-:Y:S01]  /*5470*/  IADD3 R3, R26.reuse, -0x28, RZ ;  /* 0xffffffd81a037810 */ /* 0x040fe20007ffe0ff */
[----:B------:R-:W-:Y:S01]  /*5480*/  MUFU.TANH R187, R53 ;  /* 0x0000003500bb7308 */ /* 0x000fe20000002400 */
[----:B------:R-:W-:Y:S01]  /*5490*/  IADD3 R8, R26, -0x37, RZ ;  /* 0xffffffc91a087810 */ /* 0x000fe20007ffe0ff */
[----:B------:R-:W-:Y:S01]  /*54a0*/  FMUL.FTZ R52, R52, c[0x0][0x2ec] ;  /* 0x0000bb0034347a20 */ /* 0x000fe20000410000 */
[----:B------:R-:W-:Y:S01]  /*54b0*/  ISETP.GE.AND P3, PT, R3, UR7, PT ;  /* 0x0000000703007c0c */ /* 0x000fe2000bf66270 */
[C---:B------:R-:W-:Y:S01]  /*54c0*/  HMMA.16816.F32 R76, R20.reuse, R16, R76 ;  /* 0x00000010144c723c */ /* 0x040fe2000000184c */
[----:B---3--:R-:W-:Y:S01]  /*54d0*/  FSEL R3, R2, -INF , !P2 ;  /* 0xff80000002037808 */ /* 0x008fe20005000000 */
[----:B------:R-:W-:Y:S01]  /*54e0*/  FMUL.FTZ R54, R54, c[0x0][0x2ec] ;  /* 0x0000bb0036367a20 */ /* 0x000fe20000410000 */
[----:B------:R-:W-:Y:S01]  /*54f0*/  IADD3 R2, R26, -0x20, RZ ;  /* 0xffffffe01a027810 */ /* 0x000fe20007ffe0ff */
[----:B------:R-:W2:Y:S01]  /*5500*/  MUFU.TANH R206, R55 ;  /* 0x0000003700ce7308 */ /* 0x000ea20000002400 */
[----:B----4-:R-:W-:Y:S01]  /*5510*/  FSEL R36, R36, -INF , !P1 ;  /* 0xff80000024247808 */ /* 0x010fe20004800000 */
[----:B------:R-:W-:Y:S01]  /*5520*/  FMUL.FTZ R74, R74, c[0x0][0x2ec] ;  /* 0x0000bb004a4a7a20 */ /* 0x000fe20000410000 */
[----:B------:R-:W-:Y:S01]  /*5530*/  FSEL R17, R4, -INF , !P1 ;  /* 0xff80000004117808 */ /* 0x000fe20004800000 */
[----:B------:R-:W-:Y:S01]  /*5540*/  HMMA.16816.F32 R80, R20, R18, R80 ;  /* 0x000000121450723c */ /* 0x000fe20000001850 */
[----:B------:R-:W-:Y:S01]  /*5550*/  IADD3 R4, R26, -0x1f, RZ ;  /* 0xffffffe11a047810 */ /* 0x000fe20007ffe0ff */
[----:B------:R-:W-:Y:S01]  /*5560*/  FMUL.FTZ R75, R75, c[0x0][0x2ec] ;  /* 0x0000bb004b4b7a20 */ /* 0x000fe20000410000 */
[----:B------:R-:W-:Y:S01]  /*5570*/  ISETP.GE.AND P1, PT, R2, UR7, PT ;  /* 0x0000000702007c0c */ /* 0x000fe2000bf26270 */
[----:B------:R-:W3:Y:S01]  /*5580*/  MUFU.TANH R24, R24 ;  /* 0x0000001800187308 */ /* 0x000ee20000002400 */
[----:B------:R-:W-:-:S02]  /*5590*/  FSEL R2, R39, -INF , !P0 ;  /* 0xff80000027027808 */ /* 0x000fc40004000000 */
[----:B------:R-:W-:Y:S02]  /*55a0*/  FSEL R37, R37, -INF , !P0 ;  /* 0xff80000025257808 */ /* 0x000fe40004000000 */
[----:B------:R-:W-:Y:S02]  /*55b0*/  ISETP.GE.AND P6, PT, R8, UR7, PT ;  /* 0x0000000708007c0c */ /* 0x000fe4000bfc6270 */
[----:B------:R-:W-:Y:S01]  /*55c0*/  ISETP.GE.AND P0, PT, R4, UR7, PT ;  /* 0x0000000704007c0c */ /* 0x000fe2000bf06270 */
[----:B------:R-:W-:Y:S01]  /*55d0*/  MUFU.TANH R197, R52 ;  /* 0x0000003400c57308 */ /* 0x000fe20000002400 */
[----:B------:R-:W-:Y:S02]  /*55e0*/  IADD3 R4, R26, -0x18, RZ ;  /* 0xffffffe81a047810 */ /* 0x000fe40007ffe0ff */
[----:B-----5:R-:W-:Y:S01]  /*55f0*/  FSEL R40, R40, -INF , !P6 ;  /* 0xff80000028287808 */ /* 0x020fe20007000000 */
[----:B------:R-:W-:Y:S01]  /*5600*/  FMUL.FTZ R76, R76, c[0x0][0x2ec] ;  /* 0x0000bb004c4c7a20 */ /* 0x000fe20000410000 */
[----:B------:R-:W-:Y:S01]  /*5610*/  FSEL R27, R38, -INF , !P6 ;  /* 0xff800000261b7808 */ /* 0x000fe20007000000 */
[----:B------:R-:W-:Y:S01]  /*5620*/  FMUL.FTZ R77, R77, c[0x0][0x2ec] ;  /* 0x0000bb004d4d7a20 */ /* 0x000fe20000410000 */
[----:B------:R-:W-:Y:S01]  /*5630*/  ISETP.GE.AND P6, PT, R4, UR7, PT ;  /* 0x0000000704007c0c */ /* 0x000fe2000bfc6270 */
[----:B------:R-:W4:Y:S01]  /*5640*/  MUFU.TANH R190, R54 ;  /* 0x0000003600be7308 */ /* 0x000f220000002400 */
[----:B------:R-:W-:Y:S01]  /*5650*/  IADD3 R8, R26, -0x2f, RZ ;  /* 0xffffffd11a087810 */ /* 0x000fe20007ffe0ff */
[----:B------:R-:W-:Y:S01]  /*5660*/  FMUL.FTZ R78, R78, c[0x0][0x2ec] ;  /* 0x0000bb004e4e7a20 */ /* 0x000fe20000410000 */
[----:B------:R-:W-:Y:S01]  /*5670*/  IADD3 R4, R26, -0x17, RZ ;  /* 0xffffffe91a047810 */ /* 0x000fe20007ffe0ff */
[----:B------:R-:W-:Y:S01]  /*5680*/  FMUL.FTZ R79, R79, c[0x0][0x2ec] ;  /* 0x0000bb004f4f7a20 */ /* 0x000fe20000410000 */
[----:B-1----:R-:W-:Y:S01]  /*5690*/  FSEL R14, R43, -INF , !P5 ;  /* 0xff8000002b0e7808 */ /* 0x002fe20006800000 */
[----:B------:R-:W-:Y:S01]  /*56a0*/  FMUL.FTZ R80, R80, c[0x0][0x2ec] ;  /* 0x0000bb0050507a20 */ /* 0x000fe20000410000 */
[----:B------:R-:W-:Y:S01]  /*56b0*/  FSEL R15, R41, -INF , !P5 ;  /* 0xff800000290f7808 */ /* 0x000fe20006800000 */
[----:B------:R-:W-:Y:S01]  /*56c0*/  FMUL.FTZ R81, R81, c[0x0][0x2ec] ;  /* 0x0000bb0051517a20 */ /* 0x000fe20000410000 */
[----:B------:R-:W-:Y:S01]  /*56d0*/  ISETP.GE.AND P4, PT, R8, UR7, PT ;  /* 0x0000000708007c0c */ /* 0x000fe2000bf86270 */
[----:B------:R-:W-:Y:S01]  /*56e0*/  FMUL.FTZ R82, R82, c[0x0][0x2ec] ;  /* 0x0000bb0052527a20 */ /* 0x000fe20000410000 */
[----:B------:R-:W-:Y:S01]  /*56f0*/  ISETP.GE.AND P5, PT, R4, UR7, PT ;  /* 0x0000000704007c0c */ /* 0x000fe2000bfa6270 */
[----:B------:R-:W-:Y:S01]  /*5700*/  FMUL.FTZ R83, R83, c[0x0][0x2ec] ;  /* 0x0000bb0053537a20 */ /* 0x000fe20000410000 */
[----:B------:R-:W-:Y:S01]  /*5710*/  IADD3 R4, R26, -0x10, RZ ;  /* 0xfffffff01a047810 */ /* 0x000fe20007ffe0ff */
[----:B------:R-:W-:Y:S01]  /*5720*/  MUFU.TANH R193, R72 ;  /* 0x0000004800c17308 */ /* 0x000fe20000002400 */
[----:B------:R-:W-:-:S02]  /*5730*/  FSEL R12, R45, -INF , !P4 ;  /* 0xff8000002d0c7808 */ /* 0x000fc40006000000 */
[----:B------:R-:W-:Y:S02]  /*5740*/  FSEL R13, R42, -INF , !P4 ;  /* 0xff8000002a0d7808 */ /* 0x000fe40006000000 */
[----:B--2---:R-:W-:Y:S02]  /*5750*/  FSEL R206, R206, -INF , !P0 ;  /* 0xff800000cece7808 */ /* 0x004fe40004000000 */
[----:B------:R-:W-:Y:S01]  /*5760*/  FSEL R187, R187, -INF , !P0 ;  /* 0xff800000bbbb7808 */ /* 0x000fe20004000000 */
[----:B------:R-:W-:Y:S01]  /*5770*/  MUFU.TANH R189, R73 ;  /* 0x0000004900bd7308 */ /* 0x000fe20000002400 */
[----:B------:R-:W-:Y:S02]  /*5780*/  ISETP.GE.AND P4, PT, R4, UR7, PT ;  /* 0x0000000704007c0c */ /* 0x000fe4000bf86270 */
[----:B------:R-:W-:Y:S02]  /*5790*/  PLOP3.LUT P0, PT, PT, PT, UP0, 0x80, 0x0 ;  /* 0x000000000000781c */ /* 0x000fe40003f0f008 */
[----:B------:R-:W-:-:S02]  /*57a0*/  IADD3 R4, R26, -0xf, RZ ;  /* 0xfffffff11a047810 */ /* 0x000fc40007ffe0ff */
[----:B------:R-:W-:Y:S01]  /*57b0*/  IADD3 R8, R26, -0x27, RZ ;  /* 0xffffffd91a087810 */ /* 0x000fe20007ffe0ff */
[----:B------:R-:W1:Y:S01]  /*57c0*/  MUFU.TANH R192, R74 ;  /* 0x0000004a00c07308 */ /* 0x000e620000002400 */
[----:B------:R-:W-:Y:S02]  /*57d0*/  FSEL R10, R25, -INF , !P3 ;  /* 0xff800000190a7808 */ /* 0x000fe40005800000 */
[----:B------:R-:W-:Y:S02]  /*57e0*/  FSEL R11, R44, -INF , !P3 ;  /* 0xff8000002c0b7808 */ /* 0x000fe40005800000 */
[----:B------:R-:W-:Y:S02]  /*57f0*/  FSEL R6, R6, -INF , !P2 ;  /* 0xff80000006067808 */ /* 0x000fe40005000000 */
[----:B------:R-:W-:Y:S01]  /*5800*/  ISETP.GE.AND P3, PT, R4, UR7, PT ;  /* 0x0000000704007c0c */ /* 0x000fe2000bf66270 */
[----:B------:R-:W2:Y:S01]  /*5810*/  MUFU.TANH R204, R75 ;  /* 0x0000004b00cc7308 */ /* 0x000ea20000002400 */
[----:B------:R-:W-:-:S02]  /*5820*/  ISETP.GE.AND P2, PT, R8, UR7, PT ;  /* 0x0000000708007c0c */ /* 0x000fc4000bf46270 */
[C---:B------:R-:W-:Y:S02]  /*5830*/  IADD3 R4, R26.reuse, -0x8, RZ ;  /* 0xfffffff81a047810 */ /* 0x040fe40007ffe0ff */
[----:B------:R-:W-:Y:S02]  /*5840*/  IADD3 R26, R26, -0x7, RZ ;  /* 0xfffffff91a1a7810 */ /* 0x000fe40007ffe0ff */
[----:B------:R-:W-:Y:S01]  /*5850*/  FSEL R8, R32, -INF , !P2 ;  /* 0xff80000020087808 */ /* 0x000fe20005000000 */
[----:B------:R-:W5:Y:S01]  /*5860*/  MUFU.TANH R205, R76 ;  /* 0x0000004c00cd7308 */ /* 0x000f620000002400 */
[----:B---3--:R-:W-:Y:S02]  /*5870*/  FSEL R9, R24, -INF , !P2 ;  /* 0xff80000018097808 */ /* 0x008fe40005000000 */
[----:B----4-:R-:W-:Y:S02]  /*5880*/  FSEL R190, R190, -INF , !P1 ;  /* 0xff800000bebe7808 */ /* 0x010fe40004800000 */
[----:B------:R-:W-:-:S02]  /*5890*/  FSEL R197, R197, -INF , !P1 ;  /* 0xff800000c5c57808 */ /* 0x000fc40004800000 */
[----:B------:R-:W-:Y:S01]  /*58a0*/  ISETP.GE.AND P2, PT, R4, UR7, PT ;  /* 0x0000000704007c0c */ /* 0x000fe2000bf46270 */
[----:B------:R-:W3:Y:S01]  /*58b0*/  MUFU.TANH R203, R77 ;  /* 0x0000004d00cb7308 */ /* 0x000ee20000002400 */
[----:B------:R-:W-:Y:S02]  /*58c0*/  ISETP.GE.AND P1, PT, R26, UR7, PT ;  /* 0x000000071a007c0c */ /* 0x000fe4000bf26270 */
[----:B-1----:R-:W-:Y:S02]  /*58d0*/  FSEL R192, R192, -INF , !P6 ;  /* 0xff800000c0c07808 */ /* 0x002fe40007000000 */
[----:B------:R-:W-:Y:S02]  /*58e0*/  FSEL R193, R193, -INF , !P6 ;  /* 0xff800000c1c17808 */ /* 0x000fe40007000000 */
[----:B--2---:R-:W-:Y:S01]  /*58f0*/  FSEL R204, R204, -INF , !P5 ;  /* 0xff800000cccc7808 */ /* 0x004fe20006800000 */
[----:B------:R-:W1:Y:S01]  /*5900*/  MUFU.TANH R200, R78 ;  /* 0x0000004e00c87308 */ /* 0x000e620000002400 */
[----:B------:R-:W-:-:S02]  /*5910*/  FSEL R189, R189, -INF , !P5 ;  /* 0xff800000bdbd7808 */ /* 0x000fc40006800000 */
[----:B-----5:R-:W-:-:S05]  /*5920*/  FSEL R205, R205, -INF , !P4 ;  /* 0xff800000cdcd7808 */ /* 0x020fca0006000000 */
[----:B------:R-:W2:Y:S01]  /*5930*/  MUFU.TANH R198, R79 ;  /* 0x0000004f00c67308 */ /* 0x000ea20000002400 */
[----:B---3--:R-:W-:-:S07]  /*5940*/  FSEL R203, R203, -INF , !P3 ;  /* 0xff800000cbcb7808 */ /* 0x008fce0005800000 */
[----:B------:R-:W3:Y:S01]  /*5950*/  MUFU.TANH R201, R80 ;  /* 0x0000005000c97308 */ /* 0x000ee20000002400 */
[----:B-1----:R-:W-:-:S07]  /*5960*/  FSEL R200, R200, -INF , !P4 ;  /* 0xff800000c8c87808 */ /* 0x002fce0006000000 */
[----:B------:R-:W1:Y:S01]  /*5970*/  MUFU.TANH R196, R82 ;  /* 0x0000005200c47308 */ /* 0x000e620000002400 */
[----:B--2---:R-:W-:-:S07]  /*5980*/  FSEL R198, R198, -INF , !P3 ;  /* 0xff800000c6c67808 */ /* 0x004fce0005800000 */
[----:B------:R-:W2:Y:S01]  /*5990*/  MUFU.TANH R188, R83 ;  /* 0x0000005300bc7308 */ /* 0x000ea20000002400 */
[----:B---3--:R-:W-:-:S07]  /*59a0*/  FSEL R201, R201, -INF , !P2 ;  /* 0xff800000c9c97808 */ /* 0x008fce0005000000 */
[----:B------:R-:W3:Y:S01]  /*59b0*/  MUFU.TANH R199, R81 ;  /* 0x0000005100c77308 */ /* 0x000ee20000002400 */
[----:B-1----:R-:W-:Y:S02]  /*59c0*/  FSEL R196, R196, -INF , !P2 ;  /* 0xff800000c4c47808 */ /* 0x002fe40005000000 */
[----:B--2---:R-:W-:Y:S02]  /*59d0*/  FSEL R188, R188, -INF , !P1 ;  /* 0xff800000bcbc7808 */ /* 0x004fe40004800000 */
[----:B---3--:R-:W-:Y:S01]  /*59e0*/  FSEL R199, R199, -INF , !P1 ;  /* 0xff800000c7c77808 */ /* 0x008fe20004800000 */
        /* <DEDUP_REMOVED lines=77> */
.L_x_774:
[----:B------:R-:W-:-:S04]  /*5ec0*/  ULEA UR22, -UR22, URZ, 0x6 ;  /* 0x0000003f16167291 */ /* 0x000fc8000f8e313f */
[----:B------:R-:W-:Y:S02]  /*5ed0*/  USHF.R.S32.HI UR4, URZ, 0x1f, UR22 ;  /* 0x0000001f3f047899 */ /* 0x000fe40008011416 */
[----:B------:R-:W-:-:S04]  /*5ee0*/  MOV R23, UR22 ;  /* 0x0000001600177c02 */ /* 0x000fc80008000f00 */
[----:B------:R-:W-:Y:S02]  /*5ef0*/  MOV R20, UR4 ;  /* 0x0000000400147c02 */ /* 0x000fe40008000f00 */
.L_x_775:
        /* <DEDUP_REMOVED lines=156> */
.L_x_777:
[----:B------:R-:W-:Y:S05]  /*68c0*/  BSYNC B0 ;  /* 0x0000000000007941 */ /* 0x000fea0003800000 */
.L_x_776:
[----:B------:R-:W0:Y:S01]  /*68d0*/  LDGDEPBAR ;  /* 0x00000000000079af */ /* 0x000e220000000000 */
[----:B------:R-:W-:-:S04]  /*68e0*/  IADD3 R166, P1, R23, R166, RZ ;  /* 0x000000a617a67210 */ /* 0x000fc80007f3e0ff */
[----:B------:R-:W-:Y:S02]  /*68f0*/  IADD3.X R165, R20, R165, RZ, P1, !PT ;  /* 0x000000a514a57210 */ /* 0x000fe40000ffe4ff */
.L_x_773:
        /* <DEDUP_REMOVED lines=36> */
[----:B------:R-:W-:Y:S04]  /*6b40*/  LDSM.16.MT88.4 R148, [R234+0x10000] ;  /* 0x01000000ea94783b */ /* 0x000fe80000004200 */
[----:B------:R-:W-:Y:S04]  /*6b50*/  LDSM.16.MT88.4 R140, [R233+0x10000] ;  /* 0x01000000e98c783b */ /* 0x000fe80000004200 */
[----:B------:R-:W-:Y:S04]  /*6b60*/  LDSM.16.MT88.4 R132, [R232+0x10000] ;  /* 0x01000000e884783b */ /* 0x000fe80000004200 */
[----:B------:R-:W-:Y:S01]  /*6b70*/  LDSM.16.MT88.4 R156, [R236+0x10000] ;  /* 0x01000000ec9c783b */ /* 0x000fe20000004200 */
[----:B--2---:R-:W-:-:S03]  /*6b80*/  FMNMX.FTZ R21, R18, R21, !PT ;  /* 0x0000001512157209 */ /* 0x004fc60007810000 */
[----:B-1----:R-:W-:Y:S01]  /*6b90*/  LDSM.16.MT88.4 R48, [R234+0x12000] ;  /* 0x01200000ea30783b */ /* 0x002fe20000004200 */
        /* <DEDUP_REMOVED lines=26> */
[--C-:B------:R-:W-:Y:S01]  /*6d40*/  FFMA.FTZ R174, R13, c[0x0][0x23c], -R202.reuse ;  /* 0x00008f000dae7a23 */ /* 0x100fe200000108ca */
[----:B------:R-:W-:Y:S01]  /*6d50*/  LDSM.16.MT88.4 R16, [R234+0x10800] ;  /* 0x01080000ea10783b */ /* 0x000fe20000004200 */
[--C-:B------:R-:W-:Y:S01]  /*6d60*/  FFMA.FTZ R173, R11, c[0x0][0x23c], -R202.reuse ;  /* 0x00008f000bad7a23 */ /* 0x100fe200000108ca */
[----:B------:R-:W-:Y:S01]  /*6d70*/  LEA R252, P1, R166, c[0x0][0x168], 0x1 ;  /* 0x00005a00a6fc7a11 */ /* 0x000fe200078208ff */
[--C-:B------:R-:W-:Y:S01]  /*6d80*/  FFMA.FTZ R183, R6, c[0x0][0x23c], -R191.reuse ;  /* 0x00008f0006b77a23 */ /* 0x100fe200000108bf */
[----:B------:R-:W1:Y:S01]  /*6d90*/  MUFU.EX2 R180, R180 ;  /* 0x000000b400b47308 */ /* 0x000e620000000800 */
[--C-:B------:R-:W-:Y:S01]  /*6da0*/  FFMA.FTZ R182, R36, c[0x0][0x23c], -R191.reuse ;  /* 0x00008f0024b67a23 */ /* 0x100fe200000108bf */
[----:B------:R-:W-:Y:S01]  /*6db0*/  LDSM.16.MT88.4 R4, [R232+0x16000] ;  /* 0x01600000e804783b */ /* 0x000fe20000004200 */
[----:B------:R-:W-:Y:S01]  /*6dc0*/  FFMA.FTZ R185, R2, c[0x0][0x23c], -R191 ;  /* 0x00008f0002b97a23 */ /* 0x000fe200000108bf */
[----:B------:R-:W-:Y:S01]  /*6dd0*/  LEA.HI.X R251, R166, c[0x0][0x16c], R165, 0x1, P1 ;  /* 0x00005b00a6fb7a11 */ /* 0x000fe200008f0ca5 */
[--C-:B------:R-:W-:Y:S01]  /*6de0*/  FFMA.FTZ R176, R40, c[0x0][0x23c], -R191.reuse ;  /* 0x00008f0028b07a23 */ /* 0x100fe200000108bf */
[----:B------:R-:W-:Y:S01]  /*6df0*/  LDSM.16.MT88.4 R24, [R236+0x10800] ;  /* 0x01080000ec18783b */ /* 0x000fe20000004200 */
[----:B------:R-:W-:Y:S01]  /*6e00*/  FFMA.FTZ R2, R9, c[0x0][0x23c], -R202 ;  /* 0x00008f0009027a23 */ /* 0x000fe200000108ca */
[----:B------:R-:W-:Y:S01]  /*6e10*/  MUFU.EX2 R178, R178 ;  /* 0x000000b200b27308 */ /* 0x000fe20000000800 */
[--C-:B------:R-:W-:Y:S01]  /*6e20*/  FFMA.FTZ R177, R14, c[0x0][0x23c], -R191.reuse ;  /* 0x00008f000eb17a23 */ /* 0x100fe200000108bf */
[----:B------:R-:W2:Y:S01]  /*6e30*/  LDSM.16.MT88.4 R40, [R236+0x12000] ;  /* 0x01200000ec28783b */ /* 0x000ea20000004200 */
        /* <DEDUP_REMOVED lines=20> */
[----:B------:R-:W-:Y:S01]  /*6f80*/  LDSM.16.MT88.4 R28, [R232+0x12800] ;  /* 0x01280000e81c783b */ /* 0x000fe20000004200 */
[----:B------:R-:W-:Y:S02]  /*6f90*/  FFMA.FTZ R197, R204, c[0x0][0x23c], -R191 ;  /* 0x00008f00ccc57a23 */ /* 0x000fe400000108bf */
[--C-:B------:R-:W-:Y:S02]  /*6fa0*/  FFMA.FTZ R204, R205, c[0x0][0x23c], -R202.reuse ;  /* 0x00008f00cdcc7a23 */ /* 0x100fe400000108ca */
[--C-:B------:R-:W-:Y:S01]  /*6fb0*/  FFMA.FTZ R203, R203, c[0x0][0x23c], -R202.reuse ;  /* 0x00008f00cbcb7a23 */ /* 0x100fe200000108ca */
        /* <DEDUP_REMOVED lines=11> */
[----:B------:R-:W-:-:S04]  /*7070*/  FADD.FTZ R181, R181, R180 ;  /* 0x000000b4b5b57221 */ /* 0x000fc80000010000 */
[----:B------:R-:W-:Y:S01]  /*7080*/  FADD.FTZ R178, R178, R181 ;  /* 0x000000b5b2b27221 */ /* 0x000fe20000010000 */
[C---:B----4-:R-:W-:Y:S02]  /*7090*/  F2FP.PACK_AB R131, R176.reuse, R185 ;  /* 0x000000b9b083723e */ /* 0x050fe400000000ff */
[----:B------:R-:W4:Y:S01]  /*70a0*/  MUFU.EX2 R174, R174 ;  /* 0x000000ae00ae7308 */ /* 0x000f220000000800 */
[----:B------:R-:W-:Y:S02]  /*70b0*/  FADD.FTZ R185, R185, R182 ;  /* 0x000000b6b9b97221 */ /* 0x000fe40000010000 */
[----:B------:R-:W-:Y:S02]  /*70c0*/  FADD.FTZ R178, R175, R178 ;  /* 0x000000b2afb27221 */ /* 0x000fe40000010000 */
[----:B------:R-:W-:Y:S01]  /*70d0*/  FADD.FTZ R176, R176, R185 ;  /* 0x000000b9b0b07221 */ /* 0x000fe20000010000 */
[C---:B------:R-:W-:Y:S02]  /*70e0*/  HMMA.16816.F32 R152, R128.reuse, R148, RZ ;  /* 0x000000948098723c */ /* 0x040fe400000018ff */
[----:B------:R-:W-:Y:S06]  /*70f0*/  MUFU.EX2 R173, R173 ;  /* 0x000000ad00ad7308 */ /* 0x000fec0000000800 */
[C---:B------:R-:W-:Y:S02]  /*7100*/  HMMA.16816.F32 R144, R128.reuse, R140, RZ ;  /* 0x0000008c8090723c */ /* 0x040fe400000018ff */
[----:B------:R-:W-:Y:S06]  /*7110*/  MUFU.EX2 R2, R2 ;  /* 0x0000000200027308 */ /* 0x000fec0000000800 */
        /* <DEDUP_REMOVED lines=10> */
[C---:B--2---:R-:W-:Y:S02]  /*71c0*/  HMMA.16816.F32 R36, R128.reuse, R40, RZ ;  /* 0x000000288024723c */ /* 0x044fe400000018ff */
[----:B------:R-:W2:Y:S06]  /*71d0*/  MUFU.EX2 R187, R187 ;  /* 0x000000bb00bb7308 */ /* 0x000eac0000000800 */
        /* <DEDUP_REMOVED lines=39> */
[----:B-----5:R-:W-:Y:S01]  /*7450*/  F2FP.PACK_AB R5, R172, R177 ;  /* 0x000000b1ac05723e */ /* 0x020fe200000000ff */
[----:B------:R-:W-:-:S02]  /*7460*/  FADD.FTZ R177, R177, R176 ;  /* 0x000000b0b1b17221 */ /* 0x000fc40000010000 */
[----:B------:R-:W-:Y:S02]  /*7470*/  FADD.FTZ R179, R179, R178 ;  /* 0x000000b2b3b37221 */ /* 0x000fe40000010000 */
[----:B------:R-:W-:Y:S01]  /*7480*/  FADD.FTZ R172, R172, R177 ;  /* 0x000000b1acac7221 */ /* 0x000fe20000010000 */
[----:B------:R-:W-:Y:S01]  /*7490*/  F2FP.PACK_AB R6, R2, R173 ;  /* 0x000000ad0206723e */ /* 0x000fe200000000ff */
[----:B------:R-:W-:Y:S01]  /*74a0*/  FADD.FTZ R174, R174, R179 ;  /* 0x000000b3aeae7221 */ /* 0x000fe20000010000 */
[C---:B-1----:R-:W-:Y:S01]  /*74b0*/  F2FP.PACK_AB R7, R0.reuse, R167 ;  /* 0x000000a70007723e */ /* 0x042fe200000000ff */
[----:B------:R-:W-:Y:S02]  /*74c0*/  FADD.FTZ R167, R167, R172 ;  /* 0x000000aca7a77221 */ /* 0x000fe40000010000 */
[----:B------:R-:W-:Y:S02]  /*74d0*/  FADD.FTZ R173, R173, R174 ;  /* 0x000000aeadad7221 */ /* 0x000fe40000010000 */
[----:B------:R-:W-:-:S02]  /*74e0*/  FADD.FTZ R167, R0, R167 ;  /* 0x000000a700a77221 */ /* 0x000fc40000010000 */
[----:B------:R-:W-:Y:S01]  /*74f0*/  HMMA.16816.F32 R152, R4, R16, R152 ;  /* 0x000000100498723c */ /* 0x000fe20000001898 */
[----:B------:R-:W-:-:S07]  /*7500*/  FADD.FTZ R173, R2, R173 ;  /* 0x000000ad02ad7221 */ /* 0x000fce0000010000 */
[C---:B------:R-:W-:Y:S01]  /*7510*/  HMMA.16816.F32 R148, R4.reuse, R18, R148 ;  /* 0x000000120494723c */ /* 0x040fe20000001894 */
[----:B------:R-:W1:Y:S07]  /*7520*/  LDSM.16.MT88.4 R16, [R236+0x14800] ;  /* 0x01480000ec10783b */ /* 0x000e6e0000004200 */
[C---:B---3--:R-:W-:Y:S08]  /*7530*/  HMMA.16816.F32 R144, R4.reuse, R12, R144 ;  /* 0x0000000c0490723c */ /* 0x048ff00000001890 */
[C---:B------:R-:W-:Y:S01]  /*7540*/  HMMA.16816.F32 R140, R4.reuse, R14, R140 ;  /* 0x0000000e048c723c */ /* 0x040fe2000000188c */
[----:B------:R-:W3:Y:S07]  /*7550*/  LDSM.16.MT88.4 R12, [R233+0x14800] ;  /* 0x01480000e90c783b */ /* 0x000eee0000004200 */
[C---:B------:R-:W-:Y:S08]  /*7560*/  HMMA.16816.F32 R136, R4.reuse, R8, R136 ;  /* 0x000000080488723c */ /* 0x040ff00000001888 */
[C---:B------:R-:W-:Y:S01]  /*7570*/  HMMA.16816.F32 R132, R4.reuse, R10, R132 ;  /* 0x0000000a0484723c */ /* 0x040fe20000001884 */
[----:B------:R-:W4:Y:S07]  /*7580*/  LDSM.16.MT88.4 R8, [R232+0x14800] ;  /* 0x01480000e808783b */ /* 0x000f2e0000004200 */
[C---:B------:R-:W-:Y:S08]  /*7590*/  HMMA.16816.F32 R160, R4.reuse, R24, R160 ;  /* 0x0000001804a0723c */ /* 0x040ff000000018a0 */
        /* <DEDUP_REMOVED lines=9> */
[C---:B------:R-:W-:Y:S01]  /*7630*/  HMMA.16816.F32 R156, R4.reuse, R26, R156 ;  /* 0x0000001a049c723c */ /* 0x040fe2000000189c */
[----:B------:R-:W5:Y:S07]  /*7640*/  LDSM.16.MT88.4 R24, [R234+0x14800] ;  /* 0x01480000ea18783b */ /* 0x000f6e0000004200 */
[C---:B------:R-:W-:Y:S08]  /*7650*/  HMMA.16816.F32 R36, R4.reuse, R20, R36 ;  /* 0x000000140424723c */ /* 0x040ff00000001824 */
[C---:B------:R-:W-:Y:S01]  /*7660*/  HMMA.16816.F32 R40, R4.reuse, R22, R40 ;  /* 0x000000160428723c */ /* 0x040fe20000001828 */
[----:B------:R-:W2:Y:S07]  /*7670*/  LDSM.16.MT88.4 R20, [R236+0x16800] ;  /* 0x01680000ec14783b */ /* 0x000eae0000004200 */
[C---:B-1----:R-:W-:Y:S08]  /*7680*/  HMMA.16816.F32 R108, R4.reuse, R16, R108 ;  /* 0x00000010046c723c */ /* 0x042ff0000000186c */
[C---:B------:R-:W-:Y:S01]  /*7690*/  HMMA.16816.F32 R112, R4.reuse, R18, R112 ;  /* 0x000000120470723c */ /* 0x040fe20000001870 */
[----:B------:R-:W-:Y:S07]  /*76a0*/  LDSM.16.MT88.4 R16, [R236+0x13000] ;  /* 0x01300000ec10783b */ /* 0x000fee0000004200 */
[C---:B---3--:R-:W-:Y:S08]  /*76b0*/  HMMA.16816.F32 R116, R4.reuse, R12, R116 ;  /* 0x0000000c0474723c */ /* 0x048ff00000001874 */
[C---:B------:R-:W-:Y:S01]  /*76c0*/  HMMA.16816.F32 R120, R4.reuse, R14, R120 ;  /* 0x0000000e0478723c */ /* 0x040fe20000001878 */
[----:B------:R-:W1:Y:S07]  /*76d0*/  LDSM.16.MT88.4 R12, [R234+0x11000] ;  /* 0x01100000ea0c783b */ /* 0x000e6e0000004200 */
[C---:B----4-:R-:W-:Y:S08]  /*76e0*/  HMMA.16816.F32 R124, R4.reuse, R8, R124 ;  /* 0x00000008047c723c */ /* 0x050ff0000000187c */
[C---:B------:R-:W-:Y:S01]  /*76f0*/  HMMA.16816.F32 R128, R4.reuse, R10, R128 ;  /* 0x0000000a0480723c */ /* 0x040fe20000001880 */
[----:B------:R-:W3:Y:S07]  /*7700*/  LDSM.16.MT88.4 R8, [R232+0x11000] ;  /* 0x01100000e808783b */ /* 0x000eee0000004200 */
        /* <DEDUP_REMOVED lines=9> */
[C---:B-----5:R-:W-:Y:S08]  /*77a0*/  HMMA.16816.F32 R76, R4.reuse, R24, R76 ;  /* 0x00000018044c723c */ /* 0x060ff0000000184c */
[C---:B------:R-:W-:Y:S01]  /*77b0*/  HMMA.16816.F32 R80, R4.reuse, R26, R80 ;  /* 0x0000001a0450723c */ /* 0x040fe20000001850 */
[----:B------:R-:W4:Y:S07]  /*77c0*/  LDSM.16.MT88.4 R24, [R236+0x11000] ;  /* 0x01100000ec18783b */ /* 0x000f2e0000004200 */
[C---:B--2---:R-:W-:Y:S08]  /*77d0*/  HMMA.16816.F32 R100, R4.reuse, R20, R100 ;  /* 0x000000140464723c */ /* 0x044ff00000001864 */
        /* <DEDUP_REMOVED lines=12> */
[----:B-1----:R-:W-:Y:S01]  /*78a0*/  HMMA.16816.F32 R152, R4, R12, R152 ;  /* 0x0000000c0498723c */ /* 0x002fe20000001898 */
[----:B------:R-:W-:Y:S02]  /*78b0*/  FADD.FTZ R189, R189, R186 ;  /* 0x000000babdbd7221 */ /* 0x000fe40000010000 */
[----:B------:R-:W-:-:S05]  /*78c0*/  FADD.FTZ R192, R197, R192 ;  /* 0x000000c0c5c07221 */ /* 0x000fca0000010000 */
[C---:B------:R-:W-:Y:S01]  /*78d0*/  HMMA.16816.F32 R148, R4.reuse, R14, R148 ;  /* 0x0000000e0494723c */ /* 0x040fe20000001894 */
[----:B------:R-:W1:Y:S07]  /*78e0*/  LDSM.16.MT88.4 R12, [R233+0x13000] ;  /* 0x01300000e90c783b */ /* 0x000e6e0000004200 */
[C---:B---3--:R-:W-:Y:S08]  /*78f0*/  HMMA.16816.F32 R136, R4.reuse, R8, R136 ;  /* 0x000000080488723c */ /* 0x048ff00000001888 */
[C---:B------:R-:W-:Y:S01]  /*7900*/  HMMA.16816.F32 R132, R4.reuse, R10, R132 ;  /* 0x0000000a0484723c */ /* 0x040fe20000001884 */
[----:B------:R-:W2:Y:S07]  /*7910*/  LDSM.16.MT88.4 R8, [R234+0x15000] ;  /* 0x01500000ea08783b */ /* 0x000eae0000004200 */
[C---:B------:R-:W-:Y:S08]  /*7920*/  HMMA.16816.F32 R36, R4.reuse, R16, R36 ;  /* 0x000000100424723c */ /* 0x040ff00000001824 */
[C---:B------:R-:W-:Y:S01]  /*7930*/  HMMA.16816.F32 R40, R4.reuse, R18, R40 ;  /* 0x000000120428723c */ /* 0x040fe20000001828 */
[----:B------:R-:W3:Y:S07]  /*7940*/  LDSM.16.MT88.4 R16, [R233+0x15000] ;  /* 0x01500000e910783b */ /* 0x000eee0000004200 */
[C---:B----4-:R-:W-:Y:S08]  /*7950*/  HMMA.16816.F32 R160, R4.reuse, R24, R160 ;  /* 0x0000001804a0723c */ /* 0x050ff000000018a0 */
[C---:B-1----:R-:W-:Y:S08]  /*7960*/  HMMA.16816.F32 R52, R4.reuse, R12, R52 ;  /* 0x0000000c0434723c */ /* 0x042ff00000001834 */
[C---:B------:R-:W-:Y:S01]  /*7970*/  HMMA.16816.F32 R56, R4.reuse, R14, R56 ;  /* 0x0000000e0438723c */ /* 0x040fe20000001838 */
[----:B------:R-:W1:Y:S07]  /*7980*/  LDSM.16.MT88.4 R12, [R236+0x17000] ;  /* 0x01700000ec0c783b */ /* 0x000e6e0000004200 */
[C---:B--2---:R-:W-:Y:S08]  /*7990*/  HMMA.16816.F32 R76, R4.reuse, R8, R76 ;  /* 0x00000008044c723c */ /* 0x044ff0000000184c */
[C---:B------:R-:W-:Y:S01]  /*79a0*/  HMMA.16816.F32 R80, R4.reuse, R10, R80 ;  /* 0x0000000a0450723c */ /* 0x040fe20000001850 */
[----:B------:R-:W2:Y:S07]  /*79b0*/  LDSM.16.MT88.4 R8, [R234+0x17000] ;  /* 0x01700000ea08783b */ /* 0x000eae0000004200 */
[C---:B---3--:R-:W-:Y:S08]  /*79c0*/  HMMA.16816.F32 R84, R4.reuse, R16, R84 ;  /* 0x000000100454723c */ /* 0x048ff00000001854 */
        /* <DEDUP_REMOVED lines=45> */
[----:B------:R-:W1:Y:S04]  /*7ca0*/  LDSM.16.MT88.4 R12, [R234+0x13800] ;  /* 0x01380000ea0c783b */ /* 0x000e680000004200 */
[----:B------:R-:W-:Y:S03]  /*7cb0*/  STL [R1], R0 ;  /* 0x0000000001007387 */ /* 0x000fe60000100800 */
[C---:B--2---:R-:W-:Y:S01]  /*7cc0*/  HMMA.16816.F32 R144, R4.reuse, R8, R144 ;  /* 0x000000080490723c */ /* 0x044fe20000001890 */
[----:B------:R-:W-:Y:S07]  /*7cd0*/  STL [R1+0x4], R2 ;  /* 0x0000040201007387 */ /* 0x000fee0000100800 */
[C---:B------:R-:W-:Y:S01]  /*7ce0*/  HMMA.16816.F32 R140, R4.reuse, R10, R140 ;  /* 0x0000000a048c723c */ /* 0x040fe2000000188c */
[----:B------:R-:W2:Y:S07]  /*7cf0*/  LDSM.16.MT88.4 R8, [R236+0x15800] ;  /* 0x01580000ec08783b */ /* 0x000eae0000004200 */
        /* <DEDUP_REMOVED lines=28> */
[C---:B-1----:R-:W-:Y:S08]  /*7ec0*/  HMMA.16816.F32 R108, R4.reuse, R12, R108 ;  /* 0x0000000c046c723c */ /* 0x042ff0000000186c */
[C---:B------:R-:W-:Y:S08]  /*7ed0*/  HMMA.16816.F32 R112, R4.reuse, R14, R112 ;  /* 0x0000000e0470723c */ /* 0x040ff00000001870 */
[C---:B--2---:R-:W-:Y:S08]  /*7ee0*/  HMMA.16816.F32 R116, R4.reuse, R8, R116 ;  /* 0x000000080474723c */ /* 0x044ff00000001874 */
        /* <DEDUP_REMOVED lines=45> */
.L_x_782:
        /* <DEDUP_REMOVED lines=79> */
.L_x_779:
[----:B------:R-:W-:Y:S01]  /*86b0*/  ISETP.GE.AND P6, PT, R248, c[0x0][0x220], PT ;  /* 0x00008800f8007a0c */ /* 0x000fe20003fc6270 */
[----:B------:R-:W-:Y:S01]  /*86c0*/  UISETP.GE.AND UP2, UPT, UR26, 0x1, UPT ;  /* 0x000000011a00788c */ /* 0x000fe2000bf46270 */
[-C--:B------:R-:W-:Y:S02]  /*86d0*/  LEA R2, P0, R3, R194.reuse, 0x1 ;  /* 0x000000c203027211 */ /* 0x080fe400078008ff */
[----:B------:R-:W-:Y:S02]  /*86e0*/  ISETP.GE.AND P5, PT, R245, c[0x0][0x220], PT ;  /* 0x00008800f5007a0c */ /* 0x000fe40003fa6270 */
[C---:B------:R-:W-:Y:S02]  /*86f0*/  IADD3 R9, P1, R3.reuse, UR20, RZ ;  /* 0x0000001403097c10 */ /* 0x040fe4000ff3e0ff */
[-C--:B------:R-:W-:Y:S02]  /*8700*/  LEA.HI.X R3, R3, R195.reuse, R164, 0x1, P0 ;  /* 0x000000c303037211 */ /* 0x080fe400000f0ca4 */
[----:B------:R-:W-:Y:S02]  /*8710*/  ISETP.GE.AND P4, PT, R244, c[0x0][0x220], PT ;  /* 0x00008800f4007a0c */ /* 0x000fe40003f86270 */
[----:B------:R-:W-:Y:S01]  /*8720*/  ISETP.GE.AND P3, PT, R243, c[0x0][0x220], PT ;  /* 0x00008800f3007a0c */ /* 0x000fe20003f66270 */
[----:B------:R-:W-:Y:S01]  /*8730*/  @P6 STS.128 [R246+0x10000], RZ ;  /* 0x010000fff6006388 */ /* 0x000fe20000000c00 */
[----:B------:R-:W-:Y:S02]  /*8740*/  IADD3.X R166, R164, UR19, RZ, P1, !PT ;  /* 0x00000013a4a67c10 */ /* 0x000fe40008ffe4ff */
[CC--:B------:R-:W-:Y:S02]  /*8750*/  @!P6 LEA R26, P1, R9.reuse, R194.reuse, 0x1 ;  /* 0x000000c2091ae211 */ /* 0x0c0fe400078208ff */
[----:B------:R-:W-:Y:S01]  /*8760*/  @!PT LDS RZ, [RZ] ;  /* 0x00000000fffff984 */ /* 0x000fe20000000800 */
[----:B------:R-:W-:Y:S01]  /*8770*/  @!PT LDS RZ, [RZ] ;  /* 0x00000000fffff984 */ /* 0x000fe20000000800 */
[----:B------:R-:W-:Y:S01]  /*8780*/  @!PT LDS RZ, [RZ] ;  /* 0x00000000fffff984 */ /* 0x000fe20000000800 */
[----:B------:R1:W-:Y:S01]  /*8790*/  @!P6 LDGSTS.E.BYPASS.LTC128B.128 [R246+0x10000], [R2.64] ;  /* 0x1000000002f6efae */ /* 0x0003e2000b901d5e */
[CC--:B------:R-:W-:Y:S02]  /*87a0*/  @!P5 LEA R18, P0, R9.reuse, R194.reuse, 0x1 ;  /* 0x000000c20912d211 */ /* 0x0c0fe400078008ff */
[CCC-:B------:R-:W-:Y:S02]  /*87b0*/  @!P6 LEA.HI.X R27, R9.reuse, R195.reuse, R166.reuse, 0x1, P1 ;  /* 0x000000c3091be211 */ /* 0x1c0fe400008f0ca6 */
[----:B------:R-:W-:Y:S01]  /*87c0*/  @P5 STS.128 [R246+0x12000], RZ ;  /* 0x012000fff6005388 */ /* 0x000fe20000000c00 */
[CCC-:B------:R-:W-:Y:S02]  /*87d0*/  @!P5 LEA.HI.X R19, R9.reuse, R195.reuse, R166.reuse, 0x1, P0 ;  /* 0x000000c30913d211 */ /* 0x1c0fe400000f0ca6 */
[C---:B------:R-:W-:Y:S02]  /*87e0*/  IADD3 R165, P2, R9.reuse, UR20, RZ ;  /* 0x0000001409a57c10 */ /* 0x040fe4000ff5e0ff */
[----:B------:R-:W-:Y:S01]  /*87f0*/  @!PT LDS RZ, [RZ] ;  /* 0x00000000fffff984 */ /* 0x000fe20000000800 */
[----:B------:R-:W-:Y:S01]  /*8800*/  @!PT LDS RZ, [RZ] ;  /* 0x00000000fffff984 */ /* 0x000fe20000000800 */
[----:B------:R-:W-:Y:S01]  /*8810*/  @!PT LDS RZ, [RZ] ;  /* 0x00000000fffff984 */ /* 0x000fe20000000800 */
[----:B------:R1:W-:Y:S01]  /*8820*/  @!P5 LDGSTS.E.BYPASS.LTC128B.128 [R246+0x12000], [R2.64+0x80] ;  /* 0x1200008002f6dfae */ /* 0x0003e2000b901d5e */
[CC--:B------:R-:W-:Y:S02]  /*8830*/  @!P3 LEA R10, P1, R9.reuse, R194.reuse, 0x1 ;  /* 0x000000c2090ab211 */ /* 0x0c0fe400078208ff */
[----:B------:R-:W-:Y:S02]  /*8840*/  IADD3.X R164, R166, UR19, RZ, P2, !PT ;  /* 0x00000013a6a47c10 */ /* 0x000fe400097fe4ff */
[----:B------:R-:W-:Y:S01]  /*8850*/  @P4 STS.128 [R246+0x14000], RZ ;  /* 0x014000fff6004388 */ /* 0x000fe20000000c00 */
[CC--:B------:R-:W-:Y:S02]  /*8860*/  @!P4 LEA R14, P2, R9.reuse, R194.reuse, 0x1 ;  /* 0x000000c2090ec211 */ /* 0x0c0fe400078408ff */
[CCC-:B------:R-:W-:Y:S02]  /*8870*/  @!P3 LEA.HI.X R11, R9.reuse, R195.reuse, R166.reuse, 0x1, P1 ;  /* 0x000000c3090bb211 */ /* 0x1c0fe400008f0ca6 */
[----:B------:R-:W-:Y:S01]  /*8880*/  @!PT LDS RZ, [RZ] ;  /* 0x00000000fffff984 */ /* 0x000fe20000000800 */
[----:B------:R-:W-:Y:S01]  /*8890*/  @!PT LDS RZ, [RZ] ;  /* 0x00000000fffff984 */ /* 0x000fe20000000800 */
[----:B------:R-:W-:Y:S01]  /*88a0*/  @!PT LDS RZ, [RZ] ;  /* 0x00000000fffff984 */ /* 0x000fe20000000800 */
[----:B------:R1:W-:Y:S01]  /*88b0*/  @!P4 LDGSTS.E.BYPASS.LTC128B.128 [R246+0x14000], [R2.64+0x100] ;  /* 0x1400010002f6cfae */ /* 0x0003e2000b901d5e */
[-C--:B------:R-:W-:Y:S02]  /*88c0*/  @!P4 LEA.HI.X R15, R9, R195.reuse, R166, 0x1, P2 ;  /* 0x000000c3090fc211 */ /* 0x080fe400010f0ca6 */
[CC--:B------:R-:W-:Y:S02]  /*88d0*/  @!P6 LEA R22, P0, R165.reuse, R194.reuse, 0x1 ;  /* 0x000000c2a516e211 */ /* 0x0c0fe400078008ff */
[----:B------:R-:W-:Y:S01]  /*88e0*/  @P3 STS.128 [R246+0x16000], RZ ;  /* 0x016000fff6003388 */ /* 0x000fe20000000c00 */
[CC--:B------:R-:W-:Y:S02]  /*88f0*/  @!P5 LEA R198, P2, R165.reuse, R194.reuse, 0x1 ;  /* 0x000000c2a5c6d211 */ /* 0x0c0fe400078408ff */
[CCC-:B------:R-:W-:Y:S02]  /*8900*/  @!P6 LEA.HI.X R23, R165.reuse, R195.reuse, R164.reuse, 0x1, P0 ;  /* 0x000000c3a517e211 */ /* 0x1c0fe400000f0ca4 */
[----:B------:R-:W-:Y:S01]  /*8910*/  @!PT LDS RZ, [RZ] ;  /* 0x00000000fffff984 */ /* 0x000fe20000000800 */
[----:B------:R-:W-:Y:S01]  /*8920*/  @!PT LDS RZ, [RZ] ;  /* 0x00000000fffff984 */ /* 0x000fe20000000800 */
[----:B------:R-:W-:Y:S01]  /*8930*/  @!PT LDS RZ, [RZ] ;  /* 0x00000000fffff984 */ /* 0x000fe20000000800 */
[----:B------:R1:W-:Y:S01]  /*8940*/  @!P3 LDGSTS.E.BYPASS.LTC128B.128 [R246+0x16000], [R2.64+0x180] ;  /* 0x1600018002f6bfae */ /* 0x0003e2000b901d5e */
[CCC-:B------:R-:W-:Y:S02]  /*8950*/  @!P5 LEA.HI.X R199, R165.reuse, R195.reuse, R164.reuse, 0x1, P2 ;  /* 0x000000c3a5c7d211 */ /* 0x1c0fe400010f0ca4 */
[CC--:B------:R-:W-:Y:S02]  /*8960*/  @!P4 LEA R34, P1, R165.reuse, R194.reuse, 0x1 ;  /* 0x000000c2a522c211 */ /* 0x0c0fe400078208ff */
[----:B------:R-:W-:Y:S01]  /*8970*/  @P6 STS.128 [R246+0x10800], RZ ;  /* 0x010800fff6006388 */ /* 0x000fe20000000c00 */
[CC--:B------:R-:W-:Y:S02]  /*8980*/  @!P3 LEA R30, P0, R165.reuse, R194.reuse, 0x1 ;  /* 0x000000c2a51eb211 */ /* 0x0c0fe400078008ff */
[CCC-:B------:R-:W-:Y:S02]  /*8990*/  @!P4 LEA.HI.X R35, R165.reuse, R195.reuse, R164.reuse, 0x1, P1 ;  /* 0x000000c3a523c211 */ /* 0x1c0fe400008f0ca4 */
[----:B------:R-:W-:Y:S01]  /*89a0*/  @!PT LDS RZ, [RZ] ;  /* 0x00000000fffff984 */ /* 0x000fe20000000800 */
[----:B------:R-:W-:Y:S01]  /*89b0*/  @!PT LDS RZ, [RZ] ;  /* 0x00000000fffff984 */ /* 0x000fe20000000800 */
[----:B------:R-:W-:Y:S01]  /*89c0*/  @!PT LDS RZ, [RZ] ;  /* 0x00000000fffff984 */ /* 0x000fe20000000800 */
[----:B------:R2:W-:Y:S01]  /*89d0*/  @!P6 LDGSTS.E.BYPASS.LTC128B.128 [R246+0x10800], [R26.64] ;  /* 0x108000001af6efae */ /* 0x0005e2000b901d5e */
[CC--:B------:R-:W-:Y:S02]  /*89e0*/  @!P3 LEA.HI.X R31, R165.reuse, R195.reuse, R164, 0x1, P0 ;  /* 0x000000c3a51fb211 */ /* 0x0c0fe400000f0ca4 */
[----:B------:R-:W-:Y:S02]  /*89f0*/  IADD3 R166, P2, R165, UR20, RZ ;  /* 0x00000014a5a67c10 */ /* 0x000fe4000ff5e0ff */
[----:B------:R-:W-:Y:S02]  /*8a00*/  @P5 STS.128 [R246+0x12800], RZ ;  /* 0x012800fff6005388 */ /* 0x000fe40000000c00 */
[-C--:B------:R-:W-:Y:S02]  /*8a10*/  @!P6 LEA R210, P0, R166, R194.reuse, 0x1 ;  /* 0x000000c2a6d2e211 */ /* 0x080fe400078008ff */
[----:B------:R-:W-:Y:S01]  /*8a20*/  IADD3.X R164, R164, UR19, RZ, P2, !PT ;  /* 0x00000013a4a47c10 */ /* 0x000fe200097fe4ff */
[----:B------:R-:W-:Y:S01]  /*8a30*/  @!PT LDS RZ, [RZ] ;  /* 0x00000000fffff984 */ /* 0x000fe20000000800 */
[----:B------:R-:W-:Y:S01]  /*8a40*/  @!PT LDS RZ, [RZ] ;  /* 0x00000000fffff984 */ /* 0x000fe20000000800 */
[----:B------:R-:W-:Y:S01]  /*8a50*/  @!PT LDS RZ, [RZ] ;  /* 0x00000000fffff984 */ /* 0x000fe20000000800 */
[----:B------:R3:W-:Y:S01]  /*8a60*/  @!P5 LDGSTS.E.BYPASS.LTC128B.128 [R246+0x12800], [R18.64+0x80] ;  /* 0x1280008012f6dfae */ /* 0x0007e2000b901d5e */
[CC--:B------:R-:W-:Y:S02]  /*8a70*/  @!P5 LEA R206, P2, R166.reuse, R194.reuse, 0x1 ;  /* 0x000000c2a6ced211 */ /* 0x0c0fe400078408ff */
[CCC-:B------:R-:W-:Y:S02]  /*8a80*/  @!P6 LEA.HI.X R211, R166.reuse, R195.reuse, R164.reuse, 0x1, P0 ;  /* 0x000000c3a6d3e211 */ /* 0x1c0fe400000f0ca4 */
[----:B------:R-:W-:Y:S01]  /*8a90*/  @P4 STS.128 [R246+0x14800], RZ ;  /* 0x014800fff6004388 */ /* 0x000fe20000000c00 */
[CCC-:B------:R-:W-:Y:S02]  /*8aa0*/  @!P5 LEA.HI.X R207, R166.reuse, R195.reuse, R164.reuse, 0x1, P2 ;  /* 0x000000c3a6cfd211 */ /* 0x1c0fe400010f0ca4 */
[CC--:B------:R-:W-:Y:S02]  /*8ab0*/  @!P4 LEA R202, P1, R166.reuse, R194.reuse, 0x1 ;  /* 0x000000c2a6cac211 */ /* 0x0c0fe400078208ff */
[----:B------:R-:W-:Y:S01]  /*8ac0*/  @!PT LDS RZ, [RZ] ;  /* 0x00000000fffff984 */ /* 0x000fe20000000800 */
[----:B------:R-:W-:Y:S01]  /*8ad0*/  @!PT LDS RZ, [RZ] ;  /* 0x00000000fffff984 */ /* 0x000fe20000000800 */
[----:B------:R-:W-:Y:S01]  /*8ae0*/  @!PT LDS RZ, [RZ] ;  /* 0x00000000fffff984 */ /* 0x000fe20000000800 */
[----:B------:R4:W-:Y:S01]  /*8af0*/  @!P4 LDGSTS.E.BYPASS.LTC128B.128 [R246+0x14800], [R14.64+0x100] ;  /* 0x148001000ef6cfae */ /* 0x0009e2000b901d5e */
[C---:B------:R-:W-:Y:S02]  /*8b00*/  @!P3 LEA R214, P0, R166.reuse, R194, 0x1 ;  /* 0x000000c2a6d6b211 */ /* 0x040fe400078008ff */
[CCC-:B------:R-:W-:Y:S02]  /*8b10*/  @!P4 LEA.HI.X R203, R166.reuse, R195.reuse, R164.reuse, 0x1, P1 ;  /* 0x000000c3a6cbc211 */ /* 0x1c0fe400008f0ca4 */
[----:B------:R-:W-:Y:S01]  /*8b20*/  @P3 STS.128 [R246+0x16800], RZ ;  /* 0x016800fff6003388 */ /* 0x000fe20000000c00 */
[----:B------:R-:W-:Y:S02]  /*8b30*/  @!P3 LEA.HI.X R215, R166, R195, R164, 0x1, P0 ;  /* 0x000000c3a6d7b211 */ /* 0x000fe400000f0ca4 */
[----:B------:R-:W-:Y:S02]  /*8b40*/  PLOP3.LUT P0, PT, PT, PT, UP2, 0x80, 0x0 ;  /* 0x000000000000781c */ /* 0x000fe40003f0f028 */
[----:B------:R-:W-:Y:S01]  /*8b50*/  @!PT LDS RZ, [RZ] ;  /* 0x00000000fffff984 */ /* 0x000fe20000000800 */
[----:B------:R-:W-:Y:S01]  /*8b60*/  @!PT LDS RZ, [RZ] ;  /* 0x00000000fffff984 */ /* 0x000fe20000000800 */
[----:B------:R-:W-:Y:S01]  /*8b70*/  @!PT LDS RZ, [RZ] ;  /* 0x00000000fffff984 */ /* 0x000fe20000000800 */
[----:B------:R5:W-:Y:S05]  /*8b80*/  @!P3 LDGSTS.E.BYPASS.LTC128B.128 [R246+0x16800], [R10.64+0x180] ;  /* 0x168001800af6bfae */ /* 0x000bea000b901d5e */
[----:B------:R-:W-:Y:S05]  /*8b90*/  @P6 STS.128 [R246+0x11000], RZ ;  /* 0x011000fff6006388 */ /* 0x000fea0000000c00 */
[----:B------:R-:W-:Y:S01]  /*8ba0*/  @!PT LDS RZ, [RZ] ;  /* 0x00000000fffff984 */ /* 0x000fe20000000800 */
[----:B------:R-:W-:Y:S01]  /*8bb0*/  @!PT LDS RZ, [RZ] ;  /* 0x00000000fffff984 */ /* 0x000fe20000000800 */
[----:B------:R-:W-:Y:S01]  /*8bc0*/  @!PT LDS RZ, [RZ] ;  /* 0x00000000fffff984 */ /* 0x000fe20000000800 */
[----:B------:R1:W-:Y:S05]  /*8bd0*/  @!P6 LDGSTS.E.BYPASS.LTC128B.128 [R246+0x11000], [R22.64] ;  /* 0x1100000016f6efae */ /* 0x0003ea000b901d5e */
[----:B------:R-:W-:Y:S05]  /*8be0*/  @P5 STS.128 [R246+0x13000], RZ ;  /* 0x013000fff6005388 */ /* 0x000fea0000000c00 */
        /* <DEDUP_REMOVED lines=34> */
[----:B------:R-:W-:Y:S05]  /*8e10*/  LDSM.16.M88.4 R168, [R242] ;  /* 0x00000000f2a8783b */ /* 0x000fea0000000200 */
[----:B------:R-:W2:Y:S05]  /*8e20*/  LDSM.16.M88.4 R172, [R241+0x8000] ;  /* 0x00800000f1ac783b */ /* 0x000eaa0000000200 */
[----:B------:R-:W4:Y:S05]  /*8e30*/  LDSM.16.M88.4 R176, [R241+0x8800] ;  /* 0x00880000f1b0783b */ /* 0x000f2a0000000200 */
[----:B------:R-:W3:Y:S05]  /*8e40*/  LDSM.16.M88.4 R180, [R241+0x9000] ;  /* 0x00900000f1b4783b */ /* 0x000eea0000000200 */
[----:B------:R-:W0:Y:S05]  /*8e50*/  LDGDEPBAR ;  /* 0x00000000000079af */ /* 0x000e2a0000000000 */
[----:B------:R-:W3:Y:S05]  /*8e60*/  LDSM.16.M88.4 R184, [R241+0x9800] ;  /* 0x00980000f1b8783b */ /* 0x000eea0000000200 */
[----:B------:R-:W-:Y:S05]  /*8e70*/  LDSM.16.M88.4 R188, [R240] ;  /* 0x00000000f0bc783b */ /* 0x000fea0000000200 */
[----:B------:R-:W3:Y:S05]  /*8e80*/  LDSM.16.M88.4 R192, [R239] ;  /* 0x00000000efc0783b */ /* 0x000eea0000000200 */
[----:B-1----:R-:W1:Y:S01]  /*8e90*/  LDSM.16.M88.4 R196, [R231] ;  /* 0x00000000e7c4783b */ /* 0x002e620000000200 */
[C---:B--2---:R-:W-:Y:S04]  /*8ea0*/  HMMA.16816.F32 R4, R168.reuse, R172, RZ ;  /* 0x000000aca804723c */ /* 0x044fe800000018ff */
[----:B------:R-:W2:Y:S05]  /*8eb0*/  LDSM.16.M88.4 R200, [R230] ;  /* 0x00000000e6c8783b */ /* 0x000eaa0000000200 */
[----:B------:R-:W1:Y:S01]  /*8ec0*/  LDSM.16.M88.4 R204, [R229] ;  /* 0x00000000e5cc783b */ /* 0x000e620000000200 */
[C---:B-----5:R-:W-:Y:S04]  /*8ed0*/  HMMA.16816.F32 R8, R168.reuse, R174, RZ ;  /* 0x000000aea808723c */ /* 0x060fe800000018ff */
[----:B------:R-:W-:Y:S04]  /*8ee0*/  LDSM.16.M88.4 R208, [R238] ;  /* 0x00000000eed0783b */ /* 0x000fe80000000200 */
[C---:B----4-:R-:W-:Y:S01]  /*8ef0*/  HMMA.16816.F32 R12, R168.reuse, R176, RZ ;  /* 0x000000b0a80c723c */ /* 0x050fe200000018ff */
[----:B------:R-:W4:Y:S05]  /*8f00*/  LDSM.16.M88.4 R212, [R235+0x8000] ;  /* 0x00800000ebd4783b */ /* 0x000f2a0000000200 */
[----:B------:R-:W-:Y:S02]  /*8f10*/  LDSM.16.M88.4 R172, [R235+0x9000] ;  /* 0x00900000ebac783b */ /* 0x000fe40000000200 */
[C---:B---3--:R-:W-:Y:S03]  /*8f20*/  HMMA.16816.F32 R16, R168.reuse, R178, RZ ;  /* 0x000000b2a810723c */ /* 0x048fe600000018ff */
[----:B------:R-:W-:Y:S05]  /*8f30*/  LDSM.16.M88.4 R176, [R235+0x9800] ;  /* 0x00980000ebb0783b */ /* 0x000fea0000000200 */
[C---:B------:R-:W-:Y:S08]  /*8f40*/  HMMA.16816.F32 R20, R168.reuse, R180, RZ ;  /* 0x000000b4a814723c */ /* 0x040ff000000018ff */
[C---:B------:R-:W-:Y:S01]  /*8f50*/  HMMA.16816.F32 R24, R168.reuse, R182, RZ ;  /* 0x000000b6a818723c */ /* 0x040fe200000018ff */
[----:B------:R-:W-:Y:S07]  /*8f60*/  LDSM.16.M88.4 R180, [R237] ;  /* 0x00000000edb4783b */ /* 0x000fee0000000200 */
[C---:B------:R-:W-:Y:S08]  /*8f70*/  HMMA.16816.F32 R28, R168.reuse, R184, RZ ;  /* 0x000000b8a81c723c */ /* 0x040ff000000018ff */
[----:B------:R-:W-:Y:S01]  /*8f80*/  HMMA.16816.F32 R32, R168, R186, RZ ;  /* 0x000000baa820723c */ /* 0x000fe200000018ff */
[----:B------:R-:W3:Y:S05]  /*8f90*/  LDSM.16.M88.4 R168, [R235+0x8800] ;  /* 0x00880000eba8783b */ /* 0x000eea0000000200 */
[----:B------:R-:W5:Y:S02]  /*8fa0*/  LDSM.16.M88.4 R184, [R228] ;  /* 0x00000000e4b8783b */ /* 0x000f640000000200 */
[C---:B------:R-:W-:Y:S08]  /*8fb0*/  HMMA.16816.F32 R4, R188.reuse, R192, R4 ;  /* 0x000000c0bc04723c */ /* 0x040ff00000001804 */
[C---:B------:R-:W-:Y:S01]  /*8fc0*/  HMMA.16816.F32 R8, R188.reuse, R194, R8 ;  /* 0x000000c2bc08723c */ /* 0x040fe20000001808 */
[----:B------:R-:W-:Y:S07]  /*8fd0*/  LDSM.16.M88.4 R192, [R228+0x1000] ;  /* 0x00100000e4c0783b */ /* 0x000fee0000000200 */
[C---:B-1----:R-:W-:Y:S08]  /*8fe0*/  HMMA.16816.F32 R12, R188.reuse, R196, R12 ;  /* 0x000000c4bc0c723c */ /* 0x042ff0000000180c */
[C---:B------:R-:W-:Y:S01]  /*8ff0*/  HMMA.16816.F32 R16, R188.reuse, R198, R16 ;  /* 0x000000c6bc10723c */ /* 0x040fe20000001810 */
[----:B------:R-:W-:Y:S07]  /*9000*/  LDSM.16.M88.4 R196, [R228+0x1800] ;  /* 0x00180000e4c4783b */ /* 0x000fee0000000200 */
[C---:B--2---:R-:W-:Y:S08]  /*9010*/  HMMA.16816.F32 R20, R188.reuse, R200, R20 ;  /* 0x000000c8bc14723c */ /* 0x044ff00000001814 */
[C---:B------:R-:W-:Y:S01]  /*9020*/  HMMA.16816.F32 R24, R188.reuse, R202, R24 ;  /* 0x000000cabc18723c */ /* 0x040fe20000001818 */
[----:B------:R-:W-:Y:S07]  /*9030*/  LDSM.16.M88.4 R200, [R242+0x2000] ;  /* 0x00200000f2c8783b */ /* 0x000fee0000000200 */
[C---:B------:R-:W-:Y:S08]  /*9040*/  HMMA.16816.F32 R28, R188.reuse, R204, R28 ;  /* 0x000000ccbc1c723c */ /* 0x040ff0000000181c */
[----:B------:R-:W-:Y:S01]  /*9050*/  HMMA.16816.F32 R32, R188, R206, R32 ;  /* 0x000000cebc20723c */ /* 0x000fe20000001820 */
[----:B------:R-:W1:Y:S05]  /*9060*/  LDSM.16.M88.4 R188, [R228+0x800] ;  /* 0x00080000e4bc783b */ /* 0x000e6a0000000200 */
[----:B------:R-:W2:Y:S02]  /*9070*/  LDSM.16.M88.4 R204, [R241+0xa000] ;  /* 0x00a00000f1cc783b */ /* 0x000ea40000000200 */
[C---:B----4-:R-:W-:Y:S08]  /*9080*/  HMMA.16816.F32 R4, R208.reuse, R212, R4 ;  /* 0x000000d4d004723c */ /* 0x050ff00000001804 */
[C---:B------:R-:W-:Y:S01]  /*9090*/  HMMA.16816.F32 R8, R208.reuse, R214, R8 ;  /* 0x000000d6d008723c */ /* 0x040fe20000001808 */
[----:B------:R-:W-:Y:S07]  /*90a0*/  LDSM.16.M88.4 R212, [R227] ;  /* 0x00000000e3d4783b */ /* 0x000fee0000000200 */
[C---:B---3--:R-:W-:Y:S08]  /*90b0*/  HMMA.16816.F32 R12, R208.reuse, R168, R12 ;  /* 0x000000a8d00c723c */ /* 0x048ff0000000180c */
[C---:B------:R-:W-:Y:S01]  /*90c0*/  HMMA.16816.F32 R16, R208.reuse, R170, R16 ;  /* 0x000000aad010723c */ /* 0x040fe20000001810 */
[----:B------:R-:W3:Y:S07]  /*90d0*/  LDSM.16.M88.4 R168, [R241+0xa800] ;  /* 0x00a80000f1a8783b */ /* 0x000eee0000000200 */
[C---:B------:R-:W-:Y:S08]  /*90e0*/  HMMA.16816.F32 R20, R208.reuse, R172, R20 ;  /* 0x000000acd014723c */ /* 0x040ff00000001814 */
[C---:B------:R-:W-:Y:S01]  /*90f0*/  HMMA.16816.F32 R24, R208.reuse, R174, R24 ;  /* 0x000000aed018723c */ /* 0x040fe20000001818 */
[----:B------:R-:W4:Y:S07]  /*9100*/  LDSM.16.M88.4 R172, [R241+0xb000] ;  /* 0x00b00000f1ac783b */ /* 0x000f2e0000000200 */
[C---:B------:R-:W-:Y:S08]  /*9110*/  HMMA.16816.F32 R28, R208.reuse, R176, R28 ;  /* 0x000000b0d01c723c */ /* 0x040ff0000000181c */
[----:B------:R-:W-:Y:S01]  /*9120*/  HMMA.16816.F32 R32, R208, R178, R32 ;  /* 0x000000b2d020723c */ /* 0x000fe20000001820 */
[----:B------:R-:W2:Y:S05]  /*9130*/  LDSM.16.M88.4 R176, [R241+0xb800] ;  /* 0x00b80000f1b0783b */ /* 0x000eaa0000000200 */
[----:B------:R-:W2:Y:S02]  /*9140*/  LDSM.16.M88.4 R208, [R240+0x2000] ;  /* 0x00200000f0d0783b */ /* 0x000ea40000000200 */
[C---:B-----5:R-:W-:Y:S08]  /*9150*/  HMMA.16816.F32 R4, R180.reuse, R184, R4 ;  /* 0x000000b8b404723c */ /* 0x060ff00000001804 */
[C---:B------:R-:W-:Y:S01]  /*9160*/  HMMA.16816.F32 R8, R180.reuse, R186, R8 ;  /* 0x000000bab408723c */ /* 0x040fe20000001808 */
[----:B------:R-:W-:Y:S07]  /*9170*/  LDSM.16.M88.4 R184, [R225] ;  /* 0x00000000e1b8783b */ /* 0x000fee0000000200 */
[C---:B-1----:R-:W-:Y:S08]  /*9180*/  HMMA.16816.F32 R12, R180.reuse, R188, R12 ;  /* 0x000000bcb40c723c */ /* 0x042ff0000000180c */
[C---:B------:R-:W-:Y:S01]  /*9190*/  HMMA.16816.F32 R16, R180.reuse, R190, R16 ;  /* 0x000000beb410723c */ /* 0x040fe20000001810 */
[----:B------:R-:W-:Y:S07]  /*91a0*/  LDSM.16.M88.4 R188, [R224] ;  /* 0x00000000e0bc783b */ /* 0x000fee0000000200 */
[C---:B------:R-:W-:Y:S08]  /*91b0*/  HMMA.16816.F32 R20, R180.reuse, R192, R20 ;  /* 0x000000c0b414723c */ /* 0x040ff00000001814 */
[C---:B------:R-:W-:Y:S01]  /*91c0*/  HMMA.16816.F32 R24, R180.reuse, R194, R24 ;  /* 0x000000c2b418723c */ /* 0x040fe20000001818 */
[----:B------:R-:W-:Y:S07]  /*91d0*/  LDSM.16.M88.4 R192, [R238+0x2000] ;  /* 0x00200000eec0783b */ /* 0x000fee0000000200 */
[C---:B------:R-:W-:Y:S08]  /*91e0*/  HMMA.16816.F32 R28, R180.reuse, R196, R28 ;  /* 0x000000c4b41c723c */ /* 0x040ff0000000181c */
[----:B------:R-:W-:Y:S01]  /*91f0*/  HMMA.16816.F32 R32, R180, R198, R32 ;  /* 0x000000c6b420723c */ /* 0x000fe20000001820 */
[----:B------:R-:W1:Y:S05]  /*9200*/  LDSM.16.M88.4 R180, [R226] ;  /* 0x00000000e2b4783b */ /* 0x000e6a0000000200 */
[----:B------:R-:W5:Y:S02]  /*9210*/  LDSM.16.M88.4 R196, [R235+0xa000] ;  /* 0x00a00000ebc4783b */ /* 0x000f640000000200 */
[C---:B--2---:R-:W-:Y:S08]  /*9220*/  HMMA.16816.F32 R4, R200.reuse, R204, R4 ;  /* 0x000000ccc804723c */ /* 0x044ff00000001804 */
[C---:B------:R-:W-:Y:S01]  /*9230*/  HMMA.16816.F32 R8, R200.reuse, R206, R8 ;  /* 0x000000cec808723c */ /* 0x040fe20000001808 */
[----:B------:R-:W-:Y:S07]  /*9240*/  LDSM.16.M88.4 R204, [R228+0x2000] ;  /* 0x00200000e4cc783b */ /* 0x000fee0000000200 */
[C---:B---3--:R-:W-:Y:S08]  /*9250*/  HMMA.16816.F32 R12, R200.reuse, R168, R12 ;  /* 0x000000a8c80c723c */ /* 0x048ff0000000180c */
[C---:B------:R-:W-:Y:S01]  /*9260*/  HMMA.16816.F32 R16, R200.reuse, R170, R16 ;  /* 0x000000aac810723c */ /* 0x040fe20000001810 */
[----:B------:R-:W2:Y:S07]  /*9270*/  LDSM.16.M88.4 R168, [R235+0xa800] ;  /* 0x00a80000eba8783b */ /* 0x000eae0000000200 */
[C---:B----4-:R-:W-:Y:S08]  /*9280*/  HMMA.16816.F32 R20, R200.reuse, R172, R20 ;  /* 0x000000acc814723c */ /* 0x050ff00000001814 */
[C---:B------:R-:W-:Y:S01]  /*9290*/  HMMA.16816.F32 R24, R200.reuse, R174, R24 ;  /* 0x000000aec818723c */ /* 0x040fe20000001818 */
[----:B------:R-:W3:Y:S07]  /*92a0*/  LDSM.16.M88.4 R172, [R235+0xb000] ;  /* 0x00b00000ebac783b */ /* 0x000eee0000000200 */
[C---:B------:R-:W-:Y:S08]  /*92b0*/  HMMA.16816.F32 R28, R200.reuse, R176, R28 ;  /* 0x000000b0c81c723c */ /* 0x040ff0000000181c */
[----:B------:R-:W-:Y:S01]  /*92c0*/  HMMA.16816.F32 R32, R200, R178, R32 ;  /* 0x000000b2c820723c */ /* 0x000fe20000001820 */
[----:B------:R-:W4:Y:S05]  /*92d0*/  LDSM.16.M88.4 R176, [R235+0xb800] ;  /* 0x00b80000ebb0783b */ /* 0x000f2a0000000200 */
[----:B------:R-:W2:Y:S02]  /*92e0*/  LDSM.16.M88.4 R200, [R237+0x2000] ;  /* 0x00200000edc8783b */ /* 0x000ea40000000200 */
[C---:B------:R-:W-:Y:S08]  /*92f0*/  HMMA.16816.F32 R4, R208.reuse, R212, R4 ;  /* 0x000000d4d004723c */ /* 0x040ff00000001804 */
[C---:B------:R-:W-:Y:S01]  /*9300*/  HMMA.16816.F32 R8, R208.reuse, R214, R8 ;  /* 0x000000d6d008723c */ /* 0x040fe20000001808 */
[----:B------:R-:W-:Y:S07]  /*9310*/  LDSM.16.M88.4 R212, [R241+0xc000] ;  /* 0x00c00000f1d4783b */ /* 0x000fee0000000200 */
[C---:B-1----:R-:W-:Y:S08]  /*9320*/  HMMA.16816.F32 R12, R208.reuse, R180, R12 ;  /* 0x000000b4d00c723c */ /* 0x042ff0000000180c */
[C---:B------:R-:W-:Y:S01]  /*9330*/  HMMA.16816.F32 R16, R208.reuse, R182, R16 ;  /* 0x000000b6d010723c */ /* 0x040fe20000001810 */
[----:B------:R-:W1:Y:S07]  /*9340*/  LDSM.16.M88.4 R180, [R228+0x2800] ;  /* 0x00280000e4b4783b */ /* 0x000e6e0000000200 */
[C---:B------:R-:W-:Y:S08]  /*9350*/  HMMA.16816.F32 R20, R208.reuse, R184, R20 ;  /* 0x000000b8d014723c */ /* 0x040ff00000001814 */
[C---:B------:R-:W-:Y:S01]  /*9360*/  HMMA.16816.F32 R24, R208.reuse, R186, R24 ;  /* 0x000000bad018723c */ /* 0x040fe20000001818 */
[----:B------:R-:W1:Y:S07]  /*9370*/  LDSM.16.M88.4 R184, [R228+0x3000] ;  /* 0x00300000e4b8783b */ /* 0x000e6e0000000200 */
[C---:B------:R-:W-:Y:S08]  /*9380*/  HMMA.16816.F32 R28, R208.reuse, R188, R28 ;  /* 0x000000bcd01c723c */ /* 0x040ff0000000181c */
[----:B------:R-:W-:Y:S01]  /*9390*/  HMMA.16816.F32 R32, R208, R190, R32 ;  /* 0x000000bed020723c */ /* 0x000fe20000001820 */
[----:B------:R-:W1:Y:S05]  /*93a0*/  LDSM.16.M88.4 R188, [R228+0x3800] ;  /* 0x00380000e4bc783b */ /* 0x000e6a0000000200 */
[----:B------:R-:W1:Y:S02]  /*93b0*/  LDSM.16.M88.4 R208, [R242+0x4000] ;  /* 0x00400000f2d0783b */ /* 0x000e640000000200 */
[C---:B-----5:R-:W-:Y:S08]  /*93c0*/  HMMA.16816.F32 R4, R192.reuse, R196, R4 ;  /* 0x000000c4c004723c */ /* 0x060ff00000001804 */
[C---:B------:R-:W-:Y:S01]  /*93d0*/  HMMA.16816.F32 R8, R192.reuse, R198, R8 ;  /* 0x000000c6c008723c */ /* 0x040fe20000001808 */
[----:B------:R-:W-:Y:S07]  /*93e0*/  LDSM.16.M88.4 R196, [R223] ;  /* 0x00000000dfc4783b */ /* 0x000fee0000000200 */
[C---:B--2---:R-:W-:Y:S08]  /*93f0*/  HMMA.16816.F32 R12, R192.reuse, R168, R12 ;  /* 0x000000a8c00c723c */ /* 0x044ff0000000180c */
[C---:B------:R-:W-:Y:S01]  /*9400*/  HMMA.16816.F32 R16, R192.reuse, R170, R16 ;  /* 0x000000aac010723c */ /* 0x040fe20000001810 */
[----:B------:R-:W2:Y:S07]  /*9410*/  LDSM.16.M88.4 R168, [R241+0xc800] ;  /* 0x00c80000f1a8783b */ /* 0x000eae0000000200 */
[C---:B---3--:R-:W-:Y:S08]  /*9420*/  HMMA.16816.F32 R20, R192.reuse, R172, R20 ;  /* 0x000000acc014723c */ /* 0x048ff00000001814 */
[C---:B------:R-:W-:Y:S01]  /*9430*/  HMMA.16816.F32 R24, R192.reuse, R174, R24 ;  /* 0x000000aec018723c */ /* 0x040fe20000001818 */
[----:B------:R-:W3:Y:S07]  /*9440*/  LDSM.16.M88.4 R172, [R241+0xd000] ;  /* 0x00d00000f1ac783b */ /* 0x000eee0000000200 */
[C---:B----4-:R-:W-:Y:S08]  /*9450*/  HMMA.16816.F32 R28, R192.reuse, R176, R28 ;  /* 0x000000b0c01c723c */ /* 0x050ff0000000181c */
[----:B------:R-:W-:Y:S01]  /*9460*/  HMMA.16816.F32 R32, R192, R178, R32 ;  /* 0x000000b2c020723c */ /* 0x000fe20000001820 */
[----:B------:R-:W4:Y:S05]  /*9470*/  LDSM.16.M88.4 R176, [R241+0xd800] ;  /* 0x00d80000f1b0783b */ /* 0x000f2a0000000200 */
[----:B------:R-:W5:Y:S02]  /*9480*/  LDSM.16.M88.4 R192, [R240+0x4000] ;  /* 0x00400000f0c0783b */ /* 0x000f640000000200 */
[C---:B------:R-:W-:Y:S08]  /*9490*/  HMMA.16816.F32 R4, R200.reuse, R204, R4 ;  /* 0x000000ccc804723c */ /* 0x040ff00000001804 */
[C---:B------:R-:W-:Y:S01]  /*94a0*/  HMMA.16816.F32 R8, R200.reuse, R206, R8 ;  /* 0x000000cec808723c */ /* 0x040fe20000001808 */
[----:B------:R-:W-:Y:S07]  /*94b0*/  LDSM.16.M88.4 R204, [R235+0xc000] ;  /* 0x00c00000ebcc783b */ /* 0x000fee0000000200 */
[C---:B-1----:R-:W-:Y:S08]  /*94c0*/  HMMA.16816.F32 R12, R200.reuse, R180, R12 ;  /* 0x000000b4c80c723c */ /* 0x042ff0000000180c */
[C---:B------:R-:W-:Y:S01]  /*94d0*/  HMMA.16816.F32 R16, R200.reuse, R182, R16 ;  /* 0x000000b6c810723c */ /* 0x040fe20000001810 */
[----:B------:R-:W1:Y:S07]  /*94e0*/  LDSM.16.M88.4 R180, [R222] ;  /* 0x00000000deb4783b */ /* 0x000e6e0000000200 */
[C---:B------:R-:W-:Y:S08]  /*94f0*/  HMMA.16816.F32 R20, R200.reuse, R184, R20 ;  /* 0x000000b8c814723c */ /* 0x040ff00000001814 */
[C---:B------:R-:W-:Y:S01]  /*9500*/  HMMA.16816.F32 R24, R200.reuse, R186, R24 ;  /* 0x000000bac818723c */ /* 0x040fe20000001818 */
[----:B------:R-:W1:Y:S07]  /*9510*/  LDSM.16.M88.4 R184, [R221] ;  /* 0x00000000ddb8783b */ /* 0x000e6e0000000200 */
[C---:B------:R-:W-:Y:S08]  /*9520*/  HMMA.16816.F32 R28, R200.reuse, R188, R28 ;  /* 0x000000bcc81c723c */ /* 0x040ff0000000181c */
[----:B------:R-:W-:Y:S01]  /*9530*/  HMMA.16816.F32 R32, R200, R190, R32 ;  /* 0x000000bec820723c */ /* 0x000fe20000001820 */
[----:B------:R-:W1:Y:S05]  /*9540*/  LDSM.16.M88.4 R188, [R220] ;  /* 0x00000000dcbc783b */ /* 0x000e6a0000000200 */
[----:B------:R-:W1:Y:S02]  /*9550*/  LDSM.16.M88.4 R200, [R238+0x4000] ;  /* 0x00400000eec8783b */ /* 0x000e640000000200 */
[C---:B------:R-:W-:Y:S08]  /*9560*/  HMMA.16816.F32 R4, R208.reuse, R212, R4 ;  /* 0x000000d4d004723c */ /* 0x040ff00000001804 */
[C---:B------:R-:W-:Y:S01]  /*9570*/  HMMA.16816.F32 R8, R208.reuse, R214, R8 ;  /* 0x000000d6d008723c */ /* 0x040fe20000001808 */
[----:B------:R-:W-:Y:S07]  /*9580*/  LDSM.16.M88.4 R212, [R228+0x4000] ;  /* 0x00400000e4d4783b */ /* 0x000fee0000000200 */
        /* <DEDUP_REMOVED lines=9> */
[----:B------:R-:W2:Y:S02]  /*9620*/  LDSM.16.M88.4 R208, [R237+0x4000] ;  /* 0x00400000edd0783b */ /* 0x000ea40000000200 */
[C---:B-----5:R-:W-:Y:S08]  /*9630*/  HMMA.16816.F32 R4, R192.reuse, R196, R4 ;  /* 0x000000c4c004723c */ /* 0x060ff00000001804 */
[C---:B------:R-:W-:Y:S01]  /*9640*/  HMMA.16816.F32 R8, R192.reuse, R198, R8 ;  /* 0x000000c6c008723c */ /* 0x040fe20000001808 */
[----:B------:R-:W-:Y:S07]  /*9650*/  LDSM.16.M88.4 R196, [R241+0xe000] ;  /* 0x00e00000f1c4783b */ /* 0x000fee0000000200 */
[C---:B-1----:R-:W-:Y:S08]  /*9660*/  HMMA.16816.F32 R12, R192.reuse, R180, R12 ;  /* 0x000000b4c00c723c */ /* 0x042ff0000000180c */
[C---:B------:R-:W-:Y:S01]  /*9670*/  HMMA.16816.F32 R16, R192.reuse, R182, R16 ;  /* 0x000000b6c010723c */ /* 0x040fe20000001810 */
[----:B------:R-:W1:Y:S07]  /*9680*/  LDSM.16.M88.4 R180, [R228+0x4800] ;  /* 0x00480000e4b4783b */ /* 0x000e6e0000000200 */
[C---:B------:R-:W-:Y:S08]  /*9690*/  HMMA.16816.F32 R20, R192.reuse, R184, R20 ;  /* 0x000000b8c014723c */ /* 0x040ff00000001814 */
[C---:B------:R-:W-:Y:S01]  /*96a0*/  HMMA.16816.F32 R24, R192.reuse, R186, R24 ;  /* 0x000000bac018723c */ /* 0x040fe20000001818 */
[----:B------:R-:W5:Y:S07]  /*96b0*/  LDSM.16.M88.4 R184, [R228+0x5000] ;  /* 0x00500000e4b8783b */ /* 0x000f6e0000000200 */
[C---:B------:R-:W-:Y:S08]  /*96c0*/  HMMA.16816.F32 R28, R192.reuse, R188, R28 ;  /* 0x000000bcc01c723c */ /* 0x040ff0000000181c */
[----:B------:R-:W-:Y:S01]  /*96d0*/  HMMA.16816.F32 R32, R192, R190, R32 ;  /* 0x000000bec020723c */ /* 0x000fe20000001820 */
[----:B------:R-:W1:Y:S05]  /*96e0*/  LDSM.16.M88.4 R188, [R228+0x5800] ;  /* 0x00580000e4bc783b */ /* 0x000e6a0000000200 */
[----:B------:R-:W1:Y:S02]  /*96f0*/  LDSM.16.M88.4 R192, [R242+0x6000] ;  /* 0x00600000f2c0783b */ /* 0x000e640000000200 */
[C---:B------:R-:W-:Y:S08]  /*9700*/  HMMA.16816.F32 R4, R200.reuse, R204, R4 ;  /* 0x000000ccc804723c */ /* 0x040ff00000001804 */
        /* <DEDUP_REMOVED lines=17> */
[----:B------:R-:W1:Y:S07]  /*9820*/  LDSM.16.M88.4 R180, [R218] ;  /* 0x00000000dab4783b */ /* 0x000e6e0000000200 */
[C---:B-----5:R-:W-:Y:S08]  /*9830*/  HMMA.16816.F32 R20, R208.reuse, R184, R20 ;  /* 0x000000b8d014723c */ /* 0x060ff00000001814 */
[C---:B------:R-:W-:Y:S01]  /*9840*/  HMMA.16816.F32 R24, R208.reuse, R186, R24 ;  /* 0x000000bad018723c */ /* 0x040fe20000001818 */
[----:B------:R-:W5:Y:S07]  /*9850*/  LDSM.16.M88.4 R184, [R217] ;  /* 0x00000000d9b8783b */ /* 0x000f6e0000000200 */
        /* <DEDUP_REMOVED lines=18> */
[C---:B------:R-:W-:Y:S08]  /*9980*/  HMMA.16816.F32 R8, R200.reuse, R206, R8 ;  /* 0x000000cec808723c */ /* 0x040ff00000001808 */
[C---:B-1----:R-:W-:Y:S08]  /*9990*/  HMMA.16816.F32 R12, R200.reuse, R180, R12 ;  /* 0x000000b4c80c723c */ /* 0x042ff0000000180c */
[C---:B------:R-:W-:Y:S08]  /*99a0*/  HMMA.16816.F32 R16, R200.reuse, R182, R16 ;  /* 0x000000b6c810723c */ /* 0x040ff00000001810 */
[C---:B-----5:R-:W-:Y:S08]  /*99b0*/  HMMA.16816.F32 R20, R200.reuse, R184, R20 ;  /* 0x000000b8c814723c */ /* 0x060ff00000001814 */
[C---:B------:R-:W-:Y:S08]  /*99c0*/  HMMA.16816.F32 R24, R200.reuse, R186, R24 ;  /* 0x000000bac818723c */ /* 0x040ff00000001818 */
[C---:B------:R-:W-:Y:S08]  /*99d0*/  HMMA.16816.F32 R28, R200.reuse, R188, R28 ;  /* 0x000000bcc81c723c */ /* 0x040ff0000000181c */
[----:B------:R-:W-:Y:S08]  /*99e0*/  HMMA.16816.F32 R32, R200, R190, R32 ;  /* 0x000000bec820723c */ /* 0x000ff00000001820 */
[C---:B------:R-:W-:Y:S08]  /*99f0*/  HMMA.16816.F32 R4, R208.reuse, R212, R4 ;  /* 0x000000d4d004723c */ /* 0x040ff00000001804 */
[C---:B------:R-:W-:Y:S08]  /*9a00*/  HMMA.16816.F32 R8, R208.reuse, R214, R8 ;  /* 0x000000d6d008723c */ /* 0x040ff00000001808 */
[C---:B--2---:R-:W-:Y:S08]  /*9a10*/  HMMA.16816.F32 R12, R208.reuse, R168, R12 ;  /* 0x000000a8d00c723c */ /* 0x044ff0000000180c */
[C---:B------:R-:W-:Y:S01]  /*9a20*/  HMMA.16816.F32 R16, R208.reuse, R170, R16 ;  /* 0x000000aad010723c */ /* 0x040fe20000001810 */
[----:B------:R-:W1:Y:S07]  /*9a30*/  LDSM.16.M88.4 R168, [R228+0x6800] ;  /* 0x00680000e4a8783b */ /* 0x000e6e0000000200 */
[C---:B---3--:R-:W-:Y:S08]  /*9a40*/  HMMA.16816.F32 R20, R208.reuse, R172, R20 ;  /* 0x000000acd014723c */ /* 0x048ff00000001814 */
[C---:B------:R-:W-:Y:S01]  /*9a50*/  HMMA.16816.F32 R24, R208.reuse, R174, R24 ;  /* 0x000000aed018723c */ /* 0x040fe20000001818 */
[----:B------:R-:W2:Y:S07]  /*9a60*/  LDSM.16.M88.4 R172, [R228+0x7000] ;  /* 0x00700000e4ac783b */ /* 0x000eae0000000200 */
[C---:B----4-:R-:W-:Y:S08]  /*9a70*/  HMMA.16816.F32 R28, R208.reuse, R176, R28 ;  /* 0x000000b0d01c723c */ /* 0x050ff0000000181c */
[----:B------:R-:W-:Y:S08]  /*9a80*/  HMMA.16816.F32 R32, R208, R178, R32 ;  /* 0x000000b2d020723c */ /* 0x000ff00000001820 */
[C---:B------:R-:W-:Y:S08]  /*9a90*/  HMMA.16816.F32 R4, R192.reuse, R196, R4 ;  /* 0x000000c4c004723c */ /* 0x040ff00000001804 */
[C---:B------:R-:W-:Y:S08]  /*9aa0*/  HMMA.16816.F32 R8, R192.reuse, R198, R8 ;  /* 0x000000c6c008723c */ /* 0x040ff00000001808 */
[C---:B-1----:R-:W-:Y:S08]  /*9ab0*/  HMMA.16816.F32 R12, R192.reuse, R168, R12 ;  /* 0x000000a8c00c723c */ /* 0x042ff0000000180c */
[C---:B------:R-:W-:Y:S01]  /*9ac0*/  HMMA.16816.F32 R16, R192.reuse, R170, R16 ;  /* 0x000000aac010723c */ /* 0x040fe20000001810 */
[----:B------:R-:W1:Y:S01]  /*9ad0*/  LDSM.16.M88.4 R168, [R228+0x7800] ;  /* 0x00780000e4a8783b */ /* 0x000e620000000200 */
[----:B------:R-:W-:Y:S04]  /*9ae0*/  DEPBAR.LE SB0, 0x0 ;  /* 0x000080000000791a */ /* 0x000fe80000000000 */
[----:B------:R-:W-:Y:S01]  /*9af0*/  BAR.SYNC.DEFER_BLOCKING 0x0 ;  /* 0x0000000000007b1d */ /* 0x000fe20000010000 */
[----:B------:R-:W-:Y:S01]  /*9b00*/  FMUL.FTZ R164, R6, c[0x0][0x2ec] ;  /* 0x0000bb0006a47a20 */ /* 0x000fe20000410000 */
[C---:B--2---:R-:W-:Y:S04]  /*9b10*/  HMMA.16816.F32 R20, R192.reuse, R172, R20 ;  /* 0x000000acc014723c */ /* 0x044fe80000001814 */
[----:B------:R2:W3:Y:S01]  /*9b20*/  MUFU.TANH R187, R164 ;  /* 0x000000a400bb7308 */ /* 0x0004e20000002400 */
[----:B------:R-:W-:Y:S02]  /*9b30*/  FMUL.FTZ R166, R8, c[0x0][0x2ec] ;  /* 0x0000bb0008a67a20 */ /* 0x000fe40000410000 */
[----:B------:R-:W-:Y:S01]  /*9b40*/  FMUL.FTZ R165, R5, c[0x0][0x2ec] ;  /* 0x0000bb0005a57a20 */ /* 0x000fe20000410000 */
[C---:B------:R-:W-:Y:S04]  /*9b50*/  HMMA.16816.F32 R24, R192.reuse, R174, R24 ;  /* 0x000000aec018723c */ /* 0x040fe80000001818 */
[----:B------:R-:W-:Y:S02]  /*9b60*/  FMUL.FTZ R199, R9, c[0x0][0x2ec] ;  /* 0x0000bb0009c77a20 */ /* 0x000fe40000410000 */
[----:B------:R4:W3:Y:S01]  /*9b70*/  MUFU.TANH R181, R166 ;  /* 0x000000a600b57308 */ /* 0x0008e20000002400 */
[----:B------:R-:W-:Y:S02]  /*9b80*/  FMUL.FTZ R198, R4, c[0x0][0x2ec] ;  /* 0x0000bb0004c67a20 */ /* 0x000fe40000410000 */
[----:B------:R-:W-:Y:S03]  /*9b90*/  FMUL.FTZ R197, R7, c[0x0][0x2ec] ;  /* 0x0000bb0007c57a20 */ /* 0x000fe60000410000 */
[----:B------:R-:W-:Y:S02]  /*9ba0*/  FMUL.FTZ R14, R14, c[0x0][0x2ec] ;  /* 0x0000bb000e0e7a20 */ /* 0x000fe40000410000 */
[----:B------:R-:W-:Y:S02]  /*9bb0*/  FMUL.FTZ R15, R15, c[0x0][0x2ec] ;  /* 0x0000bb000f0f7a20 */ /* 0x000fe40000410000 */
[----:B------:R5:W3:Y:S01]  /*9bc0*/  MUFU.TANH R182, R165 ;  /* 0x000000a500b67308 */ /* 0x000ae20000002400 */
[----:B------:R-:W-:Y:S02]  /*9bd0*/  FMUL.FTZ R17, R17, c[0x0][0x2ec] ;  /* 0x0000bb0011117a20 */ /* 0x000fe40000410000 */
[----:B------:R-:W-:Y:S02]  /*9be0*/  FMUL.FTZ R21, R21, c[0x0][0x2ec] ;  /* 0x0000bb0015157a20 */ /* 0x000fe40000410000 */
[----:B--2---:R-:W-:Y:S02]  /*9bf0*/  FMUL.FTZ R164, R11, c[0x0][0x2ec] ;  /* 0x0000bb000ba47a20 */ /* 0x004fe40000410000 */
[----:B------:R-:W-:Y:S01]  /*9c00*/  FMUL.FTZ R11, R16, c[0x0][0x2ec] ;  /* 0x0000bb00100b7a20 */ /* 0x000fe20000410000 */
[C---:B-1----:R-:W-:Y:S02]  /*9c10*/  HMMA.16816.F32 R28, R192.reuse, R168, R28 ;  /* 0x000000a8c01c723c */ /* 0x042fe4000000181c */
[----:B------:R1:W2:Y:S01]  /*9c20*/  MUFU.TANH R9, R164 ;  /* 0x000000a400097308 */ /* 0x0002a20000002400 */
[----:B------:R-:W-:Y:S02]  /*9c30*/  FMUL.FTZ R214, R24, c[0x0][0x2ec] ;  /* 0x0000bb0018d67a20 */ /* 0x000fe40000410000 */
[----:B----4-:R-:W-:Y:S02]  /*9c40*/  FMUL.FTZ R166, R13, c[0x0][0x2ec] ;  /* 0x0000bb000da67a20 */ /* 0x010fe40000410000 */
[----:B------:R-:W-:Y:S01]  /*9c50*/  FMUL.FTZ R22, R22, c[0x0][0x2ec] ;  /* 0x0000bb0016167a20 */ /* 0x000fe20000410000 */
[----:B------:R-:W-:Y:S04]  /*9c60*/  HMMA.16816.F32 R32, R192, R170, R32 ;  /* 0x000000aac020723c */ /* 0x000fe80000001820 */
[----:B------:R4:W2:Y:S01]  /*9c70*/  MUFU.TANH R189, R166 ;  /* 0x000000a600bd7308 */ /* 0x0008a20000002400 */
[----:B------:R-:W-:Y:S02]  /*9c80*/  FMUL.FTZ R23, R23, c[0x0][0x2ec] ;  /* 0x0000bb0017177a20 */ /* 0x000fe40000410000 */
[----:B------:R-:W-:Y:S02]  /*9c90*/  FMUL.FTZ R25, R25, c[0x0][0x2ec] ;  /* 0x0000bb0019197a20 */ /* 0x000fe40000410000 */
[----:B-----5:R-:W-:Y:S03]  /*9ca0*/  FMUL.FTZ R165, R10, c[0x0][0x2ec] ;  /* 0x0000bb000aa57a20 */ /* 0x020fe60000410000 */
[----:B------:R-:W-:Y:S02]  /*9cb0*/  IMAD.MOV.U32 R194, RZ, RZ, R2 ;  /* 0x000000ffffc27224 */ /* 0x000fe400078e0002 */
[----:B------:R5:W2:Y:S01]  /*9cc0*/  MUFU.TANH R10, R165 ;  /* 0x000000a5000a7308 */ /* 0x000aa20000002400 */
[----:B------:R-:W-:Y:S02]  /*9cd0*/  IMAD.MOV.U32 R195, RZ, RZ, R3 ;  /* 0x000000ffffc37224 */ /* 0x000fe400078e0003 */
[----:B------:R-:W-:Y:S02]  /*9ce0*/  FMUL.FTZ R29, R29, c[0x0][0x2ec] ;  /* 0x0000bb001d1d7a20 */ /* 0x000fe40000410000 */
[----:B-1----:R-:W-:Y:S02]  /*9cf0*/  FMUL.FTZ R164, R20, c[0x0][0x2ec] ;  /* 0x0000bb0014a47a20 */ /* 0x002fe40000410000 */
[----:B------:R-:W-:Y:S02]  /*9d00*/  FMUL.FTZ R30, R30, c[0x0][0x2ec] ;  /* 0x0000bb001e1e7a20 */ /* 0x000fe40000410000 */
[----:B------:R-:W-:Y:S01]  /*9d10*/  FMUL.FTZ R31, R31, c[0x0][0x2ec] ;  /* 0x0000bb001f1f7a20 */ /* 0x000fe20000410000 */
[----:B------:R1:W1:Y:S01]  /*9d20*/  MUFU.TANH R213, R164 ;  /* 0x000000a400d57308 */ /* 0x0002620000002400 */
[----:B------:R-:W-:Y:S02]  /*9d30*/  FMUL.FTZ R35, R35, c[0x0][0x2ec] ;  /* 0x0000bb0023237a20 */ /* 0x000fe40000410000 */
[----:B----4-:R-:W-:Y:S07]  /*9d40*/  FMUL.FTZ R166, R18, c[0x0][0x2ec] ;  /* 0x0000bb0012a67a20 */ /* 0x010fee0000410000 */
[----:B------:R4:W2:Y:S01]  /*9d50*/  MUFU.TANH R173, R166 ;  /* 0x000000a600ad7308 */ /* 0x0008a20000002400 */
[----:B-----5:R-:W-:Y:S09]  /*9d60*/  FMUL.FTZ R165, R19, c[0x0][0x2ec] ;  /* 0x0000bb0013a57a20 */ /* 0x020ff20000410000 */
[----:B------:R5:W2:Y:S01]  /*9d70*/  MUFU.TANH R186, R198 ;  /* 0x000000c600ba7308 */ /* 0x000aa20000002400 */
[----:B-1----:R-:W-:Y:S09]  /*9d80*/  FMUL.FTZ R164, R28, c[0x0][0x2ec] ;  /* 0x0000bb001ca47a20 */ /* 0x002ff20000410000 */
[----:B------:R1:W1:Y:S01]  /*9d90*/  MUFU.TANH R183, R197 ;  /* 0x000000c500b77308 */ /* 0x0002620000002400 */
[----:B----4-:R-:W-:Y:S09]  /*9da0*/  FMUL.FTZ R166, R26, c[0x0][0x2ec] ;  /* 0x0000bb001aa67a20 */ /* 0x010ff20000410000 */
        /* <DEDUP_REMOVED lines=10> */
[----:B------:R4:W1:Y:S10]  /*9e50*/  MUFU.TANH R190, R14 ;  /* 0x0000000e00be7308 */ /* 0x0008740000002400 */
[----:B------:R4:W1:Y:S10]  /*9e60*/  MUFU.TANH R191, R15 ;  /* 0x0000000f00bf7308 */ /* 0x0008740000002400 */
[----:B------:R4:W1:Y:S10]  /*9e70*/  MUFU.TANH R179, R11 ;  /* 0x0000000b00b37308 */ /* 0x0008740000002400 */
[----:B------:R4:W1:Y:S10]  /*9e80*/  MUFU.TANH R178, R17 ;  /* 0x0000001100b27308 */ /* 0x0008740000002400 */
[----:B------:R4:W1:Y:S10]  /*9e90*/  MUFU.TANH R215, R21 ;  /* 0x0000001500d77308 */ /* 0x0008740000002400 */
[----:B------:R4:W1:Y:S10]  /*9ea0*/  MUFU.TANH R211, R22 ;  /* 0x0000001600d37308 */ /* 0x0008740000002400 */
[----:B------:R4:W1:Y:S10]  /*9eb0*/  MUFU.TANH R209, R23 ;  /* 0x0000001700d17308 */ /* 0x0008740000002400 */
[----:B------:R-:W1:Y:S10]  /*9ec0*/  MUFU.TANH R214, R214 ;  /* 0x000000d600d67308 */ /* 0x000e740000002400 */
[----:B------:R4:W1:Y:S10]  /*9ed0*/  MUFU.TANH R210, R25 ;  /* 0x0000001900d27308 */ /* 0x0008740000002400 */
[----:B------:R4:W1:Y:S10]  /*9ee0*/  MUFU.TANH R205, R165 ;  /* 0x000000a500cd7308 */ /* 0x0008740000002400 */
[----:B------:R4:W1:Y:S10]  /*9ef0*/  MUFU.TANH R206, R29 ;  /* 0x0000001d00ce7308 */ /* 0x0008740000002400 */
[----:B------:R4:W1:Y:S10]  /*9f00*/  MUFU.TANH R201, R30 ;  /* 0x0000001e00c97308 */ /* 0x0008740000002400 */
[----:B------:R4:W1:Y:S10]  /*9f10*/  MUFU.TANH R199, R31 ;  /* 0x0000001f00c77308 */ /* 0x0008740000002400 */
[----:B------:R-:W1:Y:S10]  /*9f20*/  MUFU.TANH R198, R198 ;  /* 0x000000c600c67308 */ /* 0x000e740000002400 */
[----:B------:R4:W1:Y:S10]  /*9f30*/  MUFU.TANH R197, R164 ;  /* 0x000000a400c57308 */ /* 0x0008740000002400 */
[----:B------:R-:W1:Y:S10]  /*9f40*/  MUFU.TANH R166, R166 ;  /* 0x000000a600a67308 */ /* 0x000e740000002400 */
[----:B------:R4:W1:Y:S01]  /*9f50*/  MUFU.TANH R165, R35 ;  /* 0x0000002300a57308 */ /* 0x0008620000002400 */
[----:B------:R-:W-:-:S05]  /*9f60*/  @!P0 BRA `(.L_x_780) ;  /* 0x00000c2000008947 */ /* 0x000fca0003800000 */
[----:B--23--:R-:W-:Y:S01]  /*9f70*/  ULDC.64 UR8, c[0x0][0x198] ;  /* 0x0000660000087ab9 */ /* 0x00cfe20000000a00 */
        /* <DEDUP_REMOVED lines=14> */
[----:B------:R-:W2:Y:S08]  /*a060*/  R2UR UR34, R3 ;  /* 0x00000000032273c2 */ /* 0x000eb000000e0000 */
[----:B------:R-:W3:Y:S01]  /*a070*/  R2UR UR32, R2 ;  /* 0x00000000022073c2 */ /* 0x000ee200000e0000 */
[----:B--2---:R-:W-:Y:S07]  /*a080*/  UIMAD.WIDE.U32 UR40, UR13, UR34, URZ ;  /* 0x000000220d2872a5 */ /* 0x004fee000f8e003f */
[----:B------:R-:W-:Y:S02]  /*a090*/  UMOV UR37, UR41 ;  /* 0x0000002900257c82 */ /* 0x000fe40008000000 */
[----:B---3--:R-:W-:Y:S02]  /*a0a0*/  UIMAD.WIDE.U32 UR38, UR13, UR32, URZ ;  /* 0x000000200d2672a5 */ /* 0x008fe4000f8e003f */
        /* <DEDUP_REMOVED lines=26> */
[----:B------:R-:W2:Y:S01]  /*a250*/  R2UR UR8, R6 ;  /* 0x00000000060873c2 */ /* 0x000ea200000e0000 */
[----:B------:R-:W-:Y:S02]  /*a260*/  LEA.HI.X.SX32 R7, R2, UR29, 0x2, P0 ;  /* 0x0000001d02077c11 */ /* 0x000fe400080f16ff */
[----:B------:R-:W-:Y:S04]  /*a270*/  LEA R12, P1, R4, UR28, 0x2 ;  /* 0x0000001c040c7c11 */ /* 0x000fe8000f8210ff */
[----:B------:R-:W-:Y:S01]  /*a280*/  LEA.HI.X.SX32 R13, R3, UR29, 0x2, P1 ;  /* 0x0000001d030d7c11 */ /* 0x000fe200088f16ff */
[----:B------:R-:W3:Y:S08]  /*a290*/  R2UR UR9, R7 ;  /* 0x00000000070973c2 */ /* 0x000ef000000e0000 */
[----:B------:R-:W5:Y:S08]  /*a2a0*/  R2UR UR32, R12 ;  /* 0x000000000c2073c2 */ /* 0x000f7000000e0000 */
[----:B------:R-:W4:Y:S02]  /*a2b0*/  R2UR UR33, R13 ;  /* 0x000000000d2173c2 */ /* 0x000f2400000e0000 */
[----:B--2-4-:R-:W-:Y:S01]  /*a2c0*/  MOV R14, UR8 ;  /* 0x00000008000e7c02 */ /* 0x014fe20008000f00 */
[----:B---3--:R-:W-:Y:S05]  /*a2d0*/  IMAD.U32 R15, RZ, RZ, UR9 ;  /* 0x00000009ff0f7e24 */ /* 0x008fea000f8e00ff */
[----:B------:R-:W2:Y:S01]  /*a2e0*/  LDG.E R3, [R14.64] ;  /* 0x0000001e0e037981 */ /* 0x000ea2000c1e1900 */
[----:B-----5:R-:W-:Y:S01]  /*a2f0*/  MOV R4, UR32 ;  /* 0x0000002000047c02 */ /* 0x020fe20008000f00 */
[----:B------:R-:W-:Y:S04]  /*a300*/  UIADD3 UR32, UR37, -UR35, URZ ;  /* 0x8000002325207290 */ /* 0x000fe8000fffe03f */
[----:B------:R-:W-:Y:S01]  /*a310*/  UIMAD UR32, UR32, UR10, -0x40 ;  /* 0xffffffc0202074a4 */ /* 0x000fe2000f8e020a */
[----:B------:R-:W-:Y:S03]  /*a320*/  IMAD.U32 R5, RZ, RZ, UR33 ;  /* 0x00000021ff057e24 */ /* 0x000fe6000f8e00ff */
        /* <DEDUP_REMOVED lines=17> */
.L_x_781:
[----:B------:R2:W-:Y:S01]  /*a440*/  @P6 STS.128 [R246+0x8000], RZ ;  /* 0x008000fff6006388 */ /* 0x0005e20000000c00 */
[CC--:B------:R-:W-:Y:S01]  /*a450*/  LEA R20, P0, R6.reuse, R252.reuse, 0x1 ;  /* 0x000000fc06147211 */ /* 0x0c0fe200078008ff */
[----:B------:R-:W-:Y:S01]  /*a460*/  UMOV UR6, UR8 ;  /* 0x0000000800067c82 */ /* 0x000fe20008000000 */
[C---:B------:R-:W-:Y:S01]  /*a470*/  IADD3 R5, P1, R6.reuse, UR24, RZ ;  /* 0x0000001806057c10 */ /* 0x040fe2000ff3e0ff */
[----:B------:R-:W-:Y:S01]  /*a480*/  UMOV UR7, UR9 ;  /* 0x0000000900077c82 */ /* 0x000fe20008000000 */
[-C--:B----4-:R-:W-:Y:S02]  /*a490*/  LEA.HI.X R21, R6, R251.reuse, R2, 0x1, P0 ;  /* 0x000000fb06157211 */ /* 0x090fe400000f0c02 */
        /* <DEDUP_REMOVED lines=9> */
[CCC-:B------:R-:W-:Y:S02]  /*a530*/  @!P6 LEA.HI.X R19, R5.reuse, R251.reuse, R4.reuse, 0x1, P1 ;  /* 0x000000fb0513e211 */ /* 0x1c0fe400008f0c04 */
[CC--:B------:R-:W-:Y:S01]  /*a540*/  @!P3 LEA R6, P1, R5.reuse, R252.reuse, 0x1 ;  /* 0x000000fc0506b211 */ /* 0x0c0fe200078208ff */
[----:B------:R-:W-:Y:S01]  /*a550*/  @!PT LDS RZ, [RZ] ;  /* 0x00000000fffff984 */ /* 0x000fe20000000800 */
[----:B------:R-:W-:Y:S01]  /*a560*/  @!PT LDS RZ, [RZ] ;  /* 0x00000000fffff984 */ /* 0x000fe20000000800 */
[----:B------:R-:W-:Y:S01]  /*a570*/  @!PT LDS RZ, [RZ] ;  /* 0x00000000fffff984 */ /* 0x000fe20000000800 */
[----:B------:R2:W-:Y:S01]  /*a580*/  @!P5 LDGSTS.E.BYPASS.LTC128B.128 [R246+0xa000], [R20.64+0x80] ;  /* 0x0a00008014f6dfae */ /* 0x0005e2000b901d5e */
[C---:B------:R-:W-:Y:S02]  /*a590*/  IADD3 R3, P2, R5.reuse, UR24, RZ ;  /* 0x0000001805037c10 */ /* 0x040fe4000ff5e0ff */
[-C--:B------:R-:W-:Y:S01]  /*a5a0*/  @!P3 LEA.HI.X R7, R5, R251.reuse, R4, 0x1, P1 ;  /* 0x000000fb0507b211 */ /* 0x080fe200008f0c04 */
[----:B------:R2:W-:Y:S01]  /*a5b0*/  @P4 STS.128 [R246+0xc000], RZ ;  /* 0x00c000fff6004388 */ /* 0x0005e20000000c00 */
[CC--:B------:R-:W-:Y:S02]  /*a5c0*/  @!P6 LEA R16, P0, R3.reuse, R252.reuse, 0x1 ;  /* 0x000000fc0310e211 */ /* 0x0c0fe400078008ff */
[-C--:B------:R-:W-:Y:S01]  /*a5d0*/  @!P4 LEA R24, P1, R3, R252.reuse, 0x1 ;  /* 0x000000fc0318c211 */ /* 0x080fe200078208ff */
[----:B------:R-:W-:Y:S01]  /*a5e0*/  @!PT LDS RZ, [RZ] ;  /* 0x00000000fffff984 */ /* 0x000fe20000000800 */
[----:B------:R-:W-:Y:S01]  /*a5f0*/  @!PT LDS RZ, [RZ] ;  /* 0x00000000fffff984 */ /* 0x000fe20000000800 */
[----:B------:R-:W-:Y:S01]  /*a600*/  @!PT LDS RZ, [RZ] ;  /* 0x00000000fffff984 */ /* 0x000fe20000000800 */
[----:B------:R2:W-:Y:S01]  /*a610*/  @!P4 LDGSTS.E.BYPASS.LTC128B.128 [R246+0xc000], [R20.64+0x100] ;  /* 0x0c00010014f6cfae */ /* 0x0005e2000b901d5e */
[----:B------:R-:W-:Y:S02]  /*a620*/  IADD3.X R2, R4, UR23, RZ, P2, !PT ;  /* 0x0000001704027c10 */ /* 0x000fe400097fe4ff */
[-C--:B------:R-:W-:Y:S01]  /*a630*/  @!P4 LEA R12, P2, R5, R252.reuse, 0x1 ;  /* 0x000000fc050cc211 */ /* 0x080fe200078408ff */
[----:B------:R2:W-:Y:S01]  /*a640*/  @P3 STS.128 [R246+0xe000], RZ ;  /* 0x00e000fff6003388 */ /* 0x0005e20000000c00 */
[-C--:B------:R-:W-:Y:S02]  /*a650*/  @!P6 LEA.HI.X R17, R3, R251.reuse, R2, 0x1, P0 ;  /* 0x000000fb0311e211 */ /* 0x080fe400000f0c02 */
[-C--:B------:R-:W-:Y:S01]  /*a660*/  @!P4 LEA.HI.X R13, R5, R251.reuse, R4, 0x1, P2 ;  /* 0x000000fb050dc211 */ /* 0x080fe200010f0c04 */
[----:B------:R-:W-:Y:S01]  /*a670*/  @!PT LDS RZ, [RZ] ;  /* 0x00000000fffff984 */ /* 0x000fe20000000800 */
[----:B------:R-:W-:Y:S01]  /*a680*/  @!PT LDS RZ, [RZ] ;  /* 0x00000000fffff984 */ /* 0x000fe20000000800 */
[----:B------:R-:W-:Y:S01]  /*a690*/  @!PT LDS RZ, [RZ] ;  /* 0x00000000fffff984 */ /* 0x000fe20000000800 */
[----:B------:R2:W-:Y:S01]  /*a6a0*/  @!P3 LDGSTS.E.BYPASS.LTC128B.128 [R246+0xe000], [R20.64+0x180] ;  /* 0x0e00018014f6bfae */ /* 0x0005e2000b901d5e */
        /* <DEDUP_REMOVED lines=19> */
[CC--:B------:R-:W-:Y:S01]  /*a7e0*/  @!P5 LEA R30, P2, R4.reuse, R252.reuse, 0x1 ;  /* 0x000000fc041ed211 */ /* 0x0c0fe200078408ff */
[----:B------:R2:W-:Y:S01]  /*a7f0*/  @P4 STS.128 [R246+0xc800], RZ ;  /* 0x00c800fff6004388 */ /* 0x0005e20000000c00 */
[CCC-:B------:R-:W-:Y:S02]  /*a800*/  @!P6 LEA.HI.X R33, R4.reuse, R251.reuse, R2.reuse, 0x1, P0 ;  /* 0x000000fb0421e211 */ /* 0x1c0fe400000f0c02 */
[CCC-:B------:R-:W-:Y:S01]  /*a810*/  @!P5 LEA.HI.X R31, R4.reuse, R251.reuse, R2.reuse, 0x1, P2 ;  /* 0x000000fb041fd211 */ /* 0x1c0fe200010f0c02 */
[----:B------:R-:W-:Y:S01]  /*a820*/  @!PT LDS RZ, [RZ] ;  /* 0x00000000fffff984 */ /* 0x000fe20000000800 */
[----:B------:R-:W-:Y:S01]  /*a830*/  @!PT LDS RZ, [RZ] ;  /* 0x00000000fffff984 */ /* 0x000fe20000000800 */
[----:B------:R-:W-:Y:S01]  /*a840*/  @!PT LDS RZ, [RZ] ;  /* 0x00000000fffff984 */ /* 0x000fe20000000800 */
[----:B------:R2:W-:Y:S01]  /*a850*/  @!P4 LDGSTS.E.BYPASS.LTC128B.128 [R246+0xc800], [R12.64+0x100] ;  /* 0x0c8001000cf6cfae */ /* 0x0005e2000b901d5e */
[CC--:B------:R-:W-:Y:S02]  /*a860*/  @!P4 LEA.HI.X R29, R4.reuse, R251.reuse, R2, 0x1, P1 ;  /* 0x000000fb041dc211 */ /* 0x0c0fe400008f0c02 */
[C---:B------:R-:W-:Y:S01]  /*a870*/  @!P3 LEA R34, P0, R4.reuse, R252, 0x1 ;  /* 0x000000fc0422b211 */ /* 0x040fe200078008ff */
[----:B------:R2:W-:Y:S01]  /*a880*/  @P3 STS.128 [R246+0xe800], RZ ;  /* 0x00e800fff6003388 */ /* 0x0005e20000000c00 */
[----:B------:R-:W-:Y:S02]  /*a890*/  IMAD.MOV.U32 R252, RZ, RZ, R20 ;  /* 0x000000fffffc7224 */ /* 0x000fe400078e0014 */
[----:B------:R-:W-:Y:S01]  /*a8a0*/  @!P3 LEA.HI.X R35, R4, R251, R2, 0x1, P0 ;  /* 0x000000fb0423b211 */ /* 0x000fe200000f0c02 */
[----:B------:R-:W-:Y:S01]  /*a8b0*/  @!PT LDS RZ, [RZ] ;  /* 0x00000000fffff984 */ /* 0x000fe20000000800 */
[----:B------:R-:W-:Y:S01]  /*a8c0*/  @!PT LDS RZ, [RZ] ;  /* 0x00000000fffff984 */ /* 0x000fe20000000800 */
[----:B------:R-:W-:Y:S01]  /*a8d0*/  @!PT LDS RZ, [RZ] ;  /* 0x00000000fffff984 */ /* 0x000fe20000000800 */
[----:B------:R2:W-:Y:S01]  /*a8e0*/  @!P3 LDGSTS.E.BYPASS.LTC128B.128 [R246+0xe800], [R6.64+0x180] ;  /* 0x0e80018006f6bfae */ /* 0x0005e2000b901d5e */
[----:B------:R-:W-:Y:S03]  /*a8f0*/  IMAD.MOV.U32 R251, RZ, RZ, R21 ;  /* 0x000000fffffb7224 */ /* 0x000fe600078e0015 */
        /* <DEDUP_REMOVED lines=41> */
.L_x_780:
[----:B--23--:R-:W-:Y:S01]  /*ab90*/  FMNMX.FTZ R3, R186, R167, !PT ;  /* 0x000000a7ba037209 */ /* 0x00cfe20007810000 */
[----:B----4-:R-:W-:Y:S01]  /*aba0*/  LDSM.16.MT88.4 R12, [R236+0x10000] ;  /* 0x01000000ec0c783b */ /* 0x010fe20000004200 */
        /* <DEDUP_REMOVED lines=9> */
[----:B------:R-:W-:Y:S04]  /*ac40*/  FMNMX.FTZ R3, R8, R3, !PT ;  /* 0x0000000308037209 */ /* 0x000fe80007810000 */
[----:B------:R-:W-:Y:S01]  /*ac50*/  FMNMX.FTZ R2, R196, R3, !PT ;  /* 0x00000003c4027209 */ /* 0x000fe20007810000 */
[----:B------:R-:W-:Y:S01]  /*ac60*/  LDSM.16.MT88.4 R28, [R233+0x10000] ;  /* 0x01000000e91c783b */ /* 0x000fe20000004200 */
[----:B------:R-:W-:Y:S02]  /*ac70*/  FMNMX.FTZ R3, R9, R4, !PT ;  /* 0x0000000409037209 */ /* 0x000fe40007810000 */
[----:B------:R-:W-:Y:S02]  /*ac80*/  FMNMX.FTZ R2, R189, R2, !PT ;  /* 0x00000002bd027209 */ /* 0x000fe40007810000 */
[----:B-1----:R-:W-:Y:S02]  /*ac90*/  FMNMX.FTZ R4, R190, R3, !PT ;  /* 0x00000003be047209 */ /* 0x002fe40007810000 */
[----:B------:R-:W-:Y:S01]  /*aca0*/  FMNMX.FTZ R3, R179, R2, !PT ;  /* 0x00000002b3037209 */ /* 0x000fe20007810000 */
[----:B------:R-:W2:Y:S01]  /*acb0*/  LDL.LU R212, [R1] ;  /* 0x0000000001d47983 */ /* 0x000ea20000300800 */
        /* <DEDUP_REMOVED lines=19> */
[----:B------:R-:W-:Y:S03]  /*adf0*/  FMNMX.FTZ R2, R166, R3, !PT ;  /* 0x00000003a6027209 */ /* 0x000fe60007810000 */
[----:B------:R-:W1:Y:S01]  /*ae00*/  SHFL.BFLY PT, R6, R5, 0x2, 0x1f ;  /* 0x0c401f0005067f89 */ /* 0x000e6200000e0000 */
[----:B------:R-:W-:Y:S07]  /*ae10*/  FMNMX.FTZ R7, R165, R2, !PT ;  /* 0x00000002a5077209 */ /* 0x000fee0007810000 */
[----:B------:R-:W3:Y:S01]  /*ae20*/  SHFL.BFLY PT, R2, R7, 0x2, 0x1f ;  /* 0x0c401f0007027f89 */ /* 0x000ee200000e0000 */
[----:B-1----:R-:W-:Y:S07]  /*ae30*/  FMNMX.FTZ R11, R5, R6, !PT ;  /* 0x00000006050b7209 */ /* 0x002fee0007810000 */
[----:B------:R-:W1:Y:S01]  /*ae40*/  SHFL.BFLY PT, R164, R11, 0x1, 0x1f ;  /* 0x0c201f000ba47f89 */ /* 0x000e6200000e0000 */
[----:B---3--:R-:W-:Y:S07]  /*ae50*/  FMNMX.FTZ R4, R7, R2, !PT ;  /* 0x0000000207047209 */ /* 0x008fee0007810000 */
[----:B------:R-:W3:Y:S01]  /*ae60*/  SHFL.BFLY PT, R3, R4, 0x1, 0x1f ;  /* 0x0c201f0004037f89 */ /* 0x000ee200000e0000 */
[----:B-1----:R-:W-:Y:S04]  /*ae70*/  FMNMX.FTZ R164, R11, R164, !PT ;  /* 0x000000a40ba47209 */ /* 0x002fe80007810000 */
[C---:B------:R-:W-:Y:S01]  /*ae80*/  FSETP.NEU.FTZ.AND P0, PT, R164.reuse, -INF , PT ;  /* 0xff800000a400780b */ /* 0x040fe20003f1d000 */
[C---:B------:R-:W-:Y:S02]  /*ae90*/  FMUL.FTZ R177, R164.reuse, c[0x0][0x23c] ;  /* 0x00008f00a4b17a20 */ /* 0x040fe40000410000 */
[----:B------:R-:W-:Y:S01]  /*aea0*/  FADD.FTZ R2, -R164, R167 ;  /* 0x000000a7a4027221 */ /* 0x000fe20000010100 */
[----:B---3--:R-:W-:Y:S01]  /*aeb0*/  FMNMX.FTZ R3, R4, R3, !PT ;  /* 0x0000000304037209 */ /* 0x008fe20007810000 */
[----:B------:R-:W3:Y:S01]  /*aec0*/  LDL.LU R167, [R1+0x4] ;  /* 0x0000040001a77983 */ /* 0x000ee20000300800 */
[----:B------:R-:W-:Y:S01]  /*aed0*/  FSEL R177, R177, RZ, P0 ;  /* 0x000000ffb1b17208 */ /* 0x000fe20000000000 */
[----:B------:R-:W-:Y:S01]  /*aee0*/  FMUL.FTZ R6, R2, c[0x0][0x23c] ;  /* 0x00008f0002067a20 */ /* 0x000fe20000410000 */
[C---:B------:R-:W-:Y:S01]  /*aef0*/  FSETP.NEU.FTZ.AND P0, PT, R3.reuse, -INF , PT ;  /* 0xff8000000300780b */ /* 0x040fe20003f1d000 */
[C---:B------:R-:W-:Y:S02]  /*af00*/  FMUL.FTZ R176, R3.reuse, c[0x0][0x23c] ;  /* 0x00008f0003b07a20 */ /* 0x040fe40000410000 */
[----:B------:R-:W-:Y:S01]  /*af10*/  FADD.FTZ R5, -R3, R0 ;  /* 0x0000000003057221 */ /* 0x000fe20000010100 */
[----:B------:R-:W1:Y:S01]  /*af20*/  MUFU.EX2 R2, R6 ;  /* 0x0000000600027308 */ /* 0x000e620000000800 */
[--C-:B------:R-:W-:Y:S01]  /*af30*/  FFMA.FTZ R186, R186, c[0x0][0x23c], -R177.reuse ;  /* 0x00008f00baba7a23 */ /* 0x100fe200000108b1 */
[----:B------:R-:W-:Y:S01]  /*af40*/  FSEL R176, R176, RZ, P0 ;  /* 0x000000ffb0b07208 */ /* 0x000fe20000000000 */
[--C-:B------:R-:W-:Y:S01]  /*af50*/  FFMA.FTZ R185, R182, c[0x0][0x23c], -R177.reuse ;  /* 0x00008f00b6b97a23 */ /* 0x100fe200000108b1 */
[----:B------:R-:W-:Y:S01]  /*af60*/  ISETP.LT.AND P0, PT, RZ, UR26, PT ;  /* 0x0000001aff007c0c */ /* 0x000fe2000bf01270 */
[--C-:B------:R-:W-:Y:S01]  /*af70*/  FFMA.FTZ R184, R181, c[0x0][0x23c], -R177.reuse ;  /* 0x00008f00b5b87a23 */ /* 0x100fe200000108b1 */
[----:B------:R-:W-:Y:S01]  /*af80*/  UMOV UR26, UR32 ;  /* 0x00000020001a7c82 */ /* 0x000fe20008000000 */
[--C-:B------:R-:W-:Y:S02]  /*af90*/  FFMA.FTZ R187, R187, c[0x0][0x23c], -R176.reuse ;  /* 0x00008f00bbbb7a23 */ /* 0x100fe400000108b0 */
[--C-:B------:R-:W-:Y:S01]  /*afa0*/  FFMA.FTZ R182, R183, c[0x0][0x23c], -R176.reuse ;  /* 0x00008f00b7b67a23 */ /* 0x100fe200000108b0 */
[----:B------:R-:W-:Y:S01]  /*afb0*/  MUFU.EX2 R186, R186 ;  /* 0x000000ba00ba7308 */ /* 0x000fe20000000800 */
[--C-:B------:R-:W-:Y:S02]  /*afc0*/  FFMA.FTZ R183, R8, c[0x0][0x23c], -R177.reuse ;  /* 0x00008f0008b77a23 */ /* 0x100fe400000108b1 */
[--C-:B------:R-:W-:Y:S02]  /*afd0*/  FFMA.FTZ R181, R10, c[0x0][0x23c], -R176.reuse ;  /* 0x00008f000ab57a23 */ /* 0x100fe400000108b0 */
[--C-:B------:R-:W-:Y:S02]  /*afe0*/  FFMA.FTZ R180, R9, c[0x0][0x23c], -R176.reuse ;  /* 0x00008f0009b47a23 */ /* 0x100fe400000108b0 */
[----:B------:R-:W-:Y:S02]  /*aff0*/  FMUL.FTZ R0, R5, c[0x0][0x23c] ;  /* 0x00008f0005007a20 */ /* 0x000fe40000410000 */
[--C-:B------:R-:W-:Y:S01]  /*b000*/  FFMA.FTZ R193, R179, c[0x0][0x23c], -R177.reuse ;  /* 0x00008f00b3c17a23 */ /* 0x100fe200000108b1 */
[----:B------:R-:W4:Y:S01]  /*b010*/  MUFU.EX2 R185, R185 ;  /* 0x000000b900b97308 */ /* 0x000f220000000800 */
[--C-:B------:R-:W-:Y:S02]  /*b020*/  FFMA.FTZ R192, R178, c[0x0][0x23c], -R177.reuse ;  /* 0x00008f00b2c07a23 */ /* 0x100fe400000108b1 */
[--C-:B------:R-:W-:Y:S02]  /*b030*/  FFMA.FTZ R188, R196, c[0x0][0x23c], -R177.reuse ;  /* 0x00008f00c4bc7a23 */ /* 0x100fe400000108b1 */
[C---:B-1----:R-:W-:Y:S02]  /*b040*/  FMUL.FTZ R4, R2.reuse, R160 ;  /* 0x000000a002047220 */ /* 0x042fe40000410000 */
[C---:B------:R-:W-:Y:S02]  /*b050*/  FMUL.FTZ R5, R2.reuse, R161 ;  /* 0x000000a102057220 */ /* 0x040fe40000410000 */
[C---:B------:R-:W-:Y:S01]  /*b060*/  FMUL.FTZ R8, R2.reuse, R156 ;  /* 0x0000009c02087220 */ /* 0x040fe20000410000 */
[----:B------:R-:W1:Y:S01]  /*b070*/  MUFU.EX2 R0, R0 ;  /* 0x0000000000007308 */ /* 0x000e620000000800 */
[C---:B------:R-:W-:Y:S02]  /*b080*/  FMUL.FTZ R9, R2.reuse, R157 ;  /* 0x0000009d02097220 */ /* 0x040fe40000410000 */
[C---:B------:R-:W-:Y:S02]  /*b090*/  FMUL.FTZ R16, R2.reuse, R148 ;  /* 0x0000009402107220 */ /* 0x040fe40000410000 */
[C---:B------:R-:W-:Y:S02]  /*b0a0*/  FMUL.FTZ R17, R2.reuse, R149 ;  /* 0x0000009502117220 */ /* 0x040fe40000410000 */
[C---:B------:R-:W-:Y:S02]  /*b0b0*/  FMUL.FTZ R24, R2.reuse, R140 ;  /* 0x0000008c02187220 */ /* 0x040fe40000410000 */
[C---:B------:R-:W-:Y:S01]  /*b0c0*/  FMUL.FTZ R25, R2.reuse, R141 ;  /* 0x0000008d02197220 */ /* 0x040fe20000410000 */
[----:B------:R-:W-:Y:S01]  /*b0d0*/  MUFU.EX2 R187, R187 ;  /* 0x000000bb00bb7308 */ /* 0x000fe20000000800 */
[C---:B------:R-:W-:Y:S02]  /*b0e0*/  FMUL.FTZ R32, R2.reuse, R132 ;  /* 0x0000008402207220 */ /* 0x040fe40000410000 */
[C---:B------:R-:W-:Y:S01]  /*b0f0*/  FMUL.FTZ R33, R2.reuse, R133 ;  /* 0x0000008502217220 */ /* 0x040fe20000410000 */
[----:B----4-:R-:W-:Y:S01]  /*b100*/  F2FP.PACK_AB R160, R185, R186 ;  /* 0x000000bab9a0723e */ /* 0x010fe200000000ff */
[--C-:B------:R-:W-:Y:S02]  /*b110*/  FFMA.FTZ R196, R173, c[0x0][0x23c], -R176.reuse ;  /* 0x00008f00adc47a23 */ /* 0x100fe400000108b0 */
[----:B------:R-:W-:Y:S01]  /*b120*/  LDSM.16.MT88.4 R172, [R234+0x14800] ;  /* 0x01480000eaac783b */ /* 0x000fe20000004200 */
[C---:B------:R-:W-:Y:S02]  /*b130*/  FMUL.FTZ R36, R2.reuse, R36 ;  /* 0x0000002402247220 */ /* 0x040fe40000410000 */
[----:B------:R-:W4:Y:S01]  /*b140*/  MUFU.EX2 R182, R182 ;  /* 0x000000b600b67308 */ /* 0x000f220000000800 */
[C---:B------:R-:W-:Y:S02]  /*b150*/  FMUL.FTZ R37, R2.reuse, R37 ;  /* 0x0000002502257220 */ /* 0x040fe40000410000 */
[----:B------:R-:W-:Y:S02]  /*b160*/  FMUL.FTZ R40, R2, R40 ;  /* 0x0000002802287220 */ /* 0x000fe40000410000 */
[C---:B-1----:R-:W-:Y:S02]  /*b170*/  FMUL.FTZ R6, R0.reuse, R162 ;  /* 0x000000a200067220 */ /* 0x042fe40000410000 */
[C---:B------:R-:W-:Y:S02]  /*b180*/  FMUL.FTZ R7, R0.reuse, R163 ;  /* 0x000000a300077220 */ /* 0x040fe40000410000 */
[C---:B------:R-:W-:Y:S01]  /*b190*/  FMUL.FTZ R10, R0.reuse, R158 ;  /* 0x0000009e000a7220 */ /* 0x040fe20000410000 */
[----:B------:R-:W-:Y:S01]  /*b1a0*/  MUFU.EX2 R184, R184 ;  /* 0x000000b800b87308 */ /* 0x000fe20000000800 */
[C---:B------:R-:W-:Y:S02]  /*b1b0*/  FMUL.FTZ R11, R0.reuse, R159 ;  /* 0x0000009f000b7220 */ /* 0x040fe40000410000 */
[C---:B------:R-:W-:Y:S01]  /*b1c0*/  FMUL.FTZ R18, R0.reuse, R150 ;  /* 0x0000009600127220 */ /* 0x040fe20000410000 */
[----:B------:R-:W-:Y:S01]  /*b1d0*/  LDSM.16.MT88.4 R156, [R234+0x12800] ;  /* 0x01280000ea9c783b */ /* 0x000fe20000004200 */
[C---:B------:R-:W-:Y:S02]  /*b1e0*/  FMUL.FTZ R19, R0.reuse, R151 ;  /* 0x0000009700137220 */ /* 0x040fe40000410000 */
[C---:B------:R-:W-:Y:S02]  /*b1f0*/  FMUL.FTZ R26, R0.reuse, R142 ;  /* 0x0000008e001a7220 */ /* 0x040fe40000410000 */
[C---:B------:R-:W-:Y:S01]  /*b200*/  FMUL.FTZ R27, R0.reuse, R143 ;  /* 0x0000008f001b7220 */ /* 0x040fe20000410000 */
[----:B------:R-:W1:Y:S01]  /*b210*/  MUFU.EX2 R183, R183 ;  /* 0x000000b700b77308 */ /* 0x000e620000000800 */
[C---:B------:R-:W-:Y:S01]  /*b220*/  FMUL.FTZ R34, R0.reuse, R134 ;  /* 0x0000008600227220 */ /* 0x040fe20000410000 */
[----:B------:R-:W-:Y:S01]  /*b230*/  LDSM.16.MT88.4 R140, [R232+0x12000] ;  /* 0x01200000e88c783b */ /* 0x000fe20000004200 */
[----:B------:R-:W-:Y:S01]  /*b240*/  FMUL.FTZ R35, R0, R135 ;  /* 0x0000008700237220 */ /* 0x000fe20000410000 */
[----:B----4-:R-:W-:Y:S01]  /*b250*/  F2FP.PACK_AB R161, R182, R187 ;  /* 0x000000bbb6a1723e */ /* 0x010fe200000000ff */
[C---:B------:R-:W-:Y:S02]  /*b260*/  FMUL.FTZ R38, R0.reuse, R38 ;  /* 0x0000002600267220 */ /* 0x040fe40000410000 */
[----:B------:R-:W-:Y:S02]  /*b270*/  FMUL.FTZ R39, R0, R39 ;  /* 0x0000002700277220 */ /* 0x000fe40000410000 */
[----:B------:R-:W-:Y:S01]  /*b280*/  FMUL.FTZ R41, R2, R41 ;  /* 0x0000002902297220 */ /* 0x000fe20000410000 */
[----:B------:R-:W-:Y:S01]  /*b290*/  MUFU.EX2 R181, R181 ;  /* 0x000000b500b57308 */ /* 0x000fe20000000800 */
[----:B------:R-:W-:Y:S01]  /*b2a0*/  LDSM.16.MT88.4 R132, [R233+0x12000] ;  /* 0x01200000e984783b */ /* 0x000fe20000004200 */
[C---:B------:R-:W-:Y:S02]  /*b2b0*/  FMUL.FTZ R42, R0.reuse, R42 ;  /* 0x0000002a002a7220 */ /* 0x040fe40000410000 */
[----:B------:R-:W-:Y:S02]  /*b2c0*/  FMUL.FTZ R43, R0, R43 ;  /* 0x0000002b002b7220 */ /* 0x000fe40000410000 */
[C---:B------:R-:W-:Y:S02]  /*b2d0*/  FMUL.FTZ R44, R2.reuse, R44 ;  /* 0x0000002c022c7220 */ /* 0x040fe40000410000 */
[----:B------:R-:W-:Y:S01]  /*b2e0*/  FMUL.FTZ R45, R2, R45 ;  /* 0x0000002d022d7220 */ /* 0x000fe20000410000 */
[----:B------:R-:W-:Y:S01]  /*b2f0*/  LDSM.16.MT88.4 R148, [R232+0x10800] ;  /* 0x01080000e894783b */ /* 0x000fe20000004200 */
[----:B------:R-:W4:Y:S01]  /*b300*/  MUFU.EX2 R180, R180 ;  /* 0x000000b400b47308 */ /* 0x000f220000000800 */
[C---:B------:R-:W-:Y:S02]  /*b310*/  FMUL.FTZ R46, R0.reuse, R46 ;  /* 0x0000002e002e7220 */ /* 0x040fe40000410000 */
[----:B------:R-:W-:Y:S01]  /*b320*/  FMUL.FTZ R47, R0, R47 ;  /* 0x0000002f002f7220 */ /* 0x000fe20000410000 */
[----:B-1----:R-:W-:Y:S01]  /*b330*/  F2FP.PACK_AB R162, R183, R184 ;  /* 0x000000b8b7a2723e */ /* 0x002fe200000000ff */
        /* <DEDUP_REMOVED lines=9> */
[----:B------:R-:W-:Y:S01]  /*b3d0*/  MUFU.EX2 R193, R193 ;  /* 0x000000c100c17308 */ /* 0x000fe20000000800 */
[C---:B------:R-:W-:Y:S02]  /*b3e0*/  FMUL.FTZ R56, R2.reuse, R56 ;  /* 0x0000003802387220 */ /* 0x040fe40000410000 */
[----:B------:R-:W-:Y:S01]  /*b3f0*/  FMUL.FTZ R57, R2, R57 ;  /* 0x0000003902397220 */ /* 0x000fe20000410000 */
[----:B----4-:R-:W-:Y:S01]  /*b400*/  F2FP.PACK_AB R163, R180, R181 ;  /* 0x000000b5b4a3723e */ /* 0x010fe200000000ff */
[C---:B------:R-:W-:Y:S02]  /*b410*/  FMUL.FTZ R58, R0.reuse, R58 ;  /* 0x0000003a003a7220 */ /* 0x040fe40000410000 */
[----:B------:R-:W-:Y:S02]  /*b420*/  FMUL.FTZ R59, R0, R59 ;  /* 0x0000003b003b7220 */ /* 0x000fe40000410000 */
[C---:B------:R-:W-:Y:S01]  /*b430*/  FMUL.FTZ R60, R2.reuse, R60 ;  /* 0x0000003c023c7220 */ /* 0x040fe20000410000 */
[----:B------:R-:W-:Y:S01]  /*b440*/  MUFU.EX2 R192, R192 ;  /* 0x000000c000c07308 */ /* 0x000fe20000000800 */
[C---:B------:R-:W-:Y:S05]  /*b450*/  HMMA.16816.F32 R4, R160.reuse, R12, R4 ;  /* 0x0000000ca004723c */ /* 0x040fea0000001804 */
[C---:B------:R-:W-:Y:S02]  /*b460*/  FMUL.FTZ R61, R2.reuse, R61 ;  /* 0x0000003d023d7220 */ /* 0x040fe40000410000 */
[C---:B------:R-:W-:Y:S01]  /*b470*/  FMUL.FTZ R12, R2.reuse, R152 ;  /* 0x00000098020c7220 */ /* 0x040fe20000410000 */
[C---:B------:R-:W-:Y:S01]  /*b480*/  HMMA.16816.F32 R8, R160.reuse, R14, R8 ;  /* 0x0000000ea008723c */ /* 0x040fe20000001808 */
[----:B------:R-:W-:Y:S03]  /*b490*/  MUFU.EX2 R196, R196 ;  /* 0x000000c400c47308 */ /* 0x000fe60000000800 */
[----:B------:R-:W-:Y:S02]  /*b4a0*/  FMUL.FTZ R13, R2, R153 ;  /* 0x00000099020d7220 */ /* 0x000fe40000410000 */
[C---:B------:R-:W-:Y:S02]  /*b4b0*/  FMUL.FTZ R62, R0.reuse, R62 ;  /* 0x0000003e003e7220 */ /* 0x040fe40000410000 */
[C---:B------:R-:W-:Y:S04]  /*b4c0*/  FMUL.FTZ R14, R0.reuse, R154 ;  /* 0x0000009a000e7220 */ /* 0x040fe80000410000 */
[C---:B------:R-:W-:Y:S02]  /*b4d0*/  FMUL.FTZ R15, R0.reuse, R155 ;  /* 0x0000009b000f7220 */ /* 0x040fe40000410000 */
[----:B------:R-:W1:Y:S01]  /*b4e0*/  LDSM.16.MT88.4 R152, [R232+0x10000] ;  /* 0x01000000e898783b */ /* 0x000e620000004200 */
[----:B------:R-:W-:Y:S02]  /*b4f0*/  FMUL.FTZ R63, R0, R63 ;  /* 0x0000003f003f7220 */ /* 0x000fe40000410000 */
[C---:B------:R-:W-:Y:S02]  /*b500*/  FMUL.FTZ R64, R2.reuse, R64 ;  /* 0x0000004002407220 */ /* 0x040fe40000410000 */
[C---:B------:R-:W-:Y:S03]  /*b510*/  HMMA.16816.F32 R12, R160.reuse, R20, R12 ;  /* 0x00000014a00c723c */ /* 0x040fe6000000180c */
[----:B------:R-:W-:Y:S02]  /*b520*/  FMUL.FTZ R65, R2, R65 ;  /* 0x0000004102417220 */ /* 0x000fe40000410000 */
[----:B------:R-:W-:Y:S02]  /*b530*/  FMUL.FTZ R66, R0, R66 ;  /* 0x0000004200427220 */ /* 0x000fe40000410000 */
[C---:B------:R-:W-:Y:S01]  /*b540*/  FMUL.FTZ R20, R2.reuse, R144 ;  /* 0x0000009002147220 */ /* 0x040fe20000410000 */
[C---:B------:R-:W-:Y:S04]  /*b550*/  HMMA.16816.F32 R16, R160.reuse, R22, R16 ;  /* 0x00000016a010723c */ /* 0x040fe80000001810 */
[----:B------:R-:W-:Y:S02]  /*b560*/  FMUL.FTZ R21, R2, R145 ;  /* 0x0000009102157220 */ /* 0x000fe40000410000 */
[C---:B------:R-:W-:Y:S02]  /*b570*/  FMUL.FTZ R67, R0.reuse, R67 ;  /* 0x0000004300437220 */ /* 0x040fe40000410000 */
[C---:B------:R-:W-:Y:S04]  /*b580*/  FMUL.FTZ R22, R0.reuse, R146 ;  /* 0x0000009200167220 */ /* 0x040fe80000410000 */
[----:B------:R-:W-:Y:S02]  /*b590*/  FMUL.FTZ R23, R0, R147 ;  /* 0x0000009300177220 */ /* 0x000fe40000410000 */
[----:B------:R-:W4:Y:S01]  /*b5a0*/  LDSM.16.MT88.4 R144, [R236+0x12000] ;  /* 0x01200000ec90783b */ /* 0x000f220000004200 */
[C---:B------:R-:W-:Y:S02]  /*b5b0*/  FMUL.FTZ R68, R2.reuse, R68 ;  /* 0x0000004402447220 */ /* 0x040fe40000410000 */
[----:B------:R-:W-:Y:S02]  /*b5c0*/  FMUL.FTZ R69, R2, R69 ;  /* 0x0000004502457220 */ /* 0x000fe40000410000 */
[C---:B------:R-:W-:Y:S03]  /*b5d0*/  HMMA.16816.F32 R20, R160.reuse, R28, R20 ;  /* 0x0000001ca014723c */ /* 0x040fe60000001814 */
[C---:B------:R-:W-:Y:S02]  /*b5e0*/  FMUL.FTZ R70, R0.reuse, R70 ;  /* 0x0000004600467220 */ /* 0x040fe40000410000 */
[----:B------:R-:W-:Y:S02]  /*b5f0*/  FMUL.FTZ R71, R0, R71 ;  /* 0x0000004700477220 */ /* 0x000fe40000410000 */
[C---:B------:R-:W-:Y:S01]  /*b600*/  FMUL.FTZ R28, R2.reuse, R136 ;  /* 0x00000088021c7220 */ /* 0x040fe20000410000 */
[C---:B------:R-:W-:Y:S04]  /*b610*/  HMMA.16816.F32 R24, R160.reuse, R30, R24 ;  /* 0x0000001ea018723c */ /* 0x040fe80000001818 */
[C---:B------:R-:W-:Y:S02]  /*b620*/  FMUL.FTZ R29, R2.reuse, R137 ;  /* 0x00000089021d7220 */ /* 0x040fe40000410000 */
[----:B------:R-:W-:Y:S02]  /*b630*/  FMUL.FTZ R72, R2, R72 ;  /* 0x0000004802487220 */ /* 0x000fe40000410000 */
[C---:B------:R-:W-:Y:S04]  /*b640*/  FMUL.FTZ R30, R0.reuse, R138 ;  /* 0x0000008a001e7220 */ /* 0x040fe80000410000 */
[----:B------:R-:W-:Y:S02]  /*b650*/  FMUL.FTZ R31, R0, R139 ;  /* 0x0000008b001f7220 */ /* 0x000fe40000410000 */
[----:B------:R-:W5:Y:S01]  /*b660*/  LDSM.16.MT88.4 R136, [R234+0x12000] ;  /* 0x01200000ea88783b */ /* 0x000f620000004200 */
[----:B------:R-:W-:Y:S02]  /*b670*/  FMUL.FTZ R73, R2, R73 ;  /* 0x0000004902497220 */ /* 0x000fe40000410000 */
[C---:B------:R-:W-:Y:S02]  /*b680*/  FMUL.FTZ R74, R0.reuse, R74 ;  /* 0x0000004a004a7220 */ /* 0x040fe40000410000 */
[C---:B-1----:R-:W-:Y:S03]  /*b690*/  HMMA.16816.F32 R28, R160.reuse, R152, R28 ;  /* 0x00000098a01c723c */ /* 0x042fe6000000181c */
[----:B------:R-:W-:Y:S02]  /*b6a0*/  FMUL.FTZ R75, R0, R75 ;  /* 0x0000004b004b7220 */ /* 0x000fe40000410000 */
[C---:B------:R-:W-:Y:S02]  /*b6b0*/  FMUL.FTZ R76, R2.reuse, R76 ;  /* 0x0000004c024c7220 */ /* 0x040fe40000410000 */
[----:B------:R-:W-:Y:S01]  /*b6c0*/  FMUL.FTZ R77, R2, R77 ;  /* 0x0000004d024d7220 */ /* 0x000fe20000410000 */
[C---:B------:R-:W-:Y:S01]  /*b6d0*/  HMMA.16816.F32 R32, R160.reuse, R154, R32 ;  /* 0x0000009aa020723c */ /* 0x040fe20000001820 */
[----:B------:R-:W-:Y:S03]  /*b6e0*/  LDSM.16.MT88.4 R152, [R236+0x12800] ;  /* 0x01280000ec98783b */ /* 0x000fe60000004200 */
[C---:B------:R-:W-:Y:S02]  /*b6f0*/  FMUL.FTZ R78, R0.reuse, R78 ;  /* 0x0000004e004e7220 */ /* 0x040fe40000410000 */
[----:B------:R-:W-:Y:S02]  /*b700*/  FMUL.FTZ R79, R0, R79 ;  /* 0x0000004f004f7220 */ /* 0x000fe40000410000 */
[C---:B----4-:R-:W-:Y:S04]  /*b710*/  HMMA.16816.F32 R36, R160.reuse, R144, R36 ;  /* 0x00000090a024723c */ /* 0x050fe80000001824 */
[C---:B------:R-:W-:Y:S02]  /*b720*/  FMUL.FTZ R80, R2.reuse, R80 ;  /* 0x0000005002507220 */ /* 0x040fe40000410000 */
[----:B------:R-:W-:Y:S02]  /*b730*/  FMUL.FTZ R81, R2, R81 ;  /* 0x0000005102517220 */ /* 0x000fe40000410000 */
[C---:B------:R-:W-:Y:S01]  /*b740*/  HMMA.16816.F32 R40, R160.reuse, R146, R40 ;  /* 0x00000092a028723c */ /* 0x040fe20000001828 */
[----:B------:R-:W-:Y:S03]  /*b750*/  LDSM.16.MT88.4 R144, [R233+0x10800] ;  /* 0x01080000e990783b */ /* 0x000fe60000004200 */
[C---:B------:R-:W-:Y:S02]  /*b760*/  FMUL.FTZ R82, R0.reuse, R82 ;  /* 0x0000005200527220 */ /* 0x040fe40000410000 */
[----:B------:R-:W-:Y:S02]  /*b770*/  FMUL.FTZ R83, R0, R83 ;  /* 0x0000005300537220 */ /* 0x000fe40000410000 */
[C---:B------:R-:W-:Y:S01]  /*b780*/  FMUL.FTZ R84, R2.reuse, R84 ;  /* 0x0000005402547220 */ /* 0x040fe20000410000 */
[C---:B-----5:R-:W-:Y:S03]  /*b790*/  HMMA.16816.F32 R44, R160.reuse, R136, R44 ;  /* 0x00000088a02c723c */ /* 0x060fe6000000182c */
[----:B------:R-:W-:Y:S02]  /*b7a0*/  FMUL.FTZ R85, R2, R85 ;  /* 0x0000005502557220 */ /* 0x000fe40000410000 */
[C---:B------:R-:W-:Y:S02]  /*b7b0*/  FMUL.FTZ R86, R0.reuse, R86 ;  /* 0x0000005600567220 */ /* 0x040fe40000410000 */
[----:B------:R-:W-:Y:S01]  /*b7c0*/  FMUL.FTZ R87, R0, R87 ;  /* 0x0000005700577220 */ /* 0x000fe20000410000 */
[C---:B------:R-:W-:Y:S01]  /*b7d0*/  HMMA.16816.F32 R48, R160.reuse, R138, R48 ;  /* 0x0000008aa030723c */ /* 0x040fe20000001830 */
[----:B------:R-:W1:Y:S03]  /*b7e0*/  LDSM.16.MT88.4 R136, [R236+0x14000] ;  /* 0x01400000ec88783b */ /* 0x000e660000004200 */
[C---:B------:R-:W-:Y:S02]  /*b7f0*/  FMUL.FTZ R88, R2.reuse, R88 ;  /* 0x0000005802587220 */ /* 0x040fe40000410000 */
[----:B------:R-:W-:Y:S02]  /*b800*/  FMUL.FTZ R89, R2, R89 ;  /* 0x0000005902597220 */ /* 0x000fe40000410000 */
[C---:B------:R-:W-:Y:S04]  /*b810*/  HMMA.16816.F32 R52, R160.reuse, R132, R52 ;  /* 0x00000084a034723c */ /* 0x040fe80000001834 */
[C---:B------:R-:W-:Y:S02]  /*b820*/  FMUL.FTZ R90, R0.reuse, R90 ;  /* 0x0000005a005a7220 */ /* 0x040fe40000410000 */
[----:B------:R-:W-:Y:S02]  /*b830*/  FMUL.FTZ R91, R0, R91 ;  /* 0x0000005b005b7220 */ /* 0x000fe40000410000 */
[C---:B------:R-:W-:Y:S01]  /*b840*/  HMMA.16816.F32 R56, R160.reuse, R134, R56 ;  /* 0x00000086a038723c */ /* 0x040fe20000001838 */
[----:B------:R-:W4:Y:S03]  /*b850*/  LDSM.16.MT88.4 R132, [R234+0x14000] ;  /* 0x01400000ea84783b */ /* 0x000f260000004200 */
[C---:B------:R-:W-:Y:S02]  /*b860*/  FMUL.FTZ R92, R2.reuse, R92 ;  /* 0x0000005c025c7220 */ /* 0x040fe40000410000 */
[----:B------:R-:W-:Y:S02]  /*b870*/  FMUL.FTZ R93, R2, R93 ;  /* 0x0000005d025d7220 */ /* 0x000fe40000410000 */
[C---:B------:R-:W-:Y:S04]  /*b880*/  HMMA.16816.F32 R60, R160.reuse, R140, R60 ;  /* 0x0000008ca03c723c */ /* 0x040fe8000000183c */
[C---:B------:R-:W-:Y:S02]  /*b890*/  FMUL.FTZ R94, R0.reuse, R94 ;  /* 0x0000005e005e7220 */ /* 0x040fe40000410000 */
[----:B------:R-:W-:Y:S02]  /*b8a0*/  FMUL.FTZ R95, R0, R95 ;  /* 0x0000005f005f7220 */ /* 0x000fe40000410000 */
[C---:B------:R-:W-:Y:S01]  /*b8b0*/  HMMA.16816.F32 R64, R160.reuse, R142, R64 ;  /* 0x0000008ea040723c */ /* 0x040fe20000001840 */
[----:B------:R-:W5:Y:S03]  /*b8c0*/  LDSM.16.MT88.4 R140, [R233+0x14000] ;  /* 0x01400000e98c783b */ /* 0x000f660000004200 */
[C---:B------:R-:W-:Y:S02]  /*b8d0*/  FMUL.FTZ R96, R2.reuse, R96 ;  /* 0x0000006002607220 */ /* 0x040fe40000410000 */
[----:B------:R-:W-:Y:S02]  /*b8e0*/  FMUL.FTZ R97, R2, R97 ;  /* 0x0000006102617220 */ /* 0x000fe40000410000 */
[C---:B------:R-:W-:Y:S01]  /*b8f0*/  FMUL.FTZ R98, R0.reuse, R98 ;  /* 0x0000006200627220 */ /* 0x040fe20000410000 */
[C---:B-1----:R-:W-:Y:S03]  /*b900*/  HMMA.16816.F32 R68, R160.reuse, R136, R68 ;  /* 0x00000088a044723c */ /* 0x042fe60000001844 */
[----:B------:R-:W-:Y:S02]  /*b910*/  FMUL.FTZ R99, R0, R99 ;  /* 0x0000006300637220 */ /* 0x000fe40000410000 */
[C---:B------:R-:W-:Y:S02]  /*b920*/  FMUL.FTZ R100, R2.reuse, R100 ;  /* 0x0000006402647220 */ /* 0x040fe40000410000 */
[----:B------:R-:W-:Y:S01]  /*b930*/  FMUL.FTZ R101, R2, R101 ;  /* 0x0000006502657220 */ /* 0x000fe20000410000 */
[C---:B------:R-:W-:Y:S01]  /*b940*/  HMMA.16816.F32 R72, R160.reuse, R138, R72 ;  /* 0x0000008aa048723c */ /* 0x040fe20000001848 */
[----:B------:R-:W1:Y:S03]  /*b950*/  LDSM.16.MT88.4 R136, [R232+0x14000] ;  /* 0x01400000e888783b */ /* 0x000e660000004200 */
[C---:B------:R-:W-:Y:S02]  /*b960*/  FMUL.FTZ R102, R0.reuse, R102 ;  /* 0x0000006600667220 */ /* 0x040fe40000410000 */
[----:B------:R-:W-:Y:S02]  /*b970*/  FMUL.FTZ R103, R0, R103 ;  /* 0x0000006700677220 */ /* 0x000fe40000410000 */
[C---:B----4-:R-:W-:Y:S04]  /*b980*/  HMMA.16816.F32 R76, R160.reuse, R132, R76 ;  /* 0x00000084a04c723c */ /* 0x050fe8000000184c */
[C---:B------:R-:W-:Y:S02]  /*b990*/  FMUL.FTZ R104, R2.reuse, R104 ;  /* 0x0000006802687220 */ /* 0x040fe40000410000 */
[----:B------:R-:W-:Y:S02]  /*b9a0*/  FMUL.FTZ R105, R2, R105 ;  /* 0x0000006902697220 */ /* 0x000fe40000410000 */
[C---:B------:R-:W-:Y:S01]  /*b9b0*/  HMMA.16816.F32 R80, R160.reuse, R134, R80 ;  /* 0x00000086a050723c */ /* 0x040fe20000001850 */
[----:B------:R-:W4:Y:S03]  /*b9c0*/  LDSM.16.MT88.4 R132, [R236+0x16000] ;  /* 0x01600000ec84783b */ /* 0x000f260000004200 */
[C---:B------:R-:W-:Y:S02]  /*b9d0*/  FMUL.FTZ R106, R0.reuse, R106 ;  /* 0x0000006a006a7220 */ /* 0x040fe40000410000 */
[----:B------:R-:W-:Y:S02]  /*b9e0*/  FMUL.FTZ R107, R0, R107 ;  /* 0x0000006b006b7220 */ /* 0x000fe40000410000 */
[C---:B-----5:R-:W-:Y:S04]  /*b9f0*/  HMMA.16816.F32 R84, R160.reuse, R140, R84 ;  /* 0x0000008ca054723c */ /* 0x060fe80000001854 */
        /* <DEDUP_REMOVED lines=20> */
[--C-:B------:R-:W-:Y:S02]  /*bb40*/  FFMA.FTZ R189, R189, c[0x0][0x23c], -R177.reuse ;  /* 0x00008f00bdbd7a23 */ /* 0x100fe400000108b1 */
[--C-:B------:R-:W-:Y:S02]  /*bb50*/  FFMA.FTZ R190, R190, c[0x0][0x23c], -R176.reuse ;  /* 0x00008f00bebe7a23 */ /* 0x100fe400000108b0 */
[C---:B-----5:R-:W-:Y:S02]  /*bb60*/  HMMA.16816.F32 R108, R160.reuse, R140, R108 ;  /* 0x0000008ca06c723c */ /* 0x060fe4000000186c */
[----:B------:R-:W5:Y:S02]  /*bb70*/  MUFU.EX2 R189, R189 ;  /* 0x000000bd00bd7308 */ /* 0x000f640000000800 */
[--C-:B------:R-:W-:Y:S02]  /*bb80*/  FFMA.FTZ R191, R191, c[0x0][0x23c], -R176.reuse ;  /* 0x00008f00bfbf7a23 */ /* 0x100fe400000108b0 */
[C---:B------:R-:W-:Y:S02]  /*bb90*/  FMUL.FTZ R120, R2.reuse, R120 ;  /* 0x0000007802787220 */ /* 0x040fe40000410000 */
[C---:B------:R-:W-:Y:S01]  /*bba0*/  HMMA.16816.F32 R112, R160.reuse, R142, R112 ;  /* 0x0000008ea070723c */ /* 0x040fe20000001870 */
[----:B------:R-:W2:Y:S03]  /*bbb0*/  LDSM.16.MT88.4 R140, [R236+0x10800] ;  /* 0x01080000ec8c783b */ /* 0x000ea60000004200 */
[----:B------:R-:W-:Y:S01]  /*bbc0*/  FMUL.FTZ R121, R2, R121 ;  /* 0x0000007902797220 */ /* 0x000fe20000410000 */
[----:B------:R-:W-:Y:S01]  /*bbd0*/  MUFU.EX2 R190, R190 ;  /* 0x000000be00be7308 */ /* 0x000fe20000000800 */
[C---:B------:R-:W-:Y:S02]  /*bbe0*/  FMUL.FTZ R122, R0.reuse, R122 ;  /* 0x0000007a007a7220 */ /* 0x040fe40000410000 */
[----:B------:R-:W-:Y:S01]  /*bbf0*/  FMUL.FTZ R123, R0, R123 ;  /* 0x0000007b007b7220 */ /* 0x000fe20000410000 */
[C---:B-1----:R-:W-:Y:S03]  /*bc00*/  HMMA.16816.F32 R116, R160.reuse, R136, R116 ;  /* 0x00000088a074723c */ /* 0x042fe60000001874 */
[--C-:B------:R-:W-:Y:S02]  /*bc10*/  FFMA.FTZ R203, R203, c[0x0][0x23c], -R176.reuse ;  /* 0x00008f00cbcb7a23 */ /* 0x100fe400000108b0 */
[C---:B------:R-:W-:Y:S01]  /*bc20*/  FMUL.FTZ R124, R2.reuse, R124 ;  /* 0x0000007c027c7220 */ /* 0x040fe20000410000 */
[----:B------:R-:W1:Y:S01]  /*bc30*/  MUFU.EX2 R191, R191 ;  /* 0x000000bf00bf7308 */ /* 0x000e620000000800 */
[----:B------:R-:W-:Y:S01]  /*bc40*/  FMUL.FTZ R125, R2, R125 ;  /* 0x0000007d027d7220 */ /* 0x000fe20000410000 */
[C---:B------:R-:W-:Y:S01]  /*bc50*/  HMMA.16816.F32 R120, R160.reuse, R138, R120 ;  /* 0x0000008aa078723c */ /* 0x040fe20000001878 */
[----:B------:R-:W2:Y:S03]  /*bc60*/  LDSM.16.MT88.4 R136, [R234+0x10800] ;  /* 0x01080000ea88783b */ /* 0x000ea60000004200 */
[C---:B------:R-:W-:Y:S02]  /*bc70*/  FMUL.FTZ R126, R0.reuse, R126 ;  /* 0x0000007e007e7220 */ /* 0x040fe40000410000 */
[----:B------:R-:W-:Y:S02]  /*bc80*/  FMUL.FTZ R127, R0, R127 ;  /* 0x0000007f007f7220 */ /* 0x000fe40000410000 */
[----:B------:R-:W3:Y:S01]  /*bc90*/  MUFU.EX2 R203, R203 ;  /* 0x000000cb00cb7308 */ /* 0x000ee20000000800 */
[C---:B------:R-:W-:Y:S03]  /*bca0*/  FMUL.FTZ R128, R2.reuse, R128 ;  /* 0x0000008002807220 */ /* 0x040fe60000410000 */
[----:B------:R-:W-:Y:S01]  /*bcb0*/  FMUL.FTZ R129, R2, R129 ;  /* 0x0000008102817220 */ /* 0x000fe20000410000 */
[C---:B----4-:R-:W-:Y:S03]  /*bcc0*/  HMMA.16816.F32 R124, R160.reuse, R132, R124 ;  /* 0x00000084a07c723c */ /* 0x050fe6000000187c */
[C---:B------:R-:W-:Y:S02]  /*bcd0*/  FMUL.FTZ R130, R0.reuse, R130 ;  /* 0x0000008200827220 */ /* 0x040fe40000410000 */
[----:B------:R-:W-:Y:S02]  /*bce0*/  FMUL.FTZ R131, R0, R131 ;  /* 0x0000008300837220 */ /* 0x000fe40000410000 */
[----:B-----5:R-:W-:Y:S01]  /*bcf0*/  F2FP.PACK_AB R132, R189, R188 ;  /* 0x000000bcbd84723e */ /* 0x020fe200000000ff */
[--C-:B------:R-:W-:Y:S01]  /*bd00*/  FFMA.FTZ R200, R213, c[0x0][0x23c], -R177.reuse ;  /* 0x00008f00d5c87a23 */ /* 0x100fe200000108b1 */
[----:B-1----:R-:W-:Y:S03]  /*bd10*/  F2FP.PACK_AB R133, R191, R190 ;  /* 0x000000bebf85723e */ /* 0x002fe600000000ff */
[----:B------:R-:W-:Y:S01]  /*bd20*/  HMMA.16816.F32 R128, R160, R134, R128 ;  /* 0x00000086a080723c */ /* 0x000fe20000001880 */
[----:B------:R-:W1:Y:S01]  /*bd30*/  LDSM.16.MT88.4 R160, [R233+0x12800] ;  /* 0x01280000e9a0783b */ /* 0x000e620000004200 */
[----:B------:R-:W-:Y:S01]  /*bd40*/  MUFU.EX2 R200, R200 ;  /* 0x000000c800c87308 */ /* 0x000fe20000000800 */
[--C-:B------:R-:W-:Y:S02]  /*bd50*/  FFMA.FTZ R213, R215, c[0x0][0x23c], -R177.reuse ;  /* 0x00008f00d7d57a23 */ /* 0x100fe400000108b1 */
[--C-:B------:R-:W-:Y:S02]  /*bd60*/  FFMA.FTZ R204, R211, c[0x0][0x23c], -R176.reuse ;  /* 0x00008f00d3cc7a23 */ /* 0x100fe400000108b0 */
[----:B------:R-:W-:Y:S01]  /*bd70*/  F2FP.PACK_AB R134, R192, R193 ;  /* 0x000000c1c086723e */ /* 0x000fe200000000ff */
[--C-:B------:R-:W-:Y:S01]  /*bd80*/  FFMA.FTZ R209, R209, c[0x0][0x23c], -R176.reuse ;  /* 0x00008f00d1d17a23 */ /* 0x100fe200000108b0 */
[----:B---3--:R-:W-:Y:S03]  /*bd90*/  F2FP.PACK_AB R135, R203, R196 ;  /* 0x000000c4cb87723e */ /* 0x008fe600000000ff */
[--C-:B------:R-:W-:Y:S01]  /*bda0*/  FFMA.FTZ R208, R214, c[0x0][0x23c], -R177.reuse ;  /* 0x00008f00d6d07a23 */ /* 0x100fe200000108b1 */
[----:B------:R-:W3:Y:S01]  /*bdb0*/  MUFU.EX2 R213, R213 ;  /* 0x000000d500d57308 */ /* 0x000ee20000000800 */
[--C-:B------:R-:W-:Y:S02]  /*bdc0*/  FFMA.FTZ R211, R210, c[0x0][0x23c], -R177.reuse ;  /* 0x00008f00d2d37a23 */ /* 0x100fe400000108b1 */
[C---:B--2---:R-:W-:Y:S05]  /*bdd0*/  HMMA.16816.F32 R4, R132.reuse, R140, R4 ;  /* 0x0000008c8404723c */ /* 0x044fea0000001804 */
[--C-:B------:R-:W-:Y:S02]  /*bde0*/  FFMA.FTZ R207, R207, c[0x0][0x23c], -R176.reuse ;  /* 0x00008f00cfcf7a23 */ /* 0x100fe400000108b0 */
[--C-:B------:R-:W-:Y:S01]  /*bdf0*/  FFMA.FTZ R210, R205, c[0x0][0x23c], -R176.reuse ;  /* 0x00008f00cdd27a23 */ /* 0x100fe200000108b0 */
[C---:B------:R-:W-:Y:S01]  /*be00*/  HMMA.16816.F32 R8, R132.reuse, R142, R8 ;  /* 0x0000008e8408723c */ /* 0x040fe20000001808 */
[----:B------:R-:W2:Y:S01]  /*be10*/  LDSM.16.MT88.4 R140, [R232+0x12800] ;  /* 0x01280000e88c783b */ /* 0x000ea20000004200 */
[----:B------:R-:W-:Y:S02]  /*be20*/  MUFU.EX2 R204, R204 ;  /* 0x000000cc00cc7308 */ /* 0x000fe40000000800 */
[--C-:B------:R-:W-:Y:S02]  /*be30*/  FFMA.FTZ R202, R202, c[0x0][0x23c], -R177.reuse ;  /* 0x00008f00caca7a23 */ /* 0x100fe400000108b1 */
[--C-:B------:R-:W-:Y:S02]  /*be40*/  FFMA.FTZ R205, R206, c[0x0][0x23c], -R177.reuse ;  /* 0x00008f00cecd7a23 */ /* 0x100fe400000108b1 */
[C---:B------:R-:W-:Y:S04]  /*be50*/  HMMA.16816.F32 R12, R132.reuse, R136, R12 ;  /* 0x00000088840c723c */ /* 0x040fe8000000180c */
[--C-:B------:R-:W-:Y:S01]  /*be60*/  FFMA.FTZ R201, R201, c[0x0][0x23c], -R176.reuse ;  /* 0x00008f00c9c97a23 */ /* 0x100fe200000108b0 */
[----:B------:R-:W4:Y:S01]  /*be70*/  MUFU.EX2 R209, R209 ;  /* 0x000000d100d17308 */ /* 0x000f220000000800 */
[--C-:B------:R-:W-:Y:S02]  /*be80*/  FFMA.FTZ R206, R199, c[0x0][0x23c], -R176.reuse ;  /* 0x00008f00c7ce7a23 */ /* 0x100fe400000108b0 */
[C---:B------:R-:W-:Y:S01]  /*be90*/  HMMA.16816.F32 R16, R132.reuse, R138, R16 ;  /* 0x0000008a8410723c */ /* 0x040fe20000001810 */
[----:B------:R-:W5:Y:S03]  /*bea0*/  LDSM.16.MT88.4 R136, [R233+0x14800] ;  /* 0x01480000e988783b */ /* 0x000f660000004200 */
[--C-:B------:R-:W-:Y:S02]  /*beb0*/  FFMA.FTZ R198, R198, c[0x0][0x23c], -R177.reuse ;  /* 0x00008f00c6c67a23 */ /* 0x100fe400000108b1 */
[----:B------:R-:W-:Y:S01]  /*bec0*/  FFMA.FTZ R177, R197, c[0x0][0x23c], -R177 ;  /* 0x00008f00c5b17a23 */ /* 0x000fe200000108b1 */
[----:B------:R-:W-:Y:S01]  /*bed0*/  MUFU.EX2 R208, R208 ;  /* 0x000000d000d07308 */ /* 0x000fe20000000800 */
[C---:B------:R-:W-:Y:S04]  /*bee0*/  HMMA.16816.F32 R20, R132.reuse, R144, R20 ;  /* 0x000000908414723c */ /* 0x040fe80000001814 */
[--C-:B------:R-:W-:Y:S02]  /*bef0*/  FFMA.FTZ R166, R166, c[0x0][0x23c], -R176.reuse ;  /* 0x00008f00a6a67a23 */ /* 0x100fe400000108b0 */
[----:B------:R-:W-:Y:S02]  /*bf00*/  FFMA.FTZ R176, R165, c[0x0][0x23c], -R176 ;  /* 0x00008f00a5b07a23 */ /* 0x000fe400000108b0 */
[C---:B------:R-:W-:Y:S01]  /*bf10*/  HMMA.16816.F32 R24, R132.reuse, R146, R24 ;  /* 0x000000928418723c */ /* 0x040fe20000001818 */
[----:B------:R-:W1:Y:S01]  /*bf20*/  LDSM.16.MT88.4 R144, [R232+0x14800] ;  /* 0x01480000e890783b */ /* 0x000e620000004200 */
[----:B------:R-:W-:Y:S02]  /*bf30*/  MUFU.EX2 R197, R177 ;  /* 0x000000b100c57308 */ /* 0x000fe40000000800 */
[----:B------:R-:W-:Y:S02]  /*bf40*/  FFMA.FTZ R187, R0, R212, R187 ;  /* 0x000000d400bb7223 */ /* 0x000fe400000100bb */
[----:B------:R-:W-:Y:S01]  /*bf50*/  FFMA.FTZ R186, R2, R167, R186 ;  /* 0x000000a702ba7223 */ /* 0x000fe200000100ba */
[----:B------:R-:W-:Y:S01]  /*bf60*/  MOV R167, R164 ;  /* 0x000000a400a77202 */ /* 0x000fe20000000f00 */
[C---:B------:R-:W-:Y:S04]  /*bf70*/  HMMA.16816.F32 R28, R132.reuse, R148, R28 ;  /* 0x00000094841c723c */ /* 0x040fe8000000181c */
[----:B------:R1:W-:Y:S01]  /*bf80*/  MUFU.EX2 R165, R176 ;  /* 0x000000b000a57308 */ /* 0x0003e20000000800 */
[----:B------:R-:W-:Y:S02]  /*bf90*/  FADD.FTZ R185, R185, R186 ;  /* 0x000000bab9b97221 */ /* 0x000fe40000010000 */
[----:B------:R-:W-:Y:S01]  /*bfa0*/  FADD.FTZ R182, R182, R187 ;  /* 0x000000bbb6b67221 */ /* 0x000fe20000010000 */
[C---:B------:R-:W-:Y:S01]  /*bfb0*/  HMMA.16816.F32 R32, R132.reuse, R150, R32 ;  /* 0x000000968420723c */ /* 0x040fe20000001820 */
[----:B------:R-:W2:Y:S03]  /*bfc0*/  LDSM.16.MT88.4 R148, [R236+0x16800] ;  /* 0x01680000ec94783b */ /* 0x000ea60000004200 */
[----:B------:R-:W-:Y:S02]  /*bfd0*/  FADD.FTZ R184, R184, R185 ;  /* 0x000000b9b8b87221 */ /* 0x000fe40000010000 */
[----:B------:R-:W2:Y:S01]  /*bfe0*/  MUFU.EX2 R211, R211 ;  /* 0x000000d300d37308 */ /* 0x000ea20000000800 */
[----:B------:R-:W-:Y:S01]  /*bff0*/  FADD.FTZ R181, R181, R182 ;  /* 0x000000b6b5b57221 */ /* 0x000fe20000010000 */
[C---:B------:R-:W-:Y:S04]  /*c000*/  HMMA.16816.F32 R36, R132.reuse, R152, R36 ;  /* 0x000000988424723c */ /* 0x040fe80000001824 */
[----:B------:R-:W-:Y:S02]  /*c010*/  FADD.FTZ R183, R183, R184 ;  /* 0x000000b8b7b77221 */ /* 0x000fe40000010000 */
[----:B------:R-:W-:Y:S02]  /*c020*/  FADD.FTZ R181, R180, R181 ;  /* 0x000000b5b4b57221 */ /* 0x000fe40000010000 */
[C---:B------:R-:W-:Y:S01]  /*c030*/  HMMA.16816.F32 R40, R132.reuse, R154, R40 ;  /* 0x0000009a8428723c */ /* 0x040fe20000001828 */
[----:B------:R-:W-:Y:S01]  /*c040*/  LDSM.16.MT88.4 R152, [R236+0x13000] ;  /* 0x01300000ec98783b */ /* 0x000fe20000004200 */
[----:B------:R-:W-:Y:S02]  /*c050*/  MUFU.EX2 R207, R207 ;  /* 0x000000cf00cf7308 */ /* 0x000fe40000000800 */
[----:B------:R-:W-:Y:S02]  /*c060*/  FADD.FTZ R188, R188, R183 ;  /* 0x000000b7bcbc7221 */ /* 0x000fe40000010000 */
[----:B------:R-:W-:Y:S02]  /*c070*/  FADD.FTZ R190, R190, R181 ;  /* 0x000000b5bebe7221 */ /* 0x000fe40000010000 */
[C---:B------:R-:W-:Y:S01]  /*c080*/  HMMA.16816.F32 R44, R132.reuse, R156, R44 ;  /* 0x0000009c842c723c */ /* 0x040fe2000000182c */
[----:B-1----:R-:W-:Y:S03]  /*c090*/  LDSM.16.MT88.4 R176, [R236+0x15800] ;  /* 0x01580000ecb0783b */ /* 0x002fe60000004200 */
[----:B------:R-:W1:Y:S01]  /*c0a0*/  MUFU.EX2 R210, R210 ;  /* 0x000000d200d27308 */ /* 0x000e620000000800 */
[----:B------:R-:W-:Y:S02]  /*c0b0*/  FADD.FTZ R188, R189, R188 ;  /* 0x000000bcbdbc7221 */ /* 0x000fe40000010000 */
[----:B------:R-:W-:Y:S01]  /*c0c0*/  FADD.FTZ R191, R191, R190 ;  /* 0x000000bebfbf7221 */ /* 0x000fe20000010000 */
[C---:B------:R-:W-:Y:S01]  /*c0d0*/  HMMA.16816.F32 R48, R132.reuse, R158, R48 ;  /* 0x0000009e8430723c */ /* 0x040fe20000001830 */
[----:B------:R-:W-:Y:S03]  /*c0e0*/  LDSM.16.MT88.4 R156, [R234+0x13000] ;  /* 0x01300000ea9c783b */ /* 0x000fe60000004200 */
[----:B------:R-:W-:Y:S02]  /*c0f0*/  FADD.FTZ R193, R193, R188 ;  /* 0x000000bcc1c17221 */ /* 0x000fe40000010000 */
[----:B------:R-:W-:Y:S01]  /*c100*/  MUFU.EX2 R202, R202 ;  /* 0x000000ca00ca7308 */ /* 0x000fe20000000800 */
[----:B------:R-:W-:Y:S01]  /*c110*/  FADD.FTZ R196, R196, R191 ;  /* 0x000000bfc4c47221 */ /* 0x000fe20000010000 */
[C---:B------:R-:W-:Y:S04]  /*c120*/  HMMA.16816.F32 R52, R132.reuse, R160, R52 ;  /* 0x000000a08434723c */ /* 0x040fe80000001834 */
[----:B------:R-:W-:Y:S02]  /*c130*/  FADD.FTZ R193, R192, R193 ;  /* 0x000000c1c0c17221 */ /* 0x000fe40000010000 */
[----:B------:R-:W-:Y:S02]  /*c140*/  FADD.FTZ R203, R203, R196 ;  /* 0x000000c4cbcb7221 */ /* 0x000fe40000010000 */
[C---:B------:R-:W-:Y:S01]  /*c150*/  HMMA.16816.F32 R56, R132.reuse, R162, R56 ;  /* 0x000000a28438723c */ /* 0x040fe20000001838 */
[----:B------:R-:W-:Y:S01]  /*c160*/  LDSM.16.MT88.4 R160, [R233+0x13000] ;  /* 0x01300000e9a0783b */ /* 0x000fe20000004200 */
[----:B------:R-:W1:Y:S06]  /*c170*/  MUFU.EX2 R205, R205 ;  /* 0x000000cd00cd7308 */ /* 0x000e6c0000000800 */
[C---:B--2---:R-:W-:Y:S04]  /*c180*/  HMMA.16816.F32 R60, R132.reuse, R140, R60 ;  /* 0x0000008c843c723c */ /* 0x044fe8000000183c */
[----:B------:R-:W-:Y:S04]  /*c190*/  MUFU.EX2 R201, R201 ;  /* 0x000000c900c97308 */ /* 0x000fe80000000800 */
[C---:B------:R-:W-:Y:S01]  /*c1a0*/  HMMA.16816.F32 R64, R132.reuse, R142, R64 ;  /* 0x0000008e8440723c */ /* 0x040fe20000001840 */
[----:B------:R-:W2:Y:S05]  /*c1b0*/  LDSM.16.MT88.4 R140, [R234+0x16800] ;  /* 0x01680000ea8c783b */ /* 0x000eaa0000004200 */
[----:B------:R-:W1:Y:S02]  /*c1c0*/  MUFU.EX2 R206, R206 ;  /* 0x000000ce00ce7308 */ /* 0x000e640000000800 */
[C---:B------:R-:W-:Y:S08]  /*c1d0*/  HMMA.16816.F32 R68, R132.reuse, R168, R68 ;  /* 0x000000a88444723c */ /* 0x040ff00000001844 */
[C---:B------:R-:W-:Y:S01]  /*c1e0*/  HMMA.16816.F32 R72, R132.reuse, R170, R72 ;  /* 0x000000aa8448723c */ /* 0x040fe20000001848 */
[----:B------:R-:W-:Y:S01]  /*c1f0*/  LDSM.16.MT88.4 R168, [R232+0x13000] ;  /* 0x01300000e8a8783b */ /* 0x000fe20000004200 */
[----:B------:R-:W1:Y:S06]  /*c200*/  MUFU.EX2 R198, R198 ;  /* 0x000000c600c67308 */ /* 0x000e6c0000000800 */
[C---:B------:R-:W-:Y:S04]  /*c210*/  HMMA.16816.F32 R76, R132.reuse, R172, R76 ;  /* 0x000000ac844c723c */ /* 0x040fe8000000184c */
[----:B------:R-:W1:Y:S04]  /*c220*/  MUFU.EX2 R166, R166 ;  /* 0x000000a600a67308 */ /* 0x000e680000000800 */
[C---:B------:R-:W-:Y:S01]  /*c230*/  HMMA.16816.F32 R80, R132.reuse, R174, R80 ;  /* 0x000000ae8450723c */ /* 0x040fe20000001850 */
[----:B------:R-:W-:Y:S07]  /*c240*/  LDSM.16.MT88.4 R172, [R236+0x15000] ;  /* 0x01500000ecac783b */ /* 0x000fee0000004200 */
[C---:B-----5:R-:W-:Y:S08]  /*c250*/  HMMA.16816.F32 R84, R132.reuse, R136, R84 ;  /* 0x000000888454723c */ /* 0x060ff00000001854 */
[C---:B------:R-:W-:Y:S01]  /*c260*/  HMMA.16816.F32 R88, R132.reuse, R138, R88 ;  /* 0x0000008a8458723c */ /* 0x040fe20000001858 */
[----:B------:R-:W5:Y:S07]  /*c270*/  LDSM.16.MT88.4 R136, [R233+0x16800] ;  /* 0x01680000e988783b */ /* 0x000f6e0000004200 */
[C---:B------:R-:W-:Y:S08]  /*c280*/  HMMA.16816.F32 R92, R132.reuse, R144, R92 ;  /* 0x00000090845c723c */ /* 0x040ff0000000185c */
[C---:B------:R-:W-:Y:S01]  /*c290*/  HMMA.16816.F32 R96, R132.reuse, R146, R96 ;  /* 0x000000928460723c */ /* 0x040fe20000001860 */
[----:B------:R-:W1:Y:S07]  /*c2a0*/  LDSM.16.MT88.4 R144, [R232+0x16800] ;  /* 0x01680000e890783b */ /* 0x000e6e0000004200 */
[C---:B------:R-:W-:Y:S08]  /*c2b0*/  HMMA.16816.F32 R100, R132.reuse, R148, R100 ;  /* 0x000000948464723c */ /* 0x040ff00000001864 */
[C---:B------:R-:W-:Y:S01]  /*c2c0*/  HMMA.16816.F32 R104, R132.reuse, R150, R104 ;  /* 0x000000968468723c */ /* 0x040fe20000001868 */
[----:B------:R-:W-:Y:S07]  /*c2d0*/  LDSM.16.MT88.4 R148, [R234+0x11000] ;  /* 0x01100000ea94783b */ /* 0x000fee0000004200 */
[C---:B--2---:R-:W-:Y:S08]  /*c2e0*/  HMMA.16816.F32 R108, R132.reuse, R140, R108 ;  /* 0x0000008c846c723c */ /* 0x044ff0000000186c */
[C---:B------:R-:W-:Y:S01]  /*c2f0*/  HMMA.16816.F32 R112, R132.reuse, R142, R112 ;  /* 0x0000008e8470723c */ /* 0x040fe20000001870 */
[----:B------:R-:W2:Y:S07]  /*c300*/  LDSM.16.MT88.4 R140, [R236+0x11000] ;  /* 0x01100000ec8c783b */ /* 0x000eae0000004200 */
[C---:B-----5:R-:W-:Y:S08]  /*c310*/  HMMA.16816.F32 R116, R132.reuse, R136, R116 ;  /* 0x000000888474723c */ /* 0x060ff00000001874 */
[C---:B------:R-:W-:Y:S01]  /*c320*/  HMMA.16816.F32 R120, R132.reuse, R138, R120 ;  /* 0x0000008a8478723c */ /* 0x040fe20000001878 */
[----:B------:R-:W5:Y:S07]  /*c330*/  LDSM.16.MT88.4 R136, [R233+0x11000] ;  /* 0x01100000e988783b */ /* 0x000f6e0000004200 */
[C---:B-1----:R-:W-:Y:S08]  /*c340*/  HMMA.16816.F32 R124, R132.reuse, R144, R124 ;  /* 0x00000090847c723c */ /* 0x042ff0000000187c */
[----:B------:R-:W-:Y:S01]  /*c350*/  HMMA.16816.F32 R128, R132, R146, R128 ;  /* 0x000000928480723c */ /* 0x000fe20000001880 */
[----:B------:R-:W1:Y:S06]  /*c360*/  LDSM.16.MT88.4 R144, [R232+0x11000] ;  /* 0x01100000e890783b */ /* 0x000e6c0000004200 */
[----:B---3--:R-:W-:Y:S01]  /*c370*/  F2FP.PACK_AB R132, R213, R200 ;  /* 0x000000c8d584723e */ /* 0x008fe200000000ff */
[----:B------:R-:W-:Y:S01]  /*c380*/  FADD.FTZ R200, R200, R193 ;  /* 0x000000c1c8c87221 */ /* 0x000fe20000010000 */
[----:B----4-:R-:W-:Y:S03]  /*c390*/  F2FP.PACK_AB R133, R209, R204 ;  /* 0x000000ccd185723e */ /* 0x010fe600000000ff */
[----:B------:R-:W-:Y:S01]  /*c3a0*/  F2FP.PACK_AB R134, R211, R208 ;  /* 0x000000d0d386723e */ /* 0x000fe200000000ff */
[----:B------:R-:W-:Y:S01]  /*c3b0*/  FADD.FTZ R213, R213, R200 ;  /* 0x000000c8d5d57221 */ /* 0x000fe20000010000 */
[----:B------:R-:W-:Y:S01]  /*c3c0*/  F2FP.PACK_AB R135, R210, R207 ;  /* 0x000000cfd287723e */ /* 0x000fe200000000ff */
[----:B------:R-:W-:Y:S02]  /*c3d0*/  FADD.FTZ R204, R204, R203 ;  /* 0x000000cbcccc7221 */ /* 0x000fe40000010000 */
[----:B------:R-:W-:Y:S02]  /*c3e0*/  FADD.FTZ R208, R208, R213 ;  /* 0x000000d5d0d07221 */ /* 0x000fe40000010000 */
[----:B------:R-:W-:Y:S02]  /*c3f0*/  FADD.FTZ R204, R209, R204 ;  /* 0x000000ccd1cc7221 */ /* 0x000fe40000010000 */
[C---:B--2---:R-:W-:Y:S03]  /*c400*/  HMMA.16816.F32 R4, R132.reuse, R140, R4 ;  /* 0x0000008c8404723c */ /* 0x044fe60000001804 */
[----:B------:R-:W-:Y:S02]  /*c410*/  FADD.FTZ R211, R211, R208 ;  /* 0x000000d0d3d37221 */ /* 0x000fe40000010000 */
[----:B------:R-:W-:Y:S03]  /*c420*/  FADD.FTZ R207, R207, R204 ;  /* 0x000000cccfcf7221 */ /* 0x000fe60000010000 */
[C---:B------:R-:W-:Y:S01]  /*c430*/  HMMA.16816.F32 R8, R132.reuse, R142, R8 ;  /* 0x0000008e8408723c */ /* 0x040fe20000001808 */
[----:B------:R-:W2:Y:S03]  /*c440*/  LDSM.16.MT88.4 R140, [R234+0x15000] ;  /* 0x01500000ea8c783b */ /* 0x000ea60000004200 */
[----:B------:R-:W-:Y:S04]  /*c450*/  FADD.FTZ R210, R210, R207 ;  /* 0x000000cfd2d27221 */ /* 0x000fe80000010000 */
[C---:B------:R-:W-:Y:S08]  /*c460*/  HMMA.16816.F32 R12, R132.reuse, R148, R12 ;  /* 0x00000094840c723c */ /* 0x040ff0000000180c */
[C---:B------:R-:W-:Y:S01]  /*c470*/  HMMA.16816.F32 R16, R132.reuse, R150, R16 ;  /* 0x000000968410723c */ /* 0x040fe20000001810 */
[----:B------:R-:W-:Y:S07]  /*c480*/  LDSM.16.MT88.4 R148, [R236+0x17000] ;  /* 0x01700000ec94783b */ /* 0x000fee0000004200 */
[C---:B-----5:R-:W-:Y:S08]  /*c490*/  HMMA.16816.F32 R20, R132.reuse, R136, R20 ;  /* 0x000000888414723c */ /* 0x060ff00000001814 */
[C---:B------:R-:W-:Y:S01]  /*c4a0*/  HMMA.16816.F32 R24, R132.reuse, R138, R24 ;  /* 0x0000008a8418723c */ /* 0x040fe20000001818 */
[----:B------:R-:W3:Y:S07]  /*c4b0*/  LDSM.16.MT88.4 R136, [R233+0x15000] ;  /* 0x01500000e988783b */ /* 0x000eee0000004200 */
[C---:B-1----:R-:W-:Y:S08]  /*c4c0*/  HMMA.16816.F32 R28, R132.reuse, R144, R28 ;  /* 0x00000090841c723c */ /* 0x042ff0000000181c */
[C---:B------:R-:W-:Y:S01]  /*c4d0*/  HMMA.16816.F32 R32, R132.reuse, R146, R32 ;  /* 0x000000928420723c */ /* 0x040fe20000001820 */
[----:B------:R-:W1:Y:S07]  /*c4e0*/  LDSM.16.MT88.4 R144, [R232+0x15000] ;  /* 0x01500000e890783b */ /* 0x000e6e0000004200 */
[C---:B------:R-:W-:Y:S08]  /*c4f0*/  HMMA.16816.F32 R36, R132.reuse, R152, R36 ;  /* 0x000000988424723c */ /* 0x040ff00000001824 */
[C---:B------:R-:W-:Y:S08]  /*c500*/  HMMA.16816.F32 R40, R132.reuse, R154, R40 ;  /* 0x0000009a8428723c */ /* 0x040ff00000001828 */
[C---:B------:R-:W-:Y:S08]  /*c510*/  HMMA.16816.F32 R44, R132.reuse, R156, R44 ;  /* 0x0000009c842c723c */ /* 0x040ff0000000182c */
[C---:B------:R-:W-:Y:S01]  /*c520*/  HMMA.16816.F32 R48, R132.reuse, R158, R48 ;  /* 0x0000009e8430723c */ /* 0x040fe20000001830 */
[----:B------:R-:W-:Y:S07]  /*c530*/  LDSM.16.MT88.4 R156, [R236+0x11800] ;  /* 0x01180000ec9c783b */ /* 0x000fee0000004200 */
[C---:B------:R-:W-:Y:S08]  /*c540*/  HMMA.16816.F32 R52, R132.reuse, R160, R52 ;  /* 0x000000a08434723c */ /* 0x040ff00000001834 */
[C---:B------:R-:W-:Y:S08]  /*c550*/  HMMA.16816.F32 R56, R132.reuse, R162, R56 ;  /* 0x000000a28438723c */ /* 0x040ff00000001838 */
[C---:B------:R-:W-:Y:S07]  /*c560*/  HMMA.16816.F32 R60, R132.reuse, R168, R60 ;  /* 0x000000a8843c723c */ /* 0x040fee000000183c */
[----:B------:R-:W-:Y:S01]  /*c570*/  F2FP.PACK_AB R168, R205, R202 ;  /* 0x000000cacda8723e */ /* 0x000fe200000000ff */
[C---:B------:R-:W-:Y:S04]  /*c580*/  HMMA.16816.F32 R64, R132.reuse, R170, R64 ;  /* 0x000000aa8440723c */ /* 0x040fe80000001840 */
[----:B------:R-:W-:Y:S01]  /*c590*/  F2FP.PACK_AB R169, R206, R201 ;  /* 0x000000c9cea9723e */ /* 0x000fe200000000ff */
[----:B------:R-:W-:Y:S02]  /*c5a0*/  FADD.FTZ R202, R202, R211 ;  /* 0x000000d3caca7221 */ /* 0x000fe40000010000 */
[----:B------:R-:W-:Y:S01]  /*c5b0*/  F2FP.PACK_AB R170, R197, R198 ;  /* 0x000000c6c5aa723e */ /* 0x000fe200000000ff */
[C---:B------:R-:W-:Y:S04]  /*c5c0*/  HMMA.16816.F32 R68, R132.reuse, R172, R68 ;  /* 0x000000ac8444723c */ /* 0x040fe80000001844 */
[----:B------:R-:W-:Y:S01]  /*c5d0*/  F2FP.PACK_AB R171, R165, R166 ;  /* 0x000000a6a5ab723e */ /* 0x000fe200000000ff */
[----:B------:R-:W-:Y:S02]  /*c5e0*/  FADD.FTZ R205, R205, R202 ;  /* 0x000000cacdcd7221 */ /* 0x000fe40000010000 */
[----:B------:R-:W-:Y:S01]  /*c5f0*/  FADD.FTZ R201, R201, R210 ;  /* 0x000000d2c9c97221 */ /* 0x000fe20000010000 */
[C---:B------:R-:W-:Y:S01]  /*c600*/  HMMA.16816.F32 R72, R132.reuse, R174, R72 ;  /* 0x000000ae8448723c */ /* 0x040fe20000001848 */
[----:B------:R-:W-:Y:S03]  /*c610*/  LDSM.16.MT88.4 R172, [R232+0x11800] ;  /* 0x01180000e8ac783b */ /* 0x000fe60000004200 */
[----:B------:R-:W-:Y:S02]  /*c620*/  FADD.FTZ R198, R198, R205 ;  /* 0x000000cdc6c67221 */ /* 0x000fe40000010000 */
[----:B------:R-:W-:Y:S02]  /*c630*/  FADD.FTZ R201, R206, R201 ;  /* 0x000000c9cec97221 */ /* 0x000fe40000010000 */
[C---:B--2---:R-:W-:Y:S04]  /*c640*/  HMMA.16816.F32 R76, R132.reuse, R140, R76 ;  /* 0x0000008c844c723c */ /* 0x044fe8000000184c */
[----:B------:R-:W-:Y:S02]  /*c650*/  FADD.FTZ R0, R197, R198 ;  /* 0x000000c6c5007221 */ /* 0x000fe40000010000 */
[----:B------:R-:W-:Y:S02]  /*c660*/  FADD.FTZ R166, R166, R201 ;  /* 0x000000c9a6a67221 */ /* 0x000fe40000010000 */
[C---:B------:R-:W-:Y:S01]  /*c670*/  HMMA.16816.F32 R80, R132.reuse, R142, R80 ;  /* 0x0000008e8450723c */ /* 0x040fe20000001850 */
[----:B------:R-:W2:Y:S07]  /*c680*/  LDSM.16.MT88.4 R140, [R234+0x17000] ;  /* 0x01700000ea8c783b */ /* 0x000eae0000004200 */
[C---:B---3--:R-:W-:Y:S01]  /*c690*/  HMMA.16816.F32 R84, R132.reuse, R136, R84 ;  /* 0x000000888454723c */ /* 0x048fe20000001854 */
[----:B------:R3:W-:Y:S07]  /*c6a0*/  STL [R1+0x4], R0 ;  /* 0x0000040001007387 */ /* 0x0007ee0000100800 */
[C---:B------:R-:W-:Y:S01]  /*c6b0*/  HMMA.16816.F32 R88, R132.reuse, R138, R88 ;  /* 0x0000008a8458723c */ /* 0x040fe20000001858 */
[----:B------:R-:W4:Y:S07]  /*c6c0*/  LDSM.16.MT88.4 R136, [R233+0x17000] ;  /* 0x01700000e988783b */ /* 0x000f2e0000004200 */
[C---:B-1----:R-:W-:Y:S08]  /*c6d0*/  HMMA.16816.F32 R92, R132.reuse, R144, R92 ;  /* 0x00000090845c723c */ /* 0x042ff0000000185c */
[C---:B------:R-:W-:Y:S01]  /*c6e0*/  HMMA.16816.F32 R96, R132.reuse, R146, R96 ;  /* 0x000000928460723c */ /* 0x040fe20000001860 */
[----:B------:R-:W1:Y:S03]  /*c6f0*/  LDSM.16.MT88.4 R144, [R232+0x17000] ;  /* 0x01700000e890783b */ /* 0x000e660000004200 */
[----:B---3--:R-:W-:Y:S04]  /*c700*/  FADD.FTZ R0, R165, R166 ;  /* 0x000000a6a5007221 */ /* 0x008fe80000010000 */
[C---:B------:R-:W-:Y:S01]  /*c710*/  HMMA.16816.F32 R100, R132.reuse, R148, R100 ;  /* 0x000000948464723c */ /* 0x040fe20000001864 */
[----:B------:R3:W-:Y:S07]  /*c720*/  STL [R1], R0 ;  /* 0x0000000001007387 */ /* 0x0007ee0000100800 */
[C---:B------:R-:W-:Y:S01]  /*c730*/  HMMA.16816.F32 R104, R132.reuse, R150, R104 ;  /* 0x000000968468723c */ /* 0x040fe20000001868 */
[----:B------:R-:W5:Y:S07]  /*c740*/  LDSM.16.MT88.4 R148, [R234+0x11800] ;  /* 0x01180000ea94783b */ /* 0x000f6e0000004200 */
[C---:B--2---:R-:W-:Y:S08]  /*c750*/  HMMA.16816.F32 R108, R132.reuse, R140, R108 ;  /* 0x0000008c846c723c */ /* 0x044ff0000000186c */
[C---:B------:R-:W-:Y:S01]  /*c760*/  HMMA.16816.F32 R112, R132.reuse, R142, R112 ;  /* 0x0000008e8470723c */ /* 0x040fe20000001870 */
[----:B------:R-:W2:Y:S03]  /*c770*/  LDSM.16.MT88.4 R140, [R233+0x11800] ;  /* 0x01180000e98c783b */ /* 0x000ea60000004200 */
[----:B---3--:R-:W-:Y:S04]  /*c780*/  MOV R0, R3 ;  /* 0x0000000300007202 */ /* 0x008fe80000000f00 */
[C---:B----4-:R-:W-:Y:S08]  /*c790*/  HMMA.16816.F32 R116, R132.reuse, R136, R116 ;  /* 0x000000888474723c */ /* 0x050ff00000001874 */
[C---:B------:R-:W-:Y:S08]  /*c7a0*/  HMMA.16816.F32 R120, R132.reuse, R138, R120 ;  /* 0x0000008a8478723c */ /* 0x040ff00000001878 */
[C---:B-1----:R-:W-:Y:S08]  /*c7b0*/  HMMA.16816.F32 R124, R132.reuse, R144, R124 ;  /* 0x00000090847c723c */ /* 0x042ff0000000187c */
[----:B------:R-:W-:Y:S08]  /*c7c0*/  HMMA.16816.F32 R128, R132, R146, R128 ;  /* 0x000000928480723c */ /* 0x000ff00000001880 */
[C---:B------:R-:W-:Y:S01]  /*c7d0*/  HMMA.16816.F32 R160, R168.reuse, R156, R4 ;  /* 0x0000009ca8a0723c */ /* 0x040fe20000001804 */
[----:B------:R-:W1:Y:S07]  /*c7e0*/  LDSM.16.MT88.4 R4, [R236+0x13800] ;  /* 0x01380000ec04783b */ /* 0x000e6e0000004200 */
[C---:B------:R-:W-:Y:S01]  /*c7f0*/  HMMA.16816.F32 R156, R168.reuse, R158, R8 ;  /* 0x0000009ea89c723c */ /* 0x040fe20000001808 */
[----:B------:R-:W3:Y:S07]  /*c800*/  LDSM.16.MT88.4 R8, [R234+0x13800] ;  /* 0x01380000ea08783b */ /* 0x000eee0000004200 */
[C---:B-----5:R-:W-:Y:S01]  /*c810*/  HMMA.16816.F32 R152, R168.reuse, R148, R12 ;  /* 0x00000094a898723c */ /* 0x060fe2000000180c */
[----:B------:R-:W4:Y:S07]  /*c820*/  LDSM.16.MT88.4 R12, [R233+0x13800] ;  /* 0x01380000e90c783b */ /* 0x000f2e0000004200 */
[C---:B------:R-:W-:Y:S01]  /*c830*/  HMMA.16816.F32 R148, R168.reuse, R150, R16 ;  /* 0x00000096a894723c */ /* 0x040fe20000001810 */
[----:B------:R-:W5:Y:S07]  /*c840*/  LDSM.16.MT88.4 R16, [R232+0x13800] ;  /* 0x01380000e810783b */ /* 0x000f6e0000004200 */
[C---:B--2---:R-:W-:Y:S01]  /*c850*/  HMMA.16816.F32 R144, R168.reuse, R140, R20 ;  /* 0x0000008ca890723c */ /* 0x044fe20000001814 */
[----:B------:R-:W2:Y:S07]  /*c860*/  LDSM.16.MT88.4 R20, [R234+0x15800] ;  /* 0x01580000ea14783b */ /* 0x000eae0000004200 */
[C---:B------:R-:W-:Y:S01]  /*c870*/  HMMA.16816.F32 R140, R168.reuse, R142, R24 ;  /* 0x0000008ea88c723c */ /* 0x040fe20000001818 */
[----:B------:R-:W2:Y:S07]  /*c880*/  LDSM.16.MT88.4 R24, [R233+0x15800] ;  /* 0x01580000e918783b */ /* 0x000eae0000004200 */
[C---:B------:R-:W-:Y:S01]  /*c890*/  HMMA.16816.F32 R136, R168.reuse, R172, R28 ;  /* 0x000000aca888723c */ /* 0x040fe2000000181c */
[----:B------:R-:W2:Y:S07]  /*c8a0*/  LDSM.16.MT88.4 R28, [R232+0x15800] ;  /* 0x01580000e81c783b */ /* 0x000eae0000004200 */
        /* <DEDUP_REMOVED lines=12> */
[C---:B------:R-:W-:Y:S08]  /*c970*/  HMMA.16816.F32 R64, R168.reuse, R18, R64 ;  /* 0x00000012a840723c */ /* 0x040ff00000001840 */
[C---:B------:R-:W-:Y:S08]  /*c980*/  HMMA.16816.F32 R68, R168.reuse, R176, R68 ;  /* 0x000000b0a844723c */ /* 0x040ff00000001844 */
[C---:B------:R-:W-:Y:S08]  /*c990*/  HMMA.16816.F32 R72, R168.reuse, R178, R72 ;  /* 0x000000b2a848723c */ /* 0x040ff00000001848 */
[C---:B--2---:R-:W-:Y:S08]  /*c9a0*/  HMMA.16816.F32 R76, R168.reuse, R20, R76 ;  /* 0x00000014a84c723c */ /* 0x044ff0000000184c */
[C---:B------:R-:W-:Y:S08]  /*c9b0*/  HMMA.16816.F32 R80, R168.reuse, R22, R80 ;  /* 0x00000016a850723c */ /* 0x040ff00000001850 */
[C---:B------:R-:W-:Y:S08]  /*c9c0*/  HMMA.16816.F32 R84, R168.reuse, R24, R84 ;  /* 0x00000018a854723c */ /* 0x040ff00000001854 */
[C---:B------:R-:W-:Y:S08]  /*c9d0*/  HMMA.16816.F32 R88, R168.reuse, R26, R88 ;  /* 0x0000001aa858723c */ /* 0x040ff00000001858 */
[C---:B------:R-:W-:Y:S08]  /*c9e0*/  HMMA.16816.F32 R92, R168.reuse, R28, R92 ;  /* 0x0000001ca85c723c */ /* 0x040ff0000000185c */
[C---:B------:R-:W-:Y:S08]  /*c9f0*/  HMMA.16816.F32 R96, R168.reuse, R30, R96 ;  /* 0x0000001ea860723c */ /* 0x040ff00000001860 */
[C---:B------:R-:W-:Y:S08]  /*ca00*/  HMMA.16816.F32 R100, R168.reuse, R32, R100 ;  /* 0x00000020a864723c */ /* 0x040ff00000001864 */
[C---:B------:R-:W-:Y:S08]  /*ca10*/  HMMA.16816.F32 R104, R168.reuse, R34, R104 ;  /* 0x00000022a868723c */ /* 0x040ff00000001868 */
[C---:B-1----:R-:W-:Y:S08]  /*ca20*/  HMMA.16816.F32 R108, R168.reuse, R4, R108 ;  /* 0x00000004a86c723c */ /* 0x042ff0000000186c */
[C---:B------:R-:W-:Y:S08]  /*ca30*/  HMMA.16816.F32 R112, R168.reuse, R6, R112 ;  /* 0x00000006a870723c */ /* 0x040ff00000001870 */
[C---:B---3--:R-:W-:Y:S08]  /*ca40*/  HMMA.16816.F32 R116, R168.reuse, R8, R116 ;  /* 0x00000008a874723c */ /* 0x048ff00000001874 */
[C---:B------:R-:W-:Y:S08]  /*ca50*/  HMMA.16816.F32 R120, R168.reuse, R10, R120 ;  /* 0x0000000aa878723c */ /* 0x040ff00000001878 */
[C---:B----4-:R-:W-:Y:S08]  /*ca60*/  HMMA.16816.F32 R124, R168.reuse, R12, R124 ;  /* 0x0000000ca87c723c */ /* 0x050ff0000000187c */
[----:B------:R-:W-:Y:S01]  /*ca70*/  HMMA.16816.F32 R128, R168, R14, R128 ;  /* 0x0000000ea880723c */ /* 0x000fe20000001880 */
[----:B------:R-:W-:-:S07]  /*ca80*/  @P0 BRA `(.L_x_782) ;  /* 0xffffb73000000947 */ /* 0x000fce000383ffff */
.L_x_778:
[----:B------:R-:W2:Y:S01]  /*ca90*/  LDL.LU R2, [R1+0x4] ;  /* 0x0000040001027983 */ /* 0x000ea20000300800 */
[----:B------:R-:W-:Y:S01]  /*caa0*/  MOV R5, 0x3f800000 ;  /* 0x3f80000000057802 */ /* 0x000fe20000000f00 */
[----:B------:R-:W1:Y:S01]  /*cab0*/  S2UR UR6, SR_CTAID.Y ;  /* 0x00000000000679c3 */ /* 0x000e620000002600 */
[----:B------:R-:W-:Y:S01]  /*cac0*/  UISETP.NE.AND UP1, UPT, UR25, -0x1, UPT ;  /* 0xffffffff1900788c */ /* 0x000fe2000bf25270 */
[----:B------:R-:W3:Y:S01]  /*cad0*/  LDL.LU R4, [R1] ;  /* 0x0000000001047983 */ /* 0x000ee20000300800 */
[----:B------:R-:W-:Y:S01]  /*cae0*/  ULDC.64 UR4, c[0x0][0x1e8] ;  /* 0x00007a0000047ab9 */ /* 0x000fe20000000a00 */
[----:B------:R-:W-:Y:S04]  /*caf0*/  BSSY B0, `(.L_x_783) ;  /* 0x0000176000007945 */ /* 0x000fe80003800000 */
[----:B------:R-:W4:Y:S04]  /*cb00*/  S2UR UR10, SR_CTAID.Z ;  /* 0x00000000000a79c3 */ /* 0x000f280000002700 */
[----:B------:R-:W-:-:S04]  /*cb10*/  @UP1 UIMAD.WIDE.U32 UR8, UR25, UR4, URZ ;  /* 0x00000004190812a5 */ /* 0x000fc8000f8e003f */
[----:B------:R-:W-:-:S03]  /*cb20*/  @UP1 UIMAD UR7, UR25, UR5, UR9 ;  /* 0x00000005190712a4 */ /* 0x000fc6000f8e0209 */
[----:B------:R-:W-:Y:S02]  /*cb30*/  ULDC.64 UR4, c[0x0][0x1e0] ;  /* 0x0000780000047ab9 */ /* 0x000fe40000000a00 */
[----:B------:R-:W-:Y:S02]  /*cb40*/  ULDC UR9, c[0x0][0x214] ;  /* 0x0000850000097ab9 */ /* 0x000fe40000000800 */
[----:B-1----:R-:W-:Y:S02]  /*cb50*/  @!UP1 USHF.R.S32.HI UR12, URZ, 0x1f, UR6 ;  /* 0x0000001f3f0c9899 */ /* 0x002fe40008011406 */
[----:B------:R-:W-:Y:S02]  /*cb60*/  @!UP1 UIMAD.WIDE.U32 UR14, UR6, UR4, URZ ;  /* 0x00000004060e92a5 */ /* 0x000fe4000f8e003f */
[----:B------:R-:W-:-:S03]  /*cb70*/  @!UP1 UIMAD UR12, UR12, UR4, URZ ;  /* 0x000000040c0c92a4 */ /* 0x000fc6000f8e023f */
[----:B------:R-:W-:Y:S02]  /*cb80*/  ULDC.U8 UR4, c[0x0][0x328] ;  /* 0x0000ca0000047ab9 */ /* 0x000fe40000000000 */
[----:B------:R-:W-:Y:S02]  /*cb90*/  UISETP.NE.AND UP2, UPT, UR4, URZ, UPT ;  /* 0x0000003f0400728c */ /* 0x000fe4000bf45270 */
[----:B------:R-:W-:Y:S02]  /*cba0*/  @!UP1 UIMAD UR12, UR6, UR5, UR12 ;  /* 0x00000005060c92a4 */ /* 0x000fe4000f8e020c */
[----:B------:R-:W-:Y:S02]  /*cbb0*/  UISETP.NE.OR UP0, UPT, UR25, -0x1, !UP2 ;  /* 0xffffffff1900788c */ /* 0x000fe4000d705670 */
[----:B------:R-:W-:Y:S02]  /*cbc0*/  ULDC UR5, c[0x0][0x234] ;  /* 0x00008d0000057ab9 */ /* 0x000fe40000000800 */
[----:B------:R-:W-:-:S02]  /*cbd0*/  ULDC UR4, c[0x0][0x1c0] ;  /* 0x0000700000047ab9 */ /* 0x000fc40000000800 */
[----:B------:R-:W-:Y:S02]  /*cbe0*/  @!UP1 UIADD3 UR7, UR15, UR12, URZ ;  /* 0x0000000c0f079290 */ /* 0x000fe4000fffe03f */
[----:B----4-:R-:W-:Y:S02]  /*cbf0*/  @UP2 UMOV UR11, UR10 ;  /* 0x0000000a000b2c82 */ /* 0x010fe40008000000 */
[----:B------:R-:W-:Y:S02]  /*cc00*/  @!UP1 UMOV UR8, UR14 ;  /* 0x0000000e00089c82 */ /* 0x000fe40008000000 */
[----:B------:R-:W-:-:S04]  /*cc10*/  @!UP0 UIMAD UR25, UR6, UR9, URZ ;  /* 0x00000009061982a4 */ /* 0x000fc8000f8e023f */
[----:B------:R-:W-:-:S03]  /*cc20*/  @UP2 UIMAD UR5, UR11, UR5, UR25 ;  /* 0x000000050b0522a4 */ /* 0x000fc6000f8e0219 */
[----:B------:R-:W-:Y:S02]  /*cc30*/  @!UP2 UMOV UR11, UR10 ;  /* 0x0000000a000bac82 */ /* 0x000fe40008000000 */
[----:B------:R-:W-:-:S04]  /*cc40*/  @!UP2 UIMAD UR4, UR6, UR4, UR11 ;  /* 0x000000040604a2a4 */ /* 0x000fc8000f8e020b */
[----:B------:R-:W-:Y:S01]  /*cc50*/  @!UP2 UIMAD UR5, UR4, UR9, URZ ;  /* 0x000000090405a2a4 */ /* 0x000fe2000f8e023f */
[----:B--2---:R-:W1:Y:S04]  /*cc60*/  SHFL.BFLY PT, R9, R2, 0x2, 0x1f ;  /* 0x0c401f0002097f89 */ /* 0x004e6800000e0000 */
[----:B---3--:R-:W2:Y:S01]  /*cc70*/  SHFL.BFLY PT, R7, R4, 0x2, 0x1f ;  /* 0x0c401f0004077f89 */ /* 0x008ea200000e0000 */
[----:B-1----:R-:W-:Y:S02]  /*cc80*/  FADD.FTZ R9, R9, R2 ;  /* 0x0000000209097221 */ /* 0x002fe40000010000 */
[----:B--2---:R-:W-:-:S03]  /*cc90*/  FADD.FTZ R7, R7, R4 ;  /* 0x0000000407077221 */ /* 0x004fc60000010000 */
[----:B------:R-:W1:Y:S01]  /*cca0*/  SHFL.BFLY PT, R2, R9, 0x1, 0x1f ;  /* 0x0c201f0009027f89 */ /* 0x000e6200000e0000 */
[----:B------:R-:W-:-:S03]  /*ccb0*/  MOV R4, 0x3f800000 ;  /* 0x3f80000000047802 */ /* 0x000fc60000000f00 */
[----:B------:R-:W2:Y:S01]  /*ccc0*/  SHFL.BFLY PT, R0, R7, 0x1, 0x1f ;  /* 0x0c201f0007007f89 */ /* 0x000ea200000e0000 */
[----:B-1----:R-:W-:Y:S02]  /*ccd0*/  FADD.FTZ R2, R9, R2 ;  /* 0x0000000209027221 */ /* 0x002fe40000010000 */
[----:B--2---:R-:W-:-:S03]  /*cce0*/  FADD.FTZ R0, R7, R0 ;  /* 0x0000000007007221 */ /* 0x004fc60000010000 */
[----:B------:R-:W-:Y:S02]  /*ccf0*/  FSETP.NE.FTZ.AND P4, PT, R2, RZ, PT ;  /* 0x000000ff0200720b */ /* 0x000fe40003f95000 */
[----:B------:R-:W-:-:S11]  /*cd00*/  FSETP.NE.FTZ.AND P3, PT, R0, RZ, PT ;  /* 0x000000ff0000720b */ /* 0x000fd60003f75000 */
        /* <DEDUP_REMOVED lines=340> */
.L_x_784:
[----:B---34-:R-:W-:Y:S05]  /*e250*/  BSYNC B0 ;  /* 0x0000000000007941 */ /* 0x018fea0003800000 */
.L_x_783:
        /* <DEDUP_REMOVED lines=42> */
.L_x_786:
[----:B------:R-:W-:Y:S05]  /*e500*/  BSYNC B0 ;  /* 0x0000000000007941 */ /* 0x000fea0003800000 */
.L_x_785:
        /* <DEDUP_REMOVED lines=22> */
.L_x_788:
[----:B------:R-:W-:Y:S05]  /*e670*/  BSYNC B0 ;  /* 0x0000000000007941 */ /* 0x000fea0003800000 */
.L_x_787:
        /* <DEDUP_REMOVED lines=22> */
.L_x_790:
[----:B------:R-:W-:Y:S05]  /*e7e0*/  BSYNC B0 ;  /* 0x0000000000007941 */ /* 0x000fea0003800000 */
.L_x_789:
        /* <DEDUP_REMOVED lines=22> */
.L_x_791:
        /* <DEDUP_REMOVED lines=11> */
.L_x_8781:


//--------------------- .text._ZN5flash24flash_fwd_splitkv_kernelI23Flash_fwd_kernel_traitsILi256ELi64ELi64ELi4ELb0ELb0EN7cutlass6half_tE19Flash_kernel_traitsILi256ELi64ELi64ELi4ES3_EELb0ELb0ELb0ELb0ELb0ELb0ELb0ELb1EEEvNS_16Flash_fwd_paramsE --------------------------
	.section	.text._ZN5flash24flash_fwd_splitkv_kernelI23Flash_fwd_kernel_traitsILi256ELi64ELi64ELi4ELb0ELb0EN7cutlass6half_tE19Flash_kernel_traitsILi256ELi64ELi64ELi4ES3_EELb0ELb0ELb0ELb0ELb0ELb0ELb0ELb1EEEvNS_16Flash_fwd_paramsE,"ax",@progbits
	.sectioninfo	@"SHI_REGISTERS=255"
	.align	128
        .global         _ZN5flash24flash_fwd_splitkv_kernelI23Flash_fwd_kernel_traitsILi256ELi64ELi64ELi4ELb0ELb0EN7cutlass6half_tE19Flash_kernel_traitsILi256ELi64ELi64ELi4ES3_EELb0ELb0ELb0ELb0ELb0ELb0ELb0ELb1EEEvNS_16Flash_fwd_paramsE
        .type           _ZN5flash24flash_fwd_splitkv_kernelI23Flash_fwd_kernel_traitsILi256ELi64ELi64ELi4ELb0ELb0EN7cutlass6half_tE19Flash_kernel_traitsILi256ELi64ELi64ELi4ES3_EELb0ELb0ELb0ELb0ELb0ELb0ELb0ELb1EEEvNS_16Flash_fwd_paramsE,@function
        .size           _ZN5flash24flash_fwd_splitkv_kernelI23Flash_fwd_kernel_traitsILi256ELi64ELi64ELi4ELb0ELb0EN7cutlass6half_tE19Flash_kernel_traitsILi256ELi64ELi64ELi4ES3_EELb0ELb0ELb0ELb0ELb0ELb0ELb0ELb1EEEvNS_16Flash_fwd_paramsE,(.L_x_8731 - _ZN5flash24flash_fwd_splitkv_kernelI23Flash_fwd_kernel_traitsILi256ELi64ELi64ELi4ELb0ELb0EN7cutlass6half_tE19Flash_kernel_traitsILi256ELi64ELi64ELi4ES3_EELb0ELb0ELb0ELb0ELb0ELb0ELb0ELb1EEEvNS_16Flash_fwd_paramsE)
        .other          _ZN5flash24flash_fwd_splitkv_kernelI23Flash_fwd_kernel_traitsILi256ELi64ELi64ELi4ELb0ELb0EN7cutlass6half_tE19Flash_kernel_traitsILi256ELi64ELi64ELi4ES3_EELb0ELb0ELb0ELb0ELb0ELb0ELb0ELb1EEEvNS_16Flash_fwd_paramsE,@"STO_CUDA_ENTRY STV_DEFAULT"
_ZN5flash24flash_fwd_splitkv_kernelI23Flash_fwd_kernel_traitsILi256ELi64ELi64ELi4ELb0ELb0EN7cutlass6half_tE19Flash_kernel_traitsILi256ELi64ELi64ELi4ES3_EELb0ELb0ELb0ELb0ELb0ELb0ELb0ELb1EEEvNS_16Flash_fwd_paramsE:
.text._ZN5flash24flash_fwd_splitkv_kernelI23Flash_fwd_kernel_traitsILi256ELi64ELi64ELi4ELb0ELb0EN7cutlass6half_tE19Flash_kernel_traitsILi256ELi64ELi64ELi4ES3_EELb0ELb0ELb0ELb0ELb0ELb0ELb0ELb1EEEvNS_16Flash_fwd_paramsE:
[----:B------:R-:W-:Y:S02]  /*0000*/  MOV R1, c[0x0][0x28] ;  /* 0x00000a0000017a02 */ /* 0x000fe40000000f00 */
[----:B------:R-:W1:Y:S01]  /*0010*/  S2R R243, SR_CTAID.X ;  /* 0x0000000000f37919 */ /* 0x000e620000002500 */
[----:B------:R-:W-:Y:S01]  /*0020*/  ULDC.64 UR4, c[0x0][0x40] ;  /* 0x0000100000047ab9 */ /* 0x000fe20000000a00 */
[----:B------:R-:W-:Y:S01]  /*0030*/  BSSY B4, `(.L_x_792) ;  /* 0x0000008000047945 */ /* 0x000fe20003800000 */
[----:B------:R-:W-:Y:S01]  /*0040*/  UIADD3 UR4, UP0, UR4, 0x160, URZ ;  /* 0x0000016004047890 */ /* 0x000fe2000ff1e03f */
[----:B------:R-:W2:Y:S01]  /*0050*/  S2R R242, SR_CTAID.Y ;  /* 0x0000000000f27919 */ /* 0x000ea20000002600 */
[----:B------:R-:W-:Y:S02]  /*0060*/  IADD3 R1, R1, -0x8, RZ ;  /* 0xfffffff801017810 */ /* 0x000fe40007ffe0ff */
[----:B------:R-:W-:Y:S01]  /*0070*/  MOV R240, 0xb0 ;  /* 0x000000b000f07802 */ /* 0x000fe20000000f00 */
[----:B------:R-:W3:Y:S01]  /*0080*/  S2R R241, SR_CTAID.Z ;  /* 0x0000000000f17919 */ /* 0x000ee20000002700 */
[----:B------:R-:W-:-:S07]  /*0090*/  UIADD3.X UR5, URZ, UR5, URZ, UP0, !UPT ;  /* 0x000000053f057290 */ /* 0x000fce00087fe43f */
[----:B-123--:R-:W-:Y:S05]  /*00a0*/  CALL.REL.NOINC `($_ZN5flash24flash_fwd_splitkv_kernelI23Flash_fwd_kernel_traitsILi256ELi64ELi64ELi4ELb0ELb0EN7cutlass6half_tE19Flash_kernel_traitsILi256ELi64ELi64ELi4ES3_EELb0ELb0ELb0ELb0ELb0ELb0ELb0ELb1EEEvNS_16Flash_fwd_paramsE$_ZN5flash30compute_attn_1rowblock_splitkvI23Flash_fwd_kernel_traitsILi256ELi64ELi64ELi4ELb0ELb0EN7cutlass6half_tE19Flash_kernel_traitsILi256ELi64ELi64ELi4ES3_EELb0ELb0ELb0ELb0ELb0ELb0ELb0ELb1ENS_16Flash_fwd_paramsEEEvRKT8_iiiii) ;  /* 0x0000002000007944 */ /* 0x00efea0003c00000 */
[----:B------:R-:W-:Y:S05]  /*00b0*/  BSYNC B4 ;  /* 0x0000000000047941 */ /* 0x000fea0003800000 */
.L_x_792:
[----:B------:R-:W-:Y:S05]  /*00c0*/  EXIT ;  /* 0x000000000000794d */ /* 0x000fea0003800000 */
        .type           $_ZN5flash24flash_fwd_splitkv_kernelI23Flash_fwd_kernel_traitsILi256ELi64ELi64ELi4ELb0ELb0EN7cutlass6half_tE19Flash_kernel_traitsILi256ELi64ELi64ELi4ES3_EELb0ELb0ELb0ELb0ELb0ELb0ELb0ELb1EEEvNS_16Flash_fwd_paramsE$_ZN5flash30compute_attn_1rowblock_splitkvI23Flash_fwd_kernel_traitsILi256ELi64ELi64ELi4ELb0ELb0EN7cutlass6half_tE19Flash_kernel_traitsILi256ELi64ELi64ELi4ES3_EELb0ELb0ELb0ELb0ELb0ELb0ELb0ELb1ENS_16Flash_fwd_paramsEEEvRKT8_iiiii,@function
        .size           $_ZN5flash24flash_fwd_splitkv_kernelI23Flash_fwd_kernel_traitsILi256ELi64ELi64ELi4ELb0ELb0EN7cutlass6half_tE19Flash_kernel_traitsILi256ELi64ELi64ELi4ES3_EELb0ELb0ELb0ELb0ELb0ELb0ELb0ELb1EEEvNS_16Flash_fwd_paramsE$_ZN5flash30compute_attn_1rowblock_splitkvI23Flash_fwd_kernel_traitsILi256ELi64ELi64ELi4ELb0ELb0EN7cutlass6half_tE19Flash_kernel_traitsILi256ELi64ELi64ELi4ES3_EELb0ELb0ELb0ELb0ELb0ELb0ELb0ELb1ENS_16Flash_fwd_paramsEEEvRKT8_iiiii,($__internal_14_$__cuda_sm70_shflsync_bfly_p - $_ZN5flash24flash_fwd_splitkv_kernelI23Flash_fwd_kernel_traitsILi256ELi64ELi64ELi4ELb0ELb0EN7cutlass6half_tE19Flash_kernel_traitsILi256ELi64ELi64ELi4ES3_EELb0ELb0ELb0ELb0ELb0ELb0ELb0ELb1EEEvNS_16Flash_fwd_paramsE$_ZN5flash30compute_attn_1rowblock_splitkvI23Flash_fwd_kernel_traitsILi256ELi64ELi64ELi4ELb0ELb0EN7cutlass6half_tE19Flash_kernel_traitsILi256ELi64ELi64ELi4ES3_EELb0ELb0ELb0ELb0ELb0ELb0ELb0ELb1ENS_16Flash_fwd_paramsEEEvRKT8_iiiii)
$_ZN5flash24flash_fwd_splitkv_kernelI23Flash_fwd_kernel_traitsILi256ELi64ELi64ELi4ELb0ELb0EN7cutlass6half_tE19Flash_kernel_traitsILi256ELi64ELi64ELi4ES3_EELb0ELb0ELb0ELb0ELb0ELb0ELb0ELb1EEEvNS_16Flash_fwd_paramsE$_ZN5flash30compute_attn_1rowblock_splitkvI23Flash_fwd_kernel_traitsILi256ELi64ELi64ELi4ELb0ELb0EN7cutlass6half_tE19Flash_kernel_traitsILi256ELi64ELi64ELi4ES3_EELb0ELb0ELb0ELb0ELb0ELb0ELb0ELb1ENS_16Flash_fwd_paramsEEEvRKT8_iiiii:
[----:B------:R-:W-:Y:S01]  /*00d0*/  IMAD.U32 R20, RZ, RZ, UR4 ;  /* 0x00000004ff147e24 */ /* 0x000fe2000f8e00ff */
[----:B------:R-:W-:Y:S01]  /*00e0*/  ULDC.64 UR6, c[0x0][0x118] ;  /* 0x0000460000067ab9 */ /* 0x000fe20000000a00 */
[----:B------:R-:W-:-:S05]  /*00f0*/  IMAD.U32 R21, RZ, RZ, UR5 ;  /* 0x00000005ff157e24 */ /* 0x000fca000f8e00ff */
[----:B------:R-:W2:Y:S04]  /*0100*/  LD.E.64 R2, [R20.64+0xe0] ;  /* 0x0000e00614027980 */ /* 0x000ea8000c101b00 */
[----:B------:R-:W3:Y:S01]  /*0110*/  LD.E.64 R4, [R20.64+0xe8] ;  /* 0x0000e80614047980 */ /* 0x000ee2000c101b00 */
[----:B------:R-:W-:Y:S02]  /*0120*/  MOV R246, 0xffffffff ;  /* 0xffffffff00f67802 */ /* 0x000fe40000000f00 */
[----:B--2---:R-:W-:-:S04]  /*0130*/  ISETP.NE.U32.AND P1, PT, R2, RZ, PT ;  /* 0x000000ff0200720c */ /* 0x004fc80003f25070 */
[----:B------:R-:W-:Y:S01]  /*0140*/  ISETP.NE.AND.EX P1, PT, R3, RZ, PT, P1 ;  /* 0x000000ff0300720c */ /* 0x000fe20003f25310 */
[----:B------:R-:W-:-:S12]  /*0150*/  IMAD.WIDE R2, R242, 0x4, R2 ;  /* 0x00000004f2027825 */ /* 0x000fd800078e0202 */
[----:B------:R1:W5:Y:S01]  /*0160*/  @P1 LD.E R246, [R2.64] ;  /* 0x0000000602f61980 */ /* 0x000362000c101900 */
[----:B---3--:R-:W-:Y:S01]  /*0170*/  ISETP.NE.U32.AND P0, PT, R4, RZ, PT ;  /* 0x000000ff0400720c */ /* 0x008fe20003f05070 */
[----:B------:R-:W-:Y:S01]  /*0180*/  BSSY B0, `(.L_x_793) ;  /* 0x000000a000007945 */ /* 0x000fe20003800000 */
[----:B------:R-:W-:Y:S01]  /*0190*/  IMAD.MOV.U32 R12, RZ, RZ, -0x1 ;  /* 0xffffffffff0c7424 */ /* 0x000fe200078e00ff */
[----:B------:R-:W2:Y:S01]  /*01a0*/  S2R R55, SR_TID.X ;  /* 0x0000000000377919 */ /* 0x000ea20000002100 */
[----:B------:R-:W-:Y:S01]  /*01b0*/  ISETP.NE.AND.EX P0, PT, R5, RZ, PT, P0 ;  /* 0x000000ff0500720c */ /* 0x000fe20003f05300 */
[----:B------:R-:W-:-:S12]  /*01c0*/  IMAD.WIDE R4, R242, 0x4, R4 ;  /* 0x00000004f2047825 */ /* 0x000fd800078e0204 */
[----:B------:R-:W-:Y:S05]  /*01d0*/  @!P0 BRA `(.L_x_794) ;  /* 0x0000004000008947 */ /* 0x000fea0003800000 */
[----:B------:R-:W3:Y:S02]  /*01e0*/  LD.E.U8 R0, [R20.64+0x1b2] ;  /* 0x0001b20614007980 */ /* 0x000ee4000c101100 */
[----:B---3--:R-:W-:-:S13]  /*01f0*/  ISETP.NE.AND P2, PT, R0, RZ, PT ;  /* 0x000000ff0000720c */ /* 0x008fda0003f45270 */
[----:B------:R-:W-:Y:S05]  /*0200*/  @!P2 BRA `(.L_x_794) ;  /* 0x000000100000a947 */ /* 0x000fea0003800000 */
[----:B------:R3:W5:Y:S02]  /*0210*/  LD.E R12, [R4.64] ;  /* 0x00000006040c7980 */ /* 0x000764000c101900 */
.L_x_794:
[----:B------:R-:W-:Y:S05]  /*0220*/  BSYNC B0 ;  /* 0x0000000000007941 */ /* 0x000fea0003800000 */
.L_x_793:
[----:B------:R-:W4:Y:S04]  /*0230*/  LD.E.64 R18, [R20.64+0xf0] ;  /* 0x0000f00614127980 */ /* 0x000f28000c101b00 */
[----:B-1-3--:R-:W3:Y:S01]  /*0240*/  @P1 LD.E R3, [R2.64+0x4] ;  /* 0x0000040602031980 */ /* 0x00aee2000c101900 */
[----:B------:R-:W-:Y:S01]  /*0250*/  IMAD.MOV.U32 R11, RZ, RZ, RZ ;  /* 0x000000ffff0b7224 */ /* 0x000fe200078e00ff */
[----:B----4-:R-:W-:-:S04]  /*0260*/  ISETP.NE.U32.AND P4, PT, R18, RZ, PT ;  /* 0x000000ff1200720c */ /* 0x010fc80003f85070 */
[----:B------:R-:W-:Y:S01]  /*0270*/  ISETP.NE.AND.EX P4, PT, R19, RZ, PT, P4 ;  /* 0x000000ff1300720c */ /* 0x000fe20003f85340 */
[----:B------:R-:W-:Y:S01]  /*0280*/  IMAD.WIDE R18, R242, 0x4, R18 ;  /* 0x00000004f2127825 */ /* 0x000fe200078e0212 */
[----:B---3-5:R-:W-:-:S06]  /*0290*/  @P1 IADD3 R244, -R246, R3, RZ ;  /* 0x00000003f6f41210 */ /* 0x028fcc0007ffe1ff */
[----:B------:R1:W5:Y:S05]  /*02a0*/  @!P1 LD.E R244, [R20.64+0xb4] ;  /* 0x0000b40614f49980 */ /* 0x00036a000c101900 */
[----:B------:R1:W5:Y:S01]  /*02b0*/  @P4 LD.E R11, [R18.64] ;  /* 0x00000006120b4980 */ /* 0x000362000c101900 */
[----:B------:R-:W-:Y:S01]  /*02c0*/  BSSY B0, `(.L_x_795) ;  /* 0x0000009000007945 */ /* 0x000fe20003800000 */
[----:B------:R-:W-:Y:S05]  /*02d0*/  @!P0 BRA `(.L_x_796) ;  /* 0x0000006000008947 */ /* 0x000fea0003800000 */
[----:B------:R-:W3:Y:S02]  /*02e0*/  LD.E.U8 R0, [R20.64+0x1b2] ;  /* 0x0001b20614007980 */ /* 0x000ee4000c101100 */
[----:B---3--:R-:W-:-:S13]  /*02f0*/  ISETP.NE.AND P0, PT, R0, RZ, PT ;  /* 0x000000ff0000720c */ /* 0x008fda0003f05270 */
[----:B------:R-:W3:Y:S02]  /*0300*/  @P0 LD.E R3, [R4.64+0x4] ;  /* 0x0000040604030980 */ /* 0x000ee4000c101900 */
[----:B---3--:R-:W-:-:S06]  /*0310*/  @P0 IADD3 R96, R3, -R12, RZ ;  /* 0x8000000c03600210 */ /* 0x008fcc0007ffe0ff */
[----:B------:R3:W5:Y:S01]  /*0320*/  @!P0 LD.E R96, [R4.64] ;  /* 0x0000000604608980 */ /* 0x000762000c101900 */
[----:B------:R-:W-:Y:S05]  /*0330*/  BRA `(.L_x_797) ;  /* 0x0000001000007947 */ /* 0x000fea0003800000 */
.L_x_796:
[----:B------:R3:W5:Y:S02]  /*0340*/  LD.E R96, [R20.64+0xb8] ;  /* 0x0000b80614607980 */ /* 0x000764000c101900 */
.L_x_797:
[----:B------:R-:W-:Y:S05]  /*0350*/  BSYNC B0 ;  /* 0x0000000000007941 */ /* 0x000fea0003800000 */
.L_x_795:
[----:B------:R-:W4:Y:S01]  /*0360*/  LD.E.64 R2, [R20.64+0xf8] ;  /* 0x0000f80614027980 */ /* 0x000f22000c101b00 */
[----:B------:R-:W-:Y:S01]  /*0370*/  BSSY B1, `(.L_x_798) ;  /* 0x0000012000017945 */ /* 0x000fe20003800000 */
[----:B-----5:R-:W-:Y:S01]  /*0380*/  IMAD.IADD R96, R96, 0x1, -R11 ;  /* 0x0000000160607824 */ /* 0x020fe200078e0a0b */
[----:B----4-:R-:W-:-:S04]  /*0390*/  ISETP.NE.U32.AND P0, PT, R2, RZ, PT ;  /* 0x000000ff0200720c */ /* 0x010fc80003f05070 */
[----:B------:R-:W-:-:S13]  /*03a0*/  ISETP.NE.AND.EX P0, PT, R3, RZ, PT, P0 ;  /* 0x000000ff0300720c */ /* 0x000fda0003f05300 */
[----:B------:R-:W-:Y:S05]  /*03b0*/  @!P0 BRA `(.L_x_799) ;  /* 0x0000004000008947 */ /* 0x000fea0003800000 */
[----:B------:R-:W-:-:S05]  /*03c0*/  IMAD.WIDE R2, R242, 0x4, R2 ;  /* 0x00000004f2027825 */ /* 0x000fca00078e0202 */
[----:B------:R-:W4:Y:S02]  /*03d0*/  LD.E R64, [R2.64] ;  /* 0x0000000602407980 */ /* 0x000f24000c101900 */
[----:B----4-:R-:W-:Y:S01]  /*03e0*/  IADD3 R64, R64, -R11, RZ ;  /* 0x8000000b40407210 */ /* 0x010fe20007ffe0ff */
[----:B------:R-:W-:Y:S05]  /*03f0*/  BRA `(.L_x_800) ;  /* 0x0000009000007947 */ /* 0x000fea0003800000 */
.L_x_799:
[----:B------:R-:W4:Y:S01]  /*0400*/  LD.E.64 R2, [R20.64+0x108] ;  /* 0x0001080614027980 */ /* 0x000f22000c101b00 */
[----:B------:R-:W-:Y:S01]  /*0410*/  BSSY B0, `(.L_x_801) ;  /* 0x0000006000007945 */ /* 0x000fe20003800000 */
[----:B----4-:R-:W-:-:S04]  /*0420*/  ISETP.NE.U32.AND P0, PT, R2, RZ, PT ;  /* 0x000000ff0200720c */ /* 0x010fc80003f05070 */
[----:B------:R-:W-:Y:S01]  /*0430*/  ISETP.NE.AND.EX P0, PT, R3, RZ, PT, P0 ;  /* 0x000000ff0300720c */ /* 0x000fe20003f05300 */
[----:B------:R-:W-:-:S12]  /*0440*/  IMAD.MOV.U32 R3, RZ, RZ, RZ ;  /* 0x000000ffff037224 */ /* 0x000fd800078e00ff */
[----:B------:R-:W-:Y:S05]  /*0450*/  @!P0 BRA `(.L_x_802) ;  /* 0x0000001000008947 */ /* 0x000fea0003800000 */
[----:B------:R4:W5:Y:S02]  /*0460*/  LD.E R3, [R20.64+0xbc] ;  /* 0x0000bc0614037980 */ /* 0x000964000c101900 */
.L_x_802:
[----:B------:R-:W-:Y:S05]  /*0470*/  BSYNC B0 ;  /* 0x0000000000007941 */ /* 0x000fea0003800000 */
.L_x_801:
[----:B-----5:R-:W-:Y:S02]  /*0480*/  IADD3 R64, R96, R3, RZ ;  /* 0x0000000360407210 */ /* 0x020fe40007ffe0ff */
.L_x_800:
[----:B------:R-:W-:Y:S05]  /*0490*/  BSYNC B1 ;  /* 0x0000000000017941 */ /* 0x000fea0003800000 */
.L_x_798:
[----:B------:R-:W-:Y:S01]  /*04a0*/  IMAD.SHL.U32 R169, R243, 0x40, RZ ;  /* 0x00000040f3a97824 */ /* 0x000fe200078e00ff */
[----:B------:R-:W-:Y:S01]  /*04b0*/  MOV R2, R240 ;  /* 0x000000f000027202 */ /* 0x000fe20000000f00 */
[----:B------:R-:W-:-:S03]  /*04c0*/  IMAD.MOV.U32 R3, RZ, RZ, 0x0 ;  /* 0x00000000ff037424 */ /* 0x000fc600078e00ff */
[----:B------:R-:W-:-:S13]  /*04d0*/  ISETP.GT.AND P0, PT, R244, R169, PT ;  /* 0x000000a9f400720c */ /* 0x000fda0003f04270 */
[----:B------:R-:W-:Y:S05]  /*04e0*/  @!P0 RET.REL.NODEC R2 `(_ZN5flash24flash_fwd_splitkv_kernelI23Flash_fwd_kernel_traitsILi256ELi64ELi64ELi4ELb0ELb0EN7cutlass6half_tE19Flash_kernel_traitsILi256ELi64ELi64ELi4ES3_EELb0ELb0ELb0ELb0ELb0ELb0ELb0ELb1EEEvNS_16Flash_fwd_paramsE) ;  /* 0xfffffb1002008950 */ /* 0x000fea0003c3ffff */
[----:B---3--:R-:W3:Y:S01]  /*04f0*/  LD.E R5, [R20.64+0xb8] ;  /* 0x0000b80614057980 */ /* 0x008ee2000c101900 */
[----:B------:R-:W-:-:S04]  /*0500*/  IADD3 R3, R64, 0x3f, RZ ;  /* 0x0000003f40037810 */ /* 0x000fc80007ffe0ff */
[----:B------:R-:W-:-:S04]  /*0510*/  SHF.R.S32.HI R0, RZ, 0x1f, R3 ;  /* 0x0000001fff007819 */ /* 0x000fc80000011403 */
[----:B------:R-:W-:-:S04]  /*0520*/  LEA.HI R0, R0, R3, RZ, 0x6 ;  /* 0x0000000300007211 */ /* 0x000fc800078f30ff */
[----:B------:R-:W-:Y:S02]  /*0530*/  SHF.R.S32.HI R0, RZ, 0x6, R0 ;  /* 0x00000006ff007819 */ /* 0x000fe40000011400 */
[----:B---3--:R-:W-:-:S04]  /*0540*/  IADD3 R5, R5, 0x3f, RZ ;  /* 0x0000003f05057810 */ /* 0x008fc80007ffe0ff */
[----:B------:R-:W-:-:S04]  /*0550*/  SHF.R.S32.HI R2, RZ, 0x1f, R5 ;  /* 0x0000001fff027819 */ /* 0x000fc80000011405 */
[----:B------:R-:W-:-:S04]  /*0560*/  LEA.HI R2, R2, R5, RZ, 0x6 ;  /* 0x0000000502027211 */ /* 0x000fc800078f30ff */
[----:B------:R-:W-:-:S04]  /*0570*/  SHF.R.S32.HI R165, RZ, 0x6, R2 ;  /* 0x00000006ffa57819 */ /* 0x000fc80000011402 */
[----:B------:R-:W-:-:S04]  /*0580*/  IMNMX R165, R165, R0, PT ;  /* 0x00000000a5a57217 */ /* 0x000fc80003800200 */
[----:B------:R-:W-:-:S13]  /*0590*/  ISETP.GT.AND P0, PT, R165, RZ, PT ;  /* 0x000000ffa500720c */ /* 0x000fda0003f04270 */
[----:B------:R-:W-:Y:S05]  /*05a0*/  @P0 BRA `(.L_x_803) ;  /* 0x0000098000000947 */ /* 0x000fea0003800000 */
[----:B------:R-:W-:Y:S01]  /*05b0*/  ISETP.NE.AND P0, PT, R246, -0x1, PT ;  /* 0xfffffffff600780c */ /* 0x000fe20003f05270 */
[----:B------:R-:W3:Y:S04]  /*05c0*/  LD.E.64 R4, [R20.64+0x88] ;  /* 0x0000880614047980 */ /* 0x000ee8000c101b00 */
[----:B----4-:R1:W4:Y:S04]  /*05d0*/  LD.E.64 R16, [R20.64+0x90] ;  /* 0x0000900614107980 */ /* 0x010328000c101b00 */
[----:B--2---:R1:W2:Y:S04]  /*05e0*/  LD.E R12, [R20.64+0x60] ;  /* 0x00006006140c7980 */ /* 0x0042a8000c101900 */
[----:B------:R-:W2:Y:S04]  /*05f0*/  @!P0 LD.E.64 R22, [R20.64+0x80] ;  /* 0x0000800614168980 */ /* 0x000ea8000c101b00 */
[----:B------:R1:W4:Y:S01]  /*0600*/  LD.E R8, [R20.64+0xb4] ;  /* 0x0000b40614087980 */ /* 0x000322000c101900 */
[----:B------:R-:W-:-:S03]  /*0610*/  SHF.R.S32.HI R10, RZ, 0x1f, R55 ;  /* 0x0000001fff0a7819 */ /* 0x000fc60000011437 */
[----:B------:R1:W5:Y:S01]  /*0620*/  LD.E R0, [R20.64+0xc0] ;  /* 0x0000c00614007980 */ /* 0x000362000c101900 */
[----:B------:R-:W-:-:S03]  /*0630*/  LEA.HI R9, R10, R55, RZ, 0x3 ;  /* 0x000000370a097211 */ /* 0x000fc600078f18ff */
[----:B------:R1:W5:Y:S01]  /*0640*/  LD.E.64 R2, [R20.64+0x70] ;  /* 0x0000700614027980 */ /* 0x000362000c101b00 */
[----:B------:R-:W-:Y:S02]  /*0650*/  LOP3.LUT R10, R9, 0xfffffff8, RZ, 0xc0, !PT ;  /* 0xfffffff8090a7812 */ /* 0x000fe400078ec0ff */
[----:B------:R-:W-:Y:S01]  /*0660*/  @!P0 SHF.R.S32.HI R14, RZ, 0x1f, R242 ;  /* 0x0000001fff0e8819 */ /* 0x000fe200000114f2 */
[----:B------:R1:W5:Y:S02]  /*0670*/  LD.E.64 R6, [R20.64+0xa0] ;  /* 0x0000a00614067980 */ /* 0x000364000c101b00 */
[----:B------:R-:W-:-:S04]  /*0680*/  IMAD.IADD R55, R55, 0x1, -R10 ;  /* 0x0000000137377824 */ /* 0x000fc800078e0a0a */
[----:B------:R-:W-:Y:S01]  /*0690*/  IMAD.SHL.U32 R10, R55, 0x8, RZ ;  /* 0x00000008370a7824 */ /* 0x000fe200078e00ff */
[----:B------:R-:W-:Y:S01]  /*06a0*/  SHF.R.S32.HI R9, RZ, 0x3, R9 ;  /* 0x00000003ff097819 */ /* 0x000fe20000011409 */
[----:B------:R-:W-:Y:S01]  /*06b0*/  IMAD.IADD R244, R244, 0x1, -R169 ;  /* 0x00000001f4f47824 */ /* 0x000fe200078e0aa9 */
[----:B------:R-:W-:Y:S02]  /*06c0*/  BSSY B0, `(.L_x_804) ;  /* 0x000002c000007945 */ /* 0x000fe40003800000 */
[C---:B------:R-:W-:Y:S02]  /*06d0*/  IADD3 R27, R10.reuse, 0x40, RZ ;  /* 0x000000400a1b7810 */ /* 0x040fe40007ffe0ff */
[----:B------:R-:W-:Y:S01]  /*06e0*/  IADD3 R25, R10, 0x80, RZ ;  /* 0x000000800a197810 */ /* 0x000fe20007ffe0ff */
[-C--:B---3--:R-:W-:Y:S02]  /*06f0*/  @P0 IMAD R15, R5, R246.reuse, RZ ;  /* 0x000000f6050f0224 */ /* 0x088fe400078e02ff */
[----:B-1----:R-:W-:-:S04]  /*0700*/  @P0 IMAD.WIDE.U32 R18, R4, R246, RZ ;  /* 0x000000f604120225 */ /* 0x002fc800078e00ff */
[-C--:B--2---:R-:W-:Y:S02]  /*0710*/  @!P0 IMAD R11, R23, R242.reuse, RZ ;  /* 0x000000f2170b8224 */ /* 0x084fe400078e02ff */
[----:B------:R-:W-:-:S04]  /*0720*/  @!P0 IMAD.WIDE.U32 R20, R22, R242, RZ ;  /* 0x000000f216148225 */ /* 0x000fc800078e00ff */
[----:B------:R-:W-:Y:S01]  /*0730*/  @!P0 IMAD R14, R22, R14, R11 ;  /* 0x0000000e160e8224 */ /* 0x000fe200078e020b */
[--C-:B------:R-:W-:Y:S02]  /*0740*/  SHF.R.S32.HI R11, RZ, 0x1f, R10.reuse ;  /* 0x0000001fff0b7819 */ /* 0x100fe4000001140a */
[----:B------:R-:W-:Y:S01]  /*0750*/  @P0 IADD3 R15, R19, R15, RZ ;  /* 0x0000000f130f0210 */ /* 0x000fe20007ffe0ff */
[----:B------:R-:W-:Y:S01]  /*0760*/  IMAD R13, R5, R169, RZ ;  /* 0x000000a9050d7224 */ /* 0x000fe200078e02ff */
[----:B------:R-:W-:Y:S01]  /*0770*/  SHF.R.S32.HI R19, RZ, 0x1f, R169 ;  /* 0x0000001fff137819 */ /* 0x000fe200000114a9 */
[----:B------:R-:W-:-:S04]  /*0780*/  IMAD.WIDE.U32 R22, R169, R4, R10 ;  /* 0x00000004a9167225 */ /* 0x000fc800078e000a */
[----:B------:R-:W-:Y:S01]  /*0790*/  @!P0 IMAD.MOV.U32 R18, RZ, RZ, R20 ;  /* 0x000000ffff128224 */ /* 0x000fe200078e0014 */
[----:B------:R-:W-:Y:S01]  /*07a0*/  @!P0 IADD3 R15, R21, R14, RZ ;  /* 0x0000000e150f8210 */ /* 0x000fe20007ffe0ff */
[----:B------:R-:W-:-:S03]  /*07b0*/  IMAD R20, R4, R19, R13 ;  /* 0x0000001304147224 */ /* 0x000fc600078e020d */
[----:B------:R-:W-:-:S04]  /*07c0*/  IADD3 R18, P0, R18, R22, RZ ;  /* 0x0000001612127210 */ /* 0x000fc80007f1e0ff */
[----:B------:R-:W-:Y:S02]  /*07d0*/  IADD3.X R19, R15, R23, R20, P0, !PT ;  /* 0x000000170f137210 */ /* 0x000fe400007fe414 */
[----:B------:R-:W-:Y:S01]  /*07e0*/  ISETP.GE.AND P0, PT, R9, R244, PT ;  /* 0x000000f40900720c */ /* 0x000fe20003f06270 */
[----:B----4-:R-:W-:Y:S01]  /*07f0*/  IMAD R31, R17, R241, RZ ;  /* 0x000000f1111f7224 */ /* 0x010fe200078e02ff */
[--C-:B------:R-:W-:Y:S01]  /*0800*/  SHF.R.S32.HI R14, RZ, 0x1f, R241.reuse ;  /* 0x0000001fff0e7819 */ /* 0x100fe200000114f1 */
[----:B------:R-:W-:Y:S02]  /*0810*/  IMAD R242, R242, R12, R241 ;  /* 0x0000000cf2f27224 */ /* 0x000fe400078e02f1 */
[----:B------:R-:W-:-:S04]  /*0820*/  IMAD.WIDE.U32 R12, R241, R16, R18 ;  /* 0x00000010f10c7225 */ /* 0x000fc800078e0012 */
[----:B------:R-:W-:Y:S01]  /*0830*/  IMAD R31, R16, R14, R31 ;  /* 0x0000000e101f7224 */ /* 0x000fe200078e021f */
[----:B------:R-:W-:Y:S01]  /*0840*/  SHF.R.S32.HI R15, RZ, 0x1f, R9 ;  /* 0x0000001fff0f7819 */ /* 0x000fe20000011409 */
[----:B------:R-:W-:Y:S01]  /*0850*/  IMAD R8, R8, R242, R169 ;  /* 0x000000f208087224 */ /* 0x000fe200078e02a9 */
[----:B------:R-:W-:Y:S02]  /*0860*/  IADD3 R23, R10, 0xc0, RZ ;  /* 0x000000c00a177810 */ /* 0x000fe40007ffe0ff */
[----:B------:R-:W-:Y:S01]  /*0870*/  IADD3 R31, R13, R31, RZ ;  /* 0x0000001f0d1f7210 */ /* 0x000fe20007ffe0ff */
[----:B------:R-:W-:Y:S05]  /*0880*/  @P0 BRA `(.L_x_805) ;  /* 0x000000f000000947 */ /* 0x000fea0003800000 */
[----:B------:R-:W-:Y:S01]  /*0890*/  IMAD R14, R5, R9, RZ ;  /* 0x00000009050e7224 */ /* 0x000fe200078e02ff */
[-C--:B-----5:R-:W-:Y:S01]  /*08a0*/  ISETP.GE.AND P4, PT, R10, R0.reuse, PT ;  /* 0x000000000a00720c */ /* 0x0a0fe20003f86270 */
[----:B------:R-:W-:Y:S01]  /*08b0*/  IMAD.MOV.U32 R30, RZ, RZ, R12 ;  /* 0x000000ffff1e7224 */ /* 0x000fe200078e000c */
[-C--:B------:R-:W-:Y:S01]  /*08c0*/  ISETP.GE.AND P3, PT, R27, R0.reuse, PT ;  /* 0x000000001b00720c */ /* 0x080fe20003f66270 */
[C---:B------:R-:W-:Y:S01]  /*08d0*/  IMAD R14, R4.reuse, R15, R14 ;  /* 0x0000000f040e7224 */ /* 0x040fe200078e020e */
[-C--:B------:R-:W-:Y:S01]  /*08e0*/  ISETP.GE.AND P2, PT, R25, R0.reuse, PT ;  /* 0x000000001900720c */ /* 0x080fe20003f46270 */
[----:B------:R-:W-:Y:S01]  /*08f0*/  IMAD.WIDE.U32 R16, R4, R9, R30 ;  /* 0x0000000904107225 */ /* 0x000fe200078e001e */
[----:B------:R-:W-:-:S03]  /*0900*/  ISETP.GE.AND P1, PT, R23, R0, PT ;  /* 0x000000001700720c */ /* 0x000fc60003f26270 */
[----:B------:R-:W-:Y:S01]  /*0910*/  IMAD.IADD R17, R17, 0x1, R14 ;  /* 0x0000000111117824 */ /* 0x000fe200078e020e */
[----:B------:R-:W-:-:S04]  /*0920*/  LEA R18, P0, R16, R2, 0x1 ;  /* 0x0000000210127211 */ /* 0x000fc800078008ff */
[----:B------:R-:W-:-:S05]  /*0930*/  LEA.HI.X R19, R16, R3, R17, 0x1, P0 ;  /* 0x0000000310137211 */ /* 0x000fca00000f0c11 */
[----:B------:R1:W-:Y:S04]  /*0940*/  @!P4 ST.E.128 [R18.64], RZ ;  /* 0x000000ff1200c985 */ /* 0x0003e8000c101d06 */
[----:B------:R1:W-:Y:S04]  /*0950*/  @!P3 ST.E.128 [R18.64+0x80], RZ ;  /* 0x000080ff1200b985 */ /* 0x0003e8000c101d06 */
[----:B------:R1:W-:Y:S04]  /*0960*/  @!P2 ST.E.128 [R18.64+0x100], RZ ;  /* 0x000100ff1200a985 */ /* 0x0003e8000c101d06 */
[----:B------:R1:W-:Y:S02]  /*0970*/  @!P1 ST.E.128 [R18.64+0x180], RZ ;  /* 0x000180ff12009985 */ /* 0x0003e4000c101d06 */
.L_x_805:
[----:B------:R-:W-:Y:S05]  /*0980*/  BSYNC B0 ;  /* 0x0000000000007941 */ /* 0x000fea0003800000 */
.L_x_804:
[----:B------:R-:W-:Y:S01]  /*0990*/  IADD3 R21, R9, 0x10, RZ ;  /* 0x0000001009157810 */ /* 0x000fe20007ffe0ff */
[----:B------:R-:W-:Y:S03]  /*09a0*/  BSSY B0, `(.L_x_806) ;  /* 0x0000015000007945 */ /* 0x000fe60003800000 */
[----:B------:R-:W-:-:S13]  /*09b0*/  ISETP.GE.AND P0, PT, R21, R244, PT ;  /* 0x000000f41500720c */ /* 0x000fda0003f06270 */
[----:B------:R-:W-:Y:S05]  /*09c0*/  @P0 BRA `(.L_x_807) ;  /* 0x0000012000000947 */ /* 0x000fea0003800000 */
[----:B-1----:R-:W-:Y:S01]  /*09d0*/  IADD3 R19, P0, R9, 0x10, RZ ;  /* 0x0000001009137810 */ /* 0x002fe20007f1e0ff */
[----:B------:R-:W-:Y:S01]  /*09e0*/  IMAD.MOV.U32 R28, RZ, RZ, R12 ;  /* 0x000000ffff1c7224 */ /* 0x000fe200078e000c */
[-C--:B-----5:R-:W-:Y:S01]  /*09f0*/  ISETP.GE.AND P3, PT, R10, R0.reuse, PT ;  /* 0x000000000a00720c */ /* 0x0a0fe20003f66270 */
[----:B------:R-:W-:Y:S01]  /*0a00*/  IMAD.MOV.U32 R29, RZ, RZ, R31 ;  /* 0x000000ffff1d7224 */ /* 0x000fe200078e001f */
[-C--:B------:R-:W-:Y:S01]  /*0a10*/  ISETP.GE.AND P2, PT, R27, R0.reuse, PT ;  /* 0x000000001b00720c */ /* 0x080fe20003f46270 */
[----:B------:R-:W-:Y:S01]  /*0a20*/  IMAD.X R17, RZ, RZ, R15, P0 ;  /* 0x000000ffff117224 */ /* 0x000fe200000e060f */
[-C--:B------:R-:W-:Y:S01]  /*0a30*/  ISETP.GE.AND P1, PT, R25, R0.reuse, PT ;  /* 0x000000001900720c */ /* 0x080fe20003f26270 */
[----:B------:R-:W-:Y:S01]  /*0a40*/  IMAD.WIDE.U32 R28, R4, R19, R28 ;  /* 0x00000013041c7225 */ /* 0x000fe200078e001c */
[----:B------:R-:W-:-:S03]  /*0a50*/  ISETP.GE.AND P0, PT, R23, R0, PT ;  /* 0x000000001700720c */ /* 0x000fc60003f06270 */
[----:B------:R-:W-:Y:S01]  /*0a60*/  IMAD R17, R17, R4, RZ ;  /* 0x0000000411117224 */ /* 0x000fe200078e02ff */
[----:B------:R-:W-:-:S03]  /*0a70*/  LEA R16, P4, R28, R2, 0x1 ;  /* 0x000000021c107211 */ /* 0x000fc600078808ff */
[----:B------:R-:W-:-:S04]  /*0a80*/  IMAD R17, R5, R19, R17 ;  /* 0x0000001305117224 */ /* 0x000fc800078e0211 */
[----:B------:R-:W-:-:S05]  /*0a90*/  IMAD.IADD R17, R29, 0x1, R17 ;  /* 0x000000011d117824 */ /* 0x000fca00078e0211 */
[----:B------:R-:W-:-:S05]  /*0aa0*/  LEA.HI.X R17, R28, R3, R17, 0x1, P4 ;  /* 0x000000031c117211 */ /* 0x000fca00020f0c11 */
[----:B------:R1:W-:Y:S04]  /*0ab0*/  @!P3 ST.E.128 [R16.64], RZ ;  /* 0x000000ff1000b985 */ /* 0x0003e8000c101d06 */
[----:B------:R1:W-:Y:S04]  /*0ac0*/  @!P2 ST.E.128 [R16.64+0x80], RZ ;  /* 0x000080ff1000a985 */ /* 0x0003e8000c101d06 */
[----:B------:R1:W-:Y:S04]  /*0ad0*/  @!P1 ST.E.128 [R16.64+0x100], RZ ;  /* 0x000100ff10009985 */ /* 0x0003e8000c101d06 */
[----:B------:R1:W-:Y:S02]  /*0ae0*/  @!P0 ST.E.128 [R16.64+0x180], RZ ;  /* 0x000180ff10008985 */ /* 0x0003e4000c101d06 */
.L_x_807:
[----:B------:R-:W-:Y:S05]  /*0af0*/  BSYNC B0 ;  /* 0x0000000000007941 */ /* 0x000fea0003800000 */
.L_x_806:
[----:B-1----:R-:W-:Y:S01]  /*0b00*/  IADD3 R19, R9, 0x20, RZ ;  /* 0x0000002009137810 */ /* 0x002fe20007ffe0ff */
[----:B------:R-:W-:Y:S03]  /*0b10*/  BSSY B0, `(.L_x_808) ;  /* 0x0000015000007945 */ /* 0x000fe60003800000 */
[----:B------:R-:W-:-:S13]  /*0b20*/  ISETP.GE.AND P0, PT, R19, R244, PT ;  /* 0x000000f41300720c */ /* 0x000fda0003f06270 */
[----:B------:R-:W-:Y:S05]  /*0b30*/  @P0 BRA `(.L_x_809) ;  /* 0x0000012000000947 */ /* 0x000fea0003800000 */
[----:B------:R-:W-:Y:S01]  /*0b40*/  IADD3 R29, P0, R9, 0x20, RZ ;  /* 0x00000020091d7810 */ /* 0x000fe20007f1e0ff */
        /* <DEDUP_REMOVED lines=17> */
.L_x_809:
[----:B------:R-:W-:Y:S05]  /*0c60*/  BSYNC B0 ;  /* 0x0000000000007941 */ /* 0x000fea0003800000 */
.L_x_808:
        /* <DEDUP_REMOVED lines=22> */
.L_x_811:
[----:B------:R-:W-:Y:S05]  /*0dd0*/  BSYNC B0 ;  /* 0x0000000000007941 */ /* 0x000fea0003800000 */
.L_x_810:
[----:B------:R-:W-:Y:S01]  /*0de0*/  ISETP.NE.AND P4, PT, R55, RZ, PT ;  /* 0x000000ff3700720c */ /* 0x000fe20003f85270 */
[----:B------:R-:W-:-:S03]  /*0df0*/  IMAD.MOV.U32 R241, RZ, RZ, 0x0 ;  /* 0x00000000fff17424 */ /* 0x000fc600078e00ff */
[-C--:B------:R-:W-:Y:S02]  /*0e00*/  ISETP.GE.OR P3, PT, R9, R244.reuse, P4 ;  /* 0x000000f40900720c */ /* 0x080fe40002766670 */
[-C--:B------:R-:W-:Y:S02]  /*0e10*/  ISETP.GE.OR P2, PT, R21, R244.reuse, P4 ;  /* 0x000000f41500720c */ /* 0x080fe40002746670 */
[-C--:B------:R-:W-:Y:S02]  /*0e20*/  ISETP.GE.OR P1, PT, R19, R244.reuse, P4 ;  /* 0x000000f41300720c */ /* 0x080fe40002726670 */
[C---:B------:R-:W-:Y:S02]  /*0e30*/  IADD3 R9, P0, R8.reuse, R9, RZ ;  /* 0x0000000908097210 */ /* 0x040fe40007f1e0ff */
[----:B------:R-:W-:Y:S02]  /*0e40*/  ISETP.GE.OR P4, PT, R17, R244, P4 ;  /* 0x000000f41100720c */ /* 0x000fe40002786670 */
[----:B------:R-:W-:-:S02]  /*0e50*/  LEA.HI.X.SX32 R8, R8, R15, 0x1, P0 ;  /* 0x0000000f08087211 */ /* 0x000fc400000f0eff */
[----:B-1---5:R-:W-:-:S04]  /*0e60*/  LEA R2, P0, R9, R6, 0x2 ;  /* 0x0000000609027211 */ /* 0x022fc800078010ff */
[----:B------:R-:W-:Y:S01]  /*0e70*/  LEA.HI.X R3, R9, R7, R8, 0x2, P0 ;  /* 0x0000000709037211 */ /* 0x000fe200000f1408 */
[----:B------:R-:W-:Y:S02]  /*0e80*/  @!P3 IMAD.MOV.U32 R9, RZ, RZ, 0x7f800000 ;  /* 0x7f800000ff09b424 */ /* 0x000fe400078e00ff */
[----:B------:R-:W-:Y:S02]  /*0e90*/  @!P2 IMAD.MOV.U32 R7, RZ, RZ, 0x7f800000 ;  /* 0x7f800000ff07a424 */ /* 0x000fe400078e00ff */
[----:B------:R-:W-:Y:S01]  /*0ea0*/  @!P1 IMAD.MOV.U32 R5, RZ, RZ, 0x7f800000 ;  /* 0x7f800000ff059424 */ /* 0x000fe200078e00ff */
[----:B------:R1:W-:Y:S04]  /*0eb0*/  @!P3 ST.E [R2.64], R9 ;  /* 0x000000090200b985 */ /* 0x0003e8000c101906 */
[----:B------:R1:W-:Y:S04]  /*0ec0*/  @!P2 ST.E [R2.64+0x40], R7 ;  /* 0x000040070200a985 */ /* 0x0003e8000c101906 */
[----:B------:R1:W-:Y:S01]  /*0ed0*/  @!P1 ST.E [R2.64+0x80], R5 ;  /* 0x0000800502009985 */ /* 0x0003e2000c101906 */
[----:B------:R-:W-:Y:S05]  /*0ee0*/  @P4 RET.REL.NODEC R240 `(_ZN5flash24flash_fwd_splitkv_kernelI23Flash_fwd_kernel_traitsILi256ELi64ELi64ELi4ELb0ELb0EN7cutlass6half_tE19Flash_kernel_traitsILi256ELi64ELi64ELi4ES3_EELb0ELb0ELb0ELb0ELb0ELb0ELb0ELb1EEEvNS_16Flash_fwd_paramsE) ;  /* 0xfffff110f0004950 */ /* 0x000fea0003c3ffff */
[----:B-1----:R-:W-:Y:S02]  /*0ef0*/  MOV R5, 0x7f800000 ;  /* 0x7f80000000057802 */ /* 0x002fe40000000f00 */
[----:B------:R-:W-:-:S03]  /*0f00*/  MOV R241, 0x0 ;  /* 0x0000000000f17802 */ /* 0x000fc60000000f00 */
[----:B------:R1:W-:Y:S01]  /*0f10*/  ST.E [R2.64+0xc0], R5 ;  /* 0x0000c00502007985 */ /* 0x0003e2000c101906 */
[----:B------:R-:W-:Y:S05]  /*0f20*/  RET.REL.NODEC R240 `(_ZN5flash24flash_fwd_splitkv_kernelI23Flash_fwd_kernel_traitsILi256ELi64ELi64ELi4ELb0ELb0EN7cutlass6half_tE19Flash_kernel_traitsILi256ELi64ELi64ELi4ES3_EELb0ELb0ELb0ELb0ELb0ELb0ELb0ELb1EEEvNS_16Flash_fwd_paramsE) ;  /* 0xfffff0d0f0007950 */ /* 0x000fea0003c3ffff */
.L_x_803:
[----:B------:R-:W3:Y:S04]  /*0f30*/  LD.E.64 R6, [R20.64+0x160] ;  /* 0x0001600614067980 */ /* 0x000ee8000c101b00 */
[----:B----4-:R-:W4:Y:S01]  /*0f40*/  LD.E.64 R8, [R20.64+0x158] ;  /* 0x0001580614087980 */ /* 0x010f22000c101b00 */
[----:B---3--:R-:W-:-:S04]  /*0f50*/  ISETP.NE.U32.AND P1, PT, R6, RZ, PT ;  /* 0x000000ff0600720c */ /* 0x008fc80003f25070 */
[----:B------:R-:W-:-:S13]  /*0f60*/  ISETP.NE.AND.EX P1, PT, R7, RZ, PT, P1 ;  /* 0x000000ff0700720c */ /* 0x000fda0003f25310 */
[----:B------:R-:W3:Y:S01]  /*0f70*/  @P1 LD.E.64 R4, [R20.64+0x168] ;  /* 0x0001680614041980 */ /* 0x000ee2000c101b00 */
[----:B----4-:R-:W-:Y:S01]  /*0f80*/  ISETP.NE.U32.AND P0, PT, R8, RZ, PT ;  /* 0x000000ff0800720c */ /* 0x010fe20003f05070 */
[----:B------:R-:W-:-:S03]  /*0f90*/  IMAD.MOV.U32 R10, RZ, RZ, R242 ;  /* 0x000000ffff0a7224 */ /* 0x000fc600078e00f2 */
[----:B------:R-:W-:Y:S02]  /*0fa0*/  ISETP.NE.AND.EX P0, PT, R9, RZ, PT, P0 ;  /* 0x000000ff0900720c */ /* 0x000fe40003f05300 */
[----:B------:R-:W-:Y:S01]  /*0fb0*/  @P1 SHF.R.S32.HI R0, RZ, 0x1f, R242 ;  /* 0x0000001fff001819 */ /* 0x000fe200000114f2 */
[----:B------:R-:W-:-:S10]  /*0fc0*/  CS2R R248, SRZ ;  /* 0x0000000000f87805 */ /* 0x000fd4000001ff00 */
[----:B------:R-:W-:-:S05]  /*0fd0*/  @P0 IMAD.WIDE R8, R242, 0x4, R8 ;  /* 0x00000004f2080825 */ /* 0x000fca00078e0208 */
[----:B------:R4:W5:Y:S01]  /*0fe0*/  @P0 LD.E R10, [R8.64] ;  /* 0x00000006080a0980 */ /* 0x000962000c101900 */
[----:B------:R-:W-:Y:S01]  /*0ff0*/  BSSY B0, `(.L_x_812) ;  /* 0x00000ac000007945 */ /* 0x000fe20003800000 */
[-C--:B---3--:R-:W-:Y:S02]  /*1000*/  @P1 IMAD R5, R5, R242.reuse, RZ ;  /* 0x000000f205051224 */ /* 0x088fe400078e02ff */
[----:B------:R-:W-:-:S04]  /*1010*/  @P1 IMAD.WIDE.U32 R2, R4, R242, RZ ;  /* 0x000000f204021225 */ /* 0x000fc800078e00ff */
[----:B------:R-:W-:Y:S01]  /*1020*/  @P1 IMAD R0, R4, R0, R5 ;  /* 0x0000000004001224 */ /* 0x000fe200078e0205 */
[----:B------:R-:W-:-:S03]  /*1030*/  @P1 LEA R248, P0, R2, R6, 0x2 ;  /* 0x0000000602f81211 */ /* 0x000fc600078010ff */
[----:B------:R-:W-:-:S05]  /*1040*/  @P1 IMAD.IADD R0, R3, 0x1, R0 ;  /* 0x0000000103001824 */ /* 0x000fca00078e0200 */
[----:B------:R-:W-:Y:S02]  /*1050*/  @P1 LEA.HI.X R249, R2, R7, R0, 0x2, P0 ;  /* 0x0000000702f91211 */ /* 0x000fe400000f1400 */
[----:B------:R-:W-:-:S04]  /*1060*/  ISETP.NE.U32.AND P0, PT, R248, RZ, PT ;  /* 0x000000fff800720c */ /* 0x000fc80003f05070 */
[----:B------:R-:W-:-:S13]  /*1070*/  ISETP.NE.AND.EX P0, PT, R249, RZ, PT, P0 ;  /* 0x000000fff900720c */ /* 0x000fda0003f05300 */
[----:B------:R-:W-:Y:S05]  /*1080*/  @!P0 BRA `(.L_x_813) ;  /* 0x0000054000008947 */ /* 0x000fea0003800000 */
[----:B----4-:R-:W3:Y:S04]  /*1090*/  LD.E R8, [R20.64+0x170] ;  /* 0x0001700614087980 */ /* 0x010ee8000c101900 */
[----:B------:R-:W4:Y:S01]  /*10a0*/  LD.E R2, [R20.64+0x68] ;  /* 0x0000680614027980 */ /* 0x000f22000c101900 */
[----:B------:R-:W-:-:S03]  /*10b0*/  LEA R7, R165, 0xffffffc0, 0x6 ;  /* 0xffffffc0a5077811 */ /* 0x000fc600078e30ff */
[----:B--2---:R-:W2:Y:S04]  /*10c0*/  LD.E.64 R14, [R20.64+0x20] ;  /* 0x00002006140e7980 */ /* 0x004ea8000c101b00 */
[----:B------:R-:W2:Y:S04]  /*10d0*/  LD.E.64 R60, [R20.64+0x38] ;  /* 0x00003806143c7980 */ /* 0x000ea8000c101b00 */
[----:B------:R-:W2:Y:S04]  /*10e0*/  LD.E.64 R12, [R20.64+0x28] ;  /* 0x00002806140c7980 */ /* 0x000ea8000c101b00 */
[----:B------:R-:W2:Y:S04]  /*10f0*/  LD.E.64 R16, [R20.64+0x50] ;  /* 0x0000500614107980 */ /* 0x000ea8000c101b00 */
[----:B------:R1:W5:Y:S04]  /*1100*/  LD.E.64 R24, [R20.64+0x58] ;  /* 0x0000580614187980 */ /* 0x000368000c101b00 */
[----:B------:R1:W5:Y:S01]  /*1110*/  LD.E.64 R62, [R20.64+0x40] ;  /* 0x00004006143e7980 */ /* 0x000362000c101b00 */
[----:B---3--:R-:W-:-:S04]  /*1120*/  IABS R4, R8 ;  /* 0x0000000800047213 */ /* 0x008fc80000000000 */
[----:B------:R-:W3:Y:S08]  /*1130*/  I2F.RP R5, R4 ;  /* 0x0000000400057306 */ /* 0x000ef00000209400 */
[----:B---3-5:R-:W3:Y:S02]  /*1140*/  MUFU.RCP R10, R5 ;  /* 0x00000005000a7308 */ /* 0x028ee40000001000 */
[----:B---3--:R-:W-:-:S06]  /*1150*/  IADD3 R10, R10, 0xffffffe, RZ ;  /* 0x0ffffffe0a0a7810 */ /* 0x008fcc0007ffe0ff */
[----:B------:R-:W3:Y:S01]  /*1160*/  F2I.FTZ.U32.TRUNC.NTZ R11, R10 ;  /* 0x0000000a000b7305 */ /* 0x000ee2000021f000 */
[----:B------:R-:W-:Y:S01]  /*1170*/  IABS R0, R8 ;  /* 0x0000000800007213 */ /* 0x000fe20000000000 */
[----:B---3--:R-:W-:Y:S02]  /*1180*/  IMAD.MOV R3, RZ, RZ, -R11 ;  /* 0x000000ffff037224 */ /* 0x008fe400078e0a0b */
[----:B------:R-:W-:Y:S02]  /*1190*/  IMAD.MOV.U32 R10, RZ, RZ, RZ ;  /* 0x000000ffff0a7224 */ /* 0x000fe400078e00ff */
[----:B------:R-:W-:Y:S01]  /*11a0*/  IMAD R6, R3, R4, RZ ;  /* 0x0000000403067224 */ /* 0x000fe200078e02ff */
[----:B------:R-:W-:-:S03]  /*11b0*/  IABS R3, R7 ;  /* 0x0000000700037213 */ /* 0x000fc60000000000 */
[----:B------:R-:W-:Y:S01]  /*11c0*/  IMAD.HI.U32 R6, R11, R6, R10 ;  /* 0x000000060b067227 */ /* 0x000fe200078e000a */
[----:B------:R-:W-:-:S05]  /*11d0*/  IADD3 R0, RZ, -R0, RZ ;  /* 0x80000000ff007210 */ /* 0x000fca0007ffe0ff */
[----:B------:R-:W-:-:S04]  /*11e0*/  IMAD.HI.U32 R9, R6, R3, RZ ;  /* 0x0000000306097227 */ /* 0x000fc800078e00ff */
[----:B------:R-:W-:-:S05]  /*11f0*/  IMAD R3, R9, R0, R3 ;  /* 0x0000000009037224 */ /* 0x000fca00078e0203 */
[----:B------:R-:W-:Y:S02]  /*1200*/  ISETP.GT.U32.AND P1, PT, R4, R3, PT ;  /* 0x000000030400720c */ /* 0x000fe40003f24070 */
[----:B------:R-:W-:-:S11]  /*1210*/  LOP3.LUT R0, R7, R8, RZ, 0x3c, !PT ;  /* 0x0000000807007212 */ /* 0x000fd600078e3cff */
[----:B------:R-:W-:-:S05]  /*1220*/  @!P1 IMAD.IADD R3, R3, 0x1, -R4 ;  /* 0x0000000103039824 */ /* 0x000fca00078e0a04 */
[----:B------:R-:W-:Y:S02]  /*1230*/  ISETP.GE.U32.AND P2, PT, R3, R4, PT ;  /* 0x000000040300720c */ /* 0x000fe40003f46070 */
[----:B------:R-:W-:Y:S02]  /*1240*/  ISETP.GE.AND P0, PT, R0, RZ, PT ;  /* 0x000000ff0000720c */ /* 0x000fe40003f06270 */
[----:B------:R-:W-:Y:S02]  /*1250*/  @!P1 IADD3 R9, R9, 0x1, RZ ;  /* 0x0000000109099810 */ /* 0x000fe40007ffe0ff */
[----:B------:R-:W-:-:S07]  /*1260*/  ISETP.NE.AND P1, PT, R8, RZ, PT ;  /* 0x000000ff0800720c */ /* 0x000fce0003f25270 */
[----:B------:R-:W-:-:S05]  /*1270*/  @P2 IADD3 R9, R9, 0x1, RZ ;  /* 0x0000000109092810 */ /* 0x000fca0007ffe0ff */
[----:B------:R-:W-:Y:S01]  /*1280*/  @!P0 IMAD.MOV R9, RZ, RZ, -R9 ;  /* 0x000000ffff098224 */ /* 0x000fe200078e0a09 */
[----:B------:R-:W-:-:S05]  /*1290*/  @!P1 LOP3.LUT R9, RZ, R8, RZ, 0x33, !PT ;  /* 0x00000008ff099212 */ /* 0x000fca00078e33ff */
[----:B------:R-:W-:-:S05]  /*12a0*/  IMAD.WIDE R4, R9, 0x4, R248 ;  /* 0x0000000409047825 */ /* 0x000fca00078e02f8 */
[----:B------:R3:W2:Y:S01]  /*12b0*/  LD.E R0, [R4.64] ;  /* 0x0000000604007980 */ /* 0x0006a2000c101900 */
[----:B----4-:R-:W-:-:S04]  /*12c0*/  IABS R6, R2 ;  /* 0x0000000200067213 */ /* 0x010fc80000000000 */
[----:B------:R-:W4:Y:S08]  /*12d0*/  I2F.RP R22, R6 ;  /* 0x0000000600167306 */ /* 0x000f300000209400 */
[----:B----4-:R-:W4:Y:S02]  /*12e0*/  MUFU.RCP R11, R22 ;  /* 0x00000016000b7308 */ /* 0x010f240000001000 */
[----:B----4-:R-:W-:-:S06]  /*12f0*/  IADD3 R11, R11, 0xffffffe, RZ ;  /* 0x0ffffffe0b0b7810 */ /* 0x010fcc0007ffe0ff */
[----:B------:R-:W4:Y:S01]  /*1300*/  F2I.FTZ.U32.TRUNC.NTZ R27, R11 ;  /* 0x0000000b001b7305 */ /* 0x000f22000021f000 */
[----:B------:R-:W-:Y:S01]  /*1310*/  IMAD.MOV.U32 R26, RZ, RZ, RZ ;  /* 0x000000ffff1a7224 */ /* 0x000fe200078e00ff */
[----:B---3--:R-:W-:Y:S02]  /*1320*/  IABS R5, R241 ;  /* 0x000000f100057213 */ /* 0x008fe40000000000 */
[----:B------:R-:W-:Y:S02]  /*1330*/  IABS R4, R2 ;  /* 0x0000000200047213 */ /* 0x000fe40000000000 */
[----:B----4-:R-:W-:-:S05]  /*1340*/  IADD3 R3, RZ, -R27, RZ ;  /* 0x8000001bff037210 */ /* 0x010fca0007ffe0ff */
[----:B------:R-:W-:-:S04]  /*1350*/  IMAD R10, R3, R6, RZ ;  /* 0x00000006030a7224 */ /* 0x000fc800078e02ff */
[----:B------:R-:W-:-:S04]  /*1360*/  IMAD.HI.U32 R10, R27, R10, R26 ;  /* 0x0000000a1b0a7227 */ /* 0x000fc800078e001a */
[----:B------:R-:W-:Y:S02]  /*1370*/  IMAD.MOV R4, RZ, RZ, -R4 ;  /* 0x000000ffff047224 */ /* 0x000fe400078e0a04 */
[----:B------:R-:W-:-:S04]  /*1380*/  IMAD.HI.U32 R3, R10, R5, RZ ;  /* 0x000000050a037227 */ /* 0x000fc800078e00ff */
[----:B------:R-:W-:-:S05]  /*1390*/  IMAD R5, R3, R4, R5 ;  /* 0x0000000403057224 */ /* 0x000fca00078e0205 */
[----:B------:R-:W-:-:S13]  /*13a0*/  ISETP.GT.U32.AND P1, PT, R6, R5, PT ;  /* 0x000000050600720c */ /* 0x000fda0003f24070 */
[----:B------:R-:W-:-:S04]  /*13b0*/  @!P1 IADD3 R5, R5, -R6, RZ ;  /* 0x8000000605059210 */ /* 0x000fc80007ffe0ff */
[----:B------:R-:W-:Y:S01]  /*13c0*/  ISETP.GE.U32.AND P2, PT, R5, R6, PT ;  /* 0x000000060500720c */ /* 0x000fe20003f46070 */
[----:B------:R-:W-:Y:S01]  /*13d0*/  IMAD.MOV R6, RZ, RZ, -R9 ;  /* 0x000000ffff067224 */ /* 0x000fe200078e0a09 */
[----:B------:R-:W-:Y:S02]  /*13e0*/  LOP3.LUT R5, R241, R2, RZ, 0x3c, !PT ;  /* 0x00000002f1057212 */ /* 0x000fe400078e3cff */
[----:B------:R-:W-:Y:S02]  /*13f0*/  @!P1 IADD3 R3, R3, 0x1, RZ ;  /* 0x0000000103039810 */ /* 0x000fe40007ffe0ff */
[----:B------:R-:W-:Y:S01]  /*1400*/  ISETP.GE.AND P0, PT, R5, RZ, PT ;  /* 0x000000ff0500720c */ /* 0x000fe20003f06270 */
[----:B------:R-:W-:Y:S01]  /*1410*/  IMAD R7, R8, R6, R7 ;  /* 0x0000000608077224 */ /* 0x000fe200078e0207 */
[----:B------:R-:W-:-:S05]  /*1420*/  ISETP.NE.AND P1, PT, R2, RZ, PT ;  /* 0x000000ff0200720c */ /* 0x000fca0003f25270 */
[----:B------:R-:W-:Y:S02]  /*1430*/  @P2 IADD3 R3, R3, 0x1, RZ ;  /* 0x0000000103032810 */ /* 0x000fe40007ffe0ff */
[----:B--2---:R-:W-:Y:S01]  /*1440*/  SHF.R.S32.HI R9, RZ, 0x1f, R0 ;  /* 0x0000001fff097819 */ /* 0x004fe20000011400 */
[-C--:B------:R-:W-:Y:S02]  /*1450*/  IMAD R4, R15, R0.reuse, RZ ;  /* 0x000000000f047224 */ /* 0x080fe400078e02ff */
[----:B------:R-:W-:-:S04]  /*1460*/  IMAD.WIDE.U32 R10, R14, R0, RZ ;  /* 0x000000000e0a7225 */ /* 0x000fc800078e00ff */
[----:B------:R-:W-:Y:S01]  /*1470*/  IMAD R4, R14, R9, R4 ;  /* 0x000000090e047224 */ /* 0x000fe200078e0204 */
[----:B------:R-:W-:-:S03]  /*1480*/  SHF.R.S32.HI R15, RZ, 0x1f, R7 ;  /* 0x0000001fff0f7819 */ /* 0x000fc60000011407 */
[----:B------:R-:W-:Y:S01]  /*1490*/  IMAD.IADD R11, R11, 0x1, R4 ;  /* 0x000000010b0b7824 */ /* 0x000fe200078e0204 */
[----:B------:R-:W-:Y:S01]  /*14a0*/  MOV R4, R3 ;  /* 0x0000000300047202 */ /* 0x000fe20000000f00 */
[----:B------:R-:W-:Y:S02]  /*14b0*/  IMAD R3, R61, R7, RZ ;  /* 0x000000073d037224 */ /* 0x000fe400078e02ff */
[----:B------:R-:W-:-:S04]  /*14c0*/  IMAD.WIDE.U32 R10, R7, R60, R10 ;  /* 0x0000003c070a7225 */ /* 0x000fc800078e000a */
[----:B------:R-:W-:Y:S02]  /*14d0*/  IMAD R3, R60, R15, R3 ;  /* 0x0000000f3c037224 */ /* 0x000fe400078e0203 */
[----:B------:R-:W-:Y:S01]  /*14e0*/  @!P0 IMAD.MOV R4, RZ, RZ, -R4 ;  /* 0x000000ffff048224 */ /* 0x000fe200078e0a04 */
[----:B------:R-:W-:Y:S01]  /*14f0*/  @!P1 LOP3.LUT R4, RZ, R2, RZ, 0x33, !PT ;  /* 0x00000002ff049212 */ /* 0x000fe200078e33ff */
[----:B------:R-:W-:Y:S01]  /*1500*/  IMAD R2, R13, R0, RZ ;  /* 0x000000000d027224 */ /* 0x000fe200078e02ff */
[----:B------:R-:W-:Y:S02]  /*1510*/  IADD3 R11, R11, R3, RZ ;  /* 0x000000030b0b7210 */ /* 0x000fe40007ffe0ff */
[----:B------:R-:W-:Y:S01]  /*1520*/  SHF.R.S32.HI R5, RZ, 0x1f, R4 ;  /* 0x0000001fff057819 */ /* 0x000fe20000011404 */
[----:B------:R-:W-:Y:S02]  /*1530*/  IMAD R3, R17, R4, RZ ;  /* 0x0000000411037224 */ /* 0x000fe400078e02ff */
[----:B------:R-:W-:-:S04]  /*1540*/  IMAD.WIDE.U32 R22, R12, R0, RZ ;  /* 0x000000000c167225 */ /* 0x000fc800078e00ff */
[----:B------:R-:W-:Y:S02]  /*1550*/  IMAD R2, R12, R9, R2 ;  /* 0x000000090c027224 */ /* 0x000fe400078e0202 */
[----:B------:R-:W-:-:S04]  /*1560*/  IMAD.WIDE.U32 R10, R4, R16, R10 ;  /* 0x00000010040a7225 */ /* 0x000fc800078e000a */
[----:B------:R-:W-:Y:S01]  /*1570*/  IMAD R3, R16, R5, R3 ;  /* 0x0000000510037224 */ /* 0x000fe200078e0203 */
[----:B------:R-:W-:Y:S01]  /*1580*/  IADD3 R9, R23, R2, RZ ;  /* 0x0000000217097210 */ /* 0x000fe20007ffe0ff */
[----:B------:R-:W-:Y:S01]  /*1590*/  IMAD.MOV.U32 R8, RZ, RZ, R22 ;  /* 0x000000ffff087224 */ /* 0x000fe200078e0016 */
[----:B------:R-:W-:Y:S01]  /*15a0*/  MOV R0, R10 ;  /* 0x0000000a00007202 */ /* 0x000fe20000000f00 */
[----:B------:R-:W-:Y:S01]  /*15b0*/  IMAD.IADD R3, R11, 0x1, R3 ;  /* 0x000000010b037824 */ /* 0x000fe200078e0203 */
[----:B------:R-:W-:Y:S05]  /*15c0*/  BRA `(.L_x_814) ;  /* 0x000004e000007947 */ /* 0x000fea0003800000 */
.L_x_813:
[----:B----4-:R-:W3:Y:S01]  /*15d0*/  LD.E R4, [R20.64+0x68] ;  /* 0x0000680614047980 */ /* 0x010ee2000c101900 */
[----:B------:R-:W-:-:S03]  /*15e0*/  ISETP.NE.AND P3, PT, R12, -0x1, PT ;  /* 0xffffffff0c00780c */ /* 0x000fc60003f65270 */
[----:B------:R-:W4:Y:S04]  /*15f0*/  LD.E.64 R60, [R20.64+0x38] ;  /* 0x00003806143c7980 */ /* 0x000f28000c101b00 */
[----:B--2---:R-:W2:Y:S04]  /*1600*/  LD.E.64 R62, [R20.64+0x40] ;  /* 0x00004006143e7980 */ /* 0x004ea8000c101b00 */
[----:B------:R-:W2:Y:S04]  /*1610*/  LD.E.64 R16, [R20.64+0x50] ;  /* 0x0000500614107980 */ /* 0x000ea8000c101b00 */
[----:B------:R-:W2:Y:S04]  /*1620*/  @!P3 LD.E.64 R14, [R20.64+0x20] ;  /* 0x00002006140eb980 */ /* 0x000ea8000c101b00 */
[----:B------:R-:W2:Y:S04]  /*1630*/  @!P3 LD.E.64 R22, [R20.64+0x28] ;  /* 0x000028061416b980 */ /* 0x000ea8000c101b00 */
[----:B------:R1:W5:Y:S01]  /*1640*/  LD.E.64 R24, [R20.64+0x58] ;  /* 0x0000580614187980 */ /* 0x000362000c101b00 */
[----:B------:R-:W-:Y:S01]  /*1650*/  IMAD.MOV.U32 R8, RZ, RZ, RZ ;  /* 0x000000ffff087224 */ /* 0x000fe200078e00ff */
[----:B---3--:R-:W-:-:S04]  /*1660*/  IABS R3, R4 ;  /* 0x0000000400037213 */ /* 0x008fc80000000000 */
[----:B------:R-:W3:Y:S08]  /*1670*/  I2F.RP R6, R3 ;  /* 0x0000000300067306 */ /* 0x000ef00000209400 */
[----:B---3--:R-:W3:Y:S02]  /*1680*/  MUFU.RCP R2, R6 ;  /* 0x0000000600027308 */ /* 0x008ee40000001000 */
[----:B---3--:R-:W-:-:S06]  /*1690*/  IADD3 R2, R2, 0xffffffe, RZ ;  /* 0x0ffffffe02027810 */ /* 0x008fcc0007ffe0ff */
[----:B------:R-:W3:Y:S01]  /*16a0*/  F2I.FTZ.U32.TRUNC.NTZ R9, R2 ;  /* 0x0000000200097305 */ /* 0x000ee2000021f000 */
[----:B------:R-:W-:Y:S02]  /*16b0*/  IABS R7, R4 ;  /* 0x0000000400077213 */ /* 0x000fe40000000000 */
[----:B---3--:R-:W-:-:S05]  /*16c0*/  IADD3 R0, RZ, -R9, RZ ;  /* 0x80000009ff007210 */ /* 0x008fca0007ffe0ff */
[----:B------:R-:W-:Y:S01]  /*16d0*/  IMAD R5, R0, R3, RZ ;  /* 0x0000000300057224 */ /* 0x000fe200078e02ff */
[----:B------:R-:W-:-:S03]  /*16e0*/  IABS R0, R241 ;  /* 0x000000f100007213 */ /* 0x000fc60000000000 */
[----:B------:R-:W-:Y:S01]  /*16f0*/  IMAD.HI.U32 R5, R9, R5, R8 ;  /* 0x0000000509057227 */ /* 0x000fe200078e0008 */
[----:B------:R-:W-:-:S05]  /*1700*/  IADD3 R7, RZ, -R7, RZ ;  /* 0x80000007ff077210 */ /* 0x000fca0007ffe0ff */
[----:B------:R-:W-:-:S04]  /*1710*/  IMAD.HI.U32 R2, R5, R0, RZ ;  /* 0x0000000005027227 */ /* 0x000fc800078e00ff */
[----:B------:R-:W-:Y:S01]  /*1720*/  IMAD R0, R2, R7, R0 ;  /* 0x0000000702007224 */ /* 0x000fe200078e0200 */
[----:B------:R-:W-:-:S04]  /*1730*/  @!P3 SHF.R.S32.HI R6, RZ, 0x1f, R11 ;  /* 0x0000001fff06b819 */ /* 0x000fc8000001140b */
[----:B------:R-:W-:Y:S01]  /*1740*/  ISETP.GT.U32.AND P0, PT, R3, R0, PT ;  /* 0x000000000300720c */ /* 0x000fe20003f04070 */
[-C--:B----4-:R-:W-:Y:S02]  /*1750*/  @!P3 IMAD R5, R61, R11.reuse, RZ ;  /* 0x0000000b3d05b224 */ /* 0x090fe400078e02ff */
[----:B------:R-:W-:-:S04]  /*1760*/  @!P3 IMAD.WIDE.U32 R26, R60, R11, RZ ;  /* 0x0000000b3c1ab225 */ /* 0x000fc800078e00ff */
[----:B------:R-:W-:Y:S01]  /*1770*/  @!P3 IMAD R5, R6, R60, R5 ;  /* 0x0000003c0605b224 */ /* 0x000fe200078e0205 */
[----:B-----5:R-:W-:Y:S01]  /*1780*/  @!P3 SHF.R.S32.HI R6, RZ, 0x1f, R10 ;  /* 0x0000001fff06b819 */ /* 0x020fe2000001140a */
[----:B------:R-:W-:-:S03]  /*1790*/  @P3 IMAD.IADD R7, R11, 0x1, R12 ;  /* 0x000000010b073824 */ /* 0x000fc600078e020c */
[----:B------:R-:W-:Y:S01]  /*17a0*/  @!P3 IADD3 R27, R27, R5, RZ ;  /* 0x000000051b1bb210 */ /* 0x000fe20007ffe0ff */
[----:B------:R-:W-:Y:S02]  /*17b0*/  @!P0 IMAD.IADD R0, R0, 0x1, -R3 ;  /* 0x0000000100008824 */ /* 0x000fe400078e0a03 */
[----:B--2---:R-:W-:-:S03]  /*17c0*/  @!P3 IMAD R5, R15, R10, RZ ;  /* 0x0000000a0f05b224 */ /* 0x004fc600078e02ff */
[----:B------:R-:W-:Y:S01]  /*17d0*/  ISETP.GE.U32.AND P2, PT, R0, R3, PT ;  /* 0x000000030000720c */ /* 0x000fe20003f46070 */
[----:B------:R-:W-:Y:S01]  /*17e0*/  @!P3 IMAD R5, R14, R6, R5 ;  /* 0x000000060e05b224 */ /* 0x000fe200078e0205 */
[----:B------:R-:W-:Y:S01]  /*17f0*/  LOP3.LUT R0, R241, R4, RZ, 0x3c, !PT ;  /* 0x00000004f1007212 */ /* 0x000fe200078e3cff */
[-C--:B------:R-:W-:Y:S02]  /*1800*/  @P3 IMAD R9, R61, R7.reuse, RZ ;  /* 0x000000073d093224 */ /* 0x080fe400078e02ff */
[----:B------:R-:W-:Y:S01]  /*1810*/  @P3 IMAD.WIDE.U32 R28, R60, R7, RZ ;  /* 0x000000073c1c3225 */ /* 0x000fe200078e00ff */
[----:B------:R-:W-:-:S03]  /*1820*/  ISETP.GE.AND P1, PT, R0, RZ, PT ;  /* 0x000000ff0000720c */ /* 0x000fc60003f26270 */
[----:B------:R-:W-:Y:S01]  /*1830*/  @!P3 IMAD.WIDE.U32 R14, R14, R10, R26 ;  /* 0x0000000a0e0eb225 */ /* 0x000fe200078e001a */
[----:B------:R-:W-:Y:S02]  /*1840*/  @!P0 IADD3 R2, R2, 0x1, RZ ;  /* 0x0000000102028810 */ /* 0x000fe40007ffe0ff */
[----:B------:R-:W-:Y:S01]  /*1850*/  ISETP.NE.AND P0, PT, R4, RZ, PT ;  /* 0x000000ff0400720c */ /* 0x000fe20003f05270 */
[----:B------:R-:W-:Y:S01]  /*1860*/  @P3 IMAD.IADD R9, R29, 0x1, R9 ;  /* 0x000000011d093824 */ /* 0x000fe200078e0209 */
[----:B------:R-:W-:Y:S01]  /*1870*/  @!P3 IADD3 R9, R15, R5, RZ ;  /* 0x000000050f09b210 */ /* 0x000fe20007ffe0ff */
[-C--:B------:R-:W-:Y:S01]  /*1880*/  @!P3 IMAD R5, R63, R11.reuse, RZ ;  /* 0x0000000b3f05b224 */ /* 0x080fe200078e02ff */
[----:B------:R-:W-:Y:S01]  /*1890*/  @!P3 SHF.R.S32.HI R3, RZ, 0x1f, R11 ;  /* 0x0000001fff03b819 */ /* 0x000fe2000001140b */
[----:B------:R-:W-:Y:S01]  /*18a0*/  @!P3 IMAD.WIDE.U32 R26, R62, R11, RZ ;  /* 0x0000000b3e1ab225 */ /* 0x000fe200078e00ff */
[----:B------:R-:W-:-:S03]  /*18b0*/  LEA R7, R165, 0xffffffc0, 0x6 ;  /* 0xffffffc0a5077811 */ /* 0x000fc600078e30ff */
[----:B------:R-:W-:Y:S01]  /*18c0*/  @!P3 IMAD R3, R3, R62, R5 ;  /* 0x0000003e0303b224 */ /* 0x000fe200078e0205 */
[----:B------:R-:W-:Y:S02]  /*18d0*/  @P3 MOV R8, R28 ;  /* 0x0000001c00083202 */ /* 0x000fe40000000f00 */
[----:B------:R-:W-:Y:S01]  /*18e0*/  @P2 IADD3 R2, R2, 0x1, RZ ;  /* 0x0000000102022810 */ /* 0x000fe20007ffe0ff */
[----:B------:R-:W-:Y:S01]  /*18f0*/  IMAD R6, R61, R7, RZ ;  /* 0x000000073d067224 */ /* 0x000fe200078e02ff */
[----:B------:R-:W-:Y:S02]  /*1900*/  @!P3 MOV R8, R14 ;  /* 0x0000000e0008b202 */ /* 0x000fe40000000f00 */
[----:B------:R-:W-:Y:S02]  /*1910*/  SHF.R.S32.HI R15, RZ, 0x1f, R7 ;  /* 0x0000001fff0f7819 */ /* 0x000fe40000011407 */
[----:B------:R-:W-:Y:S01]  /*1920*/  @!P3 IADD3 R27, R27, R3, RZ ;  /* 0x000000031b1bb210 */ /* 0x000fe20007ffe0ff */
[----:B------:R-:W-:Y:S01]  /*1930*/  @!P3 IMAD R0, R23, R10, RZ ;  /* 0x0000000a1700b224 */ /* 0x000fe200078e02ff */
[----:B------:R-:W-:-:S02]  /*1940*/  @!P1 IADD3 R2, -R2, RZ, RZ ;  /* 0x000000ff02029210 */ /* 0x000fc40007ffe1ff */
[----:B------:R-:W-:Y:S01]  /*1950*/  @!P3 SHF.R.S32.HI R3, RZ, 0x1f, R10 ;  /* 0x0000001fff03b819 */ /* 0x000fe2000001140a */
[----:B------:R-:W-:Y:S01]  /*1960*/  IMAD R6, R15, R60, R6 ;  /* 0x0000003c0f067224 */ /* 0x000fe200078e0206 */
[----:B------:R-:W-:Y:S01]  /*1970*/  @!P0 LOP3.LUT R2, RZ, R4, RZ, 0x33, !PT ;  /* 0x00000004ff028212 */ /* 0x000fe200078e33ff */
[----:B------:R-:W-:Y:S01]  /*1980*/  IMAD.WIDE.U32 R8, R60, R7, R8 ;  /* 0x000000073c087225 */ /* 0x000fe200078e0008 */
[----:B------:R-:W-:Y:S02]  /*1990*/  @P3 IADD3 R11, R11, R12, RZ ;  /* 0x0000000c0b0b3210 */ /* 0x000fe40007ffe0ff */
[----:B------:R-:W-:Y:S01]  /*19a0*/  SHF.R.S32.HI R5, RZ, 0x1f, R2 ;  /* 0x0000001fff057819 */ /* 0x000fe20000011402 */
[----:B------:R-:W-:Y:S02]  /*19b0*/  @!P3 IMAD R0, R22, R3, R0 ;  /* 0x000000031600b224 */ /* 0x000fe400078e0200 */
[----:B------:R-:W-:Y:S02]  /*19c0*/  IMAD.IADD R13, R9, 0x1, R6 ;  /* 0x00000001090d7824 */ /* 0x000fe400078e0206 */
[----:B------:R-:W-:-:S02]  /*19d0*/  IMAD.MOV.U32 R12, RZ, RZ, R8 ;  /* 0x000000ffff0c7224 */ /* 0x000fc400078e0008 */
[----:B------:R-:W-:Y:S02]  /*19e0*/  IMAD R3, R17, R2, RZ ;  /* 0x0000000211037224 */ /* 0x000fe400078e02ff */
[-C--:B------:R-:W-:Y:S02]  /*19f0*/  @P3 IMAD R9, R63, R11.reuse, RZ ;  /* 0x0000000b3f093224 */ /* 0x080fe400078e02ff */
[----:B------:R-:W-:-:S04]  /*1a00*/  @P3 IMAD.WIDE.U32 R28, R62, R11, RZ ;  /* 0x0000000b3e1c3225 */ /* 0x000fc800078e00ff */
[----:B------:R-:W-:Y:S01]  /*1a10*/  @!P3 IMAD.WIDE.U32 R22, R22, R10, R26 ;  /* 0x0000000a1616b225 */ /* 0x000fe200078e001a */
[----:B------:R-:W-:-:S03]  /*1a20*/  @P3 IADD3 R9, R29, R9, RZ ;  /* 0x000000091d093210 */ /* 0x000fc60007ffe0ff */
[----:B------:R-:W-:-:S04]  /*1a30*/  IMAD.WIDE.U32 R12, R16, R2, R12 ;  /* 0x00000002100c7225 */ /* 0x000fc800078e000c */
[----:B------:R-:W-:Y:S01]  /*1a40*/  IMAD R3, R16, R5, R3 ;  /* 0x0000000510037224 */ /* 0x000fe200078e0203 */
[----:B------:R-:W-:Y:S01]  /*1a50*/  @!P3 IADD3 R9, R23, R0, RZ ;  /* 0x000000001709b210 */ /* 0x000fe20007ffe0ff */
[----:B------:R-:W-:Y:S01]  /*1a60*/  @P3 IMAD.MOV.U32 R8, RZ, RZ, R28 ;  /* 0x000000ffff083224 */ /* 0x000fe200078e001c */
[----:B------:R-:W-:Y:S01]  /*1a70*/  @!P3 MOV R8, R22 ;  /* 0x000000160008b202 */ /* 0x000fe20000000f00 */
[----:B------:R-:W-:Y:S01]  /*1a80*/  IMAD.MOV.U32 R0, RZ, RZ, R12 ;  /* 0x000000ffff007224 */ /* 0x000fe200078e000c */
[----:B------:R-:W-:Y:S02]  /*1a90*/  IADD3 R3, R13, R3, RZ ;  /* 0x000000030d037210 */ /* 0x000fe40007ffe0ff */
[----:B------:R-:W-:Y:S02]  /*1aa0*/  MOV R4, R2 ;  /* 0x0000000200047202 */ /* 0x000fe40000000f00 */
.L_x_814:
[----:B-1----:R-:W-:Y:S05]  /*1ab0*/  BSYNC B0 ;  /* 0x0000000000007941 */ /* 0x002fea0003800000 */
.L_x_812:
[----:B------:R-:W-:Y:S01]  /*1ac0*/  ISETP.NE.AND P0, PT, R246, -0x1, PT ;  /* 0xfffffffff600780c */ /* 0x000fe20003f05270 */
[----:B------:R-:W2:Y:S04]  /*1ad0*/  LD.E.64 R190, [R20.64+0x30] ;  /* 0x0000300614be7980 */ /* 0x000ea8000c101b00 */
[----:B------:R-:W3:Y:S04]  /*1ae0*/  LD.E.64 R10, [R20.64+0x48] ;  /* 0x00004806140a7980 */ /* 0x000ee8000c101b00 */
[----:B------:R-:W4:Y:S04]  /*1af0*/  LD.E R167, [R20.64+0xc0] ;  /* 0x0000c00614a77980 */ /* 0x000f28000c101900 */
[----:B------:R-:W3:Y:S04]  /*1b00*/  @!P0 LD.E.64 R22, [R20.64+0x18] ;  /* 0x0000180614168980 */ /* 0x000ee8000c101b00 */
[----:B------:R1:W5:Y:S04]  /*1b10*/  @P4 LD.E R16, [R18.64] ;  /* 0x0000000612104980 */ /* 0x000368000c101900 */
[----:B------:R-:W4:Y:S04]  /*1b20*/  LD.E.64 R174, [R20.64+0x8] ;  /* 0x0000080614ae7980 */ /* 0x000f28000c101b00 */
[----:B------:R-:W4:Y:S04]  /*1b30*/  LD.E.64 R182, [R20.64+0x10] ;  /* 0x0000100614b67980 */ /* 0x000f28000c101b00 */
[----:B------:R1:W5:Y:S01]  /*1b40*/  LD.E.64 R192, [R20.64] ;  /* 0x0000000614c07980 */ /* 0x000362000c101b00 */
[----:B------:R-:W-:-:S04]  /*1b50*/  SHF.R.S32.HI R2, RZ, 0x1f, R55 ;  /* 0x0000001fff027819 */ /* 0x000fc80000011437 */
[CC--:B------:R-:W-:Y:S02]  /*1b60*/  LEA.HI R6, R2.reuse, R55.reuse, RZ, 0x4 ;  /* 0x0000003702067211 */ /* 0x0c0fe400078f20ff */
[----:B------:R-:W-:Y:S02]  /*1b70*/  LEA.HI R180, R2, R55, RZ, 0x3 ;  /* 0x0000003702b47211 */ /* 0x000fe400078f18ff */
[----:B------:R-:W-:Y:S02]  /*1b80*/  SHF.R.S32.HI R17, RZ, 0x4, R6 ;  /* 0x00000004ff117819 */ /* 0x000fe40000011406 */
[----:B------:R-:W-:Y:S02]  /*1b90*/  LOP3.LUT R12, R180, 0xfffffff8, RZ, 0xc0, !PT ;  /* 0xfffffff8b40c7812 */ /* 0x000fe400078ec0ff */
[C---:B------:R-:W-:Y:S02]  /*1ba0*/  LEA.HI R66, R6.reuse, R17, RZ, 0x1 ;  /* 0x0000001106427211 */ /* 0x040fe400078f08ff */
[----:B------:R-:W-:Y:S01]  /*1bb0*/  LOP3.LUT R6, R6, 0xfffffff0, RZ, 0xc0, !PT ;  /* 0xfffffff006067812 */ /* 0x000fe200078ec0ff */
[----:B------:R-:W-:-:S04]  /*1bc0*/  IMAD.IADD R65, R55, 0x1, -R12 ;  /* 0x0000000137417824 */ /* 0x000fc800078e0a0c */
[----:B------:R-:W-:Y:S02]  /*1bd0*/  IMAD.IADD R13, R55, 0x1, -R6 ;  /* 0x00000001370d7824 */ /* 0x000fe400078e0a06 */
[----:B------:R-:W-:-:S03]  /*1be0*/  IMAD.SHL.U32 R14, R65, 0x8, RZ ;  /* 0x00000008410e7824 */ /* 0x000fc600078e00ff */
[----:B------:R-:W-:Y:S02]  /*1bf0*/  SHF.R.S32.HI R12, RZ, 0x1f, R13 ;  /* 0x0000001fff0c7819 */ /* 0x000fe4000001140d */
[----:B------:R-:W-:Y:S02]  /*1c00*/  IADD3 R26, P1, R14, R8, RZ ;  /* 0x000000080e1a7210 */ /* 0x000fe40007f3e0ff */
[----:B------:R-:W-:Y:S02]  /*1c10*/  LEA.HI R8, R12, R13, RZ, 0x3 ;  /* 0x0000000d0c087211 */ /* 0x000fe400078f18ff */
[----:B------:R-:W-:Y:S02]  /*1c20*/  LOP3.LUT R66, R66, 0xfffffffe, RZ, 0xc0, !PT ;  /* 0xfffffffe42427812 */ /* 0x000fe400078ec0ff */
[----:B------:R-:W-:Y:S02]  /*1c30*/  SHF.R.S32.HI R180, RZ, 0x3, R180 ;  /* 0x00000003ffb47819 */ /* 0x000fe400000114b4 */
[----:B------:R-:W-:Y:S01]  /*1c40*/  LOP3.LUT R12, R8, 0xfffffff8, RZ, 0xc0, !PT ;  /* 0xfffffff8080c7812 */ /* 0x000fe200078ec0ff */
[----:B------:R-:W-:Y:S01]  /*1c50*/  IMAD R6, R15, R62, RZ ;  /* 0x0000003e0f067224 */ /* 0x000fe200078e02ff */
[----:B------:R-:W-:Y:S01]  /*1c60*/  SHF.R.S32.HI R15, RZ, 0x1f, R14 ;  /* 0x0000001fff0f7819 */ /* 0x000fe2000001140e */
[----:B------:R-:W-:Y:S01]  /*1c70*/  IMAD.IADD R66, R17, 0x1, -R66 ;  /* 0x0000000111427824 */ /* 0x000fe200078e0a42 */
[----:B------:R-:W-:Y:S01]  /*1c80*/  LEA.HI R2, R2, R55, RZ, 0x6 ;  /* 0x0000003702027211 */ /* 0x000fe200078f30ff */
[----:B------:R-:W-:-:S02]  /*1c90*/  IMAD.SHL.U32 R17, R180, 0x40, RZ ;  /* 0x00000040b4117824 */ /* 0x000fc400078e00ff */
[----:B------:R-:W-:Y:S02]  /*1ca0*/  IMAD.IADD R12, R13, 0x1, -R12 ;  /* 0x000000010d0c7824 */ /* 0x000fe400078e0a0c */
[----:B------:R-:W-:Y:S02]  /*1cb0*/  IMAD.X R27, R15, 0x1, R9, P1 ;  /* 0x000000010f1b7824 */ /* 0x000fe400008e0609 */
[----:B------:R-:W-:Y:S01]  /*1cc0*/  IMAD.SHL.U32 R168, R2, 0x8, RZ ;  /* 0x0000000802a87824 */ /* 0x000fe200078e00ff */
[----:B------:R-:W-:Y:S01]  /*1cd0*/  LOP3.LUT R17, R17, 0x1c0, RZ, 0xc0, !PT ;  /* 0x000001c011117812 */ /* 0x000fe200078ec0ff */
[----:B------:R-:W-:Y:S02]  /*1ce0*/  IMAD.SHL.U32 R2, R12, 0x40, RZ ;  /* 0x000000400c027824 */ /* 0x000fe400078e00ff */
[C---:B------:R-:W-:Y:S02]  /*1cf0*/  IMAD R6, R7.reuse, R63, R6 ;  /* 0x0000003f07067224 */ /* 0x040fe400078e0206 */
[----:B------:R-:W-:Y:S01]  /*1d00*/  IMAD.WIDE.U32 R26, R7, R62, R26 ;  /* 0x0000003e071a7225 */ /* 0x000fe200078e001a */
[----:B-1----:R-:W-:-:S02]  /*1d10*/  LOP3.LUT R18, R17, 0x38, R14, 0xf8, !PT ;  /* 0x0000003811127812 */ /* 0x002fc400078ef80e */
[----:B------:R-:W-:Y:S01]  /*1d20*/  LOP3.LUT R2, R2, 0x1c0, RZ, 0xc0, !PT ;  /* 0x000001c002027812 */ /* 0x000fe200078ec0ff */
[----:B------:R-:W-:Y:S01]  /*1d30*/  IMAD.SHL.U32 R7, R66, 0x8, RZ ;  /* 0x0000000842077824 */ /* 0x000fe200078e00ff */
[----:B------:R-:W-:Y:S02]  /*1d40*/  SHF.R.U32.HI R17, RZ, 0x3, R17 ;  /* 0x00000003ff117819 */ /* 0x000fe40000011611 */
[----:B------:R-:W-:Y:S02]  /*1d50*/  LOP3.LUT P3, RZ, R12, 0x4, RZ, 0xc0, !PT ;  /* 0x000000040cff7812 */ /* 0x000fe4000786c0ff */
[----:B------:R-:W-:Y:S02]  /*1d60*/  LOP3.LUT R7, R2, 0x8, R7, 0xf8, !PT ;  /* 0x0000000802077812 */ /* 0x000fe400078ef807 */
[----:B------:R-:W-:Y:S02]  /*1d70*/  LOP3.LUT R17, R18, R17, RZ, 0x3c, !PT ;  /* 0x0000001112117212 */ /* 0x000fe400078e3cff */
[----:B------:R-:W-:-:S02]  /*1d80*/  SHF.R.U32.HI R2, RZ, 0x3, R2 ;  /* 0x00000003ff027819 */ /* 0x000fc40000011602 */
[----:B------:R-:W-:Y:S02]  /*1d90*/  LOP3.LUT P2, RZ, R12, 0x2, RZ, 0xc0, !PT ;  /* 0x000000020cff7812 */ /* 0x000fe4000784c0ff */
[----:B------:R-:W-:Y:S01]  /*1da0*/  LOP3.LUT R47, R7, R2, RZ, 0x3c, !PT ;  /* 0x00000002072f7212 */ /* 0x000fe200078e3cff */
[----:B------:R-:W-:Y:S01]  /*1db0*/  IMAD.IADD R27, R27, 0x1, R6 ;  /* 0x000000011b1b7824 */ /* 0x000fe200078e0206 */
[----:B------:R-:W-:Y:S02]  /*1dc0*/  SHF.R.S32.HI R71, RZ, 0x1f, R242 ;  /* 0x0000001fff477819 */ /* 0x000fe400000114f2 */
[----:B------:R-:W-:Y:S01]  /*1dd0*/  SHF.R.S32.HI R9, RZ, 0x1f, R241 ;  /* 0x0000001fff097819 */ /* 0x000fe200000114f1 */
[----:B------:R-:W-:Y:S01]  /*1de0*/  IMAD R176, R25, R4, RZ ;  /* 0x0000000419b07224 */ /* 0x000fe200078e02ff */
[----:B------:R-:W-:-:S03]  /*1df0*/  SHF.R.S32.HI R181, RZ, 0x1f, R180 ;  /* 0x0000001fffb57819 */ /* 0x000fc600000114b4 */
[-C--:B------:R-:W-:Y:S02]  /*1e00*/  IMAD R176, R5, R24.reuse, R176 ;  /* 0x0000001805b07224 */ /* 0x080fe400078e02b0 */
[----:B------:R-:W-:-:S04]  /*1e10*/  IMAD.WIDE.U32 R24, R4, R24, R26 ;  /* 0x0000001804187225 */ /* 0x000fc800078e001a */
[----:B------:R-:W-:Y:S02]  /*1e20*/  IMAD.IADD R177, R25, 0x1, R176 ;  /* 0x0000000119b17824 */ /* 0x000fe400078e02b0 */
[----:B------:R-:W-:Y:S02]  /*1e30*/  IMAD.MOV.U32 R176, RZ, RZ, R24 ;  /* 0x000000ffffb07224 */ /* 0x000fe400078e0018 */
[----:B------:R-:W-:-:S04]  /*1e40*/  IMAD.WIDE R184, R243, 0x40, R180 ;  /* 0x00000040f3b87825 */ /* 0x000fc800078e02b4 */
[-C--:B------:R-:W-:Y:S02]  /*1e50*/  IMAD R173, R61, R180.reuse, RZ ;  /* 0x000000b43dad7224 */ /* 0x080fe400078e02ff */
[----:B------:R-:W-:Y:S02]  /*1e60*/  IMAD R179, R63, R180, RZ ;  /* 0x000000b43fb37224 */ /* 0x000fe400078e02ff */
[C---:B------:R-:W-:Y:S02]  /*1e70*/  IMAD R173, R181.reuse, R60, R173 ;  /* 0x0000003cb5ad7224 */ /* 0x040fe400078e02ad */
[-C--:B------:R-:W-:Y:S02]  /*1e80*/  IMAD R179, R181, R62.reuse, R179 ;  /* 0x0000003eb5b37224 */ /* 0x080fe400078e02b3 */
[----:B------:R-:W-:-:S04]  /*1e90*/  IMAD.WIDE.U32 R176, R180, R62, R176 ;  /* 0x0000003eb4b07225 */ /* 0x000fc800078e00b0 */
[----:B------:R-:W-:Y:S02]  /*1ea0*/  IMAD.SHL.U32 R8, R8, 0x40, RZ ;  /* 0x0000004008087824 */ /* 0x000fe400078e00ff */
[----:B------:R-:W-:Y:S02]  /*1eb0*/  IMAD.MOV.U32 R50, RZ, RZ, 0x10 ;  /* 0x00000010ff327424 */ /* 0x000fe400078e00ff */
[----:B------:R-:W-:Y:S02]  /*1ec0*/  IMAD.MOV.U32 R48, RZ, RZ, 0x20 ;  /* 0x00000020ff307424 */ /* 0x000fe400078e00ff */
[----:B------:R-:W-:Y:S01]  /*1ed0*/  IMAD.IADD R179, R177, 0x1, R179 ;  /* 0x00000001b1b37824 */ /* 0x000fe200078e02b3 */
[----:B------:R-:W-:Y:S01]  /*1ee0*/  LOP3.LUT R168, R17, 0xfffffe00, R168, 0xf8, !PT ;  /* 0xfffffe0011a87812 */ /* 0x000fe200078ef8a8 */
[----:B------:R-:W-:Y:S01]  /*1ef0*/  IMAD.SHL.U32 R236, R60, 0x10, RZ ;  /* 0x000000103cec7824 */ /* 0x000fe200078e00ff */
[----:B------:R-:W-:Y:S01]  /*1f00*/  LOP3.LUT R47, R47, 0xfffffe00, R8, 0xf8, !PT ;  /* 0xfffffe002f2f7812 */ /* 0x000fe200078ef808 */
[----:B------:R-:W-:Y:S01]  /*1f10*/  IMAD.SHL.U32 R234, R62, 0x10, RZ ;  /* 0x000000103eea7824 */ /* 0x000fe200078e00ff */
[----:B------:R-:W-:Y:S01]  /*1f20*/  SHF.L.U64.HI R237, R60, 0x4, R61 ;  /* 0x000000043ced7819 */ /* 0x000fe2000001023d */
[----:B------:R-:W-:Y:S01]  /*1f30*/  IMAD.SHL.U32 R164, R65, 0x4, RZ ;  /* 0x0000000441a47824 */ /* 0x000fe200078e00ff */
[----:B------:R-:W-:-:S02]  /*1f40*/  SHF.L.U64.HI R235, R62, 0x4, R63 ;  /* 0x000000043eeb7819 */ /* 0x000fc4000001023f */
[----:B------:R-:W-:Y:S02]  /*1f50*/  SEL R50, R50, 0xfffffff0, !P2 ;  /* 0xfffffff032327807 */ /* 0x000fe40005000000 */
[----:B------:R-:W-:Y:S01]  /*1f60*/  SEL R48, R48, 0xffffffe0, !P3 ;  /* 0xffffffe030307807 */ /* 0x000fe20005800000 */
[----:B--2---:R-:W-:-:S04]  /*1f70*/  @P0 IMAD.WIDE.U32 R18, R190, R246, RZ ;  /* 0x000000f6be120225 */ /* 0x004fc800078e00ff */
[----:B------:R-:W-:Y:S02]  /*1f80*/  @P0 IMAD.MOV.U32 R2, RZ, RZ, R18 ;  /* 0x000000ffff020224 */ /* 0x000fe400078e0012 */
[----:B---3--:R-:W-:-:S04]  /*1f90*/  @!P0 IMAD.WIDE.U32 R12, R22, R242, RZ ;  /* 0x000000f2160c8225 */ /* 0x008fc800078e00ff */
[----:B------:R-:W-:Y:S02]  /*1fa0*/  @!P0 IMAD.MOV.U32 R2, RZ, RZ, R12 ;  /* 0x000000ffff028224 */ /* 0x000fe400078e000c */
[----:B------:R-:W-:Y:S02]  /*1fb0*/  @!P0 IMAD R6, R23, R242, RZ ;  /* 0x000000f217068224 */ /* 0x000fe400078e02ff */
[----:B------:R-:W-:Y:S01]  /*1fc0*/  @P0 IMAD R7, R191, R246, RZ ;  /* 0x000000f6bf070224 */ /* 0x000fe200078e02ff */
[----:B------:R-:W-:Y:S01]  /*1fd0*/  IADD3 R12, P1, R14, R2, RZ ;  /* 0x000000020e0c7210 */ /* 0x000fe20007f3e0ff */
[----:B------:R-:W-:Y:S02]  /*1fe0*/  @!P0 IMAD R6, R22, R71, R6 ;  /* 0x0000004716068224 */ /* 0x000fe400078e0206 */
[----:B------:R-:W-:Y:S01]  /*1ff0*/  IMAD R2, R11, R241, RZ ;  /* 0x000000f10b027224 */ /* 0x000fe200078e02ff */
[----:B------:R-:W-:Y:S01]  /*2000*/  IADD3 R11, R14, 0x40, RZ ;  /* 0x000000400e0b7810 */ /* 0x000fe20007ffe0ff */
[----:B------:R-:W-:-:S02]  /*2010*/  @P0 IMAD.IADD R7, R19, 0x1, R7 ;  /* 0x0000000113070824 */ /* 0x000fc400078e0207 */
[----:B------:R-:W-:Y:S01]  /*2020*/  @!P0 IMAD.IADD R7, R13, 0x1, R6 ;  /* 0x000000010d078824 */ /* 0x000fe200078e0206 */
[----:B----4-:R-:W-:-:S03]  /*2030*/  ISETP.GE.AND P0, PT, R11, R167, PT ;  /* 0x000000a70b00720c */ /* 0x010fc60003f06270 */
[----:B------:R-:W-:Y:S01]  /*2040*/  IMAD.X R13, R15, 0x1, R7, P1 ;  /* 0x000000010f0d7824 */ /* 0x000fe200008e0607 */
[----:B------:R-:W-:Y:S01]  /*2050*/  SEL R6, RZ, 0xffffffff, P0 ;  /* 0xffffffffff067807 */ /* 0x000fe20000000000 */
[----:B------:R-:W-:Y:S01]  /*2060*/  IMAD R2, R10, R9, R2 ;  /* 0x000000090a027224 */ /* 0x000fe200078e0202 */
[CC--:B------:R-:W-:Y:S01]  /*2070*/  ISETP.GE.AND P1, PT, R14.reuse, R167.reuse, PT ;  /* 0x000000a70e00720c */ /* 0x0c0fe20003f26270 */
[----:B------:R-:W-:Y:S01]  /*2080*/  IMAD.WIDE.U32 R12, R241, R10, R12 ;  /* 0x0000000af10c7225 */ /* 0x000fe200078e000c */
[C---:B------:R-:W-:Y:S02]  /*2090*/  IADD3 R10, R14.reuse, 0x80, RZ ;  /* 0x000000800e0a7810 */ /* 0x040fe40007ffe0ff */
[----:B------:R-:W-:Y:S01]  /*20a0*/  IADD3 R9, R14, 0xc0, RZ ;  /* 0x000000c00e097810 */ /* 0x000fe20007ffe0ff */
[----:B------:R-:W-:Y:S01]  /*20b0*/  IMAD.SHL.U32 R6, R6, 0x2, RZ ;  /* 0x0000000206067824 */ /* 0x000fe200078e00ff */
[----:B------:R-:W-:Y:S02]  /*20c0*/  SEL R7, RZ, 0x1, P1 ;  /* 0x00000001ff077807 */ /* 0x000fe40000800000 */
[----:B------:R-:W-:-:S02]  /*20d0*/  ISETP.GE.AND P1, PT, R10, R167, PT ;  /* 0x000000a70a00720c */ /* 0x000fc40003f26270 */
[----:B------:R-:W-:Y:S01]  /*20e0*/  ISETP.GE.AND P0, PT, R9, R167, PT ;  /* 0x000000a70900720c */ /* 0x000fe20003f06270 */
[----:B------:R-:W-:Y:S01]  /*20f0*/  IMAD.IADD R13, R13, 0x1, R2 ;  /* 0x000000010d0d7824 */ /* 0x000fe200078e0202 */
[----:B------:R-:W-:Y:S02]  /*2100*/  LOP3.LUT R2, R6, 0x2, R7, 0xe2, !PT ;  /* 0x0000000206027812 */ /* 0x000fe400078ee207 */
[----:B------:R-:W-:Y:S02]  /*2110*/  SEL R7, RZ, 0x4, P1 ;  /* 0x00000004ff077807 */ /* 0x000fe40000800000 */
[----:B------:R-:W-:-:S04]  /*2120*/  SEL R166, RZ, 0x8, P0 ;  /* 0x00000008ffa67807 */ /* 0x000fc80000000000 */
[----:B------:R-:W-:Y:S02]  /*2130*/  LOP3.LUT R166, R166, R2, R7, 0xfe, !PT ;  /* 0x00000002a6a67212 */ /* 0x000fe400078efe07 */
[----:B------:R-:W-:-:S04]  /*2140*/  SHF.R.S32.HI R7, RZ, 0x1f, R96 ;  /* 0x0000001fff077819 */ /* 0x000fc80000011460 */
[----:B------:R-:W-:-:S04]  /*2150*/  LEA.HI R94, R7, R96, RZ, 0x6 ;  /* 0x00000060075e7211 */ /* 0x000fc800078f30ff */
[----:B------:R-:W-:Y:S02]  /*2160*/  SHF.R.S32.HI R94, RZ, 0x6, R94 ;  /* 0x00000006ff5e7819 */ /* 0x000fe4000001145e */
[----:B------:R-:W-:Y:S02]  /*2170*/  IADD3 R170, P0, R14, R0, RZ ;  /* 0x000000000eaa7210 */ /* 0x000fe40007f1e0ff */
[----:B------:R-:W-:Y:S01]  /*2180*/  IMNMX R94, RZ, R94, !PT ;  /* 0x0000005eff5e7217 */ /* 0x000fe20007800200 */
[----:B------:R-:W-:-:S03]  /*2190*/  @!P4 IMAD.MOV.U32 R16, RZ, RZ, RZ ;  /* 0x000000ffff10c224 */ /* 0x000fc600078e00ff */
[----:B------:R-:W-:Y:S01]  /*21a0*/  ISETP.GT.AND P4, PT, R165, R94, PT ;  /* 0x0000005ea500720c */ /* 0x000fe20003f84270 */
[----:B------:R-:W-:Y:S02]  /*21b0*/  IMAD.X R171, R15, 0x1, R3, P0 ;  /* 0x000000010fab7824 */ /* 0x000fe400000e0603 */
[----:B------:R-:W-:Y:S02]  /*21c0*/  IMAD R187, R185, R190, RZ ;  /* 0x000000beb9bb7224 */ /* 0x000fe400078e02ff */
[----:B------:R-:W-:Y:S01]  /*21d0*/  IMAD.WIDE.U32 R170, R180, R60, R170 ;  /* 0x0000003cb4aa7225 */ /* 0x000fe200078e00aa */
[----:B------:R-:W-:-:S03]  /*21e0*/  LEA R188, P0, R176, R182, 0x1 ;  /* 0x000000b6b0bc7211 */ /* 0x000fc600078008ff */
[----:B------:R-:W-:Y:S01]  /*21f0*/  IMAD R187, R184, R191, R187 ;  /* 0x000000bfb8bb7224 */ /* 0x000fe200078e02bb */
[----:B------:R-:W-:Y:S01]  /*2200*/  LEA R238, P1, R170, R174, 0x1 ;  /* 0x000000aeaaee7211 */ /* 0x000fe200078208ff */
[----:B------:R-:W-:Y:S02]  /*2210*/  IMAD.IADD R173, R171, 0x1, R173 ;  /* 0x00000001abad7824 */ /* 0x000fe400078e02ad */
[----:B------:R-:W-:Y:S01]  /*2220*/  IMAD.WIDE.U32 R184, R184, R190, R12 ;  /* 0x000000beb8b87225 */ /* 0x000fe200078e000c */
[----:B------:R-:W-:Y:S02]  /*2230*/  LEA.HI.X R189, R176, R183, R179, 0x1, P0 ;  /* 0x000000b7b0bd7211 */ /* 0x000fe400000f0cb3 */
[----:B------:R-:W-:Y:S01]  /*2240*/  LEA.HI.X R239, R170, R175, R173, 0x1, P1 ;  /* 0x000000afaaef7211 */ /* 0x000fe200008f0cad */
[----:B------:R-:W-:Y:S01]  /*2250*/  IMAD.IADD R187, R185, 0x1, R187 ;  /* 0x00000001b9bb7824 */ /* 0x000fe200078e02bb */
[----:B------:R-:W-:Y:S05]  /*2260*/  @!P4 BRA `(.L_x_815) ;  /* 0x0000c0e00000c947 */ /* 0x000fea0003800000 */
[----:B------:R-:W2:Y:S04]  /*2270*/  LD.E.64 R32, [R20.64+0x120] ;  /* 0x0001200614207980 */ /* 0x000ea8000c101b00 */
[----:B------:R-:W3:Y:S04]  /*2280*/  LD.E.64 R18, [R20.64+0x118] ;  /* 0x0001180614127980 */ /* 0x000ee8000c101b00 */
[----:B------:R-:W4:Y:S04]  /*2290*/  LD.E.64 R196, [R20.64+0x130] ;  /* 0x0001300614c47980 */ /* 0x000f28000c101b00 */
[----:B------:R-:W4:Y:S04]  /*22a0*/  LD.E.64 R198, [R20.64+0x128] ;  /* 0x0001280614c67980 */ /* 0x000f28000c101b00 */
[----:B------:R-:W4:Y:S04]  /*22b0*/  LD.E.64 R28, [R20.64+0x140] ;  /* 0x00014006141c7980 */ /* 0x000f28000c101b00 */
[----:B------:R-:W4:Y:S04]  /*22c0*/  LD.E.64 R26, [R20.64+0x138] ;  /* 0x00013806141a7980 */ /* 0x000f28000c101b00 */
[----:B------:R-:W4:Y:S04]  /*22d0*/  LD.E R8, [R20.64+0xd0] ;  /* 0x0000d00614087980 */ /* 0x000f28000c101900 */
[----:B------:R-:W4:Y:S04]  /*22e0*/  LD.E.64 R24, [R20.64+0x108] ;  /* 0x0001080614187980 */ /* 0x000f28000c101b00 */
[----:B------:R-:W4:Y:S04]  /*22f0*/  LD.E.64 R22, [R20.64+0x110] ;  /* 0x0001100614167980 */ /* 0x000f28000c101b00 */
[----:B------:R-:W4:Y:S04]  /*2300*/  LD.E.64 R12, [R20.64+0x150] ;  /* 0x00015006140c7980 */ /* 0x000f28000c101b00 */
[----:B------:R-:W4:Y:S01]  /*2310*/  LD.E.64 R6, [R20.64+0x148] ;  /* 0x0001480614067980 */ /* 0x000f22000c101b00 */
[----:B------:R-:W-:Y:S01]  /*2320*/  IMAD.WIDE.U32 R194, R62, 0x60, RZ ;  /* 0x000000603ec27825 */ /* 0x000fe200078e00ff */
[----:B------:R-:W-:-:S02]  /*2330*/  LOP3.LUT R158, R166, 0xffff, RZ, 0xc0, !PT ;  /* 0x0000ffffa69e7812 */ /* 0x000fc400078ec0ff */
[C---:B------:R-:W-:Y:S01]  /*2340*/  SHF.L.U64.HI R73, R62.reuse, 0x5, R63 ;  /* 0x000000053e497819 */ /* 0x040fe2000001023f */
[----:B------:R-:W-:Y:S01]  /*2350*/  IMAD.SHL.U32 R72, R62, 0x20, RZ ;  /* 0x000000203e487824 */ /* 0x000fe200078e00ff */
[----:B------:R-:W-:Y:S01]  /*2360*/  LOP3.LUT R162, R158, 0x1, RZ, 0xc0, !PT ;  /* 0x000000019ea27812 */ /* 0x000fe200078ec0ff */
[----:B------:R-:W-:Y:S01]  /*2370*/  IMAD.SHL.U32 R92, R60, 0x20, RZ ;  /* 0x000000203c5c7824 */ /* 0x000fe200078e00ff */
[C---:B------:R-:W-:Y:S01]  /*2380*/  LOP3.LUT R161, R158.reuse, 0x2, RZ, 0xc0, !PT ;  /* 0x000000029ea17812 */ /* 0x040fe200078ec0ff */
[----:B------:R-:W-:Y:S01]  /*2390*/  IMAD.MOV.U32 R133, RZ, RZ, R239 ;  /* 0x000000ffff857224 */ /* 0x000fe200078e00ef */
[----:B------:R-:W-:Y:S01]  /*23a0*/  LOP3.LUT R160, R158, 0x4, RZ, 0xc0, !PT ;  /* 0x000000049ea07812 */ /* 0x000fe200078ec0ff */
[----:B------:R-:W-:Y:S01]  /*23b0*/  IMAD.MOV.U32 R134, RZ, RZ, R188 ;  /* 0x000000ffff867224 */ /* 0x000fe200078e00bc */
[----:B------:R-:W-:Y:S01]  /*23c0*/  SHF.L.U64.HI R73, R72, 0x1, R73 ;  /* 0x0000000148497819 */ /* 0x000fe20000010249 */
[----:B------:R-:W-:Y:S01]  /*23d0*/  IMAD.MOV.U32 R135, RZ, RZ, R189 ;  /* 0x000000ffff877224 */ /* 0x000fe200078e00bd */
[----:B------:R-:W-:Y:S01]  /*23e0*/  IADD3 R69, R180, 0x10, RZ ;  /* 0x00000010b4457810 */ /* 0x000fe20007ffe0ff */
[----:B------:R-:W-:Y:S01]  /*23f0*/  IMAD.SHL.U32 R72, R72, 0x2, RZ ;  /* 0x0000000248487824 */ /* 0x000fe200078e00ff */
[----:B------:R-:W-:-:S02]  /*2400*/  IADD3 R68, R180, 0x20, RZ ;  /* 0x00000020b4447810 */ /* 0x000fc40007ffe0ff */
[----:B------:R-:W-:Y:S02]  /*2410*/  IADD3 R67, R180, 0x30, RZ ;  /* 0x00000030b4437810 */ /* 0x000fe40007ffe0ff */
[----:B------:R-:W-:Y:S02]  /*2420*/  SHF.L.U64.HI R93, R60, 0x5, R61 ;  /* 0x000000053c5d7819 */ /* 0x000fe4000001023d */
[----:B------:R-:W-:Y:S02]  /*2430*/  MOV R132, R238 ;  /* 0x000000ee00847202 */ /* 0x000fe40000000f00 */
[----:B------:R-:W-:Y:S01]  /*2440*/  LOP3.LUT R158, R158, 0x8, RZ, 0xc0, !PT ;  /* 0x000000089e9e7812 */ /* 0x000fe200078ec0ff */
[-C--:B--2---:R-:W-:Y:S02]  /*2450*/  IMAD R2, R33, R242.reuse, RZ ;  /* 0x000000f221027224 */ /* 0x084fe400078e02ff */
[----:B---3--:R-:W-:Y:S01]  /*2460*/  IMAD R0, R19, R242, RZ ;  /* 0x000000f213007224 */ /* 0x008fe200078e02ff */
[----:B------:R-:W-:Y:S01]  /*2470*/  LEA R19, R165, 0xffffffc0, 0x6 ;  /* 0xffffffc0a5137811 */ /* 0x000fe200078e30ff */
[----:B------:R-:W-:-:S02]  /*2480*/  IMAD R2, R32, R71, R2 ;  /* 0x0000004720027224 */ /* 0x000fc400078e0202 */
[----:B------:R-:W-:Y:S01]  /*2490*/  IMAD.WIDE.U32 R32, R242, R32, R14 ;  /* 0x00000020f2207225 */ /* 0x000fe200078e000e */
[C---:B----4-:R-:W-:Y:S02]  /*24a0*/  SHF.L.U64.HI R120, R196.reuse, 0x5, R197 ;  /* 0x00000005c4787819 */ /* 0x050fe400000102c5 */
[----:B------:R-:W-:Y:S01]  /*24b0*/  SHF.L.U32 R121, R196, 0x5, RZ ;  /* 0x00000005c4797819 */ /* 0x000fe200000006ff */
[----:B------:R-:W-:Y:S01]  /*24c0*/  IMAD.WIDE.U32 R30, R242, R18, R14 ;  /* 0x00000012f21e7225 */ /* 0x000fe200078e000e */
[C-C-:B------:R-:W-:Y:S02]  /*24d0*/  SHF.L.U64.HI R95, R198.reuse, 0x4, R199.reuse ;  /* 0x00000004c65f7819 */ /* 0x140fe400000102c7 */
[----:B------:R-:W-:Y:S01]  /*24e0*/  SHF.L.U64.HI R105, R198, 0x5, R199 ;  /* 0x00000005c6697819 */ /* 0x000fe200000102c7 */
[----:B------:R-:W-:Y:S01]  /*24f0*/  IMAD R0, R18, R71, R0 ;  /* 0x0000004712007224 */ /* 0x000fe200078e0200 */
[----:B------:R-:W-:Y:S01]  /*2500*/  SHF.L.U64.HI R120, R121, 0x1, R120 ;  /* 0x0000000179787819 */ /* 0x000fe20000010278 */
[----:B------:R-:W-:Y:S01]  /*2510*/  IMAD.IADD R33, R33, 0x1, R2 ;  /* 0x0000000121217824 */ /* 0x000fe200078e0202 */
[----:B------:R-:W-:Y:S01]  /*2520*/  SHF.R.S32.HI R2, RZ, 0x1f, R19 ;  /* 0x0000001fff027819 */ /* 0x000fe20000011413 */
[----:B------:R-:W-:-:S02]  /*2530*/  IMAD R17, R197, R19, RZ ;  /* 0x00000013c5117224 */ /* 0x000fc400078e02ff */
[----:B------:R-:W-:Y:S02]  /*2540*/  IMAD R3, R199, R19, RZ ;  /* 0x00000013c7037224 */ /* 0x000fe400078e02ff */
[----:B------:R-:W-:Y:S01]  /*2550*/  IMAD.IADD R31, R31, 0x1, R0 ;  /* 0x000000011f1f7824 */ /* 0x000fe200078e0200 */
[----:B------:R-:W-:Y:S01]  /*2560*/  LEA.HI R157, R8, R8, RZ, 0x1 ;  /* 0x00000008089d7211 */ /* 0x000fe200078f08ff */
[----:B------:R-:W-:Y:S02]  /*2570*/  IMAD R17, R196, R2, R17 ;  /* 0x00000002c4117224 */ /* 0x000fe400078e0211 */
[----:B------:R-:W-:Y:S01]  /*2580*/  IMAD.WIDE.U32 R32, R19, R196, R32 ;  /* 0x000000c413207225 */ /* 0x000fe200078e0020 */
[----:B------:R-:W-:-:S03]  /*2590*/  SHF.R.S32.HI R157, RZ, 0x1, R157 ;  /* 0x00000001ff9d7819 */ /* 0x000fc6000001149d */
[C---:B------:R-:W-:Y:S01]  /*25a0*/  IMAD R3, R198.reuse, R2, R3 ;  /* 0x00000002c6037224 */ /* 0x040fe200078e0203 */
[----:B------:R-:W-:Y:S01]  /*25b0*/  SHF.L.U32 R163, R157, 0x4, RZ ;  /* 0x000000049da37819 */ /* 0x000fe200000006ff */
[----:B------:R-:W-:-:S03]  /*25c0*/  IMAD.WIDE.U32 R30, R198, R19, R30 ;  /* 0x00000013c61e7225 */ /* 0x000fc600078e001e */
[----:B------:R-:W-:Y:S01]  /*25d0*/  IADD3 R156, R163, 0x40, RZ ;  /* 0x00000040a39c7810 */ /* 0x000fe20007ffe0ff */
[----:B------:R-:W-:Y:S01]  /*25e0*/  IMAD.IADD R33, R33, 0x1, R17 ;  /* 0x0000000121217824 */ /* 0x000fe200078e0211 */
[----:B------:R-:W-:Y:S01]  /*25f0*/  SHF.R.S32.HI R17, RZ, 0x1f, R96 ;  /* 0x0000001fff117819 */ /* 0x000fe20000011460 */
[----:B------:R-:W-:Y:S01]  /*2600*/  IMAD.IADD R31, R31, 0x1, R3 ;  /* 0x000000011f1f7824 */ /* 0x000fe200078e0203 */
[----:B------:R-:W-:Y:S01]  /*2610*/  IADD3 R3, P0, -R96, R180, RZ ;  /* 0x000000b460037210 */ /* 0x000fe20007f1e1ff */
[-C--:B------:R-:W-:Y:S01]  /*2620*/  IMAD R2, R29, R4.reuse, RZ ;  /* 0x000000041d027224 */ /* 0x080fe200078e02ff */
[----:B------:R-:W-:Y:S01]  /*2630*/  IADD3 R155, R163, 0x80, RZ ;  /* 0x00000080a39b7810 */ /* 0x000fe20007ffe0ff */
[-C--:B------:R-:W-:Y:S01]  /*2640*/  IMAD R0, R27, R4.reuse, RZ ;  /* 0x000000041b007224 */ /* 0x080fe200078e02ff */
[C---:B------:R-:W-:Y:S01]  /*2650*/  IADD3 R153, R163.reuse, 0xc0, RZ ;  /* 0x000000c0a3997810 */ /* 0x040fe20007ffe0ff */
[-C--:B------:R-:W-:Y:S01]  /*2660*/  IMAD R2, R28, R5.reuse, R2 ;  /* 0x000000051c027224 */ /* 0x080fe200078e0202 */
[----:B------:R-:W-:Y:S01]  /*2670*/  SHF.R.S32.HI R147, RZ, 0x1f, R163 ;  /* 0x0000001fff937819 */ /* 0x000fe200000114a3 */
[----:B------:R-:W-:Y:S01]  /*2680*/  IMAD R0, R26, R5, R0 ;  /* 0x000000051a007224 */ /* 0x000fe200078e0200 */
[----:B------:R-:W-:Y:S01]  /*2690*/  IADD3 R150, R163, R153, RZ ;  /* 0x00000099a3967210 */ /* 0x000fe20007ffe0ff */
[----:B------:R-:W-:Y:S01]  /*26a0*/  IMAD.WIDE.U32 R28, R28, R4, R32 ;  /* 0x000000041c1c7225 */ /* 0x000fe200078e0020 */
[----:B------:R-:W-:-:S02]  /*26b0*/  SHF.R.S32.HI R145, RZ, 0x1f, R156 ;  /* 0x0000001fff917819 */ /* 0x000fc4000001149c */
[----:B------:R-:W-:Y:S01]  /*26c0*/  SHF.R.S32.HI R143, RZ, 0x1f, R155 ;  /* 0x0000001fff8f7819 */ /* 0x000fe2000001149b */
[----:B------:R-:W-:Y:S01]  /*26d0*/  IMAD.WIDE.U32 R26, R26, R4, R30 ;  /* 0x000000041a1a7225 */ /* 0x000fe200078e001e */
[----:B-----5:R-:W-:Y:S02]  /*26e0*/  IADD3 R4, R19, R16, RZ ;  /* 0x0000001013047210 */ /* 0x020fe40007ffe0ff */
[----:B------:R-:W-:Y:S01]  /*26f0*/  SHF.R.S32.HI R141, RZ, 0x1f, R153 ;  /* 0x0000001fff8d7819 */ /* 0x000fe20000011499 */
[----:B------:R-:W-:Y:S01]  /*2700*/  IMAD.X R17, R181, 0x1, ~R17, P0 ;  /* 0x00000001b5117824 */ /* 0x000fe200000e0e11 */
[----:B------:R-:W-:Y:S01]  /*2710*/  SHF.R.S32.HI R138, RZ, 0x1f, R150 ;  /* 0x0000001fff8a7819 */ /* 0x000fe20000011496 */
[----:B------:R-:W-:Y:S02]  /*2720*/  IMAD.IADD R29, R29, 0x1, R2 ;  /* 0x000000011d1d7824 */ /* 0x000fe400078e0202 */
[----:B------:R-:W-:Y:S02]  /*2730*/  IMAD.IADD R27, R27, 0x1, R0 ;  /* 0x000000011b1b7824 */ /* 0x000fe400078e0200 */
[----:B------:R-:W-:-:S02]  /*2740*/  IMAD R123, R17, R196, RZ ;  /* 0x000000c4117b7224 */ /* 0x000fc400078e02ff */
[----:B------:R-:W-:Y:S02]  /*2750*/  IMAD R127, R17, R198, RZ ;  /* 0x000000c6117f7224 */ /* 0x000fe400078e02ff */
[----:B------:R-:W-:Y:S02]  /*2760*/  IMAD R5, R180, R157, R164 ;  /* 0x0000009db4057224 */ /* 0x000fe400078e02a4 */
[-C--:B------:R-:W-:Y:S02]  /*2770*/  IMAD R123, R197, R3.reuse, R123 ;  /* 0x00000003c57b7224 */ /* 0x080fe400078e027b */
[-C--:B------:R-:W-:Y:S02]  /*2780*/  IMAD R127, R199, R3.reuse, R127 ;  /* 0x00000003c77f7224 */ /* 0x080fe400078e027f */
[----:B------:R-:W-:-:S04]  /*2790*/  IMAD.WIDE.U32 R16, R196, R3, R28 ;  /* 0x00000003c4107225 */ /* 0x000fc800078e001c */
[----:B------:R-:W-:Y:S01]  /*27a0*/  IMAD.WIDE.U32 R18, R198, R3, R26 ;  /* 0x00000003c6127225 */ /* 0x000fe200078e001a */
[----:B------:R-:W-:-:S03]  /*27b0*/  LEA R124, P1, R16, R22, 0x1 ;  /* 0x00000016107c7211 */ /* 0x000fc600078208ff */
[----:B------:R-:W-:Y:S01]  /*27c0*/  IMAD R4, R157, R4, RZ ;  /* 0x000000049d047224 */ /* 0x000fe200078e02ff */
[----:B------:R-:W-:Y:S01]  /*27d0*/  IADD3 R127, R19, R127, RZ ;  /* 0x0000007f137f7210 */ /* 0x000fe20007ffe0ff */
[----:B------:R-:W-:Y:S01]  /*27e0*/  IMAD.IADD R3, R164, 0x1, R5 ;  /* 0x00000001a4037824 */ /* 0x000fe200078e0205 */
[----:B------:R-:W-:Y:S01]  /*27f0*/  LEA R126, P0, R18, R24, 0x1 ;  /* 0x00000018127e7211 */ /* 0x000fe200078008ff */
[----:B------:R-:W-:Y:S01]  /*2800*/  IMAD.IADD R123, R17, 0x1, R123 ;  /* 0x00000001117b7824 */ /* 0x000fe200078e027b */
[----:B------:R-:W-:Y:S01]  /*2810*/  IADD3 R0, P3, R4, R5, RZ ;  /* 0x0000000504007210 */ /* 0x000fe20007f7e0ff */
[----:B------:R-:W-:Y:S01]  /*2820*/  IMAD.SHL.U32 R98, R198, 0x10, RZ ;  /* 0x00000010c6627824 */ /* 0x000fe200078e00ff */
[----:B------:R-:W-:Y:S01]  /*2830*/  IADD3 R131, P2, R4, R3, RZ ;  /* 0x0000000304837210 */ /* 0x000fe20007f5e0ff */
[----:B------:R-:W-:Y:S01]  /*2840*/  IMAD.SHL.U32 R108, R198, 0x20, RZ ;  /* 0x00000020c66c7824 */ /* 0x000fe200078e00ff */
[----:B------:R-:W-:Y:S01]  /*2850*/  SHF.R.S32.HI R2, RZ, 0x1f, R4 ;  /* 0x0000001fff027819 */ /* 0x000fe20000011404 */
[----:B------:R-:W-:Y:S01]  /*2860*/  IMAD.IADD R154, R163, 0x1, R156 ;  /* 0x00000001a39a7824 */ /* 0x000fe200078e029c */
[----:B------:R-:W-:Y:S01]  /*2870*/  LEA.HI.X R127, R18, R25, R127, 0x1, P0 ;  /* 0x00000019127f7211 */ /* 0x000fe200000f0c7f */
[----:B------:R-:W-:Y:S01]  /*2880*/  IMAD.SHL.U32 R18, R0, 0x2, RZ ;  /* 0x0000000200127824 */ /* 0x000fe200078e00ff */
[-C--:B------:R-:W-:Y:S01]  /*2890*/  LEA.HI.X.SX32 R5, R5, R2.reuse, 0x1, P3 ;  /* 0x0000000205057211 */ /* 0x080fe200018f0eff */
[----:B------:R-:W-:Y:S01]  /*28a0*/  IMAD.SHL.U32 R130, R131, 0x2, RZ ;  /* 0x0000000283827824 */ /* 0x000fe200078e00ff */
[----:B------:R-:W-:Y:S01]  /*28b0*/  LEA.HI.X.SX32 R2, R3, R2, 0x1, P2 ;  /* 0x0000000203027211 */ /* 0x000fe200010f0eff */
[----:B------:R-:W-:Y:S01]  /*28c0*/  IMAD R3, R63, 0x60, RZ ;  /* 0x000000603f037824 */ /* 0x000fe200078e02ff */
[----:B------:R-:W-:Y:S01]  /*28d0*/  LEA.HI.X R123, R16, R23, R123, 0x1, P1 ;  /* 0x00000017107b7211 */ /* 0x000fe200008f0c7b */
[----:B------:R-:W-:Y:S01]  /*28e0*/  IMAD.IADD R152, R163, 0x1, R155 ;  /* 0x00000001a3987824 */ /* 0x000fe200078e029b */
[----:B------:R-:W-:Y:S01]  /*28f0*/  SHF.L.U64.HI R0, R0, 0x1, R5 ;  /* 0x0000000100007819 */ /* 0x000fe20000010205 */
[----:B------:R-:W-:Y:S01]  /*2900*/  IMAD.SHL.U32 R119, R196, 0x10, RZ ;  /* 0x00000010c4777824 */ /* 0x000fe200078e00ff */
[----:B------:R-:W-:Y:S01]  /*2910*/  SHF.L.U64.HI R131, R131, 0x1, R2 ;  /* 0x0000000183837819 */ /* 0x000fe20000010202 */
[C---:B------:R-:W-:Y:S01]  /*2920*/  IMAD.SHL.U32 R159, R157.reuse, 0x20, RZ ;  /* 0x000000209d9f7824 */ /* 0x040fe200078e00ff */
[C---:B------:R-:W-:Y:S01]  /*2930*/  IADD3 R52, P1, R12.reuse, R18, RZ ;  /* 0x000000120c347210 */ /* 0x040fe20007f3e0ff */
[----:B------:R-:W-:Y:S01]  /*2940*/  IMAD R157, R157, 0x30, RZ ;  /* 0x000000309d9d7824 */ /* 0x000fe200078e02ff */
[-C--:B------:R-:W-:Y:S01]  /*2950*/  IADD3 R128, P3, R12, R130.reuse, RZ ;  /* 0x000000820c807210 */ /* 0x080fe20007f7e0ff */
[----:B------:R-:W-:Y:S01]  /*2960*/  IMAD.IADD R151, R163, 0x1, R154 ;  /* 0x00000001a3977824 */ /* 0x000fe200078e029a */
[C---:B------:R-:W-:Y:S01]  /*2970*/  IADD3 R130, P2, R6.reuse, R130, RZ ;  /* 0x0000008206827210 */ /* 0x040fe20007f5e0ff */
[C---:B------:R-:W-:Y:S01]  /*2980*/  IMAD.X R53, R13.reuse, 0x1, R0, P1 ;  /* 0x000000010d357824 */ /* 0x040fe200008e0600 */
[----:B------:R-:W-:Y:S01]  /*2990*/  IADD3 R18, P0, R6, R18, RZ ;  /* 0x0000001206127210 */ /* 0x000fe20007f1e0ff */
[--C-:B------:R-:W-:Y:S01]  /*29a0*/  IMAD.X R129, R13, 0x1, R131.reuse, P3 ;  /* 0x000000010d817824 */ /* 0x100fe200018e0683 */
[C---:B------:R-:W-:Y:S01]  /*29b0*/  IADD3 R87, P1, R236.reuse, 0x80, RZ ;  /* 0x00000080ec577810 */ /* 0x040fe20007f3e0ff */
[C---:B------:R-:W-:Y:S01]  /*29c0*/  IMAD.X R131, R7.reuse, 0x1, R131, P2 ;  /* 0x0000000107837824 */ /* 0x040fe200010e0683 */
[----:B------:R-:W-:Y:S01]  /*29d0*/  IADD3.X R19, R7, R0, RZ, P0, !PT ;  /* 0x0000000007137210 */ /* 0x000fe200007fe4ff */
[C---:B------:R-:W-:Y:S01]  /*29e0*/  IMAD.IADD R149, R163.reuse, 0x1, R152 ;  /* 0x00000001a3957824 */ /* 0x040fe200078e0298 */
[C---:B------:R-:W-:Y:S01]  /*29f0*/  IADD3 R91, P2, R236.reuse, 0x40, RZ ;  /* 0x00000040ec5b7810 */ /* 0x040fe20007f5e0ff */
[--C-:B------:R-:W-:Y:S01]  /*2a00*/  IMAD.X R86, RZ, RZ, R237.reuse, P1 ;  /* 0x000000ffff567224 */ /* 0x100fe200008e06ed */
[----:B------:R-:W-:Y:S01]  /*2a10*/  IADD3 R81, P0, R236, 0xc0, RZ ;  /* 0x000000c0ec517810 */ /* 0x000fe20007f1e0ff */
[----:B------:R-:W-:Y:S01]  /*2a20*/  IMAD.IADD R148, R163, 0x1, R150 ;  /* 0x00000001a3947824 */ /* 0x000fe200078e0296 */
[-C--:B------:R-:W-:Y:S01]  /*2a30*/  IADD3 R85, P1, R87, R236.reuse, RZ ;  /* 0x000000ec57557210 */ /* 0x080fe20007f3e0ff */
[--C-:B------:R-:W-:Y:S01]  /*2a40*/  IMAD.X R90, RZ, RZ, R237.reuse, P2 ;  /* 0x000000ffff5a7224 */ /* 0x100fe200010e06ed */
[-C--:B------:R-:W-:Y:S01]  /*2a50*/  IADD3 R89, P2, R91, R236.reuse, RZ ;  /* 0x000000ec5b597210 */ /* 0x080fe20007f5e0ff */
[--C-:B------:R-:W-:Y:S01]  /*2a60*/  IMAD.X R80, RZ, RZ, R237.reuse, P0 ;  /* 0x000000ffff507224 */ /* 0x100fe200000e06ed */
[-C--:B------:R-:W-:Y:S01]  /*2a70*/  IADD3 R79, P0, R81, R236.reuse, RZ ;  /* 0x000000ec514f7210 */ /* 0x080fe20007f1e0ff */
[--C-:B------:R-:W-:Y:S01]  /*2a80*/  IMAD.X R84, R86, 0x1, R237.reuse, P1 ;  /* 0x0000000156547824 */ /* 0x100fe200008e06ed */
[-C--:B------:R-:W-:Y:S01]  /*2a90*/  IADD3 R83, P4, R89, R236.reuse, RZ ;  /* 0x000000ec59537210 */ /* 0x080fe20007f9e0ff */
[----:B------:R-:W-:Y:S01]  /*2aa0*/  IMAD.X R88, R90, 0x1, R237, P2 ;  /* 0x000000015a587824 */ /* 0x000fe200010e06ed */
[----:B------:R-:W-:Y:S01]  /*2ab0*/  IADD3.X R78, R80, R237, RZ, P0, !PT ;  /* 0x000000ed504e7210 */ /* 0x000fe200007fe4ff */
[----:B------:R-:W-:Y:S01]  /*2ac0*/  IMAD.MOV.U32 R12, RZ, RZ, R165 ;  /* 0x000000ffff0c7224 */ /* 0x000fe200078e00a5 */
[----:B------:R-:W-:Y:S01]  /*2ad0*/  IADD3 R97, P5, R98, 0x40, RZ ;  /* 0x0000004062617810 */ /* 0x000fe20007fbe0ff */
[----:B------:R-:W-:Y:S01]  /*2ae0*/  IMAD.X R82, R88, 0x1, R237, P4 ;  /* 0x0000000158527824 */ /* 0x000fe200020e06ed */
[C---:B------:R-:W-:Y:S01]  /*2af0*/  IADD3 R101, P1, R98.reuse, 0x80, RZ ;  /* 0x0000008062657810 */ /* 0x040fe20007f3e0ff */
[----:B------:R-:W-:Y:S01]  /*2b00*/  IMAD.SHL.U32 R121, R121, 0x2, RZ ;  /* 0x0000000279797824 */ /* 0x000fe200078e00ff */
[----:B------:R-:W-:Y:S01]  /*2b10*/  IADD3 R109, P0, R98, 0xc0, RZ ;  /* 0x000000c0626d7810 */ /* 0x000fe20007f1e0ff */
[--C-:B------:R-:W-:Y:S01]  /*2b20*/  IMAD.X R100, RZ, RZ, R95.reuse, P5 ;  /* 0x000000ffff647224 */ /* 0x100fe200028e065f */
[-C--:B------:R-:W-:Y:S01]  /*2b30*/  IADD3 R77, P3, R85, R236.reuse, RZ ;  /* 0x000000ec554d7210 */ /* 0x080fe20007f7e0ff */
[--C-:B------:R-:W-:Y:S01]  /*2b40*/  IMAD.X R104, RZ, RZ, R95.reuse, P1 ;  /* 0x000000ffff687224 */ /* 0x100fe200008e065f */
[----:B------:R-:W-:Y:S01]  /*2b50*/  IADD3 R75, P2, R79, R236, RZ ;  /* 0x000000ec4f4b7210 */ /* 0x000fe20007f5e0ff */
[----:B------:R-:W-:Y:S01]  /*2b60*/  IMAD.X R112, RZ, RZ, R95, P0 ;  /* 0x000000ffff707224 */ /* 0x000fe200000e065f */
[----:B------:R-:W-:Y:S01]  /*2b70*/  IADD3 R70, R195, R3, RZ ;  /* 0x00000003c3467210 */ /* 0x000fe20007ffe0ff */
[----:B------:R-:W-:Y:S01]  /*2b80*/  IMAD R3, R197, 0x60, RZ ;  /* 0x00000060c5037824 */ /* 0x000fe200078e02ff */
[----:B------:R-:W-:Y:S01]  /*2b90*/  IADD3.X R76, R84, R237, RZ, P3, !PT ;  /* 0x000000ed544c7210 */ /* 0x000fe20001ffe4ff */
[----:B------:R-:W-:Y:S01]  /*2ba0*/  IMAD.X R74, R78, 0x1, R237, P2 ;  /* 0x000000014e4a7824 */ /* 0x000fe200010e06ed */
[C---:B------:R-:W-:Y:S01]  /*2bb0*/  SHF.L.U64.HI R0, R196.reuse, 0x4, R197 ;  /* 0x00000004c4007819 */ /* 0x040fe200000102c5 */
[----:B------:R-:W-:Y:S01]  /*2bc0*/  IMAD.WIDE.U32 R196, R196, 0x60, RZ ;  /* 0x00000060c4c47825 */ /* 0x000fe200078e00ff */
[----:B------:R-:W-:-:S02]  /*2bd0*/  IADD3 R102, P5, R97, R98, RZ ;  /* 0x0000006261667210 */ /* 0x000fc40007fbe0ff */
[----:B------:R-:W-:Y:S01]  /*2be0*/  IADD3 R106, P4, R101, R98, RZ ;  /* 0x00000062656a7210 */ /* 0x000fe20007f9e0ff */
[----:B------:R-:W-:Y:S01]  /*2bf0*/  IMAD.IADD R122, R197, 0x1, R3 ;  /* 0x00000001c57a7824 */ /* 0x000fe200078e0203 */
[----:B------:R-:W-:Y:S01]  /*2c00*/  IADD3 R110, P3, R108, R97, RZ ;  /* 0x000000616c6e7210 */ /* 0x000fe20007f7e0ff */
[--C-:B------:R-:W-:Y:S01]  /*2c10*/  IMAD.X R99, R100, 0x1, R95.reuse, P5 ;  /* 0x0000000164637824 */ /* 0x100fe200028e065f */
[----:B------:R-:W-:Y:S01]  /*2c20*/  IADD3 R116, P1, R108, R101, RZ ;  /* 0x000000656c747210 */ /* 0x000fe20007f3e0ff */
[----:B------:R-:W-:Y:S01]  /*2c30*/  IMAD.X R103, R104, 0x1, R95, P4 ;  /* 0x0000000168677824 */ /* 0x000fe200020e065f */
[----:B------:R-:W-:Y:S01]  /*2c40*/  IADD3 R118, P0, R109, R108, RZ ;  /* 0x0000006c6d767210 */ /* 0x000fe20007f1e0ff */
[----:B------:R-:W-:Y:S01]  /*2c50*/  IMAD.X R107, R105, 0x1, R100, P3 ;  /* 0x00000001696b7824 */ /* 0x000fe200018e0664 */
[----:B------:R-:W-:Y:S01]  /*2c60*/  IADD3 R114, P2, R109, R98, RZ ;  /* 0x000000626d727210 */ /* 0x000fe20007f5e0ff */
[----:B------:R-:W-:Y:S01]  /*2c70*/  IMAD.X R113, R105, 0x1, R104, P1 ;  /* 0x0000000169717824 */ /* 0x000fe200008e0668 */
[C---:B------:R-:W-:Y:S01]  /*2c80*/  SHF.L.U64.HI R117, R119.reuse, 0x1, R0 ;  /* 0x0000000177757819 */ /* 0x040fe20000010200 */
[----:B------:R-:W-:Y:S01]  /*2c90*/  IMAD.SHL.U32 R119, R119, 0x2, RZ ;  /* 0x0000000277777824 */ /* 0x000fe200078e00ff */
[C---:B------:R-:W-:Y:S01]  /*2ca0*/  IADD3.X R111, R112.reuse, R95, RZ, P2, !PT ;  /* 0x0000005f706f7210 */ /* 0x040fe200017fe4ff */
[----:B------:R-:W-:Y:S01]  /*2cb0*/  IMAD.X R115, R112, 0x1, R105, P0 ;  /* 0x0000000170737824 */ /* 0x000fe200000e0669 */
[----:B------:R-:W-:-:S02]  /*2cc0*/  SHF.R.S32.HI R146, RZ, 0x1f, R159 ;  /* 0x0000001fff927819 */ /* 0x000fc4000001149f */
[----:B------:R-:W-:Y:S02]  /*2cd0*/  SHF.R.S32.HI R144, RZ, 0x1f, R157 ;  /* 0x0000001fff907819 */ /* 0x000fe4000001149d */
[----:B------:R-:W-:Y:S02]  /*2ce0*/  SHF.R.S32.HI R142, RZ, 0x1f, R154 ;  /* 0x0000001fff8e7819 */ /* 0x000fe4000001149a */
[----:B------:R-:W-:Y:S02]  /*2cf0*/  SHF.R.S32.HI R140, RZ, 0x1f, R152 ;  /* 0x0000001fff8c7819 */ /* 0x000fe40000011498 */
[----:B------:R-:W-:Y:S02]  /*2d00*/  SHF.R.S32.HI R139, RZ, 0x1f, R151 ;  /* 0x0000001fff8b7819 */ /* 0x000fe40000011497 */
[----:B------:R-:W-:Y:S02]  /*2d10*/  SHF.R.S32.HI R137, RZ, 0x1f, R149 ;  /* 0x0000001fff897819 */ /* 0x000fe40000011495 */
[----:B------:R-:W-:-:S02]  /*2d20*/  SHF.R.S32.HI R136, RZ, 0x1f, R148 ;  /* 0x0000001fff887819 */ /* 0x000fc40000011494 */
.L_x_933:
[----:B------:R-:W-:Y:S01]  /*2d30*/  IMAD.SHL.U32 R16, R12, 0x40, RZ ;  /* 0x000000400c107824 */ /* 0x000fe200078e00ff */
[----:B------:R-:W-:Y:S01]  /*2d40*/  BSSY B0, `(.L_x_816) ;  /* 0x0000015000007945 */ /* 0x000fe20003800000 */
[----:B-----5:R-:W-:Y:S03]  /*2d50*/  IMAD.MOV.U32 R125, RZ, RZ, R123 ;  /* 0x000000ffff7d7224 */ /* 0x020fe600078e007b */
[----:B------:R-:W-:Y:S04]  /*2d60*/  IADD3 R13, R16, -0x40, RZ ;  /* 0xffffffc0100d7810 */ /* 0x000fe80007ffe0ff */
[----:B------:R-:W-:Y:S01]  /*2d70*/  IADD3 R200, R96, -R13, RZ ;  /* 0x8000000d60c87210 */ /* 0x000fe20007ffe0ff */
[----:B------:R-:W-:Y:S05]  /*2d80*/  IMAD.IADD R202, R64, 0x1, -R13 ;  /* 0x0000000140ca7824 */ /* 0x000fea00078e0a0d */
[C---:B------:R-:W-:Y:S04]  /*2d90*/  ISETP.GE.AND P2, PT, R180.reuse, R202, PT ;  /* 0x000000cab400720c */ /* 0x040fe80003f46270 */
[----:B------:R-:W-:Y:S11]  /*2da0*/  ISETP.GE.AND P2, PT, R180, R200, !P2 ;  /* 0x000000c8b400720c */ /* 0x000ff60005746270 */
[----:B------:R-:W-:Y:S02]  /*2db0*/  @!UPT UIADD3 URZ, URZ, URZ, URZ ;  /* 0x0000003f3f3ff290 */ /* 0x000fe4000fffe03f */
[----:B----4-:R-:W-:-:S05]  /*2dc0*/  @!P2 BRA `(.L_x_817) ;  /* 0x000000c00000a947 */ /* 0x010fca0003800000 */
[----:B------:R-:W-:Y:S02]  /*2dd0*/  ISETP.NE.AND P1, PT, R162, RZ, PT ;  /* 0x000000ffa200720c */ /* 0x000fe40003f25270 */
[----:B------:R-:W-:Y:S11]  /*2de0*/  ISETP.NE.AND P0, PT, R161, RZ, PT ;  /* 0x000000ffa100720c */ /* 0x000ff60003f05270 */
[----:B------:R-:W2:Y:S04]  /*2df0*/  @P1 LD.E.128 R32, [R124.64] ;  /* 0x000000067c201980 */ /* 0x000ea8000c101d00 */
[----:B--2---:R1:W-:Y:S01]  /*2e00*/  @P1 ST.E.128 [R134.64], R32 ;  /* 0x0000002086001985 */ /* 0x0043e2000c101d06 */
[----:B------:R-:W-:Y:S03]  /*2e10*/  ISETP.NE.AND P1, PT, R160, RZ, PT ;  /* 0x000000ffa000720c */ /* 0x000fe60003f25270 */
[----:B------:R-:W2:Y:S04]  /*2e20*/  @P0 LD.E.128 R28, [R124.64+0x80] ;  /* 0x000080067c1c0980 */ /* 0x000ea8000c101d00 */
[----:B--2---:R1:W-:Y:S01]  /*2e30*/  @P0 ST.E.128 [R134.64+0x80], R28 ;  /* 0x0000801c86000985 */ /* 0x0043e2000c101d06 */
[----:B------:R-:W-:Y:S05]  /*2e40*/  ISETP.NE.AND P0, PT, R158, RZ, PT ;  /* 0x000000ff9e00720c */ /* 0x000fea0003f05270 */
[----:B------:R-:W2:Y:S04]  /*2e50*/  @P1 LD.E.128 R24, [R124.64+0x100] ;  /* 0x000100067c181980 */ /* 0x000ea8000c101d00 */
[----:B--2---:R1:W-:Y:S04]  /*2e60*/  @P1 ST.E.128 [R134.64+0x100], R24 ;  /* 0x0001001886001985 */ /* 0x0043e8000c101d06 */
[----:B------:R-:W2:Y:S04]  /*2e70*/  @P0 LD.E.128 R4, [R124.64+0x180] ;  /* 0x000180067c040980 */ /* 0x000ea8000c101d00 */
[----:B--2---:R1:W-:Y:S02]  /*2e80*/  @P0 ST.E.128 [R134.64+0x180], R4 ;  /* 0x0001800486000985 */ /* 0x0043e4000c101d06 */
.L_x_817:
[----:B------:R-:W-:Y:S05]  /*2e90*/  BSYNC B0 ;  /* 0x0000000000007941 */ /* 0x000fea0003800000 */
.L_x_816:
[C---:B------:R-:W-:Y:S01]  /*2ea0*/  ISETP.GE.AND P0, PT, R69.reuse, R202, PT ;  /* 0x000000ca4500720c */ /* 0x040fe20003f06270 */
[----:B------:R-:W-:Y:S03]  /*2eb0*/  BSSY B0, `(.L_x_818) ;  /* 0x0000014000007945 */ /* 0x000fe60003800000 */
[----:B------:R-:W-:Y:S11]  /*2ec0*/  ISETP.GE.AND P0, PT, R69, R200, !P0 ;  /* 0x000000c84500720c */ /* 0x000ff60004706270 */
[----:B------:R-:W-:Y:S02]  /*2ed0*/  @!UPT UIADD3 URZ, URZ, URZ, URZ ;  /* 0x0000003f3f3ff290 */ /* 0x000fe4000fffe03f */
[----:B------:R-:W-:-:S05]  /*2ee0*/  @!P0 BRA `(.L_x_819) ;  /* 0x0000010000008947 */ /* 0x000fca0003800000 */
[----:B------:R-:W-:Y:S02]  /*2ef0*/  ISETP.NE.AND P1, PT, R162, RZ, PT ;  /* 0x000000ffa200720c */ /* 0x000fe40003f25270 */
[----:B------:R-:W-:Y:S02]  /*2f00*/  IADD3 R22, P0, R124, R119, RZ ;  /* 0x000000777c167210 */ /* 0x000fe40007f1e0ff */
[C---:B------:R-:W-:Y:S03]  /*2f10*/  LEA R2, P3, R234.reuse, R134, 0x1 ;  /* 0x00000086ea027211 */ /* 0x040fe600078608ff */
[----:B------:R-:W-:Y:S01]  /*2f20*/  IMAD.X R23, R125, 0x1, R117, P0 ;  /* 0x000000017d177824 */ /* 0x000fe200000e0675 */
[----:B------:R-:W-:Y:S02]  /*2f30*/  ISETP.NE.AND P0, PT, R161, RZ, PT ;  /* 0x000000ffa100720c */ /* 0x000fe40003f05270 */
[----:B------:R-:W-:Y:S03]  /*2f40*/  LEA.HI.X R3, R234, R135, R235, 0x1, P3 ;  /* 0x00000087ea037211 */ /* 0x000fe600018f0ceb */
[----:B-1----:R-:W2:Y:S04]  /*2f50*/  @P1 LD.E.128 R32, [R22.64] ;  /* 0x0000000616201980 */ /* 0x002ea8000c101d00 */
        /* <DEDUP_REMOVED lines=9> */
.L_x_819:
[----:B------:R-:W-:Y:S05]  /*2ff0*/  BSYNC B0 ;  /* 0x0000000000007941 */ /* 0x000fea0003800000 */
.L_x_818:
[C---:B------:R-:W-:Y:S01]  /*3000*/  ISETP.GE.AND P0, PT, R68.reuse, R202, PT ;  /* 0x000000ca4400720c */ /* 0x040fe20003f06270 */
[----:B------:R-:W-:Y:S03]  /*3010*/  BSSY B0, `(.L_x_820) ;  /* 0x0000014000007945 */ /* 0x000fe60003800000 */
[----:B------:R-:W-:Y:S11]  /*3020*/  ISETP.GE.AND P0, PT, R68, R200, !P0 ;  /* 0x000000c84400720c */ /* 0x000ff60004706270 */
[----:B------:R-:W-:Y:S02]  /*3030*/  @!UPT UIADD3 URZ, URZ, URZ, URZ ;  /* 0x0000003f3f3ff290 */ /* 0x000fe4000fffe03f */
[----:B------:R-:W-:-:S05]  /*3040*/  @!P0 BRA `(.L_x_821) ;  /* 0x0000010000008947 */ /* 0x000fca0003800000 */
[----:B------:R-:W-:Y:S02]  /*3050*/  ISETP.NE.AND P1, PT, R162, RZ, PT ;  /* 0x000000ffa200720c */ /* 0x000fe40003f25270 */
[----:B------:R-:W-:Y:S02]  /*3060*/  IADD3 R22, P0, R124, R121, RZ ;  /* 0x000000797c167210 */ /* 0x000fe40007f1e0ff */
[----:B-1----:R-:W-:Y:S03]  /*3070*/  IADD3 R2, P3, R134, R72, RZ ;  /* 0x0000004886027210 */ /* 0x002fe60007f7e0ff */
[----:B------:R-:W-:Y:S01]  /*3080*/  IMAD.X R23, R125, 0x1, R120, P0 ;  /* 0x000000017d177824 */ /* 0x000fe200000e0678 */
[----:B------:R-:W-:Y:S01]  /*3090*/  ISETP.NE.AND P0, PT, R161, RZ, PT ;  /* 0x000000ffa100720c */ /* 0x000fe20003f05270 */
[----:B------:R-:W-:Y:S04]  /*30a0*/  IMAD.X R3, R135, 0x1, R73, P3 ;  /* 0x0000000187037824 */ /* 0x000fe800018e0649 */
        /* <DEDUP_REMOVED lines=10> */
.L_x_821:
[----:B------:R-:W-:Y:S05]  /*3150*/  BSYNC B0 ;  /* 0x0000000000007941 */ /* 0x000fea0003800000 */
.L_x_820:
        /* <DEDUP_REMOVED lines=21> */
.L_x_823:
[----:B------:R-:W-:Y:S05]  /*32b0*/  BSYNC B0 ;  /* 0x0000000000007941 */ /* 0x000fea0003800000 */
.L_x_822:
[----:B------:R-:W2:Y:S01]  /*32c0*/  LD.E R17, [R20.64+0xd0] ;  /* 0x0000d00614117980 */ /* 0x000ea2000c101900 */
[----:B------:R-:W-:Y:S03]  /*32d0*/  BSSY B3, `(.L_x_824) ;  /* 0x0000aa1000037945 */ /* 0x000fe60003800000 */
[----:B------:R-:W3:Y:S01]  /*32e0*/  LD.E R123, [R20.64+0x130] ;  /* 0x00013006147b7980 */ /* 0x000ee2000c101900 */
[----:B--2---:R-:W-:Y:S01]  /*32f0*/  ISETP.NE.AND P1, PT, R17, RZ, PT ;  /* 0x000000ff1100720c */ /* 0x004fe20003f25270 */
[----:B---3--:R-:W-:Y:S05]  /*3300*/  IMAD.U32 R123, R123, -0x40, RZ ;  /* 0xffffffc07b7b7824 */ /* 0x008fea00078e00ff */
[C---:B------:R-:W-:Y:S04]  /*3310*/  LEA R124, P0, R123.reuse, R124, 0x1 ;  /* 0x0000007c7b7c7211 */ /* 0x040fe800078008ff */
[----:B------:R-:W-:Y:S03]  /*3320*/  LEA.HI.X.SX32 R123, R123, R125, 0x1, P0 ;  /* 0x0000007d7b7b7211 */ /* 0x000fe600000f0eff */
[----:B------:R-:W-:-:S05]  /*3330*/  @!P1 BRA `(.L_x_825) ;  /* 0x0000a24000009947 */ /* 0x000fca0003800000 */
[----:B------:R-:W2:Y:S04]  /*3340*/  LD.E.U8 R0, [R20.64+0x1b3] ;  /* 0x0001b30614007980 */ /* 0x000ea8000c101100 */
[----:B------:R3:W5:Y:S01]  /*3350*/  LD.E R125, [R20.64+0xc0] ;  /* 0x0000c006147d7980 */ /* 0x000762000c101900 */
[----:B--2---:R-:W-:Y:S11]  /*3360*/  ISETP.NE.AND P0, PT, R0, RZ, PT ;  /* 0x000000ff0000720c */ /* 0x004ff60003f05270 */
[----:B------:R-:W-:Y:S02]  /*3370*/  @!UPT UIADD3 URZ, URZ, URZ, URZ ;  /* 0x0000003f3f3ff290 */ /* 0x000fe4000fffe03f */
[----:B------:R-:W-:-:S05]  /*3380*/  @!P0 BRA `(.L_x_826) ;  /* 0x00003b9000008947 */ /* 0x000fca0003800000 */
[----:B---3--:R-:W-:Y:S01]  /*3390*/  BSSY B1, `(.L_x_827) ;  /* 0x00000dc000017945 */ /* 0x008fe20003800000 */
[----:B------:R-:W-:-:S05]  /*33a0*/  @!P2 BRA `(.L_x_828) ;  /* 0x00000da00000a947 */ /* 0x000fca0003800000 */
[----:B-----5:R-:W-:Y:S01]  /*33b0*/  ISETP.GE.AND P0, PT, R14, R125, PT ;  /* 0x0000007d0e00720c */ /* 0x020fe20003f06270 */
[----:B------:R-:W-:Y:S01]  /*33c0*/  @!UPT UIADD3 URZ, URZ, URZ, URZ ;  /* 0x0000003f3f3ff290 */ /* 0x000fe2000fffe03f */
[----:B------:R-:W-:Y:S11]  /*33d0*/  BSSY B0, `(.L_x_829) ;  /* 0x0000034000007945 */ /* 0x000ff60003800000 */
[----:B------:R-:W-:-:S05]  /*33e0*/  @P0 BRA `(.L_x_830) ;  /* 0x0000032000000947 */ /* 0x000fca0003800000 */
[----:B------:R-:W-:Y:S01]  /*33f0*/  ISETP.GE.AND P0, PT, R14, R17, PT ;  /* 0x000000110e00720c */ /* 0x000fe20003f06270 */
[----:B-1----:R-:W2:Y:S11]  /*3400*/  LD.E.128 R24, [R126.64] ;  /* 0x000000067e187980 */ /* 0x002eb6000c101d00 */
[----:B------:R-:W-:Y:S01]  /*3410*/  @!UPT UIADD3 URZ, URZ, URZ, URZ ;  /* 0x0000003f3f3ff290 */ /* 0x000fe2000fffe03f */
[----:B------:R-:W3:Y:S06]  /*3420*/  @!P0 LD.E.64 R34, [R52.64] ;  /* 0x0000000634228980 */ /* 0x000eec000c101b00 */
[----:B------:R-:W4:Y:S02]  /*3430*/  @!P0 LD.E.64 R6, [R18.64] ;  /* 0x0000000612068980 */ /* 0x000f24000c101b00 */
[----:B----4-:R-:W-:Y:S01]  /*3440*/  @!P0 HADD2.F32 R22, -RZ, R6.H0_H0 ;  /* 0x20000006ff168230 */ /* 0x010fe20000004100 */
[----:B--2---:R-:W-:Y:S01]  /*3450*/  @!P0 MOV R23, R24 ;  /* 0x0000001800178202 */ /* 0x004fe20000000f00 */
[----:B---3--:R-:W-:Y:S01]  /*3460*/  @!P0 HADD2.F32 R30, -RZ, R34.H0_H0 ;  /* 0x20000022ff1e8230 */ /* 0x008fe20000004100 */
[----:B------:R-:W-:Y:S01]  /*3470*/  @!P0 MOV R8, R25 ;  /* 0x0000001900088202 */ /* 0x000fe20000000f00 */
[----:B------:R-:W-:Y:S02]  /*3480*/  @!P0 HADD2.F32 R6, -RZ, R6.H1_H1 ;  /* 0x30000006ff068230 */ /* 0x000fe40000004100 */
[--C-:B------:R-:W-:Y:S02]  /*3490*/  @!P0 HADD2.F32 R29, -RZ, R23.reuse.H1_H1 ;  /* 0x30000017ff1d8230 */ /* 0x100fe40000004100 */
[----:B------:R-:W-:Y:S01]  /*34a0*/  @!P0 HADD2.F32 R31, -RZ, R23.H0_H0 ;  /* 0x20000017ff1f8230 */ /* 0x000fe20000004100 */
[----:B------:R-:W-:Y:S01]  /*34b0*/  @!P0 MOV R23, R26 ;  /* 0x0000001a00178202 */ /* 0x000fe20000000f00 */
[--C-:B------:R-:W-:Y:S01]  /*34c0*/  @!P0 HADD2.F32 R5, -RZ, R7.reuse.H0_H0 ;  /* 0x20000007ff058230 */ /* 0x100fe20000004100 */
[C---:B------:R-:W-:Y:S01]  /*34d0*/  @!P0 FMUL.FTZ R37, R29.reuse, R30 ;  /* 0x0000001e1d258220 */ /* 0x040fe20000410000 */
[----:B------:R-:W-:Y:S01]  /*34e0*/  @!P0 HADD2.F32 R7, -RZ, R7.H1_H1 ;  /* 0x30000007ff078230 */ /* 0x000fe20000004100 */
[-C--:B------:R-:W-:Y:S01]  /*34f0*/  @!P0 FMUL.FTZ R0, R29, R22.reuse ;  /* 0x000000161d008220 */ /* 0x080fe20000410000 */
[----:B------:R-:W-:Y:S01]  /*3500*/  @!P0 HADD2.F32 R32, -RZ, R34.H1_H1 ;  /* 0x30000022ff208230 */ /* 0x000fe20000004100 */
[----:B------:R-:W-:Y:S01]  /*3510*/  @!P0 FFMA.FTZ R37, R31, R22, -R37 ;  /* 0x000000161f258223 */ /* 0x000fe20000010825 */
[----:B------:R-:W-:Y:S01]  /*3520*/  @!P0 MOV R22, R27 ;  /* 0x0000001b00168202 */ /* 0x000fe20000000f00 */
[----:B------:R-:W-:Y:S01]  /*3530*/  @!P0 FFMA.FTZ R0, R30, R31, R0 ;  /* 0x0000001f1e008223 */ /* 0x000fe20000010000 */
[--C-:B------:R-:W-:Y:S02]  /*3540*/  @!P0 HADD2.F32 R29, -RZ, R8.reuse.H1_H1 ;  /* 0x30000008ff1d8230 */ /* 0x100fe40000004100 */
[----:B------:R-:W-:Y:S02]  /*3550*/  @!P0 HADD2.F32 R28, -RZ, R23.H1_H1 ;  /* 0x30000017ff1c8230 */ /* 0x000fe40000004100 */
[--C-:B------:R-:W-:Y:S01]  /*3560*/  @!P0 HADD2.F32 R33, -RZ, R35.reuse.H0_H0 ;  /* 0x20000023ff218230 */ /* 0x100fe20000004100 */
[C---:B------:R-:W-:Y:S01]  /*3570*/  @!P0 FMUL.FTZ R2, R29.reuse, R6 ;  /* 0x000000061d028220 */ /* 0x040fe20000410000 */
[----:B------:R-:W-:Y:S01]  /*3580*/  @!P0 HADD2.F32 R35, -RZ, R35.H1_H1 ;  /* 0x30000023ff238230 */ /* 0x000fe20000004100 */
[C---:B------:R-:W-:Y:S01]  /*3590*/  @!P0 FMUL.FTZ R3, R28.reuse, R5 ;  /* 0x000000051c038220 */ /* 0x040fe20000410000 */
[----:B------:R-:W-:Y:S01]  /*35a0*/  @!P0 HADD2.F32 R31, -RZ, R8.H0_H0 ;  /* 0x20000008ff1f8230 */ /* 0x000fe20000004100 */
[----:B------:R-:W-:Y:S01]  /*35b0*/  @!P0 FMUL.FTZ R39, R29, R32 ;  /* 0x000000201d278220 */ /* 0x000fe20000410000 */
[--C-:B------:R-:W-:Y:S01]  /*35c0*/  @!P0 HADD2.F32 R8, -RZ, R22.reuse.H1_H1 ;  /* 0x30000016ff088230 */ /* 0x100fe20000004100 */
[----:B------:R-:W-:Y:S01]  /*35d0*/  @!P0 FMUL.FTZ R36, R28, R33 ;  /* 0x000000211c248220 */ /* 0x000fe20000410000 */
[----:B------:R-:W-:Y:S01]  /*35e0*/  @!P0 F2FP.PACK_AB R37, R0, R37 ;  /* 0x000000250025823e */ /* 0x000fe200000000ff */
[----:B------:R-:W-:Y:S01]  /*35f0*/  @!P0 FFMA.FTZ R2, R32, R31, R2 ;  /* 0x0000001f20028223 */ /* 0x000fe20000010002 */
[----:B------:R-:W-:Y:S01]  /*3600*/  @!P0 HADD2.F32 R30, -RZ, R23.H0_H0 ;  /* 0x20000017ff1e8230 */ /* 0x000fe20000004100 */
[C---:B------:R-:W-:Y:S01]  /*3610*/  @!P0 FMUL.FTZ R38, R8.reuse, R35 ;  /* 0x0000002308268220 */ /* 0x040fe20000410000 */
[----:B------:R-:W-:Y:S01]  /*3620*/  @!P0 MOV R24, R37 ;  /* 0x0000002500188202 */ /* 0x000fe20000000f00 */
[----:B------:R-:W-:Y:S01]  /*3630*/  @!P0 HADD2.F32 R34, -RZ, R22.H0_H0 ;  /* 0x20000016ff228230 */ /* 0x000fe20000004100 */
[----:B------:R-:W-:Y:S02]  /*3640*/  @!P0 FMUL.FTZ R4, R8, R7 ;  /* 0x0000000708048220 */ /* 0x000fe40000410000 */
[----:B------:R-:W-:Y:S02]  /*3650*/  @!P0 FFMA.FTZ R3, R33, R30, R3 ;  /* 0x0000001e21038223 */ /* 0x000fe40000010003 */
[----:B------:R-:W-:Y:S02]  /*3660*/  @!P0 FFMA.FTZ R39, R31, R6, -R39 ;  /* 0x000000061f278223 */ /* 0x000fe40000010827 */
[----:B------:R-:W-:Y:S02]  /*3670*/  @!P0 FFMA.FTZ R36, R30, R5, -R36 ;  /* 0x000000051e248223 */ /* 0x000fe40000010824 */
[----:B------:R-:W-:Y:S01]  /*3680*/  @!P0 FFMA.FTZ R38, R34, R7, -R38 ;  /* 0x0000000722268223 */ /* 0x000fe20000010826 */
[----:B------:R-:W-:Y:S01]  /*3690*/  @!P0 F2FP.PACK_AB R40, R2, R39 ;  /* 0x000000270228823e */ /* 0x000fe200000000ff */
[----:B------:R-:W-:Y:S01]  /*36a0*/  @!P0 FFMA.FTZ R4, R35, R34, R4 ;  /* 0x0000002223048223 */ /* 0x000fe20000010004 */
[----:B------:R-:W-:Y:S02]  /*36b0*/  @!P0 F2FP.PACK_AB R36, R3, R36 ;  /* 0x000000240324823e */ /* 0x000fe400000000ff */
[----:B------:R-:W-:Y:S02]  /*36c0*/  @!P0 MOV R25, R40 ;  /* 0x0000002800198202 */ /* 0x000fe40000000f00 */
[----:B------:R-:W-:Y:S02]  /*36d0*/  @!P0 F2FP.PACK_AB R39, R4, R38 ;  /* 0x000000260427823e */ /* 0x000fe400000000ff */
[----:B------:R-:W-:Y:S02]  /*36e0*/  @!P0 MOV R26, R36 ;  /* 0x00000024001a8202 */ /* 0x000fe40000000f00 */
[----:B------:R-:W-:Y:S05]  /*36f0*/  @!P0 MOV R27, R39 ;  /* 0x00000027001b8202 */ /* 0x000fea0000000f00 */
[----:B------:R1:W-:Y:S02]  /*3700*/  ST.E.128 [R132.64], R24 ;  /* 0x0000001884007985 */ /* 0x0003e4000c101d06 */
.L_x_830:
[----:B------:R-:W-:Y:S05]  /*3710*/  BSYNC B0 ;  /* 0x0000000000007941 */ /* 0x000fea0003800000 */
.L_x_829:
[----:B------:R-:W-:Y:S01]  /*3720*/  ISETP.GE.AND P0, PT, R11, R125, PT ;  /* 0x0000007d0b00720c */ /* 0x000fe20003f06270 */
[----:B------:R-:W-:Y:S01]  /*3730*/  @!UPT UIADD3 URZ, URZ, URZ, URZ ;  /* 0x0000003f3f3ff290 */ /* 0x000fe2000fffe03f */
[----:B------:R-:W-:Y:S11]  /*3740*/  BSSY B0, `(.L_x_831) ;  /* 0x0000034000007945 */ /* 0x000ff60003800000 */
[----:B------:R-:W-:-:S05]  /*3750*/  @P0 BRA `(.L_x_832) ;  /* 0x0000032000000947 */ /* 0x000fca0003800000 */
[----:B------:R-:W-:Y:S01]  /*3760*/  ISETP.GE.AND P0, PT, R11, R17, PT ;  /* 0x000000110b00720c */ /* 0x000fe20003f06270 */
[----:B-1----:R-:W2:Y:S11]  /*3770*/  LD.E.128 R24, [R126.64+0x80] ;  /* 0x000080067e187980 */ /* 0x002eb6000c101d00 */
[----:B------:R-:W-:Y:S01]  /*3780*/  @!UPT UIADD3 URZ, URZ, URZ, URZ ;  /* 0x0000003f3f3ff290 */ /* 0x000fe2000fffe03f */
[----:B------:R-:W3:Y:S06]  /*3790*/  @!P0 LD.E.64 R34, [R52.64+0x40] ;  /* 0x0000400634228980 */ /* 0x000eec000c101b00 */
[----:B------:R-:W4:Y:S02]  /*37a0*/  @!P0 LD.E.64 R6, [R18.64+0x40] ;  /* 0x0000400612068980 */ /* 0x000f24000c101b00 */
        /* <DEDUP_REMOVED lines=44> */
[----:B------:R1:W-:Y:S02]  /*3a70*/  ST.E.128 [R132.64+0x80], R24 ;  /* 0x0000801884007985 */ /* 0x0003e4000c101d06 */
.L_x_832:
[----:B------:R-:W-:Y:S05]  /*3a80*/  BSYNC B0 ;  /* 0x0000000000007941 */ /* 0x000fea0003800000 */
.L_x_831:
        /* <DEDUP_REMOVED lines=54> */
.L_x_834:
[----:B------:R-:W-:Y:S05]  /*3df0*/  BSYNC B0 ;  /* 0x0000000000007941 */ /* 0x000fea0003800000 */
.L_x_833:
[----:B------:R-:W-:Y:S11]  /*3e00*/  ISETP.GE.AND P0, PT, R9, R125, PT ;  /* 0x0000007d0900720c */ /* 0x000ff60003f06270 */
[----:B------:R-:W-:Y:S02]  /*3e10*/  @!UPT UIADD3 URZ, URZ, URZ, URZ ;  /* 0x0000003f3f3ff290 */ /* 0x000fe4000fffe03f */
        /* <DEDUP_REMOVED lines=51> */
.L_x_828:
[----:B------:R-:W-:Y:S05]  /*4150*/  BSYNC B1 ;  /* 0x0000000000017941 */ /* 0x000fea0003800000 */
.L_x_827:
[C---:B------:R-:W-:Y:S01]  /*4160*/  ISETP.GE.AND P0, PT, R69.reuse, R202, PT ;  /* 0x000000ca4500720c */ /* 0x040fe20003f06270 */
[----:B------:R-:W-:Y:S03]  /*4170*/  BSSY B1, `(.L_x_835) ;  /* 0x00000ef000017945 */ /* 0x000fe60003800000 */
[----:B------:R-:W-:Y:S11]  /*4180*/  ISETP.GE.AND P0, PT, R69, R200, !P0 ;  /* 0x000000c84500720c */ /* 0x000ff60004706270 */
[----:B------:R-:W-:Y:S02]  /*4190*/  @!UPT UIADD3 URZ, URZ, URZ, URZ ;  /* 0x0000003f3f3ff290 */ /* 0x000fe4000fffe03f */
[----:B------:R-:W-:-:S05]  /*41a0*/  @!P0 BRA `(.L_x_836) ;  /* 0x00000eb000008947 */ /* 0x000fca0003800000 */
[----:B-----5:R-:W-:Y:S01]  /*41b0*/  ISETP.GE.AND P0, PT, R14, R125, PT ;  /* 0x0000007d0e00720c */ /* 0x020fe20003f06270 */
[C---:B-1----:R-:W-:Y:S01]  /*41c0*/  IMAD.SHL.U32 R5, R163.reuse, 0x2, RZ ;  /* 0x00000002a3057824 */ /* 0x042fe200078e00ff */
[----:B------:R-:W-:Y:S01]  /*41d0*/  SHF.L.U64.HI R3, R163, 0x1, R147 ;  /* 0x00000001a3037819 */ /* 0x000fe20000010293 */
[----:B------:R-:W-:Y:S03]  /*41e0*/  BSSY B0, `(.L_x_837) ;  /* 0x000003b000007945 */ /* 0x000fe60003800000 */
[-C--:B------:R-:W-:Y:S02]  /*41f0*/  IADD3 R22, P2, R18, R5.reuse, RZ ;  /* 0x0000000512167210 */ /* 0x080fe40007f5e0ff */
[----:B------:R-:W-:Y:S03]  /*4200*/  IADD3 R38, P1, R52, R5, RZ ;  /* 0x0000000534267210 */ /* 0x000fe60007f3e0ff */
[--C-:B------:R-:W-:Y:S02]  /*4210*/  IMAD.X R23, R19, 0x1, R3.reuse, P2 ;  /* 0x0000000113177824 */ /* 0x100fe400010e0603 */
[----:B------:R-:W-:Y:S01]  /*4220*/  IMAD.X R39, R53, 0x1, R3, P1 ;  /* 0x0000000135277824 */ /* 0x000fe200008e0603 */
[----:B------:R-:W-:-:S05]  /*4230*/  @P0 BRA `(.L_x_838) ;  /* 0x0000035000000947 */ /* 0x000fca0003800000 */
[----:B------:R-:W-:Y:S02]  /*4240*/  LEA R40, P1, R98, R126, 0x1 ;  /* 0x0000007e62287211 */ /* 0x000fe400078208ff */
[----:B------:R-:W-:Y:S02]  /*4250*/  ISETP.GE.AND P0, PT, R14, R17, PT ;  /* 0x000000110e00720c */ /* 0x000fe40003f06270 */
[----:B------:R-:W-:Y:S02]  /*4260*/  LEA.HI.X R41, R98, R127, R95, 0x1, P1 ;  /* 0x0000007f62297211 */ /* 0x000fe400008f0c5f */
[C---:B------:R-:W-:Y:S03]  /*4270*/  LEA R56, P1, R236.reuse, R132, 0x1 ;  /* 0x00000084ec387211 */ /* 0x040fe600078208ff */
[----:B------:R-:W2:Y:S01]  /*4280*/  LD.E.128 R24, [R40.64] ;  /* 0x0000000628187980 */ /* 0x000ea2000c101d00 */
[----:B------:R-:W-:Y:S07]  /*4290*/  LEA.HI.X R57, R236, R133, R237, 0x1, P1 ;  /* 0x00000085ec397211 */ /* 0x000fee00008f0ced */
[----:B------:R-:W3:Y:S06]  /*42a0*/  @!P0 LD.E.64 R36, [R38.64] ;  /* 0x0000000626248980 */ /* 0x000eec000c101b00 */
[----:B------:R-:W4:Y:S01]  /*42b0*/  @!P0 LD.E.64 R6, [R22.64] ;  /* 0x0000000616068980 */ /* 0x000f22000c101b00 */
[--C-:B---3--:R-:W-:Y:S01]  /*42c0*/  @!P0 HADD2.F32 R32, -RZ, R36.reuse.H0_H0 ;  /* 0x20000024ff208230 */ /* 0x108fe20000004100 */
[----:B--2---:R-:W-:Y:S01]  /*42d0*/  @!P0 MOV R29, R24 ;  /* 0x00000018001d8202 */ /* 0x004fe20000000f00 */
[----:B------:R-:W-:Y:S01]  /*42e0*/  @!P0 HADD2.F32 R34, -RZ, R36.H1_H1 ;  /* 0x30000024ff228230 */ /* 0x000fe20000004100 */
[----:B------:R-:W-:Y:S01]  /*42f0*/  @!P0 MOV R8, R25 ;  /* 0x0000001900088202 */ /* 0x000fe20000000f00 */
[----:B------:R-:W-:Y:S02]  /*4300*/  @!P0 HADD2.F32 R35, -RZ, R37.H0_H0 ;  /* 0x20000025ff238230 */ /* 0x000fe40000004100 */
[--C-:B------:R-:W-:Y:S02]  /*4310*/  @!P0 HADD2.F32 R31, -RZ, R29.reuse.H1_H1 ;  /* 0x3000001dff1f8230 */ /* 0x100fe40000004100 */
[--C-:B----4-:R-:W-:Y:S02]  /*4320*/  @!P0 HADD2.F32 R28, -RZ, R6.reuse.H0_H0 ;  /* 0x20000006ff1c8230 */ /* 0x110fe40000004100 */
[----:B------:R-:W-:Y:S01]  /*4330*/  @!P0 HADD2.F32 R33, -RZ, R29.H0_H0 ;  /* 0x2000001dff218230 */ /* 0x000fe20000004100 */
[C---:B------:R-:W-:Y:S01]  /*4340*/  @!P0 FMUL.FTZ R41, R31.reuse, R32 ;  /* 0x000000201f298220 */ /* 0x040fe20000410000 */
[----:B------:R-:W-:Y:S01]  /*4350*/  @!P0 MOV R29, R26 ;  /* 0x0000001a001d8202 */ /* 0x000fe20000000f00 */
[-C--:B------:R-:W-:Y:S01]  /*4360*/  @!P0 FMUL.FTZ R0, R31, R28.reuse ;  /* 0x0000001c1f008220 */ /* 0x080fe20000410000 */
[----:B------:R-:W-:Y:S01]  /*4370*/  @!P0 HADD2.F32 R6, -RZ, R6.H1_H1 ;  /* 0x30000006ff068230 */ /* 0x000fe20000004100 */
[----:B------:R-:W-:Y:S01]  /*4380*/  @!P0 FFMA.FTZ R41, R33, R28, -R41 ;  /* 0x0000001c21298223 */ /* 0x000fe20000010829 */
[----:B------:R-:W-:Y:S01]  /*4390*/  @!P0 MOV R28, R27 ;  /* 0x0000001b001c8202 */ /* 0x000fe20000000f00 */
[----:B------:R-:W-:Y:S01]  /*43a0*/  @!P0 FFMA.FTZ R0, R32, R33, R0 ;  /* 0x0000002120008223 */ /* 0x000fe20000010000 */
[--C-:B------:R-:W-:Y:S02]  /*43b0*/  @!P0 HADD2.F32 R31, -RZ, R8.reuse.H1_H1 ;  /* 0x30000008ff1f8230 */ /* 0x100fe40000004100 */
[----:B------:R-:W-:Y:S02]  /*43c0*/  @!P0 HADD2.F32 R5, -RZ, R7.H0_H0 ;  /* 0x20000007ff058230 */ /* 0x000fe40000004100 */
[----:B------:R-:W-:Y:S01]  /*43d0*/  @!P0 HADD2.F32 R30, -RZ, R29.H1_H1 ;  /* 0x3000001dff1e8230 */ /* 0x000fe20000004100 */
[C---:B------:R-:W-:Y:S01]  /*43e0*/  @!P0 FMUL.FTZ R2, R31.reuse, R6 ;  /* 0x000000061f028220 */ /* 0x040fe20000410000 */
[----:B------:R-:W-:Y:S01]  /*43f0*/  @!P0 HADD2.F32 R7, -RZ, R7.H1_H1 ;  /* 0x30000007ff078230 */ /* 0x000fe20000004100 */
[----:B------:R-:W-:Y:S01]  /*4400*/  @!P0 FMUL.FTZ R43, R31, R34 ;  /* 0x000000221f2b8220 */ /* 0x000fe20000410000 */
[----:B------:R-:W-:Y:S01]  /*4410*/  @!P0 HADD2.F32 R37, -RZ, R37.H1_H1 ;  /* 0x30000025ff258230 */ /* 0x000fe20000004100 */
[C---:B------:R-:W-:Y:S01]  /*4420*/  @!P0 FMUL.FTZ R3, R30.reuse, R5 ;  /* 0x000000051e038220 */ /* 0x040fe20000410000 */
[----:B------:R-:W-:Y:S01]  /*4430*/  @!P0 HADD2.F32 R33, -RZ, R8.H0_H0 ;  /* 0x20000008ff218230 */ /* 0x000fe20000004100 */
[----:B------:R-:W-:Y:S01]  /*4440*/  @!P0 FMUL.FTZ R40, R30, R35 ;  /* 0x000000231e288220 */ /* 0x000fe20000410000 */
[----:B------:R-:W-:Y:S01]  /*4450*/  @!P0 F2FP.PACK_AB R41, R0, R41 ;  /* 0x000000290029823e */ /* 0x000fe200000000ff */
[--C-:B------:R-:W-:Y:S02]  /*4460*/  @!P0 HADD2.F32 R8, -RZ, R28.reuse.H1_H1 ;  /* 0x3000001cff088230 */ /* 0x100fe40000004100 */
[----:B------:R-:W-:Y:S01]  /*4470*/  @!P0 FFMA.FTZ R2, R34, R33, R2 ;  /* 0x0000002122028223 */ /* 0x000fe20000010002 */
[----:B------:R-:W-:Y:S01]  /*4480*/  @!P0 MOV R24, R41 ;  /* 0x0000002900188202 */ /* 0x000fe20000000f00 */
[----:B------:R-:W-:Y:S01]  /*4490*/  @!P0 FFMA.FTZ R43, R33, R6, -R43 ;  /* 0x00000006212b8223 */ /* 0x000fe2000001082b */
[----:B------:R-:W-:Y:S01]  /*44a0*/  @!P0 HADD2.F32 R32, -RZ, R29.H0_H0 ;  /* 0x2000001dff208230 */ /* 0x000fe20000004100 */
[C---:B------:R-:W-:Y:S01]  /*44b0*/  @!P0 FMUL.FTZ R42, R8.reuse, R37 ;  /* 0x00000025082a8220 */ /* 0x040fe20000410000 */
[----:B------:R-:W-:Y:S01]  /*44c0*/  @!P0 HADD2.F32 R36, -RZ, R28.H0_H0 ;  /* 0x2000001cff248230 */ /* 0x000fe20000004100 */
[----:B------:R-:W-:Y:S01]  /*44d0*/  @!P0 FMUL.FTZ R4, R8, R7 ;  /* 0x0000000708048220 */ /* 0x000fe20000410000 */
[----:B------:R-:W-:Y:S01]  /*44e0*/  @!P0 F2FP.PACK_AB R44, R2, R43 ;  /* 0x0000002b022c823e */ /* 0x000fe200000000ff */
[----:B------:R-:W-:Y:S02]  /*44f0*/  @!P0 FFMA.FTZ R3, R35, R32, R3 ;  /* 0x0000002023038223 */ /* 0x000fe40000010003 */
[----:B------:R-:W-:Y:S01]  /*4500*/  @!P0 FFMA.FTZ R40, R32, R5, -R40 ;  /* 0x0000000520288223 */ /* 0x000fe20000010828 */
[----:B------:R-:W-:Y:S01]  /*4510*/  @!P0 MOV R25, R44 ;  /* 0x0000002c00198202 */ /* 0x000fe20000000f00 */
[----:B------:R-:W-:Y:S02]  /*4520*/  @!P0 FFMA.FTZ R42, R36, R7, -R42 ;  /* 0x00000007242a8223 */ /* 0x000fe4000001082a */
[----:B------:R-:W-:Y:S01]  /*4530*/  @!P0 FFMA.FTZ R4, R37, R36, R4 ;  /* 0x0000002425048223 */ /* 0x000fe20000010004 */
[----:B------:R-:W-:Y:S04]  /*4540*/  @!P0 F2FP.PACK_AB R40, R3, R40 ;  /* 0x000000280328823e */ /* 0x000fe800000000ff */
[----:B------:R-:W-:Y:S02]  /*4550*/  @!P0 F2FP.PACK_AB R43, R4, R42 ;  /* 0x0000002a042b823e */ /* 0x000fe400000000ff */
[----:B------:R-:W-:Y:S02]  /*4560*/  @!P0 MOV R26, R40 ;  /* 0x00000028001a8202 */ /* 0x000fe40000000f00 */
[----:B------:R-:W-:Y:S05]  /*4570*/  @!P0 MOV R27, R43 ;  /* 0x0000002b001b8202 */ /* 0x000fea0000000f00 */
[----:B------:R1:W-:Y:S02]  /*4580*/  ST.E.128 [R56.64], R24 ;  /* 0x0000001838007985 */ /* 0x0003e4000c101d06 */
.L_x_838:
[----:B------:R-:W-:Y:S05]  /*4590*/  BSYNC B0 ;  /* 0x0000000000007941 */ /* 0x000fea0003800000 */
.L_x_837:
[----:B------:R-:W-:Y:S01]  /*45a0*/  ISETP.GE.AND P0, PT, R11, R125, PT ;  /* 0x0000007d0b00720c */ /* 0x000fe20003f06270 */
[----:B------:R-:W-:Y:S01]  /*45b0*/  @!UPT UIADD3 URZ, URZ, URZ, URZ ;  /* 0x0000003f3f3ff290 */ /* 0x000fe2000fffe03f */
[----:B------:R-:W-:Y:S11]  /*45c0*/  BSSY B0, `(.L_x_839) ;  /* 0x0000037000007945 */ /* 0x000ff60003800000 */
[----:B------:R-:W-:-:S05]  /*45d0*/  @P0 BRA `(.L_x_840) ;  /* 0x0000035000000947 */ /* 0x000fca0003800000 */
[----:B------:R-:W-:Y:S02]  /*45e0*/  LEA R40, P1, R97, R126, 0x1 ;  /* 0x0000007e61287211 */ /* 0x000fe400078208ff */
[----:B------:R-:W-:Y:S02]  /*45f0*/  ISETP.GE.AND P0, PT, R11, R17, PT ;  /* 0x000000110b00720c */ /* 0x000fe40003f06270 */
[----:B------:R-:W-:Y:S02]  /*4600*/  LEA.HI.X R41, R97, R127, R100, 0x1, P1 ;  /* 0x0000007f61297211 */ /* 0x000fe400008f0c64 */
[C---:B-1----:R-:W-:Y:S03]  /*4610*/  LEA R56, P1, R91.reuse, R132, 0x1 ;  /* 0x000000845b387211 */ /* 0x042fe600078208ff */
[----:B------:R-:W2:Y:S01]  /*4620*/  LD.E.128 R24, [R40.64] ;  /* 0x0000000628187980 */ /* 0x000ea2000c101d00 */
[----:B------:R-:W-:Y:S07]  /*4630*/  LEA.HI.X R57, R91, R133, R90, 0x1, P1 ;  /* 0x000000855b397211 */ /* 0x000fee00008f0c5a */
[----:B------:R-:W3:Y:S06]  /*4640*/  @!P0 LD.E.64 R36, [R38.64+0x40] ;  /* 0x0000400626248980 */ /* 0x000eec000c101b00 */
[----:B------:R-:W4:Y:S01]  /*4650*/  @!P0 LD.E.64 R6, [R22.64+0x40] ;  /* 0x0000400616068980 */ /* 0x000f22000c101b00 */
        /* <DEDUP_REMOVED lines=45> */
.L_x_840:
[----:B------:R-:W-:Y:S05]  /*4930*/  BSYNC B0 ;  /* 0x0000000000007941 */ /* 0x000fea0003800000 */
.L_x_839:
[----:B------:R-:W-:Y:S01]  /*4940*/  ISETP.GE.AND P0, PT, R10, R125, PT ;  /* 0x0000007d0a00720c */ /* 0x000fe20003f06270 */
[----:B------:R-:W-:Y:S01]  /*4950*/  @!UPT UIADD3 URZ, URZ, URZ, URZ ;  /* 0x0000003f3f3ff290 */ /* 0x000fe2000fffe03f */
[----:B------:R-:W-:Y:S11]  /*4960*/  BSSY B0, `(.L_x_841) ;  /* 0x0000037000007945 */ /* 0x000ff60003800000 */
[----:B------:R-:W-:-:S05]  /*4970*/  @P0 BRA `(.L_x_842) ;  /* 0x0000035000000947 */ /* 0x000fca0003800000 */
[C---:B------:R-:W-:Y:S02]  /*4980*/  LEA R40, P1, R101.reuse, R126, 0x1 ;  /* 0x0000007e65287211 */ /* 0x040fe400078208ff */
        /* <DEDUP_REMOVED lines=52> */
.L_x_842:
[----:B------:R-:W-:Y:S05]  /*4cd0*/  BSYNC B0 ;  /* 0x0000000000007941 */ /* 0x000fea0003800000 */
.L_x_841:
[----:B------:R-:W-:Y:S11]  /*4ce0*/  ISETP.GE.AND P0, PT, R9, R125, PT ;  /* 0x0000007d0900720c */ /* 0x000ff60003f06270 */
[----:B------:R-:W-:Y:S02]  /*4cf0*/  @!UPT UIADD3 URZ, URZ, URZ, URZ ;  /* 0x0000003f3f3ff290 */ /* 0x000fe4000fffe03f */
        /* <DEDUP_REMOVED lines=8> */
[----:B------:R1:W4:Y:S01]  /*4d80*/  @!P0 LD.E.64 R6, [R22.64+0xc0] ;  /* 0x0000c00616068980 */ /* 0x000322000c101b00 */
[--C-:B---3--:R-:W-:Y:S01]  /*4d90*/  @!P0 HADD2.F32 R30, -RZ, R38.reuse.H0_H0 ;  /* 0x20000026ff1e8230 */ /* 0x108fe20000004100 */
[----:B--2---:R-:W-:Y:S01]  /*4da0*/  @!P0 MOV R29, R24 ;  /* 0x00000018001d8202 */ /* 0x004fe20000000f00 */
[----:B------:R-:W-:Y:S01]  /*4db0*/  @!P0 HADD2.F32 R32, -RZ, R38.H1_H1 ;  /* 0x30000026ff208230 */ /* 0x000fe20000004100 */
[----:B------:R-:W-:Y:S01]  /*4dc0*/  @!P0 MOV R8, R25 ;  /* 0x0000001900088202 */ /* 0x000fe20000000f00 */
[----:B------:R-:W-:Y:S01]  /*4dd0*/  @!P0 HADD2.F32 R34, -RZ, R39.H0_H0 ;  /* 0x20000027ff228230 */ /* 0x000fe20000004100 */
[----:B-1----:R-:W-:Y:S01]  /*4de0*/  @!P0 MOV R23, R26 ;  /* 0x0000001a00178202 */ /* 0x002fe20000000f00 */
[--C-:B------:R-:W-:Y:S01]  /*4df0*/  @!P0 HADD2.F32 R31, -RZ, R29.reuse.H1_H1 ;  /* 0x3000001dff1f8230 */ /* 0x100fe20000004100 */
[----:B------:R-:W-:Y:S01]  /*4e00*/  @!P0 MOV R22, R27 ;  /* 0x0000001b00168202 */ /* 0x000fe20000000f00 */
[--C-:B----4-:R-:W-:Y:S02]  /*4e10*/  @!P0 HADD2.F32 R28, -RZ, R6.reuse.H0_H0 ;  /* 0x20000006ff1c8230 */ /* 0x110fe40000004100 */
[----:B------:R-:W-:Y:S01]  /*4e20*/  @!P0 HADD2.F32 R33, -RZ, R29.H0_H0 ;  /* 0x2000001dff218230 */ /* 0x000fe20000004100 */
[C---:B------:R-:W-:Y:S01]  /*4e30*/  @!P0 FMUL.FTZ R37, R31.reuse, R30 ;  /* 0x0000001e1f258220 */ /* 0x040fe20000410000 */
[----:B------:R-:W-:Y:S01]  /*4e40*/  @!P0 HADD2.F32 R6, -RZ, R6.H1_H1 ;  /* 0x30000006ff068230 */ /* 0x000fe20000004100 */
[-C--:B------:R-:W-:Y:S01]  /*4e50*/  @!P0 FMUL.FTZ R0, R31, R28.reuse ;  /* 0x0000001c1f008220 */ /* 0x080fe20000410000 */
[--C-:B------:R-:W-:Y:S01]  /*4e60*/  @!P0 HADD2.F32 R29, -RZ, R8.reuse.H1_H1 ;  /* 0x30000008ff1d8230 */ /* 0x100fe20000004100 */
[----:B------:R-:W-:Y:S01]  /*4e70*/  @!P0 FFMA.FTZ R37, R33, R28, -R37 ;  /* 0x0000001c21258223 */ /* 0x000fe20000010825 */
[----:B------:R-:W-:Y:S01]  /*4e80*/  @!P0 HADD2.F32 R5, -RZ, R7.H0_H0 ;  /* 0x20000007ff058230 */ /* 0x000fe20000004100 */
[----:B------:R-:W-:Y:S01]  /*4e90*/  @!P0 FFMA.FTZ R0, R30, R33, R0 ;  /* 0x000000211e008223 */ /* 0x000fe20000010000 */
        /* <DEDUP_REMOVED lines=28> */
.L_x_836:
[----:B------:R-:W-:Y:S05]  /*5060*/  BSYNC B1 ;  /* 0x0000000000017941 */ /* 0x000fea0003800000 */
.L_x_835:
        /* <DEDUP_REMOVED lines=67> */
.L_x_846:
[----:B------:R-:W-:Y:S05]  /*54a0*/  BSYNC B0 ;  /* 0x0000000000007941 */ /* 0x000fea0003800000 */
.L_x_845:
        /* <DEDUP_REMOVED lines=57> */
.L_x_848:
[----:B------:R-:W-:Y:S05]  /*5840*/  BSYNC B0 ;  /* 0x0000000000007941 */ /* 0x000fea0003800000 */
.L_x_847:
        /* <DEDUP_REMOVED lines=57> */
.L_x_850:
[----:B------:R-:W-:Y:S05]  /*5be0*/  BSYNC B0 ;  /* 0x0000000000007941 */ /* 0x000fea0003800000 */
.L_x_849:
[----:B------:R-:W-:Y:S11]  /*5bf0*/  ISETP.GE.AND P0, PT, R9, R125, PT ;  /* 0x0000007d0900720c */ /* 0x000ff60003f06270 */
[----:B------:R-:W-:Y:S02]  /*5c00*/  @!UPT UIADD3 URZ, URZ, URZ, URZ ;  /* 0x0000003f3f3ff290 */ /* 0x000fe4000fffe03f */
        /* <DEDUP_REMOVED lines=54> */
.L_x_844:
[----:B------:R-:W-:Y:S05]  /*5f70*/  BSYNC B1 ;  /* 0x0000000000017941 */ /* 0x000fea0003800000 */
.L_x_843:
        /* <DEDUP_REMOVED lines=14> */
[----:B------:R-:W-:Y:S01]  /*6060*/  IMAD R40, R199, 0x60, RZ ;  /* 0x00000060c7287824 */ /* 0x000fe200078e02ff */
[----:B------:R-:W-:Y:S01]  /*6070*/  ISETP.GE.AND P0, PT, R14, R17, PT ;  /* 0x000000110e00720c */ /* 0x000fe20003f06270 */
[----:B------:R-:W-:Y:S04]  /*6080*/  IMAD.WIDE.U32 R42, R198, 0x60, R126 ;  /* 0x00000060c62a7825 */ /* 0x000fe800078e007e */
[----:B------:R-:W-:Y:S01]  /*6090*/  IMAD R44, R61, 0x60, RZ ;  /* 0x000000603d2c7824 */ /* 0x000fe200078e02ff */
[----:B------:R-:W-:Y:S01]  /*60a0*/  IADD3 R43, R43, R40, RZ ;  /* 0x000000282b2b7210 */ /* 0x000fe20007ffe0ff */
[----:B------:R-:W-:Y:S04]  /*60b0*/  IMAD.WIDE.U32 R56, R60, 0x60, R132 ;  /* 0x000000603c387825 */ /* 0x000fe800078e0084 */
[----:B------:R-:W2:Y:S01]  /*60c0*/  LD.E.128 R24, [R42.64] ;  /* 0x000000062a187980 */ /* 0x000ea2000c101d00 */
[----:B------:R-:W-:Y:S07]  /*60d0*/  IADD3 R57, R57, R44, RZ ;  /* 0x0000002c39397210 */ /* 0x000fee0007ffe0ff */
        /* <DEDUP_REMOVED lines=47> */
.L_x_854:
[----:B------:R-:W-:Y:S05]  /*63d0*/  BSYNC B0 ;  /* 0x0000000000007941 */ /* 0x000fea0003800000 */
.L_x_853:
        /* <DEDUP_REMOVED lines=57> */
.L_x_856:
[----:B------:R-:W-:Y:S05]  /*6770*/  BSYNC B0 ;  /* 0x0000000000007941 */ /* 0x000fea0003800000 */
.L_x_855:
        /* <DEDUP_REMOVED lines=57> */
.L_x_858:
[----:B------:R-:W-:Y:S05]  /*6b10*/  BSYNC B0 ;  /* 0x0000000000007941 */ /* 0x000fea0003800000 */
.L_x_857:
[----:B------:R-:W-:Y:S11]  /*6b20*/  ISETP.GE.AND P0, PT, R9, R125, PT ;  /* 0x0000007d0900720c */ /* 0x000ff60003f06270 */
[----:B------:R-:W-:Y:S02]  /*6b30*/  @!UPT UIADD3 URZ, URZ, URZ, URZ ;  /* 0x0000003f3f3ff290 */ /* 0x000fe4000fffe03f */
[----:B------:R-:W-:-:S05]  /*6b40*/  @P0 BRA `(.L_x_852) ;  /* 0x0000035000000947 */ /* 0x000fca0003800000 */
[C---:B------:R-:W-:Y:S02]  /*6b50*/  LEA R36, P1, R118.reuse, R126, 0x1 ;  /* 0x0000007e76247211 */ /* 0x040fe400078208ff */
[----:B------:R-:W-:Y:S02]  /*6b60*/  ISETP.GE.AND P0, PT, R9, R17, PT ;  /* 0x000000110900720c */ /* 0x000fe40003f06270 */
[----:B------:R-:W-:Y:S02]  /*6b70*/  LEA.HI.X R37, R118, R127, R115, 0x1, P1 ;  /* 0x0000007f76257211 */ /* 0x000fe400008f0c73 */
[C---:B------:R-:W-:Y:S03]  /*6b80*/  LEA R44, P1, R75.reuse, R132, 0x1 ;  /* 0x000000844b2c7211 */ /* 0x040fe600078208ff */
[----:B-1----:R-:W2:Y:S01]  /*6b90*/  LD.E.128 R24, [R36.64] ;  /* 0x0000000624187980 */ /* 0x002ea2000c101d00 */
        /* <DEDUP_REMOVED lines=9> */
[----:B------:R-:W-:Y:S02]  /*6c30*/  @!P0 HADD2.F32 R30, -RZ, R28.H1_H1 ;  /* 0x3000001cff1e8230 */ /* 0x000fe40000004100 */
[----:B----4-:R-:W-:Y:S02]  /*6c40*/  @!P0 HADD2.F32 R17, -RZ, R6.H0_H0 ;  /* 0x20000006ff118230 */ /* 0x010fe40000004100 */
[----:B------:R-:W-:Y:S01]  /*6c50*/  @!P0 HADD2.F32 R32, -RZ, R28.H0_H0 ;  /* 0x2000001cff208230 */ /* 0x000fe20000004100 */
[C---:B------:R-:W-:Y:S01]  /*6c60*/  @!P0 FMUL.FTZ R37, R30.reuse, R29 ;  /* 0x0000001d1e258220 */ /* 0x040fe20000410000 */
[----:B------:R-:W-:Y:S01]  /*6c70*/  @!P0 HADD2.F32 R6, -RZ, R6.H1_H1 ;  /* 0x30000006ff068230 */ /* 0x000fe20000004100 */
[-C--:B------:R-:W-:Y:S01]  /*6c80*/  @!P0 FMUL.FTZ R0, R30, R17.reuse ;  /* 0x000000111e008220 */ /* 0x080fe20000410000 */
[--C-:B------:R-:W-:Y:S01]  /*6c90*/  @!P0 HADD2.F32 R5, -RZ, R7.reuse.H0_H0 ;  /* 0x20000007ff058230 */ /* 0x100fe20000004100 */
[----:B------:R-:W-:Y:S01]  /*6ca0*/  @!P0 FFMA.FTZ R37, R32, R17, -R37 ;  /* 0x0000001120258223 */ /* 0x000fe20000010825 */
[----:B------:R-:W-:Y:S01]  /*6cb0*/  @!P0 MOV R17, R27 ;  /* 0x0000001b00118202 */ /* 0x000fe20000000f00 */
[----:B------:R-:W-:Y:S01]  /*6cc0*/  @!P0 FFMA.FTZ R0, R29, R32, R0 ;  /* 0x000000201d008223 */ /* 0x000fe20000010000 */
[----:B------:R-:W-:Y:S02]  /*6cd0*/  @!P0 HADD2.F32 R23, -RZ, R8.H1_H1 ;  /* 0x30000008ff178230 */ /* 0x000fe40000004100 */
[----:B------:R-:W-:Y:S02]  /*6ce0*/  @!P0 HADD2.F32 R28, -RZ, R22.H1_H1 ;  /* 0x30000016ff1c8230 */ /* 0x000fe40000004100 */
[----:B------:R-:W-:Y:S01]  /*6cf0*/  @!P0 HADD2.F32 R7, -RZ, R7.H1_H1 ;  /* 0x30000007ff078230 */ /* 0x000fe20000004100 */
        /* <DEDUP_REMOVED lines=26> */
.L_x_852:
[----:B------:R-:W-:Y:S05]  /*6ea0*/  BSYNC B1 ;  /* 0x0000000000017941 */ /* 0x000fea0003800000 */
.L_x_851:
[----:B-1----:R-:W2:Y:S02]  /*6eb0*/  LD.E R3, [R20.64+0xd0] ;  /* 0x0000d00614037980 */ /* 0x002ea4000c101900 */
[----:B--2---:R-:W-:Y:S05]  /*6ec0*/  IMAD.U32 R3, R3, -0x20, RZ ;  /* 0xffffffe003037824 */ /* 0x004fea00078e00ff */
[C---:B------:R-:W-:Y:S02]  /*6ed0*/  LEA R18, P1, R3.reuse, R18, 0x1 ;  /* 0x0000001203127211 */ /* 0x040fe400078208ff */
[C---:B------:R-:W-:Y:S02]  /*6ee0*/  LEA R52, P0, R3.reuse, R52, 0x1 ;  /* 0x0000003403347211 */ /* 0x040fe400078008ff */
[C---:B------:R-:W-:Y:S02]  /*6ef0*/  LEA.HI.X.SX32 R19, R3.reuse, R19, 0x1, P1 ;  /* 0x0000001303137211 */ /* 0x040fe400008f0eff */
[----:B------:R-:W-:Y:S01]  /*6f00*/  LEA.HI.X.SX32 R53, R3, R53, 0x1, P0 ;  /* 0x0000003503357211 */ /* 0x000fe200000f0eff */
[----:B------:R-:W-:-:S05]  /*6f10*/  BRA `(.L_x_859) ;  /* 0x00006dc000007947 */ /* 0x000fca0003800000 */
.L_x_826:
[----:B---3--:R-:W-:Y:S01]  /*6f20*/  BSSY B2, `(.L_x_860) ;  /* 0x0000180000027945 */ /* 0x008fe20003800000 */
[----:B------:R-:W-:-:S05]  /*6f30*/  @!P2 BRA `(.L_x_861) ;  /* 0x000017e00000a947 */ /* 0x000fca0003800000 */
[----:B-----5:R-:W-:Y:S01]  /*6f40*/  ISETP.GE.AND P0, PT, R14, R125, PT ;  /* 0x0000007d0e00720c */ /* 0x020fe20003f06270 */
[----:B------:R-:W-:Y:S01]  /*6f50*/  @!UPT UIADD3 URZ, URZ, URZ, URZ ;  /* 0x0000003f3f3ff290 */ /* 0x000fe2000fffe03f */
[----:B------:R-:W-:Y:S11]  /*6f60*/  BSSY B1, `(.L_x_862) ;  /* 0x000005d000017945 */ /* 0x000ff60003800000 */
[----:B------:R-:W-:-:S05]  /*6f70*/  @P0 BRA `(.L_x_863) ;  /* 0x000005b000000947 */ /* 0x000fca0003800000 */
[----:B------:R2:W5:Y:S01]  /*6f80*/  LD.E.128 R36, [R126.64] ;  /* 0x000000067e247980 */ /* 0x000562000c101d00 */
[----:B------:R-:W-:Y:S01]  /*6f90*/  ISETP.GE.AND P0, PT, R14, R17, PT ;  /* 0x000000110e00720c */ /* 0x000fe20003f06270 */
[----:B------:R-:W-:Y:S01]  /*6fa0*/  @!UPT UIADD3 URZ, URZ, URZ, URZ ;  /* 0x0000003f3f3ff290 */ /* 0x000fe2000fffe03f */
[----:B------:R-:W-:Y:S11]  /*6fb0*/  BSSY B0, `(.L_x_864) ;  /* 0x0000056000007945 */ /* 0x000ff60003800000 */
[----:B------:R-:W-:-:S05]  /*6fc0*/  @P0 BRA `(.L_x_865) ;  /* 0x0000054000000947 */ /* 0x000fca0003800000 */
[----:B------:R-:W-:Y:S02]  /*6fd0*/  LEA.HI R203, R17, R17, RZ, 0x1 ;  /* 0x0000001111cb7211 */ /* 0x000fe400078f08ff */
[----:B------:R-:W-:Y:S02]  /*6fe0*/  MOV R201, RZ ;  /* 0x000000ff00c97202 */ /* 0x000fe40000000f00 */
[----:B------:R-:W-:Y:S02]  /*6ff0*/  SHF.R.S32.HI R203, RZ, 0x1, R203 ;  /* 0x00000001ffcb7819 */ /* 0x000fe400000114cb */
[----:B-----5:R-:W-:Y:S01]  /*7000*/  MOV R51, R37 ;  /* 0x0000002500337202 */ /* 0x020fe20000000f00 */
[--C-:B------:R-:W-:Y:S01]  /*7010*/  HADD2.F32 R37, -RZ, R36.reuse.H0_H0 ;  /* 0x20000024ff257230 */ /* 0x100fe20000004100 */
[-C--:B------:R-:W-:Y:S02]  /*7020*/  ISETP.GE.AND P2, PT, R14, R203.reuse, PT ;  /* 0x000000cb0e00720c */ /* 0x080fe40003f46270 */
[----:B------:R-:W-:Y:S02]  /*7030*/  MOV R205, R203 ;  /* 0x000000cb00cd7202 */ /* 0x000fe40000000f00 */
[----:B------:R-:W-:Y:S01]  /*7040*/  MOV R49, R39 ;  /* 0x0000002700317202 */ /* 0x000fe20000000f00 */
[----:B------:R-:W-:Y:S01]  /*7050*/  HADD2.F32 R39, -RZ, R36.H1_H1 ;  /* 0x30000024ff277230 */ /* 0x000fe20000004100 */
[----:B------:R-:W-:Y:S07]  /*7060*/  MOV R54, R38 ;  /* 0x0000002600367202 */ /* 0x000fee0000000f00 */
[C---:B------:R-:W-:Y:S02]  /*7070*/  @P2 IADD3 R205, -R203.reuse, RZ, RZ ;  /* 0x000000ffcbcd2210 */ /* 0x040fe40007ffe1ff */
[----:B------:R-:W-:Y:S02]  /*7080*/  @P2 IADD3 R201, -R203, RZ, RZ ;  /* 0x000000ffcbc92210 */ /* 0x000fe40007ffe1ff */
[----:B------:R-:W-:Y:S02]  /*7090*/  LEA R22, P1, R205, R126, 0x1 ;  /* 0x0000007ecd167211 */ /* 0x000fe400078208ff */
[----:B------:R-:W-:Y:S02]  /*70a0*/  LEA R206, P0, R201, R128, 0x1 ;  /* 0x00000080c9ce7211 */ /* 0x000fe400078008ff */
[----:B------:R-:W-:Y:S02]  /*70b0*/  LEA.HI.X.SX32 R23, R205, R127, 0x1, P1 ;  /* 0x0000007fcd177211 */ /* 0x000fe400008f0eff */
[----:B------:R-:W-:Y:S02]  /*70c0*/  LEA.HI.X.SX32 R207, R201, R129, 0x1, P0 ;  /* 0x00000081c9cf7211 */ /* 0x000fe400000f0eff */
[----:B------:R-:W-:Y:S01]  /*70d0*/  MOV R201, RZ ;  /* 0x000000ff00c97202 */ /* 0x000fe20000000f00 */
[----:B-1----:R-:W3:Y:S01]  /*70e0*/  LD.E.128 R28, [R22.64] ;  /* 0x00000006161c7980 */ /* 0x002ee2000c101d00 */
[----:B------:R-:W-:Y:S04]  /*70f0*/  @P2 IADD3 R201, -R203, RZ, RZ ;  /* 0x000000ffcbc92210 */ /* 0x000fe80007ffe1ff */
[C---:B------:R-:W-:Y:S03]  /*7100*/  LEA R40, P0, R201.reuse, R130, 0x1 ;  /* 0x00000082c9287211 */ /* 0x040fe600078008ff */
[----:B------:R-:W4:Y:S01]  /*7110*/  LD.E.128 R204, [R206.64] ;  /* 0x00000006cecc7980 */ /* 0x000f22000c101d00 */
[----:B------:R-:W-:Y:S07]  /*7120*/  LEA.HI.X.SX32 R41, R201, R131, 0x1, P0 ;  /* 0x00000083c9297211 */ /* 0x000fee00000f0eff */
[----:B--2---:R1:W2:Y:S02]  /*7130*/  LD.E.128 R56, [R40.64] ;  /* 0x0000000628387980 */ /* 0x0042a4000c101d00 */
[----:B-1----:R-:W-:Y:S02]  /*7140*/  HADD2.F32 R40, -RZ, R51.H0_H0 ;  /* 0x20000033ff287230 */ /* 0x002fe40000004100 */
[--C-:B----4-:R-:W-:Y:S01]  /*7150*/  HADD2.F32 R34, -RZ, R204.reuse.H0_H0 ;  /* 0x200000ccff227230 */ /* 0x110fe20000004100 */
[----:B---3--:R-:W-:Y:S01]  /*7160*/  MOV R33, R28 ;  /* 0x0000001c00217202 */ /* 0x008fe20000000f00 */
[----:B------:R-:W-:Y:S01]  /*7170*/  HADD2.F32 R32, -RZ, R204.H1_H1 ;  /* 0x300000ccff207230 */ /* 0x000fe20000004100 */
[----:B------:R-:W-:Y:S01]  /*7180*/  MOV R26, R30 ;  /* 0x0000001e001a7202 */ /* 0x000fe20000000f00 */
[--C-:B------:R-:W-:Y:S01]  /*7190*/  HADD2.F32 R28, -RZ, R205.reuse.H1_H1 ;  /* 0x300000cdff1c7230 */ /* 0x100fe20000004100 */
[----:B------:R-:W-:Y:S01]  /*71a0*/  @!P2 FADD.FTZ R34, -R34, -RZ ;  /* 0x800000ff2222a221 */ /* 0x000fe20000010100 */
[----:B------:R-:W-:Y:S01]  /*71b0*/  HADD2.F32 R30, -RZ, R205.H0_H0 ;  /* 0x200000cdff1e7230 */ /* 0x000fe20000004100 */
[----:B------:R-:W-:Y:S01]  /*71c0*/  MOV R27, R31 ;  /* 0x0000001f001b7202 */ /* 0x000fe20000000f00 */
[--C-:B------:R-:W-:Y:S01]  /*71d0*/  HADD2.F32 R35, -RZ, R33.reuse.H0_H0 ;  /* 0x20000021ff237230 */ /* 0x100fe20000004100 */
[----:B------:R-:W-:Y:S01]  /*71e0*/  @!P2 FADD.FTZ R32, -R32, -RZ ;  /* 0x800000ff2020a221 */ /* 0x000fe20000010100 */
[----:B------:R-:W-:Y:S01]  /*71f0*/  HADD2.F32 R33, -RZ, R33.H1_H1 ;  /* 0x30000021ff217230 */ /* 0x000fe20000004100 */
[----:B------:R-:W-:Y:S01]  /*7200*/  @!P2 FADD.FTZ R28, -R28, -RZ ;  /* 0x800000ff1c1ca221 */ /* 0x000fe20000010100 */
[--C-:B------:R-:W-:Y:S01]  /*7210*/  HADD2.F32 R31, -RZ, R29.reuse.H0_H0 ;  /* 0x2000001dff1f7230 */ /* 0x100fe20000004100 */
[----:B------:R-:W-:Y:S01]  /*7220*/  @!P2 FADD.FTZ R30, -R30, -RZ ;  /* 0x800000ff1e1ea221 */ /* 0x000fe20000010100 */
[----:B------:R-:W-:Y:S01]  /*7230*/  HADD2.F32 R29, -RZ, R29.H1_H1 ;  /* 0x3000001dff1d7230 */ /* 0x000fe20000004100 */
[----:B------:R-:W-:Y:S01]  /*7240*/  FMUL.FTZ R0, R35, R34 ;  /* 0x0000002223007220 */ /* 0x000fe20000410000 */
[----:B------:R-:W-:Y:S01]  /*7250*/  HADD2.F32 R25, -RZ, R206.H0_H0 ;  /* 0x200000ceff197230 */ /* 0x000fe20000004100 */
[----:B------:R-:W-:Y:S01]  /*7260*/  FMUL.FTZ R2, R33, R32 ;  /* 0x0000002021027220 */ /* 0x000fe20000410000 */
[----:B--2---:R-:W-:Y:S01]  /*7270*/  HADD2.F32 R36, -RZ, R56.H0_H0 ;  /* 0x20000038ff247230 */ /* 0x004fe20000004100 */
[----:B------:R-:W-:Y:S01]  /*7280*/  FMUL.FTZ R4, R29, R28 ;  /* 0x0000001c1d047220 */ /* 0x000fe20000410000 */
[----:B------:R-:W-:Y:S01]  /*7290*/  HADD2.F32 R24, -RZ, R206.H1_H1 ;  /* 0x300000ceff187230 */ /* 0x000fe20000004100 */
[----:B------:R-:W-:Y:S01]  /*72a0*/  FMUL.FTZ R3, R31, R30 ;  /* 0x0000001e1f037220 */ /* 0x000fe20000410000 */
[----:B------:R-:W-:Y:S01]  /*72b0*/  HADD2.F32 R38, -RZ, R56.H1_H1 ;  /* 0x30000038ff267230 */ /* 0x000fe20000004100 */
[----:B------:R-:W-:Y:S01]  /*72c0*/  @!P2 FADD.FTZ R25, -R25, -RZ ;  /* 0x800000ff1919a221 */ /* 0x000fe20000010100 */
[----:B------:R-:W-:Y:S01]  /*72d0*/  HADD2.F32 R23, -RZ, R207.H0_H0 ;  /* 0x200000cfff177230 */ /* 0x000fe20000004100 */
[----:B------:R-:W-:Y:S01]  /*72e0*/  FFMA.FTZ R0, R37, R36, R0 ;  /* 0x0000002425007223 */ /* 0x000fe20000010000 */
[--C-:B------:R-:W-:Y:S01]  /*72f0*/  HADD2.F32 R28, -RZ, R26.reuse.H0_H0 ;  /* 0x2000001aff1c7230 */ /* 0x100fe20000004100 */
[----:B------:R-:W-:Y:S01]  /*7300*/  @!P2 FADD.FTZ R24, -R24, -RZ ;  /* 0x800000ff1818a221 */ /* 0x000fe20000010100 */
[----:B------:R-:W-:Y:S01]  /*7310*/  HADD2.F32 R41, -RZ, R57.H0_H0 ;  /* 0x20000039ff297230 */ /* 0x000fe20000004100 */
[----:B------:R-:W-:Y:S01]  /*7320*/  FFMA.FTZ R2, R39, R38, R2 ;  /* 0x0000002627027223 */ /* 0x000fe20000010002 */
[----:B------:R-:W-:Y:S01]  /*7330*/  HADD2.F32 R22, -RZ, R207.H1_H1 ;  /* 0x300000cfff167230 */ /* 0x000fe20000004100 */
[----:B------:R-:W-:Y:S01]  /*7340*/  @!P2 FADD.FTZ R23, -R23, -RZ ;  /* 0x800000ff1717a221 */ /* 0x000fe20000010100 */
[----:B------:R-:W-:Y:S01]  /*7350*/  HADD2.F32 R29, -RZ, R26.H1_H1 ;  /* 0x3000001aff1d7230 */ /* 0x000fe20000004100 */
[----:B------:R-:W-:Y:S01]  /*7360*/  FMUL.FTZ R5, R28, R25 ;  /* 0x000000191c057220 */ /* 0x000fe20000410000 */
[----:B------:R-:W-:Y:S01]  /*7370*/  HADD2.F32 R42, -RZ, R57.H1_H1 ;  /* 0x30000039ff2a7230 */ /* 0x000fe20000004100 */
[----:B------:R-:W-:Y:S01]  /*7380*/  FFMA.FTZ R3, R40, R41, R3 ;  /* 0x0000002928037223 */ /* 0x000fe20000010003 */
[----:B------:R-:W-:Y:S01]  /*7390*/  HADD2.F32 R37, -RZ, R51.H1_H1 ;  /* 0x30000033ff257230 */ /* 0x000fe20000004100 */
[----:B------:R-:W-:Y:S01]  /*73a0*/  @!P2 FADD.FTZ R22, -R22, -RZ ;  /* 0x800000ff1616a221 */ /* 0x000fe20000010100 */
[--C-:B------:R-:W-:Y:S01]  /*73b0*/  HADD2.F32 R26, -RZ, R27.reuse.H0_H0 ;  /* 0x2000001bff1a7230 */ /* 0x100fe20000004100 */
[----:B------:R-:W-:Y:S01]  /*73c0*/  FMUL.FTZ R6, R29, R24 ;  /* 0x000000181d067220 */ /* 0x000fe20000410000 */
[----:B------:R-:W-:Y:S01]  /*73d0*/  HADD2.F32 R43, -RZ, R58.H0_H0 ;  /* 0x2000003aff2b7230 */ /* 0x000fe20000004100 */
[----:B------:R-:W-:Y:S01]  /*73e0*/  FFMA.FTZ R4, R37, R42, R4 ;  /* 0x0000002a25047223 */ /* 0x000fe20000010004 */
[----:B------:R-:W-:Y:S01]  /*73f0*/  HADD2.F32 R36, -RZ, R54.H0_H0 ;  /* 0x20000036ff247230 */ /* 0x000fe20000004100 */
[----:B------:R-:W-:Y:S01]  /*7400*/  FMUL.FTZ R7, R26, R23 ;  /* 0x000000171a077220 */ /* 0x000fe20000410000 */
[----:B------:R-:W-:Y:S02]  /*7410*/  HADD2.F32 R27, -RZ, R27.H1_H1 ;  /* 0x3000001bff1b7230 */ /* 0x000fe40000004100 */
[----:B------:R-:W-:Y:S01]  /*7420*/  HADD2.F32 R44, -RZ, R58.H1_H1 ;  /* 0x3000003aff2c7230 */ /* 0x000fe20000004100 */
[----:B------:R-:W-:Y:S01]  /*7430*/  FFMA.FTZ R5, R36, R43, R5 ;  /* 0x0000002b24057223 */ /* 0x000fe20000010005 */
[----:B------:R-:W-:Y:S01]  /*7440*/  HADD2.F32 R39, -RZ, R54.H1_H1 ;  /* 0x30000036ff277230 */ /* 0x000fe20000004100 */
[----:B------:R-:W-:Y:S01]  /*7450*/  FMUL.FTZ R8, R27, R22 ;  /* 0x000000161b087220 */ /* 0x000fe20000410000 */
[----:B------:R-:W-:Y:S01]  /*7460*/  HADD2.F32 R45, -RZ, R59.H0_H0 ;  /* 0x2000003bff2d7230 */ /* 0x000fe20000004100 */
[----:B------:R-:W-:Y:S01]  /*7470*/  F2FP.PACK_AB R36, R2, R0 ;  /* 0x000000000224723e */ /* 0x000fe200000000ff */
[----:B------:R-:W-:Y:S01]  /*7480*/  HADD2.F32 R38, -RZ, R49.H0_H0 ;  /* 0x20000031ff267230 */ /* 0x000fe20000004100 */
[----:B------:R-:W-:Y:S01]  /*7490*/  F2FP.PACK_AB R37, R4, R3 ;  /* 0x000000030425723e */ /* 0x000fe200000000ff */
[----:B------:R-:W-:Y:S01]  /*74a0*/  FFMA.FTZ R6, R39, R44, R6 ;  /* 0x0000002c27067223 */ /* 0x000fe20000010006 */
[----:B------:R-:W-:Y:S02]  /*74b0*/  HADD2.F32 R46, -RZ, R59.H1_H1 ;  /* 0x3000003bff2e7230 */ /* 0x000fe40000004100 */
[----:B------:R-:W-:Y:S01]  /*74c0*/  HADD2.F32 R41, -RZ, R49.H1_H1 ;  /* 0x30000031ff297230 */ /* 0x000fe20000004100 */
[----:B------:R-:W-:Y:S01]  /*74d0*/  FFMA.FTZ R7, R38, R45, R7 ;  /* 0x0000002d26077223 */ /* 0x000fe20000010007 */
[----:B------:R-:W-:Y:S03]  /*74e0*/  F2FP.PACK_AB R38, R6, R5 ;  /* 0x000000050626723e */ /* 0x000fe600000000ff */
[----:B------:R-:W-:Y:S05]  /*74f0*/  FFMA.FTZ R8, R41, R46, R8 ;  /* 0x0000002e29087223 */ /* 0x000fea0000010008 */
[----:B------:R-:W-:Y:S02]  /*7500*/  F2FP.PACK_AB R39, R8, R7 ;  /* 0x000000070827723e */ /* 0x000fe400000000ff */
.L_x_865:
[----:B------:R-:W-:Y:S05]  /*7510*/  BSYNC B0 ;  /* 0x0000000000007941 */ /* 0x000fea0003800000 */
.L_x_864:
[----:B-----5:R3:W-:Y:S02]  /*7520*/  ST.E.128 [R132.64], R36 ;  /* 0x0000002484007985 */ /* 0x0207e4000c101d06 */
.L_x_863:
[----:B------:R-:W-:Y:S05]  /*7530*/  BSYNC B1 ;  /* 0x0000000000017941 */ /* 0x000fea0003800000 */
.L_x_862:
[----:B------:R-:W-:Y:S01]  /*7540*/  ISETP.GE.AND P0, PT, R11, R125, PT ;  /* 0x0000007d0b00720c */ /* 0x000fe20003f06270 */
[----:B------:R-:W-:Y:S01]  /*7550*/  @!UPT UIADD3 URZ, URZ, URZ, URZ ;  /* 0x0000003f3f3ff290 */ /* 0x000fe2000fffe03f */
[----:B------:R-:W-:Y:S11]  /*7560*/  BSSY B1, `(.L_x_866) ;  /* 0x000005d000017945 */ /* 0x000ff60003800000 */
[----:B------:R-:W-:-:S05]  /*7570*/  @P0 BRA `(.L_x_867) ;  /* 0x000005b000000947 */ /* 0x000fca0003800000 */
[----:B---3--:R3:W5:Y:S01]  /*7580*/  LD.E.128 R36, [R126.64+0x80] ;  /* 0x000080067e247980 */ /* 0x008762000c101d00 */
        /* <DEDUP_REMOVED lines=15> */
[C---:B------:R-:W-:Y:S02]  /*7680*/  @P2 IADD3 R201, -R208.reuse, RZ, RZ ;  /* 0x000000ffd0c92210 */ /* 0x040fe40007ffe1ff */
[----:B------:R-:W-:Y:S02]  /*7690*/  LEA R22, P1, R203, R126, 0x1 ;  /* 0x0000007ecb167211 */ /* 0x000fe400078208ff */
[----:B------:R-:W-:Y:S02]  /*76a0*/  LEA R204, P0, R201, R128, 0x1 ;  /* 0x00000080c9cc7211 */ /* 0x000fe400078008ff */
[----:B------:R-:W-:Y:S02]  /*76b0*/  LEA.HI.X.SX32 R23, R203, R127, 0x1, P1 ;  /* 0x0000007fcb177211 */ /* 0x000fe400008f0eff */
[----:B------:R-:W-:Y:S02]  /*76c0*/  LEA.HI.X.SX32 R205, R201, R129, 0x1, P0 ;  /* 0x00000081c9cd7211 */ /* 0x000fe400000f0eff */
[----:B------:R-:W-:Y:S01]  /*76d0*/  MOV R201, RZ ;  /* 0x000000ff00c97202 */ /* 0x000fe20000000f00 */
[----:B-1----:R-:W4:Y:S01]  /*76e0*/  LD.E.128 R28, [R22.64+0x80] ;  /* 0x00008006161c7980 */ /* 0x002f22000c101d00 */
[----:B------:R-:W-:Y:S04]  /*76f0*/  @P2 IADD3 R201, -R208, RZ, RZ ;  /* 0x000000ffd0c92210 */ /* 0x000fe80007ffe1ff */
[C---:B------:R-:W-:Y:S03]  /*7700*/  LEA R40, P0, R201.reuse, R130, 0x1 ;  /* 0x00000082c9287211 */ /* 0x040fe600078008ff */
[----:B--2---:R-:W2:Y:S01]  /*7710*/  LD.E.128 R204, [R204.64+0x80] ;  /* 0x00008006cccc7980 */ /* 0x004ea2000c101d00 */
[----:B------:R-:W-:Y:S07]  /*7720*/  LEA.HI.X.SX32 R41, R201, R131, 0x1, P0 ;  /* 0x00000083c9297211 */ /* 0x000fee00000f0eff */
[----:B---3--:R1:W3:Y:S02]  /*7730*/  LD.E.128 R56, [R40.64+0x80] ;  /* 0x0000800628387980 */ /* 0x0082e4000c101d00 */
[----:B-1----:R-:W-:Y:S02]  /*7740*/  HADD2.F32 R40, -RZ, R51.H0_H0 ;  /* 0x20000033ff287230 */ /* 0x002fe40000004100 */
[--C-:B--2---:R-:W-:Y:S01]  /*7750*/  HADD2.F32 R34, -RZ, R204.reuse.H0_H0 ;  /* 0x200000ccff227230 */ /* 0x104fe20000004100 */
[----:B----4-:R-:W-:Y:S01]  /*7760*/  MOV R33, R28 ;  /* 0x0000001c00217202 */ /* 0x010fe20000000f00 */
        /* <DEDUP_REMOVED lines=16> */
[----:B---3--:R-:W-:Y:S01]  /*7870*/  HADD2.F32 R36, -RZ, R56.H0_H0 ;  /* 0x20000038ff247230 */ /* 0x008fe20000004100 */
        /* <DEDUP_REMOVED lines=41> */
.L_x_869:
[----:B------:R-:W-:Y:S05]  /*7b10*/  BSYNC B0 ;  /* 0x0000000000007941 */ /* 0x000fea0003800000 */
.L_x_868:
[----:B-----5:R4:W-:Y:S02]  /*7b20*/  ST.E.128 [R132.64+0x80], R36 ;  /* 0x0000802484007985 */ /* 0x0209e4000c101d06 */
.L_x_867:
[----:B------:R-:W-:Y:S05]  /*7b30*/  BSYNC B1 ;  /* 0x0000000000017941 */ /* 0x000fea0003800000 */
.L_x_866:
[----:B------:R-:W-:Y:S01]  /*7b40*/  ISETP.GE.AND P0, PT, R10, R125, PT ;  /* 0x0000007d0a00720c */ /* 0x000fe20003f06270 */
[----:B------:R-:W-:Y:S01]  /*7b50*/  @!UPT UIADD3 URZ, URZ, URZ, URZ ;  /* 0x0000003f3f3ff290 */ /* 0x000fe2000fffe03f */
[----:B------:R-:W-:Y:S11]  /*7b60*/  BSSY B1, `(.L_x_870) ;  /* 0x000005d000017945 */ /* 0x000ff60003800000 */
[----:B------:R-:W-:-:S05]  /*7b70*/  @P0 BRA `(.L_x_871) ;  /* 0x000005b000000947 */ /* 0x000fca0003800000 */
[----:B---34-:R3:W5:Y:S01]  /*7b80*/  LD.E.128 R36, [R126.64+0x100] ;  /* 0x000100067e247980 */ /* 0x018762000c101d00 */
        /* <DEDUP_REMOVED lines=88> */
.L_x_873:
[----:B------:R-:W-:Y:S05]  /*8110*/  BSYNC B0 ;  /* 0x0000000000007941 */ /* 0x000fea0003800000 */
.L_x_872:
[----:B-----5:R4:W-:Y:S02]  /*8120*/  ST.E.128 [R132.64+0x100], R36 ;  /* 0x0001002484007985 */ /* 0x0209e4000c101d06 */
.L_x_871:
[----:B------:R-:W-:Y:S05]  /*8130*/  BSYNC B1 ;  /* 0x0000000000017941 */ /* 0x000fea0003800000 */
.L_x_870:
[----:B------:R-:W-:Y:S11]  /*8140*/  ISETP.GE.AND P0, PT, R9, R125, PT ;  /* 0x0000007d0900720c */ /* 0x000ff60003f06270 */
[----:B------:R-:W-:Y:S02]  /*8150*/  @!UPT UIADD3 URZ, URZ, URZ, URZ ;  /* 0x0000003f3f3ff290 */ /* 0x000fe4000fffe03f */
        /* <DEDUP_REMOVED lines=90> */
.L_x_875:
[----:B------:R-:W-:Y:S05]  /*8700*/  BSYNC B0 ;  /* 0x0000000000007941 */ /* 0x000fea0003800000 */
.L_x_874:
[----:B-----5:R4:W-:Y:S02]  /*8710*/  ST.E.128 [R132.64+0x180], R36 ;  /* 0x0001802484007985 */ /* 0x0209e4000c101d06 */
.L_x_861:
[----:B------:R-:W-:Y:S05]  /*8720*/  BSYNC B2 ;  /* 0x0000000000027941 */ /* 0x000fea0003800000 */
.L_x_860:
[C---:B------:R-:W-:Y:S01]  /*8730*/  ISETP.GE.AND P0, PT, R69.reuse, R202, PT ;  /* 0x000000ca4500720c */ /* 0x040fe20003f06270 */
[----:B------:R-:W-:Y:S03]  /*8740*/  BSSY B2, `(.L_x_876) ;  /* 0x000019e000027945 */ /* 0x000fe60003800000 */
[----:B------:R-:W-:Y:S11]  /*8750*/  ISETP.GE.AND P0, PT, R69, R200, !P0 ;  /* 0x000000c84500720c */ /* 0x000ff60004706270 */
[----:B------:R-:W-:Y:S02]  /*8760*/  @!UPT UIADD3 URZ, URZ, URZ, URZ ;  /* 0x0000003f3f3ff290 */ /* 0x000fe4000fffe03f */
[----:B------:R-:W-:-:S05]  /*8770*/  @!P0 BRA `(.L_x_877) ;  /* 0x000019a000008947 */ /* 0x000fca0003800000 */
[----:B-----5:R-:W-:Y:S01]  /*8780*/  ISETP.GE.AND P0, PT, R14, R125, PT ;  /* 0x0000007d0e00720c */ /* 0x020fe20003f06270 */
[----:B------:R-:W-:Y:S01]  /*8790*/  @!UPT UIADD3 URZ, URZ, URZ, URZ ;  /* 0x0000003f3f3ff290 */ /* 0x000fe2000fffe03f */
[----:B------:R-:W-:Y:S11]  /*87a0*/  BSSY B1, `(.L_x_878) ;  /* 0x0000064000017945 */ /* 0x000ff60003800000 */
[----:B------:R-:W-:-:S05]  /*87b0*/  @P0 BRA `(.L_x_879) ;  /* 0x0000062000000947 */ /* 0x000fca0003800000 */
[C---:B------:R-:W-:Y:S01]  /*87c0*/  LEA R206, P0, R98.reuse, R126, 0x1 ;  /* 0x0000007e62ce7211 */ /* 0x040fe200078008ff */
[----:B------:R-:W-:Y:S03]  /*87d0*/  BSSY B0, `(.L_x_880) ;  /* 0x000005d000007945 */ /* 0x000fe60003800000 */
[----:B------:R-:W-:Y:S02]  /*87e0*/  LEA.HI.X R207, R98, R127, R95, 0x1, P0 ;  /* 0x0000007f62cf7211 */ /* 0x000fe400000f0c5f */
[----:B------:R-:W-:Y:S03]  /*87f0*/  ISETP.GE.AND P0, PT, R14, R17, PT ;  /* 0x000000110e00720c */ /* 0x000fe60003f06270 */
[----:B---34-:R3:W5:Y:S10]  /*8800*/  LD.E.128 R36, [R206.64] ;  /* 0x00000006ce247980 */ /* 0x018774000c101d00 */
[----:B------:R-:W-:-:S05]  /*8810*/  @P0 BRA `(.L_x_881) ;  /* 0x0000058000000947 */ /* 0x000fca0003800000 */
[----:B------:R-:W-:Y:S01]  /*8820*/  LEA.HI R201, R17, R17, RZ, 0x1 ;  /* 0x0000001111c97211 */ /* 0x000fe200078f08ff */
[----:B-----5:R-:W-:Y:S01]  /*8830*/  IMAD.MOV.U32 R49, RZ, RZ, R39 ;  /* 0x000000ffff317224 */ /* 0x020fe200078e0027 */
[--C-:B------:R-:W-:Y:S01]  /*8840*/  HADD2.F32 R39, -RZ, R36.reuse.H1_H1 ;  /* 0x30000024ff277230 */ /* 0x100fe20000004100 */
[----:B------:R-:W-:Y:S02]  /*8850*/  MOV R204, RZ ;  /* 0x000000ff00cc7202 */ /* 0x000fe40000000f00 */
[----:B------:R-:W-:Y:S02]  /*8860*/  SHF.R.S32.HI R201, RZ, 0x1, R201 ;  /* 0x00000001ffc97819 */ /* 0x000fe400000114c9 */
[----:B------:R-:W-:Y:S02]  /*8870*/  MOV R208, RZ ;  /* 0x000000ff00d07202 */ /* 0x000fe40000000f00 */
[-C--:B------:R-:W-:Y:S02]  /*8880*/  ISETP.GE.AND P1, PT, R14, R201.reuse, PT ;  /* 0x000000c90e00720c */ /* 0x080fe40003f26270 */
[----:B------:R-:W-:Y:S02]  /*8890*/  MOV R205, R201 ;  /* 0x000000c900cd7202 */ /* 0x000fe40000000f00 */
[----:B------:R-:W-:Y:S01]  /*88a0*/  MOV R51, R37 ;  /* 0x0000002500337202 */ /* 0x000fe20000000f00 */
[----:B------:R-:W-:Y:S01]  /*88b0*/  HADD2.F32 R37, -RZ, R36.H0_H0 ;  /* 0x20000024ff257230 */ /* 0x000fe20000004100 */
[----:B------:R-:W-:Y:S07]  /*88c0*/  MOV R54, R38 ;  /* 0x0000002600367202 */ /* 0x000fee0000000f00 */
[C---:B------:R-:W-:Y:S01]  /*88d0*/  @P1 IADD3 R205, -R201.reuse, RZ, RZ ;  /* 0x000000ffc9cd1210 */ /* 0x040fe20007ffe1ff */
[----:B------:R-:W-:Y:S01]  /*88e0*/  @P1 IMAD.MOV R208, RZ, RZ, -R201 ;  /* 0x000000ffffd01224 */ /* 0x000fe200078e0ac9 */
[----:B------:R-:W-:Y:S02]  /*88f0*/  @P1 IADD3 R204, -R201, RZ, RZ ;  /* 0x000000ffc9cc1210 */ /* 0x000fe40007ffe1ff */
[----:B------:R-:W-:Y:S02]  /*8900*/  LEA R22, P0, R205, R206, 0x1 ;  /* 0x000000cecd167211 */ /* 0x000fe400078008ff */
[----:B------:R-:W-:Y:S02]  /*8910*/  IADD3 R203, P2, R163, R204, RZ ;  /* 0x000000cca3cb7210 */ /* 0x000fe40007f5e0ff */
[----:B------:R-:W-:Y:S02]  /*8920*/  LEA.HI.X.SX32 R23, R205, R207, 0x1, P0 ;  /* 0x000000cfcd177211 */ /* 0x000fe400000f0eff */
[----:B------:R-:W-:Y:S02]  /*8930*/  LEA.HI.X.SX32 R204, R204, R147, 0x1, P2 ;  /* 0x00000093cccc7211 */ /* 0x000fe400010f0eff */
[C---:B---3--:R-:W-:Y:S01]  /*8940*/  LEA R206, P0, R203.reuse, R128, 0x1 ;  /* 0x00000080cbce7211 */ /* 0x048fe200078008ff */
[----:B-1----:R-:W3:Y:S03]  /*8950*/  LD.E.128 R28, [R22.64] ;  /* 0x00000006161c7980 */ /* 0x002ee6000c101d00 */
[----:B------:R-:W-:Y:S02]  /*8960*/  LEA.HI.X R207, R203, R129, R204, 0x1, P0 ;  /* 0x00000081cbcf7211 */ /* 0x000fe400000f0ccc */
[----:B------:R-:W-:Y:S04]  /*8970*/  IADD3 R201, P0, R163, R208, RZ ;  /* 0x000000d0a3c97210 */ /* 0x000fe80007f1e0ff */
[----:B------:R-:W-:Y:S01]  /*8980*/  LEA.HI.X.SX32 R208, R208, R147, 0x1, P0 ;  /* 0x00000093d0d07211 */ /* 0x000fe200000f0eff */
[----:B------:R-:W4:Y:S01]  /*8990*/  LD.E.128 R204, [R206.64] ;  /* 0x00000006cecc7980 */ /* 0x000f22000c101d00 */
[C---:B------:R-:W-:Y:S04]  /*89a0*/  LEA R40, P0, R201.reuse, R130, 0x1 ;  /* 0x00000082c9287211 */ /* 0x040fe800078008ff */
[----:B------:R-:W-:Y:S05]  /*89b0*/  LEA.HI.X R41, R201, R131, R208, 0x1, P0 ;  /* 0x00000083c9297211 */ /* 0x000fea00000f0cd0 */
        /* <DEDUP_REMOVED lines=62> */
.L_x_881:
[----:B------:R-:W-:Y:S05]  /*8da0*/  BSYNC B0 ;  /* 0x0000000000007941 */ /* 0x000fea0003800000 */
.L_x_880:
[C---:B-1----:R-:W-:Y:S04]  /*8db0*/  LEA R2, P0, R236.reuse, R132, 0x1 ;  /* 0x00000084ec027211 */ /* 0x042fe800078008ff */
[----:B------:R-:W-:Y:S05]  /*8dc0*/  LEA.HI.X R3, R236, R133, R237, 0x1, P0 ;  /* 0x00000085ec037211 */ /* 0x000fea00000f0ced */
[----:B-----5:R1:W-:Y:S04]  /*8dd0*/  ST.E.128 [R2.64], R36 ;  /* 0x0000002402007985 */ /* 0x0203e8000c101d06 */
.L_x_879:
[----:B------:R-:W-:Y:S05]  /*8de0*/  BSYNC B1 ;  /* 0x0000000000017941 */ /* 0x000fea0003800000 */
.L_x_878:
[----:B------:R-:W-:Y:S01]  /*8df0*/  ISETP.GE.AND P0, PT, R11, R125, PT ;  /* 0x0000007d0b00720c */ /* 0x000fe20003f06270 */
[----:B------:R-:W-:Y:S01]  /*8e00*/  @!UPT UIADD3 URZ, URZ, URZ, URZ ;  /* 0x0000003f3f3ff290 */ /* 0x000fe2000fffe03f */
[----:B------:R-:W-:Y:S11]  /*8e10*/  BSSY B1, `(.L_x_882) ;  /* 0x0000064000017945 */ /* 0x000ff60003800000 */
[----:B------:R-:W-:-:S05]  /*8e20*/  @P0 BRA `(.L_x_883) ;  /* 0x0000062000000947 */ /* 0x000fca0003800000 */
[C---:B---3--:R-:W-:Y:S01]  /*8e30*/  LEA R206, P0, R97.reuse, R126, 0x1 ;  /* 0x0000007e61ce7211 */ /* 0x048fe200078008ff */
[----:B------:R-:W-:Y:S03]  /*8e40*/  BSSY B0, `(.L_x_884) ;  /* 0x000005d000007945 */ /* 0x000fe60003800000 */
[----:B------:R-:W-:Y:S02]  /*8e50*/  LEA.HI.X R207, R97, R127, R100, 0x1, P0 ;  /* 0x0000007f61cf7211 */ /* 0x000fe400000f0c64 */
[----:B------:R-:W-:Y:S03]  /*8e60*/  ISETP.GE.AND P0, PT, R11, R17, PT ;  /* 0x000000110b00720c */ /* 0x000fe60003f06270 */
[----:B-1--4-:R1:W5:Y:S10]  /*8e70*/  LD.E.128 R36, [R206.64] ;  /* 0x00000006ce247980 */ /* 0x012374000c101d00 */
[----:B------:R-:W-:-:S05]  /*8e80*/  @P0 BRA `(.L_x_885) ;  /* 0x0000058000000947 */ /* 0x000fca0003800000 */
[----:B------:R-:W-:Y:S01]  /*8e90*/  LEA.HI R208, R17, R17, RZ, 0x1 ;  /* 0x0000001111d07211 */ /* 0x000fe200078f08ff */
[----:B-----5:R-:W-:Y:S01]  /*8ea0*/  IMAD.MOV.U32 R49, RZ, RZ, R39 ;  /* 0x000000ffff317224 */ /* 0x020fe200078e0027 */
[--C-:B------:R-:W-:Y:S01]  /*8eb0*/  HADD2.F32 R39, -RZ, R36.reuse.H1_H1 ;  /* 0x30000024ff277230 */ /* 0x100fe20000004100 */
[----:B------:R-:W-:Y:S02]  /*8ec0*/  MOV R203, RZ ;  /* 0x000000ff00cb7202 */ /* 0x000fe40000000f00 */
[----:B------:R-:W-:Y:S02]  /*8ed0*/  SHF.R.S32.HI R208, RZ, 0x1, R208 ;  /* 0x00000001ffd07819 */ /* 0x000fe400000114d0 */
[----:B------:R-:W-:Y:S01]  /*8ee0*/  MOV R51, R37 ;  /* 0x0000002500337202 */ /* 0x000fe20000000f00 */
[----:B------:R-:W-:Y:S01]  /*8ef0*/  HADD2.F32 R37, -RZ, R36.H0_H0 ;  /* 0x20000024ff257230 */ /* 0x000fe20000004100 */
[-C--:B------:R-:W-:Y:S02]  /*8f00*/  ISETP.GE.AND P1, PT, R11, R208.reuse, PT ;  /* 0x000000d00b00720c */ /* 0x080fe40003f26270 */
[----:B------:R-:W-:Y:S02]  /*8f10*/  MOV R204, R208 ;  /* 0x000000d000cc7202 */ /* 0x000fe40000000f00 */
[----:B------:R-:W-:Y:S09]  /*8f20*/  MOV R54, R38 ;  /* 0x0000002600367202 */ /* 0x000ff20000000f00 */
[C---:B------:R-:W-:Y:S02]  /*8f30*/  @P1 IADD3 R204, -R208.reuse, RZ, RZ ;  /* 0x000000ffd0cc1210 */ /* 0x040fe40007ffe1ff */
[----:B------:R-:W-:Y:S02]  /*8f40*/  @P1 IADD3 R203, -R208, RZ, RZ ;  /* 0x000000ffd0cb1210 */ /* 0x000fe40007ffe1ff */
[----:B------:R-:W-:Y:S02]  /*8f50*/  LEA R22, P0, R204, R206, 0x1 ;  /* 0x000000cecc167211 */ /* 0x000fe400078008ff */
[----:B------:R-:W-:Y:S02]  /*8f60*/  IADD3 R201, P2, R156, R203, RZ ;  /* 0x000000cb9cc97210 */ /* 0x000fe40007f5e0ff */
[----:B------:R-:W-:Y:S02]  /*8f70*/  LEA.HI.X.SX32 R23, R204, R207, 0x1, P0 ;  /* 0x000000cfcc177211 */ /* 0x000fe400000f0eff */
[----:B------:R-:W-:Y:S02]  /*8f80*/  LEA.HI.X.SX32 R204, R203, R145, 0x1, P2 ;  /* 0x00000091cbcc7211 */ /* 0x000fe400010f0eff */
[----:B------:R-:W-:Y:S01]  /*8f90*/  MOV R203, RZ ;  /* 0x000000ff00cb7202 */ /* 0x000fe20000000f00 */
[----:B------:R-:W-:Y:S01]  /*8fa0*/  @P1 IMAD.MOV R203, RZ, RZ, -R208 ;  /* 0x000000ffffcb1224 */ /* 0x000fe200078e0ad0 */
[C---:B-1----:R-:W-:Y:S01]  /*8fb0*/  LEA R206, P0, R201.reuse, R128, 0x1 ;  /* 0x00000080c9ce7211 */ /* 0x042fe200078008ff */
[----:B------:R-:W3:Y:S03]  /*8fc0*/  LD.E.128 R28, [R22.64] ;  /* 0x00000006161c7980 */ /* 0x000ee6000c101d00 */
        /* <DEDUP_REMOVED lines=68> */
.L_x_885:
[----:B------:R-:W-:Y:S05]  /*9410*/  BSYNC B0 ;  /* 0x0000000000007941 */ /* 0x000fea0003800000 */
.L_x_884:
[C---:B------:R-:W-:Y:S04]  /*9420*/  LEA R2, P0, R91.reuse, R132, 0x1 ;  /* 0x000000845b027211 */ /* 0x040fe800078008ff */
[----:B------:R-:W-:Y:S05]  /*9430*/  LEA.HI.X R3, R91, R133, R90, 0x1, P0 ;  /* 0x000000855b037211 */ /* 0x000fea00000f0c5a */
[----:B-----5:R3:W-:Y:S04]  /*9440*/  ST.E.128 [R2.64], R36 ;  /* 0x0000002402007985 */ /* 0x0207e8000c101d06 */
.L_x_883:
[----:B------:R-:W-:Y:S05]  /*9450*/  BSYNC B1 ;  /* 0x0000000000017941 */ /* 0x000fea0003800000 */
.L_x_882:
[----:B------:R-:W-:Y:S01]  /*9460*/  ISETP.GE.AND P0, PT, R10, R125, PT ;  /* 0x0000007d0a00720c */ /* 0x000fe20003f06270 */
[----:B------:R-:W-:Y:S01]  /*9470*/  @!UPT UIADD3 URZ, URZ, URZ, URZ ;  /* 0x0000003f3f3ff290 */ /* 0x000fe2000fffe03f */
[----:B------:R-:W-:Y:S11]  /*9480*/  BSSY B1, `(.L_x_886) ;  /* 0x0000064000017945 */ /* 0x000ff60003800000 */
[----:B------:R-:W-:-:S05]  /*9490*/  @P0 BRA `(.L_x_887) ;  /* 0x0000062000000947 */ /* 0x000fca0003800000 */
[C---:B-1-3--:R-:W-:Y:S01]  /*94a0*/  LEA R206, P0, R101.reuse, R126, 0x1 ;  /* 0x0000007e65ce7211 */ /* 0x04afe200078008ff */
[----:B------:R-:W-:Y:S03]  /*94b0*/  BSSY B0, `(.L_x_888) ;  /* 0x000005d000007945 */ /* 0x000fe60003800000 */
[----:B------:R-:W-:Y:S02]  /*94c0*/  LEA.HI.X R207, R101, R127, R104, 0x1, P0 ;  /* 0x0000007f65cf7211 */ /* 0x000fe400000f0c68 */
[----:B------:R-:W-:Y:S03]  /*94d0*/  ISETP.GE.AND P0, PT, R10, R17, PT ;  /* 0x000000110a00720c */ /* 0x000fe60003f06270 */
[----:B----4-:R1:W5:Y:S10]  /*94e0*/  LD.E.128 R36, [R206.64] ;  /* 0x00000006ce247980 */ /* 0x010374000c101d00 */
        /* <DEDUP_REMOVED lines=89> */
.L_x_889:
[----:B------:R-:W-:Y:S05]  /*9a80*/  BSYNC B0 ;  /* 0x0000000000007941 */ /* 0x000fea0003800000 */
.L_x_888:
[C---:B------:R-:W-:Y:S04]  /*9a90*/  LEA R2, P0, R87.reuse, R132, 0x1 ;  /* 0x0000008457027211 */ /* 0x040fe800078008ff */
[----:B------:R-:W-:Y:S05]  /*9aa0*/  LEA.HI.X R3, R87, R133, R86, 0x1, P0 ;  /* 0x0000008557037211 */ /* 0x000fea00000f0c56 */
[----:B-----5:R3:W-:Y:S04]  /*9ab0*/  ST.E.128 [R2.64], R36 ;  /* 0x0000002402007985 */ /* 0x0207e8000c101d06 */
.L_x_887:
[----:B------:R-:W-:Y:S05]  /*9ac0*/  BSYNC B1 ;  /* 0x0000000000017941 */ /* 0x000fea0003800000 */
.L_x_886:
[----:B------:R-:W-:Y:S11]  /*9ad0*/  ISETP.GE.AND P0, PT, R9, R125, PT ;  /* 0x0000007d0900720c */ /* 0x000ff60003f06270 */
[----:B------:R-:W-:Y:S02]  /*9ae0*/  @!UPT UIADD3 URZ, URZ, URZ, URZ ;  /* 0x0000003f3f3ff290 */ /* 0x000fe4000fffe03f */
        /* <DEDUP_REMOVED lines=95> */
.L_x_891:
[----:B------:R-:W-:Y:S05]  /*a0e0*/  BSYNC B0 ;  /* 0x0000000000007941 */ /* 0x000fea0003800000 */
.L_x_890:
[C---:B------:R-:W-:Y:S04]  /*a0f0*/  LEA R2, P0, R81.reuse, R132, 0x1 ;  /* 0x0000008451027211 */ /* 0x040fe800078008ff */
[----:B------:R-:W-:Y:S05]  /*a100*/  LEA.HI.X R3, R81, R133, R80, 0x1, P0 ;  /* 0x0000008551037211 */ /* 0x000fea00000f0c50 */
[----:B-----5:R3:W-:Y:S04]  /*a110*/  ST.E.128 [R2.64], R36 ;  /* 0x0000002402007985 */ /* 0x0207e8000c101d06 */
.L_x_877:
[----:B------:R-:W-:Y:S05]  /*a120*/  BSYNC B2 ;  /* 0x0000000000027941 */ /* 0x000fea0003800000 */
.L_x_876:
        /* <DEDUP_REMOVED lines=103> */
.L_x_897:
[----:B------:R-:W-:Y:S05]  /*a7a0*/  BSYNC B0 ;  /* 0x0000000000007941 */ /* 0x000fea0003800000 */
.L_x_896:
[C---:B------:R-:W-:Y:S04]  /*a7b0*/  LEA R2, P0, R92.reuse, R132, 0x1 ;  /* 0x000000845c027211 */ /* 0x040fe800078008ff */
[----:B------:R-:W-:Y:S05]  /*a7c0*/  LEA.HI.X R3, R92, R133, R93, 0x1, P0 ;  /* 0x000000855c037211 */ /* 0x000fea00000f0c5d */
[----:B-----5:R3:W-:Y:S04]  /*a7d0*/  ST.E.128 [R2.64], R36 ;  /* 0x0000002402007985 */ /* 0x0207e8000c101d06 */
.L_x_895:
[----:B------:R-:W-:Y:S05]  /*a7e0*/  BSYNC B1 ;  /* 0x0000000000017941 */ /* 0x000fea0003800000 */
.L_x_894:
        /* <DEDUP_REMOVED lines=98> */
.L_x_901:
[----:B------:R-:W-:Y:S05]  /*ae10*/  BSYNC B0 ;  /* 0x0000000000007941 */ /* 0x000fea0003800000 */
.L_x_900:
[C---:B------:R-:W-:Y:S04]  /*ae20*/  LEA R2, P0, R89.reuse, R132, 0x1 ;  /* 0x0000008459027211 */ /* 0x040fe800078008ff */
[----:B------:R-:W-:Y:S05]  /*ae30*/  LEA.HI.X R3, R89, R133, R88, 0x1, P0 ;  /* 0x0000008559037211 */ /* 0x000fea00000f0c58 */
[----:B-----5:R3:W-:Y:S04]  /*ae40*/  ST.E.128 [R2.64], R36 ;  /* 0x0000002402007985 */ /* 0x0207e8000c101d06 */
.L_x_899:
[----:B------:R-:W-:Y:S05]  /*ae50*/  BSYNC B1 ;  /* 0x0000000000017941 */ /* 0x000fea0003800000 */
.L_x_898:
[----:B------:R-:W-:Y:S01]  /*ae60*/  ISETP.GE.AND P0, PT, R10, R125, PT ;  /* 0x0000007d0a00720c */ /* 0x000fe20003f06270 */
[----:B------:R-:W-:Y:S01]  /*ae70*/  @!UPT UIADD3 URZ, URZ, URZ, URZ ;  /* 0x0000003f3f3ff290 */ /* 0x000fe2000fffe03f */
[----:B------:R-:W-:Y:S11]  /*ae80*/  BSSY B1, `(.L_x_902) ;  /* 0x0000064000017945 */ /* 0x000ff60003800000 */
[----:B------:R-:W-:-:S05]  /*ae90*/  @P0 BRA `(.L_x_903) ;  /* 0x0000062000000947 */ /* 0x000fca0003800000 */
[C---:B------:R-:W-:Y:S01]  /*aea0*/  LEA R44, P0, R106.reuse, R126, 0x1 ;  /* 0x0000007e6a2c7211 */ /* 0x040fe200078008ff */
[----:B------:R-:W-:Y:S03]  /*aeb0*/  BSSY B0, `(.L_x_904) ;  /* 0x000005d000007945 */ /* 0x000fe60003800000 */
[----:B------:R-:W-:Y:S02]  /*aec0*/  LEA.HI.X R45, R106, R127, R103, 0x1, P0 ;  /* 0x0000007f6a2d7211 */ /* 0x000fe400000f0c67 */
[----:B------:R-:W-:Y:S03]  /*aed0*/  ISETP.GE.AND P0, PT, R10, R17, PT ;  /* 0x000000110a00720c */ /* 0x000fe60003f06270 */
[----:B-1-34-:R1:W5:Y:S10]  /*aee0*/  LD.E.128 R36, [R44.64] ;  /* 0x000000062c247980 */ /* 0x01a374000c101d00 */
        /* <DEDUP_REMOVED lines=16> */
[C---:B------:R-:W-:Y:S02]  /*aff0*/  LEA R204, P0, R6.reuse, R128, 0x1 ;  /* 0x0000008006cc7211 */ /* 0x040fe400078008ff */
[-C--:B------:R-:W-:Y:S01]  /*b000*/  LEA.HI.X.SX32 R43, R43, R140.reuse, 0x1, P2 ;  /* 0x0000008c2b2b7211 */ /* 0x080fe200010f0eff */
[----:B------:R-:W3:Y:S03]  /*b010*/  LD.E.128 R28, [R22.64] ;  /* 0x00000006161c7980 */ /* 0x000ee6000c101d00 */
[----:B------:R-:W-:Y:S02]  /*b020*/  LEA.HI.X R205, R6, R129, R43, 0x1, P0 ;  /* 0x0000008106cd7211 */ /* 0x000fe400000f0c2b */
[----:B------:R-:W-:Y:S01]  /*b030*/  MOV R43, RZ ;  /* 0x000000ff002b7202 */ /* 0x000fe20000000f00 */
[----:B------:R-:W-:Y:S03]  /*b040*/  @P1 IMAD.MOV R43, RZ, RZ, -R7 ;  /* 0x000000ffff2b1224 */ /* 0x000fe600078e0a07 */
[----:B------:R-:W4:Y:S02]  /*b050*/  LD.E.128 R204, [R204.64] ;  /* 0x00000006cccc7980 */ /* 0x000f24000c101d00 */
[----:B------:R-:W-:Y:S04]  /*b060*/  IADD3 R7, P0, R152, R43, RZ ;  /* 0x0000002b98077210 */ /* 0x000fe80007f1e0ff */
[----:B------:R-:W-:Y:S02]  /*b070*/  LEA.HI.X.SX32 R6, R43, R140, 0x1, P0 ;  /* 0x0000008c2b067211 */ /* 0x000fe400000f0eff */
        /* <DEDUP_REMOVED lines=64> */
.L_x_905:
[----:B------:R-:W-:Y:S05]  /*b480*/  BSYNC B0 ;  /* 0x0000000000007941 */ /* 0x000fea0003800000 */
.L_x_904:
[C---:B------:R-:W-:Y:S04]  /*b490*/  LEA R2, P0, R85.reuse, R132, 0x1 ;  /* 0x0000008455027211 */ /* 0x040fe800078008ff */
[----:B------:R-:W-:Y:S05]  /*b4a0*/  LEA.HI.X R3, R85, R133, R84, 0x1, P0 ;  /* 0x0000008555037211 */ /* 0x000fea00000f0c54 */
[----:B-----5:R3:W-:Y:S04]  /*b4b0*/  ST.E.128 [R2.64], R36 ;  /* 0x0000002402007985 */ /* 0x0207e8000c101d06 */
.L_x_903:
[----:B------:R-:W-:Y:S05]  /*b4c0*/  BSYNC B1 ;  /* 0x0000000000017941 */ /* 0x000fea0003800000 */
.L_x_902:
[----:B------:R-:W-:Y:S11]  /*b4d0*/  ISETP.GE.AND P0, PT, R9, R125, PT ;  /* 0x0000007d0900720c */ /* 0x000ff60003f06270 */
[----:B------:R-:W-:Y:S02]  /*b4e0*/  @!UPT UIADD3 URZ, URZ, URZ, URZ ;  /* 0x0000003f3f3ff290 */ /* 0x000fe4000fffe03f */
[----:B------:R-:W-:-:S05]  /*b4f0*/  @P0 BRA `(.L_x_893) ;  /* 0x0000061000000947 */ /* 0x000fca0003800000 */
[C---:B-1-3--:R-:W-:Y:S01]  /*b500*/  LEA R2, P0, R114.reuse, R126, 0x1 ;  /* 0x0000007e72027211 */ /* 0x04afe200078008ff */
[----:B------:R-:W-:Y:S03]  /*b510*/  BSSY B0, `(.L_x_906) ;  /* 0x000005c000007945 */ /* 0x000fe60003800000 */
[----:B------:R-:W-:Y:S02]  /*b520*/  LEA.HI.X R3, R114, R127, R111, 0x1, P0 ;  /* 0x0000007f72037211 */ /* 0x000fe400000f0c6f */
[----:B------:R-:W-:Y:S03]  /*b530*/  ISETP.GE.AND P0, PT, R9, R17, PT ;  /* 0x000000110900720c */ /* 0x000fe60003f06270 */
[----:B------:R1:W5:Y:S10]  /*b540*/  LD.E.128 R28, [R2.64] ;  /* 0x00000006021c7980 */ /* 0x000374000c101d00 */
[----:B------:R-:W-:-:S05]  /*b550*/  @P0 BRA `(.L_x_907) ;  /* 0x0000057000000947 */ /* 0x000fca0003800000 */
[----:B------:R-:W-:Y:S01]  /*b560*/  LEA.HI R0, R17, R17, RZ, 0x1 ;  /* 0x0000001111007211 */ /* 0x000fe200078f08ff */
[----:B------:R-:W-:Y:S01]  /*b570*/  IMAD.MOV.U32 R23, RZ, RZ, RZ ;  /* 0x000000ffff177224 */ /* 0x000fe200078e00ff */
[----:B------:R-:W-:Y:S01]  /*b580*/  MOV R5, RZ ;  /* 0x000000ff00057202 */ /* 0x000fe20000000f00 */
[----:B----45:R-:W-:Y:S01]  /*b590*/  IMAD.MOV.U32 R36, RZ, RZ, R30 ;  /* 0x000000ffff247224 */ /* 0x030fe200078e001e */
[----:B------:R-:W-:Y:S02]  /*b5a0*/  SHF.R.S32.HI R0, RZ, 0x1, R0 ;  /* 0x00000001ff007819 */ /* 0x000fe40000011400 */
[----:B------:R-:W-:Y:S02]  /*b5b0*/  MOV R39, R29 ;  /* 0x0000001d00277202 */ /* 0x000fe40000000f00 */
[-C--:B------:R-:W-:Y:S02]  /*b5c0*/  ISETP.GE.AND P1, PT, R9, R0.reuse, PT ;  /* 0x000000000900720c */ /* 0x080fe40003f26270 */
[----:B------:R-:W-:Y:S02]  /*b5d0*/  MOV R6, R0 ;  /* 0x0000000000067202 */ /* 0x000fe40000000f00 */
[----:B------:R-:W-:Y:S09]  /*b5e0*/  MOV R37, R31 ;  /* 0x0000001f00257202 */ /* 0x000ff20000000f00 */
[C---:B------:R-:W-:Y:S02]  /*b5f0*/  @P1 IADD3 R6, -R0.reuse, RZ, RZ ;  /* 0x000000ff00061210 */ /* 0x040fe40007ffe1ff */
[----:B------:R-:W-:Y:S02]  /*b600*/  @P1 IADD3 R5, -R0, RZ, RZ ;  /* 0x000000ff00051210 */ /* 0x000fe40007ffe1ff */
[----:B-1----:R-:W-:Y:S02]  /*b610*/  LEA R2, P0, R6, R2, 0x1 ;  /* 0x0000000206027211 */ /* 0x002fe400078008ff */
[----:B------:R-:W-:Y:S02]  /*b620*/  IADD3 R4, P2, R150, R5, RZ ;  /* 0x0000000596047210 */ /* 0x000fe40007f5e0ff */
[----:B------:R-:W-:Y:S02]  /*b630*/  LEA.HI.X.SX32 R3, R6, R3, 0x1, P0 ;  /* 0x0000000306037211 */ /* 0x000fe400000f0eff */
[----:B------:R-:W-:Y:S02]  /*b640*/  LEA R40, P0, R4, R128, 0x1 ;  /* 0x0000008004287211 */ /* 0x000fe400078008ff */
[-C--:B------:R-:W-:Y:S01]  /*b650*/  LEA.HI.X.SX32 R5, R5, R138.reuse, 0x1, P2 ;  /* 0x0000008a05057211 */ /* 0x080fe200010f0eff */
[----:B------:R-:W3:Y:S01]  /*b660*/  LD.E.128 R24, [R2.64] ;  /* 0x0000000602187980 */ /* 0x000ee2000c101d00 */
[----:B------:R-:W-:Y:S02]  /*b670*/  @P1 IADD3 R23, -R0, RZ, RZ ;  /* 0x000000ff00171210 */ /* 0x000fe40007ffe1ff */
[----:B------:R-:W-:Y:S02]  /*b680*/  LEA.HI.X R41, R4, R129, R5, 0x1, P0 ;  /* 0x0000008104297211 */ /* 0x000fe400000f0c05 */
[----:B------:R-:W-:Y:S04]  /*b690*/  IADD3 R7, P0, R150, R23, RZ ;  /* 0x0000001796077210 */ /* 0x000fe80007f1e0ff */
[----:B------:R-:W4:Y:S01]  /*b6a0*/  LD.E.128 R40, [R40.64] ;  /* 0x0000000628287980 */ /* 0x000f22000c101d00 */
[----:B------:R-:W-:Y:S02]  /*b6b0*/  LEA.HI.X.SX32 R0, R23, R138, 0x1, P0 ;  /* 0x0000008a17007211 */ /* 0x000fe400000f0eff */
[C---:B------:R-:W-:Y:S04]  /*b6c0*/  LEA R4, P0, R7.reuse, R130, 0x1 ;  /* 0x0000008207047211 */ /* 0x040fe800078008ff */
[----:B------:R-:W-:Y:S05]  /*b6d0*/  LEA.HI.X R5, R7, R131, R0, 0x1, P0 ;  /* 0x0000008307057211 */ /* 0x000fea00000f0c00 */
[----:B--2---:R1:W2:Y:S01]  /*b6e0*/  LD.E.128 R32, [R4.64] ;  /* 0x0000000604207980 */ /* 0x0042a2000c101d00 */
[--C-:B---3--:R-:W-:Y:S01]  /*b6f0*/  HADD2.F32 R29, -RZ, R24.reuse.H0_H0 ;  /* 0x20000018ff1d7230 */ /* 0x108fe20000004100 */
[----:B------:R-:W-:Y:S01]  /*b700*/  MOV R22, R26 ;  /* 0x0000001a00167202 */ /* 0x000fe20000000f00 */
[----:B------:R-:W-:Y:S01]  /*b710*/  HADD2.F32 R26, -RZ, R39.H0_H0 ;  /* 0x20000027ff1a7230 */ /* 0x000fe20000004100 */
[----:B------:R-:W-:Y:S01]  /*b720*/  MOV R23, R27 ;  /* 0x0000001b00177202 */ /* 0x000fe20000000f00 */
[----:B------:R-:W-:Y:S02]  /*b730*/  HADD2.F32 R27, -RZ, R24.H1_H1 ;  /* 0x30000018ff1b7230 */ /* 0x000fe40000004100 */
[--C-:B------:R-:W-:Y:S02]  /*b740*/  HADD2.F32 R24, -RZ, R25.reuse.H0_H0 ;  /* 0x20000019ff187230 */ /* 0x100fe40000004100 */
[----:B------:R-:W-:Y:S02]  /*b750*/  HADD2.F32 R25, -RZ, R25.H1_H1 ;  /* 0x30000019ff197230 */ /* 0x000fe40000004100 */
[--C-:B----4-:R-:W-:Y:S02]  /*b760*/  HADD2.F32 R3, -RZ, R41.reuse.H0_H0 ;  /* 0x20000029ff037230 */ /* 0x110fe40000004100 */
[----:B-1----:R-:W-:Y:S02]  /*b770*/  HADD2.F32 R4, -RZ, R41.H1_H1 ;  /* 0x30000029ff047230 */ /* 0x002fe40000004100 */
[--C-:B------:R-:W-:Y:S01]  /*b780*/  HADD2.F32 R7, -RZ, R43.reuse.H0_H0 ;  /* 0x2000002bff077230 */ /* 0x100fe20000004100 */
[----:B------:R-:W-:Y:S01]  /*b790*/  @!P1 FADD.FTZ R3, -R3, -RZ ;  /* 0x800000ff03039221 */ /* 0x000fe20000010100 */
[----:B------:R-:W-:Y:S01]  /*b7a0*/  HADD2.F32 R8, -RZ, R43.H1_H1 ;  /* 0x3000002bff087230 */ /* 0x000fe20000004100 */
[----:B------:R-:W-:Y:S01]  /*b7b0*/  @!P1 FADD.FTZ R4, -R4, -RZ ;  /* 0x800000ff04049221 */ /* 0x000fe20000010100 */
[----:B------:R-:W-:Y:S01]  /*b7c0*/  HADD2.F32 R0, -RZ, R40.H0_H0 ;  /* 0x20000028ff007230 */ /* 0x000fe20000004100 */
[----:B------:R-:W-:Y:S01]  /*b7d0*/  FMUL.FTZ R3, R24, R3 ;  /* 0x0000000318037220 */ /* 0x000fe20000410000 */
[--C-:B------:R-:W-:Y:S01]  /*b7e0*/  HADD2.F32 R5, -RZ, R42.reuse.H0_H0 ;  /* 0x2000002aff057230 */ /* 0x100fe20000004100 */
[----:B------:R-:W-:Y:S01]  /*b7f0*/  FMUL.FTZ R4, R25, R4 ;  /* 0x0000000419047220 */ /* 0x000fe20000410000 */
[----:B------:R-:W-:Y:S01]  /*b800*/  HADD2.F32 R6, -RZ, R42.H1_H1 ;  /* 0x3000002aff067230 */ /* 0x000fe20000004100 */
[----:B------:R-:W-:Y:S01]  /*b810*/  @!P1 FADD.FTZ R7, -R7, -RZ ;  /* 0x800000ff07079221 */ /* 0x000fe20000010100 */
[----:B------:R-:W-:Y:S01]  /*b820*/  HADD2.F32 R2, -RZ, R40.H1_H1 ;  /* 0x30000028ff027230 */ /* 0x000fe20000004100 */
[----:B------:R-:W-:Y:S01]  /*b830*/  @!P1 FADD.FTZ R8, -R8, -RZ ;  /* 0x800000ff08089221 */ /* 0x000fe20000010100 */
[--C-:B------:R-:W-:Y:S01]  /*b840*/  HADD2.F32 R24, -RZ, R22.reuse.H0_H0 ;  /* 0x20000016ff187230 */ /* 0x100fe20000004100 */
[----:B------:R-:W-:Y:S01]  /*b850*/  @!P1 FADD.FTZ R0, -R0, -RZ ;  /* 0x800000ff00009221 */ /* 0x000fe20000010100 */
[----:B------:R-:W-:Y:S01]  /*b860*/  HADD2.F32 R25, -RZ, R22.H1_H1 ;  /* 0x30000016ff197230 */ /* 0x000fe20000004100 */
[----:B------:R-:W-:Y:S01]  /*b870*/  @!P1 FADD.FTZ R5, -R5, -RZ ;  /* 0x800000ff05059221 */ /* 0x000fe20000010100 */
[--C-:B------:R-:W-:Y:S01]  /*b880*/  HADD2.F32 R22, -RZ, R23.reuse.H0_H0 ;  /* 0x20000017ff167230 */ /* 0x100fe20000004100 */
[----:B------:R-:W-:Y:S01]  /*b890*/  @!P1 FADD.FTZ R6, -R6, -RZ ;  /* 0x800000ff06069221 */ /* 0x000fe20000010100 */
[----:B------:R-:W-:Y:S01]  /*b8a0*/  HADD2.F32 R23, -RZ, R23.H1_H1 ;  /* 0x30000017ff177230 */ /* 0x000fe20000004100 */
[----:B------:R-:W-:Y:S01]  /*b8b0*/  @!P1 FADD.FTZ R2, -R2, -RZ ;  /* 0x800000ff02029221 */ /* 0x000fe20000010100 */
[----:B--2---:R-:W-:Y:S01]  /*b8c0*/  HADD2.F32 R30, -RZ, R34.H1_H1 ;  /* 0x30000022ff1e7230 */ /* 0x004fe20000004100 */
[----:B------:R-:W-:Y:S01]  /*b8d0*/  FMUL.FTZ R7, R22, R7 ;  /* 0x0000000716077220 */ /* 0x000fe20000410000 */
[----:B------:R-:W-:Y:S01]  /*b8e0*/  HADD2.F32 R22, -RZ, R32.H0_H0 ;  /* 0x20000020ff167230 */ /* 0x000fe20000004100 */
[----:B------:R-:W-:Y:S01]  /*b8f0*/  FMUL.FTZ R8, R23, R8 ;  /* 0x0000000817087220 */ /* 0x000fe20000410000 */
[----:B------:R-:W-:Y:S01]  /*b900*/  HADD2.F32 R23, -RZ, R28.H0_H0 ;  /* 0x2000001cff177230 */ /* 0x000fe20000004100 */
[----:B------:R-:W-:Y:S01]  /*b910*/  FMUL.FTZ R0, R29, R0 ;  /* 0x000000001d007220 */ /* 0x000fe20000410000 */
[----:B------:R-:W-:Y:S01]  /*b920*/  HADD2.F32 R29, -RZ, R34.H0_H0 ;  /* 0x20000022ff1d7230 */ /* 0x000fe20000004100 */
[----:B------:R-:W-:Y:S01]  /*b930*/  FMUL.FTZ R5, R24, R5 ;  /* 0x0000000518057220 */ /* 0x000fe20000410000 */
[----:B------:R-:W-:Y:S01]  /*b940*/  HADD2.F32 R24, -RZ, R32.H1_H1 ;  /* 0x30000020ff187230 */ /* 0x000fe20000004100 */
[----:B------:R-:W-:Y:S01]  /*b950*/  FMUL.FTZ R6, R25, R6 ;  /* 0x0000000619067220 */ /* 0x000fe20000410000 */
[----:B------:R-:W-:Y:S01]  /*b960*/  HADD2.F32 R25, -RZ, R28.H1_H1 ;  /* 0x3000001cff197230 */ /* 0x000fe20000004100 */
[----:B------:R-:W-:Y:S01]  /*b970*/  FMUL.FTZ R2, R27, R2 ;  /* 0x000000021b027220 */ /* 0x000fe20000410000 */
[--C-:B------:R-:W-:Y:S01]  /*b980*/  HADD2.F32 R27, -RZ, R33.reuse.H0_H0 ;  /* 0x20000021ff1b7230 */ /* 0x100fe20000004100 */
[----:B------:R-:W-:Y:S01]  /*b990*/  FFMA.FTZ R0, R23, R22, R0 ;  /* 0x0000001617007223 */ /* 0x000fe20000010000 */
[----:B------:R-:W-:Y:S01]  /*b9a0*/  HADD2.F32 R28, -RZ, R33.H1_H1 ;  /* 0x30000021ff1c7230 */ /* 0x000fe20000004100 */
[----:B------:R-:W-:Y:S01]  /*b9b0*/  FFMA.FTZ R2, R25, R24, R2 ;  /* 0x0000001819027223 */ /* 0x000fe20000010002 */
[----:B------:R-:W-:Y:S01]  /*b9c0*/  HADD2.F32 R23, -RZ, R39.H1_H1 ;  /* 0x30000027ff177230 */ /* 0x000fe20000004100 */
[----:B------:R-:W-:Y:S01]  /*b9d0*/  FFMA.FTZ R3, R26, R27, R3 ;  /* 0x0000001b1a037223 */ /* 0x000fe20000010003 */
[--C-:B------:R-:W-:Y:S02]  /*b9e0*/  HADD2.F32 R22, -RZ, R36.reuse.H0_H0 ;  /* 0x20000024ff167230 */ /* 0x100fe40000004100 */
[----:B------:R-:W-:Y:S01]  /*b9f0*/  HADD2.F32 R25, -RZ, R36.H1_H1 ;  /* 0x30000024ff197230 */ /* 0x000fe20000004100 */
[----:B------:R-:W-:Y:S01]  /*ba00*/  FFMA.FTZ R4, R23, R28, R4 ;  /* 0x0000001c17047223 */ /* 0x000fe20000010004 */
[----:B------:R-:W-:Y:S01]  /*ba10*/  HADD2.F32 R31, -RZ, R35.H0_H0 ;  /* 0x20000023ff1f7230 */ /* 0x000fe20000004100 */
[----:B------:R-:W-:Y:S01]  /*ba20*/  F2FP.PACK_AB R28, R2, R0 ;  /* 0x00000000021c723e */ /* 0x000fe200000000ff */
[----:B------:R-:W-:Y:S01]  /*ba30*/  FFMA.FTZ R5, R22, R29, R5 ;  /* 0x0000001d16057223 */ /* 0x000fe20000010005 */
        /* <DEDUP_REMOVED lines=9> */
.L_x_907:
[----:B------:R-:W-:Y:S05]  /*bad0*/  BSYNC B0 ;  /* 0x0000000000007941 */ /* 0x000fea0003800000 */
.L_x_906:
[C---:B-1----:R-:W-:Y:S04]  /*bae0*/  LEA R2, P0, R79.reuse, R132, 0x1 ;  /* 0x000000844f027211 */ /* 0x042fe800078008ff */
[----:B------:R-:W-:Y:S05]  /*baf0*/  LEA.HI.X R3, R79, R133, R78, 0x1, P0 ;  /* 0x000000854f037211 */ /* 0x000fea00000f0c4e */
[----:B-----5:R1:W-:Y:S04]  /*bb00*/  ST.E.128 [R2.64], R28 ;  /* 0x0000001c02007985 */ /* 0x0203e8000c101d06 */
.L_x_893:
[----:B------:R-:W-:Y:S05]  /*bb10*/  BSYNC B2 ;  /* 0x0000000000027941 */ /* 0x000fea0003800000 */
.L_x_892:
        /* <DEDUP_REMOVED lines=9> */
[----:B-1-3--:R-:W-:Y:S01]  /*bbb0*/  IMAD.WIDE.U32 R2, R198, 0x60, R126 ;  /* 0x00000060c6027825 */ /* 0x00afe200078e007e */
[----:B------:R-:W-:Y:S01]  /*bbc0*/  ISETP.GE.AND P0, PT, R14, R17, PT ;  /* 0x000000110e00720c */ /* 0x000fe20003f06270 */
[----:B------:R-:W-:Y:S02]  /*bbd0*/  BSSY B0, `(.L_x_912) ;  /* 0x000005c000007945 */ /* 0x000fe40003800000 */
[----:B------:R-:W-:Y:S05]  /*bbe0*/  IMAD R0, R199, 0x60, RZ ;  /* 0x00000060c7007824 */ /* 0x000fea00078e02ff */
[----:B------:R-:W-:Y:S05]  /*bbf0*/  IADD3 R3, R3, R0, RZ ;  /* 0x0000000003037210 */ /* 0x000fea0007ffe0ff */
[----:B------:R1:W5:Y:S01]  /*bc00*/  LD.E.128 R28, [R2.64] ;  /* 0x00000006021c7980 */ /* 0x000362000c101d00 */
[----:B------:R-:W-:-:S05]  /*bc10*/  @P0 BRA `(.L_x_913) ;  /* 0x0000057000000947 */ /* 0x000fca0003800000 */
[----:B------:R-:W-:Y:S01]  /*bc20*/  LEA.HI R5, R17, R17, RZ, 0x1 ;  /* 0x0000001111057211 */ /* 0x000fe200078f08ff */
[----:B----45:R-:W-:Y:S01]  /*bc30*/  IMAD.MOV.U32 R36, RZ, RZ, R30 ;  /* 0x000000ffff247224 */ /* 0x030fe200078e001e */
[----:B------:R-:W-:Y:S02]  /*bc40*/  MOV R4, RZ ;  /* 0x000000ff00047202 */ /* 0x000fe40000000f00 */
[----:B------:R-:W-:Y:S02]  /*bc50*/  SHF.R.S32.HI R5, RZ, 0x1, R5 ;  /* 0x00000001ff057819 */ /* 0x000fe40000011405 */
[----:B------:R-:W-:Y:S02]  /*bc60*/  MOV R39, R29 ;  /* 0x0000001d00277202 */ /* 0x000fe40000000f00 */
[-C--:B------:R-:W-:Y:S02]  /*bc70*/  ISETP.GE.AND P1, PT, R14, R5.reuse, PT ;  /* 0x000000050e00720c */ /* 0x080fe40003f26270 */
[----:B------:R-:W-:Y:S02]  /*bc80*/  MOV R6, R5 ;  /* 0x0000000500067202 */ /* 0x000fe40000000f00 */
[----:B------:R-:W-:Y:S09]  /*bc90*/  MOV R37, R31 ;  /* 0x0000001f00257202 */ /* 0x000ff20000000f00 */
[C---:B------:R-:W-:Y:S02]  /*bca0*/  @P1 IADD3 R6, -R5.reuse, RZ, RZ ;  /* 0x000000ff05061210 */ /* 0x040fe40007ffe1ff */
[----:B------:R-:W-:Y:S02]  /*bcb0*/  @P1 IADD3 R4, -R5, RZ, RZ ;  /* 0x000000ff05041210 */ /* 0x000fe40007ffe1ff */
[C---:B-1----:R-:W-:Y:S02]  /*bcc0*/  LEA R2, P0, R6.reuse, R2, 0x1 ;  /* 0x0000000206027211 */ /* 0x042fe400078008ff */
[----:B------:R-:W-:Y:S02]  /*bcd0*/  IADD3 R0, P2, R157, R4, RZ ;  /* 0x000000049d007210 */ /* 0x000fe40007f5e0ff */
[----:B------:R-:W-:Y:S02]  /*bce0*/  LEA.HI.X.SX32 R3, R6, R3, 0x1, P0 ;  /* 0x0000000306037211 */ /* 0x000fe400000f0eff */
[----:B------:R-:W-:Y:S02]  /*bcf0*/  LEA R40, P0, R0, R128, 0x1 ;  /* 0x0000008000287211 */ /* 0x000fe400078008ff */
[----:B------:R-:W-:Y:S01]  /*bd00*/  LEA.HI.X.SX32 R4, R4, R144, 0x1, P2 ;  /* 0x0000009004047211 */ /* 0x000fe200010f0eff */
[----:B------:R-:W3:Y:S03]  /*bd10*/  LD.E.128 R24, [R2.64] ;  /* 0x0000000602187980 */ /* 0x000ee6000c101d00 */
[----:B------:R-:W-:Y:S01]  /*bd20*/  LEA.HI.X R41, R0, R129, R4, 0x1, P0 ;  /* 0x0000008100297211 */ /* 0x000fe200000f0c04 */
[----:B------:R-:W-:Y:S01]  /*bd30*/  IMAD.MOV.U32 R0, RZ, RZ, RZ ;  /* 0x000000ffff007224 */ /* 0x000fe200078e00ff */
[----:B------:R-:W-:Y:S04]  /*bd40*/  @P1 IADD3 R0, -R5, RZ, RZ ;  /* 0x000000ff05001210 */ /* 0x000fe80007ffe1ff */
[----:B------:R-:W4:Y:S01]  /*bd50*/  LD.E.128 R40, [R40.64] ;  /* 0x0000000628287980 */ /* 0x000f22000c101d00 */
[----:B------:R-:W-:Y:S04]  /*bd60*/  IADD3 R7, P0, R157, R0, RZ ;  /* 0x000000009d077210 */ /* 0x000fe80007f1e0ff */
        /* <DEDUP_REMOVED lines=66> */
.L_x_913:
[----:B------:R-:W-:Y:S05]  /*c190*/  BSYNC B0 ;  /* 0x0000000000007941 */ /* 0x000fea0003800000 */
.L_x_912:
[----:B------:R-:W-:Y:S02]  /*c1a0*/  IMAD R0, R61, 0x60, RZ ;  /* 0x000000603d007824 */ /* 0x000fe400078e02ff */
[----:B-1----:R-:W-:Y:S05]  /*c1b0*/  IMAD.WIDE.U32 R2, R60, 0x60, R132 ;  /* 0x000000603c027825 */ /* 0x002fea00078e0084 */
[----:B------:R-:W-:Y:S05]  /*c1c0*/  IADD3 R3, R3, R0, RZ ;  /* 0x0000000003037210 */ /* 0x000fea0007ffe0ff */
[----:B-----5:R1:W-:Y:S02]  /*c1d0*/  ST.E.128 [R2.64], R28 ;  /* 0x0000001c02007985 */ /* 0x0203e4000c101d06 */
.L_x_911:
[----:B------:R-:W-:Y:S05]  /*c1e0*/  BSYNC B1 ;  /* 0x0000000000017941 */ /* 0x000fea0003800000 */
.L_x_910:
        /* <DEDUP_REMOVED lines=97> */
.L_x_917:
[----:B------:R-:W-:Y:S05]  /*c800*/  BSYNC B0 ;  /* 0x0000000000007941 */ /* 0x000fea0003800000 */
.L_x_916:
[C---:B-1----:R-:W-:Y:S04]  /*c810*/  LEA R2, P0, R83.reuse, R132, 0x1 ;  /* 0x0000008453027211 */ /* 0x042fe800078008ff */
[----:B------:R-:W-:Y:S05]  /*c820*/  LEA.HI.X R3, R83, R133, R82, 0x1, P0 ;  /* 0x0000008553037211 */ /* 0x000fea00000f0c52 */
[----:B-----5:R1:W-:Y:S04]  /*c830*/  ST.E.128 [R2.64], R28 ;  /* 0x0000001c02007985 */ /* 0x0203e8000c101d06 */
.L_x_915:
[----:B------:R-:W-:Y:S05]  /*c840*/  BSYNC B1 ;  /* 0x0000000000017941 */ /* 0x000fea0003800000 */
.L_x_914:
        /* <DEDUP_REMOVED lines=97> */
.L_x_921:
[----:B------:R-:W-:Y:S05]  /*ce60*/  BSYNC B0 ;  /* 0x0000000000007941 */ /* 0x000fea0003800000 */
.L_x_920:
[C---:B-1----:R-:W-:Y:S04]  /*ce70*/  LEA R2, P0, R77.reuse, R132, 0x1 ;  /* 0x000000844d027211 */ /* 0x042fe800078008ff */
[----:B------:R-:W-:Y:S05]  /*ce80*/  LEA.HI.X R3, R77, R133, R76, 0x1, P0 ;  /* 0x000000854d037211 */ /* 0x000fea00000f0c4c */
[----:B-----5:R1:W-:Y:S04]  /*ce90*/  ST.E.128 [R2.64], R28 ;  /* 0x0000001c02007985 */ /* 0x0203e8000c101d06 */
.L_x_919:
[----:B------:R-:W-:Y:S05]  /*cea0*/  BSYNC B1 ;  /* 0x0000000000017941 */ /* 0x000fea0003800000 */
.L_x_918:
        /* <DEDUP_REMOVED lines=13> */
[----:B------:R-:W-:Y:S02]  /*cf80*/  MOV R23, RZ ;  /* 0x000000ff00177202 */ /* 0x000fe40000000f00 */
[-C--:B------:R-:W-:Y:S02]  /*cf90*/  ISETP.GE.AND P1, PT, R9, R0.reuse, PT ;  /* 0x000000000900720c */ /* 0x080fe40003f26270 */
[----:B------:R-:W-:Y:S02]  /*cfa0*/  MOV R6, R0 ;  /* 0x0000000000067202 */ /* 0x000fe40000000f00 */
[----:B------:R-:W-:Y:S02]  /*cfb0*/  MOV R39, R29 ;  /* 0x0000001d00277202 */ /* 0x000fe40000000f00 */
[----:B------:R-:W-:Y:S07]  /*cfc0*/  MOV R36, R30 ;  /* 0x0000001e00247202 */ /* 0x000fee0000000f00 */
[C---:B------:R-:W-:Y:S01]  /*cfd0*/  @P1 IADD3 R6, -R0.reuse, RZ, RZ ;  /* 0x000000ff00061210 */ /* 0x040fe20007ffe1ff */
[----:B------:R-:W-:Y:S01]  /*cfe0*/  @P1 IMAD.MOV R23, RZ, RZ, -R0 ;  /* 0x000000ffff171224 */ /* 0x000fe200078e0a00 */
[----:B------:R-:W-:Y:S02]  /*cff0*/  @P1 IADD3 R5, -R0, RZ, RZ ;  /* 0x000000ff00051210 */ /* 0x000fe40007ffe1ff */
[----:B-1----:R-:W-:Y:S02]  /*d000*/  LEA R2, P0, R6, R2, 0x1 ;  /* 0x0000000206027211 */ /* 0x002fe400078008ff */
[----:B------:R-:W-:Y:S02]  /*d010*/  IADD3 R4, P2, R148, R5, RZ ;  /* 0x0000000594047210 */ /* 0x000fe40007f5e0ff */
[----:B------:R-:W-:Y:S02]  /*d020*/  LEA.HI.X.SX32 R3, R6, R3, 0x1, P0 ;  /* 0x0000000306037211 */ /* 0x000fe400000f0eff */
[C---:B------:R-:W-:Y:S02]  /*d030*/  LEA R40, P0, R4.reuse, R128, 0x1 ;  /* 0x0000008004287211 */ /* 0x040fe400078008ff */
[-C--:B------:R-:W-:Y:S01]  /*d040*/  LEA.HI.X.SX32 R5, R5, R136.reuse, 0x1, P2 ;  /* 0x0000008805057211 */ /* 0x080fe200010f0eff */
[----:B------:R1:W3:Y:S03]  /*d050*/  LD.E.128 R24, [R2.64] ;  /* 0x0000000602187980 */ /* 0x0002e6000c101d00 */
[----:B------:R-:W-:Y:S02]  /*d060*/  LEA.HI.X R41, R4, R129, R5, 0x1, P0 ;  /* 0x0000008104297211 */ /* 0x000fe400000f0c05 */
[----:B------:R-:W-:Y:S04]  /*d070*/  IADD3 R7, P0, R148, R23, RZ ;  /* 0x0000001794077210 */ /* 0x000fe80007f1e0ff */
[----:B------:R-:W1:Y:S01]  /*d080*/  LD.E.128 R40, [R40.64] ;  /* 0x0000000628287980 */ /* 0x000e62000c101d00 */
[----:B------:R-:W-:Y:S02]  /*d090*/  LEA.HI.X.SX32 R0, R23, R136, 0x1, P0 ;  /* 0x0000008817007211 */ /* 0x000fe400000f0eff */
[C---:B------:R-:W-:Y:S04]  /*d0a0*/  LEA R4, P0, R7.reuse, R130, 0x1 ;  /* 0x0000008207047211 */ /* 0x040fe800078008ff */
[----:B------:R-:W-:Y:S05]  /*d0b0*/  LEA.HI.X R5, R7, R131, R0, 0x1, P0 ;  /* 0x0000008307057211 */ /* 0x000fea00000f0c00 */
[----:B--2---:R4:W2:Y:S01]  /*d0c0*/  LD.E.128 R32, [R4.64] ;  /* 0x0000000604207980 */ /* 0x0048a2000c101d00 */
[--C-:B-1----:R-:W-:Y:S01]  /*d0d0*/  HADD2.F32 R3, -RZ, R41.reuse.H0_H0 ;  /* 0x20000029ff037230 */ /* 0x102fe20000004100 */
[----:B---3--:R-:W-:Y:S01]  /*d0e0*/  MOV R23, R25 ;  /* 0x0000001900177202 */ /* 0x008fe20000000f00 */
[----:B----4-:R-:W-:Y:S01]  /*d0f0*/  HADD2.F32 R4, -RZ, R41.H1_H1 ;  /* 0x30000029ff047230 */ /* 0x010fe20000004100 */
[----:B------:R-:W-:Y:S01]  /*d100*/  MOV R22, R26 ;  /* 0x0000001a00167202 */ /* 0x000fe20000000f00 */
[--C-:B------:R-:W-:Y:S01]  /*d110*/  HADD2.F32 R25, -RZ, R24.reuse.H1_H1 ;  /* 0x30000018ff197230 */ /* 0x100fe20000004100 */
[----:B------:R-:W-:Y:S01]  /*d120*/  MOV R17, R27 ;  /* 0x0000001b00117202 */ /* 0x000fe20000000f00 */
[----:B------:R-:W-:Y:S01]  /*d130*/  HADD2.F32 R27, -RZ, R24.H0_H0 ;  /* 0x20000018ff1b7230 */ /* 0x000fe20000004100 */
[----:B------:R-:W-:Y:S01]  /*d140*/  @!P1 FADD.FTZ R3, -R3, -RZ ;  /* 0x800000ff03039221 */ /* 0x000fe20000010100 */
[--C-:B------:R-:W-:Y:S01]  /*d150*/  HADD2.F32 R24, -RZ, R23.reuse.H0_H0 ;  /* 0x20000017ff187230 */ /* 0x100fe20000004100 */
[----:B------:R-:W-:Y:S01]  /*d160*/  @!P1 FADD.FTZ R4, -R4, -RZ ;  /* 0x800000ff04049221 */ /* 0x000fe20000010100 */
[----:B------:R-:W-:Y:S02]  /*d170*/  HADD2.F32 R23, -RZ, R23.H1_H1 ;  /* 0x30000017ff177230 */ /* 0x000fe40000004100 */
[----:B------:R-:W-:Y:S01]  /*d180*/  HADD2.F32 R6, -RZ, R42.H1_H1 ;  /* 0x3000002aff067230 */ /* 0x000fe20000004100 */
[----:B------:R-:W-:Y:S01]  /*d190*/  FMUL.FTZ R3, R24, R3 ;  /* 0x0000000318037220 */ /* 0x000fe20000410000 */
[----:B------:R-:W-:Y:S01]  /*d1a0*/  HADD2.F32 R7, -RZ, R43.H0_H0 ;  /* 0x2000002bff077230 */ /* 0x000fe20000004100 */
[----:B------:R-:W-:Y:S01]  /*d1b0*/  FMUL.FTZ R4, R23, R4 ;  /* 0x0000000417047220 */ /* 0x000fe20000410000 */
[--C-:B------:R-:W-:Y:S01]  /*d1c0*/  HADD2.F32 R0, -RZ, R40.reuse.H0_H0 ;  /* 0x20000028ff007230 */ /* 0x100fe20000004100 */
[----:B------:R-:W-:Y:S01]  /*d1d0*/  @!P1 FADD.FTZ R6, -R6, -RZ ;  /* 0x800000ff06069221 */ /* 0x000fe20000010100 */
[----:B------:R-:W-:Y:S01]  /*d1e0*/  HADD2.F32 R2, -RZ, R40.H1_H1 ;  /* 0x30000028ff027230 */ /* 0x000fe20000004100 */
[----:B------:R-:W-:Y:S01]  /*d1f0*/  @!P1 FADD.FTZ R7, -R7, -RZ ;  /* 0x800000ff07079221 */ /* 0x000fe20000010100 */
[----:B------:R-:W-:Y:S01]  /*d200*/  HADD2.F32 R5, -RZ, R42.H0_H0 ;  /* 0x2000002aff057230 */ /* 0x000fe20000004100 */
[----:B------:R-:W-:Y:S01]  /*d210*/  @!P1 FADD.FTZ R0, -R0, -RZ ;  /* 0x800000ff00009221 */ /* 0x000fe20000010100 */
[--C-:B------:R-:W-:Y:S01]  /*d220*/  HADD2.F32 R24, -RZ, R22.reuse.H0_H0 ;  /* 0x20000016ff187230 */ /* 0x100fe20000004100 */
[----:B------:R-:W-:Y:S01]  /*d230*/  @!P1 FADD.FTZ R2, -R2, -RZ ;  /* 0x800000ff02029221 */ /* 0x000fe20000010100 */
[----:B------:R-:W-:Y:S01]  /*d240*/  HADD2.F32 R23, -RZ, R22.H1_H1 ;  /* 0x30000016ff177230 */ /* 0x000fe20000004100 */
[----:B------:R-:W-:Y:S01]  /*d250*/  @!P1 FADD.FTZ R5, -R5, -RZ ;  /* 0x800000ff05059221 */ /* 0x000fe20000010100 */
[----:B------:R-:W-:Y:S01]  /*d260*/  HADD2.F32 R22, -RZ, R17.H0_H0 ;  /* 0x20000011ff167230 */ /* 0x000fe20000004100 */
[----:B------:R-:W-:Y:S01]  /*d270*/  FMUL.FTZ R0, R27, R0 ;  /* 0x000000001b007220 */ /* 0x000fe20000410000 */
[----:B------:R-:W-:Y:S01]  /*d280*/  HADD2.F32 R26, -RZ, R39.H0_H0 ;  /* 0x20000027ff1a7230 */ /* 0x000fe20000004100 */
        /* <DEDUP_REMOVED lines=8> */
[----:B------:R-:W-:Y:S01]  /*d310*/  FFMA.FTZ R0, R23, R22, R0 ;  /* 0x0000001617007223 */ /* 0x000fe20000010000 */
[----:B------:R-:W-:Y:S02]  /*d320*/  HADD2.F32 R27, -RZ, R33.H0_H0 ;  /* 0x20000021ff1b7230 */ /* 0x000fe40000004100 */
[----:B------:R-:W-:Y:S01]  /*d330*/  HADD2.F32 R8, -RZ, R43.H1_H1 ;  /* 0x3000002bff087230 */ /* 0x000fe20000004100 */
[----:B------:R-:W-:Y:S01]  /*d340*/  FFMA.FTZ R2, R25, R24, R2 ;  /* 0x0000001819027223 */ /* 0x000fe20000010002 */
[----:B------:R-:W-:Y:S01]  /*d350*/  HADD2.F32 R28, -RZ, R33.H1_H1 ;  /* 0x30000021ff1c7230 */ /* 0x000fe20000004100 */
[----:B------:R-:W-:Y:S01]  /*d360*/  FFMA.FTZ R3, R26, R27, R3 ;  /* 0x0000001b1a037223 */ /* 0x000fe20000010003 */
[----:B------:R-:W-:Y:S01]  /*d370*/  HADD2.F32 R23, -RZ, R39.H1_H1 ;  /* 0x30000027ff177230 */ /* 0x000fe20000004100 */
[----:B------:R-:W-:Y:S01]  /*d380*/  @!P1 FADD.FTZ R8, -R8, -RZ ;  /* 0x800000ff08089221 */ /* 0x000fe20000010100 */
[----:B------:R-:W-:Y:S02]  /*d390*/  HADD2.F32 R29, -RZ, R34.H0_H0 ;  /* 0x20000022ff1d7230 */ /* 0x000fe40000004100 */
[----:B------:R-:W-:Y:S01]  /*d3a0*/  HADD2.F32 R22, -RZ, R36.H0_H0 ;  /* 0x20000024ff167230 */ /* 0x000fe20000004100 */
[----:B------:R-:W-:Y:S01]  /*d3b0*/  FFMA.FTZ R4, R23, R28, R4 ;  /* 0x0000001c17047223 */ /* 0x000fe20000010004 */
[----:B------:R-:W-:Y:S01]  /*d3c0*/  HADD2.F32 R17, -RZ, R17.H1_H1 ;  /* 0x30000011ff117230 */ /* 0x000fe20000004100 */
[----:B------:R-:W-:Y:S01]  /*d3d0*/  F2FP.PACK_AB R28, R2, R0 ;  /* 0x00000000021c723e */ /* 0x000fe200000000ff */
[----:B------:R-:W-:Y:S01]  /*d3e0*/  HADD2.F32 R30, -RZ, R34.H1_H1 ;  /* 0x30000022ff1e7230 */ /* 0x000fe20000004100 */
[----:B------:R-:W-:Y:S01]  /*d3f0*/  FFMA.FTZ R5, R22, R29, R5 ;  /* 0x0000001d16057223 */ /* 0x000fe20000010005 */
[----:B------:R-:W-:Y:S01]  /*d400*/  HADD2.F32 R25, -RZ, R36.H1_H1 ;  /* 0x30000024ff197230 */ /* 0x000fe20000004100 */
[----:B------:R-:W-:Y:S01]  /*d410*/  FMUL.FTZ R8, R17, R8 ;  /* 0x0000000811087220 */ /* 0x000fe20000410000 */
[----:B------:R-:W-:Y:S01]  /*d420*/  HADD2.F32 R31, -RZ, R35.H0_H0 ;  /* 0x20000023ff1f7230 */ /* 0x000fe20000004100 */
[----:B------:R-:W-:Y:S01]  /*d430*/  F2FP.PACK_AB R29, R4, R3 ;  /* 0x00000003041d723e */ /* 0x000fe200000000ff */
[----:B------:R-:W-:Y:S01]  /*d440*/  HADD2.F32 R24, -RZ, R37.H0_H0 ;  /* 0x20000025ff187230 */ /* 0x000fe20000004100 */
[----:B------:R-:W-:Y:S01]  /*d450*/  FFMA.FTZ R6, R25, R30, R6 ;  /* 0x0000001e19067223 */ /* 0x000fe20000010006 */
[----:B------:R-:W-:Y:S02]  /*d460*/  HADD2.F32 R32, -RZ, R35.H1_H1 ;  /* 0x30000023ff207230 */ /* 0x000fe40000004100 */
[----:B------:R-:W-:Y:S01]  /*d470*/  HADD2.F32 R27, -RZ, R37.H1_H1 ;  /* 0x30000025ff1b7230 */ /* 0x000fe20000004100 */
[----:B------:R-:W-:Y:S01]  /*d480*/  FFMA.FTZ R7, R24, R31, R7 ;  /* 0x0000001f18077223 */ /* 0x000fe20000010007 */
[----:B------:R-:W-:Y:S03]  /*d490*/  F2FP.PACK_AB R30, R6, R5 ;  /* 0x00000005061e723e */ /* 0x000fe600000000ff */
[----:B------:R-:W-:Y:S05]  /*d4a0*/  FFMA.FTZ R8, R27, R32, R8 ;  /* 0x000000201b087223 */ /* 0x000fea0000010008 */
[----:B------:R-:W-:Y:S02]  /*d4b0*/  F2FP.PACK_AB R31, R8, R7 ;  /* 0x00000007081f723e */ /* 0x000fe400000000ff */
.L_x_923:
[----:B------:R-:W-:Y:S05]  /*d4c0*/  BSYNC B0 ;  /* 0x0000000000007941 */ /* 0x000fea0003800000 */
.L_x_922:
[C---:B-1----:R-:W-:Y:S04]  /*d4d0*/  LEA R2, P0, R75.reuse, R132, 0x1 ;  /* 0x000000844b027211 */ /* 0x042fe800078008ff */
[----:B------:R-:W-:Y:S05]  /*d4e0*/  LEA.HI.X R3, R75, R133, R74, 0x1, P0 ;  /* 0x000000854b037211 */ /* 0x000fea00000f0c4a */
[----:B-----5:R1:W-:Y:S04]  /*d4f0*/  ST.E.128 [R2.64], R28 ;  /* 0x0000001c02007985 */ /* 0x0203e8000c101d06 */
.L_x_909:
[----:B------:R-:W-:Y:S05]  /*d500*/  BSYNC B2 ;  /* 0x0000000000027941 */ /* 0x000fea0003800000 */
.L_x_908:
[----:B-1-3--:R-:W3:Y:S02]  /*d510*/  LD.E R3, [R20.64+0xd0] ;  /* 0x0000d00614037980 */ /* 0x00aee4000c101900 */
[----:B---3--:R-:W-:Y:S05]  /*d520*/  IMAD.U32 R3, R3, -0x20, RZ ;  /* 0xffffffe003037824 */ /* 0x008fea00078e00ff */
[C---:B------:R-:W-:Y:S02]  /*d530*/  LEA R130, P1, R3.reuse, R130, 0x1 ;  /* 0x0000008203827211 */ /* 0x040fe400078208ff */
[C---:B------:R-:W-:Y:S02]  /*d540*/  LEA R128, P0, R3.reuse, R128, 0x1 ;  /* 0x0000008003807211 */ /* 0x040fe400078008ff */
[C---:B------:R-:W-:Y:S02]  /*d550*/  LEA.HI.X.SX32 R131, R3.reuse, R131, 0x1, P1 ;  /* 0x0000008303837211 */ /* 0x040fe400008f0eff */
[----:B------:R-:W-:Y:S01]  /*d560*/  LEA.HI.X.SX32 R129, R3, R129, 0x1, P0 ;  /* 0x0000008103817211 */ /* 0x000fe200000f0eff */
[----:B------:R-:W-:-:S05]  /*d570*/  BRA `(.L_x_859) ;  /* 0x0000076000007947 */ /* 0x000fca0003800000 */
.L_x_825:
[----:B------:R-:W-:Y:S01]  /*d580*/  BSSY B0, `(.L_x_924) ;  /* 0x000000e000007945 */ /* 0x000fe20003800000 */
[----:B------:R-:W-:-:S05]  /*d590*/  @!P2 BRA `(.L_x_925) ;  /* 0x000000c00000a947 */ /* 0x000fca0003800000 */
[----:B------:R-:W-:Y:S02]  /*d5a0*/  ISETP.NE.AND P1, PT, R162, RZ, PT ;  /* 0x000000ffa200720c */ /* 0x000fe40003f25270 */
[----:B------:R-:W-:Y:S11]  /*d5b0*/  ISETP.NE.AND P0, PT, R161, RZ, PT ;  /* 0x000000ffa100720c */ /* 0x000ff60003f05270 */
[----:B-1----:R-:W2:Y:S04]  /*d5c0*/  @P1 LD.E.128 R4, [R126.64] ;  /* 0x000000067e041980 */ /* 0x002ea8000c101d00 */
[----:B--2---:R1:W-:Y:S01]  /*d5d0*/  @P1 ST.E.128 [R132.64], R4 ;  /* 0x0000000484001985 */ /* 0x0043e2000c101d06 */
[----:B------:R-:W-:Y:S03]  /*d5e0*/  ISETP.NE.AND P1, PT, R160, RZ, PT ;  /* 0x000000ffa000720c */ /* 0x000fe60003f25270 */
[----:B------:R-:W2:Y:S04]  /*d5f0*/  @P0 LD.E.128 R28, [R126.64+0x80] ;  /* 0x000080067e1c0980 */ /* 0x000ea8000c101d00 */
[----:B--2---:R2:W-:Y:S01]  /*d600*/  @P0 ST.E.128 [R132.64+0x80], R28 ;  /* 0x0000801c84000985 */ /* 0x0045e2000c101d06 */
[----:B------:R-:W-:Y:S05]  /*d610*/  ISETP.NE.AND P0, PT, R158, RZ, PT ;  /* 0x000000ff9e00720c */ /* 0x000fea0003f05270 */
[----:B------:R-:W3:Y:S04]  /*d620*/  @P1 LD.E.128 R24, [R126.64+0x100] ;  /* 0x000100067e181980 */ /* 0x000ee8000c101d00 */
[----:B---3--:R2:W-:Y:S04]  /*d630*/  @P1 ST.E.128 [R132.64+0x100], R24 ;  /* 0x0001001884001985 */ /* 0x0085e8000c101d06 */
[----:B-1----:R-:W3:Y:S04]  /*d640*/  @P0 LD.E.128 R4, [R126.64+0x180] ;  /* 0x000180067e040980 */ /* 0x002ee8000c101d00 */
[----:B---3--:R2:W-:Y:S02]  /*d650*/  @P0 ST.E.128 [R132.64+0x180], R4 ;  /* 0x0001800484000985 */ /* 0x0085e4000c101d06 */
.L_x_925:
[----:B------:R-:W-:Y:S05]  /*d660*/  BSYNC B0 ;  /* 0x0000000000007941 */ /* 0x000fea0003800000 */
.L_x_924:
[C---:B------:R-:W-:Y:S01]  /*d670*/  ISETP.GE.AND P0, PT, R69.reuse, R202, PT ;  /* 0x000000ca4500720c */ /* 0x040fe20003f06270 */
[----:B------:R-:W-:Y:S03]  /*d680*/  BSSY B0, `(.L_x_926) ;  /* 0x0000020000007945 */ /* 0x000fe60003800000 */
[----:B------:R-:W-:Y:S11]  /*d690*/  ISETP.GE.AND P0, PT, R69, R200, !P0 ;  /* 0x000000c84500720c */ /* 0x000ff60004706270 */
[----:B------:R-:W-:Y:S02]  /*d6a0*/  @!UPT UIADD3 URZ, URZ, URZ, URZ ;  /* 0x0000003f3f3ff290 */ /* 0x000fe4000fffe03f */
[----:B------:R-:W-:-:S05]  /*d6b0*/  @!P0 BRA `(.L_x_927) ;  /* 0x000001c000008947 */ /* 0x000fca0003800000 */
[----:B------:R-:W-:Y:S02]  /*d6c0*/  ISETP.NE.AND P3, PT, R162, RZ, PT ;  /* 0x000000ffa200720c */ /* 0x000fe40003f65270 */
[----:B------:R-:W-:Y:S11]  /*d6d0*/  ISETP.NE.AND P2, PT, R161, RZ, PT ;  /* 0x000000ffa100720c */ /* 0x000ff60003f45270 */
[----:B------:R-:W-:Y:S02]  /*d6e0*/  @P3 LEA R22, P0, R98, R126, 0x1 ;  /* 0x0000007e62163211 */ /* 0x000fe400078008ff */
[----:B-1----:R-:W-:Y:S02]  /*d6f0*/  @P3 LEA R2, P1, R236, R132, 0x1 ;  /* 0x00000084ec023211 */ /* 0x002fe400078208ff */
[----:B------:R-:W-:Y:S02]  /*d700*/  @P3 LEA.HI.X R23, R98, R127, R95, 0x1, P0 ;  /* 0x0000007f62173211 */ /* 0x000fe400000f0c5f */
[C---:B------:R-:W-:Y:S02]  /*d710*/  @P2 LEA R36, P0, R97.reuse, R126, 0x1 ;  /* 0x0000007e61242211 */ /* 0x040fe400078008ff */
[----:B------:R-:W-:Y:S01]  /*d720*/  @P3 LEA.HI.X R3, R236, R133, R237, 0x1, P1 ;  /* 0x00000085ec033211 */ /* 0x000fe200008f0ced */
[----:B--2---:R-:W2:Y:S01]  /*d730*/  @P3 LD.E.128 R4, [R22.64] ;  /* 0x0000000616043980 */ /* 0x004ea2000c101d00 */
[----:B------:R-:W-:Y:S02]  /*d740*/  @P2 LEA.HI.X R37, R97, R127, R100, 0x1, P0 ;  /* 0x0000007f61252211 */ /* 0x000fe400000f0c64 */
[C---:B------:R-:W-:Y:S04]  /*d750*/  @P2 LEA R34, P1, R91.reuse, R132, 0x1 ;  /* 0x000000845b222211 */ /* 0x040fe800078208ff */
[----:B------:R-:W-:Y:S02]  /*d760*/  @P2 LEA.HI.X R35, R91, R133, R90, 0x1, P1 ;  /* 0x000000855b232211 */ /* 0x000fe400008f0c5a */
[----:B------:R-:W-:Y:S01]  /*d770*/  ISETP.NE.AND P1, PT, R158, RZ, PT ;  /* 0x000000ff9e00720c */ /* 0x000fe20003f25270 */
[----:B--2---:R1:W-:Y:S01]  /*d780*/  @P3 ST.E.128 [R2.64], R4 ;  /* 0x0000000402003985 */ /* 0x0043e2000c101d06 */
[----:B------:R-:W-:Y:S03]  /*d790*/  ISETP.NE.AND P3, PT, R160, RZ, PT ;  /* 0x000000ffa000720c */ /* 0x000fe60003f65270 */
[----:B------:R2:W3:Y:S10]  /*d7a0*/  @P2 LD.E.128 R28, [R36.64] ;  /* 0x00000006241c2980 */ /* 0x0004f4000c101d00 */
[CC--:B------:R-:W-:Y:S04]  /*d7b0*/  @P3 LEA R32, P0, R101.reuse, R126.reuse, 0x1 ;  /* 0x0000007e65203211 */ /* 0x0c0fe800078008ff */
[-C--:B------:R-:W-:Y:S02]  /*d7c0*/  @P3 LEA.HI.X R33, R101, R127.reuse, R104, 0x1, P0 ;  /* 0x0000007f65213211 */ /* 0x080fe400000f0c68 */
[C---:B-1----:R-:W-:Y:S04]  /*d7d0*/  @P1 LEA R2, P0, R109.reuse, R126, 0x1 ;  /* 0x0000007e6d021211 */ /* 0x042fe800078008ff */
[----:B------:R-:W-:Y:S02]  /*d7e0*/  @P1 LEA.HI.X R3, R109, R127, R112, 0x1, P0 ;  /* 0x0000007f6d031211 */ /* 0x000fe400000f0c70 */
[CC--:B--2---:R-:W-:Y:S04]  /*d7f0*/  @P1 LEA R36, P0, R81.reuse, R132.reuse, 0x1 ;  /* 0x0000008451241211 */ /* 0x0c4fe800078008ff */
[-C--:B------:R-:W-:Y:S01]  /*d800*/  @P1 LEA.HI.X R37, R81, R133.reuse, R80, 0x1, P0 ;  /* 0x0000008551251211 */ /* 0x080fe200000f0c50 */
[----:B---3--:R1:W-:Y:S01]  /*d810*/  @P2 ST.E.128 [R34.64], R28 ;  /* 0x0000001c22002985 */ /* 0x0083e2000c101d06 */
[C---:B------:R-:W-:Y:S03]  /*d820*/  @P3 LEA R22, P2, R87.reuse, R132, 0x1 ;  /* 0x0000008457163211 */ /* 0x040fe600078408ff */
[----:B------:R-:W2:Y:S01]  /*d830*/  @P3 LD.E.128 R24, [R32.64] ;  /* 0x0000000620183980 */ /* 0x000ea2000c101d00 */
[----:B------:R-:W-:Y:S05]  /*d840*/  @P3 LEA.HI.X R23, R87, R133, R86, 0x1, P2 ;  /* 0x0000008557173211 */ /* 0x000fea00010f0c56 */
[----:B--2---:R1:W-:Y:S04]  /*d850*/  @P3 ST.E.128 [R22.64], R24 ;  /* 0x0000001816003985 */ /* 0x0043e8000c101d06 */
[----:B------:R-:W2:Y:S04]  /*d860*/  @P1 LD.E.128 R4, [R2.64] ;  /* 0x0000000602041980 */ /* 0x000ea8000c101d00 */
[----:B--2---:R1:W-:Y:S02]  /*d870*/  @P1 ST.E.128 [R36.64], R4 ;  /* 0x0000000424001985 */ /* 0x0043e4000c101d06 */
.L_x_927:
[----:B------:R-:W-:Y:S05]  /*d880*/  BSYNC B0 ;  /* 0x0000000000007941 */ /* 0x000fea0003800000 */
.L_x_926:
[C---:B------:R-:W-:Y:S01]  /*d890*/  ISETP.GE.AND P0, PT, R68.reuse, R202, PT ;  /* 0x000000ca4400720c */ /* 0x040fe20003f06270 */
[----:B------:R-:W-:Y:S03]  /*d8a0*/  BSSY B0, `(.L_x_928) ;  /* 0x0000020000007945 */ /* 0x000fe60003800000 */
[----:B------:R-:W-:Y:S11]  /*d8b0*/  ISETP.GE.AND P0, PT, R68, R200, !P0 ;  /* 0x000000c84400720c */ /* 0x000ff60004706270 */
[----:B------:R-:W-:Y:S02]  /*d8c0*/  @!UPT UIADD3 URZ, URZ, URZ, URZ ;  /* 0x0000003f3f3ff290 */ /* 0x000fe4000fffe03f */
[----:B------:R-:W-:-:S05]  /*d8d0*/  @!P0 BRA `(.L_x_929) ;  /* 0x000001c000008947 */ /* 0x000fca0003800000 */
[----:B------:R-:W-:Y:S02]  /*d8e0*/  ISETP.NE.AND P3, PT, R162, RZ, PT ;  /* 0x000000ffa200720c */ /* 0x000fe40003f65270 */
[----:B------:R-:W-:Y:S11]  /*d8f0*/  ISETP.NE.AND P2, PT, R161, RZ, PT ;  /* 0x000000ffa100720c */ /* 0x000ff60003f45270 */
[----:B-1----:R-:W-:Y:S02]  /*d900*/  @P3 LEA R22, P0, R108, R126, 0x1 ;  /* 0x0000007e6c163211 */ /* 0x002fe400078008ff */
[----:B------:R-:W-:Y:S02]  /*d910*/  @P3 LEA R2, P1, R92, R132, 0x1 ;  /* 0x000000845c023211 */ /* 0x000fe400078208ff */
[----:B------:R-:W-:Y:S02]  /*d920*/  @P3 LEA.HI.X R23, R108, R127, R105, 0x1, P0 ;  /* 0x0000007f6c173211 */ /* 0x000fe400000f0c69 */
[----:B------:R-:W-:Y:S02]  /*d930*/  @P2 LEA R36, P0, R102, R126, 0x1 ;  /* 0x0000007e66242211 */ /* 0x000fe400078008ff */
        /* <DEDUP_REMOVED lines=22> */
.L_x_929:
[----:B------:R-:W-:Y:S05]  /*daa0*/  BSYNC B0 ;  /* 0x0000000000007941 */ /* 0x000fea0003800000 */
.L_x_928:
[C---:B------:R-:W-:Y:S04]  /*dab0*/  ISETP.GE.AND P0, PT, R67.reuse, R202, PT ;  /* 0x000000ca4300720c */ /* 0x040fe80003f06270 */
[----:B------:R-:W-:Y:S11]  /*dac0*/  ISETP.GE.AND P0, PT, R67, R200, !P0 ;  /* 0x000000c84300720c */ /* 0x000ff60004706270 */
[----:B------:R-:W-:Y:S02]  /*dad0*/  @!UPT UIADD3 URZ, URZ, URZ, URZ ;  /* 0x0000003f3f3ff290 */ /* 0x000fe4000fffe03f */
[----:B------:R-:W-:-:S05]  /*dae0*/  @!P0 BRA `(.L_x_859) ;  /* 0x000001f000008947 */ /* 0x000fca0003800000 */
[----:B------:R-:W-:Y:S02]  /*daf0*/  ISETP.NE.AND P1, PT, R162, RZ, PT ;  /* 0x000000ffa200720c */ /* 0x000fe40003f25270 */
[----:B------:R-:W-:Y:S02]  /*db00*/  ISETP.NE.AND P2, PT, R161, RZ, PT ;  /* 0x000000ffa100720c */ /* 0x000fe40003f45270 */
[----:B------:R-:W-:Y:S09]  /*db10*/  ISETP.NE.AND P3, PT, R160, RZ, PT ;  /* 0x000000ffa000720c */ /* 0x000ff20003f65270 */
[----:B-1----:R-:W-:Y:S04]  /*db20*/  @P1 IMAD.WIDE.U32 R2, R198, 0x60, R126 ;  /* 0x00000060c6021825 */ /* 0x002fe800078e007e */
[----:B------:R-:W-:Y:S02]  /*db30*/  @P1 IMAD R0, R199, 0x60, RZ ;  /* 0x00000060c7001824 */ /* 0x000fe400078e02ff */
[----:B------:R-:W-:Y:S04]  /*db40*/  @P1 IMAD.WIDE.U32 R22, R60, 0x60, R132 ;  /* 0x000000603c161825 */ /* 0x000fe800078e0084 */
[----:B------:R-:W-:Y:S02]  /*db50*/  @P1 IMAD.IADD R3, R3, 0x1, R0 ;  /* 0x0000000103031824 */ /* 0x000fe400078e0200 */
[----:B------:R-:W-:Y:S03]  /*db60*/  @P1 IMAD R0, R61, 0x60, RZ ;  /* 0x000000603d001824 */ /* 0x000fe600078e02ff */
[----:B--2---:R1:W2:Y:S01]  /*db70*/  @P1 LD.E.128 R4, [R2.64] ;  /* 0x0000000602041980 */ /* 0x0042a2000c101d00 */
[----:B------:R-:W-:Y:S01]  /*db80*/  @P1 IMAD.IADD R23, R23, 0x1, R0 ;  /* 0x0000000117171824 */ /* 0x000fe200078e0200 */
[CC--:B-1----:R-:W-:Y:S04]  /*db90*/  @P2 LEA R2, P0, R110.reuse, R126.reuse, 0x1 ;  /* 0x0000007e6e022211 */ /* 0x0c2fe800078008ff */
[-C--:B------:R-:W-:Y:S02]  /*dba0*/  @P2 LEA.HI.X R3, R110, R127.reuse, R107, 0x1, P0 ;  /* 0x0000007f6e032211 */ /* 0x080fe400000f0c6b */
[C---:B------:R-:W-:Y:S04]  /*dbb0*/  @P3 LEA R34, P0, R116.reuse, R126, 0x1 ;  /* 0x0000007e74223211 */ /* 0x040fe800078008ff */
[----:B------:R-:W-:Y:S01]  /*dbc0*/  @P3 LEA.HI.X R35, R116, R127, R113, 0x1, P0 ;  /* 0x0000007f74233211 */ /* 0x000fe200000f0c71 */
[----:B--2---:R1:W-:Y:S01]  /*dbd0*/  @P1 ST.E.128 [R22.64], R4 ;  /* 0x0000000416001985 */ /* 0x0043e2000c101d06 */
[C---:B------:R-:W-:Y:S03]  /*dbe0*/  @P2 LEA R36, P1, R83.reuse, R132, 0x1 ;  /* 0x0000008453242211 */ /* 0x040fe600078208ff */
[----:B------:R2:W3:Y:S01]  /*dbf0*/  @P2 LD.E.128 R28, [R2.64] ;  /* 0x00000006021c2980 */ /* 0x0004e2000c101d00 */
[----:B------:R-:W-:Y:S02]  /*dc00*/  @P2 LEA.HI.X R37, R83, R133, R82, 0x1, P1 ;  /* 0x0000008553252211 */ /* 0x000fe400008f0c52 */
[----:B------:R-:W-:Y:S11]  /*dc10*/  ISETP.NE.AND P1, PT, R158, RZ, PT ;  /* 0x000000ff9e00720c */ /* 0x000ff60003f25270 */
[----:B------:R-:W-:Y:S02]  /*dc20*/  @!UPT UIADD3 URZ, URZ, URZ, URZ ;  /* 0x0000003f3f3ff290 */ /* 0x000fe4000fffe03f */
        /* <DEDUP_REMOVED lines=11> */
.L_x_859:
[----:B------:R-:W-:Y:S05]  /*dce0*/  BSYNC B3 ;  /* 0x0000000000037941 */ /* 0x000fea0003800000 */
.L_x_824:
[----:B------:R-:W-:Y:S01]  /*dcf0*/  ISETP.NE.U32.AND P1, PT, R248, RZ, PT ;  /* 0x000000fff800720c */ /* 0x000fe20003f25070 */
[----:B-1----:R-:W3:Y:S01]  /*dd00*/  LD.E R3, [R20.64+0x128] ;  /* 0x0001280614037980 */ /* 0x002ee2000c101900 */
[----:B------:R-:W-:Y:S02]  /*dd10*/  BSSY B0, `(.L_x_930) ;  /* 0x000005f000007945 */ /* 0x000fe40003800000 */
[----:B------:R-:W-:Y:S01]  /*dd20*/  ISETP.NE.AND.EX P1, PT, R249, RZ, PT, P1 ;  /* 0x000000fff900720c */ /* 0x000fe20003f25310 */
[----:B---3--:R-:W-:Y:S05]  /*dd30*/  IMAD.U32 R3, R3, -0x40, RZ ;  /* 0xffffffc003037824 */ /* 0x008fea00078e00ff */
[C---:B--2---:R-:W-:Y:S04]  /*dd40*/  LEA R126, P0, R3.reuse, R126, 0x1 ;  /* 0x0000007e037e7211 */ /* 0x044fe800078008ff */
[----:B------:R-:W-:Y:S03]  /*dd50*/  LEA.HI.X.SX32 R127, R3, R127, 0x1, P0 ;  /* 0x0000007f037f7211 */ /* 0x000fe600000f0eff */
[----:B------:R-:W-:-:S05]  /*dd60*/  @!P1 BRA `(.L_x_931) ;  /* 0x0000051000009947 */ /* 0x000fca0003800000 */
[----:B------:R-:W-:Y:S04]  /*dd70*/  IADD3 R3, R12, -0x1, RZ ;  /* 0xffffffff0c037810 */ /* 0x000fe80007ffe0ff */
[----:B------:R-:W-:Y:S11]  /*dd80*/  ISETP.GT.AND P0, PT, R3, R94, PT ;  /* 0x0000005e0300720c */ /* 0x000ff60003f04270 */
[----:B------:R-:W-:Y:S02]  /*dd90*/  @!UPT UIADD3 URZ, URZ, URZ, URZ ;  /* 0x0000003f3f3ff290 */ /* 0x000fe4000fffe03f */
[----:B------:R-:W-:-:S05]  /*dda0*/  @!P0 BRA `(.L_x_932) ;  /* 0x0000055000008947 */ /* 0x000fca0003800000 */
[----:B------:R-:W-:Y:S01]  /*ddb0*/  IMAD.MOV.U32 R22, RZ, RZ, RZ ;  /* 0x000000ffff167224 */ /* 0x000fe200078e00ff */
[----:B------:R-:W2:Y:S01]  /*ddc0*/  LD.E R2, [R20.64+0x170] ;  /* 0x0001700614027980 */ /* 0x000ea2000c101900 */
[----:B------:R-:W-:Y:S03]  /*ddd0*/  IABS R8, R13 ;  /* 0x0000000d00087213 */ /* 0x000fe60000000000 */
[----:B------:R-:W3:Y:S06]  /*dde0*/  LD.E.64 R26, [R20.64+0x40] ;  /* 0x00004006141a7980 */ /* 0x000eec000c101b00 */
[----:B----4-:R-:W4:Y:S01]  /*ddf0*/  LD.E.64 R24, [R20.64+0x20] ;  /* 0x0000200614187980 */ /* 0x010f22000c101b00 */
[-C--:B--2---:R-:W-:Y:S02]  /*de00*/  IABS R3, R2.reuse ;  /* 0x0000000200037213 */ /* 0x084fe40000000000 */
[----:B------:R-:W-:Y:S02]  /*de10*/  IABS R7, R2 ;  /* 0x0000000200077213 */ /* 0x000fe40000000000 */
[----:B------:R-:W1:Y:S03]  /*de20*/  I2F.RP R17, R3 ;  /* 0x0000000300117306 */ /* 0x000e660000209400 */
[----:B------:R-:W-:Y:S07]  /*de30*/  IMAD.MOV R7, RZ, RZ, -R7 ;  /* 0x000000ffff077224 */ /* 0x000fee00078e0a07 */
[----:B-1----:R-:W1:Y:S02]  /*de40*/  MUFU.RCP R0, R17 ;  /* 0x0000001100007308 */ /* 0x002e640000001000 */
[----:B-1----:R-:W-:Y:S02]  /*de50*/  IADD3 R4, R0, 0xffffffe, RZ ;  /* 0x0ffffffe00047810 */ /* 0x002fe40007ffe0ff */
[----:B------:R-:W-:Y:S06]  /*de60*/  IADD3 R0, R16, -0x80, RZ ;  /* 0xffffff8010007810 */ /* 0x000fec0007ffe0ff */
[----:B------:R-:W1:Y:S01]  /*de70*/  F2I.FTZ.U32.TRUNC.NTZ R23, R4 ;  /* 0x0000000400177305 */ /* 0x000e62000021f000 */
[----:B------:R-:W2:Y:S01]  /*de80*/  LD.E.64 R16, [R20.64+0x38] ;  /* 0x0000380614107980 */ /* 0x000ea2000c101b00 */
[----:B------:R-:W-:Y:S01]  /*de90*/  IABS R5, R0 ;  /* 0x0000000000057213 */ /* 0x000fe20000000000 */
[--C-:B-1----:R-:W-:Y:S04]  /*dea0*/  IMAD.MOV R6, RZ, RZ, -R23.reuse ;  /* 0x000000ffff067224 */ /* 0x102fe800078e0a17 */
[----:B------:R-:W-:Y:S04]  /*deb0*/  IMAD R6, R6, R3, RZ ;  /* 0x0000000306067224 */ /* 0x000fe800078e02ff */
[----:B------:R-:W-:Y:S02]  /*dec0*/  IMAD.HI.U32 R6, R23, R6, R22 ;  /* 0x0000000617067227 */ /* 0x000fe400078e0016 */
[----:B------:R-:W2:Y:S04]  /*ded0*/  LD.E.64 R22, [R20.64+0x28] ;  /* 0x0000280614167980 */ /* 0x000ea8000c101b00 */
[C---:B------:R-:W-:Y:S04]  /*dee0*/  IMAD.HI.U32 R4, R6.reuse, R5, RZ ;  /* 0x0000000506047227 */ /* 0x040fe800078e00ff */
[----:B------:R-:W-:Y:S04]  /*def0*/  IMAD.HI.U32 R6, R6, R8, RZ ;  /* 0x0000000806067227 */ /* 0x000fe800078e00ff */
[-C--:B------:R-:W-:Y:S02]  /*df00*/  IMAD R5, R4, R7.reuse, R5 ;  /* 0x0000000704057224 */ /* 0x080fe400078e0205 */
[----:B------:R-:W-:Y:S03]  /*df10*/  IMAD R8, R6, R7, R8 ;  /* 0x0000000706087224 */ /* 0x000fe600078e0208 */
[C---:B------:R-:W-:Y:S02]  /*df20*/  ISETP.GT.U32.AND P0, PT, R3.reuse, R5, PT ;  /* 0x000000050300720c */ /* 0x040fe40003f04070 */
[----:B------:R-:W-:Y:S11]  /*df30*/  ISETP.GT.U32.AND P3, PT, R3, R8, PT ;  /* 0x000000080300720c */ /* 0x000ff60003f64070 */
[--C-:B------:R-:W-:Y:S01]  /*df40*/  @!P0 IMAD.IADD R5, R5, 0x1, -R3.reuse ;  /* 0x0000000105058824 */ /* 0x100fe200078e0a03 */
[----:B------:R-:W-:Y:S01]  /*df50*/  @!P0 IADD3 R4, R4, 0x1, RZ ;  /* 0x0000000104048810 */ /* 0x000fe20007ffe0ff */
[----:B------:R-:W-:Y:S01]  /*df60*/  @!P3 IMAD.IADD R8, R8, 0x1, -R3 ;  /* 0x000000010808b824 */ /* 0x000fe200078e0a03 */
[----:B------:R-:W-:Y:S02]  /*df70*/  @!P3 IADD3 R6, R6, 0x1, RZ ;  /* 0x000000010606b810 */ /* 0x000fe40007ffe0ff */
[-C--:B------:R-:W-:Y:S02]  /*df80*/  ISETP.GE.U32.AND P4, PT, R5, R3.reuse, PT ;  /* 0x000000030500720c */ /* 0x080fe40003f86070 */
[----:B------:R-:W-:Y:S02]  /*df90*/  ISETP.GE.U32.AND P5, PT, R8, R3, PT ;  /* 0x000000030800720c */ /* 0x000fe40003fa6070 */
[-C--:B------:R-:W-:Y:S02]  /*dfa0*/  LOP3.LUT R5, R13, R2.reuse, RZ, 0x3c, !PT ;  /* 0x000000020d057212 */ /* 0x080fe400078e3cff */
[-C--:B------:R-:W-:Y:S02]  /*dfb0*/  LOP3.LUT R3, R0, R2.reuse, RZ, 0x3c, !PT ;  /* 0x0000000200037212 */ /* 0x080fe400078e3cff */
[----:B------:R-:W-:Y:S02]  /*dfc0*/  ISETP.GE.AND P2, PT, R5, RZ, PT ;  /* 0x000000ff0500720c */ /* 0x000fe40003f46270 */
[----:B------:R-:W-:Y:S02]  /*dfd0*/  ISETP.GE.AND P1, PT, R3, RZ, PT ;  /* 0x000000ff0300720c */ /* 0x000fe40003f26270 */
[----:B------:R-:W-:Y:S02]  /*dfe0*/  ISETP.NE.AND P0, PT, R2, RZ, PT ;  /* 0x000000ff0200720c */ /* 0x000fe40003f05270 */
[----:B------:R-:W-:Y:S02]  /*dff0*/  @P4 IADD3 R4, R4, 0x1, RZ ;  /* 0x0000000104044810 */ /* 0x000fe40007ffe0ff */
[----:B------:R-:W-:Y:S02]  /*e000*/  @P5 IADD3 R6, R6, 0x1, RZ ;  /* 0x0000000106065810 */ /* 0x000fe40007ffe0ff */
[----:B------:R-:W-:Y:S02]  /*e010*/  LOP3.LUT R3, RZ, R2, RZ, 0x33, !PT ;  /* 0x00000002ff037212 */ /* 0x000fe400078e33ff */
[----:B------:R-:W-:Y:S01]  /*e020*/  IADD3 R0, -R13, R0, RZ ;  /* 0x000000000d007210 */ /* 0x000fe20007ffe1ff */
[----:B------:R-:W-:Y:S02]  /*e030*/  @!P2 IMAD.MOV R6, RZ, RZ, -R6 ;  /* 0x000000ffff06a224 */ /* 0x000fe400078e0a06 */
[----:B------:R-:W-:Y:S05]  /*e040*/  @!P1 IMAD.MOV R4, RZ, RZ, -R4 ;  /* 0x000000ffff049224 */ /* 0x000fea00078e0a04 */
[C---:B------:R-:W-:Y:S02]  /*e050*/  SEL R4, R3.reuse, R4, !P0 ;  /* 0x0000000403047207 */ /* 0x040fe40004000000 */
[----:B------:R-:W-:Y:S02]  /*e060*/  SEL R3, R3, R6, !P0 ;  /* 0x0000000603037207 */ /* 0x000fe40004000000 */
[CC--:B------:R-:W-:Y:S02]  /*e070*/  LEA R30, P1, R4.reuse, R248.reuse, 0x2 ;  /* 0x000000f8041e7211 */ /* 0x0c0fe400078210ff */
[C---:B------:R-:W-:Y:S02]  /*e080*/  LEA R28, P0, R3.reuse, R248, 0x2 ;  /* 0x000000f8031c7211 */ /* 0x040fe400078010ff */
[-C--:B------:R-:W-:Y:S02]  /*e090*/  LEA.HI.X.SX32 R31, R4, R249.reuse, 0x2, P1 ;  /* 0x000000f9041f7211 */ /* 0x080fe400008f16ff */
[C---:B------:R-:W-:Y:S01]  /*e0a0*/  LEA.HI.X.SX32 R29, R3.reuse, R249, 0x2, P0 ;  /* 0x000000f9031d7211 */ /* 0x040fe200000f16ff */
[----:B------:R-:W-:Y:S02]  /*e0b0*/  IMAD.IADD R3, R3, 0x1, -R4 ;  /* 0x0000000103037824 */ /* 0x000fe400078e0a04 */
[----:B------:R-:W2:Y:S02]  /*e0c0*/  LD.E R5, [R30.64] ;  /* 0x000000061e057980 */ /* 0x000ea4000c101900 */
[----:B------:R-:W-:Y:S02]  /*e0d0*/  IMAD R0, R3, R2, R0 ;  /* 0x0000000203007224 */ /* 0x000fe400078e0200 */
[----:B------:R1:W2:Y:S02]  /*e0e0*/  LD.E R6, [R28.64] ;  /* 0x000000061c067980 */ /* 0x0002a4000c101900 */
[-C--:B---3--:R-:W-:Y:S01]  /*e0f0*/  IMAD R4, R27, R0.reuse, RZ ;  /* 0x000000001b047224 */ /* 0x088fe200078e02ff */
[----:B------:R-:W-:Y:S01]  /*e100*/  SHF.R.S32.HI R3, RZ, 0x1f, R0 ;  /* 0x0000001fff037819 */ /* 0x000fe20000011400 */
[C---:B-1----:R-:W-:Y:S04]  /*e110*/  IMAD.WIDE.U32 R28, R26.reuse, R0, RZ ;  /* 0x000000001a1c7225 */ /* 0x042fe800078e00ff */
[----:B--2---:R-:W-:Y:S02]  /*e120*/  IMAD.IADD R6, R5, 0x1, -R6 ;  /* 0x0000000105067824 */ /* 0x004fe400078e0a06 */
[----:B------:R-:W-:Y:S02]  /*e130*/  IMAD R5, R26, R3, R4 ;  /* 0x000000031a057224 */ /* 0x000fe400078e0204 */
[-C--:B----4-:R-:W-:Y:S01]  /*e140*/  IMAD R4, R25, R6.reuse, RZ ;  /* 0x0000000619047224 */ /* 0x090fe200078e02ff */
[----:B------:R-:W-:Y:S01]  /*e150*/  SHF.R.S32.HI R7, RZ, 0x1f, R6 ;  /* 0x0000001fff077819 */ /* 0x000fe20000011406 */
[C---:B------:R-:W-:Y:S04]  /*e160*/  IMAD.WIDE.U32 R26, R24.reuse, R6, RZ ;  /* 0x00000006181a7225 */ /* 0x040fe800078e00ff */
[-C--:B------:R-:W-:Y:S01]  /*e170*/  IMAD R4, R24, R7.reuse, R4 ;  /* 0x0000000718047224 */ /* 0x080fe200078e0204 */
[----:B------:R-:W-:Y:S01]  /*e180*/  MOV R24, R28 ;  /* 0x0000001c00187202 */ /* 0x000fe20000000f00 */
[----:B------:R-:W-:Y:S02]  /*e190*/  IMAD.IADD R25, R29, 0x1, R5 ;  /* 0x000000011d197824 */ /* 0x000fe400078e0205 */
[----:B------:R-:W-:Y:S02]  /*e1a0*/  IMAD.IADD R27, R27, 0x1, R4 ;  /* 0x000000011b1b7824 */ /* 0x000fe400078e0204 */
[----:B------:R-:W-:Y:S04]  /*e1b0*/  IMAD.WIDE.U32 R24, R6, R22, R24 ;  /* 0x0000001606187225 */ /* 0x000fe800078e0018 */
[----:B------:R-:W-:Y:S01]  /*e1c0*/  IMAD R6, R23, R6, RZ ;  /* 0x0000000617067224 */ /* 0x000fe200078e02ff */
[----:B------:R-:W-:Y:S01]  /*e1d0*/  LEA R134, P1, R24, R134, 0x1 ;  /* 0x0000008618867211 */ /* 0x000fe200078208ff */
[----:B------:R-:W-:Y:S02]  /*e1e0*/  IMAD R4, R17, R0, RZ ;  /* 0x0000000011047224 */ /* 0x000fe400078e02ff */
[----:B------:R-:W-:Y:S04]  /*e1f0*/  IMAD.WIDE.U32 R26, R0, R16, R26 ;  /* 0x00000010001a7225 */ /* 0x000fe800078e001a */
[----:B------:R-:W-:Y:S01]  /*e200*/  IMAD R6, R22, R7, R6 ;  /* 0x0000000716067224 */ /* 0x000fe200078e0206 */
[----:B------:R-:W-:Y:S01]  /*e210*/  LEA R132, P0, R26, R132, 0x1 ;  /* 0x000000841a847211 */ /* 0x000fe200078008ff */
[----:B------:R-:W-:Y:S02]  /*e220*/  IMAD R4, R16, R3, R4 ;  /* 0x0000000310047224 */ /* 0x000fe400078e0204 */
[----:B------:R-:W-:Y:S02]  /*e230*/  IMAD.IADD R6, R25, 0x1, R6 ;  /* 0x0000000119067824 */ /* 0x000fe400078e0206 */
[----:B------:R-:W-:Y:S03]  /*e240*/  IMAD.IADD R4, R27, 0x1, R4 ;  /* 0x000000011b047824 */ /* 0x000fe600078e0204 */
[----:B------:R-:W-:Y:S02]  /*e250*/  LEA.HI.X R135, R24, R135, R6, 0x1, P1 ;  /* 0x0000008718877211 */ /* 0x000fe400008f0c06 */
[----:B------:R-:W-:Y:S01]  /*e260*/  LEA.HI.X R133, R26, R133, R4, 0x1, P0 ;  /* 0x000000851a857211 */ /* 0x000fe200000f0c04 */
[----:B------:R-:W-:-:S05]  /*e270*/  BRA `(.L_x_932) ;  /* 0x0000008000007947 */ /* 0x000fca0003800000 */
.L_x_931:
[----:B------:R-:W2:Y:S04]  /*e280*/  LD.E R5, [R20.64+0x40] ;  /* 0x0000400614057980 */ /* 0x000ea8000c101900 */
[----:B------:R-:W3:Y:S02]  /*e290*/  LD.E R3, [R20.64+0x38] ;  /* 0x0000380614037980 */ /* 0x000ee4000c101900 */
[----:B---3--:R-:W-:Y:S02]  /*e2a0*/  IMAD.U32 R3, R3, -0x40, RZ ;  /* 0xffffffc003037824 */ /* 0x008fe400078e00ff */
[----:B--2---:R-:W-:Y:S03]  /*e2b0*/  IMAD.U32 R5, R5, -0x40, RZ ;  /* 0xffffffc005057824 */ /* 0x004fe600078e00ff */
[----:B----4-:R-:W-:Y:S02]  /*e2c0*/  LEA R132, P0, R3, R132, 0x1 ;  /* 0x0000008403847211 */ /* 0x010fe400078008ff */
[----:B------:R-:W-:Y:S02]  /*e2d0*/  LEA R134, P1, R5, R134, 0x1 ;  /* 0x0000008605867211 */ /* 0x000fe400078208ff */
[----:B------:R-:W-:Y:S02]  /*e2e0*/  LEA.HI.X.SX32 R133, R3, R133, 0x1, P0 ;  /* 0x0000008503857211 */ /* 0x000fe400000f0eff */
[----:B------:R-:W-:Y:S04]  /*e2f0*/  LEA.HI.X.SX32 R135, R5, R135, 0x1, P1 ;  /* 0x0000008705877211 */ /* 0x000fe800008f0eff */
.L_x_932:
[----:B------:R-:W-:Y:S05]  /*e300*/  BSYNC B0 ;  /* 0x0000000000007941 */ /* 0x000fea0003800000 */
.L_x_930:
[----:B------:R-:W-:Y:S04]  /*e310*/  IADD3 R12, R12, -0x1, RZ ;  /* 0xffffffff0c0c7810 */ /* 0x000fe80007ffe0ff */
[----:B------:R-:W-:Y:S11]  /*e320*/  ISETP.GT.AND P0, PT, R12, R94, PT ;  /* 0x0000005e0c00720c */ /* 0x000ff60003f04270 */
[----:B------:R-:W-:Y:S02]  /*e330*/  @!UPT UIADD3 URZ, URZ, URZ, URZ ;  /* 0x0000003f3f3ff290 */ /* 0x000fe4000fffe03f */
[----:B------:R-:W-:-:S05]  /*e340*/  @P0 BRA `(.L_x_933) ;  /* 0xffff49e000000947 */ /* 0x000fca000383ffff */
.L_x_815:
[----:B------:R-:W-:Y:S01]  /*e350*/  WARPSYNC 0xffffffff ;  /* 0xffffffff00007948 */ /* 0x000fe20003800000 */
[----:B------:R-:W-:Y:S06]  /*e360*/  BAR.SYNC.DEFER_BLOCKING 0x0 ;  /* 0x0000000000007b1d */ /* 0x000fec0000010000 */
[----:B------:R-:W2:Y:S01]  /*e370*/  LD.E R0, [R20.64+0xd0] ;  /* 0x0000d00614007980 */ /* 0x000ea2000c101900 */
[----:B------:R-:W-:Y:S01]  /*e380*/  BSSY B3, `(.L_x_934) ;  /* 0x00009ab000037945 */ /* 0x000fe20003800000 */
[----:B------:R-:W-:Y:S01]  /*e390*/  IMAD.SHL.U32 R245, R168, 0x2, RZ ;  /* 0x00000002a8f57824 */ /* 0x000fe200078e00ff */
[C---:B------:R-:W-:Y:S01]  /*e3a0*/  SHF.L.U64.HI R17, R190.reuse, 0x4, R191 ;  /* 0x00000004be117819 */ /* 0x040fe200000102bf */
[----:B------:R-:W-:Y:S01]  /*e3b0*/  IMAD.SHL.U32 R13, R190, 0x10, RZ ;  /* 0x00000010be0d7824 */ /* 0x000fe200078e00ff */
[----:B--2---:R-:W-:-:S13]  /*e3c0*/  ISETP.NE.AND P0, PT, R0, RZ, PT ;  /* 0x000000ff0000720c */ /* 0x004fda0003f05270 */
[----:B------:R-:W-:Y:S05]  /*e3d0*/  @!P0 BRA `(.L_x_935) ;  /* 0x0000910000008947 */ /* 0x000fea0003800000 */
[----:B------:R-:W2:Y:S01]  /*e3e0*/  LD.E.64 R2, [R20.64+0xf0] ;  /* 0x0000f00614027980 */ /* 0x000ea2000c101b00 */
[----:B------:R-:W-:-:S03]  /*e3f0*/  IMAD.MOV.U32 R7, RZ, RZ, RZ ;  /* 0x000000ffff077224 */ /* 0x000fc600078e00ff */
[----:B------:R-:W3:Y:S04]  /*e400*/  LD.E.U8 R4, [R20.64+0x1b3] ;  /* 0x0001b30614047980 */ /* 0x000ee8000c101100 */
[----:B------:R1:W5:Y:S04]  /*e410*/  LD.E.64 R24, [R20.64+0x148] ;  /* 0x0001480614187980 */ /* 0x000368000c101b00 */
[----:B------:R1:W5:Y:S01]  /*e420*/  LD.E.64 R26, [R20.64+0x150] ;  /* 0x00015006141a7980 */ /* 0x000362000c101b00 */
[----:B--2---:R-:W-:-:S04]  /*e430*/  ISETP.NE.U32.AND P1, PT, R2, RZ, PT ;  /* 0x000000ff0200720c */ /* 0x004fc80003f25070 */
[----:B------:R-:W-:-:S13]  /*e440*/  ISETP.NE.AND.EX P1, PT, R3, RZ, PT, P1 ;  /* 0x000000ff0300720c */ /* 0x000fda0003f25310 */
[----:B------:R-:W-:-:S04]  /*e450*/  @P1 LEA R18, P0, R242, R2, 0x2 ;  /* 0x00000002f2121211 */ /* 0x000fc800078010ff */
[----:B------:R-:W-:Y:S02]  /*e460*/  @P1 LEA.HI.X R19, R242, R3, R71, 0x2, P0 ;  /* 0x00000003f2131211 */ /* 0x000fe400000f1447 */
[----:B------:R1:W5:Y:S04]  /*e470*/  LD.E R3, [R20.64+0xc0] ;  /* 0x0000c00614037980 */ /* 0x000368000c101900 */
[----:B------:R-:W2:Y:S01]  /*e480*/  @P1 LD.E R7, [R18.64] ;  /* 0x0000000612071980 */ /* 0x000ea2000c101900 */
[----:B------:R-:W-:Y:S02]  /*e490*/  IADD3 R13, P1, R13, R184, RZ ;  /* 0x000000b80d0d7210 */ /* 0x000fe40007f3e0ff */
[----:B------:R-:W-:Y:S02]  /*e4a0*/  LEA.HI R2, R0, R0, RZ, 0x1 ;  /* 0x0000000000027211 */ /* 0x000fe400078f08ff */
[----:B------:R-:W-:Y:S01]  /*e4b0*/  LEA R5, P0, R190, R184, 0x5 ;  /* 0x000000b8be057211 */ /* 0x000fe200078028ff */
[----:B------:R-:W-:Y:S01]  /*e4c0*/  IMAD.X R17, R17, 0x1, R187, P1 ;  /* 0x0000000111117824 */ /* 0x000fe200008e06bb */
[----:B-----5:R-:W-:Y:S01]  /*e4d0*/  LEA R30, P2, R184, R192, 0x1 ;  /* 0x000000c0b81e7211 */ /* 0x020fe200078408ff */
[----:B------:R-:W-:Y:S01]  /*e4e0*/  IMAD.MOV.U32 R186, RZ, RZ, R184 ;  /* 0x000000ffffba7224 */ /* 0x000fe200078e00b8 */
[----:B------:R-:W-:-:S02]  /*e4f0*/  SHF.R.S32.HI R2, RZ, 0x1, R2 ;  /* 0x00000001ff027819 */ /* 0x000fc40000011402 */
[----:B---3--:R-:W-:Y:S02]  /*e500*/  ISETP.NE.AND P4, PT, R4, RZ, PT ;  /* 0x000000ff0400720c */ /* 0x008fe40003f85270 */
[-C--:B------:R-:W-:Y:S02]  /*e510*/  LEA R34, P1, R13, R192.reuse, 0x1 ;  /* 0x000000c00d227211 */ /* 0x080fe400078208ff */
[----:B------:R-:W-:Y:S01]  /*e520*/  LEA.HI.X R8, R190, R187, R191, 0x5, P0 ;  /* 0x000000bbbe087211 */ /* 0x000fe200000f2cbf */
[----:B------:R-:W-:Y:S01]  /*e530*/  IMAD R6, R191, 0x30, RZ ;  /* 0x00000030bf067824 */ /* 0x000fe200078e02ff */
[-CC-:B------:R-:W-:Y:S01]  /*e540*/  LEA.HI.X R31, R184, R193.reuse, R187.reuse, 0x1, P2 ;  /* 0x000000c1b81f7211 */ /* 0x180fe200010f0cbb */
[----:B------:R-:W-:Y:S01]  /*e550*/  IMAD.WIDE.U32 R186, R190, 0x30, R186 ;  /* 0x00000030beba7825 */ /* 0x000fe200078e00ba */
[-C--:B------:R-:W-:Y:S02]  /*e560*/  LEA R32, P0, R5, R192.reuse, 0x1 ;  /* 0x000000c005207211 */ /* 0x080fe400078008ff */
[-C--:B------:R-:W-:Y:S01]  /*e570*/  LEA.HI.X R35, R13, R193.reuse, R17, 0x1, P1 ;  /* 0x000000c10d237211 */ /* 0x080fe200008f0c11 */
[----:B------:R-:W-:Y:S01]  /*e580*/  IMAD.IADD R13, R244, 0x1, -R169 ;  /* 0x00000001f40d7824 */ /* 0x000fe200078e0aa9 */
[----:B------:R-:W-:Y:S01]  /*e590*/  LEA.HI.X R33, R5, R193, R8, 0x1, P0 ;  /* 0x000000c105217211 */ /* 0x000fe200000f0c08 */
[----:B------:R-:W-:Y:S01]  /*e5a0*/  IMAD.IADD R5, R187, 0x1, R6 ;  /* 0x00000001bb057824 */ /* 0x000fe200078e0206 */
[----:B------:R-:W-:-:S02]  /*e5b0*/  LEA R28, P1, R186, R192, 0x1 ;  /* 0x000000c0ba1c7211 */ /* 0x000fc400078208ff */
[----:B------:R-:W-:Y:S01]  /*e5c0*/  ISETP.GE.AND P0, PT, R180, R13, PT ;  /* 0x0000000db400720c */ /* 0x000fe20003f06270 */
[----:B------:R-:W-:Y:S01]  /*e5d0*/  IMAD.MOV.U32 R23, RZ, RZ, R2 ;  /* 0x000000ffff177224 */ /* 0x000fe200078e0002 */
[----:B------:R-:W-:Y:S02]  /*e5e0*/  LEA.HI.X R29, R186, R193, R5, 0x1, P1 ;  /* 0x000000c1ba1d7211 */ /* 0x000fe400008f0c05 */
[----:B------:R-:W-:Y:S01]  /*e5f0*/  ISETP.GT.AND P0, PT, R55, -0x8, !P0 ;  /* 0xfffffff83700780c */ /* 0x000fe20004704270 */
[----:B--2---:R-:W-:-:S04]  /*e600*/  IMAD.IADD R7, R96, 0x1, R7 ;  /* 0x0000000160077824 */ /* 0x004fc800078e0207 */
[----:B------:R-:W-:-:S05]  /*e610*/  IMAD R7, R2, R7, RZ ;  /* 0x0000000702077224 */ /* 0x000fca00078e02ff */
[----:B------:R-:W-:Y:S02]  /*e620*/  SHF.R.S32.HI R17, RZ, 0x1f, R7 ;  /* 0x0000001fff117819 */ /* 0x000fe40000011407 */
[-C--:B------:R-:W-:Y:S02]  /*e630*/  IADD3 R8, P2, R14, R7.reuse, RZ ;  /* 0x000000070e087210 */ /* 0x080fe40007f5e0ff */
[----:B------:R-:W-:-:S03]  /*e640*/  IADD3 R4, P3, R164, R7, RZ ;  /* 0x00000007a4047210 */ /* 0x000fc60007f7e0ff */
[----:B------:R-:W-:Y:S01]  /*e650*/  IMAD.X R22, R15, 0x1, R17, P2 ;  /* 0x000000010f167824 */ /* 0x000fe200010e0611 */
[----:B------:R-:W-:Y:S01]  /*e660*/  LEA.HI.X.SX32 R5, R164, R17, 0x1, P3 ;  /* 0x00000011a4057211 */ /* 0x000fe200018f0eff */
[----:B------:R-:W-:Y:S05]  /*e670*/  @!P4 BRA `(.L_x_936) ;  /* 0x000033400000c947 */ /* 0x000fea0003800000 */
[C---:B-1----:R-:W-:Y:S01]  /*e680*/  IMAD.SHL.U32 R19, R4.reuse, 0x2, RZ ;  /* 0x0000000204137824 */ /* 0x042fe200078e00ff */
[----:B------:R-:W-:Y:S01]  /*e690*/  SHF.L.U64.HI R5, R4, 0x1, R5 ;  /* 0x0000000104057819 */ /* 0x000fe20000010205 */
[----:B------:R-:W-:Y:S03]  /*e6a0*/  BSSY B2, `(.L_x_937) ;  /* 0x00000cc000027945 */ /* 0x000fe60003800000 */
[-C--:B------:R-:W-:Y:S02]  /*e6b0*/  IADD3 R16, P2, R24, R19.reuse, RZ ;  /* 0x0000001318107210 */ /* 0x080fe40007f5e0ff */
[----:B------:R-:W-:-:S03]  /*e6c0*/  IADD3 R18, P1, R26, R19, RZ ;  /* 0x000000131a127210 */ /* 0x000fc60007f3e0ff */
[--C-:B------:R-:W-:Y:S02]  /*e6d0*/  IMAD.X R17, R25, 0x1, R5.reuse, P2 ;  /* 0x0000000119117824 */ /* 0x100fe400010e0605 */
[----:B------:R-:W-:Y:S01]  /*e6e0*/  IMAD.X R19, R27, 0x1, R5, P1 ;  /* 0x000000011b137824 */ /* 0x000fe200008e0605 */
[----:B------:R-:W-:Y:S05]  /*e6f0*/  @!P0 BRA `(.L_x_938) ;  /* 0x00000c6000008947 */ /* 0x000fea0003800000 */
[----:B------:R-:W-:Y:S01]  /*e700*/  ISETP.GE.AND P0, PT, R14, R3, PT ;  /* 0x000000030e00720c */ /* 0x000fe20003f06270 */
[----:B------:R-:W-:-:S12]  /*e710*/  BSSY B1, `(.L_x_939) ;  /* 0x0000030000017945 */ /* 0x000fd80003800000 */
[----:B------:R1:W-:Y:S01]  /*e720*/  @P0 STS.128 [R245], RZ ;  /* 0x000000fff5000388 */ /* 0x0003e20000000c00 */
[----:B------:R-:W-:Y:S05]  /*e730*/  @P0 BRA `(.L_x_940) ;  /* 0x000002d000000947 */ /* 0x000fea0003800000 */
[----:B------:R2:W5:Y:S01]  /*e740*/  LD.E.128 R24, [R30.64] ;  /* 0x000000061e187980 */ /* 0x000562000c101d00 */
[----:B------:R-:W-:Y:S01]  /*e750*/  ISETP.GE.AND P0, PT, R14, R0, PT ;  /* 0x000000000e00720c */ /* 0x000fe20003f06270 */
[----:B------:R-:W-:-:S12]  /*e760*/  BSSY B0, `(.L_x_941) ;  /* 0x0000029000007945 */ /* 0x000fd80003800000 */
[----:B------:R-:W-:Y:S05]  /*e770*/  @P0 BRA `(.L_x_942) ;  /* 0x0000027000000947 */ /* 0x000fea0003800000 */
[----:B------:R-:W3:Y:S04]  /*e780*/  LD.E.64 R4, [R18.64] ;  /* 0x0000000612047980 */ /* 0x000ee8000c101b00 */
[----:B--2---:R-:W2:Y:S01]  /*e790*/  LD.E.64 R6, [R16.64] ;  /* 0x0000000610067980 */ /* 0x004ea2000c101b00 */
[----:B-----5:R-:W-:Y:S01]  /*e7a0*/  MOV R41, R25 ;  /* 0x0000001900297202 */ /* 0x020fe20000000f00 */
[--C-:B------:R-:W-:Y:S02]  /*e7b0*/  HADD2.F32 R23, -RZ, R27.reuse.H1_H1 ;  /* 0x3000001bff177230 */ /* 0x100fe40000004100 */
[----:B----4-:R-:W-:Y:S02]  /*e7c0*/  HADD2.F32 R39, -RZ, R27.H0_H0 ;  /* 0x2000001bff277230 */ /* 0x010fe40000004100 */
[----:B------:R-:W-:-:S02]  /*e7d0*/  HADD2.F32 R25, -RZ, R41.H0_H0 ;  /* 0x20000029ff197230 */ /* 0x000fc40000004100 */
[----:B------:R-:W-:Y:S02]  /*e7e0*/  HADD2.F32 R41, -RZ, R41.H1_H1 ;  /* 0x30000029ff297230 */ /* 0x000fe40000004100 */
[----:B---3--:R-:W-:Y:S02]  /*e7f0*/  HADD2.F32 R2, -RZ, R5.H1_H1 ;  /* 0x30000005ff027230 */ /* 0x008fe40000004100 */
[----:B------:R-:W-:Y:S02]  /*e800*/  HADD2.F32 R8, -RZ, R4.H1_H1 ;  /* 0x30000004ff087230 */ /* 0x000fe40000004100 */
[----:B--2---:R-:W-:Y:S01]  /*e810*/  HADD2.F32 R22, -RZ, R6.H1_H1 ;  /* 0x30000006ff167230 */ /* 0x004fe20000004100 */
[----:B------:R-:W-:Y:S01]  /*e820*/  FMUL.FTZ R27, R23, R2 ;  /* 0x00000002171b7220 */ /* 0x000fe20000410000 */
[----:B------:R-:W-:Y:S01]  /*e830*/  HADD2.F32 R12, -RZ, R7.H1_H1 ;  /* 0x30000007ff0c7230 */ /* 0x000fe20000004100 */
[C---:B------:R-:W-:Y:S01]  /*e840*/  FMUL.FTZ R37, R41.reuse, R8 ;  /* 0x0000000829257220 */ /* 0x040fe20000410000 */
[----:B------:R-:W-:Y:S01]  /*e850*/  HADD2.F32 R4, -RZ, R4.H0_H0 ;  /* 0x20000004ff047230 */ /* 0x000fe20000004100 */
[----:B------:R-:W-:Y:S01]  /*e860*/  FMUL.FTZ R36, R41, R22 ;  /* 0x0000001629247220 */ /* 0x000fe20000410000 */
[----:B------:R-:W-:Y:S01]  /*e870*/  HADD2.F32 R5, -RZ, R5.H0_H0 ;  /* 0x20000005ff057230 */ /* 0x000fe20000004100 */
[----:B------:R-:W-:Y:S01]  /*e880*/  FMUL.FTZ R23, R23, R12 ;  /* 0x0000000c17177220 */ /* 0x000fe20000410000 */
[----:B------:R-:W-:Y:S01]  /*e890*/  HADD2.F32 R6, -RZ, R6.H0_H0 ;  /* 0x20000006ff067230 */ /* 0x000fe20000004100 */
[----:B------:R-:W-:Y:S01]  /*e8a0*/  FFMA.FTZ R36, R25, R8, R36 ;  /* 0x0000000819247223 */ /* 0x000fe20000010024 */
[----:B------:R-:W-:Y:S01]  /*e8b0*/  HADD2.F32 R8, -RZ, R26.H1_H1 ;  /* 0x3000001aff087230 */ /* 0x000fe20000004100 */
[----:B------:R-:W-:Y:S01]  /*e8c0*/  FFMA.FTZ R2, R39, R2, R23 ;  /* 0x0000000227027223 */ /* 0x000fe20000010017 */
[--C-:B------:R-:W-:Y:S01]  /*e8d0*/  HADD2.F32 R23, -RZ, R24.reuse.H1_H1 ;  /* 0x30000018ff177230 */ /* 0x100fe20000004100 */
[----:B------:R-:W-:Y:S01]  /*e8e0*/  FFMA.FTZ R37, R25, R22, -R37 ;  /* 0x0000001619257223 */ /* 0x000fe20000010825 */
[----:B------:R-:W-:Y:S01]  /*e8f0*/  HADD2.F32 R7, -RZ, R7.H0_H0 ;  /* 0x20000007ff077230 */ /* 0x000fe20000004100 */
[----:B------:R-:W-:Y:S01]  /*e900*/  FFMA.FTZ R27, R39, R12, -R27 ;  /* 0x0000000c271b7223 */ /* 0x000fe2000001081b */
[----:B------:R-:W-:Y:S01]  /*e910*/  HADD2.F32 R25, -RZ, R24.H0_H0 ;  /* 0x20000018ff197230 */ /* 0x000fe20000004100 */
[C---:B------:R-:W-:Y:S01]  /*e920*/  FMUL.FTZ R12, R23.reuse, R4 ;  /* 0x00000004170c7220 */ /* 0x040fe20000410000 */
[----:B------:R-:W-:Y:S01]  /*e930*/  HADD2.F32 R26, -RZ, R26.H0_H0 ;  /* 0x2000001aff1a7230 */ /* 0x000fe20000004100 */
[----:B------:R-:W-:Y:S01]  /*e940*/  FMUL.FTZ R22, R8, R5 ;  /* 0x0000000508167220 */ /* 0x000fe20000410000 */
[----:B------:R-:W-:Y:S01]  /*e950*/  F2FP.PACK_AB R27, R2, R27 ;  /* 0x0000001b021b723e */ /* 0x000fe200000000ff */
[----:B------:R-:W-:-:S02]  /*e960*/  FMUL.FTZ R23, R23, R6 ;  /* 0x0000000617177220 */ /* 0x000fc40000410000 */
[----:B------:R-:W-:Y:S02]  /*e970*/  FMUL.FTZ R8, R8, R7 ;  /* 0x0000000708087220 */ /* 0x000fe40000410000 */
[C---:B------:R-:W-:Y:S02]  /*e980*/  FFMA.FTZ R12, R25.reuse, R6, -R12 ;  /* 0x00000006190c7223 */ /* 0x040fe4000001080c */
[----:B------:R-:W-:Y:S01]  /*e990*/  FFMA.FTZ R23, R25, R4, R23 ;  /* 0x0000000419177223 */ /* 0x000fe20000010017 */
[----:B------:R-:W-:Y:S01]  /*e9a0*/  F2FP.PACK_AB R25, R36, R37 ;  /* 0x000000252419723e */ /* 0x000fe200000000ff */
[C---:B------:R-:W-:Y:S02]  /*e9b0*/  FFMA.FTZ R22, R26.reuse, R7, -R22 ;  /* 0x000000071a167223 */ /* 0x040fe40000010816 */
[----:B------:R-:W-:Y:S01]  /*e9c0*/  FFMA.FTZ R5, R26, R5, R8 ;  /* 0x000000051a057223 */ /* 0x000fe20000010008 */
[----:B------:R-:W-:-:S04]  /*e9d0*/  F2FP.PACK_AB R24, R23, R12 ;  /* 0x0000000c1718723e */ /* 0x000fc800000000ff */
[----:B------:R-:W-:Y:S02]  /*e9e0*/  F2FP.PACK_AB R26, R5, R22 ;  /* 0x00000016051a723e */ /* 0x000fe400000000ff */
.L_x_942:
[----:B------:R-:W-:Y:S05]  /*e9f0*/  BSYNC B0 ;  /* 0x0000000000007941 */ /* 0x000fea0003800000 */
.L_x_941:
[----:B-----5:R3:W-:Y:S02]  /*ea00*/  STS.128 [R245], R24 ;  /* 0x00000018f5007388 */ /* 0x0207e40000000c00 */
.L_x_940:
[----:B------:R-:W-:Y:S05]  /*ea10*/  BSYNC B1 ;  /* 0x0000000000017941 */ /* 0x000fea0003800000 */
.L_x_939:
[----:B------:R-:W-:Y:S01]  /*ea20*/  ISETP.GE.AND P0, PT, R11, R3, PT ;  /* 0x000000030b00720c */ /* 0x000fe20003f06270 */
[----:B------:R-:W-:-:S12]  /*ea30*/  BSSY B1, `(.L_x_943) ;  /* 0x0000030000017945 */ /* 0x000fd80003800000 */
[----:B------:R1:W-:Y:S01]  /*ea40*/  @P0 STS.128 [R245+0x2000], RZ ;  /* 0x002000fff5000388 */ /* 0x0003e20000000c00 */
[----:B------:R-:W-:Y:S05]  /*ea50*/  @P0 BRA `(.L_x_944) ;  /* 0x000002d000000947 */ /* 0x000fea0003800000 */
[----:B---3--:R3:W5:Y:S01]  /*ea60*/  LD.E.128 R24, [R30.64+0x80] ;  /* 0x000080061e187980 */ /* 0x008762000c101d00 */
[----:B------:R-:W-:Y:S01]  /*ea70*/  ISETP.GE.AND P0, PT, R11, R0, PT ;  /* 0x000000000b00720c */ /* 0x000fe20003f06270 */
[----:B------:R-:W-:-:S12]  /*ea80*/  BSSY B0, `(.L_x_945) ;  /* 0x0000029000007945 */ /* 0x000fd80003800000 */
[----:B------:R-:W-:Y:S05]  /*ea90*/  @P0 BRA `(.L_x_946) ;  /* 0x0000027000000947 */ /* 0x000fea0003800000 */
[----:B--2---:R-:W2:Y:S04]  /*eaa0*/  LD.E.64 R4, [R18.64+0x40] ;  /* 0x0000400612047980 */ /* 0x004ea8000c101b00 */
[----:B---3--:R-:W3:Y:S01]  /*eab0*/  LD.E.64 R6, [R16.64+0x40] ;  /* 0x0000400610067980 */ /* 0x008ee2000c101b00 */
[----:B-----5:R-:W-:Y:S01]  /*eac0*/  MOV R41, R25 ;  /* 0x0000001900297202 */ /* 0x020fe20000000f00 */
[--C-:B------:R-:W-:Y:S02]  /*ead0*/  HADD2.F32 R23, -RZ, R27.reuse.H1_H1 ;  /* 0x3000001bff177230 */ /* 0x100fe40000004100 */
[----:B----4-:R-:W-:Y:S02]  /*eae0*/  HADD2.F32 R39, -RZ, R27.H0_H0 ;  /* 0x2000001bff277230 */ /* 0x010fe40000004100 */
[----:B------:R-:W-:-:S02]  /*eaf0*/  HADD2.F32 R25, -RZ, R41.H0_H0 ;  /* 0x20000029ff197230 */ /* 0x000fc40000004100 */
[----:B------:R-:W-:Y:S02]  /*eb00*/  HADD2.F32 R41, -RZ, R41.H1_H1 ;  /* 0x30000029ff297230 */ /* 0x000fe40000004100 */
[----:B--2---:R-:W-:Y:S02]  /*eb10*/  HADD2.F32 R2, -RZ, R5.H1_H1 ;  /* 0x30000005ff027230 */ /* 0x004fe40000004100 */
[----:B------:R-:W-:Y:S02]  /*eb20*/  HADD2.F32 R8, -RZ, R4.H1_H1 ;  /* 0x30000004ff087230 */ /* 0x000fe40000004100 */
[----:B---3--:R-:W-:Y:S01]  /*eb30*/  HADD2.F32 R22, -RZ, R6.H1_H1 ;  /* 0x30000006ff167230 */ /* 0x008fe20000004100 */
        /* <DEDUP_REMOVED lines=29> */
.L_x_946:
[----:B------:R-:W-:Y:S05]  /*ed10*/  BSYNC B0 ;  /* 0x0000000000007941 */ /* 0x000fea0003800000 */
.L_x_945:
[----:B-----5:R1:W-:Y:S02]  /*ed20*/  STS.128 [R245+0x2000], R24 ;  /* 0x00200018f5007388 */ /* 0x0203e40000000c00 */
.L_x_944:
[----:B------:R-:W-:Y:S05]  /*ed30*/  BSYNC B1 ;  /* 0x0000000000017941 */ /* 0x000fea0003800000 */
.L_x_943:
[----:B------:R-:W-:Y:S01]  /*ed40*/  ISETP.GE.AND P0, PT, R10, R3, PT ;  /* 0x000000030a00720c */ /* 0x000fe20003f06270 */
[----:B------:R-:W-:-:S12]  /*ed50*/  BSSY B1, `(.L_x_947) ;  /* 0x0000030000017945 */ /* 0x000fd80003800000 */
[----:B------:R1:W-:Y:S01]  /*ed60*/  @P0 STS.128 [R245+0x4000], RZ ;  /* 0x004000fff5000388 */ /* 0x0003e20000000c00 */
[----:B------:R-:W-:Y:S05]  /*ed70*/  @P0 BRA `(.L_x_948) ;  /* 0x000002d000000947 */ /* 0x000fea0003800000 */
[----:B-1-3--:R1:W5:Y:S01]  /*ed80*/  LD.E.128 R24, [R30.64+0x100] ;  /* 0x000100061e187980 */ /* 0x00a362000c101d00 */
[----:B------:R-:W-:Y:S01]  /*ed90*/  ISETP.GE.AND P0, PT, R10, R0, PT ;  /* 0x000000000a00720c */ /* 0x000fe20003f06270 */
[----:B------:R-:W-:-:S12]  /*eda0*/  BSSY B0, `(.L_x_949) ;  /* 0x0000029000007945 */ /* 0x000fd80003800000 */
[----:B------:R-:W-:Y:S05]  /*edb0*/  @P0 BRA `(.L_x_950) ;  /* 0x0000027000000947 */ /* 0x000fea0003800000 */
[----:B------:R-:W3:Y:S04]  /*edc0*/  LD.E.64 R4, [R18.64+0x80] ;  /* 0x0000800612047980 */ /* 0x000ee8000c101b00 */
[----:B--2---:R-:W2:Y:S01]  /*edd0*/  LD.E.64 R6, [R16.64+0x80] ;  /* 0x0000800610067980 */ /* 0x004ea2000c101b00 */
        /* <DEDUP_REMOVED lines=37> */
.L_x_950:
[----:B------:R-:W-:Y:S05]  /*f030*/  BSYNC B0 ;  /* 0x0000000000007941 */ /* 0x000fea0003800000 */
.L_x_949:
[----:B-----5:R3:W-:Y:S02]  /*f040*/  STS.128 [R245+0x4000], R24 ;  /* 0x00400018f5007388 */ /* 0x0207e40000000c00 */
.L_x_948:
[----:B------:R-:W-:Y:S05]  /*f050*/  BSYNC B1 ;  /* 0x0000000000017941 */ /* 0x000fea0003800000 */
.L_x_947:
[----:B------:R-:W-:-:S13]  /*f060*/  ISETP.GE.AND P0, PT, R9, R3, PT ;  /* 0x000000030900720c */ /* 0x000fda0003f06270 */
        /* <DEDUP_REMOVED lines=8> */
[----:B----45:R-:W-:Y:S01]  /*f0f0*/  MOV R39, R25 ;  /* 0x0000001900277202 */ /* 0x030fe20000000f00 */
[--C-:B------:R-:W-:Y:S02]  /*f100*/  HADD2.F32 R23, -RZ, R27.reuse.H1_H1 ;  /* 0x3000001bff177230 */ /* 0x100fe40000004100 */
[----:B------:R-:W-:Y:S02]  /*f110*/  HADD2.F32 R37, -RZ, R27.H0_H0 ;  /* 0x2000001bff257230 */ /* 0x000fe40000004100 */
[----:B------:R-:W-:-:S02]  /*f120*/  HADD2.F32 R25, -RZ, R39.H0_H0 ;  /* 0x20000027ff197230 */ /* 0x000fc40000004100 */
[----:B------:R-:W-:Y:S02]  /*f130*/  HADD2.F32 R39, -RZ, R39.H1_H1 ;  /* 0x30000027ff277230 */ /* 0x000fe40000004100 */
[----:B---3--:R-:W-:Y:S02]  /*f140*/  HADD2.F32 R2, -RZ, R5.H1_H1 ;  /* 0x30000005ff027230 */ /* 0x008fe40000004100 */
[----:B------:R-:W-:Y:S02]  /*f150*/  HADD2.F32 R8, -RZ, R4.H1_H1 ;  /* 0x30000004ff087230 */ /* 0x000fe40000004100 */
[----:B--2---:R-:W-:Y:S01]  /*f160*/  HADD2.F32 R22, -RZ, R6.H1_H1 ;  /* 0x30000006ff167230 */ /* 0x004fe20000004100 */
[----:B------:R-:W-:Y:S01]  /*f170*/  FMUL.FTZ R27, R23, R2 ;  /* 0x00000002171b7220 */ /* 0x000fe20000410000 */
[----:B------:R-:W-:Y:S01]  /*f180*/  HADD2.F32 R12, -RZ, R7.H1_H1 ;  /* 0x30000007ff0c7230 */ /* 0x000fe20000004100 */
[C---:B-1----:R-:W-:Y:S01]  /*f190*/  FMUL.FTZ R31, R39.reuse, R8 ;  /* 0x00000008271f7220 */ /* 0x042fe20000410000 */
        /* <DEDUP_REMOVED lines=26> */
.L_x_952:
[----:B------:R-:W-:Y:S05]  /*f340*/  BSYNC B0 ;  /* 0x0000000000007941 */ /* 0x000fea0003800000 */
.L_x_951:
[----:B-----5:R3:W-:Y:S02]  /*f350*/  STS.128 [R245+0x6000], R24 ;  /* 0x00600018f5007388 */ /* 0x0207e40000000c00 */
.L_x_938:
[----:B------:R-:W-:Y:S05]  /*f360*/  BSYNC B2 ;  /* 0x0000000000027941 */ /* 0x000fea0003800000 */
.L_x_937:
[----:B-123--:R-:W-:Y:S01]  /*f370*/  IADD3 R30, R180, 0x10, RZ ;  /* 0x00000010b41e7810 */ /* 0x00efe20007ffe0ff */
[----:B------:R-:W-:Y:S03]  /*f380*/  BSSY B2, `(.L_x_953) ;  /* 0x00000ca000027945 */ /* 0x000fe60003800000 */
[----:B------:R-:W-:-:S04]  /*f390*/  ISETP.GE.AND P0, PT, R30, R13, PT ;  /* 0x0000000d1e00720c */ /* 0x000fc80003f06270 */
[----:B------:R-:W-:-:S13]  /*f3a0*/  ISETP.LT.OR P0, PT, R55, -0x87, P0 ;  /* 0xffffff793700780c */ /* 0x000fda0000701670 */
[----:B------:R-:W-:Y:S05]  /*f3b0*/  @P0 BRA `(.L_x_954) ;  /* 0x00000c6000000947 */ /* 0x000fea0003800000 */
[----:B------:R-:W-:Y:S01]  /*f3c0*/  ISETP.GE.AND P0, PT, R14, R3, PT ;  /* 0x000000030e00720c */ /* 0x000fe20003f06270 */
[----:B------:R-:W-:-:S12]  /*f3d0*/  BSSY B1, `(.L_x_955) ;  /* 0x0000030000017945 */ /* 0x000fd80003800000 */
[----:B------:R1:W-:Y:S01]  /*f3e0*/  @P0 STS.128 [R245+0x800], RZ ;  /* 0x000800fff5000388 */ /* 0x0003e20000000c00 */
        /* <DEDUP_REMOVED lines=17> */
[----:B------:R-:W-:Y:S01]  /*f500*/  FMUL.FTZ R27, R23, R2 ;  /* 0x00000002171b7220 */ /* 0x000fe20000410000 */
        /* <DEDUP_REMOVED lines=18> */
[-C--:B------:R-:W-:Y:S02]  /*f630*/  FMUL.FTZ R8, R8, R7.reuse ;  /* 0x0000000708087220 */ /* 0x080fe40000410000 */
[C---:B------:R-:W-:Y:S02]  /*f640*/  FFMA.FTZ R12, R25.reuse, R6, -R12 ;  /* 0x00000006190c7223 */ /* 0x040fe4000001080c */
[----:B------:R-:W-:Y:S01]  /*f650*/  FFMA.FTZ R23, R25, R4, R23 ;  /* 0x0000000419177223 */ /* 0x000fe20000010017 */
[----:B------:R-:W-:Y:S01]  /*f660*/  F2FP.PACK_AB R25, R31, R36 ;  /* 0x000000241f19723e */ /* 0x000fe200000000ff */
[C---:B------:R-:W-:Y:S02]  /*f670*/  FFMA.FTZ R22, R26.reuse, R7, -R22 ;  /* 0x000000071a167223 */ /* 0x040fe40000010816 */
[----:B------:R-:W-:Y:S01]  /*f680*/  FFMA.FTZ R5, R26, R5, R8 ;  /* 0x000000051a057223 */ /* 0x000fe20000010008 */
[----:B------:R-:W-:-:S04]  /*f690*/  F2FP.PACK_AB R24, R23, R12 ;  /* 0x0000000c1718723e */ /* 0x000fc800000000ff */
[----:B------:R-:W-:Y:S02]  /*f6a0*/  F2FP.PACK_AB R26, R5, R22 ;  /* 0x00000016051a723e */ /* 0x000fe400000000ff */
.L_x_958:
[----:B------:R-:W-:Y:S05]  /*f6b0*/  BSYNC B0 ;  /* 0x0000000000007941 */ /* 0x000fea0003800000 */
.L_x_957:
[----:B-----5:R3:W-:Y:S02]  /*f6c0*/  STS.128 [R245+0x800], R24 ;  /* 0x00080018f5007388 */ /* 0x0207e40000000c00 */
.L_x_956:
[----:B------:R-:W-:Y:S05]  /*f6d0*/  BSYNC B1 ;  /* 0x0000000000017941 */ /* 0x000fea0003800000 */
.L_x_955:
        /* <DEDUP_REMOVED lines=47> */
.L_x_962:
[----:B------:R-:W-:Y:S05]  /*f9d0*/  BSYNC B0 ;  /* 0x0000000000007941 */ /* 0x000fea0003800000 */
.L_x_961:
[----:B-----5:R1:W-:Y:S02]  /*f9e0*/  STS.128 [R245+0x2800], R24 ;  /* 0x00280018f5007388 */ /* 0x0203e40000000c00 */
.L_x_960:
[----:B------:R-:W-:Y:S05]  /*f9f0*/  BSYNC B1 ;  /* 0x0000000000017941 */ /* 0x000fea0003800000 */
.L_x_959:
        /* <DEDUP_REMOVED lines=47> */
.L_x_966:
[----:B------:R-:W-:Y:S05]  /*fcf0*/  BSYNC B0 ;  /* 0x0000000000007941 */ /* 0x000fea0003800000 */
.L_x_965:
[----:B-----5:R3:W-:Y:S02]  /*fd00*/  STS.128 [R245+0x4800], R24 ;  /* 0x00480018f5007388 */ /* 0x0207e40000000c00 */
.L_x_964:
[----:B------:R-:W-:Y:S05]  /*fd10*/  BSYNC B1 ;  /* 0x0000000000017941 */ /* 0x000fea0003800000 */
.L_x_963:
        /* <DEDUP_REMOVED lines=11> */
[----:B-1----:R-:W-:Y:S02]  /*fdd0*/  HADD2.F32 R35, -RZ, R27.H0_H0 ;  /* 0x2000001bff237230 */ /* 0x002fe40000004100 */
        /* <DEDUP_REMOVED lines=34> */
.L_x_968:
[----:B------:R-:W-:Y:S05]  /*10000*/  BSYNC B0 ;  /* 0x0000000000007941 */ /* 0x000fea0003800000 */
.L_x_967:
[----:B-----5:R3:W-:Y:S02]  /*10010*/  STS.128 [R245+0x6800], R24 ;  /* 0x00680018f5007388 */ /* 0x0207e40000000c00 */
.L_x_954:
[----:B------:R-:W-:Y:S05]  /*10020*/  BSYNC B2 ;  /* 0x0000000000027941 */ /* 0x000fea0003800000 */
.L_x_953:
        /* <DEDUP_REMOVED lines=24> */
[--C-:B------:R-:W-:Y:S01]  /*101b0*/  HADD2.F32 R22, -RZ, R6.reuse.H1_H1 ;  /* 0x30000006ff167230 */ /* 0x100fe20000004100 */
[----:B------:R-:W-:Y:S01]  /*101c0*/  FMUL.FTZ R35, R31, R8 ;  /* 0x000000081f237220 */ /* 0x000fe20000410000 */
[----:B------:R-:W-:Y:S01]  /*101d0*/  HADD2.F32 R6, -RZ, R6.H0_H0 ;  /* 0x20000006ff067230 */ /* 0x000fe20000004100 */
[----:B------:R-:W-:Y:S01]  /*101e0*/  FMUL.FTZ R23, R23, R12 ;  /* 0x0000000c17177220 */ /* 0x000fe20000410000 */
[----:B------:R-:W-:Y:S01]  /*101f0*/  HADD2.F32 R4, -RZ, R4.H0_H0 ;  /* 0x20000004ff047230 */ /* 0x000fe20000004100 */
[----:B------:R-:W-:Y:S01]  /*10200*/  FMUL.FTZ R31, R31, R22 ;  /* 0x000000161f1f7220 */ /* 0x000fe20000410000 */
[----:B------:R-:W-:Y:S01]  /*10210*/  HADD2.F32 R5, -RZ, R5.H0_H0 ;  /* 0x20000005ff057230 */ /* 0x000fe20000004100 */
[C---:B------:R-:W-:Y:S01]  /*10220*/  FFMA.FTZ R2, R37.reuse, R2, R23 ;  /* 0x0000000225027223 */ /* 0x040fe20000010017 */
[----:B------:R-:W-:Y:S01]  /*10230*/  HADD2.F32 R23, -RZ, R24.H1_H1 ;  /* 0x30000018ff177230 */ /* 0x000fe20000004100 */
[----:B------:R-:W-:Y:S01]  /*10240*/  FFMA.FTZ R27, R37, R12, -R27 ;  /* 0x0000000c251b7223 */ /* 0x000fe2000001081b */
[----:B------:R-:W-:Y:S01]  /*10250*/  HADD2.F32 R12, -RZ, R26.H1_H1 ;  /* 0x3000001aff0c7230 */ /* 0x000fe20000004100 */
[C---:B------:R-:W-:Y:S01]  /*10260*/  FFMA.FTZ R35, R25.reuse, R22, -R35 ;  /* 0x0000001619237223 */ /* 0x040fe20000010823 */
[----:B------:R-:W-:Y:S01]  /*10270*/  HADD2.F32 R7, -RZ, R7.H0_H0 ;  /* 0x20000007ff077230 */ /* 0x000fe20000004100 */
[----:B------:R-:W-:Y:S01]  /*10280*/  FFMA.FTZ R8, R25, R8, R31 ;  /* 0x0000000819087223 */ /* 0x000fe2000001001f */
[----:B------:R-:W-:Y:S01]  /*10290*/  HADD2.F32 R25, -RZ, R24.H0_H0 ;  /* 0x20000018ff197230 */ /* 0x000fe20000004100 */
[C---:B------:R-:W-:Y:S01]  /*102a0*/  FMUL.FTZ R22, R23.reuse, R4 ;  /* 0x0000000417167220 */ /* 0x040fe20000410000 */
[----:B------:R-:W-:Y:S01]  /*102b0*/  HADD2.F32 R26, -RZ, R26.H0_H0 ;  /* 0x2000001aff1a7230 */ /* 0x000fe20000004100 */
[----:B------:R-:W-:Y:S01]  /*102c0*/  FMUL.FTZ R24, R23, R6 ;  /* 0x0000000617187220 */ /* 0x000fe20000410000 */
[----:B------:R-:W-:Y:S01]  /*102d0*/  F2FP.PACK_AB R8, R8, R35 ;  /* 0x000000230808723e */ /* 0x000fe200000000ff */
[----:B------:R-:W-:Y:S01]  /*102e0*/  FMUL.FTZ R23, R12, R5 ;  /* 0x000000050c177220 */ /* 0x000fe20000410000 */
[----:B------:R-:W-:Y:S01]  /*102f0*/  F2FP.PACK_AB R27, R2, R27 ;  /* 0x0000001b021b723e */ /* 0x000fe200000000ff */
[----:B------:R-:W-:-:S02]  /*10300*/  FMUL.FTZ R12, R12, R7 ;  /* 0x000000070c0c7220 */ /* 0x000fc40000410000 */
[C---:B------:R-:W-:Y:S02]  /*10310*/  FFMA.FTZ R22, R25.reuse, R6, -R22 ;  /* 0x0000000619167223 */ /* 0x040fe40000010816 */
[----:B------:R-:W-:Y:S02]  /*10320*/  FFMA.FTZ R25, R25, R4, R24 ;  /* 0x0000000419197223 */ /* 0x000fe40000010018 */
[C---:B------:R-:W-:Y:S02]  /*10330*/  FFMA.FTZ R23, R26.reuse, R7, -R23 ;  /* 0x000000071a177223 */ /* 0x040fe40000010817 */
[----:B------:R-:W-:Y:S01]  /*10340*/  FFMA.FTZ R12, R26, R5, R12 ;  /* 0x000000051a0c7223 */ /* 0x000fe2000001000c */
[----:B------:R-:W-:Y:S02]  /*10350*/  F2FP.PACK_AB R24, R25, R22 ;  /* 0x000000161918723e */ /* 0x000fe400000000ff */
[----:B------:R-:W-:Y:S02]  /*10360*/  MOV R25, R8 ;  /* 0x0000000800197202 */ /* 0x000fe40000000f00 */
[----:B------:R-:W-:-:S02]  /*10370*/  F2FP.PACK_AB R26, R12, R23 ;  /* 0x000000170c1a723e */ /* 0x000fc400000000ff */
.L_x_974:
[----:B------:R-:W-:Y:S05]  /*10380*/  BSYNC B0 ;  /* 0x0000000000007941 */ /* 0x000fea0003800000 */
.L_x_973:
[----:B-----5:R3:W-:Y:S02]  /*10390*/  STS.128 [R245+0x1000], R24 ;  /* 0x00100018f5007388 */ /* 0x0207e40000000c00 */
.L_x_972:
[----:B------:R-:W-:Y:S05]  /*103a0*/  BSYNC B1 ;  /* 0x0000000000017941 */ /* 0x000fea0003800000 */
.L_x_971:
        /* <DEDUP_REMOVED lines=48> */
.L_x_978:
[----:B------:R-:W-:Y:S05]  /*106b0*/  BSYNC B0 ;  /* 0x0000000000007941 */ /* 0x000fea0003800000 */
.L_x_977:
[----:B-----5:R1:W-:Y:S02]  /*106c0*/  STS.128 [R245+0x3000], R24 ;  /* 0x00300018f5007388 */ /* 0x0203e40000000c00 */
.L_x_976:
[----:B------:R-:W-:Y:S05]  /*106d0*/  BSYNC B1 ;  /* 0x0000000000017941 */ /* 0x000fea0003800000 */
.L_x_975:
        /* <DEDUP_REMOVED lines=48> */
.L_x_982:
[----:B------:R-:W-:Y:S05]  /*109e0*/  BSYNC B0 ;  /* 0x0000000000007941 */ /* 0x000fea0003800000 */
.L_x_981:
[----:B-----5:R3:W-:Y:S02]  /*109f0*/  STS.128 [R245+0x5000], R24 ;  /* 0x00500018f5007388 */ /* 0x0207e40000000c00 */
.L_x_980:
[----:B------:R-:W-:Y:S05]  /*10a00*/  BSYNC B1 ;  /* 0x0000000000017941 */ /* 0x000fea0003800000 */
.L_x_979:
        /* <DEDUP_REMOVED lines=46> */
.L_x_984:
[----:B------:R-:W-:Y:S05]  /*10cf0*/  BSYNC B0 ;  /* 0x0000000000007941 */ /* 0x000fea0003800000 */
.L_x_983:
[----:B-----5:R3:W-:Y:S02]  /*10d00*/  STS.128 [R245+0x7000], R24 ;  /* 0x00700018f5007388 */ /* 0x0207e40000000c00 */
.L_x_970:
[----:B------:R-:W-:Y:S05]  /*10d10*/  BSYNC B2 ;  /* 0x0000000000027941 */ /* 0x000fea0003800000 */
.L_x_969:
[----:B-123--:R-:W-:-:S04]  /*10d20*/  IADD3 R32, R180, 0x30, RZ ;  /* 0x00000030b4207810 */ /* 0x00efc80007ffe0ff */
        /* <DEDUP_REMOVED lines=13> */
[--C-:B-----5:R-:W-:Y:S02]  /*10e00*/  HADD2.F32 R14, -RZ, R25.reuse.H0_H0 ;  /* 0x20000019ff0e7230 */ /* 0x120fe40000004100 */
[----:B------:R-:W-:Y:S02]  /*10e10*/  HADD2.F32 R25, -RZ, R25.H1_H1 ;  /* 0x30000019ff197230 */ /* 0x000fe40000004100 */
[--C-:B------:R-:W-:Y:S02]  /*10e20*/  HADD2.F32 R15, -RZ, R27.reuse.H1_H1 ;  /* 0x3000001bff0f7230 */ /* 0x100fe40000004100 */
[----:B------:R-:W-:-:S02]  /*10e30*/  HADD2.F32 R27, -RZ, R27.H0_H0 ;  /* 0x2000001bff1b7230 */ /* 0x000fc40000004100 */
[----:B---3--:R-:W-:Y:S02]  /*10e40*/  HADD2.F32 R8, -RZ, R4.H1_H1 ;  /* 0x30000004ff087230 */ /* 0x008fe40000004100 */
[----:B------:R-:W-:Y:S02]  /*10e50*/  HADD2.F32 R2, -RZ, R5.H1_H1 ;  /* 0x30000005ff027230 */ /* 0x000fe40000004100 */
[--C-:B--2---:R-:W-:Y:S01]  /*10e60*/  HADD2.F32 R13, -RZ, R6.reuse.H1_H1 ;  /* 0x30000006ff0d7230 */ /* 0x104fe20000004100 */
[----:B------:R-:W-:Y:S01]  /*10e70*/  FMUL.FTZ R22, R25, R8 ;  /* 0x0000000819167220 */ /* 0x000fe20000410000 */
[----:B------:R-:W-:Y:S01]  /*10e80*/  HADD2.F32 R12, -RZ, R7.H1_H1 ;  /* 0x30000007ff0c7230 */ /* 0x000fe20000004100 */
[----:B------:R-:W-:Y:S01]  /*10e90*/  FMUL.FTZ R23, R15, R2 ;  /* 0x000000020f177220 */ /* 0x000fe20000410000 */
[----:B------:R-:W-:Y:S01]  /*10ea0*/  HADD2.F32 R6, -RZ, R6.H0_H0 ;  /* 0x20000006ff067230 */ /* 0x000fe20000004100 */
[-C--:B------:R-:W-:Y:S01]  /*10eb0*/  FMUL.FTZ R25, R25, R13.reuse ;  /* 0x0000000d19197220 */ /* 0x080fe20000410000 */
[----:B------:R-:W-:Y:S01]  /*10ec0*/  HADD2.F32 R4, -RZ, R4.H0_H0 ;  /* 0x20000004ff047230 */ /* 0x000fe20000004100 */
[C---:B------:R-:W-:Y:S01]  /*10ed0*/  FFMA.FTZ R22, R14.reuse, R13, -R22 ;  /* 0x0000000d0e167223 */ /* 0x040fe20000010816 */
[----:B------:R-:W-:Y:S01]  /*10ee0*/  HADD2.F32 R13, -RZ, R24.H1_H1 ;  /* 0x30000018ff0d7230 */ /* 0x000fe20000004100 */
[----:B------:R-:W-:Y:S01]  /*10ef0*/  FMUL.FTZ R15, R15, R12 ;  /* 0x0000000c0f0f7220 */ /* 0x000fe20000410000 */
[----:B------:R-:W-:Y:S01]  /*10f00*/  HADD2.F32 R5, -RZ, R5.H0_H0 ;  /* 0x20000005ff057230 */ /* 0x000fe20000004100 */
[----:B------:R-:W-:Y:S01]  /*10f10*/  FFMA.FTZ R25, R14, R8, R25 ;  /* 0x000000080e197223 */ /* 0x000fe20000010019 */
        /* <DEDUP_REMOVED lines=16> */
[----:B------:R-:W-:-:S04]  /*11020*/  F2FP.PACK_AB R24, R15, R12 ;  /* 0x0000000c0f18723e */ /* 0x000fc800000000ff */
[----:B------:R-:W-:Y:S02]  /*11030*/  F2FP.PACK_AB R26, R8, R13 ;  /* 0x0000000d081a723e */ /* 0x000fe400000000ff */
.L_x_989:
[----:B------:R-:W-:Y:S05]  /*11040*/  BSYNC B0 ;  /* 0x0000000000007941 */ /* 0x000fea0003800000 */
.L_x_988:
[----:B-----5:R3:W-:Y:S02]  /*11050*/  STS.128 [R245+0x1800], R24 ;  /* 0x00180018f5007388 */ /* 0x0207e40000000c00 */
.L_x_987:
[----:B------:R-:W-:Y:S05]  /*11060*/  BSYNC B1 ;  /* 0x0000000000017941 */ /* 0x000fea0003800000 */
.L_x_986:
[----:B------:R-:W-:Y:S01]  /*11070*/  ISETP.GE.AND P0, PT, R11, R3, PT ;  /* 0x000000030b00720c */ /* 0x000fe20003f06270 */
[----:B------:R-:W-:-:S12]  /*11080*/  BSSY B1, `(.L_x_990) ;  /* 0x0000031000017945 */ /* 0x000fd80003800000 */
[----:B------:R1:W-:Y:S01]  /*11090*/  @P0 STS.128 [R245+0x3800], RZ ;  /* 0x003800fff5000388 */ /* 0x0003e20000000c00 */
[----:B------:R-:W-:Y:S05]  /*110a0*/  @P0 BRA `(.L_x_991) ;  /* 0x000002e000000947 */ /* 0x000fea0003800000 */
[----:B------:R1:W5:Y:S01]  /*110b0*/  LD.E.128 R12, [R28.64+0x80] ;  /* 0x000080061c0c7980 */ /* 0x000362000c101d00 */
[----:B------:R-:W-:Y:S01]  /*110c0*/  ISETP.GE.AND P0, PT, R11, R0, PT ;  /* 0x000000000b00720c */ /* 0x000fe20003f06270 */
[----:B------:R-:W-:-:S12]  /*110d0*/  BSSY B0, `(.L_x_992) ;  /* 0x000002a000007945 */ /* 0x000fd80003800000 */
[----:B------:R-:W-:Y:S05]  /*110e0*/  @P0 BRA `(.L_x_993) ;  /* 0x0000028000000947 */ /* 0x000fea0003800000 */
[----:B--2---:R-:W2:Y:S04]  /*110f0*/  LD.E.64 R4, [R18.64+0x40] ;  /* 0x0000400612047980 */ /* 0x004ea8000c101b00 */
[----:B---3--:R-:W3:Y:S01]  /*11100*/  LD.E.64 R6, [R16.64+0x40] ;  /* 0x0000400610067980 */ /* 0x008ee2000c101b00 */
[--C-:B-----5:R-:W-:Y:S01]  /*11110*/  HADD2.F32 R23, -RZ, R13.reuse.H0_H0 ;  /* 0x2000000dff177230 */ /* 0x120fe20000004100 */
[----:B------:R-:W-:Y:S01]  /*11120*/  MOV R22, R14 ;  /* 0x0000000e00167202 */ /* 0x000fe20000000f00 */
[----:B------:R-:W-:Y:S02]  /*11130*/  HADD2.F32 R24, -RZ, R13.H1_H1 ;  /* 0x3000000dff187230 */ /* 0x000fe40000004100 */
[--C-:B------:R-:W-:Y:S02]  /*11140*/  HADD2.F32 R14, -RZ, R15.reuse.H1_H1 ;  /* 0x3000000fff0e7230 */ /* 0x100fe40000004100 */
[----:B------:R-:W-:-:S02]  /*11150*/  HADD2.F32 R25, -RZ, R15.H0_H0 ;  /* 0x2000000fff197230 */ /* 0x000fc40000004100 */
[----:B--2---:R-:W-:Y:S02]  /*11160*/  HADD2.F32 R8, -RZ, R4.H1_H1 ;  /* 0x30000004ff087230 */ /* 0x004fe40000004100 */
[----:B------:R-:W-:Y:S02]  /*11170*/  HADD2.F32 R2, -RZ, R5.H1_H1 ;  /* 0x30000005ff027230 */ /* 0x000fe40000004100 */
[--C-:B---3--:R-:W-:Y:S01]  /*11180*/  HADD2.F32 R13, -RZ, R6.reuse.H1_H1 ;  /* 0x30000006ff0d7230 */ /* 0x108fe20000004100 */
[C---:B------:R-:W-:Y:S01]  /*11190*/  FMUL.FTZ R26, R24.reuse, R8 ;  /* 0x00000008181a7220 */ /* 0x040fe20000410000 */
[----:B------:R-:W-:Y:S02]  /*111a0*/  HADD2.F32 R11, -RZ, R7.H1_H1 ;  /* 0x30000007ff0b7230 */ /* 0x000fe40000004100 */
[----:B------:R-:W-:Y:S01]  /*111b0*/  HADD2.F32 R6, -RZ, R6.H0_H0 ;  /* 0x20000006ff067230 */ /* 0x000fe20000004100 */
[----:B------:R-:W-:Y:S01]  /*111c0*/  FMUL.FTZ R15, R24, R13 ;  /* 0x0000000d180f7220 */ /* 0x000fe20000410000 */
[----:B------:R-:W-:Y:S01]  /*111d0*/  HADD2.F32 R4, -RZ, R4.H0_H0 ;  /* 0x20000004ff047230 */ /* 0x000fe20000004100 */
[CC--:B------:R-:W-:Y:S01]  /*111e0*/  FMUL.FTZ R24, R14.reuse, R2.reuse ;  /* 0x000000020e187220 */ /* 0x0c0fe20000410000 */
[----:B------:R-:W-:Y:S01]  /*111f0*/  HADD2.F32 R5, -RZ, R5.H0_H0 ;  /* 0x20000005ff057230 */ /* 0x000fe20000004100 */
[-C--:B------:R-:W-:Y:S01]  /*11200*/  FMUL.FTZ R14, R14, R11.reuse ;  /* 0x0000000b0e0e7220 */ /* 0x080fe20000410000 */
[----:B------:R-:W-:Y:S01]  /*11210*/  HADD2.F32 R7, -RZ, R7.H0_H0 ;  /* 0x20000007ff077230 */ /* 0x000fe20000004100 */
[C---:B------:R-:W-:Y:S01]  /*11220*/  FFMA.FTZ R24, R25.reuse, R11, -R24 ;  /* 0x0000000b19187223 */ /* 0x040fe20000010818 */
[----:B------:R-:W-:Y:S01]  /*11230*/  HADD2.F32 R11, -RZ, R12.H1_H1 ;  /* 0x3000000cff0b7230 */ /* 0x000fe20000004100 */
[----:B------:R-:W-:Y:S01]  /*11240*/  FFMA.FTZ R25, R25, R2, R14 ;  /* 0x0000000219197223 */ /* 0x000fe2000001000e */
[----:B------:R-:W-:Y:S01]  /*11250*/  HADD2.F32 R2, -RZ, R22.H1_H1 ;  /* 0x30000016ff027230 */ /* 0x000fe20000004100 */
[C---:B------:R-:W-:Y:S01]  /*11260*/  FFMA.FTZ R26, R23.reuse, R13, -R26 ;  /* 0x0000000d171a7223 */ /* 0x040fe2000001081a */
[----:B------:R-:W-:Y:S01]  /*11270*/  HADD2.F32 R13, -RZ, R12.H0_H0 ;  /* 0x2000000cff0d7230 */ /* 0x000fe20000004100 */
[----:B------:R-:W-:Y:S01]  /*11280*/  FFMA.FTZ R15, R23, R8, R15 ;  /* 0x00000008170f7223 */ /* 0x000fe2000001000f */
[----:B------:R-:W-:Y:S01]  /*11290*/  HADD2.F32 R22, -RZ, R22.H0_H0 ;  /* 0x20000016ff167230 */ /* 0x000fe20000004100 */
[----:B------:R-:W-:-:S02]  /*112a0*/  FMUL.FTZ R8, R11, R4 ;  /* 0x000000040b087220 */ /* 0x000fc40000410000 */
[----:B------:R-:W-:Y:S01]  /*112b0*/  FMUL.FTZ R12, R11, R6 ;  /* 0x000000060b0c7220 */ /* 0x000fe20000410000 */
[----:B------:R-:W-:Y:S01]  /*112c0*/  F2FP.PACK_AB R26, R15, R26 ;  /* 0x0000001a0f1a723e */ /* 0x000fe200000000ff */
[C---:B------:R-:W-:Y:S01]  /*112d0*/  FMUL.FTZ R11, R2.reuse, R5 ;  /* 0x00000005020b7220 */ /* 0x040fe20000410000 */
[----:B------:R-:W-:Y:S01]  /*112e0*/  F2FP.PACK_AB R15, R25, R24 ;  /* 0x00000018190f723e */ /* 0x000fe200000000ff */
[-C--:B------:R-:W-:Y:S02]  /*112f0*/  FMUL.FTZ R2, R2, R7.reuse ;  /* 0x0000000702027220 */ /* 0x080fe40000410000 */
[C---:B------:R-:W-:Y:S02]  /*11300*/  FFMA.FTZ R8, R13.reuse, R6, -R8 ;  /* 0x000000060d087223 */ /* 0x040fe40000010808 */
[----:B------:R-:W-:Y:S02]  /*11310*/  FFMA.FTZ R13, R13, R4, R12 ;  /* 0x000000040d0d7223 */ /* 0x000fe4000001000c */
[----:B------:R-:W-:-:S02]  /*11320*/  FFMA.FTZ R11, R22, R7, -R11 ;  /* 0x00000007160b7223 */ /* 0x000fc4000001080b */
[----:B------:R-:W-:Y:S01]  /*11330*/  FFMA.FTZ R2, R22, R5, R2 ;  /* 0x0000000516027223 */ /* 0x000fe20000010002 */
[----:B------:R-:W-:Y:S02]  /*11340*/  F2FP.PACK_AB R12, R13, R8 ;  /* 0x000000080d0c723e */ /* 0x000fe400000000ff */
[----:B------:R-:W-:Y:S02]  /*11350*/  MOV R13, R26 ;  /* 0x0000001a000d7202 */ /* 0x000fe40000000f00 */
[----:B------:R-:W-:Y:S02]  /*11360*/  F2FP.PACK_AB R14, R2, R11 ;  /* 0x0000000b020e723e */ /* 0x000fe400000000ff */
.L_x_993:
[----:B------:R-:W-:Y:S05]  /*11370*/  BSYNC B0 ;  /* 0x0000000000007941 */ /* 0x000fea0003800000 */
.L_x_992:
[----:B-----5:R1:W-:Y:S02]  /*11380*/  STS.128 [R245+0x3800], R12 ;  /* 0x0038000cf5007388 */ /* 0x0203e40000000c00 */
.L_x_991:
[----:B------:R-:W-:Y:S05]  /*11390*/  BSYNC B1 ;  /* 0x0000000000017941 */ /* 0x000fea0003800000 */
.L_x_990:
[----:B------:R-:W-:Y:S01]  /*113a0*/  ISETP.GE.AND P0, PT, R10, R3, PT ;  /* 0x000000030a00720c */ /* 0x000fe20003f06270 */
[----:B------:R-:W-:-:S12]  /*113b0*/  BSSY B1, `(.L_x_994) ;  /* 0x0000030000017945 */ /* 0x000fd80003800000 */
[----:B------:R1:W-:Y:S01]  /*113c0*/  @P0 STS.128 [R245+0x5800], RZ ;  /* 0x005800fff5000388 */ /* 0x0003e20000000c00 */
[----:B------:R-:W-:Y:S05]  /*113d0*/  @P0 BRA `(.L_x_995) ;  /* 0x000002d000000947 */ /* 0x000fea0003800000 */
[----:B-1----:R1:W5:Y:S01]  /*113e0*/  LD.E.128 R12, [R28.64+0x100] ;  /* 0x000100061c0c7980 */ /* 0x002362000c101d00 */
[----:B------:R-:W-:Y:S01]  /*113f0*/  ISETP.GE.AND P0, PT, R10, R0, PT ;  /* 0x000000000a00720c */ /* 0x000fe20003f06270 */
[----:B------:R-:W-:-:S12]  /*11400*/  BSSY B0, `(.L_x_996) ;  /* 0x0000029000007945 */ /* 0x000fd80003800000 */
[----:B------:R-:W-:Y:S05]  /*11410*/  @P0 BRA `(.L_x_997) ;  /* 0x0000027000000947 */ /* 0x000fea0003800000 */
[----:B--2---:R-:W2:Y:S04]  /*11420*/  LD.E.64 R4, [R18.64+0x80] ;  /* 0x0000800612047980 */ /* 0x004ea8000c101b00 */
[----:B---3--:R-:W3:Y:S01]  /*11430*/  LD.E.64 R6, [R16.64+0x80] ;  /* 0x0000800610067980 */ /* 0x008ee2000c101b00 */
[--C-:B-----5:R-:W-:Y:S02]  /*11440*/  HADD2.F32 R23, -RZ, R13.reuse.H1_H1 ;  /* 0x3000000dff177230 */ /* 0x120fe40000004100 */
[----:B------:R-:W-:Y:S02]  /*11450*/  HADD2.F32 R22, -RZ, R13.H0_H0 ;  /* 0x2000000dff167230 */ /* 0x000fe40000004100 */
[--C-:B------:R-:W-:Y:S02]  /*11460*/  HADD2.F32 R13, -RZ, R15.reuse.H1_H1 ;  /* 0x3000000fff0d7230 */ /* 0x100fe40000004100 */
[----:B------:R-:W-:-:S02]  /*11470*/  HADD2.F32 R25, -RZ, R15.H0_H0 ;  /* 0x2000000fff197230 */ /* 0x000fc40000004100 */
[----:B--2---:R-:W-:Y:S02]  /*11480*/  HADD2.F32 R8, -RZ, R4.H1_H1 ;  /* 0x30000004ff087230 */ /* 0x004fe40000004100 */
[----:B------:R-:W-:Y:S02]  /*11490*/  HADD2.F32 R2, -RZ, R5.H1_H1 ;  /* 0x30000005ff027230 */ /* 0x000fe40000004100 */
[--C-:B---3--:R-:W-:Y:S01]  /*114a0*/  HADD2.F32 R11, -RZ, R6.reuse.H1_H1 ;  /* 0x30000006ff0b7230 */ /* 0x108fe20000004100 */
[----:B------:R-:W-:Y:S01]  /*114b0*/  FMUL.FTZ R24, R23, R8 ;  /* 0x0000000817187220 */ /* 0x000fe20000410000 */
[----:B------:R-:W-:Y:S01]  /*114c0*/  HADD2.F32 R10, -RZ, R7.H1_H1 ;  /* 0x30000007ff0a7230 */ /* 0x000fe20000004100 */
[----:B------:R-:W-:Y:S01]  /*114d0*/  FMUL.FTZ R15, R13, R2 ;  /* 0x000000020d0f7220 */ /* 0x000fe20000410000 */
[----:B------:R-:W-:Y:S01]  /*114e0*/  HADD2.F32 R6, -RZ, R6.H0_H0 ;  /* 0x20000006ff067230 */ /* 0x000fe20000004100 */
[-C--:B------:R-:W-:Y:S01]  /*114f0*/  FMUL.FTZ R23, R23, R11.reuse ;  /* 0x0000000b17177220 */ /* 0x080fe20000410000 */
[----:B------:R-:W-:Y:S01]  /*11500*/  HADD2.F32 R4, -RZ, R4.H0_H0 ;  /* 0x20000004ff047230 */ /* 0x000fe20000004100 */
[----:B------:R-:W-:Y:S01]  /*11510*/  FMUL.FTZ R13, R13, R10 ;  /* 0x0000000a0d0d7220 */ /* 0x000fe20000410000 */
[----:B------:R-:W-:Y:S01]  /*11520*/  HADD2.F32 R5, -RZ, R5.H0_H0 ;  /* 0x20000005ff057230 */ /* 0x000fe20000004100 */
[C---:B------:R-:W-:Y:S01]  /*11530*/  FFMA.FTZ R24, R22.reuse, R11, -R24 ;  /* 0x0000000b16187223 */ /* 0x040fe20000010818 */
[----:B------:R-:W-:Y:S01]  /*11540*/  HADD2.F32 R11, -RZ, R12.H1_H1 ;  /* 0x3000000cff0b7230 */ /* 0x000fe20000004100 */
[----:B------:R-:W-:Y:S01]  /*11550*/  FFMA.FTZ R23, R22, R8, R23 ;  /* 0x0000000816177223 */ /* 0x000fe20000010017 */
[----:B------:R-:W-:Y:S01]  /*11560*/  HADD2.F32 R8, -RZ, R14.H1_H1 ;  /* 0x3000000eff087230 */ /* 0x000fe20000004100 */
[C---:B------:R-:W-:Y:S01]  /*11570*/  FFMA.FTZ R2, R25.reuse, R2, R13 ;  /* 0x0000000219027223 */ /* 0x040fe2000001000d */
[----:B------:R-:W-:Y:S01]  /*11580*/  HADD2.F32 R7, -RZ, R7.H0_H0 ;  /* 0x20000007ff077230 */ /* 0x000fe20000004100 */
[----:B------:R-:W-:Y:S01]  /*11590*/  FFMA.FTZ R15, R25, R10, -R15 ;  /* 0x0000000a190f7223 */ /* 0x000fe2000001080f */
        /* <DEDUP_REMOVED lines=15> */
.L_x_997:
[----:B------:R-:W-:Y:S05]  /*11690*/  BSYNC B0 ;  /* 0x0000000000007941 */ /* 0x000fea0003800000 */
.L_x_996:
[----:B-----5:R1:W-:Y:S02]  /*116a0*/  STS.128 [R245+0x5800], R12 ;  /* 0x0058000cf5007388 */ /* 0x0203e40000000c00 */
.L_x_995:
[----:B------:R-:W-:Y:S05]  /*116b0*/  BSYNC B1 ;  /* 0x0000000000017941 */ /* 0x000fea0003800000 */
.L_x_994:
[----:B------:R-:W-:-:S13]  /*116c0*/  ISETP.GE.AND P0, PT, R9, R3, PT ;  /* 0x000000030900720c */ /* 0x000fda0003f06270 */
[----:B------:R1:W-:Y:S01]  /*116d0*/  @P0 STS.128 [R245+0x7800], RZ ;  /* 0x007800fff5000388 */ /* 0x0003e20000000c00 */
[----:B------:R-:W-:Y:S05]  /*116e0*/  @P0 BRA `(.L_x_985) ;  /* 0x0000674000000947 */ /* 0x000fea0003800000 */
[----:B-1----:R1:W5:Y:S01]  /*116f0*/  LD.E.128 R12, [R28.64+0x180] ;  /* 0x000180061c0c7980 */ /* 0x002362000c101d00 */
[----:B------:R-:W-:Y:S01]  /*11700*/  ISETP.GE.AND P0, PT, R9, R0, PT ;  /* 0x000000000900720c */ /* 0x000fe20003f06270 */
[----:B------:R-:W-:-:S12]  /*11710*/  BSSY B0, `(.L_x_998) ;  /* 0x0000028000007945 */ /* 0x000fd80003800000 */
[----:B------:R-:W-:Y:S05]  /*11720*/  @P0 BRA `(.L_x_999) ;  /* 0x0000026000000947 */ /* 0x000fea0003800000 */
[----:B--2---:R-:W2:Y:S04]  /*11730*/  LD.E.64 R2, [R18.64+0xc0] ;  /* 0x0000c00612027980 */ /* 0x004ea8000c101b00 */
[----:B---3--:R1:W3:Y:S01]  /*11740*/  LD.E.64 R4, [R16.64+0xc0] ;  /* 0x0000c00610047980 */ /* 0x0082e2000c101b00 */
[----:B-----5:R-:W-:Y:S02]  /*11750*/  HADD2.F32 R9, -RZ, R15.H1_H1 ;  /* 0x3000000fff097230 */ /* 0x020fe40000004100 */
[--C-:B------:R-:W-:Y:S02]  /*11760*/  HADD2.F32 R11, -RZ, R13.reuse.H0_H0 ;  /* 0x2000000dff0b7230 */ /* 0x100fe40000004100 */
[----:B------:R-:W-:Y:S02]  /*11770*/  HADD2.F32 R13, -RZ, R13.H1_H1 ;  /* 0x3000000dff0d7230 */ /* 0x000fe40000004100 */
[----:B-1----:R-:W-:-:S02]  /*11780*/  HADD2.F32 R17, -RZ, R15.H0_H0 ;  /* 0x2000000fff117230 */ /* 0x002fc40000004100 */
[----:B--2---:R-:W-:Y:S02]  /*11790*/  HADD2.F32 R0, -RZ, R3.H1_H1 ;  /* 0x30000003ff007230 */ /* 0x004fe40000004100 */
[----:B------:R-:W-:Y:S02]  /*117a0*/  HADD2.F32 R6, -RZ, R2.H1_H1 ;  /* 0x30000002ff067230 */ /* 0x000fe40000004100 */
[----:B---3--:R-:W-:Y:S01]  /*117b0*/  HADD2.F32 R7, -RZ, R5.H1_H1 ;  /* 0x30000005ff077230 */ /* 0x008fe20000004100 */
[----:B------:R-:W-:Y:S01]  /*117c0*/  FMUL.FTZ R10, R9, R0 ;  /* 0x00000000090a7220 */ /* 0x000fe20000410000 */
[--C-:B------:R-:W-:Y:S01]  /*117d0*/  HADD2.F32 R8, -RZ, R4.reuse.H1_H1 ;  /* 0x30000004ff087230 */ /* 0x100fe20000004100 */
        /* <DEDUP_REMOVED lines=18> */
[C---:B------:R-:W-:Y:S01]  /*11900*/  FMUL.FTZ R7, R0.reuse, R3 ;  /* 0x0000000300077220 */ /* 0x040fe20000410000 */
        /* <DEDUP_REMOVED lines=8> */
.L_x_999:
[----:B------:R-:W-:Y:S05]  /*11990*/  BSYNC B0 ;  /* 0x0000000000007941 */ /* 0x000fea0003800000 */
.L_x_998:
[----:B-----5:R1:W-:Y:S01]  /*119a0*/  STS.128 [R245+0x7800], R12 ;  /* 0x0078000cf5007388 */ /* 0x0203e20000000c00 */
[----:B------:R-:W-:Y:S05]  /*119b0*/  BRA `(.L_x_985) ;  /* 0x0000647000007947 */ /* 0x000fea0003800000 */
.L_x_936:
[----:B-1----:R-:W-:Y:S01]  /*119c0*/  BSSY B2, `(.L_x_1000) ;  /* 0x000016b000027945 */ /* 0x002fe20003800000 */
        /* <DEDUP_REMOVED lines=9> */
[-C--:B------:R-:W-:Y:S02]  /*11a60*/  ISETP.GE.AND P0, PT, R14, R23.reuse, PT ;  /* 0x000000170e00720c */ /* 0x080fe40003f06270 */
[----:B------:R-:W-:Y:S02]  /*11a70*/  MOV R5, RZ ;  /* 0x000000ff00057202 */ /* 0x000fe40000000f00 */
[----:B------:R-:W-:-:S09]  /*11a80*/  MOV R17, R23 ;  /* 0x0000001700117202 */ /* 0x000fd20000000f00 */
[C---:B------:R-:W-:Y:S02]  /*11a90*/  @P0 IADD3 R5, -R2.reuse, RZ, RZ ;  /* 0x000000ff02050210 */ /* 0x040fe40007ffe1ff */
[----:B------:R-:W-:Y:S02]  /*11aa0*/  @P0 IADD3 R17, -R2, RZ, RZ ;  /* 0x000000ff02110210 */ /* 0x000fe40007ffe1ff */
[----:B------:R-:W-:-:S03]  /*11ab0*/  IADD3 R7, P1, R5, R8, RZ ;  /* 0x0000000805077210 */ /* 0x000fc60007f3e0ff */
[----:B----4-:R-:W-:Y:S01]  /*11ac0*/  IMAD.WIDE R36, R17, 0x2, R30 ;  /* 0x0000000211247825 */ /* 0x010fe200078e021e */
[----:B------:R-:W-:Y:S02]  /*11ad0*/  LEA.HI.X.SX32 R5, R5, R22, 0x1, P1 ;  /* 0x0000001605057211 */ /* 0x000fe400008f0eff */
[C---:B------:R-:W-:Y:S02]  /*11ae0*/  LEA R4, P1, R7.reuse, R26, 0x1 ;  /* 0x0000001a07047211 */ /* 0x040fe400078208ff */
[----:B------:R-:W-:Y:S01]  /*11af0*/  MOV R17, RZ ;  /* 0x000000ff00117202 */ /* 0x000fe20000000f00 */
[----:B------:R-:W3:Y:S01]  /*11b00*/  LD.E.128 R36, [R36.64] ;  /* 0x0000000624247980 */ /* 0x000ee2000c101d00 */
[----:B------:R-:W-:Y:S02]  /*11b10*/  LEA.HI.X R5, R7, R27, R5, 0x1, P1 ;  /* 0x0000001b07057211 */ /* 0x000fe400008f0c05 */
[----:B------:R-:W-:-:S04]  /*11b20*/  @P0 IADD3 R17, -R2, RZ, RZ ;  /* 0x000000ff02110210 */ /* 0x000fc80007ffe1ff */
[----:B------:R-:W4:Y:S01]  /*11b30*/  LD.E.128 R4, [R4.64] ;  /* 0x0000000604047980 */ /* 0x000f22000c101d00 */
[----:B------:R-:W-:-:S04]  /*11b40*/  IADD3 R19, P1, R17, R8, RZ ;  /* 0x0000000811137210 */ /* 0x000fc80007f3e0ff */
[----:B------:R-:W-:Y:S02]  /*11b50*/  LEA.HI.X.SX32 R17, R17, R22, 0x1, P1 ;  /* 0x0000001611117211 */ /* 0x000fe400008f0eff */
[----:B------:R-:W-:-:S04]  /*11b60*/  LEA R16, P1, R19, R24, 0x1 ;  /* 0x0000001813107211 */ /* 0x000fc800078208ff */
[----:B------:R-:W-:-:S06]  /*11b70*/  LEA.HI.X R17, R19, R25, R17, 0x1, P1 ;  /* 0x0000001913117211 */ /* 0x000fcc00008f0c11 */
[----:B--2---:R-:W2:Y:S01]  /*11b80*/  LD.E.128 R16, [R16.64] ;  /* 0x0000000610107980 */ /* 0x004ea2000c101d00 */
[----:B---3--:R-:W-:Y:S02]  /*11b90*/  HADD2.F32 R49, -RZ, R37.H0_H0 ;  /* 0x20000025ff317230 */ /* 0x008fe40000004100 */
[----:B------:R-:W-:Y:S02]  /*11ba0*/  HADD2.F32 R52, -RZ, R39.H0_H0 ;  /* 0x20000027ff347230 */ /* 0x000fe40000004100 */
[--C-:B----4-:R-:W-:Y:S02]  /*11bb0*/  HADD2.F32 R12, -RZ, R5.reuse.H0_H0 ;  /* 0x20000005ff0c7230 */ /* 0x110fe40000004100 */
[----:B------:R-:W-:Y:S02]  /*11bc0*/  HADD2.F32 R44, -RZ, R5.H1_H1 ;  /* 0x30000005ff2c7230 */ /* 0x000fe40000004100 */
[----:B------:R-:W-:Y:S01]  /*11bd0*/  HADD2.F32 R5, -RZ, R7.H0_H0 ;  /* 0x20000007ff057230 */ /* 0x000fe20000004100 */
[----:B------:R-:W-:Y:S01]  /*11be0*/  @!P0 FADD.FTZ R12, -R12, -RZ ;  /* 0x800000ff0c0c8221 */ /* 0x000fe20000010100 */
[----:B------:R-:W-:-:S02]  /*11bf0*/  HADD2.F32 R45, -RZ, R4.H0_H0 ;  /* 0x20000004ff2d7230 */ /* 0x000fc40000004100 */
[----:B------:R-:W-:Y:S01]  /*11c00*/  HADD2.F32 R46, -RZ, R4.H1_H1 ;  /* 0x30000004ff2e7230 */ /* 0x000fe20000004100 */
[----:B------:R-:W-:Y:S01]  /*11c10*/  @!P0 FADD.FTZ R5, -R5, -RZ ;  /* 0x800000ff05058221 */ /* 0x000fe20000010100 */
[--C-:B------:R-:W-:Y:S02]  /*11c20*/  HADD2.F32 R4, -RZ, R6.reuse.H0_H0 ;  /* 0x20000006ff047230 */ /* 0x100fe40000004100 */
[----:B------:R-:W-:Y:S02]  /*11c30*/  HADD2.F32 R6, -RZ, R6.H1_H1 ;  /* 0x30000006ff067230 */ /* 0x000fe40000004100 */
[----:B------:R-:W-:Y:S01]  /*11c40*/  HADD2.F32 R7, -RZ, R7.H1_H1 ;  /* 0x30000007ff077230 */ /* 0x000fe20000004100 */
[----:B------:R-:W-:Y:S01]  /*11c50*/  FMUL.FTZ R49, R49, R12 ;  /* 0x0000000c31317220 */ /* 0x000fe20000410000 */
[----:B------:R-:W-:Y:S01]  /*11c60*/  HADD2.F32 R12, -RZ, R36.H0_H0 ;  /* 0x20000024ff0c7230 */ /* 0x000fe20000004100 */
[----:B------:R-:W-:Y:S01]  /*11c70*/  FMUL.FTZ R52, R52, R5 ;  /* 0x0000000534347220 */ /* 0x000fe20000410000 */
[----:B------:R-:W-:Y:S01]  /*11c80*/  HADD2.F32 R5, -RZ, R38.H1_H1 ;  /* 0x30000026ff057230 */ /* 0x000fe20000004100 */
[----:B------:R-:W-:Y:S01]  /*11c90*/  @!P0 FADD.FTZ R45, -R45, -RZ ;  /* 0x800000ff2d2d8221 */ /* 0x000fe20000010100 */
[----:B------:R-:W-:Y:S01]  /*11ca0*/  HADD2.F32 R54, -RZ, R39.H1_H1 ;  /* 0x30000027ff367230 */ /* 0x000fe20000004100 */
[----:B------:R-:W-:-:S02]  /*11cb0*/  @!P0 FADD.FTZ R6, -R6, -RZ ;  /* 0x800000ff06068221 */ /* 0x000fc40000010100 */
[----:B------:R-:W-:Y:S01]  /*11cc0*/  @!P0 FADD.FTZ R7, -R7, -RZ ;  /* 0x800000ff07078221 */ /* 0x000fe20000010100 */
[----:B------:R-:W-:Y:S01]  /*11cd0*/  HADD2.F32 R37, -RZ, R37.H1_H1 ;  /* 0x30000025ff257230 */ /* 0x000fe20000004100 */
[----:B------:R-:W-:Y:S01]  /*11ce0*/  FMUL.FTZ R45, R12, R45 ;  /* 0x0000002d0c2d7220 */ /* 0x000fe20000410000 */
[----:B-----5:R-:W-:Y:S01]  /*11cf0*/  HADD2.F32 R12, -RZ, R41.H0_H0 ;  /* 0x20000029ff0c7230 */ /* 0x020fe20000004100 */
[----:B------:R-:W-:Y:S01]  /*11d00*/  FMUL.FTZ R6, R5, R6 ;  /* 0x0000000605067220 */ /* 0x000fe20000410000 */
[----:B--2---:R-:W-:Y:S01]  /*11d10*/  HADD2.F32 R5, -RZ, R17.H0_H0 ;  /* 0x20000011ff057230 */ /* 0x004fe20000004100 */
[----:B------:R-:W-:Y:S01]  /*11d20*/  FMUL.FTZ R54, R54, R7 ;  /* 0x0000000736367220 */ /* 0x000fe20000410000 */
[----:B------:R-:W-:Y:S01]  /*11d30*/  HADD2.F32 R7, -RZ, R38.H0_H0 ;  /* 0x20000026ff077230 */ /* 0x000fe20000004100 */
[----:B------:R-:W-:Y:S01]  /*11d40*/  @!P0 FADD.FTZ R44, -R44, -RZ ;  /* 0x800000ff2c2c8221 */ /* 0x000fe20000010100 */
[----:B------:R-:W-:Y:S01]  /*11d50*/  HADD2.F32 R39, -RZ, R36.H1_H1 ;  /* 0x30000024ff277230 */ /* 0x000fe20000004100 */
[----:B------:R-:W-:Y:S01]  /*11d60*/  @!P0 FADD.FTZ R4, -R4, -RZ ;  /* 0x800000ff04048221 */ /* 0x000fe20000010100 */
[----:B------:R-:W-:Y:S01]  /*11d70*/  HADD2.F32 R36, -RZ, R41.H1_H1 ;  /* 0x30000029ff247230 */ /* 0x000fe20000004100 */
[----:B------:R-:W-:Y:S01]  /*11d80*/  @!P0 FADD.FTZ R46, -R46, -RZ ;  /* 0x800000ff2e2e8221 */ /* 0x000fe20000010100 */
[----:B------:R-:W-:Y:S01]  /*11d90*/  HADD2.F32 R38, -RZ, R17.H1_H1 ;  /* 0x30000011ff267230 */ /* 0x000fe20000004100 */
[----:B------:R-:W-:Y:S01]  /*11da0*/  FMUL.FTZ R37, R37, R44 ;  /* 0x0000002c25257220 */ /* 0x000fe20000410000 */
[--C-:B------:R-:W-:Y:S01]  /*11db0*/  HADD2.F32 R44, -RZ, R16.reuse.H0_H0 ;  /* 0x20000010ff2c7230 */ /* 0x100fe20000004100 */
[----:B------:R-:W-:Y:S01]  /*11dc0*/  FFMA.FTZ R5, R12, R5, R49 ;  /* 0x000000050c057223 */ /* 0x000fe20000010031 */
[----:B------:R-:W-:Y:S01]  /*11dd0*/  HADD2.F32 R41, -RZ, R16.H1_H1 ;  /* 0x30000010ff297230 */ /* 0x000fe20000004100 */
[----:B------:R-:W-:Y:S01]  /*11de0*/  FMUL.FTZ R4, R7, R4 ;  /* 0x0000000407047220 */ /* 0x000fe20000410000 */
[----:B------:R-:W-:Y:S01]  /*11df0*/  HADD2.F32 R12, -RZ, R40.H0_H0 ;  /* 0x20000028ff0c7230 */ /* 0x000fe20000004100 */
[----:B------:R-:W-:Y:S01]  /*11e00*/  FMUL.FTZ R46, R39, R46 ;  /* 0x0000002e272e7220 */ /* 0x000fe20000410000 */
[----:B------:R-:W-:-:S02]  /*11e10*/  HADD2.F32 R7, -RZ, R43.H0_H0 ;  /* 0x2000002bff077230 */ /* 0x000fc40000004100 */
[--C-:B------:R-:W-:Y:S02]  /*11e20*/  HADD2.F32 R17, -RZ, R19.reuse.H0_H0 ;  /* 0x20000013ff117230 */ /* 0x100fe40000004100 */
[----:B------:R-:W-:Y:S02]  /*11e30*/  HADD2.F32 R40, -RZ, R40.H1_H1 ;  /* 0x30000028ff287230 */ /* 0x000fe40000004100 */
[----:B------:R-:W-:Y:S01]  /*11e40*/  HADD2.F32 R16, -RZ, R42.H0_H0 ;  /* 0x2000002aff107230 */ /* 0x000fe20000004100 */
[----:B------:R-:W-:Y:S01]  /*11e50*/  FFMA.FTZ R36, R36, R38, R37 ;  /* 0x0000002624247223 */ /* 0x000fe20000010025 */
[----:B------:R-:W-:Y:S02]  /*11e60*/  HADD2.F32 R19, -RZ, R19.H1_H1 ;  /* 0x30000013ff137230 */ /* 0x000fe40000004100 */
[--C-:B------:R-:W-:Y:S02]  /*11e70*/  HADD2.F32 R39, -RZ, R18.reuse.H0_H0 ;  /* 0x20000012ff277230 */ /* 0x100fe40000004100 */
[----:B------:R-:W-:-:S02]  /*11e80*/  HADD2.F32 R51, -RZ, R18.H1_H1 ;  /* 0x30000012ff337230 */ /* 0x000fc40000004100 */
[----:B------:R-:W-:Y:S02]  /*11e90*/  HADD2.F32 R43, -RZ, R43.H1_H1 ;  /* 0x3000002bff2b7230 */ /* 0x000fe40000004100 */
[----:B------:R-:W-:Y:S01]  /*11ea0*/  HADD2.F32 R42, -RZ, R42.H1_H1 ;  /* 0x3000002aff2a7230 */ /* 0x000fe20000004100 */
[----:B------:R-:W-:Y:S02]  /*11eb0*/  FFMA.FTZ R12, R12, R44, R45 ;  /* 0x0000002c0c0c7223 */ /* 0x000fe4000001002d */
[----:B------:R-:W-:Y:S01]  /*11ec0*/  FFMA.FTZ R41, R40, R41, R46 ;  /* 0x0000002928297223 */ /* 0x000fe2000001002e */
[----:B------:R-:W-:Y:S01]  /*11ed0*/  F2FP.PACK_AB R5, R36, R5 ;  /* 0x000000052405723e */ /* 0x000fe200000000ff */
[----:B------:R-:W-:Y:S02]  /*11ee0*/  FFMA.FTZ R7, R7, R17, R52 ;  /* 0x0000001107077223 */ /* 0x000fe40000010034 */
[----:B------:R-:W-:Y:S02]  /*11ef0*/  FFMA.FTZ R54, R43, R19, R54 ;  /* 0x000000132b367223 */ /* 0x000fe40000010036 */
[----:B------:R-:W-:-:S02]  /*11f00*/  FFMA.FTZ R4, R16, R39, R4 ;  /* 0x0000002710047223 */ /* 0x000fc40000010004 */
[----:B------:R-:W-:Y:S01]  /*11f10*/  FFMA.FTZ R51, R42, R51, R6 ;  /* 0x000000332a337223 */ /* 0x000fe20000010006 */
[----:B------:R-:W-:Y:S02]  /*11f20*/  F2FP.PACK_AB R40, R41, R12 ;  /* 0x0000000c2928723e */ /* 0x000fe400000000ff */
[----:B------:R-:W-:Y:S02]  /*11f30*/  F2FP.PACK_AB R43, R54, R7 ;  /* 0x00000007362b723e */ /* 0x000fe400000000ff */
[----:B------:R-:W-:Y:S02]  /*11f40*/  F2FP.PACK_AB R42, R51, R4 ;  /* 0x00000004332a723e */ /* 0x000fe400000000ff */
[----:B------:R-:W-:Y:S02]  /*11f50*/  MOV R41, R5 ;  /* 0x0000000500297202 */ /* 0x000fe40000000f00 */
.L_x_1005:
[----:B------:R-:W-:Y:S05]  /*11f60*/  BSYNC B0 ;  /* 0x0000000000007941 */ /* 0x000fea0003800000 */
.L_x_1004:
[----:B-----5:R3:W-:Y:S02]  /*11f70*/  STS.128 [R245], R40 ;  /* 0x00000028f5007388 */ /* 0x0207e40000000c00 */
.L_x_1003:
[----:B------:R-:W-:Y:S05]  /*11f80*/  BSYNC B1 ;  /* 0x0000000000017941 */ /* 0x000fea0003800000 */
.L_x_1002:
        /* <DEDUP_REMOVED lines=18> */
[----:B------:R-:W4:Y:S01]  /*120b0*/  LD.E.128 R36, [R36.64+0x80] ;  /* 0x0000800624247980 */ /* 0x000f22000c101d00 */
[----:B------:R-:W-:Y:S02]  /*120c0*/  LEA.HI.X R5, R7, R27, R5, 0x1, P1 ;  /* 0x0000001b07057211 */ /* 0x000fe400008f0c05 */
[----:B------:R-:W-:-:S04]  /*120d0*/  @P0 IADD3 R17, -R2, RZ, RZ ;  /* 0x000000ff02110210 */ /* 0x000fc80007ffe1ff */
[----:B--2---:R-:W2:Y:S01]  /*120e0*/  LD.E.128 R4, [R4.64+0x80] ;  /* 0x0000800604047980 */ /* 0x004ea2000c101d00 */
[----:B------:R-:W-:-:S04]  /*120f0*/  IADD3 R19, P1, R17, R8, RZ ;  /* 0x0000000811137210 */ /* 0x000fc80007f3e0ff */
[----:B------:R-:W-:Y:S02]  /*12100*/  LEA.HI.X.SX32 R17, R17, R22, 0x1, P1 ;  /* 0x0000001611117211 */ /* 0x000fe400008f0eff */
[----:B------:R-:W-:-:S04]  /*12110*/  LEA R16, P1, R19, R24, 0x1 ;  /* 0x0000001813107211 */ /* 0x000fc800078208ff */
[----:B------:R-:W-:-:S06]  /*12120*/  LEA.HI.X R17, R19, R25, R17, 0x1, P1 ;  /* 0x0000001913117211 */ /* 0x000fcc00008f0c11 */
[----:B---3--:R-:W3:Y:S01]  /*12130*/  LD.E.128 R16, [R16.64+0x80] ;  /* 0x0000800610107980 */ /* 0x008ee2000c101d00 */
[----:B----4-:R-:W-:Y:S02]  /*12140*/  HADD2.F32 R49, -RZ, R37.H0_H0 ;  /* 0x20000025ff317230 */ /* 0x010fe40000004100 */
[----:B------:R-:W-:Y:S02]  /*12150*/  HADD2.F32 R52, -RZ, R39.H0_H0 ;  /* 0x20000027ff347230 */ /* 0x000fe40000004100 */
[--C-:B--2---:R-:W-:Y:S02]  /*12160*/  HADD2.F32 R12, -RZ, R5.reuse.H0_H0 ;  /* 0x20000005ff0c7230 */ /* 0x104fe40000004100 */
        /* <DEDUP_REMOVED lines=21> */
[----:B---3--:R-:W-:Y:S01]  /*122c0*/  HADD2.F32 R5, -RZ, R17.H0_H0 ;  /* 0x20000011ff057230 */ /* 0x008fe20000004100 */
        /* <DEDUP_REMOVED lines=36> */
.L_x_1009:
[----:B------:R-:W-:Y:S05]  /*12510*/  BSYNC B0 ;  /* 0x0000000000007941 */ /* 0x000fea0003800000 */
.L_x_1008:
[----:B-----5:R1:W-:Y:S02]  /*12520*/  STS.128 [R245+0x2000], R40 ;  /* 0x00200028f5007388 */ /* 0x0203e40000000c00 */
.L_x_1007:
[----:B------:R-:W-:Y:S05]  /*12530*/  BSYNC B1 ;  /* 0x0000000000017941 */ /* 0x000fea0003800000 */
.L_x_1006:
        /* <DEDUP_REMOVED lines=18> */
[----:B------:R-:W3:Y:S01]  /*12660*/  LD.E.128 R36, [R36.64+0x100] ;  /* 0x0001000624247980 */ /* 0x000ee2000c101d00 */
[----:B------:R-:W-:Y:S02]  /*12670*/  LEA.HI.X R5, R7, R27, R5, 0x1, P1 ;  /* 0x0000001b07057211 */ /* 0x000fe400008f0c05 */
[----:B------:R-:W-:-:S04]  /*12680*/  @P0 IADD3 R17, -R2, RZ, RZ ;  /* 0x000000ff02110210 */ /* 0x000fc80007ffe1ff */
[----:B------:R-:W4:Y:S01]  /*12690*/  LD.E.128 R4, [R4.64+0x100] ;  /* 0x0001000604047980 */ /* 0x000f22000c101d00 */
[----:B------:R-:W-:-:S04]  /*126a0*/  IADD3 R19, P1, R17, R8, RZ ;  /* 0x0000000811137210 */ /* 0x000fc80007f3e0ff */
[----:B------:R-:W-:Y:S02]  /*126b0*/  LEA.HI.X.SX32 R17, R17, R22, 0x1, P1 ;  /* 0x0000001611117211 */ /* 0x000fe400008f0eff */
[----:B------:R-:W-:-:S04]  /*126c0*/  LEA R16, P1, R19, R24, 0x1 ;  /* 0x0000001813107211 */ /* 0x000fc800078208ff */
[----:B------:R-:W-:-:S06]  /*126d0*/  LEA.HI.X R17, R19, R25, R17, 0x1, P1 ;  /* 0x0000001913117211 */ /* 0x000fcc00008f0c11 */
[----:B--2---:R-:W2:Y:S01]  /*126e0*/  LD.E.128 R16, [R16.64+0x100] ;  /* 0x0001000610107980 */ /* 0x004ea2000c101d00 */
        /* <DEDUP_REMOVED lines=61> */
.L_x_1013:
[----:B------:R-:W-:Y:S05]  /*12ac0*/  BSYNC B0 ;  /* 0x0000000000007941 */ /* 0x000fea0003800000 */
.L_x_1012:
[----:B-----5:R3:W-:Y:S02]  /*12ad0*/  STS.128 [R245+0x4000], R40 ;  /* 0x00400028f5007388 */ /* 0x0207e40000000c00 */
.L_x_1011:
[----:B------:R-:W-:Y:S05]  /*12ae0*/  BSYNC B1 ;  /* 0x0000000000017941 */ /* 0x000fea0003800000 */
.L_x_1010:
[----:B------:R-:W-:-:S13]  /*12af0*/  ISETP.GE.AND P0, PT, R9, R3, PT ;  /* 0x000000030900720c */ /* 0x000fda0003f06270 */
        /* <DEDUP_REMOVED lines=28> */
[----:B-1----:R-:W-:Y:S02]  /*12cc0*/  HADD2.F32 R30, -RZ, R4.H1_H1 ;  /* 0x30000004ff1e7230 */ /* 0x002fe40000004100 */
[--C-:B------:R-:W-:Y:S02]  /*12cd0*/  HADD2.F32 R4, -RZ, R5.reuse.H0_H0 ;  /* 0x20000005ff047230 */ /* 0x100fe40000004100 */
[----:B------:R-:W-:Y:S01]  /*12ce0*/  HADD2.F32 R31, -RZ, R5.H1_H1 ;  /* 0x30000005ff1f7230 */ /* 0x000fe20000004100 */
[----:B------:R-:W-:Y:S01]  /*12cf0*/  @!P0 FADD.FTZ R12, -R12, -RZ ;  /* 0x800000ff0c0c8221 */ /* 0x000fe20000010100 */
[--C-:B------:R-:W-:Y:S01]  /*12d00*/  HADD2.F32 R5, -RZ, R6.reuse.H0_H0 ;  /* 0x20000006ff057230 */ /* 0x100fe20000004100 */
[----:B------:R-:W-:Y:S01]  /*12d10*/  @!P0 FADD.FTZ R4, -R4, -RZ ;  /* 0x800000ff04048221 */ /* 0x000fe20000010100 */
[----:B------:R-:W-:-:S02]  /*12d20*/  HADD2.F32 R44, -RZ, R6.H1_H1 ;  /* 0x30000006ff2c7230 */ /* 0x000fc40000004100 */
[--C-:B------:R-:W-:Y:S02]  /*12d30*/  HADD2.F32 R6, -RZ, R7.reuse.H0_H0 ;  /* 0x20000007ff067230 */ /* 0x100fe40000004100 */
[----:B------:R-:W-:Y:S01]  /*12d40*/  HADD2.F32 R7, -RZ, R7.H1_H1 ;  /* 0x30000007ff077230 */ /* 0x000fe20000004100 */
[----:B------:R-:W-:Y:S01]  /*12d50*/  FMUL.FTZ R45, R45, R12 ;  /* 0x0000000c2d2d7220 */ /* 0x000fe20000410000 */
[----:B------:R-:W-:Y:S01]  /*12d60*/  HADD2.F32 R51, -RZ, R36.H1_H1 ;  /* 0x30000024ff337230 */ /* 0x000fe20000004100 */
[----:B------:R-:W-:Y:S01]  /*12d70*/  FMUL.FTZ R49, R49, R4 ;  /* 0x0000000431317220 */ /* 0x000fe20000410000 */
[----:B------:R-:W-:Y:S01]  /*12d80*/  HADD2.F32 R36, -RZ, R37.H1_H1 ;  /* 0x30000025ff247230 */ /* 0x000fe20000004100 */
[----:B------:R-:W-:Y:S01]  /*12d90*/  @!P0 FADD.FTZ R31, -R31, -RZ ;  /* 0x800000ff1f1f8221 */ /* 0x000fe20000010100 */
[--C-:B------:R-:W-:Y:S01]  /*12da0*/  HADD2.F32 R12, -RZ, R38.reuse.H0_H0 ;  /* 0x20000026ff0c7230 */ /* 0x100fe20000004100 */
[----:B------:R-:W-:Y:S01]  /*12db0*/  @!P0 FADD.FTZ R5, -R5, -RZ ;  /* 0x800000ff05058221 */ /* 0x000fe20000010100 */
[--C-:B------:R-:W-:Y:S01]  /*12dc0*/  HADD2.F32 R4, -RZ, R39.reuse.H1_H1 ;  /* 0x30000027ff047230 */ /* 0x100fe20000004100 */
[----:B------:R-:W-:Y:S01]  /*12dd0*/  @!P0 FADD.FTZ R7, -R7, -RZ ;  /* 0x800000ff07078221 */ /* 0x000fe20000010100 */
[----:B------:R-:W-:Y:S01]  /*12de0*/  HADD2.F32 R37, -RZ, R38.H1_H1 ;  /* 0x30000026ff257230 */ /* 0x000fe20000004100 */
[----:B------:R-:W-:Y:S01]  /*12df0*/  FMUL.FTZ R36, R36, R31 ;  /* 0x0000001f24247220 */ /* 0x000fe20000410000 */
[----:B------:R-:W-:Y:S01]  /*12e00*/  HADD2.F32 R31, -RZ, R39.H0_H0 ;  /* 0x20000027ff1f7230 */ /* 0x000fe20000004100 */
[----:B------:R-:W-:Y:S01]  /*12e10*/  FMUL.FTZ R5, R12, R5 ;  /* 0x000000050c057220 */ /* 0x000fe20000410000 */
[----:B--2---:R-:W-:Y:S01]  /*12e20*/  HADD2.F32 R12, -RZ, R16.H0_H0 ;  /* 0x20000010ff0c7230 */ /* 0x004fe20000004100 */
[----:B------:R-:W-:Y:S01]  /*12e30*/  FMUL.FTZ R7, R4, R7 ;  /* 0x0000000704077220 */ /* 0x000fe20000410000 */
[----:B-----5:R-:W-:Y:S01]  /*12e40*/  HADD2.F32 R4, -RZ, R40.H0_H0 ;  /* 0x20000028ff047230 */ /* 0x020fe20000004100 */
[----:B------:R-:W-:-:S02]  /*12e50*/  @!P0 FADD.FTZ R44, -R44, -RZ ;  /* 0x800000ff2c2c8221 */ /* 0x000fc40000010100 */
[----:B------:R-:W-:Y:S02]  /*12e60*/  @!P0 FADD.FTZ R6, -R6, -RZ ;  /* 0x800000ff06068221 */ /* 0x000fe40000010100 */
[----:B------:R-:W-:Y:S01]  /*12e70*/  @!P0 FADD.FTZ R30, -R30, -RZ ;  /* 0x800000ff1e1e8221 */ /* 0x000fe20000010100 */
[--C-:B------:R-:W-:Y:S01]  /*12e80*/  HADD2.F32 R38, -RZ, R18.reuse.H0_H0 ;  /* 0x20000012ff267230 */ /* 0x100fe20000004100 */
[----:B------:R-:W-:Y:S01]  /*12e90*/  FMUL.FTZ R44, R37, R44 ;  /* 0x0000002c252c7220 */ /* 0x000fe20000410000 */
[----:B------:R-:W-:Y:S01]  /*12ea0*/  HADD2.F32 R39, -RZ, R18.H1_H1 ;  /* 0x30000012ff277230 */ /* 0x000fe20000004100 */
[----:B------:R-:W-:Y:S01]  /*12eb0*/  FMUL.FTZ R6, R31, R6 ;  /* 0x000000061f067220 */ /* 0x000fe20000410000 */
[----:B------:R-:W-:Y:S01]  /*12ec0*/  HADD2.F32 R31, -RZ, R16.H1_H1 ;  /* 0x30000010ff1f7230 */ /* 0x000fe20000004100 */
[----:B------:R-:W-:Y:S01]  /*12ed0*/  FMUL.FTZ R51, R51, R30 ;  /* 0x0000001e33337220 */ /* 0x000fe20000410000 */
[--C-:B------:R-:W-:Y:S01]  /*12ee0*/  HADD2.F32 R37, -RZ, R19.reuse.H0_H0 ;  /* 0x20000013ff257230 */ /* 0x100fe20000004100 */
[----:B------:R-:W-:Y:S01]  /*12ef0*/  FFMA.FTZ R4, R4, R12, R45 ;  /* 0x0000000c04047223 */ /* 0x000fe2000001002d */
[----:B------:R-:W-:-:S02]  /*12f00*/  HADD2.F32 R18, -RZ, R19.H1_H1 ;  /* 0x30000013ff127230 */ /* 0x000fc40000004100 */
[----:B------:R-:W-:Y:S02]  /*12f10*/  HADD2.F32 R30, -RZ, R41.H0_H0 ;  /* 0x20000029ff1e7230 */ /* 0x000fe40000004100 */
[----:B------:R-:W-:Y:S02]  /*12f20*/  HADD2.F32 R16, -RZ, R17.H0_H0 ;  /* 0x20000011ff107230 */ /* 0x000fe40000004100 */
[----:B------:R-:W-:Y:S02]  /*12f30*/  HADD2.F32 R12, -RZ, R42.H0_H0 ;  /* 0x2000002aff0c7230 */ /* 0x000fe40000004100 */
[----:B------:R-:W-:Y:S02]  /*12f40*/  HADD2.F32 R19, -RZ, R43.H0_H0 ;  /* 0x2000002bff137230 */ /* 0x000fe40000004100 */
[----:B------:R-:W-:Y:S02]  /*12f50*/  HADD2.F32 R40, -RZ, R40.H1_H1 ;  /* 0x30000028ff287230 */ /* 0x000fe40000004100 */
[----:B------:R-:W-:-:S02]  /*12f60*/  HADD2.F32 R17, -RZ, R17.H1_H1 ;  /* 0x30000011ff117230 */ /* 0x000fc40000004100 */
[----:B------:R-:W-:Y:S02]  /*12f70*/  HADD2.F32 R41, -RZ, R41.H1_H1 ;  /* 0x30000029ff297230 */ /* 0x000fe40000004100 */
[----:B------:R-:W-:Y:S02]  /*12f80*/  HADD2.F32 R42, -RZ, R42.H1_H1 ;  /* 0x3000002aff2a7230 */ /* 0x000fe40000004100 */
[----:B------:R-:W-:Y:S01]  /*12f90*/  HADD2.F32 R43, -RZ, R43.H1_H1 ;  /* 0x3000002bff2b7230 */ /* 0x000fe20000004100 */
[----:B------:R-:W-:Y:S02]  /*12fa0*/  FFMA.FTZ R31, R40, R31, R51 ;  /* 0x0000001f281f7223 */ /* 0x000fe40000010033 */
[----:B------:R-:W-:Y:S02]  /*12fb0*/  FFMA.FTZ R16, R30, R16, R49 ;  /* 0x000000101e107223 */ /* 0x000fe40000010031 */
[----:B------:R-:W-:Y:S02]  /*12fc0*/  FFMA.FTZ R17, R41, R17, R36 ;  /* 0x0000001129117223 */ /* 0x000fe40000010024 */
[----:B------:R-:W-:-:S02]  /*12fd0*/  FFMA.FTZ R5, R12, R38, R5 ;  /* 0x000000260c057223 */ /* 0x000fc40000010005 */
[----:B------:R-:W-:Y:S02]  /*12fe0*/  FFMA.FTZ R42, R42, R39, R44 ;  /* 0x000000272a2a7223 */ /* 0x000fe4000001002c */
[----:B------:R-:W-:Y:S02]  /*12ff0*/  FFMA.FTZ R6, R19, R37, R6 ;  /* 0x0000002513067223 */ /* 0x000fe40000010006 */
[----:B------:R-:W-:Y:S01]  /*13000*/  FFMA.FTZ R7, R43, R18, R7 ;  /* 0x000000122b077223 */ /* 0x000fe20000010007 */
[----:B------:R-:W-:Y:S02]  /*13010*/  F2FP.PACK_AB R40, R31, R4 ;  /* 0x000000041f28723e */ /* 0x000fe400000000ff */
[----:B------:R-:W-:Y:S02]  /*13020*/  F2FP.PACK_AB R41, R17, R16 ;  /* 0x000000101129723e */ /* 0x000fe400000000ff */
[----:B------:R-:W-:Y:S02]  /*13030*/  F2FP.PACK_AB R42, R42, R5 ;  /* 0x000000052a2a723e */ /* 0x000fe400000000ff */
[----:B------:R-:W-:-:S02]  /*13040*/  F2FP.PACK_AB R43, R7, R6 ;  /* 0x00000006072b723e */ /* 0x000fc400000000ff */
.L_x_1015:
[----:B------:R-:W-:Y:S05]  /*13050*/  BSYNC B0 ;  /* 0x0000000000007941 */ /* 0x000fea0003800000 */
.L_x_1014:
[----:B-----5:R3:W-:Y:S02]  /*13060*/  STS.128 [R245+0x6000], R40 ;  /* 0x00600028f5007388 */ /* 0x0207e40000000c00 */
.L_x_1001:
[----:B------:R-:W-:Y:S05]  /*13070*/  BSYNC B2 ;  /* 0x0000000000027941 */ /* 0x000fea0003800000 */
.L_x_1000:
        /* <DEDUP_REMOVED lines=32> */
[----:B---3--:R-:W-:Y:S02]  /*13280*/  HADD2.F32 R52, -RZ, R37.H1_H1 ;  /* 0x30000025ff347230 */ /* 0x008fe40000004100 */
[----:B------:R-:W-:Y:S02]  /*13290*/  HADD2.F32 R46, -RZ, R39.H0_H0 ;  /* 0x20000027ff2e7230 */ /* 0x000fe40000004100 */
[--C-:B----4-:R-:W-:Y:S02]  /*132a0*/  HADD2.F32 R12, -RZ, R5.reuse.H0_H0 ;  /* 0x20000005ff0c7230 */ /* 0x110fe40000004100 */
[----:B------:R-:W-:Y:S02]  /*132b0*/  HADD2.F32 R31, -RZ, R5.H1_H1 ;  /* 0x30000005ff1f7230 */ /* 0x000fe40000004100 */
[--C-:B------:R-:W-:Y:S02]  /*132c0*/  HADD2.F32 R5, -RZ, R7.reuse.H0_H0 ;  /* 0x20000007ff057230 */ /* 0x100fe40000004100 */
[----:B------:R-:W-:Y:S01]  /*132d0*/  HADD2.F32 R7, -RZ, R7.H1_H1 ;  /* 0x30000007ff077230 */ /* 0x000fe20000004100 */
[----:B------:R-:W-:Y:S01]  /*132e0*/  @!P0 FADD.FTZ R31, -R31, -RZ ;  /* 0x800000ff1f1f8221 */ /* 0x000fe20000010100 */
[--C-:B------:R-:W-:Y:S01]  /*132f0*/  HADD2.F32 R44, -RZ, R4.reuse.H0_H0 ;  /* 0x20000004ff2c7230 */ /* 0x100fe20000004100 */
[----:B------:R-:W-:Y:S01]  /*13300*/  @!P0 FADD.FTZ R5, -R5, -RZ ;  /* 0x800000ff05058221 */ /* 0x000fe20000010100 */
[----:B------:R-:W-:Y:S01]  /*13310*/  HADD2.F32 R45, -RZ, R4.H1_H1 ;  /* 0x30000004ff2d7230 */ /* 0x000fe20000004100 */
[----:B------:R-:W-:Y:S01]  /*13320*/  @!P0 FADD.FTZ R7, -R7, -RZ ;  /* 0x800000ff07078221 */ /* 0x000fe20000010100 */
[----:B------:R-:W-:-:S02]  /*13330*/  HADD2.F32 R4, -RZ, R6.H0_H0 ;  /* 0x20000006ff047230 */ /* 0x000fc40000004100 */
[----:B------:R-:W-:Y:S02]  /*13340*/  HADD2.F32 R54, -RZ, R39.H1_H1 ;  /* 0x30000027ff367230 */ /* 0x000fe40000004100 */
[----:B------:R-:W-:Y:S01]  /*13350*/  HADD2.F32 R6, -RZ, R6.H1_H1 ;  /* 0x30000006ff067230 */ /* 0x000fe20000004100 */
[----:B------:R-:W-:Y:S01]  /*13360*/  FMUL.FTZ R52, R52, R31 ;  /* 0x0000001f34347220 */ /* 0x000fe20000410000 */
[----:B------:R-:W-:Y:S01]  /*13370*/  HADD2.F32 R31, -RZ, R36.H0_H0 ;  /* 0x20000024ff1f7230 */ /* 0x000fe20000004100 */
[----:B------:R-:W-:Y:S01]  /*13380*/  FMUL.FTZ R46, R46, R5 ;  /* 0x000000052e2e7220 */ /* 0x000fe20000410000 */
[--C-:B------:R-:W-:Y:S01]  /*13390*/  HADD2.F32 R5, -RZ, R38.reuse.H1_H1 ;  /* 0x30000026ff057230 */ /* 0x100fe20000004100 */
[----:B------:R-:W-:Y:S01]  /*133a0*/  FMUL.FTZ R54, R54, R7 ;  /* 0x0000000736367220 */ /* 0x000fe20000410000 */
[----:B------:R-:W-:Y:S01]  /*133b0*/  HADD2.F32 R49, -RZ, R37.H0_H0 ;  /* 0x20000025ff317230 */ /* 0x000fe20000004100 */
[----:B------:R-:W-:Y:S01]  /*133c0*/  @!P0 FADD.FTZ R44, -R44, -RZ ;  /* 0x800000ff2c2c8221 */ /* 0x000fe20000010100 */
[----:B------:R-:W-:Y:S01]  /*133d0*/  HADD2.F32 R7, -RZ, R38.H0_H0 ;  /* 0x20000026ff077230 */ /* 0x000fe20000004100 */
[----:B------:R-:W-:-:S02]  /*133e0*/  @!P0 FADD.FTZ R6, -R6, -RZ ;  /* 0x800000ff06068221 */ /* 0x000fc40000010100 */
[----:B------:R-:W-:Y:S02]  /*133f0*/  @!P0 FADD.FTZ R12, -R12, -RZ ;  /* 0x800000ff0c0c8221 */ /* 0x000fe40000010100 */
[----:B------:R-:W-:Y:S02]  /*13400*/  @!P0 FADD.FTZ R4, -R4, -RZ ;  /* 0x800000ff04048221 */ /* 0x000fe40000010100 */
[----:B------:R-:W-:Y:S01]  /*13410*/  FMUL.FTZ R44, R31, R44 ;  /* 0x0000002c1f2c7220 */ /* 0x000fe20000410000 */
[--C-:B--2---:R-:W-:Y:S01]  /*13420*/  HADD2.F32 R31, -RZ, R17.reuse.H1_H1 ;  /* 0x30000011ff1f7230 */ /* 0x104fe20000004100 */
[----:B------:R-:W-:Y:S01]  /*13430*/  FMUL.FTZ R6, R5, R6 ;  /* 0x0000000605067220 */ /* 0x000fe20000410000 */
[----:B------:R-:W-:Y:S01]  /*13440*/  HADD2.F32 R5, -RZ, R17.H0_H0 ;  /* 0x20000011ff057230 */ /* 0x000fe20000004100 */
[----:B------:R-:W-:Y:S01]  /*13450*/  FMUL.FTZ R49, R49, R12 ;  /* 0x0000000c31317220 */ /* 0x000fe20000410000 */
[----:B-----5:R-:W-:Y:S01]  /*13460*/  HADD2.F32 R12, -RZ, R41.H0_H0 ;  /* 0x20000029ff0c7230 */ /* 0x020fe20000004100 */
[----:B------:R-:W-:Y:S01]  /*13470*/  FMUL.FTZ R4, R7, R4 ;  /* 0x0000000407047220 */ /* 0x000fe20000410000 */
[----:B------:R-:W-:-:S02]  /*13480*/  HADD2.F32 R7, -RZ, R43.H0_H0 ;  /* 0x2000002bff077230 */ /* 0x000fc40000004100 */
[----:B------:R-:W-:Y:S01]  /*13490*/  HADD2.F32 R17, -RZ, R19.H0_H0 ;  /* 0x20000013ff117230 */ /* 0x000fe20000004100 */
[----:B------:R-:W-:Y:S01]  /*134a0*/  @!P0 FADD.FTZ R45, -R45, -RZ ;  /* 0x800000ff2d2d8221 */ /* 0x000fe20000010100 */
[----:B------:R-:W-:Y:S01]  /*134b0*/  HADD2.F32 R36, -RZ, R36.H1_H1 ;  /* 0x30000024ff247230 */ /* 0x000fe20000004100 */
[----:B------:R-:W-:Y:S01]  /*134c0*/  FFMA.FTZ R5, R12, R5, R49 ;  /* 0x000000050c057223 */ /* 0x000fe20000010031 */
[----:B------:R-:W-:Y:S01]  /*134d0*/  HADD2.F32 R37, -RZ, R16.H0_H0 ;  /* 0x20000010ff257230 */ /* 0x000fe20000004100 */
[----:B------:R-:W-:Y:S01]  /*134e0*/  FFMA.FTZ R7, R7, R17, R46 ;  /* 0x0000001107077223 */ /* 0x000fe2000001002e */
[----:B------:R-:W-:Y:S02]  /*134f0*/  HADD2.F32 R12, -RZ, R40.H0_H0 ;  /* 0x20000028ff0c7230 */ /* 0x000fe40000004100 */
[----:B------:R-:W-:Y:S01]  /*13500*/  HADD2.F32 R17, -RZ, R42.H0_H0 ;  /* 0x2000002aff117230 */ /* 0x000fe20000004100 */
[----:B------:R-:W-:Y:S01]  /*13510*/  FMUL.FTZ R45, R36, R45 ;  /* 0x0000002d242d7220 */ /* 0x000fe20000410000 */
[----:B------:R-:W-:-:S02]  /*13520*/  HADD2.F32 R41, -RZ, R41.H1_H1 ;  /* 0x30000029ff297230 */ /* 0x000fc40000004100 */
[----:B------:R-:W-:Y:S02]  /*13530*/  HADD2.F32 R19, -RZ, R19.H1_H1 ;  /* 0x30000013ff137230 */ /* 0x000fe40000004100 */
[----:B------:R-:W-:Y:S02]  /*13540*/  HADD2.F32 R16, -RZ, R16.H1_H1 ;  /* 0x30000010ff107230 */ /* 0x000fe40000004100 */
[--C-:B------:R-:W-:Y:S02]  /*13550*/  HADD2.F32 R39, -RZ, R18.reuse.H0_H0 ;  /* 0x20000012ff277230 */ /* 0x100fe40000004100 */
[----:B------:R-:W-:Y:S02]  /*13560*/  HADD2.F32 R51, -RZ, R18.H1_H1 ;  /* 0x30000012ff337230 */ /* 0x000fe40000004100 */
[----:B------:R-:W-:Y:S02]  /*13570*/  HADD2.F32 R43, -RZ, R43.H1_H1 ;  /* 0x3000002bff2b7230 */ /* 0x000fe40000004100 */
[----:B------:R-:W-:-:S02]  /*13580*/  HADD2.F32 R40, -RZ, R40.H1_H1 ;  /* 0x30000028ff287230 */ /* 0x000fc40000004100 */
[----:B------:R-:W-:Y:S01]  /*13590*/  HADD2.F32 R42, -RZ, R42.H1_H1 ;  /* 0x3000002aff2a7230 */ /* 0x000fe20000004100 */
[----:B------:R-:W-:Y:S02]  /*135a0*/  FFMA.FTZ R52, R41, R31, R52 ;  /* 0x0000001f29347223 */ /* 0x000fe40000010034 */
[----:B------:R-:W-:Y:S02]  /*135b0*/  FFMA.FTZ R54, R43, R19, R54 ;  /* 0x000000132b367223 */ /* 0x000fe40000010036 */
[----:B------:R-:W-:Y:S02]  /*135c0*/  FFMA.FTZ R12, R12, R37, R44 ;  /* 0x000000250c0c7223 */ /* 0x000fe4000001002c */
[----:B------:R-:W-:Y:S02]  /*135d0*/  FFMA.FTZ R45, R40, R16, R45 ;  /* 0x00000010282d7223 */ /* 0x000fe4000001002d */
[----:B------:R-:W-:Y:S02]  /*135e0*/  FFMA.FTZ R4, R17, R39, R4 ;  /* 0x0000002711047223 */ /* 0x000fe40000010004 */
[----:B------:R-:W-:Y:S01]  /*135f0*/  FFMA.FTZ R51, R42, R51, R6 ;  /* 0x000000332a337223 */ /* 0x000fe20000010006 */
[----:B------:R-:W-:-:S02]  /*13600*/  F2FP.PACK_AB R41, R52, R5 ;  /* 0x000000053429723e */ /* 0x000fc400000000ff */
[----:B------:R-:W-:Y:S02]  /*13610*/  F2FP.PACK_AB R40, R45, R12 ;  /* 0x0000000c2d28723e */ /* 0x000fe400000000ff */
[----:B------:R-:W-:Y:S02]  /*13620*/  F2FP.PACK_AB R43, R54, R7 ;  /* 0x00000007362b723e */ /* 0x000fe400000000ff */
[----:B------:R-:W-:Y:S02]  /*13630*/  F2FP.PACK_AB R42, R51, R4 ;  /* 0x00000004332a723e */ /* 0x000fe400000000ff */
.L_x_1021:
[----:B------:R-:W-:Y:S05]  /*13640*/  BSYNC B0 ;  /* 0x0000000000007941 */ /* 0x000fea0003800000 */
.L_x_1020:
[----:B-----5:R3:W-:Y:S02]  /*13650*/  STS.128 [R245+0x800], R40 ;  /* 0x00080028f5007388 */ /* 0x0207e40000000c00 */
.L_x_1019:
[----:B------:R-:W-:Y:S05]  /*13660*/  BSYNC B1 ;  /* 0x0000000000017941 */ /* 0x000fea0003800000 */
.L_x_1018:
        /* <DEDUP_REMOVED lines=27> */
[----:B----4-:R-:W-:Y:S02]  /*13820*/  HADD2.F32 R52, -RZ, R37.H1_H1 ;  /* 0x30000025ff347230 */ /* 0x010fe40000004100 */
[----:B------:R-:W-:Y:S02]  /*13830*/  HADD2.F32 R46, -RZ, R39.H0_H0 ;  /* 0x20000027ff2e7230 */ /* 0x000fe40000004100 */
[--C-:B--2---:R-:W-:Y:S02]  /*13840*/  HADD2.F32 R12, -RZ, R5.reuse.H0_H0 ;  /* 0x20000005ff0c7230 */ /* 0x104fe40000004100 */
        /* <DEDUP_REMOVED lines=23> */
[--C-:B---3--:R-:W-:Y:S01]  /*139c0*/  HADD2.F32 R31, -RZ, R17.reuse.H1_H1 ;  /* 0x30000011ff1f7230 */ /* 0x108fe20000004100 */
        /* <DEDUP_REMOVED lines=33> */
.L_x_1025:
[----:B------:R-:W-:Y:S05]  /*13be0*/  BSYNC B0 ;  /* 0x0000000000007941 */ /* 0x000fea0003800000 */
.L_x_1024:
[----:B-----5:R1:W-:Y:S02]  /*13bf0*/  STS.128 [R245+0x2800], R40 ;  /* 0x00280028f5007388 */ /* 0x0203e40000000c00 */
.L_x_1023:
[----:B------:R-:W-:Y:S05]  /*13c00*/  BSYNC B1 ;  /* 0x0000000000017941 */ /* 0x000fea0003800000 */
.L_x_1022:
        /* <DEDUP_REMOVED lines=87> */
.L_x_1029:
[----:B------:R-:W-:Y:S05]  /*14180*/  BSYNC B0 ;  /* 0x0000000000007941 */ /* 0x000fea0003800000 */
.L_x_1028:
[----:B-----5:R3:W-:Y:S02]  /*14190*/  STS.128 [R245+0x4800], R40 ;  /* 0x00480028f5007388 */ /* 0x0207e40000000c00 */
.L_x_1027:
[----:B------:R-:W-:Y:S05]  /*141a0*/  BSYNC B1 ;  /* 0x0000000000017941 */ /* 0x000fea0003800000 */
.L_x_1026:
        /* <DEDUP_REMOVED lines=30> */
[--C-:B------:R-:W-:Y:S02]  /*14390*/  HADD2.F32 R4, -RZ, R5.reuse.H0_H0 ;  /* 0x20000005ff047230 */ /* 0x100fe40000004100 */
[----:B-1----:R-:W-:Y:S01]  /*143a0*/  HADD2.F32 R34, -RZ, R5.H1_H1 ;  /* 0x30000005ff227230 */ /* 0x002fe20000004100 */
        /* <DEDUP_REMOVED lines=9> */
[--C-:B------:R-:W-:Y:S01]  /*14440*/  HADD2.F32 R12, -RZ, R38.reuse.H0_H0 ;  /* 0x20000026ff0c7230 */ /* 0x100fe20000004100 */
[----:B------:R-:W-:Y:S01]  /*14450*/  @!P0 FADD.FTZ R31, -R31, -RZ ;  /* 0x800000ff1f1f8221 */ /* 0x000fe20000010100 */
[--C-:B------:R-:W-:Y:S01]  /*14460*/  HADD2.F32 R4, -RZ, R39.reuse.H1_H1 ;  /* 0x30000027ff047230 */ /* 0x100fe20000004100 */
[----:B------:R-:W-:Y:S02]  /*14470*/  @!P0 FADD.FTZ R5, -R5, -RZ ;  /* 0x800000ff05058221 */ /* 0x000fe40000010100 */
[----:B------:R-:W-:Y:S01]  /*14480*/  @!P0 FADD.FTZ R7, -R7, -RZ ;  /* 0x800000ff07078221 */ /* 0x000fe20000010100 */
[----:B------:R-:W-:Y:S01]  /*14490*/  HADD2.F32 R38, -RZ, R38.H1_H1 ;  /* 0x30000026ff267230 */ /* 0x000fe20000004100 */
[----:B------:R-:W-:Y:S01]  /*144a0*/  FMUL.FTZ R36, R36, R31 ;  /* 0x0000001f24247220 */ /* 0x000fe20000410000 */
[----:B------:R-:W-:Y:S01]  /*144b0*/  HADD2.F32 R31, -RZ, R39.H0_H0 ;  /* 0x20000027ff1f7230 */ /* 0x000fe20000004100 */
[----:B------:R-:W-:Y:S01]  /*144c0*/  @!P0 FADD.FTZ R35, -R35, -RZ ;  /* 0x800000ff23238221 */ /* 0x000fe20000010100 */
[----:B------:R-:W-:Y:S01]  /*144d0*/  HADD2.F32 R37, -RZ, R37.H1_H1 ;  /* 0x30000025ff257230 */ /* 0x000fe20000004100 */
[----:B------:R-:W-:Y:S01]  /*144e0*/  FMUL.FTZ R5, R12, R5 ;  /* 0x000000050c057220 */ /* 0x000fe20000410000 */
[----:B--2---:R-:W-:Y:S01]  /*144f0*/  HADD2.F32 R12, -RZ, R16.H0_H0 ;  /* 0x20000010ff0c7230 */ /* 0x004fe20000004100 */
[----:B------:R-:W-:Y:S01]  /*14500*/  FMUL.FTZ R7, R4, R7 ;  /* 0x0000000704077220 */ /* 0x000fe20000410000 */
[----:B-----5:R-:W-:Y:S01]  /*14510*/  HADD2.F32 R4, -RZ, R40.H0_H0 ;  /* 0x20000028ff047230 */ /* 0x020fe20000004100 */
[----:B------:R-:W-:-:S02]  /*14520*/  @!P0 FADD.FTZ R6, -R6, -RZ ;  /* 0x800000ff06068221 */ /* 0x000fc40000010100 */
[----:B------:R-:W-:Y:S02]  /*14530*/  @!P0 FADD.FTZ R34, -R34, -RZ ;  /* 0x800000ff22228221 */ /* 0x000fe40000010100 */
[----:B------:R-:W-:Y:S01]  /*14540*/  FMUL.FTZ R35, R38, R35 ;  /* 0x0000002326237220 */ /* 0x000fe20000410000 */
[----:B------:R-:W-:Y:S01]  /*14550*/  HADD2.F32 R38, -RZ, R16.H1_H1 ;  /* 0x30000010ff267230 */ /* 0x000fe20000004100 */
[----:B------:R-:W-:Y:S01]  /*14560*/  FMUL.FTZ R6, R31, R6 ;  /* 0x000000061f067220 */ /* 0x000fe20000410000 */
[--C-:B------:R-:W-:Y:S01]  /*14570*/  HADD2.F32 R16, -RZ, R17.reuse.H0_H0 ;  /* 0x20000011ff107230 */ /* 0x100fe20000004100 */
[----:B------:R-:W-:Y:S01]  /*14580*/  FMUL.FTZ R37, R37, R34 ;  /* 0x0000002225257220 */ /* 0x000fe20000410000 */
[----:B------:R-:W-:Y:S01]  /*14590*/  HADD2.F32 R44, -RZ, R17.H1_H1 ;  /* 0x30000011ff2c7230 */ /* 0x000fe20000004100 */
[----:B------:R-:W-:Y:S01]  /*145a0*/  FFMA.FTZ R4, R4, R12, R45 ;  /* 0x0000000c04047223 */ /* 0x000fe2000001002d */
[----:B------:R-:W-:Y:S02]  /*145b0*/  HADD2.F32 R31, -RZ, R40.H1_H1 ;  /* 0x30000028ff1f7230 */ /* 0x000fe40000004100 */
[----:B------:R-:W-:-:S02]  /*145c0*/  HADD2.F32 R17, -RZ, R19.H0_H0 ;  /* 0x20000013ff117230 */ /* 0x000fc40000004100 */
[----:B------:R-:W-:Y:S02]  /*145d0*/  HADD2.F32 R46, -RZ, R19.H1_H1 ;  /* 0x30000013ff2e7230 */ /* 0x000fe40000004100 */
[----:B------:R-:W-:Y:S02]  /*145e0*/  HADD2.F32 R34, -RZ, R41.H0_H0 ;  /* 0x20000029ff227230 */ /* 0x000fe40000004100 */
[----:B------:R-:W-:Y:S02]  /*145f0*/  HADD2.F32 R40, -RZ, R18.H0_H0 ;  /* 0x20000012ff287230 */ /* 0x000fe40000004100 */
[----:B------:R-:W-:Y:S02]  /*14600*/  HADD2.F32 R12, -RZ, R42.H0_H0 ;  /* 0x2000002aff0c7230 */ /* 0x000fe40000004100 */
[----:B------:R-:W-:Y:S02]  /*14610*/  HADD2.F32 R19, -RZ, R43.H0_H0 ;  /* 0x2000002bff137230 */ /* 0x000fe40000004100 */
        /* <DEDUP_REMOVED lines=15> */
.L_x_1031:
[----:B------:R-:W-:Y:S05]  /*14710*/  BSYNC B0 ;  /* 0x0000000000007941 */ /* 0x000fea0003800000 */
.L_x_1030:
[----:B-----5:R3:W-:Y:S02]  /*14720*/  STS.128 [R245+0x6800], R40 ;  /* 0x00680028f5007388 */ /* 0x0207e40000000c00 */
.L_x_1017:
[----:B------:R-:W-:Y:S05]  /*14730*/  BSYNC B2 ;  /* 0x0000000000027941 */ /* 0x000fea0003800000 */
.L_x_1016:
        /* <DEDUP_REMOVED lines=45> */
[----:B------:R-:W-:Y:S01]  /*14a10*/  HADD2.F32 R52, -RZ, R37.H1_H1 ;  /* 0x30000025ff347230 */ /* 0x000fe20000004100 */
[----:B------:R-:W-:Y:S01]  /*14a20*/  FMUL.FTZ R46, R46, R5 ;  /* 0x000000052e2e7220 */ /* 0x000fe20000410000 */
[----:B------:R-:W-:Y:S01]  /*14a30*/  HADD2.F32 R54, -RZ, R39.H1_H1 ;  /* 0x30000027ff367230 */ /* 0x000fe20000004100 */
[----:B------:R-:W-:Y:S01]  /*14a40*/  @!P0 FADD.FTZ R31, -R31, -RZ ;  /* 0x800000ff1f1f8221 */ /* 0x000fe20000010100 */
[----:B------:R-:W-:Y:S01]  /*14a50*/  HADD2.F32 R12, -RZ, R36.H0_H0 ;  /* 0x20000024ff0c7230 */ /* 0x000fe20000004100 */
[----:B------:R-:W-:Y:S01]  /*14a60*/  @!P0 FADD.FTZ R7, -R7, -RZ ;  /* 0x800000ff07078221 */ /* 0x000fe20000010100 */
[----:B------:R-:W-:Y:S01]  /*14a70*/  HADD2.F32 R5, -RZ, R38.H1_H1 ;  /* 0x30000026ff057230 */ /* 0x000fe20000004100 */
[----:B------:R-:W-:-:S02]  /*14a80*/  @!P0 FADD.FTZ R35, -R35, -RZ ;  /* 0x800000ff23238221 */ /* 0x000fc40000010100 */
[----:B------:R-:W-:Y:S02]  /*14a90*/  @!P0 FADD.FTZ R6, -R6, -RZ ;  /* 0x800000ff06068221 */ /* 0x000fe40000010100 */
[----:B------:R-:W-:Y:S01]  /*14aa0*/  FMUL.FTZ R52, R52, R31 ;  /* 0x0000001f34347220 */ /* 0x000fe20000410000 */
[----:B------:R-:W-:Y:S01]  /*14ab0*/  HADD2.F32 R31, -RZ, R36.H1_H1 ;  /* 0x30000024ff1f7230 */ /* 0x000fe20000004100 */
[----:B------:R-:W-:Y:S01]  /*14ac0*/  FMUL.FTZ R54, R54, R7 ;  /* 0x0000000736367220 */ /* 0x000fe20000410000 */
[----:B------:R-:W-:Y:S01]  /*14ad0*/  HADD2.F32 R7, -RZ, R38.H0_H0 ;  /* 0x20000026ff077230 */ /* 0x000fe20000004100 */
[----:B------:R-:W-:Y:S01]  /*14ae0*/  FMUL.FTZ R35, R12, R35 ;  /* 0x000000230c237220 */ /* 0x000fe20000410000 */
[----:B-----5:R-:W-:Y:S01]  /*14af0*/  HADD2.F32 R12, -RZ, R41.H0_H0 ;  /* 0x20000029ff0c7230 */ /* 0x020fe20000004100 */
[----:B------:R-:W-:Y:S01]  /*14b00*/  FMUL.FTZ R6, R5, R6 ;  /* 0x0000000605067220 */ /* 0x000fe20000410000 */
[----:B--2---:R-:W-:Y:S01]  /*14b10*/  HADD2.F32 R5, -RZ, R17.H0_H0 ;  /* 0x20000011ff057230 */ /* 0x004fe20000004100 */
[----:B------:R-:W-:-:S02]  /*14b20*/  @!P0 FADD.FTZ R44, -R44, -RZ ;  /* 0x800000ff2c2c8221 */ /* 0x000fc40000010100 */
[----:B------:R-:W-:Y:S01]  /*14b30*/  @!P0 FADD.FTZ R4, -R4, -RZ ;  /* 0x800000ff04048221 */ /* 0x000fe20000010100 */
[--C-:B------:R-:W-:Y:S01]  /*14b40*/  HADD2.F32 R36, -RZ, R16.reuse.H0_H0 ;  /* 0x20000010ff247230 */ /* 0x100fe20000004100 */
[----:B------:R-:W-:Y:S01]  /*14b50*/  FMUL.FTZ R44, R31, R44 ;  /* 0x0000002c1f2c7220 */ /* 0x000fe20000410000 */
[----:B------:R-:W-:Y:S01]  /*14b60*/  HADD2.F32 R31, -RZ, R17.H1_H1 ;  /* 0x30000011ff1f7230 */ /* 0x000fe20000004100 */
[----:B------:R-:W-:Y:S01]  /*14b70*/  FMUL.FTZ R4, R7, R4 ;  /* 0x0000000407047220 */ /* 0x000fe20000410000 */
[----:B------:R-:W-:Y:S01]  /*14b80*/  HADD2.F32 R39, -RZ, R16.H1_H1 ;  /* 0x30000010ff277230 */ /* 0x000fe20000004100 */
[----:B------:R-:W-:Y:S01]  /*14b90*/  FFMA.FTZ R5, R12, R5, R45 ;  /* 0x000000050c057223 */ /* 0x000fe2000001002d */
[----:B------:R-:W-:Y:S02]  /*14ba0*/  HADD2.F32 R7, -RZ, R43.H0_H0 ;  /* 0x2000002bff077230 */ /* 0x000fe40000004100 */
[----:B------:R-:W-:Y:S02]  /*14bb0*/  HADD2.F32 R17, -RZ, R19.H0_H0 ;  /* 0x20000013ff117230 */ /* 0x000fe40000004100 */
[----:B------:R-:W-:-:S02]  /*14bc0*/  HADD2.F32 R12, -RZ, R40.H0_H0 ;  /* 0x20000028ff0c7230 */ /* 0x000fc40000004100 */
[----:B------:R-:W-:Y:S02]  /*14bd0*/  HADD2.F32 R16, -RZ, R42.H0_H0 ;  /* 0x2000002aff107230 */ /* 0x000fe40000004100 */
[----:B------:R-:W-:Y:S02]  /*14be0*/  HADD2.F32 R41, -RZ, R41.H1_H1 ;  /* 0x30000029ff297230 */ /* 0x000fe40000004100 */
[----:B------:R-:W-:Y:S02]  /*14bf0*/  HADD2.F32 R19, -RZ, R19.H1_H1 ;  /* 0x30000013ff137230 */ /* 0x000fe40000004100 */
[--C-:B------:R-:W-:Y:S02]  /*14c00*/  HADD2.F32 R37, -RZ, R18.reuse.H0_H0 ;  /* 0x20000012ff257230 */ /* 0x100fe40000004100 */
[----:B------:R-:W-:Y:S02]  /*14c10*/  HADD2.F32 R49, -RZ, R18.H1_H1 ;  /* 0x30000012ff317230 */ /* 0x000fe40000004100 */
[----:B------:R-:W-:-:S02]  /*14c20*/  HADD2.F32 R43, -RZ, R43.H1_H1 ;  /* 0x3000002bff2b7230 */ /* 0x000fc40000004100 */
[----:B------:R-:W-:Y:S02]  /*14c30*/  HADD2.F32 R40, -RZ, R40.H1_H1 ;  /* 0x30000028ff287230 */ /* 0x000fe40000004100 */
[----:B------:R-:W-:Y:S01]  /*14c40*/  HADD2.F32 R42, -RZ, R42.H1_H1 ;  /* 0x3000002aff2a7230 */ /* 0x000fe20000004100 */
[----:B------:R-:W-:Y:S02]  /*14c50*/  FFMA.FTZ R52, R41, R31, R52 ;  /* 0x0000001f29347223 */ /* 0x000fe40000010034 */
[----:B------:R-:W-:Y:S02]  /*14c60*/  FFMA.FTZ R7, R7, R17, R46 ;  /* 0x0000001107077223 */ /* 0x000fe4000001002e */
[----:B------:R-:W-:Y:S02]  /*14c70*/  FFMA.FTZ R54, R43, R19, R54 ;  /* 0x000000132b367223 */ /* 0x000fe40000010036 */
[----:B------:R-:W-:Y:S02]  /*14c80*/  FFMA.FTZ R12, R12, R36, R35 ;  /* 0x000000240c0c7223 */ /* 0x000fe40000010023 */
[----:B------:R-:W-:-:S02]  /*14c90*/  FFMA.FTZ R39, R40, R39, R44 ;  /* 0x0000002728277223 */ /* 0x000fc4000001002c */
[----:B------:R-:W-:Y:S02]  /*14ca0*/  FFMA.FTZ R4, R16, R37, R4 ;  /* 0x0000002510047223 */ /* 0x000fe40000010004 */
[----:B------:R-:W-:Y:S01]  /*14cb0*/  FFMA.FTZ R49, R42, R49, R6 ;  /* 0x000000312a317223 */ /* 0x000fe20000010006 */
[----:B------:R-:W-:Y:S02]  /*14cc0*/  F2FP.PACK_AB R41, R52, R5 ;  /* 0x000000053429723e */ /* 0x000fe400000000ff */
[----:B------:R-:W-:Y:S02]  /*14cd0*/  F2FP.PACK_AB R40, R39, R12 ;  /* 0x0000000c2728723e */ /* 0x000fe400000000ff */
[----:B------:R-:W-:Y:S02]  /*14ce0*/  F2FP.PACK_AB R43, R54, R7 ;  /* 0x00000007362b723e */ /* 0x000fe400000000ff */
[----:B------:R-:W-:Y:S02]  /*14cf0*/  F2FP.PACK_AB R42, R49, R4 ;  /* 0x00000004312a723e */ /* 0x000fe400000000ff */
.L_x_1037:
[----:B------:R-:W-:Y:S05]  /*14d00*/  BSYNC B0 ;  /* 0x0000000000007941 */ /* 0x000fea0003800000 */
.L_x_1036:
[----:B-----5:R3:W-:Y:S02]  /*14d10*/  STS.128 [R245+0x1000], R40 ;  /* 0x00100028f5007388 */ /* 0x0207e40000000c00 */
.L_x_1035:
[----:B------:R-:W-:Y:S05]  /*14d20*/  BSYNC B1 ;  /* 0x0000000000017941 */ /* 0x000fea0003800000 */
.L_x_1034:
        /* <DEDUP_REMOVED lines=56> */
[----:B---3--:R-:W-:Y:S01]  /*150b0*/  HADD2.F32 R5, -RZ, R17.H0_H0 ;  /* 0x20000011ff057230 */ /* 0x008fe20000004100 */
        /* <DEDUP_REMOVED lines=30> */
.L_x_1041:
[----:B------:R-:W-:Y:S05]  /*152a0*/  BSYNC B0 ;  /* 0x0000000000007941 */ /* 0x000fea0003800000 */
.L_x_1040:
[----:B-----5:R1:W-:Y:S02]  /*152b0*/  STS.128 [R245+0x3000], R40 ;  /* 0x00300028f5007388 */ /* 0x0203e40000000c00 */
.L_x_1039:
[----:B------:R-:W-:Y:S05]  /*152c0*/  BSYNC B1 ;  /* 0x0000000000017941 */ /* 0x000fea0003800000 */
.L_x_1038:
        /* <DEDUP_REMOVED lines=87> */
.L_x_1045:
[----:B------:R-:W-:Y:S05]  /*15840*/  BSYNC B0 ;  /* 0x0000000000007941 */ /* 0x000fea0003800000 */
.L_x_1044:
[----:B-----5:R3:W-:Y:S02]  /*15850*/  STS.128 [R245+0x5000], R40 ;  /* 0x00500028f5007388 */ /* 0x0207e40000000c00 */
.L_x_1043:
[----:B------:R-:W-:Y:S05]  /*15860*/  BSYNC B1 ;  /* 0x0000000000017941 */ /* 0x000fea0003800000 */
.L_x_1042:
[----:B------:R-:W-:-:S13]  /*15870*/  ISETP.GE.AND P0, PT, R9, R3, PT ;  /* 0x000000030900720c */ /* 0x000fda0003f06270 */
[----:B------:R1:W-:Y:S01]  /*15880*/  @P0 STS.128 [R245+0x7000], RZ ;  /* 0x007000fff5000388 */ /* 0x0003e20000000c00 */
[----:B------:R-:W-:Y:S05]  /*15890*/  @P0 BRA `(.L_x_1033) ;  /* 0x0000055000000947 */ /* 0x000fea0003800000 */
[----:B----4-:R4:W5:Y:S01]  /*158a0*/  LD.E.128 R36, [R32.64+0x180] ;  /* 0x0001800620247980 */ /* 0x010962000c101d00 */
        /* <DEDUP_REMOVED lines=9> */
[----:B-1-3--:R-:W-:Y:S01]  /*15940*/  IMAD.WIDE R40, R17, 0x2, R32 ;  /* 0x0000000211287825 */ /* 0x00afe200078e0220 */
[----:B------:R-:W-:Y:S02]  /*15950*/  LEA.HI.X.SX32 R5, R5, R22, 0x1, P1 ;  /* 0x0000001605057211 */ /* 0x000fe400008f0eff */
[C---:B------:R-:W-:Y:S02]  /*15960*/  LEA R4, P1, R7.reuse, R26, 0x1 ;  /* 0x0000001a07047211 */ /* 0x040fe400078208ff */
[----:B------:R-:W-:Y:S01]  /*15970*/  MOV R17, RZ ;  /* 0x000000ff00117202 */ /* 0x000fe20000000f00 */
[----:B------:R-:W3:Y:S01]  /*15980*/  LD.E.128 R40, [R40.64+0x180] ;  /* 0x0001800628287980 */ /* 0x000ee2000c101d00 */
[----:B------:R-:W-:Y:S02]  /*15990*/  LEA.HI.X R5, R7, R27, R5, 0x1, P1 ;  /* 0x0000001b07057211 */ /* 0x000fe400008f0c05 */
[----:B------:R-:W-:-:S04]  /*159a0*/  @P0 IADD3 R17, -R2, RZ, RZ ;  /* 0x000000ff02110210 */ /* 0x000fc80007ffe1ff */
[----:B--2---:R-:W2:Y:S01]  /*159b0*/  LD.E.128 R4, [R4.64+0x180] ;  /* 0x0001800604047980 */ /* 0x004ea2000c101d00 */
[----:B------:R-:W-:-:S04]  /*159c0*/  IADD3 R19, P1, R17, R8, RZ ;  /* 0x0000000811137210 */ /* 0x000fc80007f3e0ff */
[----:B------:R-:W-:Y:S02]  /*159d0*/  LEA.HI.X.SX32 R17, R17, R22, 0x1, P1 ;  /* 0x0000001611117211 */ /* 0x000fe400008f0eff */
[----:B------:R-:W-:-:S04]  /*159e0*/  LEA R16, P1, R19, R24, 0x1 ;  /* 0x0000001813107211 */ /* 0x000fc800078208ff */
[----:B------:R-:W-:-:S06]  /*159f0*/  LEA.HI.X R17, R19, R25, R17, 0x1, P1 ;  /* 0x0000001913117211 */ /* 0x000fcc00008f0c11 */
[----:B----4-:R-:W4:Y:S01]  /*15a00*/  LD.E.128 R16, [R16.64+0x180] ;  /* 0x0001800610107980 */ /* 0x010f22000c101d00 */
[----:B---3--:R-:W-:Y:S02]  /*15a10*/  HADD2.F32 R35, -RZ, R40.H0_H0 ;  /* 0x20000028ff237230 */ /* 0x008fe40000004100 */
        /* <DEDUP_REMOVED lines=8> */
[----:B------:R-:W-:-:S02]  /*15aa0*/  HADD2.F32 R33, -RZ, R6.H1_H1 ;  /* 0x30000006ff217230 */ /* 0x000fc40000004100 */
[--C-:B------:R-:W-:Y:S01]  /*15ab0*/  HADD2.F32 R6, -RZ, R7.reuse.H0_H0 ;  /* 0x20000007ff067230 */ /* 0x100fe20000004100 */
[----:B------:R-:W-:Y:S01]  /*15ac0*/  @!P0 FADD.FTZ R31, -R31, -RZ ;  /* 0x800000ff1f1f8221 */ /* 0x000fe20000010100 */
        /* <DEDUP_REMOVED lines=8> */
[----:B------:R-:W-:-:S02]  /*15b50*/  @!P0 FADD.FTZ R5, -R5, -RZ ;  /* 0x800000ff05058221 */ /* 0x000fc40000010100 */
[----:B------:R-:W-:Y:S02]  /*15b60*/  @!P0 FADD.FTZ R7, -R7, -RZ ;  /* 0x800000ff07078221 */ /* 0x000fe40000010100 */
[----:B------:R-:W-:Y:S01]  /*15b70*/  @!P0 FADD.FTZ R6, -R6, -RZ ;  /* 0x800000ff06068221 */ /* 0x000fe20000010100 */
[----:B------:R-:W-:Y:S01]  /*15b80*/  HADD2.F32 R41, -RZ, R41.H1_H1 ;  /* 0x30000029ff297230 */ /* 0x000fe20000004100 */
[----:B------:R-:W-:Y:S01]  /*15b90*/  FMUL.FTZ R5, R12, R5 ;  /* 0x000000050c057220 */ /* 0x000fe20000410000 */
[----:B------:R-:W-:Y:S01]  /*15ba0*/  HADD2.F32 R42, -RZ, R42.H1_H1 ;  /* 0x3000002aff2a7230 */ /* 0x000fe20000004100 */
[----:B------:R-:W-:Y:S01]  /*15bb0*/  FMUL.FTZ R7, R4, R7 ;  /* 0x0000000704077220 */ /* 0x000fe20000410000 */
[----:B-----5:R-:W-:Y:S01]  /*15bc0*/  HADD2.F32 R4, -RZ, R36.H0_H0 ;  /* 0x20000024ff047230 */ /* 0x020fe20000004100 */
[----:B------:R-:W-:Y:S01]  /*15bd0*/  @!P0 FADD.FTZ R32, -R32, -RZ ;  /* 0x800000ff20208221 */ /* 0x000fe20000010100 */
[----:B----4-:R-:W-:Y:S01]  /*15be0*/  HADD2.F32 R12, -RZ, R16.H0_H0 ;  /* 0x20000010ff0c7230 */ /* 0x010fe20000004100 */
[----:B------:R-:W-:-:S02]  /*15bf0*/  @!P0 FADD.FTZ R33, -R33, -RZ ;  /* 0x800000ff21218221 */ /* 0x000fc40000010100 */
[----:B------:R-:W-:Y:S01]  /*15c00*/  FMUL.FTZ R6, R31, R6 ;  /* 0x000000061f067220 */ /* 0x000fe20000410000 */
[----:B------:R-:W-:Y:S02]  /*15c10*/  HADD2.F32 R31, -RZ, R36.H1_H1 ;  /* 0x30000024ff1f7230 */ /* 0x000fe40000004100 */
[----:B------:R-:W-:Y:S01]  /*15c20*/  HADD2.F32 R36, -RZ, R16.H1_H1 ;  /* 0x30000010ff247230 */ /* 0x000fe20000004100 */
[----:B------:R-:W-:Y:S01]  /*15c30*/  FMUL.FTZ R41, R41, R32 ;  /* 0x0000002029297220 */ /* 0x000fe20000410000 */
[--C-:B------:R-:W-:Y:S01]  /*15c40*/  HADD2.F32 R16, -RZ, R17.reuse.H0_H0 ;  /* 0x20000011ff107230 */ /* 0x100fe20000004100 */
[----:B------:R-:W-:Y:S01]  /*15c50*/  FMUL.FTZ R33, R42, R33 ;  /* 0x000000212a217220 */ /* 0x000fe20000410000 */
[----:B------:R-:W-:Y:S01]  /*15c60*/  HADD2.F32 R44, -RZ, R17.H1_H1 ;  /* 0x30000011ff2c7230 */ /* 0x000fe20000004100 */
[----:B------:R-:W-:Y:S01]  /*15c70*/  FFMA.FTZ R4, R4, R12, R35 ;  /* 0x0000000c04047223 */ /* 0x000fe20000010023 */
[--C-:B------:R-:W-:Y:S02]  /*15c80*/  HADD2.F32 R17, -RZ, R19.reuse.H0_H0 ;  /* 0x20000013ff117230 */ /* 0x100fe40000004100 */
        /* <DEDUP_REMOVED lines=20> */
.L_x_1047:
[----:B------:R-:W-:Y:S05]  /*15dd0*/  BSYNC B0 ;  /* 0x0000000000007941 */ /* 0x000fea0003800000 */
.L_x_1046:
[----:B-----5:R1:W-:Y:S02]  /*15de0*/  STS.128 [R245+0x7000], R36 ;  /* 0x00700024f5007388 */ /* 0x0203e40000000c00 */
.L_x_1033:
[----:B------:R-:W-:Y:S05]  /*15df0*/  BSYNC B2 ;  /* 0x0000000000027941 */ /* 0x000fea0003800000 */
.L_x_1032:
[----:B-1234-:R-:W-:-:S04]  /*15e00*/  IADD3 R32, R180, 0x30, RZ ;  /* 0x00000030b4207810 */ /* 0x01efc80007ffe0ff */
        /* <DEDUP_REMOVED lines=17> */
[----:B------:R-:W-:Y:S01]  /*15f20*/  IMAD.WIDE R36, R13, 0x2, R28 ;  /* 0x000000020d247825 */ /* 0x000fe200078e021c */
        /* <DEDUP_REMOVED lines=12> */
[--C-:B---3--:R-:W-:Y:S02]  /*15ff0*/  HADD2.F32 R42, -RZ, R36.reuse.H0_H0 ;  /* 0x20000024ff2a7230 */ /* 0x108fe40000004100 */
[----:B------:R-:W-:Y:S02]  /*16000*/  HADD2.F32 R36, -RZ, R36.H1_H1 ;  /* 0x30000024ff247230 */ /* 0x000fe40000004100 */
        /* <DEDUP_REMOVED lines=10> */
[--C-:B------:R-:W-:Y:S02]  /*160b0*/  HADD2.F32 R6, -RZ, R7.reuse.H0_H0 ;  /* 0x20000007ff067230 */ /* 0x100fe40000004100 */
[----:B------:R-:W-:Y:S01]  /*160c0*/  HADD2.F32 R7, -RZ, R7.H1_H1 ;  /* 0x30000007ff077230 */ /* 0x000fe20000004100 */
[----:B------:R-:W-:Y:S01]  /*160d0*/  FMUL.FTZ R42, R42, R31 ;  /* 0x0000001f2a2a7220 */ /* 0x000fe20000410000 */
[----:B------:R-:W-:Y:S01]  /*160e0*/  HADD2.F32 R44, -RZ, R37.H1_H1 ;  /* 0x30000025ff2c7230 */ /* 0x000fe20000004100 */
[----:B------:R-:W-:Y:S01]  /*160f0*/  FMUL.FTZ R36, R36, R33 ;  /* 0x0000002124247220 */ /* 0x000fe20000410000 */
[----:B------:R-:W-:Y:S01]  /*16100*/  HADD2.F32 R33, -RZ, R38.H1_H1 ;  /* 0x30000026ff217230 */ /* 0x000fe20000004100 */
[----:B------:R-:W-:Y:S01]  /*16110*/  FMUL.FTZ R41, R41, R4 ;  /* 0x0000000429297220 */ /* 0x000fe20000410000 */
[--C-:B------:R-:W-:Y:S01]  /*16120*/  HADD2.F32 R31, -RZ, R39.reuse.H0_H0 ;  /* 0x20000027ff1f7230 */ /* 0x100fe20000004100 */
[----:B------:R-:W-:Y:S01]  /*16130*/  @!P0 FADD.FTZ R35, -R35, -RZ ;  /* 0x800000ff23238221 */ /* 0x000fe20000010100 */
[----:B------:R-:W-:Y:S01]  /*16140*/  HADD2.F32 R4, -RZ, R39.H1_H1 ;  /* 0x30000027ff047230 */ /* 0x000fe20000004100 */
[----:B------:R-:W-:-:S02]  /*16150*/  @!P0 FADD.FTZ R40, -R40, -RZ ;  /* 0x800000ff28288221 */ /* 0x000fc40000010100 */
[----:B------:R-:W-:Y:S02]  /*16160*/  @!P0 FADD.FTZ R6, -R6, -RZ ;  /* 0x800000ff06068221 */ /* 0x000fe40000010100 */
[----:B------:R-:W-:Y:S02]  /*16170*/  @!P0 FADD.FTZ R7, -R7, -RZ ;  /* 0x800000ff07078221 */ /* 0x000fe40000010100 */
[----:B------:R-:W-:Y:S01]  /*16180*/  FMUL.FTZ R44, R44, R35 ;  /* 0x000000232c2c7220 */ /* 0x000fe20000410000 */
[----:B--2---:R-:W-:Y:S01]  /*16190*/  HADD2.F32 R35, -RZ, R12.H1_H1 ;  /* 0x3000000cff237230 */ /* 0x004fe20000004100 */
[----:B------:R-:W-:Y:S01]  /*161a0*/  FMUL.FTZ R40, R33, R40 ;  /* 0x0000002821287220 */ /* 0x000fe20000410000 */
[--C-:B-----5:R-:W-:Y:S01]  /*161b0*/  HADD2.F32 R33, -RZ, R16.reuse.H1_H1 ;  /* 0x30000010ff217230 */ /* 0x120fe20000004100 */
[----:B------:R-:W-:Y:S01]  /*161c0*/  FMUL.FTZ R6, R31, R6 ;  /* 0x000000061f067220 */ /* 0x000fe20000410000 */
[----:B------:R-:W-:Y:S01]  /*161d0*/  HADD2.F32 R31, -RZ, R16.H0_H0 ;  /* 0x20000010ff1f7230 */ /* 0x000fe20000004100 */
[----:B------:R-:W-:Y:S01]  /*161e0*/  FMUL.FTZ R7, R4, R7 ;  /* 0x0000000704077220 */ /* 0x000fe20000410000 */
[----:B------:R-:W-:-:S02]  /*161f0*/  HADD2.F32 R4, -RZ, R12.H0_H0 ;  /* 0x2000000cff047230 */ /* 0x000fc40000004100 */
[----:B------:R-:W-:Y:S02]  /*16200*/  HADD2.F32 R16, -RZ, R17.H0_H0 ;  /* 0x20000011ff107230 */ /* 0x000fe40000004100 */
[----:B------:R-:W-:Y:S01]  /*16210*/  HADD2.F32 R12, -RZ, R13.H0_H0 ;  /* 0x2000000dff0c7230 */ /* 0x000fe20000004100 */
[----:B------:R-:W-:Y:S01]  /*16220*/  @!P0 FADD.FTZ R5, -R5, -RZ ;  /* 0x800000ff05058221 */ /* 0x000fe20000010100 */
[----:B------:R-:W-:Y:S02]  /*16230*/  HADD2.F32 R46, -RZ, R38.H0_H0 ;  /* 0x20000026ff2e7230 */ /* 0x000fe40000004100 */
[--C-:B------:R-:W-:Y:S01]  /*16240*/  HADD2.F32 R38, -RZ, R14.reuse.H0_H0 ;  /* 0x2000000eff267230 */ /* 0x100fe20000004100 */
[----:B------:R-:W-:Y:S01]  /*16250*/  FFMA.FTZ R12, R16, R12, R41 ;  /* 0x0000000c100c7223 */ /* 0x000fe20000010029 */
[----:B------:R-:W-:Y:S02]  /*16260*/  HADD2.F32 R39, -RZ, R14.H1_H1 ;  /* 0x3000000eff277230 */ /* 0x000fe40000004100 */
[----:B------:R-:W-:-:S02]  /*16270*/  HADD2.F32 R37, -RZ, R15.H0_H0 ;  /* 0x2000000fff257230 */ /* 0x000fc40000004100 */
[----:B------:R-:W-:Y:S02]  /*16280*/  HADD2.F32 R14, -RZ, R15.H1_H1 ;  /* 0x3000000fff0e7230 */ /* 0x000fe40000004100 */
[----:B------:R-:W-:Y:S02]  /*16290*/  HADD2.F32 R16, -RZ, R18.H0_H0 ;  /* 0x20000012ff107230 */ /* 0x000fe40000004100 */
[----:B------:R-:W-:Y:S01]  /*162a0*/  HADD2.F32 R15, -RZ, R19.H0_H0 ;  /* 0x20000013ff0f7230 */ /* 0x000fe20000004100 */
[----:B------:R-:W-:Y:S01]  /*162b0*/  FMUL.FTZ R5, R46, R5 ;  /* 0x000000052e057220 */ /* 0x000fe20000410000 */
        /* <DEDUP_REMOVED lines=9> */
[----:B------:R-:W-:-:S02]  /*16350*/  FFMA.FTZ R7, R19, R14, R7 ;  /* 0x0000000e13077223 */ /* 0x000fc40000010007 */
[----:B------:R-:W-:Y:S01]  /*16360*/  FFMA.FTZ R18, R18, R39, R40 ;  /* 0x0000002712127223 */ /* 0x000fe20000010028 */
[----:B------:R-:W-:Y:S02]  /*16370*/  F2FP.PACK_AB R17, R13, R12 ;  /* 0x0000000c0d11723e */ /* 0x000fe400000000ff */
[----:B------:R-:W-:Y:S02]  /*16380*/  F2FP.PACK_AB R16, R33, R4 ;  /* 0x000000042110723e */ /* 0x000fe400000000ff */
[----:B------:R-:W-:Y:S02]  /*16390*/  F2FP.PACK_AB R19, R7, R6 ;  /* 0x000000060713723e */ /* 0x000fe400000000ff */
[----:B------:R-:W-:Y:S02]  /*163a0*/  F2FP.PACK_AB R18, R18, R5 ;  /* 0x000000051212723e */ /* 0x000fe400000000ff */
.L_x_1051:
[----:B------:R-:W-:Y:S05]  /*163b0*/  BSYNC B0 ;  /* 0x0000000000007941 */ /* 0x000fea0003800000 */
.L_x_1050:
[----:B-----5:R3:W-:Y:S02]  /*163c0*/  STS.128 [R245+0x1800], R16 ;  /* 0x00180010f5007388 */ /* 0x0207e40000000c00 */
.L_x_1049:
[----:B------:R-:W-:Y:S05]  /*163d0*/  BSYNC B1 ;  /* 0x0000000000017941 */ /* 0x000fea0003800000 */
.L_x_1048:
        /* <DEDUP_REMOVED lines=18> */
[----:B--2---:R-:W2:Y:S01]  /*16500*/  LD.E.128 R36, [R36.64+0x80] ;  /* 0x0000800624247980 */ /* 0x004ea2000c101d00 */
[----:B------:R-:W-:Y:S02]  /*16510*/  LEA.HI.X R5, R7, R27, R5, 0x1, P1 ;  /* 0x0000001b07057211 */ /* 0x000fe400008f0c05 */
[----:B------:R-:W-:-:S04]  /*16520*/  @P0 IADD3 R11, -R2, RZ, RZ ;  /* 0x000000ff020b0210 */ /* 0x000fc80007ffe1ff */
[----:B---3--:R-:W3:Y:S01]  /*16530*/  LD.E.128 R4, [R4.64+0x80] ;  /* 0x0000800604047980 */ /* 0x008ee2000c101d00 */
[----:B------:R-:W-:-:S04]  /*16540*/  IADD3 R13, P1, R11, R8, RZ ;  /* 0x000000080b0d7210 */ /* 0x000fc80007f3e0ff */
[----:B------:R-:W-:Y:S02]  /*16550*/  LEA.HI.X.SX32 R11, R11, R22, 0x1, P1 ;  /* 0x000000160b0b7211 */ /* 0x000fe400008f0eff */
[----:B------:R-:W-:-:S04]  /*16560*/  LEA R12, P1, R13, R24, 0x1 ;  /* 0x000000180d0c7211 */ /* 0x000fc800078208ff */
[----:B------:R-:W-:-:S06]  /*16570*/  LEA.HI.X R13, R13, R25, R11, 0x1, P1 ;  /* 0x000000190d0d7211 */ /* 0x000fcc00008f0c0b */
[----:B----4-:R-:W4:Y:S01]  /*16580*/  LD.E.128 R12, [R12.64+0x80] ;  /* 0x000080060c0c7980 */ /* 0x010f22000c101d00 */
[----:B--2---:R-:W-:Y:S02]  /*16590*/  HADD2.F32 R40, -RZ, R36.H0_H0 ;  /* 0x20000024ff287230 */ /* 0x004fe40000004100 */
[----:B------:R-:W-:Y:S02]  /*165a0*/  HADD2.F32 R41, -RZ, R37.H0_H0 ;  /* 0x20000025ff297230 */ /* 0x000fe40000004100 */
[--C-:B---3--:R-:W-:Y:S02]  /*165b0*/  HADD2.F32 R11, -RZ, R4.reuse.H0_H0 ;  /* 0x20000004ff0b7230 */ /* 0x108fe40000004100 */
[----:B------:R-:W-:Y:S02]  /*165c0*/  HADD2.F32 R31, -RZ, R4.H1_H1 ;  /* 0x30000004ff1f7230 */ /* 0x000fe40000004100 */
        /* <DEDUP_REMOVED lines=9> */
[--C-:B------:R-:W-:Y:S01]  /*16660*/  HADD2.F32 R11, -RZ, R39.reuse.H0_H0 ;  /* 0x20000027ff0b7230 */ /* 0x100fe20000004100 */
[----:B------:R-:W-:Y:S01]  /*16670*/  FMUL.FTZ R41, R41, R4 ;  /* 0x0000000429297220 */ /* 0x000fe20000410000 */
[----:B------:R-:W-:Y:S01]  /*16680*/  HADD2.F32 R4, -RZ, R39.H1_H1 ;  /* 0x30000027ff047230 */ /* 0x000fe20000004100 */
[----:B------:R-:W-:Y:S02]  /*16690*/  @!P0 FADD.FTZ R6, -R6, -RZ ;  /* 0x800000ff06068221 */ /* 0x000fe40000010100 */
[----:B------:R-:W-:Y:S01]  /*166a0*/  @!P0 FADD.FTZ R7, -R7, -RZ ;  /* 0x800000ff07078221 */ /* 0x000fe20000010100 */
[----:B------:R-:W-:Y:S01]  /*166b0*/  HADD2.F32 R36, -RZ, R36.H1_H1 ;  /* 0x30000024ff247230 */ /* 0x000fe20000004100 */
[----:B------:R-:W-:Y:S01]  /*166c0*/  FMUL.FTZ R6, R11, R6 ;  /* 0x000000060b067220 */ /* 0x000fe20000410000 */
[----:B------:R-:W-:Y:S01]  /*166d0*/  HADD2.F32 R42, -RZ, R37.H1_H1 ;  /* 0x30000025ff2a7230 */ /* 0x000fe20000004100 */
[----:B------:R-:W-:Y:S01]  /*166e0*/  FMUL.FTZ R7, R4, R7 ;  /* 0x0000000704077220 */ /* 0x000fe20000410000 */
[--C-:B------:R-:W-:Y:S01]  /*166f0*/  HADD2.F32 R44, -RZ, R38.reuse.H0_H0 ;  /* 0x20000026ff2c7230 */ /* 0x100fe20000004100 */
[----:B------:R-:W-:Y:S01]  /*16700*/  @!P0 FADD.FTZ R31, -R31, -RZ ;  /* 0x800000ff1f1f8221 */ /* 0x000fe20000010100 */
[----:B------:R-:W-:Y:S01]  /*16710*/  HADD2.F32 R38, -RZ, R38.H1_H1 ;  /* 0x30000026ff267230 */ /* 0x000fe20000004100 */
[----:B------:R-:W-:Y:S01]  /*16720*/  @!P0 FADD.FTZ R33, -R33, -RZ ;  /* 0x800000ff21218221 */ /* 0x000fe20000010100 */
[----:B-----5:R-:W-:Y:S01]  /*16730*/  HADD2.F32 R11, -RZ, R16.H0_H0 ;  /* 0x20000010ff0b7230 */ /* 0x020fe20000004100 */
[----:B------:R-:W-:Y:S01]  /*16740*/  @!P0 FADD.FTZ R5, -R5, -RZ ;  /* 0x800000ff05058221 */ /* 0x000fe20000010100 */
[----:B----4-:R-:W-:Y:S01]  /*16750*/  HADD2.F32 R4, -RZ, R12.H0_H0 ;  /* 0x2000000cff047230 */ /* 0x010fe20000004100 */
[----:B------:R-:W-:Y:S01]  /*16760*/  @!P0 FADD.FTZ R35, -R35, -RZ ;  /* 0x800000ff23238221 */ /* 0x000fe20000010100 */
[--C-:B------:R-:W-:Y:S01]  /*16770*/  HADD2.F32 R37, -RZ, R15.reuse.H0_H0 ;  /* 0x2000000fff257230 */ /* 0x100fe20000004100 */
[----:B------:R-:W-:Y:S01]  /*16780*/  FMUL.FTZ R36, R36, R31 ;  /* 0x0000001f24247220 */ /* 0x000fe20000410000 */
[----:B------:R-:W-:Y:S01]  /*16790*/  HADD2.F32 R31, -RZ, R16.H1_H1 ;  /* 0x30000010ff1f7230 */ /* 0x000fe20000004100 */
[----:B------:R-:W-:Y:S01]  /*167a0*/  FMUL.FTZ R42, R42, R33 ;  /* 0x000000212a2a7220 */ /* 0x000fe20000410000 */
[----:B------:R-:W-:Y:S01]  /*167b0*/  HADD2.F32 R33, -RZ, R12.H1_H1 ;  /* 0x3000000cff217230 */ /* 0x000fe20000004100 */
[----:B------:R-:W-:Y:S01]  /*167c0*/  FMUL.FTZ R5, R44, R5 ;  /* 0x000000052c057220 */ /* 0x000fe20000410000 */
[----:B------:R-:W-:Y:S01]  /*167d0*/  HADD2.F32 R44, -RZ, R15.H1_H1 ;  /* 0x3000000fff2c7230 */ /* 0x000fe20000004100 */
[----:B------:R-:W-:Y:S01]  /*167e0*/  FMUL.FTZ R35, R38, R35 ;  /* 0x0000002326237220 */ /* 0x000fe20000410000 */
[----:B------:R-:W-:Y:S01]  /*167f0*/  HADD2.F32 R16, -RZ, R17.H0_H0 ;  /* 0x20000011ff107230 */ /* 0x000fe20000004100 */
[----:B------:R-:W-:Y:S01]  /*16800*/  FFMA.FTZ R4, R11, R4, R40 ;  /* 0x000000040b047223 */ /* 0x000fe20000010028 */
[----:B------:R-:W-:-:S02]  /*16810*/  HADD2.F32 R12, -RZ, R13.H0_H0 ;  /* 0x2000000dff0c7230 */ /* 0x000fc40000004100 */
[----:B------:R-:W-:Y:S02]  /*16820*/  HADD2.F32 R38, -RZ, R14.H0_H0 ;  /* 0x2000000eff267230 */ /* 0x000fe40000004100 */
[----:B------:R-:W-:Y:S02]  /*16830*/  HADD2.F32 R15, -RZ, R18.H0_H0 ;  /* 0x20000012ff0f7230 */ /* 0x000fe40000004100 */
[----:B------:R-:W-:Y:S02]  /*16840*/  HADD2.F32 R11, -RZ, R19.H0_H0 ;  /* 0x20000013ff0b7230 */ /* 0x000fe40000004100 */
[----:B------:R-:W-:Y:S02]  /*16850*/  HADD2.F32 R13, -RZ, R13.H1_H1 ;  /* 0x3000000dff0d7230 */ /* 0x000fe40000004100 */
        /* <DEDUP_REMOVED lines=15> */
.L_x_1055:
[----:B------:R-:W-:Y:S05]  /*16950*/  BSYNC B0 ;  /* 0x0000000000007941 */ /* 0x000fea0003800000 */
.L_x_1054:
[----:B-----5:R1:W-:Y:S02]  /*16960*/  STS.128 [R245+0x3800], R16 ;  /* 0x00380010f5007388 */ /* 0x0203e40000000c00 */
.L_x_1053:
[----:B------:R-:W-:Y:S05]  /*16970*/  BSYNC B1 ;  /* 0x0000000000017941 */ /* 0x000fea0003800000 */
.L_x_1052:
        /* <DEDUP_REMOVED lines=44> */
[----:B------:R-:W-:Y:S01]  /*16c40*/  HADD2.F32 R4, -RZ, R39.H1_H1 ;  /* 0x30000027ff047230 */ /* 0x000fe20000004100 */
[----:B------:R-:W-:Y:S02]  /*16c50*/  @!P0 FADD.FTZ R5, -R5, -RZ ;  /* 0x800000ff05058221 */ /* 0x000fe40000010100 */
[----:B------:R-:W-:Y:S01]  /*16c60*/  @!P0 FADD.FTZ R7, -R7, -RZ ;  /* 0x800000ff07078221 */ /* 0x000fe20000010100 */
[----:B------:R-:W-:Y:S01]  /*16c70*/  HADD2.F32 R40, -RZ, R37.H1_H1 ;  /* 0x30000025ff287230 */ /* 0x000fe20000004100 */
[----:B------:R-:W-:Y:S01]  /*16c80*/  FMUL.FTZ R36, R36, R11 ;  /* 0x0000000b24247220 */ /* 0x000fe20000410000 */
[----:B------:R-:W-:Y:S01]  /*16c90*/  HADD2.F32 R11, -RZ, R39.H0_H0 ;  /* 0x20000027ff0b7230 */ /* 0x000fe20000004100 */
[----:B------:R-:W-:Y:S01]  /*16ca0*/  FMUL.FTZ R5, R10, R5 ;  /* 0x000000050a057220 */ /* 0x000fe20000410000 */
[----:B------:R-:W-:Y:S01]  /*16cb0*/  HADD2.F32 R38, -RZ, R38.H1_H1 ;  /* 0x30000026ff267230 */ /* 0x000fe20000004100 */
[----:B------:R-:W-:Y:S01]  /*16cc0*/  FMUL.FTZ R7, R4, R7 ;  /* 0x0000000704077220 */ /* 0x000fe20000410000 */
[----:B-----5:R-:W-:Y:S01]  /*16cd0*/  HADD2.F32 R4, -RZ, R16.H0_H0 ;  /* 0x20000010ff047230 */ /* 0x020fe20000004100 */
[----:B------:R-:W-:Y:S01]  /*16ce0*/  @!P0 FADD.FTZ R31, -R31, -RZ ;  /* 0x800000ff1f1f8221 */ /* 0x000fe20000010100 */
[----:B----4-:R-:W-:Y:S01]  /*16cf0*/  HADD2.F32 R10, -RZ, R12.H0_H0 ;  /* 0x2000000cff0a7230 */ /* 0x010fe20000004100 */
[----:B------:R-:W-:-:S02]  /*16d00*/  @!P0 FADD.FTZ R6, -R6, -RZ ;  /* 0x800000ff06068221 */ /* 0x000fc40000010100 */
        /* <DEDUP_REMOVED lines=8> */
[----:B------:R-:W-:Y:S01]  /*16d90*/  FFMA.FTZ R4, R4, R10, R35 ;  /* 0x0000000a04047223 */ /* 0x000fe20000010023 */
[----:B------:R-:W-:Y:S02]  /*16da0*/  HADD2.F32 R16, -RZ, R17.H0_H0 ;  /* 0x20000011ff107230 */ /* 0x000fe40000004100 */
        /* <DEDUP_REMOVED lines=20> */
.L_x_1059:
[----:B------:R-:W-:Y:S05]  /*16ef0*/  BSYNC B0 ;  /* 0x0000000000007941 */ /* 0x000fea0003800000 */
.L_x_1058:
[----:B-----5:R3:W-:Y:S02]  /*16f00*/  STS.128 [R245+0x5800], R16 ;  /* 0x00580010f5007388 */ /* 0x0207e40000000c00 */
.L_x_1057:
[----:B------:R-:W-:Y:S05]  /*16f10*/  BSYNC B1 ;  /* 0x0000000000017941 */ /* 0x000fea0003800000 */
.L_x_1056:
[----:B------:R-:W-:-:S13]  /*16f20*/  ISETP.GE.AND P0, PT, R9, R3, PT ;  /* 0x000000030900720c */ /* 0x000fda0003f06270 */
[----:B------:R1:W-:Y:S01]  /*16f30*/  @P0 STS.128 [R245+0x7800], RZ ;  /* 0x007800fff5000388 */ /* 0x0003e20000000c00 */
[----:B------:R-:W-:Y:S05]  /*16f40*/  @P0 BRA `(.L_x_985) ;  /* 0x00000ee000000947 */ /* 0x000fea0003800000 */
[----:B------:R1:W5:Y:S01]  /*16f50*/  LD.E.128 R12, [R28.64+0x180] ;  /* 0x000180061c0c7980 */ /* 0x000362000c101d00 */
[----:B------:R-:W-:Y:S01]  /*16f60*/  ISETP.GE.AND P0, PT, R9, R0, PT ;  /* 0x000000000900720c */ /* 0x000fe20003f06270 */
[----:B------:R-:W-:Y:S01]  /*16f70*/  BSSY B0, `(.L_x_1060) ;  /* 0x0000054000007945 */ /* 0x000fe20003800000 */
[----:B------:R-:W-:-:S05]  /*16f80*/  IADD3 R6, P1, R28, 0x180, RZ ;  /* 0x000001801c067810 */ /* 0x000fca0007f3e0ff */
[----:B------:R-:W-:-:S06]  /*16f90*/  IMAD.X R7, RZ, RZ, R29, P1 ;  /* 0x000000ffff077224 */ /* 0x000fcc00008e061d */
[----:B------:R-:W-:Y:S05]  /*16fa0*/  @P0 BRA `(.L_x_1061) ;  /* 0x0000050000000947 */ /* 0x000fea0003800000 */
[----:B------:R-:W-:Y:S02]  /*16fb0*/  ISETP.GE.AND P0, PT, R9, R23, PT ;  /* 0x000000170900720c */ /* 0x000fe40003f06270 */
[----:B------:R-:W-:Y:S02]  /*16fc0*/  MOV R3, RZ ;  /* 0x000000ff00037202 */ /* 0x000fe40000000f00 */
[----:B------:R-:W-:-:S04]  /*16fd0*/  IADD3 R8, P1, R8, 0xc0, RZ ;  /* 0x000000c008087810 */ /* 0x000fc80007f3e0ff */
[----:B------:R-:W-:-:S05]  /*16fe0*/  IADD3.X R22, RZ, R22, RZ, P1, !PT ;  /* 0x00000016ff167210 */ /* 0x000fca0000ffe4ff */
[C---:B------:R-:W-:Y:S02]  /*16ff0*/  @P0 IADD3 R3, -R2.reuse, RZ, RZ ;  /* 0x000000ff02030210 */ /* 0x040fe40007ffe1ff */
[----:B------:R-:W-:Y:S02]  /*17000*/  @P0 IADD3 R23, -R2, RZ, RZ ;  /* 0x000000ff02170210 */ /* 0x000fe40007ffe1ff */
[----:B------:R-:W-:-:S03]  /*17010*/  IADD3 R5, P1, R3, R8, RZ ;  /* 0x0000000803057210 */ /* 0x000fc60007f3e0ff */
[----:B-1-3--:R-:W-:Y:S01]  /*17020*/  IMAD.WIDE R16, R23, 0x2, R6 ;  /* 0x0000000217107825 */ /* 0x00afe200078e0206 */
[----:B------:R-:W-:Y:S02]  /*17030*/  LEA.HI.X.SX32 R3, R3, R22, 0x1, P1 ;  /* 0x0000001603037211 */ /* 0x000fe400008f0eff */
[----:B------:R-:W-:-:S03]  /*17040*/  LEA R4, P1, R5, R26, 0x1 ;  /* 0x0000001a05047211 */ /* 0x000fc600078208ff */
[----:B------:R-:W3:Y:S01]  /*17050*/  LD.E.128 R16, [R16.64] ;  /* 0x0000000610107980 */ /* 0x000ee2000c101d00 */
[----:B------:R-:W-:Y:S02]  /*17060*/  LEA.HI.X R5, R5, R27, R3, 0x1, P1 ;  /* 0x0000001b05057211 */ /* 0x000fe400008f0c03 */
[----:B------:R-:W-:Y:S02]  /*17070*/  MOV R3, RZ ;  /* 0x000000ff00037202 */ /* 0x000fe40000000f00 */
[----:B------:R-:W-:Y:S02]  /*17080*/  @P0 IADD3 R3, -R2, RZ, RZ ;  /* 0x000000ff02030210 */ /* 0x000fe40007ffe1ff */
[----:B--2---:R-:W2:Y:S02]  /*17090*/  LD.E.128 R4, [R4.64] ;  /* 0x0000000604047980 */ /* 0x004ea4000c101d00 */
[----:B------:R-:W-:-:S04]  /*170a0*/  IADD3 R9, P1, R3, R8, RZ ;  /* 0x0000000803097210 */ /* 0x000fc80007f3e0ff */
[----:B------:R-:W-:Y:S02]  /*170b0*/  LEA.HI.X.SX32 R3, R3, R22, 0x1, P1 ;  /* 0x0000001603037211 */ /* 0x000fe400008f0eff */
[----:B------:R-:W-:-:S04]  /*170c0*/  LEA R8, P1, R9, R24, 0x1 ;  /* 0x0000001809087211 */ /* 0x000fc800078208ff */
[----:B------:R-:W-:-:S06]  /*170d0*/  LEA.HI.X R9, R9, R25, R3, 0x1, P1 ;  /* 0x0000001909097211 */ /* 0x000fcc00008f0c03 */
[----:B----4-:R-:W4:Y:S01]  /*170e0*/  LD.E.128 R8, [R8.64] ;  /* 0x0000000608087980 */ /* 0x010f22000c101d00 */
[--C-:B---3--:R-:W-:Y:S02]  /*170f0*/  HADD2.F32 R23, -RZ, R16.reuse.H0_H0 ;  /* 0x20000010ff177230 */ /* 0x108fe40000004100 */
[----:B------:R-:W-:Y:S02]  /*17100*/  HADD2.F32 R27, -RZ, R16.H1_H1 ;  /* 0x30000010ff1b7230 */ /* 0x000fe40000004100 */
[--C-:B--2---:R-:W-:Y:S02]  /*17110*/  HADD2.F32 R2, -RZ, R5.reuse.H0_H0 ;  /* 0x20000005ff027230 */ /* 0x104fe40000004100 */
[----:B------:R-:W-:Y:S02]  /*17120*/  HADD2.F32 R0, -RZ, R4.H0_H0 ;  /* 0x20000004ff007230 */ /* 0x000fe40000004100 */
        /* <DEDUP_REMOVED lines=8> */
[--C-:B------:R-:W-:Y:S02]  /*171b0*/  HADD2.F32 R6, -RZ, R7.reuse.H0_H0 ;  /* 0x20000007ff067230 */ /* 0x100fe40000004100 */
[----:B------:R-:W-:Y:S02]  /*171c0*/  HADD2.F32 R4, -RZ, R4.H1_H1 ;  /* 0x30000004ff047230 */ /* 0x000fe40000004100 */
[----:B------:R-:W-:Y:S01]  /*171d0*/  HADD2.F32 R7, -RZ, R7.H1_H1 ;  /* 0x30000007ff077230 */ /* 0x000fe20000004100 */
[----:B------:R-:W-:Y:S01]  /*171e0*/  FMUL.FTZ R23, R23, R0 ;  /* 0x0000000017177220 */ /* 0x000fe20000410000 */
[--C-:B------:R-:W-:Y:S01]  /*171f0*/  HADD2.F32 R0, -RZ, R19.reuse.H1_H1 ;  /* 0x30000013ff007230 */ /* 0x100fe20000004100 */
[----:B------:R-:W-:Y:S01]  /*17200*/  FMUL.FTZ R25, R25, R2 ;  /* 0x0000000219197220 */ /* 0x000fe20000410000 */
[----:B------:R-:W-:Y:S01]  /*17210*/  HADD2.F32 R2, -RZ, R18.H0_H0 ;  /* 0x20000012ff027230 */ /* 0x000fe20000004100 */
[----:B------:R-:W-:Y:S01]  /*17220*/  FMUL.FTZ R16, R16, R5 ;  /* 0x0000000510107220 */ /* 0x000fe20000410000 */
[----:B------:R-:W-:Y:S01]  /*17230*/  HADD2.F32 R5, -RZ, R19.H0_H0 ;  /* 0x20000013ff057230 */ /* 0x000fe20000004100 */
[----:B------:R-:W-:-:S02]  /*17240*/  @!P0 FADD.FTZ R4, -R4, -RZ ;  /* 0x800000ff04048221 */ /* 0x000fc40000010100 */
[----:B------:R-:W-:Y:S02]  /*17250*/  @!P0 FADD.FTZ R3, -R3, -RZ ;  /* 0x800000ff03038221 */ /* 0x000fe40000010100 */
[----:B------:R-:W-:Y:S02]  /*17260*/  @!P0 FADD.FTZ R6, -R6, -RZ ;  /* 0x800000ff06068221 */ /* 0x000fe40000010100 */
[----:B------:R-:W-:Y:S02]  /*17270*/  @!P0 FADD.FTZ R7, -R7, -RZ ;  /* 0x800000ff07078221 */ /* 0x000fe40000010100 */
[----:B------:R-:W-:Y:S01]  /*17280*/  FMUL.FTZ R27, R27, R4 ;  /* 0x000000041b1b7220 */ /* 0x000fe20000410000 */
[----:B-----5:R-:W-:Y:S01]  /*17290*/  HADD2.F32 R4, -RZ, R13.H0_H0 ;  /* 0x2000000dff047230 */ /* 0x020fe20000004100 */
[----:B------:R-:W-:Y:S01]  /*172a0*/  FMUL.FTZ R3, R2, R3 ;  /* 0x0000000302037220 */ /* 0x000fe20000410000 */
[----:B----4-:R-:W-:Y:S01]  /*172b0*/  HADD2.F32 R2, -RZ, R8.H0_H0 ;  /* 0x20000008ff027230 */ /* 0x010fe20000004100 */
[----:B------:R-:W-:Y:S01]  /*172c0*/  FMUL.FTZ R6, R5, R6 ;  /* 0x0000000605067220 */ /* 0x000fe20000410000 */
[----:B------:R-:W-:Y:S01]  /*172d0*/  HADD2.F32 R5, -RZ, R9.H0_H0 ;  /* 0x20000009ff057230 */ /* 0x000fe20000004100 */
[----:B------:R-:W-:Y:S01]  /*172e0*/  FMUL.FTZ R7, R0, R7 ;  /* 0x0000000700077220 */ /* 0x000fe20000410000 */
[----:B------:R-:W-:Y:S01]  /*172f0*/  HADD2.F32 R0, -RZ, R12.H0_H0 ;  /* 0x2000000cff007230 */ /* 0x000fe20000004100 */
[----:B------:R-:W-:Y:S01]  /*17300*/  @!P0 FADD.FTZ R22, -R22, -RZ ;  /* 0x800000ff16168221 */ /* 0x000fe20000010100 */
[----:B------:R-:W-:Y:S01]  /*17310*/  HADD2.F32 R17, -RZ, R18.H1_H1 ;  /* 0x30000012ff117230 */ /* 0x000fe20000004100 */
[----:B------:R-:W-:Y:S01]  /*17320*/  FFMA.FTZ R4, R4, R5, R25 ;  /* 0x0000000504047223 */ /* 0x000fe20000010019 */
[--C-:B------:R-:W-:Y:S01]  /*17330*/  HADD2.F32 R18, -RZ, R10.reuse.H0_H0 ;  /* 0x2000000aff127230 */ /* 0x100fe20000004100 */
[----:B------:R-:W-:Y:S01]  /*17340*/  FFMA.FTZ R0, R0, R2, R23 ;  /* 0x0000000200007223 */ /* 0x000fe20000010017 */
[----:B------:R-:W-:Y:S01]  /*17350*/  HADD2.F32 R19, -RZ, R10.H1_H1 ;  /* 0x3000000aff137230 */ /* 0x000fe20000004100 */
[----:B------:R-:W-:Y:S01]  /*17360*/  FMUL.FTZ R22, R17, R22 ;  /* 0x0000001611167220 */ /* 0x000fe20000410000 */
[----:B------:R-:W-:-:S02]  /*17370*/  HADD2.F32 R5, -RZ, R14.H0_H0 ;  /* 0x2000000eff057230 */ /* 0x000fc40000004100 */
[----:B------:R-:W-:Y:S02]  /*17380*/  HADD2.F32 R2, -RZ, R15.H0_H0 ;  /* 0x2000000fff027230 */ /* 0x000fe40000004100 */
[----:B------:R-:W-:Y:S02]  /*17390*/  HADD2.F32 R12, -RZ, R12.H1_H1 ;  /* 0x3000000cff0c7230 */ /* 0x000fe40000004100 */
[----:B------:R-:W-:Y:S02]  /*173a0*/  HADD2.F32 R8, -RZ, R8.H1_H1 ;  /* 0x30000008ff087230 */ /* 0x000fe40000004100 */
[----:B------:R-:W-:Y:S02]  /*173b0*/  HADD2.F32 R9, -RZ, R9.H1_H1 ;  /* 0x30000009ff097230 */ /* 0x000fe40000004100 */
[--C-:B------:R-:W-:Y:S02]  /*173c0*/  HADD2.F32 R17, -RZ, R11.reuse.H0_H0 ;  /* 0x2000000bff117230 */ /* 0x100fe40000004100 */
        /* <DEDUP_REMOVED lines=14> */
.L_x_1061:
[----:B------:R-:W-:Y:S05]  /*174b0*/  BSYNC B0 ;  /* 0x0000000000007941 */ /* 0x000fea0003800000 */
.L_x_1060:
[----:B-----5:R1:W-:Y:S01]  /*174c0*/  STS.128 [R245+0x7800], R12 ;  /* 0x0078000cf5007388 */ /* 0x0203e20000000c00 */
[----:B------:R-:W-:Y:S05]  /*174d0*/  BRA `(.L_x_985) ;  /* 0x0000095000007947 */ /* 0x000fea0003800000 */
.L_x_935:
[----:B------:R-:W-:Y:S01]  /*174e0*/  IMAD.IADD R169, R244, 0x1, -R169 ;  /* 0x00000001f4a97824 */ /* 0x000fe200078e0aa9 */
[----:B------:R-:W-:Y:S01]  /*174f0*/  BSSY B0, `(.L_x_1062) ;  /* 0x0000024000007945 */ /* 0x000fe20003800000 */
[----:B------:R-:W-:-:S02]  /*17500*/  ISETP.GE.AND P2, PT, R10, R167, PT ;  /* 0x000000a70a00720c */ /* 0x000fc40003f46270 */
[----:B------:R-:W-:Y:S02]  /*17510*/  ISETP.GE.AND P1, PT, R9, R167, PT ;  /* 0x000000a70900720c */ /* 0x000fe40003f26270 */
[----:B------:R-:W-:Y:S02]  /*17520*/  ISETP.GE.AND P3, PT, R180, R169, PT ;  /* 0x000000a9b400720c */ /* 0x000fe40003f66270 */
[----:B------:R-:W-:-:S11]  /*17530*/  ISETP.GE.AND P0, PT, R11, R167, PT ;  /* 0x000000a70b00720c */ /* 0x000fd60003f06270 */
[----:B------:R-:W-:Y:S05]  /*17540*/  @P3 BRA `(.L_x_1063) ;  /* 0x000001e000003947 */ /* 0x000fea0003800000 */
[----:B------:R-:W-:Y:S02]  /*17550*/  ISETP.GE.AND P6, PT, R14, R167, PT ;  /* 0x000000a70e00720c */ /* 0x000fe40003fc6270 */
[CC--:B-----5:R-:W-:Y:S02]  /*17560*/  @!P0 LEA R4, P4, R184.reuse, R192.reuse, 0x1 ;  /* 0x000000c0b8048211 */ /* 0x0e0fe400078808ff */
[C---:B------:R-:W-:Y:S02]  /*17570*/  @!P2 LEA R2, P3, R184.reuse, R192, 0x1 ;  /* 0x000000c0b802a211 */ /* 0x040fe400078608ff */
[CCC-:B------:R-:W-:Y:S02]  /*17580*/  @!P0 LEA.HI.X R5, R184.reuse, R193.reuse, R187.reuse, 0x1, P4 ;  /* 0x000000c1b8058211 */ /* 0x1c0fe400020f0cbb */
[----:B------:R-:W-:-:S05]  /*17590*/  @!P2 LEA.HI.X R3, R184, R193, R187, 0x1, P3 ;  /* 0x000000c1b803a211 */ /* 0x000fca00018f0cbb */
[C---:B------:R-:W-:Y:S01]  /*175a0*/  @!P6 LEA R6, P5, R184.reuse, R192, 0x1 ;  /* 0x000000c0b806e211 */ /* 0x040fe200078a08ff */
[----:B------:R1:W-:Y:S03]  /*175b0*/  @P6 STS.128 [R245], RZ ;  /* 0x000000fff5006388 */ /* 0x0003e60000000c00 */
[----:B------:R-:W-:-:S05]  /*175c0*/  @!P6 LEA.HI.X R7, R184, R193, R187, 0x1, P5 ;  /* 0x000000c1b807e211 */ /* 0x000fca00028f0cbb */
        /* <DEDUP_REMOVED lines=16> */
[----:B-1----:R-:W-:-:S04]  /*176d0*/  LEA R2, P3, R184, R192, 0x1 ;  /* 0x000000c0b8027211 */ /* 0x002fc800078608ff */
[----:B------:R-:W-:-:S05]  /*176e0*/  LEA.HI.X R3, R184, R193, R187, 0x1, P3 ;  /* 0x000000c1b8037211 */ /* 0x000fca00018f0cbb */
[----:B------:R-:W-:Y:S01]  /*176f0*/  @!PT LDS RZ, [RZ] ;  /* 0x00000000fffff984 */ /* 0x000fe20000000800 */
[----:B------:R-:W-:Y:S01]  /*17700*/  @!PT LDS RZ, [RZ] ;  /* 0x00000000fffff984 */ /* 0x000fe20000000800 */
[----:B------:R-:W-:Y:S01]  /*17710*/  @!PT LDS RZ, [RZ] ;  /* 0x00000000fffff984 */ /* 0x000fe20000000800 */
[----:B------:R1:W-:Y:S04]  /*17720*/  LDGSTS.E.BYPASS.LTC128B.128 [R245+0x6000], [R2.64+0x180] ;  /* 0x0600018002f57fae */ /* 0x0003e8000b901d46 */
.L_x_1063:
[----:B------:R-:W-:Y:S05]  /*17730*/  BSYNC B0 ;  /* 0x0000000000007941 */ /* 0x000fea0003800000 */
.L_x_1062:
[----:B------:R-:W-:Y:S01]  /*17740*/  IADD3 R30, R180, 0x10, RZ ;  /* 0x00000010b41e7810 */ /* 0x000fe20007ffe0ff */
[----:B------:R-:W-:Y:S03]  /*17750*/  BSSY B0, `(.L_x_1064) ;  /* 0x0000023000007945 */ /* 0x000fe60003800000 */
[----:B------:R-:W-:-:S13]  /*17760*/  ISETP.GE.AND P3, PT, R30, R169, PT ;  /* 0x000000a91e00720c */ /* 0x000fda0003f66270 */
[----:B------:R-:W-:Y:S05]  /*17770*/  @P3 BRA `(.L_x_1065) ;  /* 0x0000020000003947 */ /* 0x000fea0003800000 */
[----:B------:R-:W-:Y:S02]  /*17780*/  ISETP.GE.AND P5, PT, R14, R167, PT ;  /* 0x000000a70e00720c */ /* 0x000fe40003fa6270 */
[----:B------:R-:W-:-:S04]  /*17790*/  IADD3 R13, P3, R13, R184, RZ ;  /* 0x000000b80d0d7210 */ /* 0x000fc80007f7e0ff */
[-C--:B-1---5:R-:W-:Y:S01]  /*177a0*/  @!P0 LEA R4, P4, R13, R192.reuse, 0x1 ;  /* 0x000000c00d048211 */ /* 0x0a2fe200078808ff */
[----:B------:R-:W-:Y:S01]  /*177b0*/  IMAD.X R17, R17, 0x1, R187, P3 ;  /* 0x0000000111117824 */ /* 0x000fe200018e06bb */
[----:B------:R-:W-:-:S04]  /*177c0*/  @!P2 LEA R2, P3, R13, R192, 0x1 ;  /* 0x000000c00d02a211 */ /* 0x000fc800078608ff */
[CCC-:B------:R-:W-:Y:S01]  /*177d0*/  @!P0 LEA.HI.X R5, R13.reuse, R193.reuse, R17.reuse, 0x1, P4 ;  /* 0x000000c10d058211 */ /* 0x1c0fe200020f0c11 */
[----:B------:R1:W-:Y:S01]  /*177e0*/  @P5 STS.128 [R245+0x800], RZ ;  /* 0x000800fff5005388 */ /* 0x0003e20000000c00 */
[C---:B------:R-:W-:Y:S02]  /*177f0*/  @!P5 LEA R6, P6, R13.reuse, R192, 0x1 ;  /* 0x000000c00d06d211 */ /* 0x040fe400078c08ff */
[CCC-:B------:R-:W-:Y:S02]  /*17800*/  @!P2 LEA.HI.X R3, R13.reuse, R193.reuse, R17.reuse, 0x1, P3 ;  /* 0x000000c10d03a211 */ /* 0x1c0fe400018f0c11 */
[----:B------:R-:W-:-:S05]  /*17810*/  @!P5 LEA.HI.X R7, R13, R193, R17, 0x1, P6 ;  /* 0x000000c10d07d211 */ /* 0x000fca00030f0c11 */
        /* <DEDUP_REMOVED lines=22> */
.L_x_1065:
[----:B------:R-:W-:Y:S05]  /*17980*/  BSYNC B0 ;  /* 0x0000000000007941 */ /* 0x000fea0003800000 */
.L_x_1064:
[----:B------:R-:W-:Y:S01]  /*17990*/  IADD3 R34, R180, 0x20, RZ ;  /* 0x00000020b4227810 */ /* 0x000fe20007ffe0ff */
[----:B------:R-:W-:Y:S03]  /*179a0*/  BSSY B0, `(.L_x_1066) ;  /* 0x0000023000007945 */ /* 0x000fe60003800000 */
[----:B------:R-:W-:-:S13]  /*179b0*/  ISETP.GE.AND P3, PT, R34, R169, PT ;  /* 0x000000a92200720c */ /* 0x000fda0003f66270 */
[----:B------:R-:W-:Y:S05]  /*179c0*/  @P3 BRA `(.L_x_1067) ;  /* 0x0000020000003947 */ /* 0x000fea0003800000 */
[----:B------:R-:W-:Y:S02]  /*179d0*/  ISETP.GE.AND P5, PT, R14, R167, PT ;  /* 0x000000a70e00720c */ /* 0x000fe40003fa6270 */
[----:B-1----:R-:W-:-:S04]  /*179e0*/  LEA R5, P3, R190, R184, 0x5 ;  /* 0x000000b8be057211 */ /* 0x002fc800078628ff */
[----:B------:R-:W-:Y:S02]  /*179f0*/  LEA.HI.X R3, R190, R187, R191, 0x5, P3 ;  /* 0x000000bbbe037211 */ /* 0x000fe400018f2cbf */
[CC--:B-----5:R-:W-:Y:S02]  /*17a00*/  @!P0 LEA R8, P4, R5.reuse, R192.reuse, 0x1 ;  /* 0x000000c005088211 */ /* 0x0e0fe400078808ff */
[CC--:B------:R-:W-:Y:S02]  /*17a10*/  @!P2 LEA R6, P3, R5.reuse, R192.reuse, 0x1 ;  /* 0x000000c00506a211 */ /* 0x0c0fe400078608ff */
[CCC-:B------:R-:W-:Y:S01]  /*17a20*/  @!P0 LEA.HI.X R9, R5.reuse, R193.reuse, R3.reuse, 0x1, P4 ;  /* 0x000000c105098211 */ /* 0x1c0fe200020f0c03 */
[----:B------:R1:W-:Y:S01]  /*17a30*/  @P5 STS.128 [R245+0x1000], RZ ;  /* 0x001000fff5005388 */ /* 0x0003e20000000c00 */
[C---:B------:R-:W-:Y:S02]  /*17a40*/  @!P5 LEA R10, P6, R5.reuse, R192, 0x1 ;  /* 0x000000c0050ad211 */ /* 0x040fe400078c08ff */
[----:B------:R-:W-:-:S02]  /*17a50*/  @!P2 LEA.HI.X R7, R5, R193, R3, 0x1, P3 ;  /* 0x000000c10507a211 */ /* 0x000fc400018f0c03 */
        /* <DEDUP_REMOVED lines=17> */
[----:B------:R-:W-:-:S04]  /*17b70*/  LEA R2, P3, R5, R192, 0x1 ;  /* 0x000000c005027211 */ /* 0x000fc800078608ff */
[----:B------:R-:W-:-:S05]  /*17b80*/  LEA.HI.X R3, R5, R193, R3, 0x1, P3 ;  /* 0x000000c105037211 */ /* 0x000fca00018f0c03 */
[----:B------:R-:W-:Y:S01]  /*17b90*/  @!PT LDS RZ, [RZ] ;  /* 0x00000000fffff984 */ /* 0x000fe20000000800 */
[----:B------:R-:W-:Y:S01]  /*17ba0*/  @!PT LDS RZ, [RZ] ;  /* 0x00000000fffff984 */ /* 0x000fe20000000800 */
[----:B------:R-:W-:Y:S01]  /*17bb0*/  @!PT LDS RZ, [RZ] ;  /* 0x00000000fffff984 */ /* 0x000fe20000000800 */
[----:B------:R2:W-:Y:S04]  /*17bc0*/  LDGSTS.E.BYPASS.LTC128B.128 [R245+0x7000], [R2.64+0x180] ;  /* 0x0700018002f57fae */ /* 0x0005e8000b901d46 */
.L_x_1067:
[----:B------:R-:W-:Y:S05]  /*17bd0*/  BSYNC B0 ;  /* 0x0000000000007941 */ /* 0x000fea0003800000 */
.L_x_1066:
[----:B------:R-:W-:-:S04]  /*17be0*/  IADD3 R32, R180, 0x30, RZ ;  /* 0x00000030b4207810 */ /* 0x000fc80007ffe0ff */
[----:B------:R-:W-:-:S13]  /*17bf0*/  ISETP.GE.AND P3, PT, R32, R169, PT ;  /* 0x000000a92000720c */ /* 0x000fda0003f66270 */
[----:B------:R-:W-:Y:S05]  /*17c00*/  @P3 BRA `(.L_x_985) ;  /* 0x0000022000003947 */ /* 0x000fea0003800000 */
[----:B------:R-:W-:Y:S01]  /*17c10*/  ISETP.GE.AND P5, PT, R14, R167, PT ;  /* 0x000000a70e00720c */ /* 0x000fe20003fa6270 */
[----:B------:R-:W-:Y:S02]  /*17c20*/  IMAD.MOV.U32 R185, RZ, RZ, R187 ;  /* 0x000000ffffb97224 */ /* 0x000fe400078e00bb */
[----:B------:R-:W-:Y:S02]  /*17c30*/  IMAD R0, R191, 0x30, RZ ;  /* 0x00000030bf007824 */ /* 0x000fe400078e02ff */
[----:B------:R-:W-:-:S04]  /*17c40*/  IMAD.WIDE.U32 R190, R190, 0x30, R184 ;  /* 0x00000030bebe7825 */ /* 0x000fc800078e00b8 */
[----:B-12---:R-:W-:Y:S01]  /*17c50*/  IMAD.IADD R3, R0, 0x1, R191 ;  /* 0x0000000100037824 */ /* 0x006fe200078e02bf */
[CC--:B-----5:R-:W-:Y:S02]  /*17c60*/  @!P0 LEA R6, P4, R190.reuse, R192.reuse, 0x1 ;  /* 0x000000c0be068211 */ /* 0x0e0fe400078808ff */
[CC--:B------:R-:W-:Y:S01]  /*17c70*/  @!P2 LEA R4, P3, R190.reuse, R192.reuse, 0x1 ;  /* 0x000000c0be04a211 */ /* 0x0c0fe200078608ff */
[----:B------:R1:W-:Y:S01]  /*17c80*/  @P5 STS.128 [R245+0x1800], RZ ;  /* 0x001800fff5005388 */ /* 0x0003e20000000c00 */
[C---:B------:R-:W-:Y:S02]  /*17c90*/  @!P5 LEA R8, P6, R190.reuse, R192, 0x1 ;  /* 0x000000c0be08d211 */ /* 0x040fe400078c08ff */
[CCC-:B------:R-:W-:Y:S02]  /*17ca0*/  @!P0 LEA.HI.X R7, R190.reuse, R193.reuse, R3.reuse, 0x1, P4 ;  /* 0x000000c1be078211 */ /* 0x1c0fe400020f0c03 */
[CCC-:B------:R-:W-:Y:S02]  /*17cb0*/  @!P5 LEA.HI.X R9, R190.reuse, R193.reuse, R3.reuse, 0x1, P6 ;  /* 0x000000c1be09d211 */ /* 0x1c0fe400030f0c03 */
[----:B------:R-:W-:-:S03]  /*17cc0*/  @!P2 LEA.HI.X R5, R190, R193, R3, 0x1, P3 ;  /* 0x000000c1be05a211 */ /* 0x000fc600018f0c03 */
        /* <DEDUP_REMOVED lines=22> */
.L_x_985:
[----:B------:R-:W-:Y:S05]  /*17e30*/  BSYNC B3 ;  /* 0x0000000000037941 */ /* 0x000fea0003800000 */
.L_x_934:
[----:B------:R-:W-:Y:S01]  /*17e40*/  LEA R23, R165, 0xffffffc0, 0x6 ;  /* 0xffffffc0a5177811 */ /* 0x000fe200078e30ff */
[----:B------:R-:W-:Y:S01]  /*17e50*/  BSSY B0, `(.L_x_1068) ;  /* 0x0000020000007945 */ /* 0x000fe20003800000 */
[----:B------:R-:W-:-:S03]  /*17e60*/  LOP3.LUT R247, R166, 0xff, RZ, 0xc0, !PT ;  /* 0x000000ffa6f77812 */ /* 0x000fc600078ec0ff */
[----:B-12---:R-:W-:-:S05]  /*17e70*/  IMAD.IADD R3, R64, 0x1, -R23 ;  /* 0x0000000140037824 */ /* 0x006fca00078e0a17 */
[----:B------:R-:W-:-:S13]  /*17e80*/  ISETP.GE.AND P0, PT, R180, R3, PT ;  /* 0x00000003b400720c */ /* 0x000fda0003f06270 */
[----:B------:R-:W-:Y:S05]  /*17e90*/  @P0 BRA `(.L_x_1069) ;  /* 0x000001b000000947 */ /* 0x000fea0003800000 */
[C---:B------:R-:W-:Y:S02]  /*17ea0*/  LOP3.LUT R0, R247.reuse, 0x1, RZ, 0xc0, !PT ;  /* 0x00000001f7007812 */ /* 0x040fe400078ec0ff */
[----:B------:R-:W-:Y:S02]  /*17eb0*/  R2P PR, R247, 0xe ;  /* 0x0000000ef7007804 */ /* 0x000fe40000000000 */
[----:B------:R-:W-:-:S11]  /*17ec0*/  ISETP.NE.U32.AND P0, PT, R0, 0x1, PT ;  /* 0x000000010000780c */ /* 0x000fd60003f05070 */
[----:B------:R-:W-:Y:S01]  /*17ed0*/  @P1 IMAD.MOV.U32 R6, RZ, RZ, R238 ;  /* 0x000000ffff061224 */ /* 0x000fe200078e00ee */
[----:B------:R-:W-:Y:S01]  /*17ee0*/  @P2 MOV R4, R238 ;  /* 0x000000ee00042202 */ /* 0x000fe20000000f00 */
[--C-:B------:R-:W-:Y:S01]  /*17ef0*/  @P1 IMAD.MOV.U32 R7, RZ, RZ, R239.reuse ;  /* 0x000000ffff071224 */ /* 0x100fe200078e00ef */
[----:B------:R-:W-:Y:S01]  /*17f00*/  @!PT LDS RZ, [RZ] ;  /* 0x00000000fffff984 */ /* 0x000fe20000000800 */
[----:B------:R-:W-:Y:S01]  /*17f10*/  @!PT LDS RZ, [RZ] ;  /* 0x00000000fffff984 */ /* 0x000fe20000000800 */
[----:B------:R-:W-:Y:S01]  /*17f20*/  @!PT LDS RZ, [RZ] ;  /* 0x00000000fffff984 */ /* 0x000fe20000000800 */
[----:B------:R1:W-:Y:S01]  /*17f30*/  @!P0 LDGSTS.E.BYPASS.LTC128B.128 [R245+0x8000], [R238.64] ;  /* 0x08000000eef58fae */ /* 0x0003e2000b901d46 */
[----:B------:R-:W-:-:S03]  /*17f40*/  @P2 IMAD.MOV.U32 R5, RZ, RZ, R239 ;  /* 0x000000ffff052224 */ /* 0x000fc600078e00ef */
[----:B------:R1:W-:Y:S04]  /*17f50*/  @P0 STS.128 [R245+0x8000], RZ ;  /* 0x008000fff5000388 */ /* 0x0003e80000000c00 */
[----:B------:R-:W-:Y:S01]  /*17f60*/  @!PT LDS RZ, [RZ] ;  /* 0x00000000fffff984 */ /* 0x000fe20000000800 */
[----:B------:R-:W-:Y:S01]  /*17f70*/  @!PT LDS RZ, [RZ] ;  /* 0x00000000fffff984 */ /* 0x000fe20000000800 */
[----:B------:R-:W-:Y:S01]  /*17f80*/  @!PT LDS RZ, [RZ] ;  /* 0x00000000fffff984 */ /* 0x000fe20000000800 */
[----:B------:R1:W-:Y:S04]  /*17f90*/  @P1 LDGSTS.E.BYPASS.LTC128B.128 [R245+0xa000], [R6.64+0x80] ;  /* 0x0a00008006f51fae */ /* 0x0003e8000b901d46 */
[----:B------:R1:W-:Y:S04]  /*17fa0*/  @!P1 STS.128 [R245+0xa000], RZ ;  /* 0x00a000fff5009388 */ /* 0x0003e80000000c00 */
        /* <DEDUP_REMOVED lines=9> */
[----:B------:R1:W-:Y:S02]  /*18040*/  @!P3 STS.128 [R245+0xe000], RZ ;  /* 0x00e000fff500b388 */ /* 0x0003e40000000c00 */
.L_x_1069:
[----:B------:R-:W-:Y:S05]  /*18050*/  BSYNC B0 ;  /* 0x0000000000007941 */ /* 0x000fea0003800000 */
.L_x_1068:
[----:B------:R-:W-:Y:S01]  /*18060*/  ISETP.GE.AND P0, PT, R30, R3, PT ;  /* 0x000000031e00720c */ /* 0x000fe20003f06270 */
[----:B------:R-:W-:-:S12]  /*18070*/  BSSY B0, `(.L_x_1070) ;  /* 0x0000025000007945 */ /* 0x000fd80003800000 */
[----:B------:R-:W-:Y:S05]  /*18080*/  @P0 BRA `(.L_x_1071) ;  /* 0x0000023000000947 */ /* 0x000fea0003800000 */
[C---:B------:R-:W-:Y:S02]  /*18090*/  LOP3.LUT R0, R247.reuse, 0x1, RZ, 0xc0, !PT ;  /* 0x00000001f7007812 */ /* 0x040fe400078ec0ff */
[C---:B------:R-:W-:Y:S02]  /*180a0*/  LOP3.LUT P4, RZ, R247.reuse, 0x2, RZ, 0xc0, !PT ;  /* 0x00000002f7ff7812 */ /* 0x040fe4000788c0ff */
[----:B------:R-:W-:Y:S02]  /*180b0*/  ISETP.NE.U32.AND P5, PT, R0, 0x1, PT ;  /* 0x000000010000780c */ /* 0x000fe40003fa5070 */
[C---:B------:R-:W-:Y:S02]  /*180c0*/  LOP3.LUT P3, RZ, R247.reuse, 0x4, RZ, 0xc0, !PT ;  /* 0x00000004f7ff7812 */ /* 0x040fe4000786c0ff */
[----:B------:R-:W-:Y:S02]  /*180d0*/  LOP3.LUT P1, RZ, R247, 0x8, RZ, 0xc0, !PT ;  /* 0x00000008f7ff7812 */ /* 0x000fe4000782c0ff */
[----:B-1----:R-:W-:-:S05]  /*180e0*/  IADD3 R7, P2, R236, R170, RZ ;  /* 0x000000aaec077210 */ /* 0x002fca0007f5e0ff */
[----:B------:R-:W-:Y:S01]  /*180f0*/  IMAD.X R5, R237, 0x1, R173, P2 ;  /* 0x00000001ed057824 */ /* 0x000fe200010e06ad */
[C---:B------:R-:W-:Y:S02]  /*18100*/  @P4 LEA R10, P6, R7.reuse, R174, 0x1 ;  /* 0x000000ae070a4211 */ /* 0x040fe400078c08ff */
[C---:B------:R-:W-:Y:S02]  /*18110*/  @!P5 LEA R12, P0, R236.reuse, R238, 0x1 ;  /* 0x000000eeec0cd211 */ /* 0x040fe400078008ff */
[CC--:B------:R-:W-:Y:S02]  /*18120*/  @P3 LEA R8, P2, R7.reuse, R174.reuse, 0x1 ;  /* 0x000000ae07083211 */ /* 0x0c0fe400078408ff */
[----:B------:R-:W-:Y:S02]  /*18130*/  @!P5 LEA.HI.X R13, R236, R239, R237, 0x1, P0 ;  /* 0x000000efec0dd211 */ /* 0x000fe400000f0ced */
[C---:B------:R-:W-:Y:S02]  /*18140*/  @P1 LEA R4, P0, R7.reuse, R174, 0x1 ;  /* 0x000000ae07041211 */ /* 0x040fe400078008ff */
[CCC-:B------:R-:W-:Y:S01]  /*18150*/  @P4 LEA.HI.X R11, R7.reuse, R175.reuse, R5.reuse, 0x1, P6 ;  /* 0x000000af070b4211 */ /* 0x1c0fe200030f0c05 */
[----:B------:R-:W-:Y:S01]  /*18160*/  @!PT LDS RZ, [RZ] ;  /* 0x00000000fffff984 */ /* 0x000fe20000000800 */
[----:B------:R-:W-:Y:S01]  /*18170*/  @!PT LDS RZ, [RZ] ;  /* 0x00000000fffff984 */ /* 0x000fe20000000800 */
[----:B------:R-:W-:Y:S01]  /*18180*/  @!PT LDS RZ, [RZ] ;  /* 0x00000000fffff984 */ /* 0x000fe20000000800 */
[----:B------:R1:W-:Y:S01]  /*18190*/  @!P5 LDGSTS.E.BYPASS.LTC128B.128 [R245+0x8800], [R12.64] ;  /* 0x088000000cf5dfae */ /* 0x0003e2000b901d46 */
[----:B------:R-:W-:-:S02]  /*181a0*/  @P3 LEA.HI.X R9, R7, R175, R5, 0x1, P2 ;  /* 0x000000af07093211 */ /* 0x000fc400010f0c05 */
[----:B------:R-:W-:Y:S01]  /*181b0*/  @P1 LEA.HI.X R5, R7, R175, R5, 0x1, P0 ;  /* 0x000000af07051211 */ /* 0x000fe200000f0c05 */
        /* <DEDUP_REMOVED lines=16> */
.L_x_1071:
[----:B------:R-:W-:Y:S05]  /*182c0*/  BSYNC B0 ;  /* 0x0000000000007941 */ /* 0x000fea0003800000 */
.L_x_1070:
[----:B------:R-:W-:Y:S01]  /*182d0*/  ISETP.GE.AND P0, PT, R34, R3, PT ;  /* 0x000000032200720c */ /* 0x000fe20003f06270 */
[----:B------:R-:W-:-:S12]  /*182e0*/  BSSY B0, `(.L_x_1072) ;  /* 0x0000027000007945 */ /* 0x000fd80003800000 */
[----:B------:R-:W-:Y:S05]  /*182f0*/  @P0 BRA `(.L_x_1073) ;  /* 0x0000025000000947 */ /* 0x000fea0003800000 */
[C---:B------:R-:W-:Y:S02]  /*18300*/  LOP3.LUT R0, R247.reuse, 0x1, RZ, 0xc0, !PT ;  /* 0x00000001f7007812 */ /* 0x040fe400078ec0ff */
[C---:B------:R-:W-:Y:S02]  /*18310*/  LOP3.LUT P4, RZ, R247.reuse, 0x2, RZ, 0xc0, !PT ;  /* 0x00000002f7ff7812 */ /* 0x040fe4000788c0ff */
[----:B------:R-:W-:Y:S01]  /*18320*/  ISETP.NE.U32.AND P5, PT, R0, 0x1, PT ;  /* 0x000000010000780c */ /* 0x000fe20003fa5070 */
[C---:B------:R-:W-:Y:S01]  /*18330*/  IMAD.SHL.U32 R0, R60.reuse, 0x20, RZ ;  /* 0x000000203c007824 */ /* 0x040fe200078e00ff */
[C---:B------:R-:W-:Y:S02]  /*18340*/  LOP3.LUT P3, RZ, R247.reuse, 0x4, RZ, 0xc0, !PT ;  /* 0x00000004f7ff7812 */ /* 0x040fe4000786c0ff */
[----:B------:R-:W-:Y:S02]  /*18350*/  LOP3.LUT P1, RZ, R247, 0x8, RZ, 0xc0, !PT ;  /* 0x00000008f7ff7812 */ /* 0x000fe4000782c0ff */
[----:B------:R-:W-:-:S02]  /*18360*/  SHF.L.U64.HI R2, R60, 0x5, R61 ;  /* 0x000000053c027819 */ /* 0x000fc4000001023d */
[----:B-1----:R-:W-:-:S04]  /*18370*/  LEA R5, P0, R60, R170, 0x5 ;  /* 0x000000aa3c057211 */ /* 0x002fc800078028ff */
[----:B------:R-:W-:Y:S02]  /*18380*/  @P4 LEA R10, P6, R5, R174, 0x1 ;  /* 0x000000ae050a4211 */ /* 0x000fe400078c08ff */
[----:B------:R-:W-:-:S04]  /*18390*/  @!P5 LEA R6, P2, R0, R238, 0x1 ;  /* 0x000000ee0006d211 */ /* 0x000fc800078408ff */
[----:B------:R-:W-:Y:S02]  /*183a0*/  @!P5 LEA.HI.X R7, R0, R239, R2, 0x1, P2 ;  /* 0x000000ef0007d211 */ /* 0x000fe400010f0c02 */
[----:B------:R-:W-:Y:S02]  /*183b0*/  LEA.HI.X R0, R60, R173, R61, 0x5, P0 ;  /* 0x000000ad3c007211 */ /* 0x000fe400000f2c3d */
[CC--:B------:R-:W-:Y:S01]  /*183c0*/  @P3 LEA R8, P2, R5.reuse, R174.reuse, 0x1 ;  /* 0x000000ae05083211 */ /* 0x0c0fe200078408ff */
[----:B------:R-:W-:Y:S01]  /*183d0*/  @!PT LDS RZ, [RZ] ;  /* 0x00000000fffff984 */ /* 0x000fe20000000800 */
[----:B------:R-:W-:Y:S01]  /*183e0*/  @!PT LDS RZ, [RZ] ;  /* 0x00000000fffff984 */ /* 0x000fe20000000800 */
[----:B------:R-:W-:Y:S01]  /*183f0*/  @!PT LDS RZ, [RZ] ;  /* 0x00000000fffff984 */ /* 0x000fe20000000800 */
[----:B------:R1:W-:Y:S01]  /*18400*/  @!P5 LDGSTS.E.BYPASS.LTC128B.128 [R245+0x9000], [R6.64] ;  /* 0x0900000006f5dfae */ /* 0x0003e2000b901d46 */
[C---:B------:R-:W-:Y:S02]  /*18410*/  @P1 LEA R4, P0, R5.reuse, R174, 0x1 ;  /* 0x000000ae05041211 */ /* 0x040fe400078008ff */
[CCC-:B------:R-:W-:Y:S01]  /*18420*/  @P4 LEA.HI.X R11, R5.reuse, R175.reuse, R0.reuse, 0x1, P6 ;  /* 0x000000af050b4211 */ /* 0x1c0fe200030f0c00 */
[----:B------:R1:W-:Y:S01]  /*18430*/  @P5 STS.128 [R245+0x9000], RZ ;  /* 0x009000fff5005388 */ /* 0x0003e20000000c00 */
[----:B------:R-:W-:-:S02]  /*18440*/  @P3 LEA.HI.X R9, R5, R175, R0, 0x1, P2 ;  /* 0x000000af05093211 */ /* 0x000fc400010f0c00 */
[----:B------:R-:W-:Y:S01]  /*18450*/  @P1 LEA.HI.X R5, R5, R175, R0, 0x1, P0 ;  /* 0x000000af05051211 */ /* 0x000fe200000f0c00 */
        /* <DEDUP_REMOVED lines=15> */
.L_x_1073:
[----:B------:R-:W-:Y:S05]  /*18550*/  BSYNC B0 ;  /* 0x0000000000007941 */ /* 0x000fea0003800000 */
.L_x_1072:
[----:B------:R-:W-:Y:S01]  /*18560*/  ISETP.GE.AND P0, PT, R32, R3, PT ;  /* 0x000000032000720c */ /* 0x000fe20003f06270 */
[----:B------:R-:W-:-:S12]  /*18570*/  BSSY B0, `(.L_x_1074) ;  /* 0x000002a000007945 */ /* 0x000fd80003800000 */
[----:B------:R-:W-:Y:S05]  /*18580*/  @P0 BRA `(.L_x_1075) ;  /* 0x0000028000000947 */ /* 0x000fea0003800000 */
[C---:B------:R-:W-:Y:S01]  /*18590*/  LOP3.LUT R0, R247.reuse, 0x1, RZ, 0xc0, !PT ;  /* 0x00000001f7007812 */ /* 0x040fe200078ec0ff */
[----:B------:R-:W-:Y:S01]  /*185a0*/  IMAD.MOV.U32 R172, RZ, RZ, R170 ;  /* 0x000000ffffac7224 */ /* 0x000fe200078e00aa */
[----:B------:R-:W-:Y:S02]  /*185b0*/  LOP3.LUT P2, RZ, R247, 0x2, RZ, 0xc0, !PT ;  /* 0x00000002f7ff7812 */ /* 0x000fe4000784c0ff */
[----:B------:R-:W-:Y:S01]  /*185c0*/  ISETP.NE.U32.AND P3, PT, R0, 0x1, PT ;  /* 0x000000010000780c */ /* 0x000fe20003f65070 */
[----:B------:R-:W-:Y:S01]  /*185d0*/  IMAD R0, R61, 0x30, RZ ;  /* 0x000000303d007824 */ /* 0x000fe200078e02ff */
[----:B------:R-:W-:Y:S01]  /*185e0*/  LOP3.LUT P1, RZ, R247, 0x4, RZ, 0xc0, !PT ;  /* 0x00000004f7ff7812 */ /* 0x000fe2000782c0ff */
[----:B-1----:R-:W-:-:S04]  /*185f0*/  IMAD.WIDE.U32 R6, R60, 0x30, R172 ;  /* 0x000000303c067825 */ /* 0x002fc800078e00ac */
[----:B------:R-:W-:-:S04]  /*18600*/  IMAD.IADD R5, R7, 0x1, R0 ;  /* 0x0000000107057824 */ /* 0x000fc800078e0200 */
[-C--:B------:R-:W-:Y:S02]  /*18610*/  @P2 LEA R12, P4, R6, R174.reuse, 0x1 ;  /* 0x000000ae060c2211 */ /* 0x080fe400078808ff */
[----:B------:R-:W-:Y:S02]  /*18620*/  @!P3 IMAD.WIDE.U32 R8, R60, 0x60, R238 ;  /* 0x000000603c08b825 */ /* 0x000fe400078e00ee */
[C---:B------:R-:W-:Y:S02]  /*18630*/  @P1 LEA R10, P0, R6.reuse, R174, 0x1 ;  /* 0x000000ae060a1211 */ /* 0x040fe400078008ff */
[----:B------:R-:W-:Y:S01]  /*18640*/  @!P3 IMAD R61, R61, 0x60, RZ ;  /* 0x000000603d3db824 */ /* 0x000fe200078e02ff */
[CCC-:B------:R-:W-:Y:S02]  /*18650*/  @P2 LEA.HI.X R13, R6.reuse, R175.reuse, R5.reuse, 0x1, P4 ;  /* 0x000000af060d2211 */ /* 0x1c0fe400020f0c05 */
[----:B------:R-:W-:Y:S01]  /*18660*/  @P1 LEA.HI.X R11, R6, R175, R5, 0x1, P0 ;  /* 0x000000af060b1211 */ /* 0x000fe200000f0c05 */
[----:B------:R-:W-:Y:S01]  /*18670*/  @!P3 IMAD.IADD R9, R61, 0x1, R9 ;  /* 0x000000013d09b824 */ /* 0x000fe200078e0209 */
[----:B------:R-:W-:-:S04]  /*18680*/  LOP3.LUT P0, RZ, R247, 0x8, RZ, 0xc0, !PT ;  /* 0x00000008f7ff7812 */ /* 0x000fc8000780c0ff */
        /* <DEDUP_REMOVED lines=14> */
[----:B------:R1:W-:Y:S01]  /*18770*/  @!P1 STS.128 [R245+0xd800], RZ ;  /* 0x00d800fff5009388 */ /* 0x0003e20000000c00 */
[----:B------:R-:W-:Y:S05]  /*18780*/  @!P0 BRA `(.L_x_1076) ;  /* 0x0000007000008947 */ /* 0x000fea0003800000 */
[----:B------:R-:W-:-:S04]  /*18790*/  LEA R4, P0, R6, R174, 0x1 ;  /* 0x000000ae06047211 */ /* 0x000fc800078008ff */
[----:B------:R-:W-:-:S05]  /*187a0*/  LEA.HI.X R5, R6, R175, R5, 0x1, P0 ;  /* 0x000000af06057211 */ /* 0x000fca00000f0c05 */
[----:B------:R-:W-:Y:S01]  /*187b0*/  @!PT LDS RZ, [RZ] ;  /* 0x00000000fffff984 */ /* 0x000fe20000000800 */
[----:B------:R-:W-:Y:S01]  /*187c0*/  @!PT LDS RZ, [RZ] ;  /* 0x00000000fffff984 */ /* 0x000fe20000000800 */
[----:B------:R-:W-:Y:S01]  /*187d0*/  @!PT LDS RZ, [RZ] ;  /* 0x00000000fffff984 */ /* 0x000fe20000000800 */
[----:B------:R2:W-:Y:S01]  /*187e0*/  LDGSTS.E.BYPASS.LTC128B.128 [R245+0xf800], [R4.64+0x180] ;  /* 0x0f80018004f57fae */ /* 0x0005e2000b901d46 */
[----:B------:R-:W-:Y:S05]  /*187f0*/  BRA `(.L_x_1075) ;  /* 0x0000001000007947 */ /* 0x000fea0003800000 */
.L_x_1076:
[----:B------:R2:W-:Y:S02]  /*18800*/  STS.128 [R245+0xf800], RZ ;  /* 0x00f800fff5007388 */ /* 0x0005e40000000c00 */
.L_x_1075:
[----:B------:R-:W-:Y:S05]  /*18810*/  BSYNC B0 ;  /* 0x0000000000007941 */ /* 0x000fea0003800000 */
.L_x_1074:
[----:B------:R-:W0:Y:S01]  /*18820*/  LDGDEPBAR ;  /* 0x00000000000079af */ /* 0x000e220000000000 */
[----:B------:R-:W-:Y:S01]  /*18830*/  ISETP.GE.AND P0, PT, R180, R3, PT ;  /* 0x00000003b400720c */ /* 0x000fe20003f06270 */
[----:B------:R-:W-:Y:S01]  /*18840*/  BSSY B0, `(.L_x_1077) ;  /* 0x0000023000007945 */ /* 0x000fe20003800000 */
[----:B------:R-:W-:-:S04]  /*18850*/  DEPBAR.LE SB0, 0x0 ;  /* 0x000080000000791a */ /* 0x000fc80000000000 */
[----:B------:R-:W-:Y:S07]  /*18860*/  BAR.SYNC.DEFER_BLOCKING 0x0 ;  /* 0x0000000000007b1d */ /* 0x000fee0000010000 */
[----:B------:R1:W-:Y:S04]  /*18870*/  @P0 STS.128 [R245+0x10000], RZ ;  /* 0x010000fff5000388 */ /* 0x0003e80000000c00 */
[----:B------:R1:W-:Y:S04]  /*18880*/  @P0 STS.128 [R245+0x12000], RZ ;  /* 0x012000fff5000388 */ /* 0x0003e80000000c00 */
[----:B------:R1:W-:Y:S04]  /*18890*/  @P0 STS.128 [R245+0x14000], RZ ;  /* 0x014000fff5000388 */ /* 0x0003e80000000c00 */
[----:B------:R1:W-:Y:S01]  /*188a0*/  @P0 STS.128 [R245+0x16000], RZ ;  /* 0x016000fff5000388 */ /* 0x0003e20000000c00 */
[----:B------:R-:W-:Y:S05]  /*188b0*/  @P0 BRA `(.L_x_1078) ;  /* 0x000001b000000947 */ /* 0x000fea0003800000 */
[C---:B------:R-:W-:Y:S02]  /*188c0*/  LOP3.LUT R0, R247.reuse, 0x1, RZ, 0xc0, !PT ;  /* 0x00000001f7007812 */ /* 0x040fe400078ec0ff */
[----:B------:R-:W-:-:S02]  /*188d0*/  R2P PR, R247, 0xe ;  /* 0x0000000ef7007804 */ /* 0x000fc40000000000 */
[----:B------:R-:W-:-:S11]  /*188e0*/  ISETP.NE.U32.AND P0, PT, R0, 0x1, PT ;  /* 0x000000010000780c */ /* 0x000fd60003f05070 */
[----:B-1----:R-:W-:Y:S01]  /*188f0*/  @P1 IMAD.MOV.U32 R6, RZ, RZ, R188 ;  /* 0x000000ffff061224 */ /* 0x002fe200078e00bc */
[----:B--2---:R-:W-:Y:S01]  /*18900*/  @P2 MOV R4, R188 ;  /* 0x000000bc00042202 */ /* 0x004fe20000000f00 */
        /* <DEDUP_REMOVED lines=22> */
.L_x_1078:
[----:B------:R-:W-:Y:S05]  /*18a70*/  BSYNC B0 ;  /* 0x0000000000007941 */ /* 0x000fea0003800000 */
.L_x_1077:
[----:B------:R-:W-:Y:S01]  /*18a80*/  ISETP.GE.AND P0, PT, R30, R3, PT ;  /* 0x000000031e00720c */ /* 0x000fe20003f06270 */
[----:B------:R-:W-:-:S12]  /*18a90*/  BSSY B0, `(.L_x_1079) ;  /* 0x0000029000007945 */ /* 0x000fd80003800000 */
[----:B------:R1:W-:Y:S04]  /*18aa0*/  @P0 STS.128 [R245+0x10800], RZ ;  /* 0x010800fff5000388 */ /* 0x0003e80000000c00 */
[----:B------:R1:W-:Y:S04]  /*18ab0*/  @P0 STS.128 [R245+0x12800], RZ ;  /* 0x012800fff5000388 */ /* 0x0003e80000000c00 */
[----:B------:R1:W-:Y:S04]  /*18ac0*/  @P0 STS.128 [R245+0x14800], RZ ;  /* 0x014800fff5000388 */ /* 0x0003e80000000c00 */
[----:B------:R1:W-:Y:S01]  /*18ad0*/  @P0 STS.128 [R245+0x16800], RZ ;  /* 0x016800fff5000388 */ /* 0x0003e20000000c00 */
[----:B------:R-:W-:Y:S05]  /*18ae0*/  @P0 BRA `(.L_x_1080) ;  /* 0x0000023000000947 */ /* 0x000fea0003800000 */
[C---:B------:R-:W-:Y:S02]  /*18af0*/  LOP3.LUT R0, R247.reuse, 0x1, RZ, 0xc0, !PT ;  /* 0x00000001f7007812 */ /* 0x040fe400078ec0ff */
[----:B------:R-:W-:-:S02]  /*18b00*/  LOP3.LUT P4, RZ, R247, 0x2, RZ, 0xc0, !PT ;  /* 0x00000002f7ff7812 */ /* 0x000fc4000788c0ff */
[----:B------:R-:W-:Y:S02]  /*18b10*/  ISETP.NE.U32.AND P5, PT, R0, 0x1, PT ;  /* 0x000000010000780c */ /* 0x000fe40003fa5070 */
[C---:B------:R-:W-:Y:S02]  /*18b20*/  LOP3.LUT P3, RZ, R247.reuse, 0x4, RZ, 0xc0, !PT ;  /* 0x00000004f7ff7812 */ /* 0x040fe4000786c0ff */
[----:B------:R-:W-:Y:S02]  /*18b30*/  LOP3.LUT P1, RZ, R247, 0x8, RZ, 0xc0, !PT ;  /* 0x00000008f7ff7812 */ /* 0x000fe4000782c0ff */
[----:B-1----:R-:W-:-:S05]  /*18b40*/  IADD3 R7, P2, R234, R176, RZ ;  /* 0x000000b0ea077210 */ /* 0x002fca0007f5e0ff */
[----:B--2---:R-:W-:Y:S01]  /*18b50*/  IMAD.X R5, R235, 0x1, R179, P2 ;  /* 0x00000001eb057824 */ /* 0x004fe200010e06b3 */
        /* <DEDUP_REMOVED lines=28> */
.L_x_1080:
[----:B------:R-:W-:Y:S05]  /*18d20*/  BSYNC B0 ;  /* 0x0000000000007941 */ /* 0x000fea0003800000 */
.L_x_1079:
        /* <DEDUP_REMOVED lines=9> */
[----:B------:R-:W-:Y:S01]  /*18dc0*/  ISETP.NE.U32.AND P5, PT, R0, 0x1, PT ;  /* 0x000000010000780c */ /* 0x000fe20003fa5070 */
[C---:B------:R-:W-:Y:S01]  /*18dd0*/  IMAD.SHL.U32 R0, R62.reuse, 0x20, RZ ;  /* 0x000000203e007824 */ /* 0x040fe200078e00ff */
[C---:B------:R-:W-:Y:S02]  /*18de0*/  LOP3.LUT P3, RZ, R247.reuse, 0x4, RZ, 0xc0, !PT ;  /* 0x00000004f7ff7812 */ /* 0x040fe4000786c0ff */
[----:B------:R-:W-:Y:S02]  /*18df0*/  LOP3.LUT P1, RZ, R247, 0x8, RZ, 0xc0, !PT ;  /* 0x00000008f7ff7812 */ /* 0x000fe4000782c0ff */
[C---:B------:R-:W-:Y:S02]  /*18e00*/  SHF.L.U64.HI R2, R62.reuse, 0x5, R63 ;  /* 0x000000053e027819 */ /* 0x040fe4000001023f */
[----:B-12---:R-:W-:-:S04]  /*18e10*/  LEA R5, P0, R62, R176, 0x5 ;  /* 0x000000b03e057211 */ /* 0x006fc800078028ff */
        /* <DEDUP_REMOVED lines=29> */
.L_x_1082:
[----:B------:R-:W-:Y:S05]  /*18ff0*/  BSYNC B0 ;  /* 0x0000000000007941 */ /* 0x000fea0003800000 */
.L_x_1081:
[----:B------:R-:W-:Y:S01]  /*19000*/  ISETP.GE.AND P0, PT, R32, R3, PT ;  /* 0x000000032000720c */ /* 0x000fe20003f06270 */
[----:B------:R-:W-:Y:S01]  /*19010*/  BSSY B0, `(.L_x_1083) ;  /* 0x0000031000007945 */ /* 0x000fe20003800000 */
[----:B------:R-:W-:-:S04]  /*19020*/  SHF.R.S32.HI R0, RZ, 0x1f, R55 ;  /* 0x0000001fff007819 */ /* 0x000fc80000011437 */
[----:B------:R-:W-:-:S04]  /*19030*/  LEA.HI R0, R0, R55, RZ, 0x5 ;  /* 0x0000003700007211 */ /* 0x000fc800078f28ff */
[----:B------:R-:W-:-:S03]  /*19040*/  SHF.R.S32.HI R2, RZ, 0x5, R0 ;  /* 0x00000005ff027819 */ /* 0x000fc60000011400 */
[----:B------:R1:W-:Y:S04]  /*19050*/  @P0 STS.128 [R245+0x11800], RZ ;  /* 0x011800fff5000388 */ /* 0x0003e80000000c00 */
[----:B------:R1:W-:Y:S04]  /*19060*/  @P0 STS.128 [R245+0x13800], RZ ;  /* 0x013800fff5000388 */ /* 0x0003e80000000c00 */
[----:B------:R1:W-:Y:S04]  /*19070*/  @P0 STS.128 [R245+0x15800], RZ ;  /* 0x015800fff5000388 */ /* 0x0003e80000000c00 */
[----:B------:R1:W-:Y:S01]  /*19080*/  @P0 STS.128 [R245+0x17800], RZ ;  /* 0x017800fff5000388 */ /* 0x0003e20000000c00 */
[----:B------:R-:W-:Y:S05]  /*19090*/  @P0 BRA `(.L_x_1084) ;  /* 0x0000028000000947 */ /* 0x000fea0003800000 */
[C---:B------:R-:W-:Y:S01]  /*190a0*/  LOP3.LUT R0, R247.reuse, 0x1, RZ, 0xc0, !PT ;  /* 0x00000001f7007812 */ /* 0x040fe200078ec0ff */
[----:B------:R-:W-:Y:S01]  /*190b0*/  IMAD.MOV.U32 R178, RZ, RZ, R176 ;  /* 0x000000ffffb27224 */ /* 0x000fe200078e00b0 */
[----:B------:R-:W-:-:S02]  /*190c0*/  LOP3.LUT P2, RZ, R247, 0x2, RZ, 0xc0, !PT ;  /* 0x00000002f7ff7812 */ /* 0x000fc4000784c0ff */
[----:B------:R-:W-:Y:S01]  /*190d0*/  ISETP.NE.U32.AND P3, PT, R0, 0x1, PT ;  /* 0x000000010000780c */ /* 0x000fe20003f65070 */
[----:B------:R-:W-:Y:S01]  /*190e0*/  IMAD R0, R63, 0x30, RZ ;  /* 0x000000303f007824 */ /* 0x000fe200078e02ff */
[----:B------:R-:W-:Y:S01]  /*190f0*/  LOP3.LUT P1, RZ, R247, 0x4, RZ, 0xc0, !PT ;  /* 0x00000004f7ff7812 */ /* 0x000fe2000782c0ff */
[----:B------:R-:W-:-:S04]  /*19100*/  IMAD.WIDE.U32 R178, R62, 0x30, R178 ;  /* 0x000000303eb27825 */ /* 0x000fc800078e00b2 */
[----:B------:R-:W-:-:S04]  /*19110*/  IMAD.IADD R3, R179, 0x1, R0 ;  /* 0x00000001b3037824 */ /* 0x000fc800078e0200 */
[-C--:B-1----:R-:W-:Y:S02]  /*19120*/  @P2 LEA R8, P4, R178, R182.reuse, 0x1 ;  /* 0x000000b6b2082211 */ /* 0x082fe400078808ff */
[----:B--2---:R-:W-:Y:S02]  /*19130*/  @!P3 IMAD.WIDE.U32 R4, R62, 0x60, R188 ;  /* 0x000000603e04b825 */ /* 0x004fe400078e00bc */
        /* <DEDUP_REMOVED lines=22> */
[----:B-1----:R-:W-:-:S04]  /*192a0*/  LEA R4, P0, R178, R182, 0x1 ;  /* 0x000000b6b2047211 */ /* 0x002fc800078008ff */
[----:B------:R-:W-:-:S05]  /*192b0*/  LEA.HI.X R5, R178, R183, R3, 0x1, P0 ;  /* 0x000000b7b2057211 */ /* 0x000fca00000f0c03 */
[----:B------:R-:W-:Y:S01]  /*192c0*/  @!PT LDS RZ, [RZ] ;  /* 0x00000000fffff984 */ /* 0x000fe20000000800 */
[----:B------:R-:W-:Y:S01]  /*192d0*/  @!PT LDS RZ, [RZ] ;  /* 0x00000000fffff984 */ /* 0x000fe20000000800 */
[----:B------:R-:W-:Y:S01]  /*192e0*/  @!PT LDS RZ, [RZ] ;  /* 0x00000000fffff984 */ /* 0x000fe20000000800 */
[----:B------:R1:W-:Y:S01]  /*192f0*/  LDGSTS.E.BYPASS.LTC128B.128 [R245+0x17800], [R4.64+0x180] ;  /* 0x1780018004f57fae */ /* 0x0003e2000b901d46 */
[----:B------:R-:W-:Y:S05]  /*19300*/  BRA `(.L_x_1084) ;  /* 0x0000001000007947 */ /* 0x000fea0003800000 */
.L_x_1085:
[----:B------:R2:W-:Y:S02]  /*19310*/  STS.128 [R245+0x17800], RZ ;  /* 0x017800fff5007388 */ /* 0x0005e40000000c00 */
.L_x_1084:
[----:B------:R-:W-:Y:S05]  /*19320*/  BSYNC B0 ;  /* 0x0000000000007941 */ /* 0x000fea0003800000 */
.L_x_1083:
[C---:B------:R-:W-:Y:S01]  /*19330*/  IMAD.SHL.U32 R0, R65.reuse, 0x40, RZ ;  /* 0x0000004041007824 */ /* 0x040fe200078e00ff */
[----:B------:R-:W-:Y:S01]  /*19340*/  R2P PR, R65, 0x6 ;  /* 0x0000000641007804 */ /* 0x000fe20000000000 */
[----:B------:R-:W-:Y:S01]  /*19350*/  IMAD.SHL.U32 R180, R180, 0x8, RZ ;  /* 0x00000008b4b47824 */ /* 0x000fe200078e00ff */
[----:B------:R-:W0:Y:S01]  /*19360*/  LDGDEPBAR ;  /* 0x00000000000079af */ /* 0x000e220000000000 */
[----:B------:R-:W-:Y:S01]  /*19370*/  IMAD R229, R2, 0x400, R47 ;  /* 0x0000040002e57824 */ /* 0x000fe200078e022f */
[----:B------:R-:W-:Y:S01]  /*19380*/  LOP3.LUT R3, R0, 0x1c0, RZ, 0xc0, !PT ;  /* 0x000001c000037812 */ /* 0x000fe200078ec0ff */
[----:B------:R-:W-:Y:S01]  /*19390*/  IMAD.SHL.U32 R55, R55, 0x2, RZ ;  /* 0x0000000237377824 */ /* 0x000fe200078e00ff */
[----:B------:R-:W-:Y:S01]  /*193a0*/  BSSY B1, `(.L_x_1086) ;  /* 0x00001f9000017945 */ /* 0x000fe20003800000 */
[----:B------:R-:W-:Y:S01]  /*193b0*/  IMAD.SHL.U32 R229, R229, 0x2, RZ ;  /* 0x00000002e5e57824 */ /* 0x000fe200078e00ff */
[----:B------:R-:W-:-:S02]  /*193c0*/  LOP3.LUT R180, R3, 0x8, R180, 0xf8, !PT ;  /* 0x0000000803b47812 */ /* 0x000fc400078ef8b4 */
[----:B------:R-:W-:Y:S01]  /*193d0*/  SHF.R.U32.HI R3, RZ, 0x3, R3 ;  /* 0x00000003ff037819 */ /* 0x000fe20000011603 */
[--C-:B------:R-:W-:Y:S01]  /*193e0*/  IMAD R227, R50, 0x2, R229.reuse ;  /* 0x0000000232e37824 */ /* 0x100fe200078e02e5 */
[----:B------:R-:W-:Y:S01]  /*193f0*/  LDSM.16.M88.4 R88, [R229] ;  /* 0x00000000e558783b */ /* 0x000fe20000000200 */
[----:B------:R-:W-:Y:S01]  /*19400*/  IMAD R225, R48, 0x2, R229 ;  /* 0x0000000230e17824 */ /* 0x000fe200078e02e5 */
[----:B------:R-:W-:Y:S01]  /*19410*/  LOP3.LUT R3, R180, R3, RZ, 0x3c, !PT ;  /* 0x00000003b4037212 */ /* 0x000fe200078e3cff */
[----:B------:R-:W-:Y:S01]  /*19420*/  IMAD R224, R48, 0x2, R227 ;  /* 0x0000000230e07824 */ /* 0x000fe200078e02e3 */
[----:B------:R-:W-:Y:S03]  /*19430*/  LDSM.16.M88.4 R68, [R227] ;  /* 0x00000000e344783b */ /* 0x000fe60000000200 */
[----:B------:R-:W-:Y:S02]  /*19440*/  IMAD R228, R66, 0x200, R3 ;  /* 0x0000020042e47824 */ /* 0x000fe400078e0203 */
[----:B------:R-:W-:-:S02]  /*19450*/  IMAD.MOV.U32 R3, RZ, RZ, 0x40 ;  /* 0x00000040ff037424 */ /* 0x000fc400078e00ff */
[----:B------:R-:W-:-:S03]  /*19460*/  IMAD.SHL.U32 R228, R228, 0x2, RZ ;  /* 0x00000002e4e47824 */ /* 0x000fc600078e00ff */
[----:B------:R-:W-:Y:S02]  /*19470*/  SEL R3, R3, 0xffffffc0, !P2 ;  /* 0xffffffc003037807 */ /* 0x000fe40005000000 */
[----:B------:R-:W1:Y:S01]  /*19480*/  LDSM.16.M88.4 R56, [R228+0x8000] ;  /* 0x00800000e438783b */ /* 0x000e620000000200 */
[C---:B------:R-:W-:Y:S02]  /*19490*/  IADD3 R0, R228.reuse, 0x8000, RZ ;  /* 0x00008000e4007810 */ /* 0x040fe40007ffe0ff */
[----:B------:R-:W-:Y:S01]  /*194a0*/  IADD3 R226, R228, 0x8020, RZ ;  /* 0x00008020e4e27810 */ /* 0x000fe20007ffe0ff */
[----:B----4-:R-:W4:Y:S01]  /*194b0*/  LDSM.16.M88.4 R36, [R228+0x8800] ;  /* 0x00880000e424783b */ /* 0x010f220000000200 */
[----:B------:R-:W-:Y:S01]  /*194c0*/  @P1 IADD3 R226, R0, -0x20, RZ ;  /* 0xffffffe000e21810 */ /* 0x000fe20007ffe0ff */
[----:B------:R-:W-:Y:S01]  /*194d0*/  IMAD.IADD R223, R228, 0x1, R3 ;  /* 0x00000001e4df7824 */ /* 0x000fe200078e0203 */
[----:B------:R-:W-:Y:S01]  /*194e0*/  LOP3.LUT R0, R55, 0x6, RZ, 0xc0, !PT ;  /* 0x0000000637007812 */ /* 0x000fe200078ec0ff */
[----:B---3--:R-:W3:Y:S01]  /*194f0*/  LDSM.16.M88.4 R28, [R228+0x9000] ;  /* 0x00900000e41c783b */ /* 0x008ee20000000200 */
[C---:B------:R-:W-:Y:S01]  /*19500*/  IADD3 R222, R226.reuse, 0x800, RZ ;  /* 0x00000800e2de7810 */ /* 0x040fe20007ffe0ff */
[----:B------:R-:W-:Y:S01]  /*19510*/  IMAD.IADD R219, R3, 0x1, R226 ;  /* 0x0000000103db7824 */ /* 0x000fe200078e02e2 */
[C---:B------:R-:W-:Y:S01]  /*19520*/  IADD3 R221, R226.reuse, 0x1000, RZ ;  /* 0x00001000e2dd7810 */ /* 0x040fe20007ffe0ff */
[----:B-12---:R-:W1:Y:S01]  /*19530*/  LDSM.16.M88.4 R4, [R228+0x9800] ;  /* 0x00980000e404783b */ /* 0x006e620000000200 */
[----:B------:R-:W-:Y:S01]  /*19540*/  IMAD R3, R165, 0x40, R0 ;  /* 0x00000040a5037824 */ /* 0x000fe200078e0200 */
[----:B------:R-:W-:-:S02]  /*19550*/  IADD3 R220, R226, 0x1800, RZ ;  /* 0x00001800e2dc7810 */ /* 0x000fc40007ffe0ff */
[----:B------:R-:W2:Y:S01]  /*19560*/  LDSM.16.M88.4 R76, [R226] ;  /* 0x00000000e24c783b */ /* 0x000ea20000000200 */
[C---:B------:R-:W-:Y:S02]  /*19570*/  IADD3 R218, R226.reuse, 0x2000, RZ ;  /* 0x00002000e2da7810 */ /* 0x040fe40007ffe0ff */
[C---:B------:R-:W-:Y:S01]  /*19580*/  IADD3 R217, R226.reuse, 0x2800, RZ ;  /* 0x00002800e2d97810 */ /* 0x040fe20007ffe0ff */
[----:B-----5:R-:W1:Y:S01]  /*19590*/  LDSM.16.M88.4 R16, [R226+0x800] ;  /* 0x00080000e210783b */ /* 0x020e620000000200 */
[C---:B------:R-:W-:Y:S02]  /*195a0*/  IADD3 R216, R226.reuse, 0x3000, RZ ;  /* 0x00003000e2d87810 */ /* 0x040fe40007ffe0ff */
[C---:B------:R-:W-:Y:S01]  /*195b0*/  IADD3 R215, R226.reuse, 0x3800, RZ ;  /* 0x00003800e2d77810 */ /* 0x040fe20007ffe0ff */
[----:B------:R-:W1:Y:S01]  /*195c0*/  LDSM.16.M88.4 R80, [R226+0x1000] ;  /* 0x00100000e250783b */ /* 0x000e620000000200 */
[C---:B------:R-:W-:Y:S02]  /*195d0*/  IADD3 R214, R226.reuse, 0x4000, RZ ;  /* 0x00004000e2d67810 */ /* 0x040fe40007ffe0ff */
[C---:B------:R-:W-:Y:S01]  /*195e0*/  IADD3 R213, R226.reuse, 0x4800, RZ ;  /* 0x00004800e2d57810 */ /* 0x040fe20007ffe0ff */
[----:B------:R-:W1:Y:S01]  /*195f0*/  LDSM.16.M88.4 R72, [R226+0x1800] ;  /* 0x00180000e248783b */ /* 0x000e620000000200 */
[----:B------:R-:W-:-:S02]  /*19600*/  IADD3 R212, R226, 0x5000, RZ ;  /* 0x00005000e2d47810 */ /* 0x000fc40007ffe0ff */
[C---:B------:R-:W-:Y:S01]  /*19610*/  IADD3 R211, R226.reuse, 0x5800, RZ ;  /* 0x00005800e2d37810 */ /* 0x040fe20007ffe0ff */
[----:B------:R-:W-:Y:S01]  /*19620*/  LDSM.16.M88.4 R8, [R223+0x8000] ;  /* 0x00800000df08783b */ /* 0x000fe20000000200 */
[C---:B------:R-:W-:Y:S02]  /*19630*/  IADD3 R210, R226.reuse, 0x6000, RZ ;  /* 0x00006000e2d27810 */ /* 0x040fe40007ffe0ff */
[C---:B------:R-:W-:Y:S01]  /*19640*/  IADD3 R209, R226.reuse, 0x6800, RZ ;  /* 0x00006800e2d17810 */ /* 0x040fe20007ffe0ff */
[----:B------:R-:W-:Y:S01]  /*19650*/  LDSM.16.M88.4 R12, [R223+0x8800] ;  /* 0x00880000df0c783b */ /* 0x000fe20000000200 */
[C---:B------:R-:W-:Y:S02]  /*19660*/  IADD3 R208, R226.reuse, 0x7000, RZ ;  /* 0x00007000e2d07810 */ /* 0x040fe40007ffe0ff */
[----:B------:R-:W-:Y:S01]  /*19670*/  IADD3 R167, R226, 0x7800, RZ ;  /* 0x00007800e2a77810 */ /* 0x000fe20007ffe0ff */
[C---:B------:R-:W-:Y:S01]  /*19680*/  HMMA.16816.F32 R60, R88.reuse, R56, RZ ;  /* 0x00000038583c723c */ /* 0x040fe200000018ff */
[----:B------:R-:W-:Y:S04]  /*19690*/  LDSM.16.M88.4 R92, [R219+0x3000] ;  /* 0x00300000db5c783b */ /* 0x000fe80000000200 */
[----:B------:R-:W-:Y:S03]  /*196a0*/  LDSM.16.M88.4 R84, [R228+0xd000] ;  /* 0x00d00000e454783b */ /* 0x000fe60000000200 */
[C---:B------:R-:W-:Y:S01]  /*196b0*/  HMMA.16816.F32 R56, R88.reuse, R58, RZ ;  /* 0x0000003a5838723c */ /* 0x040fe200000018ff */
[----:B------:R-:W-:Y:S07]  /*196c0*/  LDSM.16.M88.4 R96, [R223+0xd800] ;  /* 0x00d80000df60783b */ /* 0x000fee0000000200 */
[C---:B----4-:R-:W-:Y:S08]  /*196d0*/  HMMA.16816.F32 R40, R88.reuse, R36, RZ ;  /* 0x000000245828723c */ /* 0x050ff000000018ff */
[C---:B---3--:R-:W-:Y:S08]  /*196e0*/  HMMA.16816.F32 R32, R88.reuse, R28, RZ ;  /* 0x0000001c5820723c */ /* 0x048ff000000018ff */
[C---:B------:R-:W-:Y:S08]  /*196f0*/  HMMA.16816.F32 R36, R88.reuse, R38, RZ ;  /* 0x000000265824723c */ /* 0x040ff000000018ff */
[C---:B------:R-:W-:Y:S08]  /*19700*/  HMMA.16816.F32 R28, R88.reuse, R30, RZ ;  /* 0x0000001e581c723c */ /* 0x040ff000000018ff */
[C---:B-1----:R-:W-:Y:S08]  /*19710*/  HMMA.16816.F32 R24, R88.reuse, R4, RZ ;  /* 0x000000045818723c */ /* 0x042ff000000018ff */
[----:B------:R-:W-:Y:S01]  /*19720*/  HMMA.16816.F32 R88, R88, R6, RZ ;  /* 0x000000065858723c */ /* 0x000fe200000018ff */
[----:B------:R-:W1:Y:S07]  /*19730*/  LDSM.16.M88.4 R4, [R225] ;  /* 0x00000000e104783b */ /* 0x000e6e0000000200 */
[C---:B--2---:R-:W-:Y:S08]  /*19740*/  HMMA.16816.F32 R60, R68.reuse, R76, R60 ;  /* 0x0000004c443c723c */ /* 0x044ff0000000183c */
        /* <DEDUP_REMOVED lines=30> */
[----:B------:R-:W1:Y:S07]  /*19930*/  LDSM.16.M88.4 R72, [R228+0xb000] ;  /* 0x00b00000e448783b */ /* 0x000e6e0000000200 */
        /* <DEDUP_REMOVED lines=13> */
[C---:B------:R-:W-:Y:S08]  /*19a10*/  HMMA.16816.F32 R32, R4.reuse, R72, R32 ;  /* 0x000000480420723c */ /* 0x040ff00000001820 */
        /* <DEDUP_REMOVED lines=31> */
[----:B------:R-:W1:Y:S03]  /*19c10*/  LDSM.16.M88.4 R80, [R228+0xd800] ;  /* 0x00d80000e450783b */ /* 0x000e660000000200 */
        /* <DEDUP_REMOVED lines=22> */
[C---:B------:R-:W-:Y:S08]  /*19d80*/  HMMA.16816.F32 R24, R8.reuse, R80, R24 ;  /* 0x000000500818723c */ /* 0x040ff00000001818 */
        /* <DEDUP_REMOVED lines=11> */
[----:B------:R-:W4:Y:S07]  /*19e40*/  LDSM.16.M88.4 R72, [R219+0x5000] ;  /* 0x00500000db48783b */ /* 0x000f2e0000000200 */
        /* <DEDUP_REMOVED lines=18> */
[C---:B------:R-:W-:Y:S08]  /*19f70*/  HMMA.16816.F32 R32, R84.reuse, R72, R32 ;  /* 0x000000485420723c */ /* 0x040ff00000001820 */
        /* <DEDUP_REMOVED lines=8> */
[----:B------:R-:W1:Y:S07]  /*1a000*/  LDSM.16.M88.4 R68, [R226+0x7000] ;  /* 0x00700000e244783b */ /* 0x000e6e0000000200 */
        /* <DEDUP_REMOVED lines=16> */
[C---:B------:R-:W-:Y:S08]  /*1a110*/  HMMA.16816.F32 R32, R80.reuse, R68, R32 ;  /* 0x000000445020723c */ /* 0x040ff00000001820 */
[C---:B------:R-:W-:Y:S01]  /*1a120*/  HMMA.16816.F32 R28, R80.reuse, R70, R28 ;  /* 0x00000046501c723c */ /* 0x040fe2000000181c */
[----:B------:R-:W4:Y:S07]  /*1a130*/  LDSM.16.M88.4 R68, [R223+0xf800] ;  /* 0x00f80000df44783b */ /* 0x000f2e0000000200 */
[C---:B------:R-:W-:Y:S08]  /*1a140*/  HMMA.16816.F32 R60, R80.reuse, R76, R60 ;  /* 0x0000004c503c723c */ /* 0x040ff0000000183c */
[C---:B------:R-:W-:Y:S01]  /*1a150*/  HMMA.16816.F32 R56, R80.reuse, R78, R56 ;  /* 0x0000004e5038723c */ /* 0x040fe20000001838 */
[----:B------:R-:W4:Y:S07]  /*1a160*/  LDSM.16.M88.4 R76, [R224+0x6000] ;  /* 0x00600000e04c783b */ /* 0x000f2e0000000200 */
[C---:B--2---:R-:W-:Y:S08]  /*1a170*/  HMMA.16816.F32 R92, R80.reuse, R8, R92 ;  /* 0x00000008505c723c */ /* 0x044ff0000000185c */
[----:B------:R-:W-:Y:S01]  /*1a180*/  HMMA.16816.F32 R88, R80, R10, R88 ;  /* 0x0000000a5058723c */ /* 0x000fe20000001858 */
[----:B------:R-:W2:Y:S07]  /*1a190*/  LDSM.16.M88.4 R8, [R219+0x6800] ;  /* 0x00680000db08783b */ /* 0x000eae0000000200 */
[C---:B---3--:R-:W-:Y:S08]  /*1a1a0*/  HMMA.16816.F32 R60, R12.reuse, R4, R60 ;  /* 0x000000040c3c723c */ /* 0x048ff0000000183c */
[C---:B------:R-:W-:Y:S01]  /*1a1b0*/  HMMA.16816.F32 R56, R12.reuse, R6, R56 ;  /* 0x000000060c38723c */ /* 0x040fe20000001838 */
[----:B------:R-:W3:Y:S07]  /*1a1c0*/  LDSM.16.M88.4 R4, [R219+0x7000] ;  /* 0x00700000db04783b */ /* 0x000eee0000000200 */
[C---:B-1----:R-:W-:Y:S07]  /*1a1d0*/  HMMA.16816.F32 R40, R12.reuse, R24, R40 ;  /* 0x000000180c28723c */ /* 0x042fee0000001828 */
[----:B------:R-:W-:Y:S01]  /*1a1e0*/  IADD3 R25, R3, -0x40, RZ ;  /* 0xffffffc003197810 */ /* 0x000fe20007ffe0ff */
[----:B------:R-:W-:Y:S03]  /*1a1f0*/  HMMA.16816.F32 R36, R12, R26, R36 ;  /* 0x0000001a0c24723c */ /* 0x000fe60000001824 */
[----:B------:R-:W-:-:S05]  /*1a200*/  ISETP.GE.AND P1, PT, R25, R64, PT ;  /* 0x000000401900720c */ /* 0x000fca0003f26270 */
[C---:B------:R-:W-:Y:S07]  /*1a210*/  HMMA.16816.F32 R32, R12.reuse, R16, R32 ;  /* 0x000000100c20723c */ /* 0x040fee0000001820 */
[----:B------:R-:W-:Y:S01]  /*1a220*/  IADD3 R17, R3, -0x38, RZ ;  /* 0xffffffc803117810 */ /* 0x000fe20007ffe0ff */
[----:B------:R-:W-:Y:S03]  /*1a230*/  HMMA.16816.F32 R28, R12, R18, R28 ;  /* 0x000000120c1c723c */ /* 0x000fe6000000181c */
[----:B------:R-:W-:-:S02]  /*1a240*/  ISETP.GE.AND P6, PT, R17, R64, PT ;  /* 0x000000401100720c */ /* 0x000fc40003fc6270 */
[C---:B------:R-:W-:Y:S02]  /*1a250*/  IADD3 R17, R3.reuse, -0x30, RZ ;  /* 0xffffffd003117810 */ /* 0x040fe40007ffe0ff */
[----:B------:R-:W-:Y:S01]  /*1a260*/  IADD3 R19, R3, -0x3f, RZ ;  /* 0xffffffc103137810 */ /* 0x000fe20007ffe0ff */
[----:B----4-:R-:W-:Y:S01]  /*1a270*/  HMMA.16816.F32 R92, R12, R68, R92 ;  /* 0x000000440c5c723c */ /* 0x010fe2000000185c */
[-C--:B------:R-:W-:Y:S02]  /*1a280*/  ISETP.GE.AND P4, PT, R17, R64.reuse, PT ;  /* 0x000000401100720c */ /* 0x080fe40003f86270 */
[----:B------:R-:W-:-:S05]  /*1a290*/  ISETP.GE.AND P0, PT, R19, R64, PT ;  /* 0x000000401300720c */ /* 0x000fca0003f06270 */
[----:B------:R-:W-:Y:S01]  /*1a2a0*/  HMMA.16816.F32 R88, R12, R70, R88 ;  /* 0x000000460c58723c */ /* 0x000fe20000001858 */
[----:B------:R-:W1:Y:S01]  /*1a2b0*/  LDSM.16.M88.4 R12, [R219+0x7800] ;  /* 0x00780000db0c783b */ /* 0x000e620000000200 */
[----:B------:R-:W-:-:S06]  /*1a2c0*/  DEPBAR.LE SB0, 0x0 ;  /* 0x000080000000791a */ /* 0x000fcc0000000000 */
[C---:B------:R-:W-:Y:S08]  /*1a2d0*/  HMMA.16816.F32 R60, R76.reuse, R72, R60 ;  /* 0x000000484c3c723c */ /* 0x040ff0000000183c */
[C---:B------:R-:W-:Y:S08]  /*1a2e0*/  HMMA.16816.F32 R56, R76.reuse, R74, R56 ;  /* 0x0000004a4c38723c */ /* 0x040ff00000001838 */
[C---:B--2---:R-:W-:Y:S07]  /*1a2f0*/  HMMA.16816.F32 R40, R76.reuse, R8, R40 ;  /* 0x000000084c28723c */ /* 0x044fee0000001828 */
[----:B------:R-:W-:Y:S01]  /*1a300*/  IADD3 R9, R3, -0x37, RZ ;  /* 0xffffffc903097810 */ /* 0x000fe20007ffe0ff */
[----:B---3--:R-:W-:Y:S01]  /*1a310*/  HMMA.16816.F32 R28, R76, R6, R28 ;  /* 0x000000064c1c723c */ /* 0x008fe2000000181c */
[----:B------:R-:W-:-:S02]  /*1a320*/  FSEL R62, R62, -INF , !P1 ;  /* 0xff8000003e3e7808 */ /* 0x000fc40004800000 */
[-C--:B------:R-:W-:Y:S02]  /*1a330*/  ISETP.GE.AND P5, PT, R9, R64.reuse, PT ;  /* 0x000000400900720c */ /* 0x080fe40003fa6270 */
[----:B------:R-:W-:Y:S02]  /*1a340*/  IADD3 R9, R3, -0x2f, RZ ;  /* 0xffffffd103097810 */ /* 0x000fe40007ffe0ff */
[----:B------:R-:W-:Y:S01]  /*1a350*/  FSEL R60, R60, -INF , !P1 ;  /* 0xff8000003c3c7808 */ /* 0x000fe20004800000 */
[----:B------:R-:W-:Y:S01]  /*1a360*/  HMMA.16816.F32 R36, R76, R10, R36 ;  /* 0x0000000a4c24723c */ /* 0x000fe20000001824 */
[----:B------:R-:W-:Y:S02]  /*1a370*/  ISETP.GE.AND P3, PT, R9, R64, PT ;  /* 0x000000400900720c */ /* 0x000fe40003f66270 */
[----:B------:R-:W-:Y:S02]  /*1a380*/  IADD3 R9, R3, -0x27, RZ ;  /* 0xffffffd903097810 */ /* 0x000fe40007ffe0ff */
[----:B------:R-:W-:-:S02]  /*1a390*/  FSEL R58, R58, -INF , !P6 ;  /* 0xff8000003a3a7808 */ /* 0x000fc40007000000 */
[----:B------:R-:W-:Y:S01]  /*1a3a0*/  ISETP.GE.AND P1, PT, R9, R64, PT ;  /* 0x000000400900720c */ /* 0x000fe20003f26270 */
[C---:B------:R-:W-:Y:S01]  /*1a3b0*/  HMMA.16816.F32 R32, R76.reuse, R4, R32 ;  /* 0x000000044c20723c */ /* 0x040fe20000001820 */
[C---:B------:R-:W-:Y:S02]  /*1a3c0*/  IADD3 R9, R3.reuse, -0x20, RZ ;  /* 0xffffffe003097810 */ /* 0x040fe40007ffe0ff */
[----:B------:R-:W-:Y:S02]  /*1a3d0*/  FSEL R56, R56, -INF , !P6 ;  /* 0xff80000038387808 */ /* 0x000fe40007000000 */
[C---:B------:R-:W-:Y:S02]  /*1a3e0*/  IADD3 R7, R3.reuse, -0x18, RZ ;  /* 0xffffffe803077810 */ /* 0x040fe40007ffe0ff */
[----:B------:R-:W-:Y:S01]  /*1a3f0*/  IADD3 R5, R3, -0x1f, RZ ;  /* 0xffffffe103057810 */ /* 0x000fe20007ffe0ff */
[----:B-1----:R-:W-:Y:S01]  /*1a400*/  HMMA.16816.F32 R92, R76, R12, R92 ;  /* 0x0000000c4c5c723c */ /* 0x002fe2000000185c */
        /* <DEDUP_REMOVED lines=8> */
[----:B------:R-:W-:Y:S02]  /*1a490*/  FSEL R57, R57, -INF , !P5 ;  /* 0xff80000039397808 */ /* 0x000fe40006800000 */
[----:B------:R-:W-:Y:S02]  /*1a4a0*/  FSEL R8, R42, -INF , !P4 ;  /* 0xff8000002a087808 */ /* 0x000fe40006000000 */
[----:B------:R-:W-:Y:S02]  /*1a4b0*/  FSEL R9, R40, -INF , !P4 ;  /* 0xff80000028097808 */ /* 0x000fe40006000000 */
[-C--:B------:R-:W-:Y:S02]  /*1a4c0*/  ISETP.GE.AND P5, PT, R7, R64.reuse, PT ;  /* 0x000000400700720c */ /* 0x080fe40003fa6270 */
[----:B------:R-:W-:Y:S02]  /*1a4d0*/  ISETP.GE.AND P4, PT, R5, R64, PT ;  /* 0x000000400500720c */ /* 0x000fe40003f86270 */
[----:B------:R-:W-:-:S02]  /*1a4e0*/  IADD3 R5, R3, -0x10, RZ ;  /* 0xfffffff003057810 */ /* 0x000fc40007ffe0ff */
[-C--:B------:R-:W-:Y:S02]  /*1a4f0*/  ISETP.GE.AND P2, PT, R11, R64.reuse, PT ;  /* 0x000000400b00720c */ /* 0x080fe40003f46270 */
[----:B------:R-:W-:Y:S02]  /*1a500*/  FSEL R13, R43, -INF , !P3 ;  /* 0xff8000002b0d7808 */ /* 0x000fe40005800000 */
[----:B------:R-:W-:Y:S02]  /*1a510*/  FSEL R11, R41, -INF , !P3 ;  /* 0xff800000290b7808 */ /* 0x000fe40005800000 */
[----:B------:R-:W-:Y:S02]  /*1a520*/  FSEL R186, R30, -INF , !P5 ;  /* 0xff8000001eba7808 */ /* 0x000fe40006800000 */
[----:B------:R-:W-:Y:S02]  /*1a530*/  FSEL R180, R28, -INF , !P5 ;  /* 0xff8000001cb47808 */ /* 0x000fe40006800000 */
[----:B------:R-:W-:-:S02]  /*1a540*/  ISETP.GE.AND P3, PT, R5, R64, PT ;  /* 0x000000400500720c */ /* 0x000fc40003f66270 */
[----:B------:R-:W-:Y:S02]  /*1a550*/  ISETP.GE.AND P5, PT, R165, 0x2, PT ;  /* 0x00000002a500780c */ /* 0x000fe40003fa6270 */
[----:B------:R-:W-:Y:S02]  /*1a560*/  IADD3 R5, R3, -0xf, RZ ;  /* 0xfffffff103057810 */ /* 0x000fe40007ffe0ff */
[----:B------:R-:W-:Y:S02]  /*1a570*/  FSEL R0, R38, -INF , !P2 ;  /* 0xff80000026007808 */ /* 0x000fe40005000000 */
[----:B------:R-:W-:Y:S02]  /*1a580*/  FSEL R2, R36, -INF , !P2 ;  /* 0xff80000024027808 */ /* 0x000fe40005000000 */
[----:B------:R-:W-:Y:S02]  /*1a590*/  ISETP.GE.AND P2, PT, R5, R64, PT ;  /* 0x000000400500720c */ /* 0x000fe40003f46270 */
[----:B------:R-:W-:-:S02]  /*1a5a0*/  IADD3 R5, R3, -0x8, RZ ;  /* 0xfffffff803057810 */ /* 0x000fc40007ffe0ff */
[----:B------:R-:W-:Y:S02]  /*1a5b0*/  IADD3 R3, R3, -0x7, RZ ;  /* 0xfffffff903037810 */ /* 0x000fe40007ffe0ff */
[----:B------:R-:W-:Y:S02]  /*1a5c0*/  FSEL R12, R39, -INF , !P1 ;  /* 0xff800000270c7808 */ /* 0x000fe40004800000 */
[----:B------:R-:W-:Y:S02]  /*1a5d0*/  FSEL R10, R37, -INF , !P1 ;  /* 0xff800000250a7808 */ /* 0x000fe40004800000 */
[----:B------:R-:W-:Y:S02]  /*1a5e0*/  FSEL R182, R34, -INF , !P0 ;  /* 0xff80000022b67808 */ /* 0x000fe40004000000 */
[----:B------:R-:W-:Y:S02]  /*1a5f0*/  FSEL R178, R32, -INF , !P0 ;  /* 0xff80000020b27808 */ /* 0x000fe40004000000 */
[----:B------:R-:W-:-:S02]  /*1a600*/  ISETP.GE.AND P1, PT, R5, R64, PT ;  /* 0x000000400500720c */ /* 0x000fc40003f26270 */
[----:B------:R-:W-:Y:S02]  /*1a610*/  ISETP.GE.AND P0, PT, R3, R64, PT ;  /* 0x000000400300720c */ /* 0x000fe40003f06270 */
        /* <DEDUP_REMOVED lines=10> */
[----:B------:R-:W-:-:S02]  /*1a6c0*/  FSEL R32, R91, -INF , !P0 ;  /* 0xff8000005b207808 */ /* 0x000fc40004000000 */
[----:B------:R-:W-:Y:S01]  /*1a6d0*/  FSEL R195, R89, -INF , !P0 ;  /* 0xff80000059c37808 */ /* 0x000fe20004000000 */
[----:B------:R-:W-:Y:S06]  /*1a6e0*/  BAR.SYNC.DEFER_BLOCKING 0x0 ;  /* 0x0000000000007b1d */ /* 0x000fec0000010000 */
[----:B------:R-:W-:Y:S05]  /*1a6f0*/  @!P5 BRA `(.L_x_1087) ;  /* 0x00000c300000d947 */ /* 0x000fea0003800000 */
[----:B------:R-:W-:Y:S01]  /*1a700*/  ISETP.NE.U32.AND P0, PT, R248, RZ, PT ;  /* 0x000000fff800720c */ /* 0x000fe20003f05070 */
[----:B------:R-:W-:Y:S03]  /*1a710*/  BSSY B0, `(.L_x_1088) ;  /* 0x0000042000007945 */ /* 0x000fe60003800000 */
[----:B------:R-:W-:-:S13]  /*1a720*/  ISETP.NE.AND.EX P0, PT, R249, RZ, PT, P0 ;  /* 0x000000fff900720c */ /* 0x000fda0003f05300 */
[----:B------:R-:W-:Y:S05]  /*1a730*/  @!P0 BRA `(.L_x_1089) ;  /* 0x000003c000008947 */ /* 0x000fea0003800000 */
[----:B------:R-:W2:Y:S01]  /*1a740*/  LD.E R16, [R20.64+0x170] ;  /* 0x0001700614107980 */ /* 0x000ea2000c101900 */
[C---:B------:R-:W-:Y:S02]  /*1a750*/  IADD3 R14, R23.reuse, -0x40, RZ ;  /* 0xffffffc0170e7810 */ /* 0x040fe40007ffe0ff */
[----:B------:R-:W-:Y:S02]  /*1a760*/  IABS R5, R23 ;  /* 0x0000001700057213 */ /* 0x000fe40000000000 */
[-C--:B--2---:R-:W-:Y:S02]  /*1a770*/  IABS R6, R16.reuse ;  /* 0x0000001000067213 */ /* 0x084fe40000000000 */
[-C--:B------:R-:W-:Y:S02]  /*1a780*/  IABS R4, R16.reuse ;  /* 0x0000001000047213 */ /* 0x080fe40000000000 */
[----:B------:R-:W1:Y:S01]  /*1a790*/  I2F.RP R7, R6 ;  /* 0x0000000600077306 */ /* 0x000e620000209400 */
[----:B------:R-:W-:-:S02]  /*1a7a0*/  LOP3.LUT R23, R23, R16, RZ, 0x3c, !PT ;  /* 0x0000001017177212 */ /* 0x000fc400078e3cff */
[----:B------:R-:W-:Y:S02]  /*1a7b0*/  IMAD.MOV R4, RZ, RZ, -R4 ;  /* 0x000000ffff047224 */ /* 0x000fe400078e0a04 */
[----:B------:R-:W-:-:S03]  /*1a7c0*/  ISETP.GE.AND P2, PT, R23, RZ, PT ;  /* 0x000000ff1700720c */ /* 0x000fc60003f46270 */
[----:B-1----:R-:W1:Y:S02]  /*1a7d0*/  MUFU.RCP R24, R7 ;  /* 0x0000000700187308 */ /* 0x002e640000001000 */
[----:B-1----:R-:W-:-:S06]  /*1a7e0*/  IADD3 R24, R24, 0xffffffe, RZ ;  /* 0x0ffffffe18187810 */ /* 0x002fcc0007ffe0ff */
[----:B------:R-:W1:Y:S02]  /*1a7f0*/  F2I.FTZ.U32.TRUNC.NTZ R25, R24 ;  /* 0x0000001800197305 */ /* 0x000e64000021f000 */
[--C-:B-1----:R-:W-:Y:S02]  /*1a800*/  IMAD.MOV R3, RZ, RZ, -R25.reuse ;  /* 0x000000ffff037224 */ /* 0x102fe400078e0a19 */
[----:B------:R-:W-:Y:S02]  /*1a810*/  IMAD.MOV.U32 R24, RZ, RZ, RZ ;  /* 0x000000ffff187224 */ /* 0x000fe400078e00ff */
[----:B------:R-:W-:Y:S01]  /*1a820*/  IMAD R18, R3, R6, RZ ;  /* 0x0000000603127224 */ /* 0x000fe200078e02ff */
[----:B------:R-:W-:Y:S02]  /*1a830*/  IABS R3, R14 ;  /* 0x0000000e00037213 */ /* 0x000fe40000000000 */
[----:B------:R-:W-:Y:S01]  /*1a840*/  LOP3.LUT R14, R14, R16, RZ, 0x3c, !PT ;  /* 0x000000100e0e7212 */ /* 0x000fe200078e3cff */
[----:B------:R-:W-:-:S03]  /*1a850*/  IMAD.HI.U32 R18, R25, R18, R24 ;  /* 0x0000001219127227 */ /* 0x000fc600078e0018 */
[----:B------:R-:W-:-:S03]  /*1a860*/  ISETP.GE.AND P0, PT, R14, RZ, PT ;  /* 0x000000ff0e00720c */ /* 0x000fc60003f06270 */
[----:B------:R-:W-:-:S04]  /*1a870*/  IMAD.HI.U32 R15, R18, R5, RZ ;  /* 0x00000005120f7227 */ /* 0x000fc800078e00ff */
[----:B------:R-:W-:Y:S02]  /*1a880*/  IMAD.HI.U32 R7, R18, R3, RZ ;  /* 0x0000000312077227 */ /* 0x000fe400078e00ff */
[----:B------:R-:W2:Y:S02]  /*1a890*/  LD.E.64 R18, [R20.64+0x20] ;  /* 0x0000200614127980 */ /* 0x000ea4000c101b00 */
[-C--:B------:R-:W-:Y:S02]  /*1a8a0*/  IMAD R5, R15, R4.reuse, R5 ;  /* 0x000000040f057224 */ /* 0x080fe400078e0205 */
[----:B------:R-:W-:-:S03]  /*1a8b0*/  IMAD R3, R7, R4, R3 ;  /* 0x0000000407037224 */ /* 0x000fc600078e0203 */
[C---:B------:R-:W-:Y:S02]  /*1a8c0*/  ISETP.GT.U32.AND P3, PT, R6.reuse, R5, PT ;  /* 0x000000050600720c */ /* 0x040fe40003f64070 */
[----:B------:R-:W-:-:S11]  /*1a8d0*/  ISETP.GT.U32.AND P1, PT, R6, R3, PT ;  /* 0x000000030600720c */ /* 0x000fd60003f24070 */
[----:B------:R-:W-:Y:S01]  /*1a8e0*/  @!P3 IMAD.IADD R5, R5, 0x1, -R6 ;  /* 0x000000010505b824 */ /* 0x000fe200078e0a06 */
[----:B------:R-:W-:Y:S02]  /*1a8f0*/  @!P3 IADD3 R15, R15, 0x1, RZ ;  /* 0x000000010f0fb810 */ /* 0x000fe40007ffe0ff */
[-C--:B------:R-:W-:Y:S02]  /*1a900*/  @!P1 IADD3 R3, R3, -R6.reuse, RZ ;  /* 0x8000000603039210 */ /* 0x080fe40007ffe0ff */
[-C--:B------:R-:W-:Y:S02]  /*1a910*/  ISETP.GE.U32.AND P6, PT, R5, R6.reuse, PT ;  /* 0x000000060500720c */ /* 0x080fe40003fc6070 */
[----:B------:R-:W-:Y:S02]  /*1a920*/  ISETP.GE.U32.AND P4, PT, R3, R6, PT ;  /* 0x000000060300720c */ /* 0x000fe40003f86070 */
[----:B------:R-:W-:Y:S02]  /*1a930*/  @!P1 IADD3 R7, R7, 0x1, RZ ;  /* 0x0000000107079810 */ /* 0x000fe40007ffe0ff */
[----:B------:R-:W-:-:S02]  /*1a940*/  ISETP.NE.AND P1, PT, R16, RZ, PT ;  /* 0x000000ff1000720c */ /* 0x000fc40003f25270 */
[----:B------:R-:W-:-:S05]  /*1a950*/  LOP3.LUT R6, RZ, R16, RZ, 0x33, !PT ;  /* 0x00000010ff067212 */ /* 0x000fca00078e33ff */
[----:B------:R-:W-:Y:S02]  /*1a960*/  @P6 IADD3 R15, R15, 0x1, RZ ;  /* 0x000000010f0f6810 */ /* 0x000fe40007ffe0ff */
[----:B------:R-:W-:-:S03]  /*1a970*/  @P4 IADD3 R7, R7, 0x1, RZ ;  /* 0x0000000107074810 */ /* 0x000fc60007ffe0ff */
[----:B------:R-:W-:Y:S02]  /*1a980*/  @!P2 IMAD.MOV R15, RZ, RZ, -R15 ;  /* 0x000000ffff0fa224 */ /* 0x000fe400078e0a0f */
[----:B------:R-:W-:-:S03]  /*1a990*/  @!P0 IMAD.MOV R7, RZ, RZ, -R7 ;  /* 0x000000ffff078224 */ /* 0x000fc600078e0a07 */
[C---:B------:R-:W-:Y:S02]  /*1a9a0*/  SEL R5, R6.reuse, R15, !P1 ;  /* 0x0000000f06057207 */ /* 0x040fe40004800000 */
[----:B------:R-:W-:Y:S01]  /*1a9b0*/  SEL R6, R6, R7, !P1 ;  /* 0x0000000706067207 */ /* 0x000fe20004800000 */
[----:B------:R-:W3:Y:S02]  /*1a9c0*/  LD.E.64 R14, [R20.64+0x38] ;  /* 0x00003806140e7980 */ /* 0x000ee4000c101b00 */
[----:B------:R-:W-:-:S04]  /*1a9d0*/  IMAD.WIDE R24, R5, 0x4, R248 ;  /* 0x0000000405187825 */ /* 0x000fc800078e02f8 */
[----:B------:R-:W-:Y:S01]  /*1a9e0*/  IMAD.WIDE R22, R6, 0x4, R248 ;  /* 0x0000000406167825 */ /* 0x000fe200078e02f8 */
[----:B------:R-:W4:Y:S04]  /*1a9f0*/  LD.E R4, [R24.64] ;  /* 0x0000000618047980 */ /* 0x000f28000c101900 */
[----:B------:R-:W4:Y:S01]  /*1aa00*/  LD.E R3, [R22.64] ;  /* 0x0000000616037980 */ /* 0x000f22000c101900 */
[----:B------:R-:W-:-:S05]  /*1aa10*/  IADD3 R5, R5, -R6, RZ ;  /* 0x8000000605057210 */ /* 0x000fca0007ffe0ff */
[----:B------:R-:W-:-:S05]  /*1aa20*/  IMAD R16, R16, R5, -0x40 ;  /* 0xffffffc010107424 */ /* 0x000fca00078e0205 */
[----:B------:R-:W-:Y:S01]  /*1aa30*/  SHF.R.S32.HI R6, RZ, 0x1f, R16 ;  /* 0x0000001fff067819 */ /* 0x000fe20000011410 */
[-C--:B---3--:R-:W-:Y:S02]  /*1aa40*/  IMAD R5, R15, R16.reuse, RZ ;  /* 0x000000100f057224 */ /* 0x088fe400078e02ff */
[----:B------:R-:W-:-:S04]  /*1aa50*/  IMAD.WIDE.U32 R16, R14, R16, RZ ;  /* 0x000000100e107225 */ /* 0x000fc800078e00ff */
[----:B------:R-:W-:Y:S02]  /*1aa60*/  IMAD R6, R14, R6, R5 ;  /* 0x000000060e067224 */ /* 0x000fe400078e0205 */
[----:B----4-:R-:W-:Y:S02]  /*1aa70*/  IMAD.IADD R3, R3, 0x1, -R4 ;  /* 0x0000000103037824 */ /* 0x010fe400078e0a04 */
[----:B------:R-:W-:Y:S02]  /*1aa80*/  IMAD.IADD R17, R17, 0x1, R6 ;  /* 0x0000000111117824 */ /* 0x000fe400078e0206 */
[----:B--2---:R-:W-:Y:S01]  /*1aa90*/  IMAD R5, R19, R3, RZ ;  /* 0x0000000313057224 */ /* 0x004fe200078e02ff */
[----:B------:R-:W-:Y:S01]  /*1aaa0*/  SHF.R.S32.HI R4, RZ, 0x1f, R3 ;  /* 0x0000001fff047819 */ /* 0x000fe20000011403 */
[----:B------:R-:W-:-:S04]  /*1aab0*/  IMAD.WIDE.U32 R16, R3, R18, R16 ;  /* 0x0000001203107225 */ /* 0x000fc800078e0010 */
[----:B------:R-:W-:Y:S02]  /*1aac0*/  IMAD R4, R18, R4, R5 ;  /* 0x0000000412047224 */ /* 0x000fe400078e0205 */
[----:B------:R-:W-:-:S03]  /*1aad0*/  IMAD.MOV.U32 R3, RZ, RZ, R16 ;  /* 0x000000ffff037224 */ /* 0x000fc600078e0010 */
[----:B------:R-:W-:Y:S01]  /*1aae0*/  IADD3 R4, R17, R4, RZ ;  /* 0x0000000411047210 */ /* 0x000fe20007ffe0ff */
[----:B------:R-:W-:Y:S05]  /*1aaf0*/  BRA `(.L_x_1090) ;  /* 0x0000003000007947 */ /* 0x000fea0003800000 */
.L_x_1089:
[----:B------:R-:W2:Y:S02]  /*1ab00*/  LD.E R3, [R20.64+0x38] ;  /* 0x0000380614037980 */ /* 0x000ea4000c101900 */
[----:B--2---:R-:W-:-:S04]  /*1ab10*/  LEA R3, -R3, RZ, 0x6 ;  /* 0x000000ff03037211 */ /* 0x004fc800078e31ff */
[----:B------:R-:W-:Y:S02]  /*1ab20*/  SHF.R.S32.HI R4, RZ, 0x1f, R3 ;  /* 0x0000001fff047819 */ /* 0x000fe40000011403 */
.L_x_1090:
[----:B------:R-:W-:Y:S05]  /*1ab30*/  BSYNC B0 ;  /* 0x0000000000007941 */ /* 0x000fea0003800000 */
.L_x_1088:
[C---:B------:R-:W-:Y:S02]  /*1ab40*/  LOP3.LUT P3, RZ, R247.reuse, 0x4, RZ, 0xc0, !PT ;  /* 0x00000004f7ff7812 */ /* 0x040fe4000786c0ff */
[----:B------:R-:W-:Y:S02]  /*1ab50*/  LOP3.LUT P4, RZ, R247, 0x2, RZ, 0xc0, !PT ;  /* 0x00000002f7ff7812 */ /* 0x000fe4000788c0ff */
[----:B------:R-:W-:Y:S02]  /*1ab60*/  IADD3 R171, P1, R3, R170, RZ ;  /* 0x000000aa03ab7210 */ /* 0x000fe40007f3e0ff */
[C---:B------:R-:W-:Y:S02]  /*1ab70*/  LOP3.LUT P2, RZ, R247.reuse, 0x8, RZ, 0xc0, !PT ;  /* 0x00000008f7ff7812 */ /* 0x040fe4000784c0ff */
[----:B------:R-:W-:Y:S01]  /*1ab80*/  LOP3.LUT P6, RZ, R247, 0x1, RZ, 0xc0, !PT ;  /* 0x00000001f7ff7812 */ /* 0x000fe200078cc0ff */
[----:B------:R-:W-:Y:S01]  /*1ab90*/  IMAD.X R172, R4, 0x1, R173, P1 ;  /* 0x0000000104ac7824 */ /* 0x000fe200008e06ad */
[----:B------:R-:W-:-:S03]  /*1aba0*/  LEA R16, P0, R3, R238, 0x1 ;  /* 0x000000ee03107211 */ /* 0x000fc600078008ff */
[----:B------:R-:W-:Y:S02]  /*1abb0*/  @P3 LEA R6, P1, R171, R174, 0x1 ;  /* 0x000000aeab063211 */ /* 0x000fe400078208ff */
[----:B------:R-:W-:Y:S02]  /*1abc0*/  LEA.HI.X R17, R3, R239, R4, 0x1, P0 ;  /* 0x000000ef03117211 */ /* 0x000fe400000f0c04 */
[-CC-:B------:R-:W-:Y:S02]  /*1abd0*/  @P3 LEA.HI.X R7, R171, R175.reuse, R172.reuse, 0x1, P1 ;  /* 0x000000afab073211 */ /* 0x180fe400008f0cac */
[----:B------:R-:W-:Y:S02]  /*1abe0*/  IADD3 R3, P1, R3, R236, RZ ;  /* 0x000000ec03037210 */ /* 0x000fe40007f3e0ff */
[CC--:B------:R-:W-:Y:S01]  /*1abf0*/  @P4 LEA R14, P0, R171.reuse, R174.reuse, 0x1 ;  /* 0x000000aeab0e4211 */ /* 0x0c0fe200078008ff */
[----:B------:R-:W-:Y:S01]  /*1ac00*/  @!PT LDS RZ, [RZ] ;  /* 0x00000000fffff984 */ /* 0x000fe20000000800 */
[----:B------:R-:W-:Y:S01]  /*1ac10*/  @!PT LDS RZ, [RZ] ;  /* 0x00000000fffff984 */ /* 0x000fe20000000800 */
[----:B------:R-:W-:Y:S01]  /*1ac20*/  @!PT LDS RZ, [RZ] ;  /* 0x00000000fffff984 */ /* 0x000fe20000000800 */
[----:B------:R1:W-:Y:S02]  /*1ac30*/  @P6 LDGSTS.E.BYPASS.LTC128B.128 [R245+0x8000], [R16.64] ;  /* 0x0800000010f56fae */ /* 0x0003e4000b901d46 */
[----:B------:R-:W-:Y:S01]  /*1ac40*/  IMAD.X R4, R4, 0x1, R237, P1 ;  /* 0x0000000104047824 */ /* 0x000fe200008e06ed */
[C---:B------:R-:W-:Y:S01]  /*1ac50*/  @P4 LEA.HI.X R15, R171.reuse, R175, R172, 0x1, P0 ;  /* 0x000000afab0f4211 */ /* 0x040fe200000f0cac */
[----:B------:R1:W-:Y:S01]  /*1ac60*/  @!P6 STS.128 [R245+0x8000], RZ ;  /* 0x008000fff500e388 */ /* 0x0003e20000000c00 */
[----:B------:R-:W-:-:S02]  /*1ac70*/  @P2 LEA R18, P0, R171, R174, 0x1 ;  /* 0x000000aeab122211 */ /* 0x000fc400078008ff */
[-C--:B------:R-:W-:Y:S01]  /*1ac80*/  @P6 LEA R28, P1, R3, R238.reuse, 0x1 ;  /* 0x000000ee031c6211 */ /* 0x080fe200078208ff */
[----:B------:R-:W-:Y:S01]  /*1ac90*/  @!PT LDS RZ, [RZ] ;  /* 0x00000000fffff984 */ /* 0x000fe20000000800 */
[----:B------:R-:W-:Y:S01]  /*1aca0*/  @!PT LDS RZ, [RZ] ;  /* 0x00000000fffff984 */ /* 0x000fe20000000800 */
[----:B------:R-:W-:Y:S01]  /*1acb0*/  @!PT LDS RZ, [RZ] ;  /* 0x00000000fffff984 */ /* 0x000fe20000000800 */
[----:B------:R1:W-:Y:S01]  /*1acc0*/  @P4 LDGSTS.E.BYPASS.LTC128B.128 [R245+0xa000], [R14.64+0x80] ;  /* 0x0a0000800ef54fae */ /* 0x0003e2000b901d46 */
[----:B------:R-:W-:Y:S02]  /*1acd0*/  @P2 LEA.HI.X R19, R171, R175, R172, 0x1, P0 ;  /* 0x000000afab132211 */ /* 0x000fe400000f0cac */
[CCC-:B------:R-:W-:Y:S01]  /*1ace0*/  @P6 LEA.HI.X R29, R3.reuse, R239.reuse, R4.reuse, 0x1, P1 ;  /* 0x000000ef031d6211 */ /* 0x1c0fe200008f0c04 */
[----:B------:R1:W-:Y:S01]  /*1acf0*/  @!P4 STS.128 [R245+0xa000], RZ ;  /* 0x00a000fff500c388 */ /* 0x0003e20000000c00 */
[CC--:B------:R-:W-:Y:S02]  /*1ad00*/  @P4 LEA R26, P0, R3.reuse, R238.reuse, 0x1 ;  /* 0x000000ee031a4211 */ /* 0x0c0fe400078008ff */
[C---:B------:R-:W-:Y:S01]  /*1ad10*/  @P3 LEA R24, P1, R3.reuse, R238, 0x1 ;  /* 0x000000ee03183211 */ /* 0x040fe200078208ff */
[----:B------:R-:W-:Y:S01]  /*1ad20*/  @!PT LDS RZ, [RZ] ;  /* 0x00000000fffff984 */ /* 0x000fe20000000800 */
[----:B------:R-:W-:Y:S01]  /*1ad30*/  @!PT LDS RZ, [RZ] ;  /* 0x00000000fffff984 */ /* 0x000fe20000000800 */
[----:B------:R-:W-:Y:S01]  /*1ad40*/  @!PT LDS RZ, [RZ] ;  /* 0x00000000fffff984 */ /* 0x000fe20000000800 */
[----:B------:R1:W-:Y:S01]  /*1ad50*/  @P3 LDGSTS.E.BYPASS.LTC128B.128 [R245+0xc000], [R6.64+0x100] ;  /* 0x0c00010006f53fae */ /* 0x0003e2000b901d46 */
[----:B------:R-:W-:-:S02]  /*1ad60*/  @P4 LEA.HI.X R27, R3, R239, R4, 0x1, P0 ;  /* 0x000000ef031b4211 */ /* 0x000fc400000f0c04 */
[CCC-:B------:R-:W-:Y:S01]  /*1ad70*/  @P3 LEA.HI.X R25, R3.reuse, R239.reuse, R4.reuse, 0x1, P1 ;  /* 0x000000ef03193211 */ /* 0x1c0fe200008f0c04 */
[----:B------:R1:W-:Y:S01]  /*1ad80*/  @!P3 STS.128 [R245+0xc000], RZ ;  /* 0x00c000fff500b388 */ /* 0x0003e20000000c00 */
[C---:B------:R-:W-:Y:S02]  /*1ad90*/  @P2 LEA R22, P0, R3.reuse, R238, 0x1 ;  /* 0x000000ee03162211 */ /* 0x040fe400078008ff */
[C---:B------:R-:W-:Y:S01]  /*1ada0*/  IADD3 R5, P1, R3.reuse, R236, RZ ;  /* 0x000000ec03057210 */ /* 0x040fe20007f3e0ff */
[----:B------:R-:W-:Y:S01]  /*1adb0*/  @!PT LDS RZ, [RZ] ;  /* 0x00000000fffff984 */ /* 0x000fe20000000800 */
[----:B------:R-:W-:Y:S01]  /*1adc0*/  @!PT LDS RZ, [RZ] ;  /* 0x00000000fffff984 */ /* 0x000fe20000000800 */
[----:B------:R-:W-:Y:S01]  /*1add0*/  @!PT LDS RZ, [RZ] ;  /* 0x00000000fffff984 */ /* 0x000fe20000000800 */
[----:B------:R1:W-:Y:S01]  /*1ade0*/  @P2 LDGSTS.E.BYPASS.LTC128B.128 [R245+0xe000], [R18.64+0x180] ;  /* 0x0e00018012f52fae */ /* 0x0003e2000b901d46 */
[-C--:B------:R-:W-:Y:S02]  /*1adf0*/  @P2 LEA.HI.X R23, R3, R239.reuse, R4, 0x1, P0 ;  /* 0x000000ef03172211 */ /* 0x080fe400000f0c04 */
[CC--:B------:R-:W-:Y:S01]  /*1ae00*/  @P4 LEA R38, P0, R5.reuse, R238.reuse, 0x1 ;  /* 0x000000ee05264211 */ /* 0x0c0fe200078008ff */
[----:B------:R-:W-:Y:S01]  /*1ae10*/  IMAD.X R4, R4, 0x1, R237, P1 ;  /* 0x0000000104047824 */ /* 0x000fe200008e06ed */
[CC--:B------:R-:W-:Y:S01]  /*1ae20*/  @P6 LEA R40, P1, R5.reuse, R238.reuse, 0x1 ;  /* 0x000000ee05286211 */ /* 0x0c0fe200078208ff */
[----:B------:R1:W-:Y:S03]  /*1ae30*/  @!P2 STS.128 [R245+0xe000], RZ ;  /* 0x00e000fff500a388 */ /* 0x0003e60000000c00 */
[C---:B------:R-:W-:Y:S01]  /*1ae40*/  @P6 LEA.HI.X R41, R5.reuse, R239, R4, 0x1, P1 ;  /* 0x000000ef05296211 */ /* 0x040fe200008f0c04 */
[----:B------:R-:W-:Y:S01]  /*1ae50*/  @!PT LDS RZ, [RZ] ;  /* 0x00000000fffff984 */ /* 0x000fe20000000800 */
[----:B------:R-:W-:Y:S01]  /*1ae60*/  @!PT LDS RZ, [RZ] ;  /* 0x00000000fffff984 */ /* 0x000fe20000000800 */
[----:B------:R-:W-:Y:S01]  /*1ae70*/  @!PT LDS RZ, [RZ] ;  /* 0x00000000fffff984 */ /* 0x000fe20000000800 */
[----:B------:R1:W-:Y:S01]  /*1ae80*/  @P6 LDGSTS.E.BYPASS.LTC128B.128 [R245+0x8800], [R28.64] ;  /* 0x088000001cf56fae */ /* 0x0003e2000b901d46 */
[----:B------:R-:W-:-:S02]  /*1ae90*/  @P3 LEA R36, P1, R5, R238, 0x1 ;  /* 0x000000ee05243211 */ /* 0x000fc400078208ff */
[CCC-:B------:R-:W-:Y:S01]  /*1aea0*/  @P4 LEA.HI.X R39, R5.reuse, R239.reuse, R4.reuse, 0x1, P0 ;  /* 0x000000ef05274211 */ /* 0x1c0fe200000f0c04 */
[----:B------:R1:W-:Y:S01]  /*1aeb0*/  @!P6 STS.128 [R245+0x8800], RZ ;  /* 0x008800fff500e388 */ /* 0x0003e20000000c00 */
[CCC-:B------:R-:W-:Y:S02]  /*1aec0*/  @P3 LEA.HI.X R37, R5.reuse, R239.reuse, R4.reuse, 0x1, P1 ;  /* 0x000000ef05253211 */ /* 0x1c0fe400008f0c04 */
[C---:B------:R-:W-:Y:S01]  /*1aed0*/  @P2 LEA R30, P0, R5.reuse, R238, 0x1 ;  /* 0x000000ee051e2211 */ /* 0x040fe200078008ff */
[----:B------:R-:W-:Y:S01]  /*1aee0*/  @!PT LDS RZ, [RZ] ;  /* 0x00000000fffff984 */ /* 0x000fe20000000800 */
[----:B------:R-:W-:Y:S01]  /*1aef0*/  @!PT LDS RZ, [RZ] ;  /* 0x00000000fffff984 */ /* 0x000fe20000000800 */
[----:B------:R-:W-:Y:S01]  /*1af00*/  @!PT LDS RZ, [RZ] ;  /* 0x00000000fffff984 */ /* 0x000fe20000000800 */
[----:B------:R1:W-:Y:S01]  /*1af10*/  @P4 LDGSTS.E.BYPASS.LTC128B.128 [R245+0xa800], [R26.64+0x80] ;  /* 0x0a8000801af54fae */ /* 0x0003e2000b901d46 */
[C---:B------:R-:W-:Y:S02]  /*1af20*/  IADD3 R3, P1, R5.reuse, R236, RZ ;  /* 0x000000ec05037210 */ /* 0x040fe40007f3e0ff */
[-C--:B------:R-:W-:Y:S01]  /*1af30*/  @P2 LEA.HI.X R31, R5, R239.reuse, R4, 0x1, P0 ;  /* 0x000000ef051f2211 */ /* 0x080fe200000f0c04 */
[----:B------:R1:W-:Y:S01]  /*1af40*/  @!P4 STS.128 [R245+0xa800], RZ ;  /* 0x00a800fff500c388 */ /* 0x0003e20000000c00 */
[CC--:B------:R-:W-:Y:S01]  /*1af50*/  @P4 LEA R44, P0, R3.reuse, R238.reuse, 0x1 ;  /* 0x000000ee032c4211 */ /* 0x0c0fe200078008ff */
[----:B------:R-:W-:Y:S01]  /*1af60*/  IMAD.X R4, R4, 0x1, R237, P1 ;  /* 0x0000000104047824 */ /* 0x000fe200008e06ed */
[CC--:B------:R-:W-:Y:S01]  /*1af70*/  @P6 LEA R52, P1, R3.reuse, R238.reuse, 0x1 ;  /* 0x000000ee03346211 */ /* 0x0c0fe200078208ff */
[----:B------:R-:W-:Y:S01]  /*1af80*/  @!PT LDS RZ, [RZ] ;  /* 0x00000000fffff984 */ /* 0x000fe20000000800 */
[----:B------:R-:W-:Y:S01]  /*1af90*/  @!PT LDS RZ, [RZ] ;  /* 0x00000000fffff984 */ /* 0x000fe20000000800 */
[----:B------:R-:W-:Y:S01]  /*1afa0*/  @!PT LDS RZ, [RZ] ;  /* 0x00000000fffff984 */ /* 0x000fe20000000800 */
[----:B------:R1:W-:Y:S03]  /*1afb0*/  @P3 LDGSTS.E.BYPASS.LTC128B.128 [R245+0xc800], [R24.64+0x100] ;  /* 0x0c80010018f53fae */ /* 0x0003e6000b901d46 */
[C---:B------:R-:W-:Y:S01]  /*1afc0*/  @P6 LEA.HI.X R53, R3.reuse, R239, R4, 0x1, P1 ;  /* 0x000000ef03356211 */ /* 0x040fe200008f0c04 */
[----:B------:R1:W-:Y:S01]  /*1afd0*/  @!P3 STS.128 [R245+0xc800], RZ ;  /* 0x00c800fff500b388 */ /* 0x0003e20000000c00 */
[----:B------:R-:W-:-:S02]  /*1afe0*/  @P3 LEA R42, P1, R3, R238, 0x1 ;  /* 0x000000ee032a3211 */ /* 0x000fc400078208ff */
[CC--:B------:R-:W-:Y:S01]  /*1aff0*/  @P4 LEA.HI.X R45, R3.reuse, R239.reuse, R4, 0x1, P0 ;  /* 0x000000ef032d4211 */ /* 0x0c0fe200000f0c04 */
[----:B------:R-:W-:Y:S01]  /*1b000*/  @!PT LDS RZ, [RZ] ;  /* 0x00000000fffff984 */ /* 0x000fe20000000800 */
[----:B------:R-:W-:Y:S01]  /*1b010*/  @!PT LDS RZ, [RZ] ;  /* 0x00000000fffff984 */ /* 0x000fe20000000800 */
[----:B------:R-:W-:Y:S01]  /*1b020*/  @!PT LDS RZ, [RZ] ;  /* 0x00000000fffff984 */ /* 0x000fe20000000800 */
[----:B------:R1:W-:Y:S01]  /*1b030*/  @P2 LDGSTS.E.BYPASS.LTC128B.128 [R245+0xe800], [R22.64+0x180] ;  /* 0x0e80018016f52fae */ /* 0x0003e2000b901d46 */
[C---:B------:R-:W-:Y:S01]  /*1b040*/  @P2 LEA R54, P0, R3.reuse, R238, 0x1 ;  /* 0x000000ee03362211 */ /* 0x040fe200078008ff */
[----:B------:R-:W-:Y:S01]  /*1b050*/  IMAD.MOV.U32 R238, RZ, RZ, R16 ;  /* 0x000000ffffee7224 */ /* 0x000fe200078e0010 */
[CCC-:B------:R-:W-:Y:S01]  /*1b060*/  @P3 LEA.HI.X R43, R3.reuse, R239.reuse, R4.reuse, 0x1, P1 ;  /* 0x000000ef032b3211 */ /* 0x1c0fe200008f0c04 */
[----:B------:R1:W-:Y:S01]  /*1b070*/  @!P2 STS.128 [R245+0xe800], RZ ;  /* 0x00e800fff500a388 */ /* 0x0003e20000000c00 */
[----:B------:R-:W-:Y:S01]  /*1b080*/  @P2 LEA.HI.X R55, R3, R239, R4, 0x1, P0 ;  /* 0x000000ef03372211 */ /* 0x000fe200000f0c04 */
[----:B------:R-:W-:Y:S02]  /*1b090*/  IMAD.MOV.U32 R239, RZ, RZ, R17 ;  /* 0x000000ffffef7224 */ /* 0x000fe400078e0011 */
[----:B------:R-:W-:Y:S01]  /*1b0a0*/  @!PT LDS RZ, [RZ] ;  /* 0x00000000fffff984 */ /* 0x000fe20000000800 */
[----:B------:R-:W-:Y:S01]  /*1b0b0*/  @!PT LDS RZ, [RZ] ;  /* 0x00000000fffff984 */ /* 0x000fe20000000800 */
[----:B------:R-:W-:Y:S01]  /*1b0c0*/  @!PT LDS RZ, [RZ] ;  /* 0x00000000fffff984 */ /* 0x000fe20000000800 */
[----:B------:R1:W-:Y:S04]  /*1b0d0*/  @P6 LDGSTS.E.BYPASS.LTC128B.128 [R245+0x9000], [R40.64] ;  /* 0x0900000028f56fae */ /* 0x0003e8000b901d46 */
        /* <DEDUP_REMOVED lines=36> */
[----:B------:R-:W0:Y:S02]  /*1b320*/  LDGDEPBAR ;  /* 0x00000000000079af */ /* 0x000e240000000000 */
.L_x_1087:
[----:B------:R-:W-:Y:S05]  /*1b330*/  BSYNC B1 ;  /* 0x0000000000017941 */ /* 0x000fea0003800000 */
.L_x_1086:
[----:B------:R2:W3:Y:S01]  /*1b340*/  LD.E R184, [R20.64+0xdc] ;  /* 0x0000dc0614b87980 */ /* 0x0004e2000c101900 */
[----:B------:R-:W-:-:S02]  /*1b350*/  FMNMX.FTZ R3, R60, R61, !PT ;  /* 0x0000003d3c037209 */ /* 0x000fc40007810000 */
[----:B------:R-:W-:Y:S02]  /*1b360*/  SHF.L.U32 R233, R47, 0x1, RZ ;  /* 0x000000012fe97819 */ /* 0x000fe400000006ff */
[----:B------:R-:W-:Y:S02]  /*1b370*/  FMNMX.FTZ R4, R56, R3, !PT ;  /* 0x0000000338047209 */ /* 0x000fe40007810000 */
[----:B------:R-:W-:Y:S01]  /*1b380*/  FMNMX.FTZ R3, R62, R63, !PT ;  /* 0x0000003f3e037209 */ /* 0x000fe20007810000 */
[----:B------:R-:W-:Y:S01]  /*1b390*/  LDSM.16.MT88.4 R156, [R233+0x10000] ;  /* 0x01000000e99c783b */ /* 0x000fe20000004200 */
[----:B------:R-:W-:Y:S02]  /*1b3a0*/  FMNMX.FTZ R4, R57, R4, !PT ;  /* 0x0000000439047209 */ /* 0x000fe40007810000 */
[----:B------:R-:W-:Y:S01]  /*1b3b0*/  LEA R231, R48, R233, 0x1 ;  /* 0x000000e930e77211 */ /* 0x000fe200078e08ff */
[----:B------:R-:W-:Y:S01]  /*1b3c0*/  LDSM.16.MT88.4 R64, [R233+0x12000] ;  /* 0x01200000e940783b */ /* 0x000fe20000004200 */
[----:B------:R-:W-:-:S02]  /*1b3d0*/  FMNMX.FTZ R4, R9, R4, !PT ;  /* 0x0000000409047209 */ /* 0x000fc40007810000 */
[----:B------:R-:W-:Y:S01]  /*1b3e0*/  LEA R232, R50, R233, 0x1 ;  /* 0x000000e932e87211 */ /* 0x000fe200078e08ff */
[----:B------:R-:W-:Y:S01]  /*1b3f0*/  LDSM.16.MT88.4 R80, [R231+0x12000] ;  /* 0x01200000e750783b */ /* 0x000fe20000004200 */
[----:B------:R-:W-:Y:S02]  /*1b400*/  FMNMX.FTZ R5, R11, R4, !PT ;  /* 0x000000040b057209 */ /* 0x000fe40007810000 */
[----:B------:R-:W-:Y:S01]  /*1b410*/  FMNMX.FTZ R4, R58, R3, !PT ;  /* 0x000000033a047209 */ /* 0x000fe20007810000 */
[----:B-1----:R-:W-:Y:S01]  /*1b420*/  LDSM.16.MT88.4 R40, [R232+0x10000] ;  /* 0x01000000e828783b */ /* 0x002fe20000004200 */
[----:B------:R-:W-:Y:S02]  /*1b430*/  FMNMX.FTZ R5, R2, R5, !PT ;  /* 0x0000000502057209 */ /* 0x000fe40007810000 */
[----:B------:R-:W-:Y:S01]  /*1b440*/  FMNMX.FTZ R3, R59, R4, !PT ;  /* 0x000000043b037209 */ /* 0x000fe20007810000 */
[----:B------:R-:W-:Y:S01]  /*1b450*/  LDSM.16.MT88.4 R72, [R232+0x12000] ;  /* 0x01200000e848783b */ /* 0x000fe20000004200 */
[----:B------:R-:W-:-:S02]  /*1b460*/  FMNMX.FTZ R5, R10, R5, !PT ;  /* 0x000000050a057209 */ /* 0x000fc40007810000 */
[----:B------:R-:W-:Y:S01]  /*1b470*/  FMNMX.FTZ R4, R8, R3, !PT ;  /* 0x0000000308047209 */ /* 0x000fe20007810000 */
[----:B------:R-:W-:Y:S01]  /*1b480*/  LDSM.16.MT88.4 R96, [R233+0x14000] ;  /* 0x01400000e960783b */ /* 0x000fe20000004200 */
[----:B------:R-:W-:Y:S02]  /*1b490*/  FMNMX.FTZ R6, R178, R5, !PT ;  /* 0x00000005b2067209 */ /* 0x000fe40007810000 */
[----:B------:R-:W-:Y:S01]  /*1b4a0*/  FMNMX.FTZ R5, R13, R4, !PT ;  /* 0x000000040d057209 */ /* 0x000fe20007810000 */
[----:B------:R-:W-:Y:S01]  /*1b4b0*/  LDSM.16.MT88.4 R104, [R232+0x14000] ;  /* 0x01400000e868783b */ /* 0x000fe20000004200 */
        /* <DEDUP_REMOVED lines=10> */
[----:B------:R-:W-:Y:S01]  /*1b560*/  LEA R230, R48, R232, 0x1 ;  /* 0x000000e830e67211 */ /* 0x000fe200078e08ff */
        /* <DEDUP_REMOVED lines=9> */
[----:B------:R-:W-:Y:S03]  /*1b600*/  LDSM.16.MT88.4 R16, [R232+0x10800] ;  /* 0x01080000e810783b */ /* 0x000fe60000004200 */
[----:B------:R-:W-:Y:S01]  /*1b610*/  FMNMX.FTZ R3, R190, R3, !PT ;  /* 0x00000003be037209 */ /* 0x000fe20007810000 */
[----:B------:R-:W1:Y:S03]  /*1b620*/  SHFL.BFLY PT, R5, R6, 0x2, 0x1f ;  /* 0x0c401f0006057f89 */ /* 0x000e6600000e0000 */
[----:B------:R-:W-:Y:S01]  /*1b630*/  FMNMX.FTZ R4, R34, R3, !PT ;  /* 0x0000000322047209 */ /* 0x000fe20007810000 */
[----:B------:R-:W-:Y:S03]  /*1b640*/  LDSM.16.MT88.4 R24, [R233+0x12800] ;  /* 0x01280000e918783b */ /* 0x000fe60000004200 */
[----:B------:R-:W-:Y:S01]  /*1b650*/  FMNMX.FTZ R7, R33, R4, !PT ;  /* 0x0000000421077209 */ /* 0x000fe20007810000 */
[----:B--2---:R-:W-:Y:S03]  /*1b660*/  LDSM.16.MT88.4 R20, [R230+0x12800] ;  /* 0x01280000e614783b */ /* 0x004fe60000004200 */
[----:B------:R-:W-:Y:S01]  /*1b670*/  FMNMX.FTZ R7, R32, R7, !PT ;  /* 0x0000000720077209 */ /* 0x000fe20007810000 */
[----:B------:R-:W-:Y:S04]  /*1b680*/  LDSM.16.MT88.4 R28, [R231+0x10800] ;  /* 0x01080000e71c783b */ /* 0x000fe80000004200 */
[----:B------:R-:W2:Y:S01]  /*1b690*/  SHFL.BFLY PT, R4, R7, 0x2, 0x1f ;  /* 0x0c401f0007047f89 */ /* 0x000ea200000e0000 */
[----:B-1----:R-:W-:-:S05]  /*1b6a0*/  FMNMX.FTZ R5, R6, R5, !PT ;  /* 0x0000000506057209 */ /* 0x002fca0007810000 */
[----:B------:R-:W1:Y:S01]  /*1b6b0*/  SHFL.BFLY PT, R164, R5, 0x1, 0x1f ;  /* 0x0c201f0005a47f89 */ /* 0x000e6200000e0000 */
[----:B--2---:R-:W-:-:S05]  /*1b6c0*/  FMNMX.FTZ R4, R7, R4, !PT ;  /* 0x0000000407047209 */ /* 0x004fca0007810000 */
[----:B------:R-:W2:Y:S01]  /*1b6d0*/  SHFL.BFLY PT, R3, R4, 0x1, 0x1f ;  /* 0x0c201f0004037f89 */ /* 0x000ea200000e0000 */
[----:B-1----:R-:W-:-:S04]  /*1b6e0*/  FMNMX.FTZ R164, R5, R164, !PT ;  /* 0x000000a405a47209 */ /* 0x002fc80007810000 */
[----:B------:R-:W-:Y:S02]  /*1b6f0*/  FSETP.NEU.FTZ.AND P0, PT, R164, -INF , PT ;  /* 0xff800000a400780b */ /* 0x000fe40003f1d000 */
[----:B--2---:R-:W-:Y:S02]  /*1b700*/  FMNMX.FTZ R3, R4, R3, !PT ;  /* 0x0000000304037209 */ /* 0x004fe40007810000 */
[----:B------:R-:W1:Y:S01]  /*1b710*/  LDSM.16.MT88.4 R4, [R231+0x10000] ;  /* 0x01000000e704783b */ /* 0x000e620000004200 */
[C---:B---3--:R-:W-:Y:S02]  /*1b720*/  FMUL.FTZ R199, R184.reuse, R164 ;  /* 0x000000a4b8c77220 */ /* 0x048fe40000410000 */
[----:B------:R-:W-:-:S03]  /*1b730*/  FMUL.FTZ R35, R184, R3 ;  /* 0x00000003b8237220 */ /* 0x000fc60000410000 */
[----:B------:R-:W-:Y:S02]  /*1b740*/  FSEL R199, R199, RZ, P0 ;  /* 0x000000ffc7c77208 */ /* 0x000fe40000000000 */
[----:B------:R-:W-:-:S03]  /*1b750*/  FSETP.NEU.FTZ.AND P0, PT, R3, -INF , PT ;  /* 0xff8000000300780b */ /* 0x000fc60003f1d000 */
[-CC-:B------:R-:W-:Y:S01]  /*1b760*/  FFMA.FTZ R179, R60, R184.reuse, -R199.reuse ;  /* 0x000000b83cb37223 */ /* 0x180fe200000108c7 */
[----:B------:R-:W-:Y:S01]  /*1b770*/  FSEL R35, R35, RZ, P0 ;  /* 0x000000ff23237208 */ /* 0x000fe20000000000 */
[-CC-:B------:R-:W-:Y:S02]  /*1b780*/  FFMA.FTZ R174, R61, R184.reuse, -R199.reuse ;  /* 0x000000b83dae7223 */ /* 0x180fe400000108c7 */
[-CC-:B------:R-:W-:Y:S02]  /*1b790*/  FFMA.FTZ R177, R56, R184.reuse, -R199.reuse ;  /* 0x000000b838b17223 */ /* 0x180fe400000108c7 */
[-C--:B------:R-:W-:Y:S01]  /*1b7a0*/  FFMA.FTZ R170, R57, R184.reuse, -R199 ;  /* 0x000000b839aa7223 */ /* 0x080fe200000108c7 */
[----:B------:R-:W-:Y:S01]  /*1b7b0*/  MUFU.EX2 R179, R179 ;  /* 0x000000b300b37308 */ /* 0x000fe20000000800 */
[-CC-:B------:R-:W-:Y:S02]  /*1b7c0*/  FFMA.FTZ R176, R62, R184.reuse, -R35.reuse ;  /* 0x000000b83eb07223 */ /* 0x180fe40000010823 */
[----:B------:R-:W-:-:S02]  /*1b7d0*/  FFMA.FTZ R183, R63, R184, -R35 ;  /* 0x000000b83fb77223 */ /* 0x000fc40000010823 */
[-CC-:B------:R-:W-:Y:S02]  /*1b7e0*/  FFMA.FTZ R181, R58, R184.reuse, -R35.reuse ;  /* 0x000000b83ab57223 */ /* 0x180fe40000010823 */
[-C--:B------:R-:W-:Y:S01]  /*1b7f0*/  FFMA.FTZ R172, R59, R184.reuse, -R35 ;  /* 0x000000b83bac7223 */ /* 0x080fe20000010823 */
[----:B------:R-:W2:Y:S01]  /*1b800*/  MUFU.EX2 R174, R174 ;  /* 0x000000ae00ae7308 */ /* 0x000ea20000000800 */
[----:B------:R-:W3:Y:S01]  /*1b810*/  LDSM.16.MT88.4 R56, [R230+0x10000] ;  /* 0x01000000e638783b */ /* 0x000ee20000004200 */
[-CC-:B------:R-:W-:Y:S02]  /*1b820*/  FFMA.FTZ R171, R2, R184.reuse, -R199.reuse ;  /* 0x000000b802ab7223 */ /* 0x180fe400000108c7 */
[-CC-:B------:R-:W-:Y:S02]  /*1b830*/  FFMA.FTZ R175, R9, R184.reuse, -R199.reuse ;  /* 0x000000b809af7223 */ /* 0x180fe400000108c7 */
[-CC-:B------:R-:W-:Y:S02]  /*1b840*/  FFMA.FTZ R168, R11, R184.reuse, -R199.reuse ;  /* 0x000000b80ba87223 */ /* 0x180fe400000108c7 */
[----:B------:R-:W-:Y:S01]  /*1b850*/  MUFU.EX2 R177, R177 ;  /* 0x000000b100b17308 */ /* 0x000fe20000000800 */
[----:B------:R-:W-:-:S02]  /*1b860*/  FFMA.FTZ R2, R10, R184, -R199 ;  /* 0x000000b80a027223 */ /* 0x000fc400000108c7 */
[-CC-:B------:R-:W-:Y:S02]  /*1b870*/  FFMA.FTZ R173, R8, R184.reuse, -R35.reuse ;  /* 0x000000b808ad7223 */ /* 0x180fe40000010823 */
[----:B------:R-:W-:Y:S01]  /*1b880*/  LDSM.16.MT88.4 R8, [R233+0x10800] ;  /* 0x01080000e908783b */ /* 0x000fe20000004200 */
[-CC-:B------:R-:W-:Y:S02]  /*1b890*/  FFMA.FTZ R169, R0, R184.reuse, -R35.reuse ;  /* 0x000000b800a97223 */ /* 0x180fe40000010823 */
[----:B------:R-:W4:Y:S01]  /*1b8a0*/  MUFU.EX2 R170, R170 ;  /* 0x000000aa00aa7308 */ /* 0x000f220000000800 */
[----:B--2---:R-:W-:Y:S01]  /*1b8b0*/  F2FP.PACK_AB R144, R174, R179 ;  /* 0x000000b3ae90723e */ /* 0x004fe200000000ff */
[-CC-:B------:R-:W-:Y:S02]  /*1b8c0*/  FFMA.FTZ R166, R13, R184.reuse, -R35.reuse ;  /* 0x000000b80da67223 */ /* 0x180fe40000010823 */
[-C--:B------:R-:W-:Y:S02]  /*1b8d0*/  FFMA.FTZ R0, R12, R184.reuse, -R35 ;  /* 0x000000b80c007223 */ /* 0x080fe40000010823 */
[----:B------:R-:W-:Y:S01]  /*1b8e0*/  LDSM.16.MT88.4 R12, [R230+0x10800] ;  /* 0x01080000e60c783b */ /* 0x000fe20000004200 */
[-CC-:B------:R-:W-:Y:S01]  /*1b8f0*/  FFMA.FTZ R178, R178, R184.reuse, -R199.reuse ;  /* 0x000000b8b2b27223 */ /* 0x180fe200000108c7 */
[----:B------:R-:W-:Y:S01]  /*1b900*/  MUFU.EX2 R176, R176 ;  /* 0x000000b000b07308 */ /* 0x000fe20000000800 */
[----:B------:R-:W-:-:S02]  /*1b910*/  FFMA.FTZ R185, R185, R184, -R199 ;  /* 0x000000b8b9b97223 */ /* 0x000fc400000108c7 */
[-CC-:B------:R-:W-:Y:S02]  /*1b920*/  FFMA.FTZ R180, R180, R184.reuse, -R199.reuse ;  /* 0x000000b8b4b47223 */ /* 0x180fe400000108c7 */
[-C--:B------:R-:W-:Y:S02]  /*1b930*/  FFMA.FTZ R187, R187, R184.reuse, -R199 ;  /* 0x000000b8bbbb7223 */ /* 0x080fe400000108c7 */
[-CC-:B------:R-:W-:Y:S01]  /*1b940*/  FFMA.FTZ R182, R182, R184.reuse, -R35.reuse ;  /* 0x000000b8b6b67223 */ /* 0x180fe20000010823 */
[----:B------:R-:W2:Y:S01]  /*1b950*/  MUFU.EX2 R183, R183 ;  /* 0x000000b700b77308 */ /* 0x000ea20000000800 */
[----:B----4-:R-:W-:Y:S01]  /*1b960*/  F2FP.PACK_AB R146, R170, R177 ;  /* 0x000000b1aa92723e */ /* 0x010fe200000000ff */
[-CC-:B------:R-:W-:Y:S02]  /*1b970*/  FFMA.FTZ R191, R191, R184.reuse, -R35.reuse ;  /* 0x000000b8bfbf7223 */ /* 0x180fe40000010823 */
[-CC-:B------:R-:W-:Y:S02]  /*1b980*/  FFMA.FTZ R186, R186, R184.reuse, -R35.reuse ;  /* 0x000000b8baba7223 */ /* 0x180fe40000010823 */
[----:B------:R-:W-:-:S02]  /*1b990*/  FFMA.FTZ R193, R193, R184, -R35 ;  /* 0x000000b8c1c17223 */ /* 0x000fc40000010823 */
[----:B------:R-:W-:Y:S01]  /*1b9a0*/  MUFU.EX2 R181, R181 ;  /* 0x000000b500b57308 */ /* 0x000fe20000000800 */
[-CC-:B------:R-:W-:Y:S02]  /*1b9b0*/  FFMA.FTZ R201, R192, R184.reuse, -R199.reuse ;  /* 0x000000b8c0c97223 */ /* 0x180fe400000108c7 */
[-CC-:B------:R-:W-:Y:S02]  /*1b9c0*/  FFMA.FTZ R192, R197, R184.reuse, -R199.reuse ;  /* 0x000000b8c5c07223 */ /* 0x180fe400000108c7 */
[-CC-:B------:R-:W-:Y:S02]  /*1b9d0*/  FFMA.FTZ R194, R194, R184.reuse, -R199.reuse ;  /* 0x000000b8c2c27223 */ /* 0x180fe400000108c7 */
[----:B------:R-:W-:Y:S01]  /*1b9e0*/  FFMA.FTZ R195, R195, R184, -R199 ;  /* 0x000000b8c3c37223 */ /* 0x000fe200000108c7 */
[----:B------:R-:W4:Y:S01]  /*1b9f0*/  MUFU.EX2 R172, R172 ;  /* 0x000000ac00ac7308 */ /* 0x000f220000000800 */
[----:B--2---:R-:W-:Y:S01]  /*1ba00*/  F2FP.PACK_AB R145, R183, R176 ;  /* 0x000000b0b791723e */ /* 0x004fe200000000ff */
[----:B------:R-:W-:-:S02]  /*1ba10*/  FFMA.FTZ R190, R190, R184, -R35 ;  /* 0x000000b8bebe7223 */ /* 0x000fc40000010823 */
[-CC-:B------:R-:W-:Y:S02]  /*1ba20*/  FFMA.FTZ R197, R34, R184.reuse, -R35.reuse ;  /* 0x000000b822c57223 */ /* 0x180fe40000010823 */
[-CC-:B------:R-:W-:Y:S02]  /*1ba30*/  FFMA.FTZ R196, R33, R184.reuse, -R35.reuse ;  /* 0x000000b821c47223 */ /* 0x180fe40000010823 */
[----:B------:R-:W-:Y:S01]  /*1ba40*/  MUFU.EX2 R175, R175 ;  /* 0x000000af00af7308 */ /* 0x000fe20000000800 */
[----:B------:R-:W-:Y:S02]  /*1ba50*/  FFMA.FTZ R251, R32, R184, -R35 ;  /* 0x000000b820fb7223 */ /* 0x000fe40000010823 */
[----:B------:R-:W-:Y:S01]  /*1ba60*/  FADD.FTZ R174, R179, R174 ;  /* 0x000000aeb3ae7221 */ /* 0x000fe20000010000 */
[----:B------:R-:W-:Y:S01]  /*1ba70*/  LDSM.16.MT88.4 R32, [R232+0x11800] ;  /* 0x01180000e820783b */ /* 0x000fe20000004200 */
[----:B------:R-:W-:Y:S02]  /*1ba80*/  FADD.FTZ R176, R176, R183 ;  /* 0x000000b7b0b07221 */ /* 0x000fe40000010000 */
[----:B------:R-:W-:Y:S01]  /*1ba90*/  FADD.FTZ R177, R177, R174 ;  /* 0x000000aeb1b17221 */ /* 0x000fe20000010000 */
[----:B----4-:R-:W-:Y:S01]  /*1baa0*/  F2FP.PACK_AB R147, R172, R181 ;  /* 0x000000b5ac93723e */ /* 0x010fe200000000ff */
[----:B------:R-:W2:Y:S01]  /*1bab0*/  MUFU.EX2 R168, R168 ;  /* 0x000000a800a87308 */ /* 0x000ea20000000800 */
[----:B------:R-:W-:-:S02]  /*1bac0*/  FADD.FTZ R181, R181, R176 ;  /* 0x000000b0b5b57221 */ /* 0x000fc40000010000 */
[----:B------:R-:W-:Y:S02]  /*1bad0*/  FADD.FTZ R170, R170, R177 ;  /* 0x000000b1aaaa7221 */ /* 0x000fe40000010000 */
[----:B------:R-:W-:Y:S01]  /*1bae0*/  FADD.FTZ R172, R172, R181 ;  /* 0x000000b5acac7221 */ /* 0x000fe20000010000 */
[C---:B-1----:R-:W-:Y:S02]  /*1baf0*/  HMMA.16816.F32 R44, R144.reuse, R4, RZ ;  /* 0x00000004902c723c */ /* 0x042fe400000018ff */
[----:B------:R-:W-:Y:S06]  /*1bb00*/  MUFU.EX2 R171, R171 ;  /* 0x000000ab00ab7308 */ /* 0x000fec0000000800 */
[C---:B------:R-:W-:Y:S01]  /*1bb10*/  HMMA.16816.F32 R48, R144.reuse, R6, RZ ;  /* 0x000000069030723c */ /* 0x040fe200000018ff */
[----:B------:R-:W1:Y:S01]  /*1bb20*/  LDSM.16.MT88.4 R4, [R230+0x16000] ;  /* 0x01600000e604783b */ /* 0x000e620000004200 */
[----:B------:R-:W-:Y:S06]  /*1bb30*/  MUFU.EX2 R2, R2 ;  /* 0x0000000200027308 */ /* 0x000fec0000000800 */
[C---:B------:R-:W-:Y:S02]  /*1bb40*/  HMMA.16816.F32 R160, R144.reuse, R156, RZ ;  /* 0x0000009c90a0723c */ /* 0x040fe400000018ff */
[----:B------:R-:W-:Y:S06]  /*1bb50*/  MUFU.EX2 R173, R173 ;  /* 0x000000ad00ad7308 */ /* 0x000fec0000000800 */
[C---:B------:R-:W-:Y:S02]  /*1bb60*/  HMMA.16816.F32 R156, R144.reuse, R158, RZ ;  /* 0x0000009e909c723c */ /* 0x040fe400000018ff */
[----:B------:R-:W4:Y:S06]  /*1bb70*/  MUFU.EX2 R166, R166 ;  /* 0x000000a600a67308 */ /* 0x000f2c0000000800 */
[C---:B------:R-:W-:Y:S02]  /*1bb80*/  HMMA.16816.F32 R36, R144.reuse, R40, RZ ;  /* 0x000000289024723c */ /* 0x040fe400000018ff */
[----:B------:R-:W-:Y:S06]  /*1bb90*/  MUFU.EX2 R169, R169 ;  /* 0x000000a900a97308 */ /* 0x000fec0000000800 */
[C---:B---3--:R-:W-:Y:S02]  /*1bba0*/  HMMA.16816.F32 R52, R144.reuse, R56, RZ ;  /* 0x000000389034723c */ /* 0x048fe400000018ff */
[----:B------:R-:W3:Y:S06]  /*1bbb0*/  MUFU.EX2 R0, R0 ;  /* 0x0000000000007308 */ /* 0x000eec0000000800 */
[C---:B------:R-:W-:Y:S02]  /*1bbc0*/  HMMA.16816.F32 R60, R144.reuse, R64, RZ ;  /* 0x00000040903c723c */ /* 0x040fe400000018ff */
[----:B------:R-:W-:Y:S06]  /*1bbd0*/  MUFU.EX2 R178, R178 ;  /* 0x000000b200b27308 */ /* 0x000fec0000000800 */
[C---:B------:R-:W-:Y:S02]  /*1bbe0*/  HMMA.16816.F32 R68, R144.reuse, R72, RZ ;  /* 0x000000489044723c */ /* 0x040fe400000018ff */
[----:B------:R-:W5:Y:S06]  /*1bbf0*/  MUFU.EX2 R185, R185 ;  /* 0x000000b900b97308 */ /* 0x000f6c0000000800 */
        /* <DEDUP_REMOVED lines=36> */
[C---:B-1----:R-:W-:Y:S07]  /*1be40*/  HMMA.16816.F32 R148, R144.reuse, R4, RZ ;  /* 0x000000049094723c */ /* 0x042fee00000018ff */
[----:B--2---:R-:W-:Y:S01]  /*1be50*/  F2FP.PACK_AB R4, R168, R175 ;  /* 0x000000afa804723e */ /* 0x004fe200000000ff */
[----:B------:R-:W-:Y:S01]  /*1be60*/  HMMA.16816.F32 R144, R144, R6, RZ ;  /* 0x000000069090723c */ /* 0x000fe200000018ff */
[----:B----4-:R-:W-:Y:S01]  /*1be70*/  F2FP.PACK_AB R5, R166, R173 ;  /* 0x000000ada605723e */ /* 0x010fe200000000ff */
[----:B------:R-:W-:-:S02]  /*1be80*/  FADD.FTZ R175, R175, R170 ;  /* 0x000000aaafaf7221 */ /* 0x000fc40000010000 */
[----:B------:R-:W-:Y:S02]  /*1be90*/  FADD.FTZ R173, R173, R172 ;  /* 0x000000acadad7221 */ /* 0x000fe40000010000 */
[----:B------:R-:W-:Y:S01]  /*1bea0*/  FADD.FTZ R168, R168, R175 ;  /* 0x000000afa8a87221 */ /* 0x000fe20000010000 */
[----:B------:R-:W-:Y:S01]  /*1beb0*/  F2FP.PACK_AB R6, R2, R171 ;  /* 0x000000ab0206723e */ /* 0x000fe200000000ff */
[----:B------:R-:W-:Y:S01]  /*1bec0*/  FADD.FTZ R166, R166, R173 ;  /* 0x000000ada6a67221 */ /* 0x000fe20000010000 */
[----:B---3--:R-:W-:Y:S01]  /*1bed0*/  F2FP.PACK_AB R7, R0, R169 ;  /* 0x000000a90007723e */ /* 0x008fe200000000ff */
[----:B------:R-:W-:Y:S02]  /*1bee0*/  FADD.FTZ R171, R171, R168 ;  /* 0x000000a8abab7221 */ /* 0x000fe40000010000 */
[----:B------:R-:W-:Y:S02]  /*1bef0*/  FADD.FTZ R169, R169, R166 ;  /* 0x000000a6a9a97221 */ /* 0x000fe40000010000 */
[----:B------:R-:W-:-:S02]  /*1bf00*/  FADD.FTZ R171, R2, R171 ;  /* 0x000000ab02ab7221 */ /* 0x000fc40000010000 */
[----:B------:R-:W-:Y:S01]  /*1bf10*/  HMMA.16816.F32 R160, R4, R8, R160 ;  /* 0x0000000804a0723c */ /* 0x000fe200000018a0 */
[----:B------:R-:W-:-:S07]  /*1bf20*/  FADD.FTZ R169, R0, R169 ;  /* 0x000000a900a97221 */ /* 0x000fce0000010000 */
[C---:B------:R-:W-:Y:S01]  /*1bf30*/  HMMA.16816.F32 R156, R4.reuse, R10, R156 ;  /* 0x0000000a049c723c */ /* 0x040fe2000000189c */
[----:B------:R-:W1:Y:S07]  /*1bf40*/  LDSM.16.MT88.4 R8, [R232+0x12800] ;  /* 0x01280000e808783b */ /* 0x000e6e0000004200 */
[C---:B------:R-:W-:Y:S08]  /*1bf50*/  HMMA.16816.F32 R36, R4.reuse, R16, R36 ;  /* 0x000000100424723c */ /* 0x040ff00000001824 */
[C---:B------:R-:W-:Y:S01]  /*1bf60*/  HMMA.16816.F32 R40, R4.reuse, R18, R40 ;  /* 0x000000120428723c */ /* 0x040fe20000001828 */
[----:B------:R-:W2:Y:S07]  /*1bf70*/  LDSM.16.MT88.4 R16, [R231+0x12800] ;  /* 0x01280000e710783b */ /* 0x000eae0000004200 */
[C---:B------:R-:W-:Y:S08]  /*1bf80*/  HMMA.16816.F32 R52, R4.reuse, R12, R52 ;  /* 0x0000000c0434723c */ /* 0x040ff00000001834 */
[C---:B------:R-:W-:Y:S01]  /*1bf90*/  HMMA.16816.F32 R56, R4.reuse, R14, R56 ;  /* 0x0000000e0438723c */ /* 0x040fe20000001838 */
[----:B------:R-:W3:Y:S07]  /*1bfa0*/  LDSM.16.MT88.4 R12, [R233+0x14800] ;  /* 0x01480000e90c783b */ /* 0x000eee0000004200 */
[C---:B------:R-:W-:Y:S08]  /*1bfb0*/  HMMA.16816.F32 R60, R4.reuse, R24, R60 ;  /* 0x00000018043c723c */ /* 0x040ff0000000183c */
        /* <DEDUP_REMOVED lines=10> */
[----:B------:R-:W-:Y:S07]  /*1c060*/  LDSM.16.MT88.4 R24, [R231+0x14800] ;  /* 0x01480000e718783b */ /* 0x000fee0000004200 */
[C---:B-1----:R-:W-:Y:S08]  /*1c070*/  HMMA.16816.F32 R100, R4.reuse, R8, R100 ;  /* 0x000000080464723c */ /* 0x042ff00000001864 */
[C---:B------:R-:W-:Y:S01]  /*1c080*/  HMMA.16816.F32 R104, R4.reuse, R10, R104 ;  /* 0x0000000a0468723c */ /* 0x040fe20000001868 */
[----:B------:R-:W1:Y:S07]  /*1c090*/  LDSM.16.MT88.4 R8, [R231+0x16800] ;  /* 0x01680000e708783b */ /* 0x000e6e0000004200 */
[C---:B------:R-:W-:Y:S08]  /*1c0a0*/  HMMA.16816.F32 R84, R4.reuse, R20, R84 ;  /* 0x000000140454723c */ /* 0x040ff00000001854 */
[C---:B------:R-:W-:Y:S01]  /*1c0b0*/  HMMA.16816.F32 R88, R4.reuse, R22, R88 ;  /* 0x000000160458723c */ /* 0x040fe20000001858 */
[----:B------:R-:W4:Y:S07]  /*1c0c0*/  LDSM.16.MT88.4 R20, [R233+0x16800] ;  /* 0x01680000e914783b */ /* 0x000f2e0000004200 */
        /* <DEDUP_REMOVED lines=14> */
[----:B------:R-:W1:Y:S07]  /*1c1b0*/  LDSM.16.MT88.4 R24, [R232+0x11000] ;  /* 0x01100000e818783b */ /* 0x000e6e0000004200 */
[C---:B----4-:R-:W-:Y:S08]  /*1c1c0*/  HMMA.16816.F32 R124, R4.reuse, R20, R124 ;  /* 0x00000014047c723c */ /* 0x050ff0000000187c */
[C---:B------:R-:W-:Y:S01]  /*1c1d0*/  HMMA.16816.F32 R128, R4.reuse, R22, R128 ;  /* 0x000000160480723c */ /* 0x040fe20000001880 */
[----:B------:R-:W4:Y:S07]  /*1c1e0*/  LDSM.16.MT88.4 R20, [R230+0x11000] ;  /* 0x01100000e614783b */ /* 0x000f2e0000004200 */
[C---:B--2---:R-:W-:Y:S08]  /*1c1f0*/  HMMA.16816.F32 R148, R4.reuse, R16, R148 ;  /* 0x000000100494723c */ /* 0x044ff00000001894 */
[----:B------:R-:W-:Y:S01]  /*1c200*/  HMMA.16816.F32 R144, R4, R18, R144 ;  /* 0x000000120490723c */ /* 0x000fe20000001890 */
[----:B------:R-:W2:Y:S06]  /*1c210*/  LDSM.16.MT88.4 R16, [R233+0x13000] ;  /* 0x01300000e910783b */ /* 0x000eac0000004200 */
[----:B-----5:R-:W-:Y:S01]  /*1c220*/  F2FP.PACK_AB R4, R185, R178 ;  /* 0x000000b2b904723e */ /* 0x020fe200000000ff */
        /* <DEDUP_REMOVED lines=9> */
[----:B---3--:R-:W-:Y:S01]  /*1c2c0*/  HMMA.16816.F32 R160, R4, R12, R160 ;  /* 0x0000000c04a0723c */ /* 0x008fe200000018a0 */
[----:B------:R-:W-:Y:S02]  /*1c2d0*/  FADD.FTZ R187, R187, R180 ;  /* 0x000000b4bbbb7221 */ /* 0x000fe40000010000 */
[----:B------:R-:W-:-:S05]  /*1c2e0*/  FADD.FTZ R193, R193, R186 ;  /* 0x000000bac1c17221 */ /* 0x000fca0000010000 */
[C---:B------:R-:W-:Y:S01]  /*1c2f0*/  HMMA.16816.F32 R156, R4.reuse, R14, R156 ;  /* 0x0000000e049c723c */ /* 0x040fe2000000189c */
[----:B------:R-:W3:Y:S07]  /*1c300*/  LDSM.16.MT88.4 R12, [R232+0x13000] ;  /* 0x01300000e80c783b */ /* 0x000eee0000004200 */
[C---:B-1----:R-:W-:Y:S08]  /*1c310*/  HMMA.16816.F32 R44, R4.reuse, R8, R44 ;  /* 0x00000008042c723c */ /* 0x042ff0000000182c */
[C---:B------:R-:W-:Y:S01]  /*1c320*/  HMMA.16816.F32 R48, R4.reuse, R10, R48 ;  /* 0x0000000a0430723c */ /* 0x040fe20000001830 */
[----:B------:R-:W1:Y:S07]  /*1c330*/  LDSM.16.MT88.4 R8, [R231+0x13000] ;  /* 0x01300000e708783b */ /* 0x000e6e0000004200 */
[C---:B------:R-:W-:Y:S08]  /*1c340*/  HMMA.16816.F32 R36, R4.reuse, R24, R36 ;  /* 0x000000180424723c */ /* 0x040ff00000001824 */
[C---:B------:R-:W-:Y:S01]  /*1c350*/  HMMA.16816.F32 R40, R4.reuse, R26, R40 ;  /* 0x0000001a0428723c */ /* 0x040fe20000001828 */
[----:B------:R-:W5:Y:S07]  /*1c360*/  LDSM.16.MT88.4 R24, [R230+0x13000] ;  /* 0x01300000e618783b */ /* 0x000f6e0000004200 */
[C---:B----4-:R-:W-:Y:S08]  /*1c370*/  HMMA.16816.F32 R52, R4.reuse, R20, R52 ;  /* 0x000000140434723c */ /* 0x050ff00000001834 */
        /* <DEDUP_REMOVED lines=11> */
[C---:B-----5:R-:W-:Y:S08]  /*1c430*/  HMMA.16816.F32 R84, R4.reuse, R24, R84 ;  /* 0x000000180454723c */ /* 0x060ff00000001854 */
        /* <DEDUP_REMOVED lines=16> */
[----:B------:R-:W-:Y:S07]  /*1c540*/  LDSM.16.MT88.4 R24, [R230+0x11800] ;  /* 0x01180000e618783b */ /* 0x000fee0000004200 */
[C---:B----4-:R-:W-:Y:S08]  /*1c550*/  HMMA.16816.F32 R132, R4.reuse, R20, R132 ;  /* 0x000000140484723c */ /* 0x050ff00000001884 */
[C---:B------:R-:W-:Y:S01]  /*1c560*/  HMMA.16816.F32 R152, R4.reuse, R22, R152 ;  /* 0x000000160498723c */ /* 0x040fe20000001898 */
[----:B------:R-:W-:Y:S07]  /*1c570*/  LDSM.16.MT88.4 R20, [R232+0x13800] ;  /* 0x01380000e814783b */ /* 0x000fee0000004200 */
[C---:B--2---:R-:W-:Y:S08]  /*1c580*/  HMMA.16816.F32 R136, R4.reuse, R16, R136 ;  /* 0x000000100488723c */ /* 0x044ff00000001888 */
[C---:B------:R-:W-:Y:S01]  /*1c590*/  HMMA.16816.F32 R140, R4.reuse, R18, R140 ;  /* 0x00000012048c723c */ /* 0x040fe2000000188c */
[----:B------:R-:W-:Y:S07]  /*1c5a0*/  LDSM.16.MT88.4 R16, [R230+0x13800] ;  /* 0x01380000e610783b */ /* 0x000fee0000004200 */
[C---:B---3--:R-:W-:Y:S08]  /*1c5b0*/  HMMA.16816.F32 R148, R4.reuse, R12, R148 ;  /* 0x0000000c0494723c */ /* 0x048ff00000001894 */
[----:B------:R-:W-:Y:S01]  /*1c5c0*/  HMMA.16816.F32 R144, R4, R14, R144 ;  /* 0x0000000e0490723c */ /* 0x000fe20000001890 */
[----:B------:R-:W2:Y:S06]  /*1c5d0*/  LDSM.16.MT88.4 R12, [R233+0x13800] ;  /* 0x01380000e90c783b */ /* 0x000eac0000004200 */
        /* <DEDUP_REMOVED lines=15> */
[C---:B------:R-:W-:Y:S08]  /*1c6d0*/  HMMA.16816.F32 R44, R4.reuse, R28, R44 ;  /* 0x0000001c042c723c */ /* 0x040ff0000000182c */
[C---:B--2---:R-:W-:Y:S08]  /*1c6e0*/  HMMA.16816.F32 R60, R4.reuse, R12, R60 ;  /* 0x0000000c043c723c */ /* 0x044ff0000000183c */
[C---:B------:R-:W-:Y:S01]  /*1c6f0*/  HMMA.16816.F32 R64, R4.reuse, R14, R64 ;  /* 0x0000000e0440723c */ /* 0x040fe20000001840 */
[----:B------:R-:W2:Y:S07]  /*1c700*/  LDSM.16.MT88.4 R12, [R233+0x15800] ;  /* 0x01580000e90c783b */ /* 0x000eae0000004200 */
[C---:B------:R-:W-:Y:S01]  /*1c710*/  HMMA.16816.F32 R48, R4.reuse, R30, R48 ;  /* 0x0000001e0430723c */ /* 0x040fe20000001830 */
[----:B------:R-:W-:Y:S07]  /*1c720*/  LDSM.16.MT88.4 R28, [R232+0x15800] ;  /* 0x01580000e81c783b */ /* 0x000fee0000004200 */
[C---:B------:R-:W-:Y:S08]  /*1c730*/  HMMA.16816.F32 R52, R4.reuse, R24, R52 ;  /* 0x000000180434723c */ /* 0x040ff00000001834 */
[C---:B-1----:R-:W-:Y:S08]  /*1c740*/  HMMA.16816.F32 R76, R4.reuse, R8, R76 ;  /* 0x00000008044c723c */ /* 0x042ff0000000184c */
[C---:B------:R-:W-:Y:S01]  /*1c750*/  HMMA.16816.F32 R80, R4.reuse, R10, R80 ;  /* 0x0000000a0450723c */ /* 0x040fe20000001850 */
[----:B------:R-:W1:Y:S07]  /*1c760*/  LDSM.16.MT88.4 R8, [R233+0x17800] ;  /* 0x01780000e908783b */ /* 0x000e6e0000004200 */
[C---:B------:R-:W-:Y:S01]  /*1c770*/  HMMA.16816.F32 R56, R4.reuse, R26, R56 ;  /* 0x0000001a0438723c */ /* 0x040fe20000001838 */
[----:B------:R-:W3:Y:S07]  /*1c780*/  LDSM.16.MT88.4 R24, [R231+0x15800] ;  /* 0x01580000e718783b */ /* 0x000eee0000004200 */
[C---:B------:R-:W-:Y:S08]  /*1c790*/  HMMA.16816.F32 R68, R4.reuse, R20, R68 ;  /* 0x000000140444723c */ /* 0x040ff00000001844 */
[C---:B------:R-:W-:Y:S01]  /*1c7a0*/  HMMA.16816.F32 R72, R4.reuse, R22, R72 ;  /* 0x000000160448723c */ /* 0x040fe20000001848 */
[----:B------:R-:W4:Y:S07]  /*1c7b0*/  LDSM.16.MT88.4 R20, [R230+0x15800] ;  /* 0x01580000e614783b */ /* 0x000f2e0000004200 */
[C---:B------:R-:W-:Y:S08]  /*1c7c0*/  HMMA.16816.F32 R84, R4.reuse, R16, R84 ;  /* 0x000000100454723c */ /* 0x040ff00000001854 */
        /* <DEDUP_REMOVED lines=8> */
[C---:B------:R-:W-:Y:S08]  /*1c850*/  HMMA.16816.F32 R36, R4.reuse, R32, R36 ;  /* 0x000000200424723c */ /* 0x040ff00000001824 */
[C---:B------:R-:W-:Y:S08]  /*1c860*/  HMMA.16816.F32 R40, R4.reuse, R34, R40 ;  /* 0x000000220428723c */ /* 0x040ff00000001828 */
[C---:B------:R-:W-:Y:S08]  /*1c870*/  HMMA.16816.F32 R100, R4.reuse, R28, R100 ;  /* 0x0000001c0464723c */ /* 0x040ff00000001864 */
[C---:B------:R-:W-:Y:S08]  /*1c880*/  HMMA.16816.F32 R104, R4.reuse, R30, R104 ;  /* 0x0000001e0468723c */ /* 0x040ff00000001868 */
[C---:B---3--:R-:W-:Y:S08]  /*1c890*/  HMMA.16816.F32 R108, R4.reuse, R24, R108 ;  /* 0x00000018046c723c */ /* 0x048ff0000000186c */
        /* <DEDUP_REMOVED lines=8> */
[----:B------:R-:W-:Y:S01]  /*1c920*/  HMMA.16816.F32 R144, R4, R10, R144 ;  /* 0x0000000a0490723c */ /* 0x000fe20000001890 */
[----:B------:R-:W-:Y:S03]  /*1c930*/  @!UPT UIADD3 URZ, URZ, URZ, URZ ;  /* 0x0000003f3f3ff290 */ /* 0x000fe6000fffe03f */
[----:B------:R-:W-:Y:S11]  /*1c940*/  @!P5 BRA `(.L_x_1091) ;  /* 0x000045500000d947 */ /* 0x000ff60003800000 */
[----:B------:R-:W-:Y:S01]  /*1c950*/  IADD3 R250, R165, -0x2, RZ ;  /* 0xfffffffea5fa7810 */ /* 0x000fe20007ffe0ff */
[----:B------:R-:W-:Y:S01]  /*1c960*/  IMAD.MOV.U32 R0, RZ, RZ, R3 ;  /* 0x000000ffff007224 */ /* 0x000fe200078e0003 */
[----:B------:R-:W-:-:S07]  /*1c970*/  MOV R165, R164 ;  /* 0x000000a400a57202 */ /* 0x000fce0000000f00 */
.L_x_1100:
[----:B------:R-:W-:Y:S01]  /*1c980*/  ULDC.64 UR4, c[0x0][0x40] ;  /* 0x0000100000047ab9 */ /* 0x000fe20000000a00 */
[----:B------:R-:W-:Y:S04]  /*1c990*/  DEPBAR.LE SB0, 0x0 ;  /* 0x000080000000791a */ /* 0x000fe80000000000 */
[----:B------:R-:W-:Y:S01]  /*1c9a0*/  ISETP.NE.U32.AND P0, PT, R248, RZ, PT ;  /* 0x000000fff800720c */ /* 0x000fe20003f05070 */
[----:B------:R-:W-:Y:S03]  /*1c9b0*/  UIADD3 UR4, UP0, UR4, 0x160, URZ ;  /* 0x0000016004047890 */ /* 0x000fe6000ff1e03f */
[----:B------:R-:W-:Y:S01]  /*1c9c0*/  ISETP.NE.AND.EX P0, PT, R249, RZ, PT, P0 ;  /* 0x000000fff900720c */ /* 0x000fe20003f05300 */
[----:B------:R-:W-:Y:S02]  /*1c9d0*/  UIADD3.X UR5, URZ, UR5, URZ, UP0, !UPT ;  /* 0x000000053f057290 */ /* 0x000fe400087fe43f */
[----:B------:R-:W-:Y:S04]  /*1c9e0*/  IMAD.U32 R2, RZ, RZ, UR4 ;  /* 0x00000004ff027e24 */ /* 0x000fe8000f8e00ff */
[----:B------:R-:W-:Y:S01]  /*1c9f0*/  IMAD.U32 R3, RZ, RZ, UR5 ;  /* 0x00000005ff037e24 */ /* 0x000fe2000f8e00ff */
[----:B------:R-:W-:Y:S01]  /*1ca00*/  WARPSYNC 0xffffffff ;  /* 0xffffffff00007948 */ /* 0x000fe20003800000 */
[----:B------:R-:W-:Y:S06]  /*1ca10*/  BAR.SYNC.DEFER_BLOCKING 0x0 ;  /* 0x0000000000007b1d */ /* 0x000fec0000010000 */
[----:B------:R-:W-:Y:S01]  /*1ca20*/  BSSY B0, `(.L_x_1092) ;  /* 0x0000046000007945 */ /* 0x000fe20003800000 */
[----:B------:R-:W-:-:S05]  /*1ca30*/  @!P0 BRA `(.L_x_1093) ;  /* 0x0000040000008947 */ /* 0x000fca0003800000 */
[----:B------:R-:W-:Y:S02]  /*1ca40*/  ULDC.64 UR4, c[0x0][0x118] ;  /* 0x0000460000047ab9 */ /* 0x000fe40000000a00 */
[----:B------:R-:W2:Y:S02]  /*1ca50*/  LD.E R11, [R2.64+0x170] ;  /* 0x00017004020b7980 */ /* 0x000ea4000c101900 */
[-C--:B--2---:R-:W-:Y:S02]  /*1ca60*/  IABS R8, R11.reuse ;  /* 0x0000000b00087213 */ /* 0x084fe40000000000 */
[-C--:B------:R-:W-:Y:S02]  /*1ca70*/  IABS R6, R11.reuse ;  /* 0x0000000b00067213 */ /* 0x080fe40000000000 */
[----:B------:R-:W1:Y:S03]  /*1ca80*/  I2F.RP R9, R8 ;  /* 0x0000000800097306 */ /* 0x000e660000209400 */
[----:B------:R-:W-:Y:S07]  /*1ca90*/  IMAD.MOV R6, RZ, RZ, -R6 ;  /* 0x000000ffff067224 */ /* 0x000fee00078e0a06 */
[----:B-1----:R-:W1:Y:S02]  /*1caa0*/  MUFU.RCP R4, R9 ;  /* 0x0000000900047308 */ /* 0x002e640000001000 */
[----:B-1----:R-:W-:Y:S01]  /*1cab0*/  IADD3 R14, R4, 0xffffffe, RZ ;  /* 0x0ffffffe040e7810 */ /* 0x002fe20007ffe0ff */
[----:B------:R-:W-:Y:S07]  /*1cac0*/  IMAD.SHL.U32 R4, R250, 0x40, RZ ;  /* 0x00000040fa047824 */ /* 0x000fee00078e00ff */
[----:B------:R-:W1:Y:S01]  /*1cad0*/  F2I.FTZ.U32.TRUNC.NTZ R15, R14 ;  /* 0x0000000e000f7305 */ /* 0x000e62000021f000 */
[C---:B------:R-:W-:Y:S02]  /*1cae0*/  IADD3 R12, R4.reuse, 0x40, RZ ;  /* 0x00000040040c7810 */ /* 0x040fe40007ffe0ff */
[----:B------:R-:W-:Y:S02]  /*1caf0*/  IABS R5, R4 ;  /* 0x0000000400057213 */ /* 0x000fe40000000000 */
[-C--:B------:R-:W-:Y:S04]  /*1cb00*/  LOP3.LUT R4, R4, R11.reuse, RZ, 0x3c, !PT ;  /* 0x0000000b04047212 */ /* 0x080fe800078e3cff */
[----:B------:R-:W-:Y:S01]  /*1cb10*/  ISETP.GE.AND P0, PT, R4, RZ, PT ;  /* 0x000000ff0400720c */ /* 0x000fe20003f06270 */
[--C-:B-1----:R-:W-:Y:S02]  /*1cb20*/  IMAD.MOV R7, RZ, RZ, -R15.reuse ;  /* 0x000000ffff077224 */ /* 0x102fe400078e0a0f */
[----:B------:R-:W-:Y:S02]  /*1cb30*/  IMAD.MOV.U32 R14, RZ, RZ, RZ ;  /* 0x000000ffff0e7224 */ /* 0x000fe400078e00ff */
[----:B------:R-:W-:Y:S01]  /*1cb40*/  IMAD R10, R7, R8, RZ ;  /* 0x00000008070a7224 */ /* 0x000fe200078e02ff */
[----:B------:R-:W-:Y:S02]  /*1cb50*/  IABS R7, R12 ;  /* 0x0000000c00077213 */ /* 0x000fe40000000000 */
[----:B------:R-:W-:Y:S01]  /*1cb60*/  LOP3.LUT R12, R12, R11, RZ, 0x3c, !PT ;  /* 0x0000000b0c0c7212 */ /* 0x000fe200078e3cff */
[----:B------:R-:W-:Y:S02]  /*1cb70*/  IMAD.HI.U32 R10, R15, R10, R14 ;  /* 0x0000000a0f0a7227 */ /* 0x000fe400078e000e */
[----:B------:R-:W2:Y:S01]  /*1cb80*/  LD.E.64 R14, [R2.64+0x28] ;  /* 0x00002804020e7980 */ /* 0x000ea2000c101b00 */
[----:B------:R-:W-:Y:S03]  /*1cb90*/  ISETP.GE.AND P2, PT, R12, RZ, PT ;  /* 0x000000ff0c00720c */ /* 0x000fe60003f46270 */
        /* <DEDUP_REMOVED lines=12> */
[----:B------:R-:W-:Y:S02]  /*1cc60*/  ISETP.NE.AND P1, PT, R11, RZ, PT ;  /* 0x000000ff0b00720c */ /* 0x000fe40003f25270 */
[----:B------:R-:W-:Y:S07]  /*1cc70*/  LOP3.LUT R7, RZ, R11, RZ, 0x33, !PT ;  /* 0x0000000bff077212 */ /* 0x000fee00078e33ff */
[----:B------:R-:W-:Y:S02]  /*1cc80*/  @P4 IADD3 R9, R9, 0x1, RZ ;  /* 0x0000000109094810 */ /* 0x000fe40007ffe0ff */
[----:B------:R-:W-:Y:S03]  /*1cc90*/  @P5 IADD3 R10, R10, 0x1, RZ ;  /* 0x000000010a0a5810 */ /* 0x000fe60007ffe0ff */
[----:B------:R-:W-:Y:S02]  /*1cca0*/  @!P0 IMAD.MOV R9, RZ, RZ, -R9 ;  /* 0x000000ffff098224 */ /* 0x000fe400078e0a09 */
[----:B------:R-:W-:Y:S03]  /*1ccb0*/  @!P2 IMAD.MOV R10, RZ, RZ, -R10 ;  /* 0x000000ffff0aa224 */ /* 0x000fe600078e0a0a */
[C---:B------:R-:W-:Y:S02]  /*1ccc0*/  SEL R13, R7.reuse, R9, !P1 ;  /* 0x00000009070d7207 */ /* 0x040fe40004800000 */
[----:B------:R-:W-:Y:S01]  /*1ccd0*/  SEL R7, R7, R10, !P1 ;  /* 0x0000000a07077207 */ /* 0x000fe20004800000 */
[----:B------:R-:W3:Y:S01]  /*1cce0*/  LD.E.64 R8, [R2.64+0x40] ;  /* 0x0000400402087980 */ /* 0x000ee2000c101b00 */
[-C--:B------:R-:W-:Y:S02]  /*1ccf0*/  LEA R18, P1, R13, R248.reuse, 0x2 ;  /* 0x000000f80d127211 */ /* 0x080fe400078210ff */
[C---:B------:R-:W-:Y:S01]  /*1cd00*/  LEA R16, P0, R7.reuse, R248, 0x2 ;  /* 0x000000f807107211 */ /* 0x040fe200078010ff */
[----:B------:R-:W-:Y:S01]  /*1cd10*/  IMAD.IADD R6, R7, 0x1, -R13 ;  /* 0x0000000107067824 */ /* 0x000fe200078e0a0d */
[-C--:B------:R-:W-:Y:S02]  /*1cd20*/  LEA.HI.X.SX32 R19, R13, R249.reuse, 0x2, P1 ;  /* 0x000000f90d137211 */ /* 0x080fe400008f16ff */
[----:B------:R-:W-:Y:S01]  /*1cd30*/  LEA.HI.X.SX32 R17, R7, R249, 0x2, P0 ;  /* 0x000000f907117211 */ /* 0x000fe200000f16ff */
[----:B------:R-:W-:Y:S02]  /*1cd40*/  IMAD R11, R11, R6, -0x40 ;  /* 0xffffffc00b0b7424 */ /* 0x000fe400078e0206 */
[----:B------:R-:W4:Y:S03]  /*1cd50*/  LD.E R4, [R18.64] ;  /* 0x0000000412047980 */ /* 0x000f26000c101900 */
[----:B------:R-:W-:Y:S01]  /*1cd60*/  SHF.R.S32.HI R7, RZ, 0x1f, R11 ;  /* 0x0000001fff077819 */ /* 0x000fe2000001140b */
[----:B------:R-:W4:Y:S01]  /*1cd70*/  LD.E R5, [R16.64] ;  /* 0x0000000410057980 */ /* 0x000f22000c101900 */
[-C--:B---3--:R-:W-:Y:S02]  /*1cd80*/  IMAD R6, R9, R11.reuse, RZ ;  /* 0x0000000b09067224 */ /* 0x088fe400078e02ff */
[C---:B------:R-:W-:Y:S04]  /*1cd90*/  IMAD.WIDE.U32 R10, R8.reuse, R11, RZ ;  /* 0x0000000b080a7225 */ /* 0x040fe800078e00ff */
[----:B------:R-:W-:Y:S04]  /*1cda0*/  IMAD R6, R8, R7, R6 ;  /* 0x0000000708067224 */ /* 0x000fe800078e0206 */
[----:B------:R-:W-:Y:S02]  /*1cdb0*/  IMAD.IADD R11, R11, 0x1, R6 ;  /* 0x000000010b0b7824 */ /* 0x000fe400078e0206 */
[----:B----4-:R-:W-:Y:S04]  /*1cdc0*/  IMAD.IADD R5, R4, 0x1, -R5 ;  /* 0x0000000104057824 */ /* 0x010fe800078e0a05 */
[----:B--2---:R-:W-:Y:S01]  /*1cdd0*/  IMAD R7, R15, R5, RZ ;  /* 0x000000050f077224 */ /* 0x004fe200078e02ff */
[----:B------:R-:W-:Y:S01]  /*1cde0*/  SHF.R.S32.HI R4, RZ, 0x1f, R5 ;  /* 0x0000001fff047819 */ /* 0x000fe20000011405 */
[----:B------:R-:W-:Y:S04]  /*1cdf0*/  IMAD.WIDE.U32 R10, R5, R14, R10 ;  /* 0x0000000e050a7225 */ /* 0x000fe800078e000a */
[----:B------:R-:W-:Y:S02]  /*1ce00*/  IMAD R7, R14, R4, R7 ;  /* 0x000000040e077224 */ /* 0x000fe400078e0207 */
[----:B------:R-:W-:Y:S02]  /*1ce10*/  IMAD.MOV.U32 R9, RZ, RZ, R10 ;  /* 0x000000ffff097224 */ /* 0x000fe400078e000a */
[----:B------:R-:W-:Y:S01]  /*1ce20*/  IMAD.IADD R4, R11, 0x1, R7 ;  /* 0x000000010b047824 */ /* 0x000fe200078e0207 */
[----:B------:R-:W-:-:S05]  /*1ce30*/  BRA `(.L_x_1094) ;  /* 0x0000004000007947 */ /* 0x000fca0003800000 */
.L_x_1093:
[----:B------:R-:W-:Y:S02]  /*1ce40*/  ULDC.64 UR4, c[0x0][0x118] ;  /* 0x0000460000047ab9 */ /* 0x000fe40000000a00 */
[----:B------:R-:W2:Y:S02]  /*1ce50*/  LD.E R9, [R2.64+0x40] ;  /* 0x0000400402097980 */ /* 0x000ea4000c101900 */
[----:B--2---:R-:W-:Y:S04]  /*1ce60*/  LEA R9, -R9, RZ, 0x6 ;  /* 0x000000ff09097211 */ /* 0x004fe800078e31ff */
[----:B------:R-:W-:Y:S02]  /*1ce70*/  SHF.R.S32.HI R4, RZ, 0x1f, R9 ;  /* 0x0000001fff047819 */ /* 0x000fe40000011409 */
.L_x_1094:
[----:B------:R-:W-:Y:S05]  /*1ce80*/  BSYNC B0 ;  /* 0x0000000000007941 */ /* 0x000fea0003800000 */
.L_x_1092:
[----:B------:R1:W-:Y:S01]  /*1ce90*/  STL.64 [R1], R2 ;  /* 0x0000000201007387 */ /* 0x0003e20000100a00 */
[C---:B------:R-:W-:Y:S01]  /*1cea0*/  LOP3.LUT P6, RZ, R247.reuse, 0x1, RZ, 0xc0, !PT ;  /* 0x00000001f7ff7812 */ /* 0x040fe200078cc0ff */
[----:B------:R-:W-:Y:S01]  /*1ceb0*/  ULDC.64 UR4, c[0x0][0x118] ;  /* 0x0000460000047ab9 */ /* 0x000fe20000000a00 */
[C---:B------:R-:W-:Y:S01]  /*1cec0*/  LOP3.LUT P4, RZ, R247.reuse, 0x4, RZ, 0xc0, !PT ;  /* 0x00000004f7ff7812 */ /* 0x040fe2000788c0ff */
[----:B------:R-:W-:Y:S01]  /*1ced0*/  BSSY B1, `(.L_x_1095) ;  /* 0x000020f000017945 */ /* 0x000fe20003800000 */
[C---:B------:R-:W-:Y:S02]  /*1cee0*/  LOP3.LUT P5, RZ, R247.reuse, 0x2, RZ, 0xc0, !PT ;  /* 0x00000002f7ff7812 */ /* 0x040fe400078ac0ff */
[----:B------:R-:W-:Y:S02]  /*1cef0*/  LOP3.LUT P3, RZ, R247, 0x8, RZ, 0xc0, !PT ;  /* 0x00000008f7ff7812 */ /* 0x000fe4000786c0ff */
[-C--:B------:R-:W-:Y:S04]  /*1cf00*/  IADD3 R7, P1, R9, R234.reuse, RZ ;  /* 0x000000ea09077210 */ /* 0x080fe80007f3e0ff */
[C---:B------:R-:W-:Y:S01]  /*1cf10*/  IADD3 R5, P2, R7.reuse, R234, RZ ;  /* 0x000000ea07057210 */ /* 0x040fe20007f5e0ff */
[--C-:B------:R-:W-:Y:S01]  /*1cf20*/  IMAD.X R6, R4, 0x1, R235.reuse, P1 ;  /* 0x0000000104067824 */ /* 0x100fe200008e06eb */
[CC--:B------:R-:W-:Y:S04]  /*1cf30*/  @P6 LEA R16, P1, R7.reuse, R188.reuse, 0x1 ;  /* 0x000000bc07106211 */ /* 0x0c0fe800078208ff */
[CC--:B------:R-:W-:Y:S02]  /*1cf40*/  @P6 LEA.HI.X R17, R7.reuse, R189.reuse, R6, 0x1, P1 ;  /* 0x000000bd07116211 */ /* 0x0c0fe400008f0c06 */
[-C--:B------:R-:W-:Y:S02]  /*1cf50*/  @P3 LEA R8, P1, R7, R188.reuse, 0x1 ;  /* 0x000000bc07083211 */ /* 0x080fe400078208ff */
[CC--:B-1----:R-:W-:Y:S04]  /*1cf60*/  LEA R2, P0, R9.reuse, R188.reuse, 0x1 ;  /* 0x000000bc09027211 */ /* 0x0c2fe800078008ff */
[-C--:B------:R-:W-:Y:S01]  /*1cf70*/  LEA.HI.X R3, R9, R189.reuse, R4, 0x1, P0 ;  /* 0x000000bd09037211 */ /* 0x080fe200000f0c04 */
[--C-:B------:R-:W-:Y:S01]  /*1cf80*/  IMAD.X R4, R6, 0x1, R235.reuse, P2 ;  /* 0x0000000106047824 */ /* 0x100fe200010e06eb */
[CC--:B------:R-:W-:Y:S02]  /*1cf90*/  @P4 LEA R10, P2, R7.reuse, R188.reuse, 0x1 ;  /* 0x000000bc070a4211 */ /* 0x0c0fe400078408ff */
[CC--:B------:R-:W-:Y:S01]  /*1cfa0*/  @P5 LEA R12, P0, R7.reuse, R188.reuse, 0x1 ;  /* 0x000000bc070c5211 */ /* 0x0c0fe200078008ff */
[----:B------:R-:W-:Y:S01]  /*1cfb0*/  @!PT LDS RZ, [RZ] ;  /* 0x00000000fffff984 */ /* 0x000fe20000000800 */
[----:B------:R-:W-:Y:S01]  /*1cfc0*/  @!PT LDS RZ, [RZ] ;  /* 0x00000000fffff984 */ /* 0x000fe20000000800 */
[----:B------:R-:W-:Y:S01]  /*1cfd0*/  @!PT LDS RZ, [RZ] ;  /* 0x00000000fffff984 */ /* 0x000fe20000000800 */
[----:B------:R1:W-:Y:S01]  /*1cfe0*/  @P6 LDGSTS.E.BYPASS.LTC128B.128 [R245+0x10000], [R2.64] ;  /* 0x1000000002f56fae */ /* 0x0003e2000b901d44 */
[-CC-:B------:R-:W-:Y:S02]  /*1cff0*/  @P4 LEA.HI.X R11, R7, R189.reuse, R6.reuse, 0x1, P2 ;  /* 0x000000bd070b4211 */ /* 0x180fe400010f0c06 */
[-C--:B------:R-:W-:Y:S01]  /*1d000*/  @P5 LEA R22, P2, R5, R188.reuse, 0x1 ;  /* 0x000000bc05165211 */ /* 0x080fe200078408ff */
[----:B------:R-:W-:Y:S01]  /*1d010*/  @!P6 STS.128 [R245+0x10000], RZ ;  /* 0x010000fff500e388 */ /* 0x000fe20000000c00 */
[-CC-:B------:R-:W-:Y:S02]  /*1d020*/  @P5 LEA.HI.X R13, R7, R189.reuse, R6.reuse, 0x1, P0 ;  /* 0x000000bd070d5211 */ /* 0x180fe400000f0c06 */
[----:B------:R-:W-:Y:S02]  /*1d030*/  @P6 LEA R14, P0, R5, R188, 0x1 ;  /* 0x000000bc050e6211 */ /* 0x000fe400078008ff */
[-C--:B------:R-:W-:Y:S02]  /*1d040*/  @P3 LEA.HI.X R9, R7, R189.reuse, R6, 0x1, P1 ;  /* 0x000000bd07093211 */ /* 0x080fe400008f0c06 */
[CCC-:B------:R-:W-:Y:S02]  /*1d050*/  @P5 LEA.HI.X R23, R5.reuse, R189.reuse, R4.reuse, 0x1, P2 ;  /* 0x000000bd05175211 */ /* 0x1c0fe400010f0c04 */
[C---:B------:R-:W-:Y:S02]  /*1d060*/  IADD3 R6, P2, R5.reuse, R234, RZ ;  /* 0x000000ea05067210 */ /* 0x040fe40007f5e0ff */
[CC--:B------:R-:W-:Y:S02]  /*1d070*/  @P4 LEA R20, P1, R5.reuse, R188.reuse, 0x1 ;  /* 0x000000bc05144211 */ /* 0x0c0fe400078208ff */
[CCC-:B------:R-:W-:Y:S02]  /*1d080*/  @P6 LEA.HI.X R15, R5.reuse, R189.reuse, R4.reuse, 0x1, P0 ;  /* 0x000000bd050f6211 */ /* 0x1c0fe400000f0c04 */
[CC--:B------:R-:W-:Y:S02]  /*1d090*/  @P3 LEA R18, P0, R5.reuse, R188.reuse, 0x1 ;  /* 0x000000bc05123211 */ /* 0x0c0fe400078008ff */
[CCC-:B------:R-:W-:Y:S02]  /*1d0a0*/  @P4 LEA.HI.X R21, R5.reuse, R189.reuse, R4.reuse, 0x1, P1 ;  /* 0x000000bd05154211 */ /* 0x1c0fe400008f0c04 */
[-C--:B------:R-:W-:Y:S01]  /*1d0b0*/  @P3 LEA.HI.X R19, R5, R189.reuse, R4, 0x1, P0 ;  /* 0x000000bd05133211 */ /* 0x080fe200000f0c04 */
[----:B------:R-:W-:Y:S01]  /*1d0c0*/  IMAD.X R4, R4, 0x1, R235, P2 ;  /* 0x0000000104047824 */ /* 0x000fe200010e06eb */
[CC--:B------:R-:W-:Y:S01]  /*1d0d0*/  @P6 LEA R24, P0, R6.reuse, R188.reuse, 0x1 ;  /* 0x000000bc06186211 */ /* 0x0c0fe200078008ff */
[--C-:B------:R-:W-:Y:S01]  /*1d0e0*/  @P5 IMAD.MOV.U32 R5, RZ, RZ, R3.reuse ;  /* 0x000000ffff055224 */ /* 0x100fe200078e0003 */
[CC--:B------:R-:W-:Y:S02]  /*1d0f0*/  @P5 LEA R30, P2, R6.reuse, R188.reuse, 0x1 ;  /* 0x000000bc061e5211 */ /* 0x0c0fe400078408ff */
[CC--:B------:R-:W-:Y:S02]  /*1d100*/  @P4 LEA R28, P1, R6.reuse, R188.reuse, 0x1 ;  /* 0x000000bc061c4211 */ /* 0x0c0fe400078208ff */
[CCC-:B------:R-:W-:Y:S02]  /*1d110*/  @P6 LEA.HI.X R25, R6.reuse, R189.reuse, R4.reuse, 0x1, P0 ;  /* 0x000000bd06196211 */ /* 0x1c0fe400000f0c04 */
[C---:B------:R-:W-:Y:S02]  /*1d120*/  @P3 LEA R188, P0, R6.reuse, R188, 0x1 ;  /* 0x000000bc06bc3211 */ /* 0x040fe400078008ff */
[CCC-:B------:R-:W-:Y:S02]  /*1d130*/  @P5 LEA.HI.X R31, R6.reuse, R189.reuse, R4.reuse, 0x1, P2 ;  /* 0x000000bd061f5211 */ /* 0x1c0fe400010f0c04 */
[CCC-:B------:R-:W-:Y:S02]  /*1d140*/  @P4 LEA.HI.X R29, R6.reuse, R189.reuse, R4.reuse, 0x1, P1 ;  /* 0x000000bd061d4211 */ /* 0x1c0fe400008f0c04 */
[----:B------:R-:W-:Y:S01]  /*1d150*/  @P3 LEA.HI.X R189, R6, R189, R4, 0x1, P0 ;  /* 0x000000bd06bd3211 */ /* 0x000fe200000f0c04 */
[--C-:B------:R-:W-:Y:S01]  /*1d160*/  @P5 IMAD.MOV.U32 R4, RZ, RZ, R2.reuse ;  /* 0x000000ffff045224 */ /* 0x100fe200078e0002 */
[----:B------:R-:W-:Y:S04]  /*1d170*/  ISETP.GE.AND P0, PT, R250, 0x1, PT ;  /* 0x00000001fa00780c */ /* 0x000fe80003f06270 */
[----:B------:R-:W-:Y:S01]  /*1d180*/  @!PT LDS RZ, [RZ] ;  /* 0x00000000fffff984 */ /* 0x000fe20000000800 */
[----:B------:R-:W-:Y:S01]  /*1d190*/  @!PT LDS RZ, [RZ] ;  /* 0x00000000fffff984 */ /* 0x000fe20000000800 */
[----:B------:R-:W-:Y:S01]  /*1d1a0*/  @!PT LDS RZ, [RZ] ;  /* 0x00000000fffff984 */ /* 0x000fe20000000800 */
[----:B------:R2:W-:Y:S04]  /*1d1b0*/  @P5 LDGSTS.E.BYPASS.LTC128B.128 [R245+0x12000], [R4.64+0x80] ;  /* 0x1200008004f55fae */ /* 0x0005e8000b901d44 */
[----:B------:R-:W-:Y:S01]  /*1d1c0*/  @!P5 STS.128 [R245+0x12000], RZ ;  /* 0x012000fff500d388 */ /* 0x000fe20000000c00 */
[--C-:B--2---:R-:W-:Y:S02]  /*1d1d0*/  @P4 IMAD.MOV.U32 R4, RZ, RZ, R2.reuse ;  /* 0x000000ffff044224 */ /* 0x104fe400078e0002 */
[--C-:B------:R-:W-:Y:S05]  /*1d1e0*/  @P4 IMAD.MOV.U32 R5, RZ, RZ, R3.reuse ;  /* 0x000000ffff054224 */ /* 0x100fea00078e0003 */
        /* <DEDUP_REMOVED lines=11> */
[----:B------:R-:W-:Y:S04]  /*1d2a0*/  @!P3 STS.128 [R245+0x16000], RZ ;  /* 0x016000fff500b388 */ /* 0x000fe80000000c00 */
[----:B------:R-:W-:Y:S01]  /*1d2b0*/  @!PT LDS RZ, [RZ] ;  /* 0x00000000fffff984 */ /* 0x000fe20000000800 */
[----:B------:R-:W-:Y:S01]  /*1d2c0*/  @!PT LDS RZ, [RZ] ;  /* 0x00000000fffff984 */ /* 0x000fe20000000800 */
[----:B------:R-:W-:Y:S01]  /*1d2d0*/  @!PT LDS RZ, [RZ] ;  /* 0x00000000fffff984 */ /* 0x000fe20000000800 */
[----:B------:R3:W-:Y:S04]  /*1d2e0*/  @P6 LDGSTS.E.BYPASS.LTC128B.128 [R245+0x10800], [R16.64] ;  /* 0x1080000010f56fae */ /* 0x0007e8000b901d44 */
[----:B------:R-:W-:Y:S04]  /*1d2f0*/  @!P6 STS.128 [R245+0x10800], RZ ;  /* 0x010800fff500e388 */ /* 0x000fe80000000c00 */
        /* <DEDUP_REMOVED lines=55> */
[----:B------:R-:W-:Y:S04]  /*1d670*/  LDSM.16.M88.4 R32, [R229] ;  /* 0x00000000e520783b */ /* 0x000fe80000000200 */
[----:B-1----:R-:W1:Y:S04]  /*1d680*/  LDSM.16.M88.4 R8, [R228+0x8000] ;  /* 0x00800000e408783b */ /* 0x002e680000000200 */
[----:B---3--:R-:W4:Y:S04]  /*1d690*/  LDSM.16.M88.4 R16, [R228+0x8800] ;  /* 0x00880000e410783b */ /* 0x008f280000000200 */
[----:B------:R-:W3:Y:S04]  /*1d6a0*/  LDSM.16.M88.4 R24, [R228+0x9000] ;  /* 0x00900000e418783b */ /* 0x000ee80000000200 */
[----:B------:R-:W0:Y:S04]  /*1d6b0*/  LDGDEPBAR ;  /* 0x00000000000079af */ /* 0x000e280000000000 */
[----:B------:R-:W3:Y:S04]  /*1d6c0*/  LDSM.16.M88.4 R168, [R228+0x9800] ;  /* 0x00980000e4a8783b */ /* 0x000ee80000000200 */
[----:B------:R-:W-:Y:S04]  /*1d6d0*/  LDSM.16.M88.4 R172, [R227] ;  /* 0x00000000e3ac783b */ /* 0x000fe80000000200 */
[----:B------:R-:W3:Y:S04]  /*1d6e0*/  LDSM.16.M88.4 R176, [R226] ;  /* 0x00000000e2b0783b */ /* 0x000ee80000000200 */
[----:B------:R-:W3:Y:S04]  /*1d6f0*/  LDSM.16.M88.4 R180, [R222] ;  /* 0x00000000deb4783b */ /* 0x000ee80000000200 */
[----:B------:R-:W3:Y:S04]  /*1d700*/  LDSM.16.M88.4 R184, [R221] ;  /* 0x00000000ddb8783b */ /* 0x000ee80000000200 */
[----:B--2---:R-:W2:Y:S01]  /*1d710*/  LDSM.16.M88.4 R188, [R220] ;  /* 0x00000000dcbc783b */ /* 0x004ea20000000200 */
[C---:B-1----:R-:W-:Y:S03]  /*1d720*/  HMMA.16816.F32 R4, R32.reuse, R8, RZ ;  /* 0x000000082004723c */ /* 0x042fe600000018ff */
[----:B------:R-:W-:Y:S04]  /*1d730*/  LDSM.16.M88.4 R192, [R225] ;  /* 0x00000000e1c0783b */ /* 0x000fe80000000200 */
[----:B------:R-:W1:Y:S01]  /*1d740*/  LDSM.16.M88.4 R196, [R223+0x8000] ;  /* 0x00800000dfc4783b */ /* 0x000e620000000200 */
[C---:B------:R-:W-:Y:S03]  /*1d750*/  HMMA.16816.F32 R8, R32.reuse, R10, RZ ;  /* 0x0000000a2008723c */ /* 0x040fe600000018ff */
[----:B------:R-:W1:Y:S04]  /*1d760*/  LDSM.16.M88.4 R200, [R223+0x8800] ;  /* 0x00880000dfc8783b */ /* 0x000e680000000200 */
[----:B------:R-:W-:Y:S01]  /*1d770*/  LDSM.16.M88.4 R204, [R223+0x9800] ;  /* 0x00980000dfcc783b */ /* 0x000fe20000000200 */
[C---:B----4-:R-:W-:Y:S08]  /*1d780*/  HMMA.16816.F32 R12, R32.reuse, R16, RZ ;  /* 0x00000010200c723c */ /* 0x050ff000000018ff */
[C---:B------:R-:W-:Y:S08]  /*1d790*/  HMMA.16816.F32 R16, R32.reuse, R18, RZ ;  /* 0x000000122010723c */ /* 0x040ff000000018ff */
[C---:B---3--:R-:W-:Y:S08]  /*1d7a0*/  HMMA.16816.F32 R20, R32.reuse, R24, RZ ;  /* 0x000000182014723c */ /* 0x048ff000000018ff */
[C---:B------:R-:W-:Y:S08]  /*1d7b0*/  HMMA.16816.F32 R24, R32.reuse, R26, RZ ;  /* 0x0000001a2018723c */ /* 0x040ff000000018ff */
[C---:B------:R-:W-:Y:S08]  /*1d7c0*/  HMMA.16816.F32 R28, R32.reuse, R168, RZ ;  /* 0x000000a8201c723c */ /* 0x040ff000000018ff */
[----:B------:R-:W-:Y:S01]  /*1d7d0*/  HMMA.16816.F32 R32, R32, R170, RZ ;  /* 0x000000aa2020723c */ /* 0x000fe200000018ff */
[----:B------:R-:W3:Y:S07]  /*1d7e0*/  LDSM.16.M88.4 R168, [R223+0x9000] ;  /* 0x00900000dfa8783b */ /* 0x000eee0000000200 */
[C---:B------:R-:W-:Y:S08]  /*1d7f0*/  HMMA.16816.F32 R4, R172.reuse, R176, R4 ;  /* 0x000000b0ac04723c */ /* 0x040ff00000001804 */
[C---:B------:R-:W-:Y:S01]  /*1d800*/  HMMA.16816.F32 R8, R172.reuse, R178, R8 ;  /* 0x000000b2ac08723c */ /* 0x040fe20000001808 */
[----:B------:R-:W-:Y:S07]  /*1d810*/  LDSM.16.M88.4 R176, [R224] ;  /* 0x00000000e0b0783b */ /* 0x000fee0000000200 */
[C---:B------:R-:W-:Y:S08]  /*1d820*/  HMMA.16816.F32 R12, R172.reuse, R180, R12 ;  /* 0x000000b4ac0c723c */ /* 0x040ff0000000180c */
[C---:B------:R-:W-:Y:S01]  /*1d830*/  HMMA.16816.F32 R16, R172.reuse, R182, R16 ;  /* 0x000000b6ac10723c */ /* 0x040fe20000001810 */
[----:B------:R-:W4:Y:S07]  /*1d840*/  LDSM.16.M88.4 R180, [R219] ;  /* 0x00000000dbb4783b */ /* 0x000f2e0000000200 */
[C---:B------:R-:W-:Y:S08]  /*1d850*/  HMMA.16816.F32 R20, R172.reuse, R184, R20 ;  /* 0x000000b8ac14723c */ /* 0x040ff00000001814 */
[C---:B------:R-:W-:Y:S01]  /*1d860*/  HMMA.16816.F32 R24, R172.reuse, R186, R24 ;  /* 0x000000baac18723c */ /* 0x040fe20000001818 */
[----:B------:R-:W3:Y:S07]  /*1d870*/  LDSM.16.M88.4 R184, [R219+0x800] ;  /* 0x00080000dbb8783b */ /* 0x000eee0000000200 */
[C---:B--2---:R-:W-:Y:S08]  /*1d880*/  HMMA.16816.F32 R28, R172.reuse, R188, R28 ;  /* 0x000000bcac1c723c */ /* 0x044ff0000000181c */
[----:B------:R-:W-:Y:S01]  /*1d890*/  HMMA.16816.F32 R32, R172, R190, R32 ;  /* 0x000000beac20723c */ /* 0x000fe20000001820 */
[----:B------:R-:W2:Y:S04]  /*1d8a0*/  LDSM.16.M88.4 R172, [R219+0x1000] ;  /* 0x00100000dbac783b */ /* 0x000ea80000000200 */
[----:B------:R-:W2:Y:S03]  /*1d8b0*/  LDSM.16.M88.4 R188, [R219+0x1800] ;  /* 0x00180000dbbc783b */ /* 0x000ea60000000200 */
[C---:B-1----:R-:W-:Y:S08]  /*1d8c0*/  HMMA.16816.F32 R4, R192.reuse, R196, R4 ;  /* 0x000000c4c004723c */ /* 0x042ff00000001804 */
[C---:B------:R-:W-:Y:S01]  /*1d8d0*/  HMMA.16816.F32 R8, R192.reuse, R198, R8 ;  /* 0x000000c6c008723c */ /* 0x040fe20000001808 */
[----:B------:R-:W-:Y:S07]  /*1d8e0*/  LDSM.16.M88.4 R196, [R228+0xa000] ;  /* 0x00a00000e4c4783b */ /* 0x000fee0000000200 */
[C---:B------:R-:W-:Y:S08]  /*1d8f0*/  HMMA.16816.F32 R12, R192.reuse, R200, R12 ;  /* 0x000000c8c00c723c */ /* 0x040ff0000000180c */
[C---:B------:R-:W-:Y:S01]  /*1d900*/  HMMA.16816.F32 R16, R192.reuse, R202, R16 ;  /* 0x000000cac010723c */ /* 0x040fe20000001810 */
[----:B------:R-:W-:Y:S07]  /*1d910*/  LDSM.16.M88.4 R200, [R228+0xa800] ;  /* 0x00a80000e4c8783b */ /* 0x000fee0000000200 */
[C---:B---3--:R-:W-:Y:S08]  /*1d920*/  HMMA.16816.F32 R20, R192.reuse, R168, R20 ;  /* 0x000000a8c014723c */ /* 0x048ff00000001814 */
[C---:B------:R-:W-:Y:S01]  /*1d930*/  HMMA.16816.F32 R24, R192.reuse, R170, R24 ;  /* 0x000000aac018723c */ /* 0x040fe20000001818 */
[----:B------:R-:W1:Y:S07]  /*1d940*/  LDSM.16.M88.4 R168, [R229+0x2000] ;  /* 0x00200000e5a8783b */ /* 0x000e6e0000000200 */
[C---:B------:R-:W-:Y:S08]  /*1d950*/  HMMA.16816.F32 R28, R192.reuse, R204, R28 ;  /* 0x000000ccc01c723c */ /* 0x040ff0000000181c */
[----:B------:R-:W-:Y:S01]  /*1d960*/  HMMA.16816.F32 R32, R192, R206, R32 ;  /* 0x000000cec020723c */ /* 0x000fe20000001820 */
[----:B------:R-:W3:Y:S04]  /*1d970*/  LDSM.16.M88.4 R192, [R228+0xb000] ;  /* 0x00b00000e4c0783b */ /* 0x000ee80000000200 */
[----:B------:R-:W1:Y:S03]  /*1d980*/  LDSM.16.M88.4 R204, [R228+0xb800] ;  /* 0x00b80000e4cc783b */ /* 0x000e660000000200 */
[C---:B----4-:R-:W-:Y:S08]  /*1d990*/  HMMA.16816.F32 R4, R176.reuse, R180, R4 ;  /* 0x000000b4b004723c */ /* 0x050ff00000001804 */
[C---:B------:R-:W-:Y:S01]  /*1d9a0*/  HMMA.16816.F32 R8, R176.reuse, R182, R8 ;  /* 0x000000b6b008723c */ /* 0x040fe20000001808 */
[----:B------:R-:W-:Y:S07]  /*1d9b0*/  LDSM.16.M88.4 R180, [R218] ;  /* 0x00000000dab4783b */ /* 0x000fee0000000200 */
[C---:B------:R-:W-:Y:S08]  /*1d9c0*/  HMMA.16816.F32 R12, R176.reuse, R184, R12 ;  /* 0x000000b8b00c723c */ /* 0x040ff0000000180c */
[C---:B------:R-:W-:Y:S01]  /*1d9d0*/  HMMA.16816.F32 R16, R176.reuse, R186, R16 ;  /* 0x000000bab010723c */ /* 0x040fe20000001810 */
[----:B------:R-:W-:Y:S07]  /*1d9e0*/  LDSM.16.M88.4 R184, [R217] ;  /* 0x00000000d9b8783b */ /* 0x000fee0000000200 */
[C---:B--2---:R-:W-:Y:S08]  /*1d9f0*/  HMMA.16816.F32 R20, R176.reuse, R172, R20 ;  /* 0x000000acb014723c */ /* 0x044ff00000001814 */
[C---:B------:R-:W-:Y:S01]  /*1da00*/  HMMA.16816.F32 R24, R176.reuse, R174, R24 ;  /* 0x000000aeb018723c */ /* 0x040fe20000001818 */
[----:B------:R-:W2:Y:S07]  /*1da10*/  LDSM.16.M88.4 R172, [R227+0x2000] ;  /* 0x00200000e3ac783b */ /* 0x000eae0000000200 */
[C---:B------:R-:W-:Y:S08]  /*1da20*/  HMMA.16816.F32 R28, R176.reuse, R188, R28 ;  /* 0x000000bcb01c723c */ /* 0x040ff0000000181c */
[----:B------:R-:W-:Y:S01]  /*1da30*/  HMMA.16816.F32 R32, R176, R190, R32 ;  /* 0x000000beb020723c */ /* 0x000fe20000001820 */
[----:B------:R-:W4:Y:S04]  /*1da40*/  LDSM.16.M88.4 R176, [R216] ;  /* 0x00000000d8b0783b */ /* 0x000f280000000200 */
[----:B------:R-:W2:Y:S03]  /*1da50*/  LDSM.16.M88.4 R188, [R215] ;  /* 0x00000000d7bc783b */ /* 0x000ea60000000200 */
        /* <DEDUP_REMOVED lines=13> */
[C---:B--2---:R-:W-:Y:S08]  /*1db30*/  HMMA.16816.F32 R4, R172.reuse, R180, R4 ;  /* 0x000000b4ac04723c */ /* 0x044ff00000001804 */
[C---:B------:R-:W-:Y:S01]  /*1db40*/  HMMA.16816.F32 R8, R172.reuse, R182, R8 ;  /* 0x000000b6ac08723c */ /* 0x040fe20000001808 */
[----:B------:R-:W-:Y:S07]  /*1db50*/  LDSM.16.M88.4 R180, [R219+0x2000] ;  /* 0x00200000dbb4783b */ /* 0x000fee0000000200 */
[C---:B------:R-:W-:Y:S08]  /*1db60*/  HMMA.16816.F32 R12, R172.reuse, R184, R12 ;  /* 0x000000b8ac0c723c */ /* 0x040ff0000000180c */
[C---:B------:R-:W-:Y:S01]  /*1db70*/  HMMA.16816.F32 R16, R172.reuse, R186, R16 ;  /* 0x000000baac10723c */ /* 0x040fe20000001810 */
[----:B------:R-:W-:Y:S07]  /*1db80*/  LDSM.16.M88.4 R184, [R219+0x2800] ;  /* 0x00280000dbb8783b */ /* 0x000fee0000000200 */
[C---:B----4-:R-:W-:Y:S08]  /*1db90*/  HMMA.16816.F32 R20, R172.reuse, R176, R20 ;  /* 0x000000b0ac14723c */ /* 0x050ff00000001814 */
[C---:B------:R-:W-:Y:S01]  /*1dba0*/  HMMA.16816.F32 R24, R172.reuse, R178, R24 ;  /* 0x000000b2ac18723c */ /* 0x040fe20000001818 */
[----:B------:R-:W2:Y:S07]  /*1dbb0*/  LDSM.16.M88.4 R176, [R224+0x2000] ;  /* 0x00200000e0b0783b */ /* 0x000eae0000000200 */
[C---:B------:R-:W-:Y:S08]  /*1dbc0*/  HMMA.16816.F32 R28, R172.reuse, R188, R28 ;  /* 0x000000bcac1c723c */ /* 0x040ff0000000181c */
[----:B------:R-:W-:Y:S01]  /*1dbd0*/  HMMA.16816.F32 R32, R172, R190, R32 ;  /* 0x000000beac20723c */ /* 0x000fe20000001820 */
[----:B------:R-:W4:Y:S04]  /*1dbe0*/  LDSM.16.M88.4 R172, [R219+0x3000] ;  /* 0x00300000dbac783b */ /* 0x000f280000000200 */
        /* <DEDUP_REMOVED lines=16> */
[----:B------:R-:W-:Y:S07]  /*1dcf0*/  LDSM.16.M88.4 R180, [R214] ;  /* 0x00000000d6b4783b */ /* 0x000fee0000000200 */
[C---:B------:R-:W-:Y:S08]  /*1dd00*/  HMMA.16816.F32 R12, R176.reuse, R184, R12 ;  /* 0x000000b8b00c723c */ /* 0x040ff0000000180c */
[C---:B------:R-:W-:Y:S01]  /*1dd10*/  HMMA.16816.F32 R16, R176.reuse, R186, R16 ;  /* 0x000000bab010723c */ /* 0x040fe20000001810 */
[----:B------:R-:W-:Y:S07]  /*1dd20*/  LDSM.16.M88.4 R184, [R213] ;  /* 0x00000000d5b8783b */ /* 0x000fee0000000200 */
[C---:B----4-:R-:W-:Y:S08]  /*1dd30*/  HMMA.16816.F32 R20, R176.reuse, R172, R20 ;  /* 0x000000acb014723c */ /* 0x050ff00000001814 */
        /* <DEDUP_REMOVED lines=84> */
[C---:B-1----:R-:W-:Y:S01]  /*1e280*/  HMMA.16816.F32 R4, R192.reuse, R196, R4 ;  /* 0x000000c4c004723c */ /* 0x042fe20000001804 */
[----:B------:R-:W-:Y:S04]  /*1e290*/  DEPBAR.LE SB0, 0x0 ;  /* 0x000080000000791a */ /* 0x000fe80000000000 */
[----:B------:R-:W-:Y:S03]  /*1e2a0*/  BAR.SYNC.DEFER_BLOCKING 0x0 ;  /* 0x0000000000007b1d */ /* 0x000fe60000010000 */
[C---:B------:R-:W-:Y:S08]  /*1e2b0*/  HMMA.16816.F32 R8, R192.reuse, R198, R8 ;  /* 0x000000c6c008723c */ /* 0x040ff00000001808 */
[C---:B------:R-:W-:Y:S08]  /*1e2c0*/  HMMA.16816.F32 R12, R192.reuse, R200, R12 ;  /* 0x000000c8c00c723c */ /* 0x040ff0000000180c */
[C---:B------:R-:W-:Y:S08]  /*1e2d0*/  HMMA.16816.F32 R16, R192.reuse, R202, R16 ;  /* 0x000000cac010723c */ /* 0x040ff00000001810 */
[C---:B---3--:R-:W-:Y:S08]  /*1e2e0*/  HMMA.16816.F32 R20, R192.reuse, R168, R20 ;  /* 0x000000a8c014723c */ /* 0x048ff00000001814 */
[C---:B------:R-:W-:Y:S08]  /*1e2f0*/  HMMA.16816.F32 R24, R192.reuse, R170, R24 ;  /* 0x000000aac018723c */ /* 0x040ff00000001818 */
[C---:B------:R-:W-:Y:S08]  /*1e300*/  HMMA.16816.F32 R28, R192.reuse, R204, R28 ;  /* 0x000000ccc01c723c */ /* 0x040ff0000000181c */
[----:B------:R-:W-:Y:S08]  /*1e310*/  HMMA.16816.F32 R32, R192, R206, R32 ;  /* 0x000000cec020723c */ /* 0x000ff00000001820 */
[C---:B--2---:R-:W-:Y:S08]  /*1e320*/  HMMA.16816.F32 R4, R176.reuse, R180, R4 ;  /* 0x000000b4b004723c */ /* 0x044ff00000001804 */
[C---:B------:R-:W-:Y:S08]  /*1e330*/  HMMA.16816.F32 R8, R176.reuse, R182, R8 ;  /* 0x000000b6b008723c */ /* 0x040ff00000001808 */
[C---:B------:R-:W-:Y:S08]  /*1e340*/  HMMA.16816.F32 R12, R176.reuse, R184, R12 ;  /* 0x000000b8b00c723c */ /* 0x040ff0000000180c */
[C---:B------:R-:W-:Y:S08]  /*1e350*/  HMMA.16816.F32 R16, R176.reuse, R186, R16 ;  /* 0x000000bab010723c */ /* 0x040ff00000001810 */
[C---:B----4-:R-:W-:Y:S08]  /*1e360*/  HMMA.16816.F32 R20, R176.reuse, R172, R20 ;  /* 0x000000acb014723c */ /* 0x050ff00000001814 */
[C---:B------:R-:W-:Y:S08]  /*1e370*/  HMMA.16816.F32 R24, R176.reuse, R174, R24 ;  /* 0x000000aeb018723c */ /* 0x040ff00000001818 */
[C---:B------:R-:W-:Y:S07]  /*1e380*/  HMMA.16816.F32 R28, R176.reuse, R188, R28 ;  /* 0x000000bcb01c723c */ /* 0x040fee000000181c */
[----:B------:R-:W-:Y:S01]  /*1e390*/  IMAD.MOV.U32 R188, RZ, RZ, R2 ;  /* 0x000000ffffbc7224 */ /* 0x000fe200078e0002 */
[----:B------:R-:W-:Y:S04]  /*1e3a0*/  HMMA.16816.F32 R32, R176, R190, R32 ;  /* 0x000000beb020723c */ /* 0x000fe80000001820 */
[----:B------:R-:W-:Y:S02]  /*1e3b0*/  IMAD.MOV.U32 R189, RZ, RZ, R3 ;  /* 0x000000ffffbd7224 */ /* 0x000fe400078e0003 */
[----:B------:R1:W5:Y:S02]  /*1e3c0*/  LDL.LU.64 R2, [R1] ;  /* 0x0000000001027983 */ /* 0x0003640000300a00 */
[----:B------:R-:W-:-:S11]  /*1e3d0*/  @!P0 BRA `(.L_x_1096) ;  /* 0x00000be000008947 */ /* 0x000fd60003800000 */
[----:B------:R-:W-:Y:S01]  /*1e3e0*/  ISETP.NE.U32.AND P0, PT, R248, RZ, PT ;  /* 0x000000fff800720c */ /* 0x000fe20003f05070 */
[----:B------:R-:W-:Y:S03]  /*1e3f0*/  BSSY B0, `(.L_x_1097) ;  /* 0x0000048000007945 */ /* 0x000fe60003800000 */
[----:B------:R-:W-:Y:S11]  /*1e400*/  ISETP.NE.AND.EX P0, PT, R249, RZ, PT, P0 ;  /* 0x000000fff900720c */ /* 0x000ff60003f05300 */
[----:B------:R-:W-:Y:S02]  /*1e410*/  @!UPT UIADD3 URZ, URZ, URZ, URZ ;  /* 0x0000003f3f3ff290 */ /* 0x000fe4000fffe03f */
[----:B------:R-:W-:-:S05]  /*1e420*/  @!P0 BRA `(.L_x_1098) ;  /* 0x0000040000008947 */ /* 0x000fca0003800000 */
[----:B------:R-:W-:Y:S01]  /*1e430*/  IMAD.SHL.U32 R166, R250, 0x40, RZ ;  /* 0x00000040faa67824 */ /* 0x000fe200078e00ff */
[----:B------:R-:W-:Y:S02]  /*1e440*/  ULDC.64 UR4, c[0x0][0x118] ;  /* 0x0000460000047ab9 */ /* 0x000fe40000000a00 */
[----:B-----5:R-:W2:Y:S02]  /*1e450*/  LD.E R175, [R2.64+0x170] ;  /* 0x0001700402af7980 */ /* 0x020ea4000c101900 */
[----:B------:R-:W-:Y:S02]  /*1e460*/  IADD3 R172, R166, -0x40, RZ ;  /* 0xffffffc0a6ac7810 */ /* 0x000fe40007ffe0ff */
[----:B------:R-:W3:Y:S02]  /*1e470*/  LD.E.64 R178, [R2.64+0x20] ;  /* 0x0000200402b27980 */ /* 0x000ee4000c101b00 */
[----:B------:R-:W-:Y:S02]  /*1e480*/  IABS R168, R172 ;  /* 0x000000ac00a87213 */ /* 0x000fe40000000000 */
[-C--:B--2---:R-:W-:Y:S02]  /*1e490*/  IABS R171, R175.reuse ;  /* 0x000000af00ab7213 */ /* 0x084fe40000000000 */
[-C--:B------:R-:W-:Y:S02]  /*1e4a0*/  IABS R169, R175.reuse ;  /* 0x000000af00a97213 */ /* 0x080fe40000000000 */
[----:B------:R-:W2:Y:S01]  /*1e4b0*/  I2F.RP R170, R171 ;  /* 0x000000ab00aa7306 */ /* 0x000ea20000209400 */
[----:B------:R-:W-:Y:S02]  /*1e4c0*/  LOP3.LUT R172, R172, R175, RZ, 0x3c, !PT ;  /* 0x000000afacac7212 */ /* 0x000fe400078e3cff */
[----:B------:R-:W-:Y:S07]  /*1e4d0*/  IMAD.MOV R169, RZ, RZ, -R169 ;  /* 0x000000ffffa97224 */ /* 0x000fee00078e0aa9 */
[----:B--2---:R-:W2:Y:S02]  /*1e4e0*/  MUFU.RCP R164, R170 ;  /* 0x000000aa00a47308 */ /* 0x004ea40000001000 */
[----:B--2---:R-:W-:Y:S08]  /*1e4f0*/  IADD3 R176, R164, 0xffffffe, RZ ;  /* 0x0ffffffea4b07810 */ /* 0x004ff00007ffe0ff */
[----:B------:R-:W2:Y:S02]  /*1e500*/  F2I.FTZ.U32.TRUNC.NTZ R177, R176 ;  /* 0x000000b000b17305 */ /* 0x000ea4000021f000 */
[--C-:B--2---:R-:W-:Y:S02]  /*1e510*/  IMAD.MOV R164, RZ, RZ, -R177.reuse ;  /* 0x000000ffffa47224 */ /* 0x104fe400078e0ab1 */
[----:B------:R-:W-:Y:S02]  /*1e520*/  IMAD.MOV.U32 R176, RZ, RZ, RZ ;  /* 0x000000ffffb07224 */ /* 0x000fe400078e00ff */
[----:B------:R-:W-:Y:S01]  /*1e530*/  IMAD R173, R164, R171, RZ ;  /* 0x000000aba4ad7224 */ /* 0x000fe200078e02ff */
[----:B------:R-:W-:Y:S02]  /*1e540*/  IABS R164, R166 ;  /* 0x000000a600a47213 */ /* 0x000fe40000000000 */
[----:B------:R-:W-:Y:S01]  /*1e550*/  LOP3.LUT R166, R166, R175, RZ, 0x3c, !PT ;  /* 0x000000afa6a67212 */ /* 0x000fe200078e3cff */
[----:B------:R-:W-:Y:S02]  /*1e560*/  IMAD.HI.U32 R173, R177, R173, R176 ;  /* 0x000000adb1ad7227 */ /* 0x000fe400078e00b0 */
[----:B------:R-:W2:Y:S04]  /*1e570*/  LD.E.64 R176, [R2.64+0x38] ;  /* 0x0000380402b07980 */ /* 0x000ea8000c101b00 */
[C---:B------:R-:W-:Y:S04]  /*1e580*/  IMAD.HI.U32 R170, R173.reuse, R168, RZ ;  /* 0x000000a8adaa7227 */ /* 0x040fe800078e00ff */
[CC--:B------:R-:W-:Y:S02]  /*1e590*/  IMAD R168, R170.reuse, R169.reuse, R168 ;  /* 0x000000a9aaa87224 */ /* 0x0c0fe400078e02a8 */
[----:B------:R-:W-:Y:S03]  /*1e5a0*/  IMAD.HI.U32 R173, R173, R164, RZ ;  /* 0x000000a4adad7227 */ /* 0x000fe600078e00ff */
[----:B------:R-:W-:Y:S01]  /*1e5b0*/  ISETP.GT.U32.AND P2, PT, R171, R168, PT ;  /* 0x000000a8ab00720c */ /* 0x000fe20003f44070 */
[----:B------:R-:W-:Y:S05]  /*1e5c0*/  IMAD R164, R173, R169, R164 ;  /* 0x000000a9ada47224 */ /* 0x000fea00078e02a4 */
[----:B------:R-:W-:Y:S07]  /*1e5d0*/  ISETP.GT.U32.AND P0, PT, R171, R164, PT ;  /* 0x000000a4ab00720c */ /* 0x000fee0003f04070 */
[----:B------:R-:W-:Y:S01]  /*1e5e0*/  @!P2 IADD3 R170, R170, 0x1, RZ ;  /* 0x00000001aaaaa810 */ /* 0x000fe20007ffe0ff */
[--C-:B------:R-:W-:Y:S05]  /*1e5f0*/  @!P2 IMAD.IADD R168, R168, 0x1, -R171.reuse ;  /* 0x00000001a8a8a824 */ /* 0x100fea00078e0aab */
[-C--:B------:R-:W-:Y:S01]  /*1e600*/  ISETP.GE.U32.AND P1, PT, R168, R171.reuse, PT ;  /* 0x000000aba800720c */ /* 0x080fe20003f26070 */
[----:B------:R-:W-:Y:S01]  /*1e610*/  @!P0 IMAD.IADD R164, R164, 0x1, -R171 ;  /* 0x00000001a4a48824 */ /* 0x000fe200078e0aab */
[----:B------:R-:W-:Y:S02]  /*1e620*/  @!P0 IADD3 R173, R173, 0x1, RZ ;  /* 0x00000001adad8810 */ /* 0x000fe40007ffe0ff */
[----:B------:R-:W-:Y:S02]  /*1e630*/  ISETP.GE.AND P0, PT, R172, RZ, PT ;  /* 0x000000ffac00720c */ /* 0x000fe40003f06270 */
[----:B------:R-:W-:Y:S02]  /*1e640*/  ISETP.GE.U32.AND P2, PT, R164, R171, PT ;  /* 0x000000aba400720c */ /* 0x000fe40003f46070 */
[----:B------:R-:W-:Y:S05]  /*1e650*/  LOP3.LUT R164, RZ, R175, RZ, 0x33, !PT ;  /* 0x000000afffa47212 */ /* 0x000fea00078e33ff */
[----:B------:R-:W-:Y:S02]  /*1e660*/  @P1 IADD3 R170, R170, 0x1, RZ ;  /* 0x00000001aaaa1810 */ /* 0x000fe40007ffe0ff */
[----:B------:R-:W-:Y:S03]  /*1e670*/  ISETP.GE.AND P1, PT, R166, RZ, PT ;  /* 0x000000ffa600720c */ /* 0x000fe60003f26270 */
[----:B------:R-:W-:Y:S01]  /*1e680*/  @!P0 IMAD.MOV R170, RZ, RZ, -R170 ;  /* 0x000000ffffaa8224 */ /* 0x000fe200078e0aaa */
[----:B------:R-:W-:Y:S02]  /*1e690*/  @P2 IADD3 R173, R173, 0x1, RZ ;  /* 0x00000001adad2810 */ /* 0x000fe40007ffe0ff */
[----:B------:R-:W-:Y:S04]  /*1e6a0*/  ISETP.NE.AND P2, PT, R175, RZ, PT ;  /* 0x000000ffaf00720c */ /* 0x000fe80003f45270 */
[C---:B------:R-:W-:Y:S03]  /*1e6b0*/  SEL R171, R164.reuse, R170, !P2 ;  /* 0x000000aaa4ab7207 */ /* 0x040fe60005000000 */
[----:B------:R-:W-:Y:S01]  /*1e6c0*/  @!P1 IMAD.MOV R173, RZ, RZ, -R173 ;  /* 0x000000ffffad9224 */ /* 0x000fe200078e0aad */
[CC--:B------:R-:W-:Y:S04]  /*1e6d0*/  LEA R182, P1, R171.reuse, R248.reuse, 0x2 ;  /* 0x000000f8abb67211 */ /* 0x0c0fe800078210ff */
[----:B------:R-:W-:Y:S02]  /*1e6e0*/  SEL R173, R164, R173, !P2 ;  /* 0x000000ada4ad7207 */ /* 0x000fe40005000000 */
[-C--:B------:R-:W-:Y:S02]  /*1e6f0*/  LEA.HI.X.SX32 R183, R171, R249.reuse, 0x2, P1 ;  /* 0x000000f9abb77211 */ /* 0x080fe400008f16ff */
[C---:B------:R-:W-:Y:S01]  /*1e700*/  LEA R180, P0, R173.reuse, R248, 0x2 ;  /* 0x000000f8adb47211 */ /* 0x040fe200078010ff */
[C---:B------:R-:W-:Y:S02]  /*1e710*/  IMAD.IADD R166, R173.reuse, 0x1, -R171 ;  /* 0x00000001ada67824 */ /* 0x040fe400078e0aab */
[----:B------:R-:W4:Y:S01]  /*1e720*/  LD.E R164, [R182.64] ;  /* 0x00000004b6a47980 */ /* 0x000f22000c101900 */
[----:B------:R-:W-:Y:S01]  /*1e730*/  LEA.HI.X.SX32 R181, R173, R249, 0x2, P0 ;  /* 0x000000f9adb57211 */ /* 0x000fe200000f16ff */
[----:B------:R-:W-:Y:S04]  /*1e740*/  IMAD R175, R175, R166, -0x40 ;  /* 0xffffffc0afaf7424 */ /* 0x000fe800078e02a6 */
[----:B------:R-:W4:Y:S01]  /*1e750*/  LD.E R169, [R180.64] ;  /* 0x00000004b4a97980 */ /* 0x000f22000c101900 */
[----:B------:R-:W-:Y:S01]  /*1e760*/  SHF.R.S32.HI R171, RZ, 0x1f, R175 ;  /* 0x0000001fffab7819 */ /* 0x000fe200000114af */
[-C--:B--2---:R-:W-:Y:S02]  /*1e770*/  IMAD R166, R177, R175.reuse, RZ ;  /* 0x000000afb1a67224 */ /* 0x084fe400078e02ff */
[C---:B------:R-:W-:Y:S04]  /*1e780*/  IMAD.WIDE.U32 R172, R176.reuse, R175, RZ ;  /* 0x000000afb0ac7225 */ /* 0x040fe800078e00ff */
[----:B------:R-:W-:Y:S04]  /*1e790*/  IMAD R166, R176, R171, R166 ;  /* 0x000000abb0a67224 */ /* 0x000fe800078e02a6 */
[----:B------:R-:W-:Y:S02]  /*1e7a0*/  IMAD.IADD R173, R173, 0x1, R166 ;  /* 0x00000001adad7824 */ /* 0x000fe400078e02a6 */
[----:B----4-:R-:W-:Y:S04]  /*1e7b0*/  IMAD.IADD R169, R164, 0x1, -R169 ;  /* 0x00000001a4a97824 */ /* 0x010fe800078e0aa9 */
[----:B---3--:R-:W-:Y:S01]  /*1e7c0*/  IMAD R171, R179, R169, RZ ;  /* 0x000000a9b3ab7224 */ /* 0x008fe200078e02ff */
[----:B------:R-:W-:Y:S01]  /*1e7d0*/  SHF.R.S32.HI R164, RZ, 0x1f, R169 ;  /* 0x0000001fffa47819 */ /* 0x000fe200000114a9 */
[----:B------:R-:W-:Y:S04]  /*1e7e0*/  IMAD.WIDE.U32 R172, R169, R178, R172 ;  /* 0x000000b2a9ac7225 */ /* 0x000fe800078e00ac */
[----:B------:R-:W-:Y:S04]  /*1e7f0*/  IMAD R171, R178, R164, R171 ;  /* 0x000000a4b2ab7224 */ /* 0x000fe800078e02ab */
[----:B------:R-:W-:Y:S02]  /*1e800*/  IMAD.IADD R164, R173, 0x1, R171 ;  /* 0x00000001ada47824 */ /* 0x000fe400078e02ab */
[----:B------:R-:W-:Y:S01]  /*1e810*/  IMAD.MOV.U32 R173, RZ, RZ, R172 ;  /* 0x000000ffffad7224 */ /* 0x000fe200078e00ac */
[----:B------:R-:W-:-:S05]  /*1e820*/  BRA `(.L_x_1099) ;  /* 0x0000004000007947 */ /* 0x000fca0003800000 */
.L_x_1098:
[----:B------:R-:W-:Y:S02]  /*1e830*/  ULDC.64 UR4, c[0x0][0x118] ;  /* 0x0000460000047ab9 */ /* 0x000fe40000000a00 */
[----:B-----5:R-:W2:Y:S02]  /*1e840*/  LD.E R173, [R2.64+0x38] ;  /* 0x0000380402ad7980 */ /* 0x020ea4000c101900 */
[----:B--2---:R-:W-:Y:S04]  /*1e850*/  LEA R173, -R173, RZ, 0x6 ;  /* 0x000000ffadad7211 */ /* 0x004fe800078e31ff */
[----:B------:R-:W-:Y:S02]  /*1e860*/  SHF.R.S32.HI R164, RZ, 0x1f, R173 ;  /* 0x0000001fffa47819 */ /* 0x000fe400000114ad */
.L_x_1099:
[----:B------:R-:W-:Y:S05]  /*1e870*/  BSYNC B0 ;  /* 0x0000000000007941 */ /* 0x000fea0003800000 */
.L_x_1097:
[C---:B------:R-:W-:Y:S01]  /*1e880*/  LEA R180, P0, R173.reuse, R238, 0x1 ;  /* 0x000000eeadb47211 */ /* 0x040fe200078008ff */
[----:B------:R-:W-:Y:S01]  /*1e890*/  ULDC.64 UR4, c[0x0][0x118] ;  /* 0x0000460000047ab9 */ /* 0x000fe20000000a00 */
[C---:B------:R-:W-:Y:S02]  /*1e8a0*/  IADD3 R171, P1, R173.reuse, R236, RZ ;  /* 0x000000ecadab7210 */ /* 0x040fe40007f3e0ff */
[-C--:B------:R-:W-:Y:S02]  /*1e8b0*/  LEA.HI.X R181, R173, R239.reuse, R164, 0x1, P0 ;  /* 0x000000efadb57211 */ /* 0x080fe400000f0ca4 */
[CC--:B------:R-:W-:Y:S01]  /*1e8c0*/  @P5 LEA R174, P0, R171.reuse, R238.reuse, 0x1 ;  /* 0x000000eeabae5211 */ /* 0x0c0fe200078008ff */
[--C-:B------:R-:W-:Y:S01]  /*1e8d0*/  IMAD.X R166, R164, 0x1, R237.reuse, P1 ;  /* 0x00000001a4a67824 */ /* 0x100fe200008e06ed */
[C---:B------:R-:W-:Y:S01]  /*1e8e0*/  @P6 LEA R178, P1, R171.reuse, R238, 0x1 ;  /* 0x000000eeabb26211 */ /* 0x040fe200078208ff */
[----:B------:R-:W-:Y:S01]  /*1e8f0*/  @!PT LDS RZ, [RZ] ;  /* 0x00000000fffff984 */ /* 0x000fe20000000800 */
[----:B------:R-:W-:Y:S01]  /*1e900*/  @!PT LDS RZ, [RZ] ;  /* 0x00000000fffff984 */ /* 0x000fe20000000800 */
[----:B------:R-:W-:Y:S01]  /*1e910*/  @!PT LDS RZ, [RZ] ;  /* 0x00000000fffff984 */ /* 0x000fe20000000800 */
[----:B------:R2:W-:Y:S01]  /*1e920*/  @P6 LDGSTS.E.BYPASS.LTC128B.128 [R245+0x8000], [R180.64] ;  /* 0x08000000b4f56fae */ /* 0x0005e2000b901d44 */
[C---:B------:R-:W-:Y:S02]  /*1e930*/  IADD3 R169, P2, R171.reuse, R236, RZ ;  /* 0x000000ecaba97210 */ /* 0x040fe40007f5e0ff */
[CCC-:B------:R-:W-:Y:S01]  /*1e940*/  @P6 LEA.HI.X R179, R171.reuse, R239.reuse, R166.reuse, 0x1, P1 ;  /* 0x000000efabb36211 */ /* 0x1c0fe200008f0ca6 */
[----:B------:R2:W-:Y:S01]  /*1e950*/  @!P6 STS.128 [R245+0x8000], RZ ;  /* 0x008000fff500e388 */ /* 0x0005e20000000c00 */
[CCC-:B------:R-:W-:Y:S01]  /*1e960*/  @P5 LEA.HI.X R175, R171.reuse, R239.reuse, R166.reuse, 0x1, P0 ;  /* 0x000000efabaf5211 */ /* 0x1c0fe200000f0ca6 */
[--C-:B------:R-:W-:Y:S01]  /*1e970*/  IMAD.X R164, R166, 0x1, R237.reuse, P2 ;  /* 0x00000001a6a47824 */ /* 0x100fe200010e06ed */
[CC--:B------:R-:W-:Y:S01]  /*1e980*/  @P4 LEA R172, P2, R171.reuse, R238.reuse, 0x1 ;  /* 0x000000eeabac4211 */ /* 0x0c0fe200078408ff */
[----:B------:R-:W-:Y:S01]  /*1e990*/  @!PT LDS RZ, [RZ] ;  /* 0x00000000fffff984 */ /* 0x000fe20000000800 */
[----:B------:R-:W-:Y:S01]  /*1e9a0*/  @!PT LDS RZ, [RZ] ;  /* 0x00000000fffff984 */ /* 0x000fe20000000800 */
[----:B------:R-:W-:Y:S01]  /*1e9b0*/  @!PT LDS RZ, [RZ] ;  /* 0x00000000fffff984 */ /* 0x000fe20000000800 */
[----:B------:R2:W-:Y:S01]  /*1e9c0*/  @P5 LDGSTS.E.BYPASS.LTC128B.128 [R245+0xa000], [R180.64+0x80] ;  /* 0x0a000080b4f55fae */ /* 0x0005e2000b901d44 */
[CC--:B------:R-:W-:Y:S02]  /*1e9d0*/  @P3 LEA R170, P1, R171.reuse, R238.reuse, 0x1 ;  /* 0x000000eeabaa3211 */ /* 0x0c0fe400078208ff */
[CCC-:B------:R-:W-:Y:S01]  /*1e9e0*/  @P4 LEA.HI.X R173, R171.reuse, R239.reuse, R166.reuse, 0x1, P2 ;  /* 0x000000efabad4211 */ /* 0x1c0fe200010f0ca6 */
[----:B------:R2:W-:Y:S01]  /*1e9f0*/  @!P5 STS.128 [R245+0xa000], RZ ;  /* 0x00a000fff500d388 */ /* 0x0005e20000000c00 */
[-C--:B------:R-:W-:Y:S02]  /*1ea00*/  @P3 LEA.HI.X R171, R171, R239.reuse, R166, 0x1, P1 ;  /* 0x000000efabab3211 */ /* 0x080fe400008f0ca6 */
        /* <DEDUP_REMOVED lines=8> */
[CCC-:B------:R-:W-:Y:S02]  /*1ea90*/  @P5 LEA.HI.X R185, R169.reuse, R239.reuse, R164.reuse, 0x1, P2 ;  /* 0x000000efa9b95211 */ /* 0x1c0fe400010f0ca4 */
[CC--:B------:R-:W-:Y:S01]  /*1eaa0*/  @P4 LEA R182, P1, R169.reuse, R238.reuse, 0x1 ;  /* 0x000000eea9b64211 */ /* 0x0c0fe200078208ff */
[----:B------:R-:W-:Y:S01]  /*1eab0*/  @!PT LDS RZ, [RZ] ;  /* 0x00000000fffff984 */ /* 0x000fe20000000800 */
[----:B------:R-:W-:Y:S01]  /*1eac0*/  @!PT LDS RZ, [RZ] ;  /* 0x00000000fffff984 */ /* 0x000fe20000000800 */
[----:B------:R-:W-:Y:S01]  /*1ead0*/  @!PT LDS RZ, [RZ] ;  /* 0x00000000fffff984 */ /* 0x000fe20000000800 */
[----:B------:R2:W-:Y:S01]  /*1eae0*/  @P3 LDGSTS.E.BYPASS.LTC128B.128 [R245+0xe000], [R180.64+0x180] ;  /* 0x0e000180b4f53fae */ /* 0x0005e2000b901d44 */
[C---:B------:R-:W-:Y:S02]  /*1eaf0*/  @P3 LEA R168, P0, R169.reuse, R238, 0x1 ;  /* 0x000000eea9a83211 */ /* 0x040fe400078008ff */
[CCC-:B------:R-:W-:Y:S01]  /*1eb00*/  @P4 LEA.HI.X R183, R169.reuse, R239.reuse, R164.reuse, 0x1, P1 ;  /* 0x000000efa9b74211 */ /* 0x1c0fe200008f0ca4 */
[----:B------:R2:W-:Y:S01]  /*1eb10*/  @!P3 STS.128 [R245+0xe000], RZ ;  /* 0x00e000fff500b388 */ /* 0x0005e20000000c00 */
[C---:B------:R-:W-:Y:S02]  /*1eb20*/  IADD3 R166, P2, R169.reuse, R236, RZ ;  /* 0x000000eca9a67210 */ /* 0x040fe40007f5e0ff */
[-C--:B------:R-:W-:Y:S01]  /*1eb30*/  @P3 LEA.HI.X R169, R169, R239.reuse, R164, 0x1, P0 ;  /* 0x000000efa9a93211 */ /* 0x080fe200000f0ca4 */
[----:B------:R-:W-:Y:S01]  /*1eb40*/  @!PT LDS RZ, [RZ] ;  /* 0x00000000fffff984 */ /* 0x000fe20000000800 */
[----:B------:R-:W-:Y:S01]  /*1eb50*/  @!PT LDS RZ, [RZ] ;  /* 0x00000000fffff984 */ /* 0x000fe20000000800 */
[----:B------:R-:W-:Y:S01]  /*1eb60*/  @!PT LDS RZ, [RZ] ;  /* 0x00000000fffff984 */ /* 0x000fe20000000800 */
[----:B------:R2:W-:Y:S01]  /*1eb70*/  @P6 LDGSTS.E.BYPASS.LTC128B.128 [R245+0x8800], [R178.64] ;  /* 0x08800000b2f56fae */ /* 0x0005e2000b901d44 */
[-C--:B------:R-:W-:Y:S01]  /*1eb80*/  @P6 LEA R192, P0, R166, R238.reuse, 0x1 ;  /* 0x000000eea6c06211 */ /* 0x080fe200078008ff */
[----:B------:R-:W-:Y:S01]  /*1eb90*/  IMAD.X R164, R164, 0x1, R237, P2 ;  /* 0x00000001a4a47824 */ /* 0x000fe200010e06ed */
[CC--:B------:R-:W-:Y:S01]  /*1eba0*/  @P5 LEA R190, P2, R166.reuse, R238.reuse, 0x1 ;  /* 0x000000eea6be5211 */ /* 0x0c0fe200078408ff */
[----:B------:R2:W-:Y:S01]  /*1ebb0*/  @!P6 STS.128 [R245+0x8800], RZ ;  /* 0x008800fff500e388 */ /* 0x0005e20000000c00 */
[CC--:B------:R-:W-:Y:S02]  /*1ebc0*/  @P4 LEA R186, P1, R166.reuse, R238.reuse, 0x1 ;  /* 0x000000eea6ba4211 */ /* 0x0c0fe400078208ff */
[CCC-:B------:R-:W-:Y:S01]  /*1ebd0*/  @P6 LEA.HI.X R193, R166.reuse, R239.reuse, R164.reuse, 0x1, P0 ;  /* 0x000000efa6c16211 */ /* 0x1c0fe200000f0ca4 */
[----:B------:R-:W-:Y:S01]  /*1ebe0*/  @!PT LDS RZ, [RZ] ;  /* 0x00000000fffff984 */ /* 0x000fe20000000800 */
[----:B------:R-:W-:Y:S01]  /*1ebf0*/  @!PT LDS RZ, [RZ] ;  /* 0x00000000fffff984 */ /* 0x000fe20000000800 */
[----:B------:R-:W-:Y:S01]  /*1ec00*/  @!PT LDS RZ, [RZ] ;  /* 0x00000000fffff984 */ /* 0x000fe20000000800 */
[----:B------:R2:W-:Y:S01]  /*1ec10*/  @P5 LDGSTS.E.BYPASS.LTC128B.128 [R245+0xa800], [R174.64+0x80] ;  /* 0x0a800080aef55fae */ /* 0x0005e2000b901d44 */
[CCC-:B------:R-:W-:Y:S02]  /*1ec20*/  @P5 LEA.HI.X R191, R166.reuse, R239.reuse, R164.reuse, 0x1, P2 ;  /* 0x000000efa6bf5211 */ /* 0x1c0fe400010f0ca4 */
[CC--:B------:R-:W-:Y:S01]  /*1ec30*/  @P4 LEA.HI.X R187, R166.reuse, R239.reuse, R164, 0x1, P1 ;  /* 0x000000efa6bb4211 */ /* 0x0c0fe200008f0ca4 */
[----:B------:R2:W-:Y:S01]  /*1ec40*/  @!P5 STS.128 [R245+0xa800], RZ ;  /* 0x00a800fff500d388 */ /* 0x0005e20000000c00 */
[C---:B------:R-:W-:Y:S01]  /*1ec50*/  @P3 LEA R194, P0, R166.reuse, R238, 0x1 ;  /* 0x000000eea6c23211 */ /* 0x040fe200078008ff */
[----:B------:R-:W-:Y:S02]  /*1ec60*/  IMAD.MOV.U32 R238, RZ, RZ, R180 ;  /* 0x000000ffffee7224 */ /* 0x000fe400078e00b4 */
[----:B------:R-:W-:Y:S01]  /*1ec70*/  @!PT LDS RZ, [RZ] ;  /* 0x00000000fffff984 */ /* 0x000fe20000000800 */
[----:B------:R-:W-:Y:S01]  /*1ec80*/  @!PT LDS RZ, [RZ] ;  /* 0x00000000fffff984 */ /* 0x000fe20000000800 */
[----:B------:R-:W-:Y:S01]  /*1ec90*/  @!PT LDS RZ, [RZ] ;  /* 0x00000000fffff984 */ /* 0x000fe20000000800 */
[----:B------:R2:W-:Y:S01]  /*1eca0*/  @P4 LDGSTS.E.BYPASS.LTC128B.128 [R245+0xc800], [R172.64+0x100] ;  /* 0x0c800100acf54fae */ /* 0x0005e2000b901d44 */
[----:B------:R-:W-:Y:S01]  /*1ecb0*/  @P3 LEA.HI.X R195, R166, R239, R164, 0x1, P0 ;  /* 0x000000efa6c33211 */ /* 0x000fe200000f0ca4 */
[----:B------:R-:W-:Y:S02]  /*1ecc0*/  IMAD.MOV.U32 R239, RZ, RZ, R181 ;  /* 0x000000ffffef7224 */ /* 0x000fe400078e00b5 */
        /* <DEDUP_REMOVED lines=47> */
.L_x_1096:
[----:B------:R-:W-:Y:S05]  /*1efc0*/  BSYNC B1 ;  /* 0x0000000000017941 */ /* 0x000fea0003800000 */
.L_x_1095:
[----:B------:R-:W-:Y:S01]  /*1efd0*/  ULDC.64 UR4, c[0x0][0x118] ;  /* 0x0000460000047ab9 */ /* 0x000fe20000000a00 */
[----:B------:R-:W-:Y:S01]  /*1efe0*/  FMNMX.FTZ R164, R4, R165, !PT ;  /* 0x000000a504a47209 */ /* 0x000fe20007810000 */
[----:B-----5:R3:W4:Y:S01]  /*1eff0*/  LD.E R166, [R2.64+0xdc] ;  /* 0x0000dc0402a67980 */ /* 0x020722000c101900 */
[----:B--2---:R-:W-:Y:S02]  /*1f000*/  FMNMX.FTZ R168, R6, R0, !PT ;  /* 0x0000000006a87209 */ /* 0x004fe40007810000 */
        /* <DEDUP_REMOVED lines=8> */
[----:B------:R-:W-:Y:S04]  /*1f090*/  FMNMX.FTZ R164, R12, R169, !PT ;  /* 0x000000a90ca47209 */ /* 0x000fe80007810000 */
[----:B------:R-:W-:Y:S01]  /*1f0a0*/  FMNMX.FTZ R169, R13, R164, !PT ;  /* 0x000000a40da97209 */ /* 0x000fe20007810000 */
[----:B------:R-:W-:Y:S01]  /*1f0b0*/  LDSM.16.MT88.4 R180, [R231+0x12800] ;  /* 0x01280000e7b4783b */ /* 0x000fe20000004200 */
[----:B------:R-:W-:Y:S02]  /*1f0c0*/  FMNMX.FTZ R164, R14, R171, !PT ;  /* 0x000000ab0ea47209 */ /* 0x000fe40007810000 */
[----:B---3--:R-:W-:Y:S02]  /*1f0d0*/  FMNMX.FTZ R2, R16, R169, !PT ;  /* 0x000000a910027209 */ /* 0x008fe40007810000 */
[----:B------:R-:W-:Y:S03]  /*1f0e0*/  FMNMX.FTZ R169, R15, R164, !PT ;  /* 0x000000a40fa97209 */ /* 0x000fe60007810000 */
        /* <DEDUP_REMOVED lines=19> */
[----:B------:R-:W2:Y:S01]  /*1f220*/  SHFL.BFLY PT, R164, R171, 0x2, 0x1f ;  /* 0x0c401f00aba47f89 */ /* 0x000ea200000e0000 */
[----:B------:R-:W-:Y:S07]  /*1f230*/  FMNMX.FTZ R170, R35, R2, !PT ;  /* 0x0000000223aa7209 */ /* 0x000fee0007810000 */
[----:B------:R-:W3:Y:S01]  /*1f240*/  SHFL.BFLY PT, R3, R170, 0x2, 0x1f ;  /* 0x0c401f00aa037f89 */ /* 0x000ee200000e0000 */
[----:B--2---:R-:W-:Y:S07]  /*1f250*/  FMNMX.FTZ R169, R171, R164, !PT ;  /* 0x000000a4aba97209 */ /* 0x004fee0007810000 */
[----:B------:R-:W2:Y:S01]  /*1f260*/  SHFL.BFLY PT, R164, R169, 0x1, 0x1f ;  /* 0x0c201f00a9a47f89 */ /* 0x000ea200000e0000 */
[----:B---3--:R-:W-:Y:S07]  /*1f270*/  FMNMX.FTZ R168, R170, R3, !PT ;  /* 0x00000003aaa87209 */ /* 0x008fee0007810000 */
[----:B------:R-:W3:Y:S01]  /*1f280*/  SHFL.BFLY PT, R3, R168, 0x1, 0x1f ;  /* 0x0c201f00a8037f89 */ /* 0x000ee200000e0000 */
[----:B--2---:R-:W-:Y:S04]  /*1f290*/  FMNMX.FTZ R164, R169, R164, !PT ;  /* 0x000000a4a9a47209 */ /* 0x004fe80007810000 */
[C---:B------:R-:W-:Y:S01]  /*1f2a0*/  FSETP.NEU.FTZ.AND P0, PT, R164.reuse, -INF , PT ;  /* 0xff800000a400780b */ /* 0x040fe20003f1d000 */
[----:B------:R-:W-:Y:S01]  /*1f2b0*/  FADD.FTZ R165, -R164, R165 ;  /* 0x000000a5a4a57221 */ /* 0x000fe20000010100 */
[----:B---3--:R-:W-:Y:S02]  /*1f2c0*/  FMNMX.FTZ R3, R168, R3, !PT ;  /* 0x00000003a8037209 */ /* 0x008fe40007810000 */
[----:B------:R-:W2:Y:S01]  /*1f2d0*/  LDSM.16.MT88.4 R168, [R233+0x10000] ;  /* 0x01000000e9a8783b */ /* 0x000ea20000004200 */
[C---:B----4-:R-:W-:Y:S02]  /*1f2e0*/  FMUL.FTZ R201, R166.reuse, R164 ;  /* 0x000000a4a6c97220 */ /* 0x050fe40000410000 */
[C---:B------:R-:W-:Y:S02]  /*1f2f0*/  FMUL.FTZ R199, R166.reuse, R3 ;  /* 0x00000003a6c77220 */ /* 0x040fe40000410000 */
[C---:B------:R-:W-:Y:S01]  /*1f300*/  FMUL.FTZ R2, R166.reuse, R165 ;  /* 0x000000a5a6027220 */ /* 0x040fe20000410000 */
[----:B------:R-:W-:Y:S01]  /*1f310*/  FSEL R201, R201, RZ, P0 ;  /* 0x000000ffc9c97208 */ /* 0x000fe20000000000 */
[C---:B------:R-:W-:Y:S01]  /*1f320*/  FADD.FTZ R165, -R3.reuse, R0 ;  /* 0x0000000003a57221 */ /* 0x040fe20000010100 */
[----:B------:R-:W-:Y:S03]  /*1f330*/  FSETP.NEU.FTZ.AND P0, PT, R3, -INF , PT ;  /* 0xff8000000300780b */ /* 0x000fe60003f1d000 */
[----:B------:R-:W-:Y:S01]  /*1f340*/  FMUL.FTZ R0, R166, R165 ;  /* 0x000000a5a6007220 */ /* 0x000fe20000410000 */
[----:B------:R-:W-:Y:S01]  /*1f350*/  FSEL R199, R199, RZ, P0 ;  /* 0x000000ffc7c77208 */ /* 0x000fe20000000000 */
[-CC-:B------:R-:W-:Y:S01]  /*1f360*/  FFMA.FTZ R193, R4, R166.reuse, -R201.reuse ;  /* 0x000000a604c17223 */ /* 0x180fe200000108c9 */
[----:B------:R-:W3:Y:S01]  /*1f370*/  MUFU.EX2 R2, R2 ;  /* 0x0000000200027308 */ /* 0x000ee20000000800 */
[-C--:B------:R-:W-:Y:S01]  /*1f380*/  FFMA.FTZ R165, R5, R166.reuse, -R201 ;  /* 0x000000a605a57223 */ /* 0x080fe200000108c9 */
[----:B------:R-:W-:Y:S01]  /*1f390*/  ISETP.GT.AND P0, PT, R250, RZ, PT ;  /* 0x000000fffa00720c */ /* 0x000fe20003f04270 */
[-CC-:B------:R-:W-:Y:S02]  /*1f3a0*/  FFMA.FTZ R190, R6, R166.reuse, -R199.reuse ;  /* 0x000000a606be7223 */ /* 0x180fe400000108c7 */
[-C--:B------:R-:W-:Y:S02]  /*1f3b0*/  FFMA.FTZ R191, R7, R166.reuse, -R199 ;  /* 0x000000a607bf7223 */ /* 0x080fe400000108c7 */
[-CC-:B------:R-:W-:Y:S02]  /*1f3c0*/  FFMA.FTZ R192, R8, R166.reuse, -R201.reuse ;  /* 0x000000a608c07223 */ /* 0x180fe400000108c9 */
[-C--:B------:R-:W-:Y:S01]  /*1f3d0*/  FFMA.FTZ R195, R9, R166.reuse, -R201 ;  /* 0x000000a609c37223 */ /* 0x080fe200000108c9 */
[----:B------:R-:W4:Y:S01]  /*1f3e0*/  MUFU.EX2 R0, R0 ;  /* 0x0000000000007308 */ /* 0x000f220000000800 */
[-CC-:B------:R-:W-:Y:S02]  /*1f3f0*/  FFMA.FTZ R194, R10, R166.reuse, -R199.reuse ;  /* 0x000000a60ac27223 */ /* 0x180fe400000108c7 */
[-C--:B------:R-:W-:Y:S02]  /*1f400*/  FFMA.FTZ R197, R11, R166.reuse, -R199 ;  /* 0x000000a60bc57223 */ /* 0x080fe400000108c7 */
[-CC-:B------:R-:W-:Y:S02]  /*1f410*/  FFMA.FTZ R206, R32, R166.reuse, -R201.reuse ;  /* 0x000000a620ce7223 */ /* 0x180fe400000108c9 */
[-CC-:B------:R-:W-:Y:S02]  /*1f420*/  FFMA.FTZ R196, R12, R166.reuse, -R201.reuse ;  /* 0x000000a60cc47223 */ /* 0x180fe400000108c9 */
[-C--:B------:R-:W-:Y:S01]  /*1f430*/  FFMA.FTZ R203, R13, R166.reuse, -R201 ;  /* 0x000000a60dcb7223 */ /* 0x080fe200000108c9 */
[----:B------:R-:W-:Y:S01]  /*1f440*/  MUFU.EX2 R193, R193 ;  /* 0x000000c100c17308 */ /* 0x000fe20000000800 */
[-CC-:B------:R-:W-:Y:S02]  /*1f450*/  FFMA.FTZ R198, R14, R166.reuse, -R199.reuse ;  /* 0x000000a60ec67223 */ /* 0x180fe400000108c7 */
[----:B------:R-:W-:Y:S02]  /*1f460*/  FFMA.FTZ R205, R15, R166, -R199 ;  /* 0x000000a60fcd7223 */ /* 0x000fe400000108c7 */
[C---:B---3--:R-:W-:Y:S02]  /*1f470*/  FMUL.FTZ R4, R2.reuse, R160 ;  /* 0x000000a002047220 */ /* 0x048fe40000410000 */
[C---:B------:R-:W-:Y:S02]  /*1f480*/  FMUL.FTZ R5, R2.reuse, R161 ;  /* 0x000000a102057220 */ /* 0x040fe40000410000 */
[C---:B------:R-:W-:Y:S01]  /*1f490*/  FMUL.FTZ R8, R2.reuse, R156 ;  /* 0x0000009c02087220 */ /* 0x040fe20000410000 */
[----:B------:R-:W3:Y:S01]  /*1f4a0*/  MUFU.EX2 R165, R165 ;  /* 0x000000a500a57308 */ /* 0x000ee20000000800 */
[C---:B------:R-:W-:Y:S02]  /*1f4b0*/  FMUL.FTZ R9, R2.reuse, R157 ;  /* 0x0000009d02097220 */ /* 0x040fe40000410000 */
[----:B------:R-:W-:Y:S02]  /*1f4c0*/  FMUL.FTZ R36, R2, R36 ;  /* 0x0000002402247220 */ /* 0x000fe40000410000 */
[C---:B----4-:R-:W-:Y:S02]  /*1f4d0*/  FMUL.FTZ R6, R0.reuse, R162 ;  /* 0x000000a200067220 */ /* 0x050fe40000410000 */
[C---:B------:R-:W-:Y:S02]  /*1f4e0*/  FMUL.FTZ R7, R0.reuse, R163 ;  /* 0x000000a300077220 */ /* 0x040fe40000410000 */
[C---:B------:R-:W-:Y:S01]  /*1f4f0*/  FMUL.FTZ R10, R0.reuse, R158 ;  /* 0x0000009e000a7220 */ /* 0x040fe20000410000 */
[----:B------:R-:W-:Y:S01]  /*1f500*/  MUFU.EX2 R190, R190 ;  /* 0x000000be00be7308 */ /* 0x000fe20000000800 */
[----:B------:R-:W-:Y:S02]  /*1f510*/  FMUL.FTZ R11, R0, R159 ;  /* 0x0000009f000b7220 */ /* 0x000fe40000410000 */
[----:B------:R-:W4:Y:S01]  /*1f520*/  LDSM.16.MT88.4 R156, [R230+0x10000] ;  /* 0x01000000e69c783b */ /* 0x000f220000004200 */
[----:B------:R-:W-:Y:S02]  /*1f530*/  FMUL.FTZ R37, R2, R37 ;  /* 0x0000002502257220 */ /* 0x000fe40000410000 */
[C---:B------:R-:W-:Y:S02]  /*1f540*/  FMUL.FTZ R38, R0.reuse, R38 ;  /* 0x0000002600267220 */ /* 0x040fe40000410000 */
[----:B------:R-:W-:Y:S02]  /*1f550*/  FMUL.FTZ R39, R0, R39 ;  /* 0x0000002700277220 */ /* 0x000fe40000410000 */
[----:B------:R-:W1:Y:S01]  /*1f560*/  MUFU.EX2 R191, R191 ;  /* 0x000000bf00bf7308 */ /* 0x000e620000000800 */
        /* <DEDUP_REMOVED lines=10> */
[----:B------:R-:W-:Y:S01]  /*1f610*/  LDSM.16.MT88.4 R152, [R230+0x16000] ;  /* 0x01600000e698783b */ /* 0x000fe20000004200 */
[C---:B------:R-:W-:Y:S02]  /*1f620*/  FMUL.FTZ R44, R2.reuse, R44 ;  /* 0x0000002c022c7220 */ /* 0x040fe40000410000 */
[----:B------:R-:W3:Y:S01]  /*1f630*/  MUFU.EX2 R195, R195 ;  /* 0x000000c300c37308 */ /* 0x000ee20000000800 */
[----:B------:R-:W-:Y:S02]  /*1f640*/  FMUL.FTZ R45, R2, R45 ;  /* 0x0000002d022d7220 */ /* 0x000fe40000410000 */
[C---:B------:R-:W-:Y:S01]  /*1f650*/  FMUL.FTZ R46, R0.reuse, R46 ;  /* 0x0000002e002e7220 */ /* 0x040fe20000410000 */
[----:B-1----:R-:W-:Y:S01]  /*1f660*/  F2FP.PACK_AB R161, R191, R190 ;  /* 0x000000bebfa1723e */ /* 0x002fe200000000ff */
        /* <DEDUP_REMOVED lines=8> */
[C---:B------:R-:W-:Y:S01]  /*1f6f0*/  FMUL.FTZ R54, R0.reuse, R54 ;  /* 0x0000003600367220 */ /* 0x040fe20000410000 */
[----:B------:R-:W1:Y:S01]  /*1f700*/  MUFU.EX2 R197, R197 ;  /* 0x000000c500c57308 */ /* 0x000e620000000800 */
[----:B------:R-:W-:Y:S02]  /*1f710*/  FMUL.FTZ R55, R0, R55 ;  /* 0x0000003700377220 */ /* 0x000fe40000410000 */
[C---:B------:R-:W-:Y:S01]  /*1f720*/  FMUL.FTZ R56, R2.reuse, R56 ;  /* 0x0000003802387220 */ /* 0x040fe20000410000 */
[----:B---3--:R-:W-:Y:S01]  /*1f730*/  F2FP.PACK_AB R162, R195, R192 ;  /* 0x000000c0c3a2723e */ /* 0x008fe200000000ff */
        /* <DEDUP_REMOVED lines=17> */
[C---:B--2---:R-:W-:Y:S05]  /*1f850*/  HMMA.16816.F32 R4, R160.reuse, R168, R4 ;  /* 0x000000a8a004723c */ /* 0x044fea0000001804 */
[C---:B------:R-:W-:Y:S02]  /*1f860*/  FMUL.FTZ R70, R0.reuse, R70 ;  /* 0x0000004600467220 */ /* 0x040fe40000410000 */
[----:B------:R-:W-:Y:S01]  /*1f870*/  FMUL.FTZ R71, R0, R71 ;  /* 0x0000004700477220 */ /* 0x000fe20000410000 */
[C---:B------:R-:W-:Y:S01]  /*1f880*/  HMMA.16816.F32 R8, R160.reuse, R170, R8 ;  /* 0x000000aaa008723c */ /* 0x040fe20000001808 */
[----:B------:R-:W1:Y:S01]  /*1f890*/  LDSM.16.MT88.4 R168, [R233+0x12000] ;  /* 0x01200000e9a8783b */ /* 0x000e620000004200 */
[----:B------:R-:W2:Y:S02]  /*1f8a0*/  MUFU.EX2 R205, R205 ;  /* 0x000000cd00cd7308 */ /* 0x000ea40000000800 */
[C---:B------:R-:W-:Y:S02]  /*1f8b0*/  FMUL.FTZ R72, R2.reuse, R72 ;  /* 0x0000004802487220 */ /* 0x040fe40000410000 */
[----:B------:R-:W-:Y:S02]  /*1f8c0*/  FMUL.FTZ R73, R2, R73 ;  /* 0x0000004902497220 */ /* 0x000fe40000410000 */
[C---:B------:R-:W-:Y:S04]  /*1f8d0*/  HMMA.16816.F32 R36, R160.reuse, R172, R36 ;  /* 0x000000aca024723c */ /* 0x040fe80000001824 */
[C---:B------:R-:W-:Y:S01]  /*1f8e0*/  FMUL.FTZ R74, R0.reuse, R74 ;  /* 0x0000004a004a7220 */ /* 0x040fe20000410000 */
[----:B------:R-:W-:Y:S01]  /*1f8f0*/  MUFU.EX2 R206, R206 ;  /* 0x000000ce00ce7308 */ /* 0x000fe20000000800 */
[----:B------:R-:W-:Y:S02]  /*1f900*/  FMUL.FTZ R75, R0, R75 ;  /* 0x0000004b004b7220 */ /* 0x000fe40000410000 */
[C---:B------:R-:W-:Y:S01]  /*1f910*/  HMMA.16816.F32 R40, R160.reuse, R174, R40 ;  /* 0x000000aea028723c */ /* 0x040fe20000001828 */
[----:B------:R-:W2:Y:S03]  /*1f920*/  LDSM.16.MT88.4 R172, [R232+0x12000] ;  /* 0x01200000e8ac783b */ /* 0x000ea60000004200 */
[C---:B------:R-:W-:Y:S02]  /*1f930*/  FMUL.FTZ R76, R2.reuse, R76 ;  /* 0x0000004c024c7220 */ /* 0x040fe40000410000 */
[----:B------:R-:W-:Y:S02]  /*1f940*/  FMUL.FTZ R77, R2, R77 ;  /* 0x0000004d024d7220 */ /* 0x000fe40000410000 */
[C---:B------:R-:W-:Y:S04]  /*1f950*/  HMMA.16816.F32 R44, R160.reuse, R176, R44 ;  /* 0x000000b0a02c723c */ /* 0x040fe8000000182c */
[C---:B------:R-:W-:Y:S02]  /*1f960*/  FMUL.FTZ R78, R0.reuse, R78 ;  /* 0x0000004e004e7220 */ /* 0x040fe40000410000 */
[----:B------:R-:W-:Y:S02]  /*1f970*/  FMUL.FTZ R79, R0, R79 ;  /* 0x0000004f004f7220 */ /* 0x000fe40000410000 */
        /* <DEDUP_REMOVED lines=11> */
[C---:B-1----:R-:W-:Y:S04]  /*1fa30*/  HMMA.16816.F32 R60, R160.reuse, R168, R60 ;  /* 0x000000a8a03c723c */ /* 0x042fe8000000183c */
[C---:B------:R-:W-:Y:S02]  /*1fa40*/  FMUL.FTZ R86, R0.reuse, R86 ;  /* 0x0000005600567220 */ /* 0x040fe40000410000 */
[----:B------:R-:W-:Y:S02]  /*1fa50*/  FMUL.FTZ R87, R0, R87 ;  /* 0x0000005700577220 */ /* 0x000fe40000410000 */
[C---:B------:R-:W-:Y:S01]  /*1fa60*/  HMMA.16816.F32 R64, R160.reuse, R170, R64 ;  /* 0x000000aaa040723c */ /* 0x040fe20000001840 */
[----:B------:R-:W1:Y:S03]  /*1fa70*/  LDSM.16.MT88.4 R168, [R230+0x12000] ;  /* 0x01200000e6a8783b */ /* 0x000e660000004200 */
[C---:B------:R-:W-:Y:S02]  /*1fa80*/  FMUL.FTZ R88, R2.reuse, R88 ;  /* 0x0000005802587220 */ /* 0x040fe40000410000 */
[----:B------:R-:W-:Y:S02]  /*1fa90*/  FMUL.FTZ R89, R2, R89 ;  /* 0x0000005902597220 */ /* 0x000fe40000410000 */
[C---:B--2---:R-:W-:Y:S04]  /*1faa0*/  HMMA.16816.F32 R68, R160.reuse, R172, R68 ;  /* 0x000000aca044723c */ /* 0x044fe80000001844 */
[C---:B------:R-:W-:Y:S02]  /*1fab0*/  FMUL.FTZ R90, R0.reuse, R90 ;  /* 0x0000005a005a7220 */ /* 0x040fe40000410000 */
[----:B------:R-:W-:Y:S02]  /*1fac0*/  FMUL.FTZ R91, R0, R91 ;  /* 0x0000005b005b7220 */ /* 0x000fe40000410000 */
[C---:B------:R-:W-:Y:S01]  /*1fad0*/  HMMA.16816.F32 R72, R160.reuse, R174, R72 ;  /* 0x000000aea048723c */ /* 0x040fe20000001848 */
[----:B------:R-:W2:Y:S03]  /*1fae0*/  LDSM.16.MT88.4 R172, [R233+0x14000] ;  /* 0x01400000e9ac783b */ /* 0x000ea60000004200 */
[C---:B------:R-:W-:Y:S02]  /*1faf0*/  FMUL.FTZ R92, R2.reuse, R92 ;  /* 0x0000005c025c7220 */ /* 0x040fe40000410000 */
[----:B------:R-:W-:Y:S02]  /*1fb00*/  FMUL.FTZ R93, R2, R93 ;  /* 0x0000005d025d7220 */ /* 0x000fe40000410000 */
[C---:B------:R-:W-:Y:S01]  /*1fb10*/  FMUL.FTZ R94, R0.reuse, R94 ;  /* 0x0000005e005e7220 */ /* 0x040fe20000410000 */
[C---:B----4-:R-:W-:Y:S03]  /*1fb20*/  HMMA.16816.F32 R76, R160.reuse, R156, R76 ;  /* 0x0000009ca04c723c */ /* 0x050fe6000000184c */
[----:B------:R-:W-:Y:S02]  /*1fb30*/  FMUL.FTZ R95, R0, R95 ;  /* 0x0000005f005f7220 */ /* 0x000fe40000410000 */
[C---:B------:R-:W-:Y:S02]  /*1fb40*/  FMUL.FTZ R96, R2.reuse, R96 ;  /* 0x0000006002607220 */ /* 0x040fe40000410000 */
[----:B------:R-:W-:Y:S01]  /*1fb50*/  FMUL.FTZ R97, R2, R97 ;  /* 0x0000006102617220 */ /* 0x000fe20000410000 */
        /* <DEDUP_REMOVED lines=30> */
[C---:B------:R-:W-:Y:S04]  /*1fd40*/  FMUL.FTZ R116, R2.reuse, R116 ;  /* 0x0000007402747220 */ /* 0x040fe80000410000 */
[----:B------:R-:W-:Y:S01]  /*1fd50*/  FMUL.FTZ R117, R2, R117 ;  /* 0x0000007502757220 */ /* 0x000fe20000410000 */
[C---:B------:R-:W-:Y:S01]  /*1fd60*/  HMMA.16816.F32 R112, R160.reuse, R170, R112 ;  /* 0x000000aaa070723c */ /* 0x040fe20000001870 */
[----:B------:R-:W1:Y:S02]  /*1fd70*/  LDSM.16.MT88.4 R168, [R232+0x16000] ;  /* 0x01600000e8a8783b */ /* 0x000e640000004200 */
[C---:B------:R-:W-:Y:S02]  /*1fd80*/  FMUL.FTZ R118, R0.reuse, R118 ;  /* 0x0000007600767220 */ /* 0x040fe40000410000 */
[----:B------:R-:W-:Y:S02]  /*1fd90*/  FMUL.FTZ R119, R0, R119 ;  /* 0x0000007700777220 */ /* 0x000fe40000410000 */
[C---:B------:R-:W-:Y:S02]  /*1fda0*/  FMUL.FTZ R120, R2.reuse, R120 ;  /* 0x0000007802787220 */ /* 0x040fe40000410000 */
[----:B------:R-:W-:Y:S03]  /*1fdb0*/  FMUL.FTZ R121, R2, R121 ;  /* 0x0000007902797220 */ /* 0x000fe60000410000 */
[C---:B--2---:R-:W-:Y:S03]  /*1fdc0*/  HMMA.16816.F32 R116, R160.reuse, R172, R116 ;  /* 0x000000aca074723c */ /* 0x044fe60000001874 */
[C---:B------:R-:W-:Y:S02]  /*1fdd0*/  FMUL.FTZ R122, R0.reuse, R122 ;  /* 0x0000007a007a7220 */ /* 0x040fe40000410000 */
[----:B------:R-:W-:Y:S02]  /*1fde0*/  FMUL.FTZ R123, R0, R123 ;  /* 0x0000007b007b7220 */ /* 0x000fe40000410000 */
[C---:B------:R-:W-:Y:S02]  /*1fdf0*/  FMUL.FTZ R124, R2.reuse, R124 ;  /* 0x0000007c027c7220 */ /* 0x040fe40000410000 */
[----:B------:R-:W-:Y:S03]  /*1fe00*/  FMUL.FTZ R125, R2, R125 ;  /* 0x0000007d027d7220 */ /* 0x000fe60000410000 */
[C---:B------:R-:W-:Y:S01]  /*1fe10*/  HMMA.16816.F32 R120, R160.reuse, R174, R120 ;  /* 0x000000aea078723c */ /* 0x040fe20000001878 */
[----:B------:R-:W2:Y:S02]  /*1fe20*/  LDSM.16.MT88.4 R172, [R231+0x16000] ;  /* 0x01600000e7ac783b */ /* 0x000ea40000004200 */
[C---:B------:R-:W-:Y:S02]  /*1fe30*/  FMUL.FTZ R126, R0.reuse, R126 ;  /* 0x0000007e007e7220 */ /* 0x040fe40000410000 */
[----:B------:R-:W-:Y:S02]  /*1fe40*/  FMUL.FTZ R127, R0, R127 ;  /* 0x0000007f007f7220 */ /* 0x000fe40000410000 */
[C---:B------:R-:W-:Y:S02]  /*1fe50*/  FMUL.FTZ R128, R2.reuse, R128 ;  /* 0x0000008002807220 */ /* 0x040fe40000410000 */
[----:B------:R-:W-:Y:S03]  /*1fe60*/  FMUL.FTZ R129, R2, R129 ;  /* 0x0000008102817220 */ /* 0x000fe60000410000 */
[C---:B----4-:R-:W-:Y:S03]  /*1fe70*/  HMMA.16816.F32 R124, R160.reuse, R156, R124 ;  /* 0x0000009ca07c723c */ /* 0x050fe6000000187c */
[C---:B------:R-:W-:Y:S02]  /*1fe80*/  FMUL.FTZ R130, R0.reuse, R130 ;  /* 0x0000008200827220 */ /* 0x040fe40000410000 */
        /* <DEDUP_REMOVED lines=11> */
[----:B------:R-:W-:Y:S02]  /*1ff40*/  FMUL.FTZ R139, R0, R139 ;  /* 0x0000008b008b7220 */ /* 0x000fe40000410000 */
[-CC-:B------:R-:W-:Y:S01]  /*1ff50*/  FFMA.FTZ R200, R16, R166.reuse, -R201.reuse ;  /* 0x000000a610c87223 */ /* 0x180fe200000108c9 */
[C---:B------:R-:W-:Y:S01]  /*1ff60*/  HMMA.16816.F32 R12, R160.reuse, R170, R12 ;  /* 0x000000aaa00c723c */ /* 0x040fe2000000180c */
[----:B------:R-:W1:Y:S03]  /*1ff70*/  LDSM.16.MT88.4 R168, [R232+0x10800] ;  /* 0x01080000e8a8783b */ /* 0x000e660000004200 */
[-C--:B------:R-:W-:Y:S01]  /*1ff80*/  FFMA.FTZ R207, R17, R166.reuse, -R201 ;  /* 0x000000a611cf7223 */ /* 0x080fe200000108c9 */
[----:B------:R-:W-:Y:S01]  /*1ff90*/  MUFU.EX2 R200, R200 ;  /* 0x000000c800c87308 */ /* 0x000fe20000000800 */
[-CC-:B------:R-:W-:Y:S02]  /*1ffa0*/  FFMA.FTZ R202, R18, R166.reuse, -R199.reuse ;  /* 0x000000a612ca7223 */ /* 0x180fe400000108c7 */
[C---:B--2---:R-:W-:Y:S04]  /*1ffb0*/  HMMA.16816.F32 R136, R160.reuse, R172, R136 ;  /* 0x000000aca088723c */ /* 0x044fe80000001888 */
[----:B------:R-:W-:Y:S02]  /*1ffc0*/  FFMA.FTZ R204, R19, R166, -R199 ;  /* 0x000000a613cc7223 */ /* 0x000fe400000108c7 */
[C---:B------:R-:W-:Y:S01]  /*1ffd0*/  FMUL.FTZ R140, R2.reuse, R140 ;  /* 0x0000008c028c7220 */ /* 0x040fe20000410000 */
[----:B------:R-:W2:Y:S01]  /*1ffe0*/  MUFU.EX2 R207, R207 ;  /* 0x000000cf00cf7308 */ /* 0x000ea20000000800 */
[----:B------:R-:W-:Y:S04]  /*1fff0*/  FMUL.FTZ R141, R2, R141 ;  /* 0x0000008d028d7220 */ /* 0x000fe80000410000 */
[C---:B------:R-:W-:Y:S02]  /*20000*/  FMUL.FTZ R142, R0.reuse, R142 ;  /* 0x0000008e008e7220 */ /* 0x040fe40000410000 */
[----:B------:R-:W-:Y:S02]  /*20010*/  FMUL.FTZ R143, R0, R143 ;  /* 0x0000008f008f7220 */ /* 0x000fe40000410000 */
[C---:B------:R-:W-:Y:S01]  /*20020*/  FMUL.FTZ R16, R2.reuse, R148 ;  /* 0x0000009402107220 */ /* 0x040fe20000410000 */
[----:B------:R-:W-:Y:S01]  /*20030*/  MUFU.EX2 R202, R202 ;  /* 0x000000ca00ca7308 */ /* 0x000fe20000000800 */
[----:B---3--:R-:W-:Y:S01]  /*20040*/  F2FP.PACK_AB R148, R203, R196 ;  /* 0x000000c4cb94723e */ /* 0x008fe200000000ff */
[----:B------:R-:W-:Y:S01]  /*20050*/  FMUL.FTZ R17, R2, R149 ;  /* 0x0000009502117220 */ /* 0x000fe20000410000 */
[----:B------:R-:W-:Y:S01]  /*20060*/  F2FP.PACK_AB R149, R205, R198 ;  /* 0x000000c6cd95723e */ /* 0x000fe200000000ff */
[C---:B------:R-:W-:Y:S01]  /*20070*/  HMMA.16816.F32 R140, R160.reuse, R174, R140 ;  /* 0x000000aea08c723c */ /* 0x040fe2000000188c */
[----:B------:R-:W3:Y:S02]  /*20080*/  LDSM.16.MT88.4 R172, [R231+0x10800] ;  /* 0x01080000e7ac783b */ /* 0x000ee40000004200 */
[C---:B------:R-:W-:Y:S02]  /*20090*/  FMUL.FTZ R18, R0.reuse, R150 ;  /* 0x0000009600127220 */ /* 0x040fe40000410000 */
[----:B------:R-:W-:Y:S01]  /*200a0*/  FMUL.FTZ R19, R0, R151 ;  /* 0x0000009700137220 */ /* 0x000fe20000410000 */
[----:B------:R-:W1:Y:S01]  /*200b0*/  MUFU.EX2 R204, R204 ;  /* 0x000000cc00cc7308 */ /* 0x000e620000000800 */
[C---:B------:R-:W-:Y:S02]  /*200c0*/  FMUL.FTZ R144, R2.reuse, R144 ;  /* 0x0000009002907220 */ /* 0x040fe40000410000 */
[----:B------:R-:W-:Y:S03]  /*200d0*/  FMUL.FTZ R145, R2, R145 ;  /* 0x0000009102917220 */ /* 0x000fe60000410000 */
[C---:B------:R-:W-:Y:S03]  /*200e0*/  HMMA.16816.F32 R16, R160.reuse, R152, R16 ;  /* 0x00000098a010723c */ /* 0x040fe60000001810 */
[C---:B------:R-:W-:Y:S01]  /*200f0*/  FMUL.FTZ R146, R0.reuse, R146 ;  /* 0x0000009200927220 */ /* 0x040fe20000410000 */
[----:B--2---:R-:W-:Y:S01]  /*20100*/  F2FP.PACK_AB R150, R207, R200 ;  /* 0x000000c8cf96723e */ /* 0x004fe200000000ff */
[----:B------:R-:W-:Y:S02]  /*20110*/  FMUL.FTZ R147, R0, R147 ;  /* 0x0000009300937220 */ /* 0x000fe40000410000 */
[----:B------:R-:W-:Y:S02]  /*20120*/  FFMA.FTZ R193, R2, R252, R193 ;  /* 0x000000fc02c17223 */ /* 0x000fe400000100c1 */
[----:B------:R-:W-:Y:S03]  /*20130*/  FFMA.FTZ R190, R0, R251, R190 ;  /* 0x000000fb00be7223 */ /* 0x000fe600000100be */
[----:B------:R-:W-:Y:S01]  /*20140*/  HMMA.16816.F32 R144, R160, R154, R144 ;  /* 0x0000009aa090723c */ /* 0x000fe20000001890 */
[----:B------:R-:W2:Y:S02]  /*20150*/  LDSM.16.MT88.4 R152, [R230+0x10800] ;  /* 0x01080000e698783b */ /* 0x000ea40000004200 */
[----:B------:R-:W-:Y:S01]  /*20160*/  IADD3 R0, R250, -0x1, RZ ;  /* 0xfffffffffa007810 */ /* 0x000fe20007ffe0ff */
[----:B------:R-:W-:Y:S01]  /*20170*/  FADD.FTZ R193, R165, R193 ;  /* 0x000000c1a5c17221 */ /* 0x000fe20000010000 */
[----:B------:R-:W-:Y:S01]  /*20180*/  MOV R165, R164 ;  /* 0x000000a400a57202 */ /* 0x000fe20000000f00 */
[----:B------:R-:W-:Y:S01]  /*20190*/  FADD.FTZ R191, R191, R190 ;  /* 0x000000bebfbf7221 */ /* 0x000fe20000010000 */
[----:B-1----:R-:W-:Y:S01]  /*201a0*/  F2FP.PACK_AB R151, R204, R202 ;  /* 0x000000cacc97723e */ /* 0x002fe200000000ff */
[----:B------:R-:W-:Y:S01]  /*201b0*/  FADD.FTZ R192, R192, R193 ;  /* 0x000000c1c0c07221 */ /* 0x000fe20000010000 */
[----:B------:R-:W1:Y:S03]  /*201c0*/  LDSM.16.MT88.4 R160, [R233+0x12800] ;  /* 0x01280000e9a0783b */ /* 0x000e660000004200 */
[----:B------:R-:W-:Y:S01]  /*201d0*/  MOV R250, R0 ;  /* 0x0000000000fa7202 */ /* 0x000fe20000000f00 */
[----:B------:R-:W-:Y:S01]  /*201e0*/  FADD.FTZ R194, R194, R191 ;  /* 0x000000bfc2c27221 */ /* 0x000fe20000010000 */
[C---:B----4-:R-:W-:Y:S05]  /*201f0*/  HMMA.16816.F32 R4, R148.reuse, R156, R4 ;  /* 0x0000009c9404723c */ /* 0x050fea0000001804 */
[----:B------:R-:W-:Y:S01]  /*20200*/  FADD.FTZ R195, R195, R192 ;  /* 0x000000c0c3c37221 */ /* 0x000fe20000010000 */
[----:B------:R-:W-:Y:S01]  /*20210*/  MOV R0, R3 ;  /* 0x0000000300007202 */ /* 0x000fe20000000f00 */
[----:B------:R-:W-:Y:S01]  /*20220*/  FADD.FTZ R197, R197, R194 ;  /* 0x000000c2c5c57221 */ /* 0x000fe20000010000 */
[C---:B------:R-:W-:Y:S01]  /*20230*/  HMMA.16816.F32 R8, R148.reuse, R158, R8 ;  /* 0x0000009e9408723c */ /* 0x040fe20000001808 */
[----:B------:R-:W4:Y:S03]  /*20240*/  LDSM.16.MT88.4 R156, [R230+0x12800] ;  /* 0x01280000e69c783b */ /* 0x000f260000004200 */
[----:B------:R-:W-:Y:S02]  /*20250*/  FADD.FTZ R196, R196, R195 ;  /* 0x000000c3c4c47221 */ /* 0x000fe40000010000 */
[----:B------:R-:W-:Y:S02]  /*20260*/  FADD.FTZ R198, R198, R197 ;  /* 0x000000c5c6c67221 */ /* 0x000fe40000010000 */
[C---:B------:R-:W-:Y:S04]  /*20270*/  HMMA.16816.F32 R36, R148.reuse, R168, R36 ;  /* 0x000000a89424723c */ /* 0x040fe80000001824 */
[----:B------:R-:W-:Y:S02]  /*20280*/  FADD.FTZ R203, R203, R196 ;  /* 0x000000c4cbcb7221 */ /* 0x000fe40000010000 */
[----:B------:R-:W-:Y:S02]  /*20290*/  FADD.FTZ R205, R205, R198 ;  /* 0x000000c6cdcd7221 */ /* 0x000fe40000010000 */
[C---:B------:R-:W-:Y:S01]  /*202a0*/  HMMA.16816.F32 R40, R148.reuse, R170, R40 ;  /* 0x000000aa9428723c */ /* 0x040fe20000001828 */
[----:B------:R-:W4:Y:S03]  /*202b0*/  LDSM.16.MT88.4 R168, [R233+0x14800] ;  /* 0x01480000e9a8783b */ /* 0x000f260000004200 */
[----:B------:R-:W-:Y:S04]  /*202c0*/  FADD.FTZ R200, R200, R203 ;  /* 0x000000cbc8c87221 */ /* 0x000fe80000010000 */
[C---:B---3--:R-:W-:Y:S04]  /*202d0*/  HMMA.16816.F32 R44, R148.reuse, R172, R44 ;  /* 0x000000ac942c723c */ /* 0x048fe8000000182c */
[----:B------:R-:W-:Y:S04]  /*202e0*/  FADD.FTZ R207, R207, R200 ;  /* 0x000000c8cfcf7221 */ /* 0x000fe80000010000 */
[C---:B------:R-:W-:Y:S01]  /*202f0*/  HMMA.16816.F32 R48, R148.reuse, R174, R48 ;  /* 0x000000ae9430723c */ /* 0x040fe20000001830 */
[----:B------:R-:W-:Y:S07]  /*20300*/  LDSM.16.MT88.4 R172, [R233+0x13000] ;  /* 0x01300000e9ac783b */ /* 0x000fee0000004200 */
[C---:B--2---:R-:W-:Y:S08]  /*20310*/  HMMA.16816.F32 R52, R148.reuse, R152, R52 ;  /* 0x000000989434723c */ /* 0x044ff00000001834 */
        /* <DEDUP_REMOVED lines=8> */
[C---:B------:R-:W-:Y:S07]  /*203a0*/  HMMA.16816.F32 R76, R148.reuse, R180, R76 ;  /* 0x000000b4944c723c */ /* 0x040fee000000184c */
[-CC-:B------:R-:W-:Y:S01]  /*203b0*/  FFMA.FTZ R180, R20, R166.reuse, -R201.reuse ;  /* 0x000000a614b47223 */ /* 0x180fe200000108c9 */
[C---:B------:R-:W-:Y:S04]  /*203c0*/  HMMA.16816.F32 R80, R148.reuse, R182, R80 ;  /* 0x000000b69450723c */ /* 0x040fe80000001850 */
[-C--:B------:R-:W-:Y:S01]  /*203d0*/  FFMA.FTZ R181, R21, R166.reuse, -R201 ;  /* 0x000000a615b57223 */ /* 0x080fe200000108c9 */
[----:B------:R-:W-:Y:S02]  /*203e0*/  MUFU.EX2 R180, R180 ;  /* 0x000000b400b47308 */ /* 0x000fe40000000800 */
[-CC-:B------:R-:W-:Y:S01]  /*203f0*/  FFMA.FTZ R182, R22, R166.reuse, -R199.reuse ;  /* 0x000000a616b67223 */ /* 0x180fe200000108c7 */
[C---:B----4-:R-:W-:Y:S04]  /*20400*/  HMMA.16816.F32 R84, R148.reuse, R156, R84 ;  /* 0x0000009c9454723c */ /* 0x050fe80000001854 */
[-C--:B------:R-:W-:Y:S02]  /*20410*/  FFMA.FTZ R183, R23, R166.reuse, -R199 ;  /* 0x000000a617b77223 */ /* 0x080fe400000108c7 */
[----:B------:R-:W-:Y:S01]  /*20420*/  LDSM.16.MT88.4 R20, [R231+0x16800] ;  /* 0x01680000e714783b */ /* 0x000fe20000004200 */
[----:B------:R-:W3:Y:S01]  /*20430*/  MUFU.EX2 R181, R181 ;  /* 0x000000b500b57308 */ /* 0x000ee20000000800 */
[C---:B------:R-:W-:Y:S06]  /*20440*/  HMMA.16816.F32 R88, R148.reuse, R158, R88 ;  /* 0x0000009e9458723c */ /* 0x040fec0000001858 */
[----:B------:R-:W4:Y:S02]  /*20450*/  LDSM.16.MT88.4 R156, [R233+0x16800] ;  /* 0x01680000e99c783b */ /* 0x000f240000004200 */
[C---:B------:R-:W-:Y:S01]  /*20460*/  HMMA.16816.F32 R92, R148.reuse, R168, R92 ;  /* 0x000000a8945c723c */ /* 0x040fe2000000185c */
[----:B------:R-:W-:Y:S07]  /*20470*/  MUFU.EX2 R182, R182 ;  /* 0x000000b600b67308 */ /* 0x000fee0000000800 */
[C---:B------:R-:W-:Y:S01]  /*20480*/  HMMA.16816.F32 R96, R148.reuse, R170, R96 ;  /* 0x000000aa9460723c */ /* 0x040fe20000001860 */
[----:B------:R-:W3:Y:S02]  /*20490*/  LDSM.16.MT88.4 R168, [R232+0x16800] ;  /* 0x01680000e8a8783b */ /* 0x000ee40000004200 */
[----:B------:R-:W1:Y:S05]  /*204a0*/  MUFU.EX2 R183, R183 ;  /* 0x000000b700b77308 */ /* 0x000e6a0000000800 */
[C---:B------:R-:W-:Y:S07]  /*204b0*/  HMMA.16816.F32 R100, R148.reuse, R184, R100 ;  /* 0x000000b89464723c */ /* 0x040fee0000001864 */
[-CC-:B------:R-:W-:Y:S01]  /*204c0*/  FFMA.FTZ R184, R24, R166.reuse, -R201.reuse ;  /* 0x000000a618b87223 */ /* 0x180fe200000108c9 */
[C---:B------:R-:W-:Y:S04]  /*204d0*/  HMMA.16816.F32 R104, R148.reuse, R186, R104 ;  /* 0x000000ba9468723c */ /* 0x040fe80000001868 */
[-C--:B------:R-:W-:Y:S01]  /*204e0*/  FFMA.FTZ R185, R25, R166.reuse, -R201 ;  /* 0x000000a619b97223 */ /* 0x080fe200000108c9 */
[----:B------:R-:W-:Y:S02]  /*204f0*/  MUFU.EX2 R184, R184 ;  /* 0x000000b800b87308 */ /* 0x000fe40000000800 */
[-CC-:B------:R-:W-:Y:S01]  /*20500*/  FFMA.FTZ R186, R26, R166.reuse, -R199.reuse ;  /* 0x000000a61aba7223 */ /* 0x180fe200000108c7 */
[C---:B--2---:R-:W-:Y:S04]  /*20510*/  HMMA.16816.F32 R108, R148.reuse, R152, R108 ;  /* 0x00000098946c723c */ /* 0x044fe8000000186c */
[----:B------:R-:W-:Y:S02]  /*20520*/  FFMA.FTZ R187, R27, R166, -R199 ;  /* 0x000000a61bbb7223 */ /* 0x000fe400000108c7 */
[----:B------:R-:W-:Y:S01]  /*20530*/  LDSM.16.MT88.4 R24, [R232+0x11000] ;  /* 0x01100000e818783b */ /* 0x000fe20000004200 */
[----:B------:R-:W2:Y:S01]  /*20540*/  MUFU.EX2 R185, R185 ;  /* 0x000000b900b97308 */ /* 0x000ea20000000800 */
[C---:B------:R-:W-:Y:S06]  /*20550*/  HMMA.16816.F32 R112, R148.reuse, R154, R112 ;  /* 0x0000009a9470723c */ /* 0x040fec0000001870 */
[----:B------:R-:W2:Y:S02]  /*20560*/  LDSM.16.MT88.4 R152, [R230+0x16800] ;  /* 0x01680000e698783b */ /* 0x000ea40000004200 */
[C---:B-1----:R-:W-:Y:S01]  /*20570*/  HMMA.16816.F32 R116, R148.reuse, R160, R116 ;  /* 0x000000a09474723c */ /* 0x042fe20000001874 */
[----:B------:R-:W-:Y:S07]  /*20580*/  MUFU.EX2 R186, R186 ;  /* 0x000000ba00ba7308 */ /* 0x000fee0000000800 */
[C---:B------:R-:W-:Y:S01]  /*20590*/  HMMA.16816.F32 R120, R148.reuse, R162, R120 ;  /* 0x000000a29478723c */ /* 0x040fe20000001878 */
[----:B------:R-:W-:Y:S02]  /*205a0*/  LDSM.16.MT88.4 R160, [R231+0x11000] ;  /* 0x01100000e7a0783b */ /* 0x000fe40000004200 */
[----:B------:R-:W1:Y:S05]  /*205b0*/  MUFU.EX2 R187, R187 ;  /* 0x000000bb00bb7308 */ /* 0x000e6a0000000800 */
[C---:B----4-:R-:W-:Y:S08]  /*205c0*/  HMMA.16816.F32 R124, R148.reuse, R156, R124 ;  /* 0x0000009c947c723c */ /* 0x050ff0000000187c */
[C---:B------:R-:W-:Y:S01]  /*205d0*/  HMMA.16816.F32 R128, R148.reuse, R158, R128 ;  /* 0x0000009e9480723c */ /* 0x040fe20000001880 */
[----:B------:R-:W4:Y:S07]  /*205e0*/  LDSM.16.MT88.4 R156, [R233+0x11000] ;  /* 0x01100000e99c783b */ /* 0x000f2e0000004200 */
[C---:B---3--:R-:W-:Y:S08]  /*205f0*/  HMMA.16816.F32 R132, R148.reuse, R168, R132 ;  /* 0x000000a89484723c */ /* 0x048ff00000001884 */
[C---:B------:R-:W-:Y:S01]  /*20600*/  HMMA.16816.F32 R12, R148.reuse, R170, R12 ;  /* 0x000000aa940c723c */ /* 0x040fe2000000180c */
[----:B------:R-:W3:Y:S07]  /*20610*/  LDSM.16.MT88.4 R168, [R230+0x11000] ;  /* 0x01100000e6a8783b */ /* 0x000eee0000004200 */
[C---:B------:R-:W-:Y:S07]  /*20620*/  HMMA.16816.F32 R136, R148.reuse, R20, R136 ;  /* 0x000000149488723c */ /* 0x040fee0000001888 */
[----:B------:R-:W-:Y:S01]  /*20630*/  F2FP.PACK_AB R20, R181, R180 ;  /* 0x000000b4b514723e */ /* 0x000fe200000000ff */
[C---:B------:R-:W-:Y:S04]  /*20640*/  HMMA.16816.F32 R140, R148.reuse, R22, R140 ;  /* 0x00000016948c723c */ /* 0x040fe8000000188c */
[----:B------:R-:W-:Y:S01]  /*20650*/  F2FP.PACK_AB R21, R183, R182 ;  /* 0x000000b6b715723e */ /* 0x000fe200000000ff */
[----:B------:R-:W-:Y:S02]  /*20660*/  FADD.FTZ R180, R180, R207 ;  /* 0x000000cfb4b47221 */ /* 0x000fe40000010000 */
[----:B--2---:R-:W-:Y:S01]  /*20670*/  F2FP.PACK_AB R22, R185, R184 ;  /* 0x000000b8b916723e */ /* 0x004fe200000000ff */
[C---:B------:R-:W-:Y:S04]  /*20680*/  HMMA.16816.F32 R16, R148.reuse, R152, R16 ;  /* 0x000000989410723c */ /* 0x040fe80000001810 */
[----:B-1----:R-:W-:Y:S01]  /*20690*/  F2FP.PACK_AB R23, R187, R186 ;  /* 0x000000babb17723e */ /* 0x002fe200000000ff */
[----:B------:R-:W-:Y:S03]  /*206a0*/  FADD.FTZ R181, R181, R180 ;  /* 0x000000b4b5b57221 */ /* 0x000fe60000010000 */
[----:B------:R-:W-:Y:S01]  /*206b0*/  HMMA.16816.F32 R144, R148, R154, R144 ;  /* 0x0000009a9490723c */ /* 0x000fe20000001890 */
[----:B------:R-:W1:Y:S03]  /*206c0*/  LDSM.16.MT88.4 R148, [R232+0x13000] ;  /* 0x01300000e894783b */ /* 0x000e660000004200 */
[----:B------:R-:W-:Y:S04]  /*206d0*/  FADD.FTZ R184, R184, R181 ;  /* 0x000000b5b8b87221 */ /* 0x000fe80000010000 */
[C---:B----4-:R-:W-:Y:S01]  /*206e0*/  HMMA.16816.F32 R4, R20.reuse, R156, R4 ;  /* 0x0000009c1404723c */ /* 0x050fe20000001804 */
[----:B------:R-:W2:Y:S04]  /*206f0*/  LDSM.16.MT88.4 R152, [R231+0x13000] ;  /* 0x01300000e798783b */ /* 0x000ea80000004200 */
[----:B------:R-:W-:Y:S03]  /*20700*/  FADD.FTZ R185, R185, R184 ;  /* 0x000000b8b9b97221 */ /* 0x000fe60000010000 */
[C---:B------:R-:W-:Y:S01]  /*20710*/  HMMA.16816.F32 R8, R20.reuse, R158, R8 ;  /* 0x0000009e1408723c */ /* 0x040fe20000001808 */
[----:B------:R-:W-:Y:S07]  /*20720*/  LDSM.16.MT88.4 R156, [R230+0x15000] ;  /* 0x01500000e69c783b */ /* 0x000fee0000004200 */
[C---:B------:R-:W-:Y:S08]  /*20730*/  HMMA.16816.F32 R36, R20.reuse, R24, R36 ;  /* 0x000000181424723c */ /* 0x040ff00000001824 */
[C---:B------:R-:W-:Y:S01]  /*20740*/  HMMA.16816.F32 R40, R20.reuse, R26, R40 ;  /* 0x0000001a1428723c */ /* 0x040fe20000001828 */
[----:B------:R-:W4:Y:S07]  /*20750*/  LDSM.16.MT88.4 R24, [R233+0x15000] ;  /* 0x01500000e918783b */ /* 0x000f2e0000004200 */
[C---:B------:R-:W-:Y:S08]  /*20760*/  HMMA.16816.F32 R44, R20.reuse, R160, R44 ;  /* 0x000000a0142c723c */ /* 0x040ff0000000182c */
[C---:B------:R-:W-:Y:S01]  /*20770*/  HMMA.16816.F32 R48, R20.reuse, R162, R48 ;  /* 0x000000a21430723c */ /* 0x040fe20000001830 */
[----:B------:R-:W-:Y:S07]  /*20780*/  LDSM.16.MT88.4 R160, [R231+0x17000] ;  /* 0x01700000e7a0783b */ /* 0x000fee0000004200 */
[C---:B---3--:R-:W-:Y:S08]  /*20790*/  HMMA.16816.F32 R52, R20.reuse, R168, R52 ;  /* 0x000000a81434723c */ /* 0x048ff00000001834 */
[C---:B------:R-:W-:Y:S01]  /*207a0*/  HMMA.16816.F32 R56, R20.reuse, R170, R56 ;  /* 0x000000aa1438723c */ /* 0x040fe20000001838 */
[----:B------:R-:W-:Y:S07]  /*207b0*/  LDSM.16.MT88.4 R168, [R232+0x11800] ;  /* 0x01180000e8a8783b */ /* 0x000fee0000004200 */
[C---:B------:R-:W-:Y:S07]  /*207c0*/  HMMA.16816.F32 R60, R20.reuse, R172, R60 ;  /* 0x000000ac143c723c */ /* 0x040fee000000183c */
[-C--:B------:R-:W-:Y:S01]  /*207d0*/  FFMA.FTZ R172, R34, R166.reuse, -R199 ;  /* 0x000000a622ac7223 */ /* 0x080fe200000108c7 */
[C---:B------:R-:W-:Y:S03]  /*207e0*/  HMMA.16816.F32 R64, R20.reuse, R174, R64 ;  /* 0x000000ae1440723c */ /* 0x040fe60000001840 */
[----:B------:R-:W3:Y:S05]  /*207f0*/  MUFU.EX2 R173, R172 ;  /* 0x000000ac00ad7308 */ /* 0x000eea0000000800 */
[C---:B-1----:R-:W-:Y:S08]  /*20800*/  HMMA.16816.F32 R68, R20.reuse, R148, R68 ;  /* 0x000000941444723c */ /* 0x042ff00000001844 */
[C---:B------:R-:W-:Y:S01]  /*20810*/  HMMA.16816.F32 R72, R20.reuse, R150, R72 ;  /* 0x000000961448723c */ /* 0x040fe20000001848 */
[----:B------:R-:W1:Y:S07]  /*20820*/  LDSM.16.MT88.4 R148, [R232+0x15000] ;  /* 0x01500000e894783b */ /* 0x000e6e0000004200 */
[C---:B--2---:R-:W-:Y:S08]  /*20830*/  HMMA.16816.F32 R76, R20.reuse, R152, R76 ;  /* 0x00000098144c723c */ /* 0x044ff0000000184c */
[C---:B------:R-:W-:Y:S01]  /*20840*/  HMMA.16816.F32 R80, R20.reuse, R154, R80 ;  /* 0x0000009a1450723c */ /* 0x040fe20000001850 */
[----:B------:R-:W2:Y:S07]  /*20850*/  LDSM.16.MT88.4 R152, [R231+0x15000] ;  /* 0x01500000e798783b */ /* 0x000eae0000004200 */
[C---:B------:R-:W-:Y:S07]  /*20860*/  HMMA.16816.F32 R84, R20.reuse, R176, R84 ;  /* 0x000000b01454723c */ /* 0x040fee0000001854 */
[-CC-:B------:R-:W-:Y:S01]  /*20870*/  FFMA.FTZ R176, R28, R166.reuse, -R201.reuse ;  /* 0x000000a61cb07223 */ /* 0x180fe200000108c9 */
[C---:B------:R-:W-:Y:S04]  /*20880*/  HMMA.16816.F32 R88, R20.reuse, R178, R88 ;  /* 0x000000b21458723c */ /* 0x040fe80000001858 */
[-CC-:B------:R-:W-:Y:S01]  /*20890*/  FFMA.FTZ R177, R29, R166.reuse, -R201.reuse ;  /* 0x000000a61db17223 */ /* 0x180fe200000108c9 */
[----:B------:R-:W-:Y:S01]  /*208a0*/  MUFU.EX2 R176, R176 ;  /* 0x000000b000b07308 */ /* 0x000fe20000000800 */
[-C--:B------:R-:W-:Y:S02]  /*208b0*/  FFMA.FTZ R201, R33, R166.reuse, -R201 ;  /* 0x000000a621c97223 */ /* 0x080fe400000108c9 */
[C---:B----4-:R-:W-:Y:S04]  /*208c0*/  HMMA.16816.F32 R92, R20.reuse, R24, R92 ;  /* 0x00000018145c723c */ /* 0x050fe8000000185c */
[-CC-:B------:R-:W-:Y:S02]  /*208d0*/  FFMA.FTZ R178, R30, R166.reuse, -R199.reuse ;  /* 0x000000a61eb27223 */ /* 0x180fe400000108c7 */
[-CC-:B------:R-:W-:Y:S01]  /*208e0*/  FFMA.FTZ R179, R31, R166.reuse, -R199.reuse ;  /* 0x000000a61fb37223 */ /* 0x180fe200000108c7 */
[----:B------:R-:W4:Y:S01]  /*208f0*/  MUFU.EX2 R177, R177 ;  /* 0x000000b100b17308 */ /* 0x000f220000000800 */
[C---:B------:R-:W-:Y:S01]  /*20900*/  HMMA.16816.F32 R96, R20.reuse, R26, R96 ;  /* 0x0000001a1460723c */ /* 0x040fe20000001860 */
[----:B------:R-:W4:Y:S03]  /*20910*/  LDSM.16.MT88.4 R24, [R233+0x17000] ;  /* 0x01700000e918783b */ /* 0x000f260000004200 */
[----:B------:R-:W-:Y:S01]  /*20920*/  FFMA.FTZ R199, R35, R166, -R199 ;  /* 0x000000a623c77223 */ /* 0x000fe200000108c7 */
[----:B---3--:R-:W-:Y:S03]  /*20930*/  MOV R166, R173 ;  /* 0x000000ad00a67202 */ /* 0x008fe60000000f00 */
[C---:B-1----:R-:W-:Y:S01]  /*20940*/  HMMA.16816.F32 R100, R20.reuse, R148, R100 ;  /* 0x000000941464723c */ /* 0x042fe20000001864 */
[----:B------:R-:W1:Y:S01]  /*20950*/  LDSM.16.MT88.4 R28, [R232+0x17000] ;  /* 0x01700000e81c783b */ /* 0x000e620000004200 */
[----:B------:R-:W-:Y:S06]  /*20960*/  MUFU.EX2 R178, R178 ;  /* 0x000000b200b27308 */ /* 0x000fec0000000800 */
[C---:B------:R-:W-:Y:S01]  /*20970*/  HMMA.16816.F32 R104, R20.reuse, R150, R104 ;  /* 0x000000961468723c */ /* 0x040fe20000001868 */
[----:B------:R-:W3:Y:S03]  /*20980*/  LDSM.16.MT88.4 R148, [R230+0x17000] ;  /* 0x01700000e694783b */ /* 0x000ee60000004200 */
[----:B------:R-:W1:Y:S04]  /*20990*/  MUFU.EX2 R179, R179 ;  /* 0x000000b300b37308 */ /* 0x000e680000000800 */
[C---:B--2---:R-:W-:Y:S01]  /*209a0*/  HMMA.16816.F32 R108, R20.reuse, R152, R108 ;  /* 0x00000098146c723c */ /* 0x044fe2000000186c */
[----:B------:R-:W-:Y:S05]  /*209b0*/  LDSM.16.MT88.4 R32, [R231+0x11800] ;  /* 0x01180000e720783b */ /* 0x000fea0000004200 */
[----:B------:R-:W2:Y:S02]  /*209c0*/  MUFU.EX2 R201, R201 ;  /* 0x000000c900c97308 */ /* 0x000ea40000000800 */
[C---:B------:R-:W-:Y:S01]  /*209d0*/  HMMA.16816.F32 R112, R20.reuse, R154, R112 ;  /* 0x0000009a1470723c */ /* 0x040fe20000001870 */
[----:B------:R-:W2:Y:S07]  /*209e0*/  LDSM.16.MT88.4 R152, [R233+0x11800] ;  /* 0x01180000e998783b */ /* 0x000eae0000004200 */
[C---:B------:R-:W-:Y:S01]  /*209f0*/  HMMA.16816.F32 R116, R20.reuse, R156, R116 ;  /* 0x0000009c1474723c */ /* 0x040fe20000001874 */
[----:B------:R-:W-:Y:S01]  /*20a00*/  LDSM.16.MT88.4 R172, [R233+0x17800] ;  /* 0x01780000e9ac783b */ /* 0x000fe20000004200 */
[----:B------:R-:W1:Y:S06]  /*20a10*/  MUFU.EX2 R199, R199 ;  /* 0x000000c700c77308 */ /* 0x000e6c0000000800 */
[C---:B------:R-:W-:Y:S08]  /*20a20*/  HMMA.16816.F32 R120, R20.reuse, R158, R120 ;  /* 0x0000009e1478723c */ /* 0x040ff00000001878 */
[C---:B----4-:R-:W-:Y:S08]  /*20a30*/  HMMA.16816.F32 R124, R20.reuse, R24, R124 ;  /* 0x00000018147c723c */ /* 0x050ff0000000187c */
[C---:B------:R-:W-:Y:S01]  /*20a40*/  HMMA.16816.F32 R128, R20.reuse, R26, R128 ;  /* 0x0000001a1480723c */ /* 0x040fe20000001880 */
[----:B------:R-:W4:Y:S07]  /*20a50*/  LDSM.16.MT88.4 R24, [R230+0x11800] ;  /* 0x01180000e618783b */ /* 0x000f2e0000004200 */
[C---:B-1----:R-:W-:Y:S08]  /*20a60*/  HMMA.16816.F32 R132, R20.reuse, R28, R132 ;  /* 0x0000001c1484723c */ /* 0x042ff00000001884 */
[C---:B------:R-:W-:Y:S01]  /*20a70*/  HMMA.16816.F32 R12, R20.reuse, R30, R12 ;  /* 0x0000001e140c723c */ /* 0x040fe2000000180c */
[----:B------:R-:W1:Y:S07]  /*20a80*/  LDSM.16.MT88.4 R28, [R233+0x13800] ;  /* 0x01380000e91c783b */ /* 0x000e6e0000004200 */
[C---:B------:R-:W-:Y:S08]  /*20a90*/  HMMA.16816.F32 R136, R20.reuse, R160, R136 ;  /* 0x000000a01488723c */ /* 0x040ff00000001888 */
[C---:B------:R-:W-:Y:S08]  /*20aa0*/  HMMA.16816.F32 R140, R20.reuse, R162, R140 ;  /* 0x000000a2148c723c */ /* 0x040ff0000000188c */
[C---:B---3--:R-:W-:Y:S08]  /*20ab0*/  HMMA.16816.F32 R16, R20.reuse, R148, R16 ;  /* 0x000000941410723c */ /* 0x048ff00000001810 */
[----:B------:R-:W-:Y:S01]  /*20ac0*/  HMMA.16816.F32 R144, R20, R150, R144 ;  /* 0x000000961490723c */ /* 0x000fe20000001890 */
[----:B------:R-:W-:Y:S06]  /*20ad0*/  LDSM.16.MT88.4 R148, [R230+0x13800] ;  /* 0x01380000e694783b */ /* 0x000fec0000004200 */
[----:B------:R-:W-:Y:S01]  /*20ae0*/  F2FP.PACK_AB R20, R177, R176 ;  /* 0x000000b0b114723e */ /* 0x000fe200000000ff */
[----:B------:R-:W-:Y:S01]  /*20af0*/  FADD.FTZ R176, R176, R185 ;  /* 0x000000b9b0b07221 */ /* 0x000fe20000010000 */
[----:B------:R-:W-:Y:S03]  /*20b00*/  F2FP.PACK_AB R21, R179, R178 ;  /* 0x000000b2b315723e */ /* 0x000fe600000000ff */
[----:B--2---:R-:W-:Y:S01]  /*20b10*/  F2FP.PACK_AB R22, R201, R206 ;  /* 0x000000cec916723e */ /* 0x004fe200000000ff */
[----:B------:R-:W-:Y:S01]  /*20b20*/  FADD.FTZ R177, R177, R176 ;  /* 0x000000b0b1b17221 */ /* 0x000fe20000010000 */
[----:B------:R-:W-:Y:S03]  /*20b30*/  F2FP.PACK_AB R23, R199, R166 ;  /* 0x000000a6c717723e */ /* 0x000fe600000000ff */
[----:B------:R-:W-:Y:S04]  /*20b40*/  FADD.FTZ R206, R206, R177 ;  /* 0x000000b1cece7221 */ /* 0x000fe80000010000 */
[C---:B------:R-:W-:Y:S01]  /*20b50*/  HMMA.16816.F32 R160, R20.reuse, R152, R4 ;  /* 0x0000009814a0723c */ /* 0x040fe20000001804 */
[----:B------:R-:W2:Y:S02]  /*20b60*/  LDSM.16.MT88.4 R4, [R232+0x13800] ;  /* 0x01380000e804783b */ /* 0x000ea40000004200 */
[----:B------:R-:W-:Y:S05]  /*20b70*/  FADD.FTZ R252, R201, R206 ;  /* 0x000000cec9fc7221 */ /* 0x000fea0000010000 */
[C---:B------:R-:W-:Y:S01]  /*20b80*/  HMMA.16816.F32 R156, R20.reuse, R154, R8 ;  /* 0x0000009a149c723c */ /* 0x040fe20000001808 */
[----:B------:R-:W3:Y:S07]  /*20b90*/  LDSM.16.MT88.4 R8, [R231+0x13800] ;  /* 0x01380000e708783b */ /* 0x000eee0000004200 */
[C---:B------:R-:W-:Y:S01]  /*20ba0*/  HMMA.16816.F32 R36, R20.reuse, R168, R36 ;  /* 0x000000a81424723c */ /* 0x040fe20000001824 */
[----:B------:R-:W1:Y:S07]  /*20bb0*/  LDSM.16.MT88.4 R152, [R233+0x15800] ;  /* 0x01580000e998783b */ /* 0x000e6e0000004200 */
[C---:B------:R-:W-:Y:S01]  /*20bc0*/  HMMA.16816.F32 R40, R20.reuse, R170, R40 ;  /* 0x000000aa1428723c */ /* 0x040fe20000001828 */
[----:B------:R-:W-:Y:S07]  /*20bd0*/  LDSM.16.MT88.4 R168, [R230+0x15800] ;  /* 0x01580000e6a8783b */ /* 0x000fee0000004200 */
[C---:B------:R-:W-:Y:S08]  /*20be0*/  HMMA.16816.F32 R44, R20.reuse, R32, R44 ;  /* 0x00000020142c723c */ /* 0x040ff0000000182c */
[C---:B------:R-:W-:Y:S01]  /*20bf0*/  HMMA.16816.F32 R48, R20.reuse, R34, R48 ;  /* 0x000000221430723c */ /* 0x040fe20000001830 */
[----:B------:R-:W3:Y:S07]  /*20c00*/  LDSM.16.MT88.4 R32, [R232+0x15800] ;  /* 0x01580000e820783b */ /* 0x000eee0000004200 */
        /* <DEDUP_REMOVED lines=20> */
[C---:B------:R-:W-:Y:S08]  /*20d50*/  HMMA.16816.F32 R116, R20.reuse, R168, R116 ;  /* 0x000000a81474723c */ /* 0x040ff00000001874 */
[C---:B------:R-:W-:Y:S08]  /*20d60*/  HMMA.16816.F32 R120, R20.reuse, R170, R120 ;  /* 0x000000aa1478723c */ /* 0x040ff00000001878 */
[C---:B------:R-:W-:Y:S08]  /*20d70*/  HMMA.16816.F32 R124, R20.reuse, R172, R124 ;  /* 0x000000ac147c723c */ /* 0x040ff0000000187c */
[C---:B------:R-:W-:Y:S08]  /*20d80*/  HMMA.16816.F32 R128, R20.reuse, R174, R128 ;  /* 0x000000ae1480723c */ /* 0x040ff00000001880 */
[C---:B-1----:R-:W-:Y:S08]  /*20d90*/  HMMA.16816.F32 R132, R20.reuse, R28, R132 ;  /* 0x0000001c1484723c */ /* 0x042ff00000001884 */
[C---:B------:R-:W-:Y:S08]  /*20da0*/  HMMA.16816.F32 R152, R20.reuse, R30, R12 ;  /* 0x0000001e1498723c */ /* 0x040ff0000000180c */
[C---:B--2---:R-:W-:Y:S07]  /*20db0*/  HMMA.16816.F32 R136, R20.reuse, R4, R136 ;  /* 0x000000041488723c */ /* 0x044fee0000001888 */
[----:B------:R-:W-:Y:S01]  /*20dc0*/  FADD.FTZ R5, R202, R205 ;  /* 0x000000cdca057221 */ /* 0x000fe20000010000 */
[C---:B------:R-:W-:Y:S04]  /*20dd0*/  HMMA.16816.F32 R140, R20.reuse, R6, R140 ;  /* 0x00000006148c723c */ /* 0x040fe8000000188c */
[----:B------:R-:W-:Y:S04]  /*20de0*/  FADD.FTZ R5, R204, R5 ;  /* 0x00000005cc057221 */ /* 0x000fe80000010000 */
[C---:B---3--:R-:W-:Y:S04]  /*20df0*/  HMMA.16816.F32 R148, R20.reuse, R8, R16 ;  /* 0x000000081494723c */ /* 0x048fe80000001810 */
[----:B------:R-:W-:Y:S04]  /*20e00*/  FADD.FTZ R182, R182, R5 ;  /* 0x00000005b6b67221 */ /* 0x000fe80000010000 */
[----:B------:R-:W-:Y:S01]  /*20e10*/  FADD.FTZ R183, R183, R182 ;  /* 0x000000b6b7b77221 */ /* 0x000fe20000010000 */
[----:B------:R-:W-:Y:S03]  /*20e20*/  HMMA.16816.F32 R144, R20, R10, R144 ;  /* 0x0000000a1490723c */ /* 0x000fe60000001890 */
[----:B------:R-:W-:Y:S04]  /*20e30*/  FADD.FTZ R186, R186, R183 ;  /* 0x000000b7baba7221 */ /* 0x000fe80000010000 */
[----:B------:R-:W-:Y:S05]  /*20e40*/  FADD.FTZ R187, R187, R186 ;  /* 0x000000babbbb7221 */ /* 0x000fea0000010000 */
[----:B------:R-:W-:Y:S04]  /*20e50*/  FADD.FTZ R178, R178, R187 ;  /* 0x000000bbb2b27221 */ /* 0x000fe80000010000 */
[----:B------:R-:W-:Y:S04]  /*20e60*/  FADD.FTZ R178, R179, R178 ;  /* 0x000000b2b3b27221 */ /* 0x000fe80000010000 */
[----:B------:R-:W-:Y:S04]  /*20e70*/  FADD.FTZ R178, R166, R178 ;  /* 0x000000b2a6b27221 */ /* 0x000fe80000010000 */
[----:B------:R-:W-:Y:S01]  /*20e80*/  FADD.FTZ R251, R199, R178 ;  /* 0x000000b2c7fb7221 */ /* 0x000fe20000010000 */
[----:B------:R-:W-:-:S05]  /*20e90*/  @P0 BRA `(.L_x_1100) ;  /* 0xffffbae000000947 */ /* 0x000fca000383ffff */
.L_x_1091:
[----:B------:R-:W-:Y:S02]  /*20ea0*/  ULDC.64 UR4, c[0x0][0x40] ;  /* 0x0000100000047ab9 */ /* 0x000fe40000000a00 */
[----:B------:R-:W-:-:S04]  /*20eb0*/  UIADD3 UR4, UP0, UR4, 0x160, URZ ;  /* 0x0000016004047890 */ /* 0x000fc8000ff1e03f */
[----:B------:R-:W-:Y:S02]  /*20ec0*/  UIADD3.X UR5, URZ, UR5, URZ, UP0, !UPT ;  /* 0x000000053f057290 */ /* 0x000fe400087fe43f */
[----:B------:R-:W-:-:S04]  /*20ed0*/  IMAD.U32 R8, RZ, RZ, UR4 ;  /* 0x00000004ff087e24 */ /* 0x000fc8000f8e00ff */
[----:B------:R-:W-:Y:S01]  /*20ee0*/  IMAD.U32 R9, RZ, RZ, UR5 ;  /* 0x00000005ff097e24 */ /* 0x000fe2000f8e00ff */
[----:B------:R-:W-:Y:S01]  /*20ef0*/  ULDC.64 UR4, c[0x0][0x118] ;  /* 0x0000460000047ab9 */ /* 0x000fe20000000a00 */
[----:B------:R-:W-:-:S03]  /*20f00*/  MOV R5, 0x1f ;  /* 0x0000001f00057802 */ /* 0x000fc60000000f00 */
[----:B------:R1:W5:Y:S01]  /*20f10*/  LD.E R2, [R8.64+0xd8] ;  /* 0x0000d80408027980 */ /* 0x000362000c101900 */
[----:B------:R-:W-:Y:S01]  /*20f20*/  MOV R0, 0xffffffff ;  /* 0xffffffff00007802 */ /* 0x000fe20000000f00 */
[----:B------:R-:W-:Y:S05]  /*20f30*/  BRA.DIV ~URZ, `(.L_x_1101) ;  /* 0x000020727f007947 */ /* 0x000fea000b800000 */
[----:B------:R2:W3:Y:S02]  /*20f40*/  SHFL.BFLY PT, R6, R252, 0x2, 0x1f ;  /* 0x0c401f00fc067f89 */ /* 0x0004e400000e0000 */
.L_x_1114:
[----:B--23--:R-:W-:Y:S01]  /*20f50*/  FADD.FTZ R252, R6, R252 ;  /* 0x000000fc06fc7221 */ /* 0x00cfe20000010000 */
[----:B------:R-:W-:Y:S05]  /*20f60*/  BRA.DIV ~URZ, `(.L_x_1102) ;  /* 0x000020827f007947 */ /* 0x000fea000b800000 */
[----:B------:R-:W2:Y:S04]  /*20f70*/  SHFL.BFLY PT, R0, R251, 0x2, 0x1f ;  /* 0x0c401f00fb007f89 */ /* 0x000ea800000e0000 */
[----:B------:R-:W3:Y:S01]  /*20f80*/  SHFL.BFLY PT, R5, R252, 0x1, 0x1f ;  /* 0x0c201f00fc057f89 */ /* 0x000ee200000e0000 */
[----:B--2---:R-:W-:Y:S02]  /*20f90*/  FADD.FTZ R7, R0, R251 ;  /* 0x000000fb00077221 */ /* 0x004fe40000010000 */
[----:B---3--:R-:W-:-:S03]  /*20fa0*/  FADD.FTZ R10, R252, R5 ;  /* 0x00000005fc0a7221 */ /* 0x008fc60000010000 */
[----:B------:R2:W3:Y:S04]  /*20fb0*/  SHFL.BFLY PT, R6, R7, 0x1, 0x1f ;  /* 0x0c201f0007067f89 */ /* 0x0004e800000e0000 */
.L_x_1115:
[----:B------:R-:W4:Y:S01]  /*20fc0*/  S2R R4, SR_TID.X ;  /* 0x0000000000047919 */ /* 0x000f220000002100 */
[----:B------:R-:W-:Y:S01]  /*20fd0*/  FSETP.NE.FTZ.AND P4, PT, R10, RZ, PT ;  /* 0x000000ff0a00720b */ /* 0x000fe20003f95000 */
[----:B---3--:R-:W-:Y:S01]  /*20fe0*/  FADD.FTZ R6, R6, R7 ;  /* 0x0000000706067221 */ /* 0x008fe20000010000 */
[----:B------:R-:W-:Y:S01]  /*20ff0*/  MOV R0, 0x3f800000 ;  /* 0x3f80000000007802 */ /* 0x000fe20000000f00 */
[----:B------:R-:W-:-:S03]  /*21000*/  ULDC.64 UR4, c[0x0][0x118] ;  /* 0x0000460000047ab9 */ /* 0x000fc60000000a00 */
[----:B------:R-:W-:-:S07]  /*21010*/  FSETP.NE.FTZ.AND P3, PT, R6, RZ, PT ;  /* 0x000000ff0600720b */ /* 0x000fce0003f75000 */
[----:B------:R-:W3:Y:S01]  /*21020*/  @P4 MUFU.RCP R0, R10 ;  /* 0x0000000a00004308 */ /* 0x000ee20000001000 */
[----:B----4-:R-:W-:-:S04]  /*21030*/  SHF.R.S32.HI R5, RZ, 0x1f, R4 ;  /* 0x0000001fff057819 */ /* 0x010fc80000011404 */
[----:B--2---:R-:W-:Y:S01]  /*21040*/  LEA.HI R7, R5, R4, RZ, 0x2 ;  /* 0x0000000405077211 */ /* 0x004fe200078f10ff */
[----:B---3--:R-:W-:-:S03]  /*21050*/  FMUL.FTZ R160, R0, R160 ;  /* 0x000000a000a07220 */ /* 0x008fc60000410000 */
[--C-:B------:R-:W-:Y:S01]  /*21060*/  SHF.R.S32.HI R12, RZ, 0x2, R7.reuse ;  /* 0x00000002ff0c7819 */ /* 0x100fe20000011407 */
[C---:B------:R-:W-:Y:S01]  /*21070*/  FMUL.FTZ R161, R0.reuse, R161 ;  /* 0x000000a100a17220 */ /* 0x040fe20000410000 */
[----:B------:R-:W-:Y:S01]  /*21080*/  SHF.R.S32.HI R11, RZ, 0x1f, R7 ;  /* 0x0000001fff0b7819 */ /* 0x000fe20000011407 */
[C---:B------:R-:W-:Y:S01]  /*21090*/  FMUL.FTZ R156, R0.reuse, R156 ;  /* 0x0000009c009c7220 */ /* 0x040fe20000410000 */
[----:B------:R-:W-:Y:S01]  /*210a0*/  LOP3.LUT R7, R7, 0x3ffffffc, RZ, 0xc0, !PT ;  /* 0x3ffffffc07077812 */ /* 0x000fe200078ec0ff */
[C---:B------:R-:W-:Y:S01]  /*210b0*/  FMUL.FTZ R157, R0.reuse, R157 ;  /* 0x0000009d009d7220 */ /* 0x040fe20000410000 */
[----:B------:R-:W-:Y:S01]  /*210c0*/  LEA.HI R11, R11, R12, RZ, 0x3 ;  /* 0x0000000c0b0b7211 */ /* 0x000fe200078f18ff */
[C---:B------:R-:W-:Y:S01]  /*210d0*/  FMUL.FTZ R36, R0.reuse, R36 ;  /* 0x0000002400247220 */ /* 0x040fe20000410000 */
[----:B------:R-:W-:Y:S01]  /*210e0*/  IADD3 R16, -R7, R4, RZ ;  /* 0x0000000407107210 */ /* 0x000fe20007ffe1ff */
[C---:B------:R-:W-:Y:S01]  /*210f0*/  FMUL.FTZ R37, R0.reuse, R37 ;  /* 0x0000002500257220 */ /* 0x040fe20000410000 */
[----:B------:R-:W-:Y:S01]  /*21100*/  LOP3.LUT R11, R11, 0xfffffff8, RZ, 0xc0, !PT ;  /* 0xfffffff80b0b7812 */ /* 0x000fe200078ec0ff */
[C---:B------:R-:W-:Y:S01]  /*21110*/  FMUL.FTZ R40, R0.reuse, R40 ;  /* 0x0000002800287220 */ /* 0x040fe20000410000 */
[----:B------:R-:W-:Y:S01]  /*21120*/  F2FP.PACK_AB R160, R161, R160 ;  /* 0x000000a0a1a0723e */ /* 0x000fe200000000ff */
[----:B------:R-:W-:Y:S01]  /*21130*/  FMUL.FTZ R41, R0, R41 ;  /* 0x0000002900297220 */ /* 0x000fe20000410000 */
[----:B------:R-:W-:Y:S01]  /*21140*/  IADD3 R12, R12, -R11, RZ ;  /* 0x8000000b0c0c7210 */ /* 0x000fe20007ffe0ff */
[C---:B------:R-:W-:Y:S01]  /*21150*/  FMUL.FTZ R44, R0.reuse, R44 ;  /* 0x0000002c002c7220 */ /* 0x040fe20000410000 */
[----:B------:R-:W-:Y:S01]  /*21160*/  LEA.HI R11, R5, R4, RZ, 0x5 ;  /* 0x00000004050b7211 */ /* 0x000fe200078f28ff */
[----:B------:R-:W-:Y:S01]  /*21170*/  FMUL.FTZ R45, R0, R45 ;  /* 0x0000002d002d7220 */ /* 0x000fe20000410000 */
[----:B------:R-:W-:Y:S01]  /*21180*/  SHF.L.U32 R14, R12, 0x6, RZ ;  /* 0x000000060c0e7819 */ /* 0x000fe200000006ff */
[C---:B------:R-:W-:Y:S01]  /*21190*/  FMUL.FTZ R48, R0.reuse, R48 ;  /* 0x0000003000307220 */ /* 0x040fe20000410000 */
[----:B------:R-:W-:Y:S01]  /*211a0*/  SHF.R.S32.HI R13, RZ, 0x5, R11 ;  /* 0x00000005ff0d7819 */ /* 0x000fe2000001140b */
[----:B------:R-:W-:Y:S01]  /*211b0*/  FMUL.FTZ R49, R0, R49 ;  /* 0x0000003100317220 */ /* 0x000fe20000410000 */
[----:B------:R-:W-:Y:S01]  /*211c0*/  LOP3.LUT R14, R14, 0x1c0, RZ, 0xc0, !PT ;  /* 0x000001c00e0e7812 */ /* 0x000fe200078ec0ff */
[----:B------:R-:W-:Y:S01]  /*211d0*/  FMUL.FTZ R52, R0, R52 ;  /* 0x0000003400347220 */ /* 0x000fe20000410000 */
[----:B------:R-:W-:Y:S01]  /*211e0*/  LOP3.LUT R7, R12, 0x1, RZ, 0xc0, !PT ;  /* 0x000000010c077812 */ /* 0x000fe200078ec0ff */
[C---:B------:R-:W-:Y:S01]  /*211f0*/  FMUL.FTZ R53, R0.reuse, R53 ;  /* 0x0000003500357220 */ /* 0x040fe20000410000 */
[----:B------:R-:W-:Y:S01]  /*21200*/  LEA R16, R13, R16, 0x9 ;  /* 0x000000100d107211 */ /* 0x000fe200078e48ff */
[----:B------:R-:W-:Y:S01]  /*21210*/  FMUL.FTZ R56, R0, R56 ;  /* 0x0000003800387220 */ /* 0x000fe20000410000 */
[----:B------:R-:W-:Y:S01]  /*21220*/  LEA.HI R15, R14, R14, RZ, 0x1d ;  /* 0x0000000e0e0f7211 */ /* 0x000fe200078fe8ff */
[C---:B------:R-:W-:Y:S01]  /*21230*/  FMUL.FTZ R57, R0.reuse, R57 ;  /* 0x0000003900397220 */ /* 0x040fe20000410000 */
[----:B------:R-:W-:Y:S01]  /*21240*/  ISETP.NE.U32.AND P0, PT, R7, 0x1, PT ;  /* 0x000000010700780c */ /* 0x000fe20003f05070 */
[----:B------:R-:W-:Y:S01]  /*21250*/  FMUL.FTZ R60, R0, R60 ;  /* 0x0000003c003c7220 */ /* 0x000fe20000410000 */
[----:B------:R-:W-:Y:S01]  /*21260*/  LEA R15, R16, R15, 0x1 ;  /* 0x0000000f100f7211 */ /* 0x000fe200078e08ff */
[----:B------:R-:W-:Y:S01]  /*21270*/  FMUL.FTZ R61, R0, R61 ;  /* 0x0000003d003d7220 */ /* 0x000fe20000410000 */
[----:B------:R-:W-:Y:S01]  /*21280*/  R2P PR, R12, 0x6 ;  /* 0x000000060c007804 */ /* 0x000fe20000000000 */
[C---:B------:R-:W-:Y:S01]  /*21290*/  FMUL.FTZ R64, R0.reuse, R64 ;  /* 0x0000004000407220 */ /* 0x040fe20000410000 */
[----:B------:R-:W-:Y:S01]  /*212a0*/  MOV R7, 0x20 ;  /* 0x0000002000077802 */ /* 0x000fe20000000f00 */
[C---:B------:R-:W-:Y:S01]  /*212b0*/  FMUL.FTZ R65, R0.reuse, R65 ;  /* 0x0000004100417220 */ /* 0x040fe20000410000 */
[----:B------:R-:W-:Y:S01]  /*212c0*/  SHF.L.U32 R15, R15, 0x1, RZ ;  /* 0x000000010f0f7819 */ /* 0x000fe200000006ff */
[C---:B------:R-:W-:Y:S01]  /*212d0*/  FMUL.FTZ R68, R0.reuse, R68 ;  /* 0x0000004400447220 */ /* 0x040fe20000410000 */
[----:B------:R-:W-:Y:S01]  /*212e0*/  SEL R12, R7, 0xffffffe0, !P1 ;  /* 0xffffffe0070c7807 */ /* 0x000fe20004800000 */
[C---:B------:R-:W-:Y:S01]  /*212f0*/  FMUL.FTZ R69, R0.reuse, R69 ;  /* 0x0000004500457220 */ /* 0x040fe20000410000 */
[----:B------:R-:W-:Y:S01]  /*21300*/  MOV R7, 0x40 ;  /* 0x0000004000077802 */ /* 0x000fe20000000f00 */
[C---:B------:R-:W-:Y:S01]  /*21310*/  FMUL.FTZ R72, R0.reuse, R72 ;  /* 0x0000004800487220 */ /* 0x040fe20000410000 */
[C---:B------:R-:W-:Y:S01]  /*21320*/  IADD3 R17, R15.reuse, -0x10, RZ ;  /* 0xfffffff00f117810 */ /* 0x040fe20007ffe0ff */
[C---:B------:R-:W-:Y:S01]  /*21330*/  FMUL.FTZ R73, R0.reuse, R73 ;  /* 0x0000004900497220 */ /* 0x040fe20000410000 */
[----:B------:R-:W-:Y:S01]  /*21340*/  @P0 IADD3 R17, R15, 0x10, RZ ;  /* 0x000000100f110810 */ /* 0x000fe20007ffe0ff */
[C---:B------:R-:W-:Y:S01]  /*21350*/  FMUL.FTZ R76, R0.reuse, R76 ;  /* 0x0000004c004c7220 */ /* 0x040fe20000410000 */
[----:B------:R-:W-:Y:S01]  /*21360*/  SEL R14, R7, 0xffffffc0, !P2 ;  /* 0xffffffc0070e7807 */ /* 0x000fe20005000000 */
[C---:B------:R-:W-:Y:S01]  /*21370*/  FMUL.FTZ R77, R0.reuse, R77 ;  /* 0x0000004d004d7220 */ /* 0x040fe20000410000 */
[----:B------:R-:W-:Y:S01]  /*21380*/  F2FP.PACK_AB R156, R157, R156 ;  /* 0x0000009c9d9c723e */ /* 0x000fe200000000ff */
[C---:B------:R-:W-:Y:S01]  /*21390*/  FMUL.FTZ R80, R0.reuse, R80 ;  /* 0x0000005000507220 */ /* 0x040fe20000410000 */
[----:B------:R-:W-:Y:S01]  /*213a0*/  F2FP.PACK_AB R36, R37, R36 ;  /* 0x000000242524723e */ /* 0x000fe200000000ff */
[C---:B------:R-:W-:Y:S01]  /*213b0*/  FMUL.FTZ R81, R0.reuse, R81 ;  /* 0x0000005100517220 */ /* 0x040fe20000410000 */
[----:B------:R-:W-:Y:S01]  /*213c0*/  IADD3 R19, R15, R12, RZ ;  /* 0x0000000c0f137210 */ /* 0x000fe20007ffe0ff */
[C---:B------:R-:W-:Y:S01]  /*213d0*/  FMUL.FTZ R84, R0.reuse, R84 ;  /* 0x0000005400547220 */ /* 0x040fe20000410000 */
[----:B------:R-:W-:Y:S01]  /*213e0*/  F2FP.PACK_AB R40, R41, R40 ;  /* 0x000000282928723e */ /* 0x000fe200000000ff */
[----:B------:R-:W-:Y:S01]  /*213f0*/  FMUL.FTZ R85, R0, R85 ;  /* 0x0000005500557220 */ /* 0x000fe20000410000 */
[----:B------:R-:W-:Y:S01]  /*21400*/  IADD3 R7, R12, R17, RZ ;  /* 0x000000110c077210 */ /* 0x000fe20007ffe0ff */
[C---:B------:R-:W-:Y:S01]  /*21410*/  FMUL.FTZ R88, R0.reuse, R88 ;  /* 0x0000005800587220 */ /* 0x040fe20000410000 */
[----:B------:R-:W-:Y:S01]  /*21420*/  F2FP.PACK_AB R44, R45, R44 ;  /* 0x0000002c2d2c723e */ /* 0x000fe200000000ff */
[C---:B------:R-:W-:Y:S01]  /*21430*/  FMUL.FTZ R89, R0.reuse, R89 ;  /* 0x0000005900597220 */ /* 0x040fe20000410000 */
[----:B------:R-:W-:Y:S01]  /*21440*/  IADD3 R21, R15, R14, RZ ;  /* 0x0000000e0f157210 */ /* 0x000fe20007ffe0ff */
[C---:B------:R-:W-:Y:S01]  /*21450*/  FMUL.FTZ R92, R0.reuse, R92 ;  /* 0x0000005c005c7220 */ /* 0x040fe20000410000 */
[----:B------:R-:W-:Y:S01]  /*21460*/  F2FP.PACK_AB R48, R49, R48 ;  /* 0x000000303130723e */ /* 0x000fe200000000ff */
[C---:B------:R-:W-:Y:S01]  /*21470*/  FMUL.FTZ R93, R0.reuse, R93 ;  /* 0x0000005d005d7220 */ /* 0x040fe20000410000 */
[----:B------:R-:W-:Y:S01]  /*21480*/  STS [R15], R160 ;  /* 0x000000a00f007388 */ /* 0x000fe20000000800 */
        /* <DEDUP_REMOVED lines=52> */
[----:B------:R-:W-:Y:S01]  /*217d0*/  FMUL.FTZ R148, R0, R148 ;  /* 0x0000009400947220 */ /* 0x000fe20000410000 */
[----:B------:R-:W-:Y:S01]  /*217e0*/  ISETP.NE.AND P0, PT, R246, -0x1, PT ;  /* 0xfffffffff600780c */ /* 0x000fe20003f05270 */
[C---:B------:R-:W-:Y:S01]  /*217f0*/  FMUL.FTZ R149, R0.reuse, R149 ;  /* 0x0000009500957220 */ /* 0x040fe20000410000 */
[----:B------:R-:W-:Y:S01]  /*21800*/  F2FP.PACK_AB R140, R141, R140 ;  /* 0x0000008c8d8c723e */ /* 0x000fe200000000ff */
[----:B------:R-:W-:-:S02]  /*21810*/  FMUL.FTZ R144, R0, R144 ;  /* 0x0000009000907220 */ /* 0x000fc40000410000 */
[----:B------:R-:W-:Y:S01]  /*21820*/  FMUL.FTZ R145, R0, R145 ;  /* 0x0000009100917220 */ /* 0x000fe20000410000 */
[----:B------:R-:W-:Y:S02]  /*21830*/  MOV R0, 0x3f800000 ;  /* 0x3f80000000007802 */ /* 0x000fe40000000f00 */
[----:B------:R-:W-:Y:S02]  /*21840*/  F2FP.PACK_AB R148, R149, R148 ;  /* 0x000000949594723e */ /* 0x000fe400000000ff */
[----:B------:R-:W-:Y:S02]  /*21850*/  F2FP.PACK_AB R144, R145, R144 ;  /* 0x000000909190723e */ /* 0x000fe400000000ff */
[----:B------:R-:W2:Y:S02]  /*21860*/  @P3 MUFU.RCP R0, R6 ;  /* 0x0000000600003308 */ /* 0x000ea40000001000 */
[C---:B--2---:R-:W-:Y:S02]  /*21870*/  FMUL.FTZ R163, R0.reuse, R163 ;  /* 0x000000a300a37220 */ /* 0x044fe40000410000 */
[----:B------:R-:W-:-:S02]  /*21880*/  FMUL.FTZ R162, R0, R162 ;  /* 0x000000a200a27220 */ /* 0x000fc40000410000 */
[C---:B------:R-:W-:Y:S02]  /*21890*/  FMUL.FTZ R159, R0.reuse, R159 ;  /* 0x0000009f009f7220 */ /* 0x040fe40000410000 */
[C---:B------:R-:W-:Y:S01]  /*218a0*/  FMUL.FTZ R158, R0.reuse, R158 ;  /* 0x0000009e009e7220 */ /* 0x040fe20000410000 */
[----:B------:R-:W-:Y:S01]  /*218b0*/  F2FP.PACK_AB R162, R163, R162 ;  /* 0x000000a2a3a2723e */ /* 0x000fe200000000ff */
[C---:B------:R-:W-:Y:S02]  /*218c0*/  FMUL.FTZ R39, R0.reuse, R39 ;  /* 0x0000002700277220 */ /* 0x040fe40000410000 */
[C---:B------:R-:W-:Y:S01]  /*218d0*/  FMUL.FTZ R38, R0.reuse, R38 ;  /* 0x0000002600267220 */ /* 0x040fe20000410000 */
[----:B------:R-:W-:Y:S01]  /*218e0*/  F2FP.PACK_AB R158, R159, R158 ;  /* 0x0000009e9f9e723e */ /* 0x000fe200000000ff */
[C---:B------:R-:W-:Y:S01]  /*218f0*/  FMUL.FTZ R43, R0.reuse, R43 ;  /* 0x0000002b002b7220 */ /* 0x040fe20000410000 */
[----:B------:R-:W-:Y:S01]  /*21900*/  STS [R15+0x400], R162 ;  /* 0x000400a20f007388 */ /* 0x000fe20000000800 */
[C---:B------:R-:W-:Y:S01]  /*21910*/  FMUL.FTZ R42, R0.reuse, R42 ;  /* 0x0000002a002a7220 */ /* 0x040fe20000410000 */
[----:B------:R-:W-:Y:S01]  /*21920*/  F2FP.PACK_AB R38, R39, R38 ;  /* 0x000000262726723e */ /* 0x000fe200000000ff */
[C---:B------:R-:W-:Y:S01]  /*21930*/  FMUL.FTZ R47, R0.reuse, R47 ;  /* 0x0000002f002f7220 */ /* 0x040fe20000410000 */
[----:B------:R-:W-:Y:S01]  /*21940*/  STS [R17], R156 ;  /* 0x0000009c11007388 */ /* 0x000fe20000000800 */
        /* <DEDUP_REMOVED lines=108> */
[----:B------:R-:W-:Y:S01]  /*22010*/  FMUL.FTZ R0, R0, R146 ;  /* 0x0000009200007220 */ /* 0x000fe20000410000 */
[----:B------:R-:W-:-:S02]  /*22020*/  F2FP.PACK_AB R150, R151, R150 ;  /* 0x000000969796723e */ /* 0x000fc400000000ff */
[----:B------:R-:W-:Y:S02]  /*22030*/  STS [R27+0x2000], R88 ;  /* 0x002000581b007388 */ /* 0x000fe40000000800 */
[----:B------:R-:W-:Y:S02]  /*22040*/  F2FP.PACK_AB R0, R147, R0 ;  /* 0x000000009300723e */ /* 0x000fe400000000ff */
        /* <DEDUP_REMOVED lines=33> */
[----:B--2---:R-:W2:Y:S04]  /*22260*/  LD.E.U8 R7, [R8.64+0x1c8] ;  /* 0x0001c80408077980 */ /* 0x004ea8000c101100 */
[----:B------:R-:W4:Y:S04]  /*22270*/  @!P0 LD.E.64 R16, [R8.64+0x80] ;  /* 0x0000800408108980 */ /* 0x000f28000c101b00 */
[----:B------:R-:W3:Y:S01]  /*22280*/  LD.E.64 R82, [R8.64+0x88] ;  /* 0x0000880408527980 */ /* 0x000ee2000c101b00 */
[----:B------:R-:W1:Y:S01]  /*22290*/  @P4 MUFU.LG2 R15, R10 ;  /* 0x0000000a000f4308 */ /* 0x000e620000000c00 */
[----:B------:R-:W-:Y:S01]  /*222a0*/  @!P0 SHF.R.S32.HI R14, RZ, 0x1f, R242 ;  /* 0x0000001fff0e8819 */ /* 0x000fe200000114f2 */
[----:B------:R-:W-:Y:S01]  /*222b0*/  BSSY B0, `(.L_x_1103) ;  /* 0x0000020000007945 */ /* 0x000fe20003800000 */
[----:B------:R2:W5:Y:S05]  /*222c0*/  LD.E.64 R80, [R8.64+0x90] ;  /* 0x0000900408507980 */ /* 0x00056a000c101b00 */
[----:B------:R-:W1:Y:S01]  /*222d0*/  @P3 MUFU.LG2 R6, R6 ;  /* 0x0000000600063308 */ /* 0x000e620000000c00 */
[----:B------:R-:W-:Y:S01]  /*222e0*/  MOV R12, 0x7f800000 ;  /* 0x7f800000000c7802 */ /* 0x000fe20000000f00 */
[----:B-1----:R-:W-:-:S02]  /*222f0*/  @P4 FMUL.FTZ R15, R15, 0.69314718246459960938 ;  /* 0x3f3172180f0f4820 */ /* 0x002fc40000410000 */
[----:B------:R-:W-:-:S04]  /*22300*/  @P3 FMUL.FTZ R10, R6, 0.69314718246459960938 ;  /* 0x3f317218060a3820 */ /* 0x000fc80000410000 */
[----:B-----5:R-:W-:Y:S01]  /*22310*/  @P3 FFMA.FTZ R12, R3, R2, R10 ;  /* 0x00000002030c3223 */ /* 0x020fe2000001000a */
[----:B--2---:R-:W-:Y:S01]  /*22320*/  ISETP.NE.AND P1, PT, R7, RZ, PT ;  /* 0x000000ff0700720c */ /* 0x004fe20003f25270 */
[----:B----4-:R-:W-:-:S04]  /*22330*/  @!P0 IMAD R17, R17, R242, RZ ;  /* 0x000000f211118224 */ /* 0x010fc800078e02ff */
[----:B------:R-:W-:Y:S02]  /*22340*/  @!P0 IMAD R14, R16, R14, R17 ;  /* 0x0000000e100e8224 */ /* 0x000fe400078e0211 */
[-C--:B---3--:R-:W-:Y:S02]  /*22350*/  @P0 IMAD R0, R83, R246.reuse, RZ ;  /* 0x000000f653000224 */ /* 0x088fe400078e02ff */
[----:B------:R-:W-:-:S04]  /*22360*/  @P0 IMAD.WIDE.U32 R18, R82, R246, RZ ;  /* 0x000000f652120225 */ /* 0x000fc800078e00ff */
[----:B------:R-:W-:Y:S01]  /*22370*/  @!P0 IMAD.WIDE.U32 R16, R16, R242, RZ ;  /* 0x000000f210108225 */ /* 0x000fe200078e00ff */
[----:B------:R-:W-:Y:S02]  /*22380*/  MOV R7, 0x7f800000 ;  /* 0x7f80000000077802 */ /* 0x000fe40000000f00 */
[----:B------:R-:W-:Y:S01]  /*22390*/  @P0 IADD3 R0, R19, R0, RZ ;  /* 0x0000000013000210 */ /* 0x000fe20007ffe0ff */
[----:B------:R-:W-:Y:S01]  /*223a0*/  @P4 FFMA.FTZ R7, R164, R2, R15 ;  /* 0x00000002a4074223 */ /* 0x000fe2000001000f */
[----:B------:R-:W-:Y:S02]  /*223b0*/  @P0 MOV R6, R18 ;  /* 0x0000001200060202 */ /* 0x000fe40000000f00 */
[----:B------:R-:W-:Y:S02]  /*223c0*/  @!P0 IADD3 R0, R17, R14, RZ ;  /* 0x0000000e11008210 */ /* 0x000fe40007ffe0ff */
[----:B------:R-:W-:Y:S01]  /*223d0*/  @!P0 MOV R6, R16 ;  /* 0x0000001000068202 */ /* 0x000fe20000000f00 */
[----:B------:R-:W-:Y:S05]  /*223e0*/  @!P1 BRA `(.L_x_1104) ;  /* 0x0000007000009947 */ /* 0x000fea0003800000 */
[----:B------:R-:W-:Y:S01]  /*223f0*/  ISETP.NE.AND P0, PT, R246, -0x1, PT ;  /* 0xfffffffff600780c */ /* 0x000fe20003f05270 */
[----:B------:R-:W-:-:S02]  /*22400*/  ULDC.64 UR4, c[0x0][0x118] ;  /* 0x0000460000047ab9 */ /* 0x000fc40000000a00 */
[----:B------:R-:W2:Y:S10]  /*22410*/  LD.E R14, [R8.64+0xd4] ;  /* 0x0000d404080e7980 */ /* 0x000eb4000c101900 */
[----:B------:R-:W3:Y:S02]  /*22420*/  @!P0 LD.E R3, [R8.64+0xb4] ;  /* 0x0000b40408038980 */ /* 0x000ee4000c101900 */
[----:B---3--:R-:W-:-:S04]  /*22430*/  @!P0 IMAD R246, R3, R242, RZ ;  /* 0x000000f203f68224 */ /* 0x008fc800078e02ff */
[----:B--2---:R-:W-:Y:S01]  /*22440*/  IMAD R14, R14, R241, R246 ;  /* 0x000000f10e0e7224 */ /* 0x004fe200078e02f6 */
[----:B------:R-:W-:Y:S05]  /*22450*/  BRA `(.L_x_1105) ;  /* 0x0000005000007947 */ /* 0x000fea0003800000 */
.L_x_1104:
[----:B------:R-:W-:Y:S02]  /*22460*/  ULDC.64 UR4, c[0x0][0x118] ;  /* 0x0000460000047ab9 */ /* 0x000fe40000000a00 */
[----:B------:R-:W2:Y:S04]  /*22470*/  LD.E R2, [R8.64+0x60] ;  /* 0x0000600408027980 */ /* 0x000ea8000c101900 */
[----:B------:R-:W3:Y:S01]  /*22480*/  LD.E R14, [R8.64+0xb4] ;  /* 0x0000b404080e7980 */ /* 0x000ee2000c101900 */
[----:B--2---:R-:W-:-:S04]  /*22490*/  IMAD R3, R2, R242, R241 ;  /* 0x000000f202037224 */ /* 0x004fc800078e02f1 */
[----:B---3--:R-:W-:Y:S02]  /*224a0*/  IMAD R14, R14, R3, RZ ;  /* 0x000000030e0e7224 */ /* 0x008fe400078e02ff */
.L_x_1105:
[----:B------:R-:W-:Y:S05]  /*224b0*/  BSYNC B0 ;  /* 0x0000000000007941 */ /* 0x000fea0003800000 */
.L_x_1103:
[----:B------:R-:W-:Y:S02]  /*224c0*/  ULDC.64 UR4, c[0x0][0x118] ;  /* 0x0000460000047ab9 */ /* 0x000fe40000000a00 */
[----:B------:R1:W5:Y:S04]  /*224d0*/  LD.E.64 R84, [R8.64+0x70] ;  /* 0x0000700408547980 */ /* 0x000368000c101b00 */
[----:B------:R1:W5:Y:S01]  /*224e0*/  LD.E.64 R86, [R8.64+0xa0] ;  /* 0x0000a00408567980 */ /* 0x000362000c101b00 */
[----:B------:R-:W-:Y:S01]  /*224f0*/  WARPSYNC 0xffffffff ;  /* 0xffffffff00007948 */ /* 0x000fe20003800000 */
[----:B------:R-:W-:Y:S01]  /*22500*/  LOP3.LUT R3, R11, 0xffffffe0, RZ, 0xc0, !PT ;  /* 0xffffffe00b037812 */ /* 0x000fe200078ec0ff */
[----:B------:R-:W-:Y:S01]  /*22510*/  BSSY B0, `(.L_x_1106) ;  /* 0x000002a000007945 */ /* 0x000fe20003800000 */
[----:B------:R-:W-:Y:S01]  /*22520*/  BAR.SYNC.DEFER_BLOCKING 0x0 ;  /* 0x0000000000007b1d */ /* 0x000fe20000010000 */
[----:B------:R-:W-:-:S02]  /*22530*/  SHF.R.S32.HI R10, RZ, 0x1f, R13 ;  /* 0x0000001fff0a7819 */ /* 0x000fc4000001140d */
[----:B------:R-:W-:Y:S02]  /*22540*/  IMAD.IADD R3, R4, 0x1, -R3 ;  /* 0x0000000104037824 */ /* 0x000fe400078e0a03 */
[----:B------:R-:W-:-:S03]  /*22550*/  LEA.HI R10, R10, R13, RZ, 0x2 ;  /* 0x0000000d0a0a7211 */ /* 0x000fc600078f10ff */
[----:B------:R-:W-:Y:S02]  /*22560*/  LOP3.LUT P0, RZ, R3, 0x3, RZ, 0xc0, !PT ;  /* 0x0000000303ff7812 */ /* 0x000fe4000780c0ff */
[----:B------:R-:W-:Y:S02]  /*22570*/  SHF.R.S32.HI R2, RZ, 0x1f, R3 ;  /* 0x0000001fff027819 */ /* 0x000fe40000011403 */
[----:B------:R-:W-:Y:S02]  /*22580*/  LOP3.LUT R10, R10, 0xffffffc, RZ, 0xc0, !PT ;  /* 0x0ffffffc0a0a7812 */ /* 0x000fe400078ec0ff */
[----:B------:R-:W-:-:S03]  /*22590*/  LEA.HI R2, R2, R3, RZ, 0x2 ;  /* 0x0000000302027211 */ /* 0x000fc600078f10ff */
[----:B------:R-:W-:Y:S01]  /*225a0*/  IMAD.IADD R13, R13, 0x1, -R10 ;  /* 0x000000010d0d7824 */ /* 0x000fe200078e0a0a */
[----:B------:R-:W-:-:S05]  /*225b0*/  SHF.R.S32.HI R2, RZ, 0x2, R2 ;  /* 0x00000002ff027819 */ /* 0x000fca0000011402 */
[----:B------:R-:W-:Y:S01]  /*225c0*/  IMAD R13, R13, 0x10, R2 ;  /* 0x000000100d0d7824 */ /* 0x000fe200078e0202 */
[----:B------:R1:W2:Y:S04]  /*225d0*/  LDS.128 R72, [R245] ;  /* 0x00000000f5487984 */ /* 0x0002a80000000c00 */
        /* <DEDUP_REMOVED lines=16> */
[----:B--234-:R-:W-:Y:S01]  /*226e0*/  IMAD R14, R243, 0x40, R14 ;  /* 0x00000040f30e7824 */ /* 0x01cfe200078e020e */
[----:B------:R-:W-:Y:S01]  /*226f0*/  IADD3 R11, R13, 0x8, RZ ;  /* 0x000000080d0b7810 */ /* 0x000fe20007ffe0ff */
[----:B------:R-:W-:Y:S01]  /*22700*/  IMAD R2, R243, -0x40, R244 ;  /* 0xffffffc0f3027824 */ /* 0x000fe200078e02f4 */
[----:B------:R-:W-:-:S02]  /*22710*/  ULDC.64 UR4, c[0x0][0x118] ;  /* 0x0000460000047ab9 */ /* 0x000fc40000000a00 */
[----:B------:R-:W-:Y:S02]  /*22720*/  SHF.R.S32.HI R10, RZ, 0x1f, R14 ;  /* 0x0000001fff0a7819 */ /* 0x000fe4000001140e */
[C---:B------:R-:W-:Y:S02]  /*22730*/  IADD3 R3, P0, R13.reuse, R14, RZ ;  /* 0x0000000e0d037210 */ /* 0x040fe40007f1e0ff */
[-C--:B------:R-:W-:Y:S02]  /*22740*/  ISETP.GE.AND P2, PT, R13, R2.reuse, PT ;  /* 0x000000020d00720c */ /* 0x080fe40003f46270 */
[----:B------:R-:W-:Y:S02]  /*22750*/  ISETP.GE.AND P1, PT, R11, R2, PT ;  /* 0x000000020b00720c */ /* 0x000fe40003f26270 */
[----:B------:R-:W-:Y:S02]  /*22760*/  LEA.HI.X.SX32 R10, R13, R10, 0x1, P0 ;  /* 0x0000000a0d0a7211 */ /* 0x000fe400000f0eff */
[----:B-----5:R-:W-:-:S04]  /*22770*/  LEA R2, P0, R3, R86, 0x2 ;  /* 0x0000005603027211 */ /* 0x020fc800078010ff */
[----:B------:R-:W-:-:S05]  /*22780*/  LEA.HI.X R3, R3, R87, R10, 0x2, P0 ;  /* 0x0000005703037211 */ /* 0x000fca00000f140a */
[----:B------:R2:W-:Y:S04]  /*22790*/  @!P2 ST.E [R2.64], R7 ;  /* 0x000000070200a985 */ /* 0x0005e8000c101904 */
[----:B------:R2:W-:Y:S02]  /*227a0*/  @!P1 ST.E [R2.64+0x20], R12 ;  /* 0x0000200c02009985 */ /* 0x0005e4000c101904 */
.L_x_1107:
[----:B--234-:R-:W-:Y:S05]  /*227b0*/  BSYNC B0 ;  /* 0x0000000000007941 */ /* 0x01cfea0003800000 */
.L_x_1106:
[----:B------:R-:W2:Y:S01]  /*227c0*/  S2R R2, SR_TID.X ;  /* 0x0000000000027919 */ /* 0x000ea20000002100 */
[----:B------:R-:W-:Y:S01]  /*227d0*/  LEA.HI R3, R5, R4, RZ, 0x3 ;  /* 0x0000000405037211 */ /* 0x000fe200078f18ff */
[----:B------:R-:W-:Y:S01]  /*227e0*/  ULDC.64 UR4, c[0x0][0x118] ;  /* 0x0000460000047ab9 */ /* 0x000fe20000000a00 */
[----:B------:R-:W-:Y:S01]  /*227f0*/  IMAD.SHL.U32 R243, R243, 0x40, RZ ;  /* 0x00000040f3f37824 */ /* 0x000fe200078e00ff */
[----:B-1----:R1:W5:Y:S01]  /*22800*/  LD.E R8, [R8.64+0xc0] ;  /* 0x0000c00408087980 */ /* 0x002362000c101900 */
[----:B------:R-:W-:Y:S01]  /*22810*/  LOP3.LUT R3, R3, 0xfffffff8, RZ, 0xc0, !PT ;  /* 0xfffffff803037812 */ /* 0x000fe200078ec0ff */
[----:B------:R-:W-:Y:S01]  /*22820*/  IMAD R7, R81, R241, RZ ;  /* 0x000000f151077224 */ /* 0x000fe200078e02ff */
[----:B------:R-:W-:Y:S01]  /*22830*/  BSSY B0, `(.L_x_1108) ;  /* 0x000002b000007945 */ /* 0x000fe20003800000 */
[----:B------:R-:W-:Y:S01]  /*22840*/  SHF.R.S32.HI R10, RZ, 0x1f, R243 ;  /* 0x0000001fff0a7819 */ /* 0x000fe200000114f3 */
[----:B------:R-:W-:-:S02]  /*22850*/  IMAD R5, R83, R243, RZ ;  /* 0x000000f353057224 */ /* 0x000fc400078e02ff */
[----:B------:R-:W-:Y:S02]  /*22860*/  IMAD.IADD R4, R4, 0x1, -R3 ;  /* 0x0000000104047824 */ /* 0x000fe400078e0a03 */
[----:B------:R-:W-:Y:S02]  /*22870*/  IMAD R5, R82, R10, R5 ;  /* 0x0000000a52057224 */ /* 0x000fe400078e0205 */
[----:B------:R-:W-:-:S05]  /*22880*/  IMAD.SHL.U32 R14, R4, 0x8, RZ ;  /* 0x00000008040e7824 */ /* 0x000fca00078e00ff */
[----:B------:R-:W-:Y:S02]  /*22890*/  SHF.R.S32.HI R15, RZ, 0x1f, R14 ;  /* 0x0000001fff0f7819 */ /* 0x000fe4000001140e */
[----:B--2---:R-:W-:-:S03]  /*228a0*/  SHF.R.S32.HI R3, RZ, 0x1f, R2 ;  /* 0x0000001fff037819 */ /* 0x004fc60000011402 */
[----:B------:R-:W-:Y:S01]  /*228b0*/  IMAD.WIDE.U32 R12, R82, R243, R14 ;  /* 0x000000f3520c7225 */ /* 0x000fe200078e000e */
[----:B------:R-:W-:-:S03]  /*228c0*/  LEA.HI R4, R3, R2, RZ, 0x3 ;  /* 0x0000000203047211 */ /* 0x000fc600078f18ff */
[----:B------:R-:W-:Y:S01]  /*228d0*/  IMAD.IADD R243, R244, 0x1, -R243 ;  /* 0x00000001f4f37824 */ /* 0x000fe200078e0af3 */
[----:B------:R-:W-:Y:S02]  /*228e0*/  IADD3 R10, P0, R6, R12, RZ ;  /* 0x0000000c060a7210 */ /* 0x000fe40007f1e0ff */
[----:B-1----:R-:W-:Y:S02]  /*228f0*/  SHF.R.S32.HI R9, RZ, 0x3, R4 ;  /* 0x00000003ff097819 */ /* 0x002fe40000011404 */
[----:B------:R-:W-:Y:S02]  /*22900*/  LOP3.LUT R3, R4, 0xfffffff8, RZ, 0xc0, !PT ;  /* 0xfffffff804037812 */ /* 0x000fe400078ec0ff */
[----:B------:R-:W-:Y:S02]  /*22910*/  IADD3.X R11, R0, R13, R5, P0, !PT ;  /* 0x0000000d000b7210 */ /* 0x000fe400007fe405 */
[----:B------:R-:W-:Y:S01]  /*22920*/  ISETP.GE.AND P0, PT, R9, R243, PT ;  /* 0x000000f30900720c */ /* 0x000fe20003f06270 */
[----:B------:R-:W-:Y:S01]  /*22930*/  IMAD.IADD R3, R2, 0x1, -R3 ;  /* 0x0000000102037824 */ /* 0x000fe200078e0a03 */
[----:B------:R-:W-:-:S03]  /*22940*/  SHF.R.S32.HI R2, RZ, 0x1f, R241 ;  /* 0x0000001fff027819 */ /* 0x000fc600000114f1 */
[----:B------:R-:W-:Y:S02]  /*22950*/  IMAD.SHL.U32 R3, R3, 0x8, RZ ;  /* 0x0000000803037824 */ /* 0x000fe400078e00ff */
[C---:B------:R-:W-:Y:S02]  /*22960*/  IMAD R2, R80.reuse, R2, R7 ;  /* 0x0000000250027224 */ /* 0x040fe400078e0207 */
[----:B------:R-:W-:Y:S01]  /*22970*/  IMAD.WIDE.U32 R80, R80, R241, R10 ;  /* 0x000000f150507225 */ /* 0x000fe200078e000a */
[C---:B------:R-:W-:Y:S02]  /*22980*/  IADD3 R7, R3.reuse, 0x40, RZ ;  /* 0x0000004003077810 */ /* 0x040fe40007ffe0ff */
[----:B------:R-:W-:Y:S01]  /*22990*/  IADD3 R5, R3, 0x80, RZ ;  /* 0x0000008003057810 */ /* 0x000fe20007ffe0ff */
[----:B-----5:R-:W-:Y:S01]  /*229a0*/  IMAD.IADD R87, R81, 0x1, R2 ;  /* 0x0000000151577824 */ /* 0x020fe200078e0202 */
[----:B------:R-:W-:Y:S02]  /*229b0*/  SHF.R.S32.HI R11, RZ, 0x1f, R9 ;  /* 0x0000001fff0b7819 */ /* 0x000fe40000011409 */
[----:B------:R-:W-:Y:S01]  /*229c0*/  IADD3 R3, R3, 0xc0, RZ ;  /* 0x000000c003037810 */ /* 0x000fe20007ffe0ff */
[----:B------:R-:W-:Y:S05]  /*229d0*/  @P0 BRA `(.L_x_1109) ;  /* 0x0000010000000947 */ /* 0x000fea0003800000 */
[----:B------:R-:W-:Y:S01]  /*229e0*/  IMAD R0, R83, R9, RZ ;  /* 0x0000000953007224 */ /* 0x000fe200078e02ff */
[-C--:B------:R-:W-:Y:S01]  /*229f0*/  ISETP.GE.AND P4, PT, R14, R8.reuse, PT ;  /* 0x000000080e00720c */ /* 0x080fe20003f86270 */
[----:B------:R-:W-:Y:S01]  /*22a00*/  IMAD.MOV.U32 R86, RZ, RZ, R80 ;  /* 0x000000ffff567224 */ /* 0x000fe200078e0050 */
[-C--:B------:R-:W-:Y:S01]  /*22a10*/  ISETP.GE.AND P3, PT, R7, R8.reuse, PT ;  /* 0x000000080700720c */ /* 0x080fe20003f66270 */
[----:B------:R-:W-:Y:S01]  /*22a20*/  IMAD R0, R82, R11, R0 ;  /* 0x0000000b52007224 */ /* 0x000fe200078e0200 */
[----:B------:R-:W-:Y:S01]  /*22a30*/  ISETP.GE.AND P2, PT, R5, R8, PT ;  /* 0x000000080500720c */ /* 0x000fe20003f46270 */
[----:B------:R-:W-:Y:S01]  /*22a40*/  IMAD.WIDE.U32 R12, R9, R82, R86 ;  /* 0x00000052090c7225 */ /* 0x000fe200078e0056 */
[----:B------:R-:W-:Y:S01]  /*22a50*/  ISETP.GE.AND P1, PT, R3, R8, PT ;  /* 0x000000080300720c */ /* 0x000fe20003f26270 */
[----:B------:R-:W-:-:S02]  /*22a60*/  ULDC.64 UR4, c[0x0][0x118] ;  /* 0x0000460000047ab9 */ /* 0x000fc40000000a00 */
[----:B------:R-:W-:Y:S01]  /*22a70*/  IMAD.IADD R13, R13, 0x1, R0 ;  /* 0x000000010d0d7824 */ /* 0x000fe200078e0200 */
[----:B------:R-:W-:-:S04]  /*22a80*/  LEA R88, P0, R12, R84, 0x1 ;  /* 0x000000540c587211 */ /* 0x000fc800078008ff */
[----:B------:R-:W-:-:S05]  /*22a90*/  LEA.HI.X R89, R12, R85, R13, 0x1, P0 ;  /* 0x000000550c597211 */ /* 0x000fca00000f0c0d */
[----:B------:R1:W-:Y:S04]  /*22aa0*/  @!P4 ST.E.128 [R88.64], R72 ;  /* 0x000000485800c985 */ /* 0x0003e8000c101d04 */
[----:B------:R1:W-:Y:S04]  /*22ab0*/  @!P3 ST.E.128 [R88.64+0x80], R56 ;  /* 0x000080385800b985 */ /* 0x0003e8000c101d04 */
[----:B------:R1:W-:Y:S04]  /*22ac0*/  @!P2 ST.E.128 [R88.64+0x100], R40 ;  /* 0x000100285800a985 */ /* 0x0003e8000c101d04 */
[----:B------:R1:W-:Y:S02]  /*22ad0*/  @!P1 ST.E.128 [R88.64+0x180], R24 ;  /* 0x0001801858009985 */ /* 0x0003e4000c101d04 */
.L_x_1109:
[----:B------:R-:W-:Y:S05]  /*22ae0*/  BSYNC B0 ;  /* 0x0000000000007941 */ /* 0x000fea0003800000 */
.L_x_1108:
[----:B------:R-:W-:Y:S01]  /*22af0*/  IADD3 R0, R9, 0x10, RZ ;  /* 0x0000001009007810 */ /* 0x000fe20007ffe0ff */
[----:B------:R-:W-:Y:S03]  /*22b00*/  BSSY B0, `(.L_x_1110) ;  /* 0x0000016000007945 */ /* 0x000fe60003800000 */
[----:B------:R-:W-:-:S13]  /*22b10*/  ISETP.GE.AND P0, PT, R0, R243, PT ;  /* 0x000000f30000720c */ /* 0x000fda0003f06270 */
[----:B------:R-:W-:Y:S05]  /*22b20*/  @P0 BRA `(.L_x_1111) ;  /* 0x0000013000000947 */ /* 0x000fea0003800000 */
[----:B-1----:R-:W-:Y:S01]  /*22b30*/  IADD3 R25, P0, R9, 0x10, RZ ;  /* 0x0000001009197810 */ /* 0x002fe20007f1e0ff */
[----:B------:R-:W-:Y:S01]  /*22b40*/  IMAD.MOV.U32 R26, RZ, RZ, R80 ;  /* 0x000000ffff1a7224 */ /* 0x000fe200078e0050 */
[-C--:B------:R-:W-:Y:S01]  /*22b50*/  ISETP.GE.AND P3, PT, R14, R8.reuse, PT ;  /* 0x000000080e00720c */ /* 0x080fe20003f66270 */
[----:B------:R-:W-:Y:S01]  /*22b60*/  IMAD.MOV.U32 R27, RZ, RZ, R87 ;  /* 0x000000ffff1b7224 */ /* 0x000fe200078e0057 */
[-C--:B------:R-:W-:Y:S01]  /*22b70*/  ISETP.GE.AND P2, PT, R7, R8.reuse, PT ;  /* 0x000000080700720c */ /* 0x080fe20003f46270 */
[----:B------:R-:W-:Y:S01]  /*22b80*/  IMAD.X R13, RZ, RZ, R11, P0 ;  /* 0x000000ffff0d7224 */ /* 0x000fe200000e060b */
[-C--:B------:R-:W-:Y:S01]  /*22b90*/  ISETP.GE.AND P1, PT, R5, R8.reuse, PT ;  /* 0x000000080500720c */ /* 0x080fe20003f26270 */
[----:B------:R-:W-:Y:S01]  /*22ba0*/  IMAD.WIDE.U32 R26, R82, R25, R26 ;  /* 0x00000019521a7225 */ /* 0x000fe200078e001a */
[----:B------:R-:W-:Y:S01]  /*22bb0*/  ISETP.GE.AND P0, PT, R3, R8, PT ;  /* 0x000000080300720c */ /* 0x000fe20003f06270 */
[----:B------:R-:W-:Y:S02]  /*22bc0*/  ULDC.64 UR4, c[0x0][0x118] ;  /* 0x0000460000047ab9 */ /* 0x000fe40000000a00 */
[----:B------:R-:W-:Y:S01]  /*22bd0*/  IMAD R13, R13, R82, RZ ;  /* 0x000000520d0d7224 */ /* 0x000fe200078e02ff */
[----:B------:R-:W-:-:S03]  /*22be0*/  LEA R12, P4, R26, R84, 0x1 ;  /* 0x000000541a0c7211 */ /* 0x000fc600078808ff */
[----:B------:R-:W-:-:S04]  /*22bf0*/  IMAD R13, R83, R25, R13 ;  /* 0x00000019530d7224 */ /* 0x000fc800078e020d */
[----:B------:R-:W-:-:S05]  /*22c00*/  IMAD.IADD R13, R27, 0x1, R13 ;  /* 0x000000011b0d7824 */ /* 0x000fca00078e020d */
[----:B------:R-:W-:-:S05]  /*22c10*/  LEA.HI.X R13, R26, R85, R13, 0x1, P4 ;  /* 0x000000551a0d7211 */ /* 0x000fca00020f0c0d */
[----:B------:R1:W-:Y:S04]  /*22c20*/  @!P3 ST.E.128 [R12.64], R68 ;  /* 0x000000440c00b985 */ /* 0x0003e8000c101d04 */
[----:B------:R1:W-:Y:S04]  /*22c30*/  @!P2 ST.E.128 [R12.64+0x80], R52 ;  /* 0x000080340c00a985 */ /* 0x0003e8000c101d04 */
[----:B------:R1:W-:Y:S04]  /*22c40*/  @!P1 ST.E.128 [R12.64+0x100], R36 ;  /* 0x000100240c009985 */ /* 0x0003e8000c101d04 */
[----:B------:R1:W-:Y:S02]  /*22c50*/  @!P0 ST.E.128 [R12.64+0x180], R20 ;  /* 0x000180140c008985 */ /* 0x0003e4000c101d04 */
.L_x_1111:
[----:B------:R-:W-:Y:S05]  /*22c60*/  BSYNC B0 ;  /* 0x0000000000007941 */ /* 0x000fea0003800000 */
.L_x_1110:
        /* <DEDUP_REMOVED lines=23> */
.L_x_1113:
[----:B------:R-:W-:Y:S05]  /*22de0*/  BSYNC B0 ;  /* 0x0000000000007941 */ /* 0x000fea0003800000 */
.L_x_1112:
[----:B------:R-:W-:Y:S01]  /*22df0*/  IADD3 R0, R9, 0x30, RZ ;  /* 0x0000003009007810 */ /* 0x000fe20007ffe0ff */
[----:B------:R-:W-:-:S03]  /*22e00*/  IMAD.MOV.U32 R241, RZ, RZ, 0x0 ;  /* 0x00000000fff17424 */ /* 0x000fc600078e00ff */
[----:B------:R-:W-:-:S13]  /*22e10*/  ISETP.GE.AND P0, PT, R0, R243, PT ;  /* 0x000000f30000720c */ /* 0x000fda0003f06270 */
[----:B------:R-:W-:Y:S05]  /*22e20*/  @P0 RET.REL.NODEC R240 `(_ZN5flash24flash_fwd_splitkv_kernelI23Flash_fwd_kernel_traitsILi256ELi64ELi64ELi4ELb0ELb0EN7cutlass6half_tE19Flash_kernel_traitsILi256ELi64ELi64ELi4ES3_EELb0ELb0ELb0ELb0ELb0ELb0ELb0ELb1EEEvNS_16Flash_fwd_paramsE) ;  /* 0xfffdd1d0f0000950 */ /* 0x000fea0003c3ffff */
[----:B------:R-:W-:Y:S01]  /*22e30*/  IADD3 R9, P0, R9, 0x30, RZ ;  /* 0x0000003009097810 */ /* 0x000fe20007f1e0ff */
[----:B-1----:R-:W-:Y:S01]  /*22e40*/  IMAD.MOV.U32 R12, RZ, RZ, R80 ;  /* 0x000000ffff0c7224 */ /* 0x002fe200078e0050 */
[----:B------:R-:W-:Y:S01]  /*22e50*/  MOV R13, R87 ;  /* 0x00000057000d7202 */ /* 0x000fe20000000f00 */
[----:B------:R-:W-:Y:S01]  /*22e60*/  ULDC.64 UR4, c[0x0][0x118] ;  /* 0x0000460000047ab9 */ /* 0x000fe20000000a00 */
[-C--:B------:R-:W-:Y:S01]  /*22e70*/  ISETP.GE.AND P2, PT, R14, R8.reuse, PT ;  /* 0x000000080e00720c */ /* 0x080fe20003f46270 */
[----:B------:R-:W-:Y:S01]  /*22e80*/  IMAD.X R11, RZ, RZ, R11, P0 ;  /* 0x000000ffff0b7224 */ /* 0x000fe200000e060b */
[-C--:B------:R-:W-:Y:S01]  /*22e90*/  ISETP.GE.AND P0, PT, R5, R8.reuse, PT ;  /* 0x000000080500720c */ /* 0x080fe20003f06270 */
[----:B------:R-:W-:Y:S01]  /*22ea0*/  IMAD.WIDE.U32 R12, R82, R9, R12 ;  /* 0x00000009520c7225 */ /* 0x000fe200078e000c */
[----:B------:R-:W-:Y:S02]  /*22eb0*/  ISETP.GE.AND P1, PT, R7, R8, PT ;  /* 0x000000080700720c */ /* 0x000fe40003f26270 */
[----:B------:R-:W-:Y:S01]  /*22ec0*/  MOV R241, 0x0 ;  /* 0x0000000000f17802 */ /* 0x000fe20000000f00 */
[----:B------:R-:W-:Y:S01]  /*22ed0*/  IMAD R11, R11, R82, RZ ;  /* 0x000000520b0b7224 */ /* 0x000fe200078e02ff */
[----:B------:R-:W-:-:S03]  /*22ee0*/  LEA R4, P3, R12, R84, 0x1 ;  /* 0x000000540c047211 */ /* 0x000fc600078608ff */
[----:B------:R-:W-:-:S04]  /*22ef0*/  IMAD R11, R83, R9, R11 ;  /* 0x00000009530b7224 */ /* 0x000fc800078e020b */
[----:B------:R-:W-:-:S05]  /*22f00*/  IMAD.IADD R11, R13, 0x1, R11 ;  /* 0x000000010d0b7824 */ /* 0x000fca00078e020b */
[----:B------:R-:W-:-:S05]  /*22f10*/  LEA.HI.X R5, R12, R85, R11, 0x1, P3 ;  /* 0x000000550c057211 */ /* 0x000fca00018f0c0b */
[----:B------:R1:W-:Y:S01]  /*22f20*/  @!P0 ST.E.128 [R4.64+0x100], R28 ;  /* 0x0001001c04008985 */ /* 0x0003e2000c101d04 */
[----:B------:R-:W-:-:S03]  /*22f30*/  ISETP.GE.AND P0, PT, R3, R8, PT ;  /* 0x000000080300720c */ /* 0x000fc60003f06270 */
[----:B------:R1:W-:Y:S04]  /*22f40*/  @!P2 ST.E.128 [R4.64], R60 ;  /* 0x0000003c0400a985 */ /* 0x0003e8000c101d04 */
[----:B------:R1:W-:Y:S06]  /*22f50*/  @!P1 ST.E.128 [R4.64+0x80], R44 ;  /* 0x0000802c04009985 */ /* 0x0003ec000c101d04 */
[----:B------:R-:W-:Y:S05]  /*22f60*/  @P0 RET.REL.NODEC R240 `(_ZN5flash24flash_fwd_splitkv_kernelI23Flash_fwd_kernel_traitsILi256ELi64ELi64ELi4ELb0ELb0EN7cutlass6half_tE19Flash_kernel_traitsILi256ELi64ELi64ELi4ES3_EELb0ELb0ELb0ELb0ELb0ELb0ELb0ELb1EEEvNS_16Flash_fwd_paramsE) ;  /* 0xfffdd090f0000950 */ /* 0x000fea0003c3ffff */
[----:B------:R-:W-:Y:S01]  /*22f70*/  MOV R241, 0x0 ;  /* 0x0000000000f17802 */ /* 0x000fe20000000f00 */
[----:B------:R-:W-:-:S02]  /*22f80*/  ULDC.64 UR4, c[0x0][0x118] ;  /* 0x0000460000047ab9 */ /* 0x000fc40000000a00 */
[----:B------:R2:W-:Y:S01]  /*22f90*/  ST.E.128 [R4.64+0x180], R76 ;  /* 0x0001804c04007985 */ /* 0x0005e2000c101d04 */
[----:B------:R-:W-:Y:S05]  /*22fa0*/  RET.REL.NODEC R240 `(_ZN5flash24flash_fwd_splitkv_kernelI23Flash_fwd_kernel_traitsILi256ELi64ELi64ELi4ELb0ELb0EN7cutlass6half_tE19Flash_kernel_traitsILi256ELi64ELi64ELi4ES3_EELb0ELb0ELb0ELb0ELb0ELb0ELb0ELb1EEEvNS_16Flash_fwd_paramsE) ;  /* 0xfffdd050f0007950 */ /* 0x000fea0003c3ffff */
.L_x_1101:
[----:B------:R-:W-:Y:S02]  /*22fb0*/  MOV R6, 0x2 ;  /* 0x0000000200067802 */ /* 0x000fe40000000f00 */
[----:B------:R-:W-:Y:S02]  /*22fc0*/  MOV R4, 0x22fe0 ;  /* 0x00022fe000047802 */ /* 0x000fe40000000f00 */
[----:B-1---5:R-:W-:Y:S05]  /*22fd0*/  CALL.REL.NOINC `($__internal_14_$__cuda_sm70_shflsync_bfly_p) ;  /* 0x000000f000007944 */ /* 0x022fea0003c00000 */
[----:B-12---:R-:W-:Y:S05]  /*22fe0*/  BRA `(.L_x_1114) ;  /* 0xffffdf6000007947 */ /* 0x006fea000383ffff */
.L_x_1102:
[----:B------:R-:W-:Y:S02]  /*22ff0*/  MOV R6, 0x1 ;  /* 0x0000000100067802 */ /* 0x000fe40000000f00 */
[----:B------:R-:W-:Y:S02]  /*23000*/  MOV R4, 0x23020 ;  /* 0x0002302000047802 */ /* 0x000fe40000000f00 */
[----:B-1---5:R-:W-:Y:S05]  /*23010*/  CALL.REL.NOINC `($__internal_14_$__cuda_sm70_shflsync_bfly_p) ;  /* 0x000000b000007944 */ /* 0x022fea0003c00000 */
[----:B--2---:R-:W-:Y:S01]  /*23020*/  FADD.FTZ R10, R252, R6 ;  /* 0x00000006fc0a7221 */ /* 0x004fe20000010000 */
[----:B-1----:R-:W-:Y:S02]  /*23030*/  MOV R252, R251 ;  /* 0x000000fb00fc7202 */ /* 0x002fe40000000f00 */
[----:B------:R-:W-:Y:S02]  /*23040*/  MOV R6, 0x2 ;  /* 0x0000000200067802 */ /* 0x000fe40000000f00 */
[----:B------:R-:W-:-:S02]  /*23050*/  MOV R4, 0x23070 ;  /* 0x0002307000047802 */ /* 0x000fc40000000f00 */
[----:B------:R-:W-:Y:S05]  /*23060*/  CALL.REL.NOINC `($__internal_14_$__cuda_sm70_shflsync_bfly_p) ;  /* 0x0000006000007944 */ /* 0x000fea0003c00000 */
[----:B--2---:R-:W-:Y:S01]  /*23070*/  FADD.FTZ R7, R251, R6 ;  /* 0x00000006fb077221 */ /* 0x004fe20000010000 */
[----:B------:R-:W-:-:S02]  /*23080*/  MOV R6, 0x1 ;  /* 0x0000000100067802 */ /* 0x000fc40000000f00 */
[----:B------:R-:W-:Y:S02]  /*23090*/  MOV R4, 0x230c0 ;  /* 0x000230c000047802 */ /* 0x000fe40000000f00 */
[----:B-1----:R-:W-:Y:S02]  /*230a0*/  MOV R252, R7 ;  /* 0x0000000700fc7202 */ /* 0x002fe40000000f00 */
[----:B------:R-:W-:Y:S05]  /*230b0*/  CALL.REL.NOINC `($__internal_14_$__cuda_sm70_shflsync_bfly_p) ;  /* 0x0000001000007944 */ /* 0x000fea0003c00000 */
[----:B-12---:R-:W-:Y:S05]  /*230c0*/  BRA `(.L_x_1115) ;  /* 0xffffdef000007947 */ /* 0x006fea000383ffff */
        .weak           $__internal_14_$__cuda_sm70_shflsync_bfly_p
        .type           $__internal_14_$__cuda_sm70_shflsync_bfly_p,@function
        .size           $__internal_14_$__cuda_sm70_shflsync_bfly_p,(.L_x_8731 - $__internal_14_$__cuda_sm70_shflsync_bfly_p)
$__internal_14_$__cuda_sm70_shflsync_bfly_p:
[----:B------:R-:W-:Y:S01]  /*230d0*/  MOV R12, R4 ;  /* 0x00000004000c7202 */ /* 0x000fe20000000f00 */
[----:B------:R-:W-:Y:S04]  /*230e0*/  WARPSYNC R0 ;  /* 0x0000000000007348 */ /* 0x000fe80003800000 */
[----:B------:R-:W-:Y:S01]  /*230f0*/  MOV R13, 0x0 ;  /* 0x00000000000d7802 */ /* 0x000fe20000000f00 */
[----:B------:R1:W2:Y:S03]  /*23100*/  SHFL.BFLY PT, R6, R252, R6, R5 ;  /* 0x0c000006fc067389 */ /* 0x0002a600000e0005 */
[----:B------:R-:W-:Y:S05]  /*23110*/  RET.REL.NODEC R12 `(_ZN5flash24flash_fwd_splitkv_kernelI23Flash_fwd_kernel_traitsILi256ELi64ELi64ELi4ELb0ELb0EN7cutlass6half_tE19Flash_kernel_traitsILi256ELi64ELi64ELi4ES3_EELb0ELb0ELb0ELb0ELb0ELb0ELb0ELb1EEEvNS_16Flash_fwd_paramsE) ;  /* 0xfffdcee00c007950 */ /* 0x000fea0003c3ffff */
.L_x_1116:
        /* <DEDUP_REMOVED lines=14> */
.L_x_8731:


//--------------------- .text._ZN5flash24flash_fwd_splitkv_kernelI23Flash_fwd_kernel_traitsILi256ELi64ELi64ELi4ELb0ELb0EN7cutlass6half_tE19Flash_kernel_traitsILi256ELi64ELi64ELi4ES3_EELb0ELb0ELb0ELb0ELb0ELb1ELb0ELb1EEEvNS_16Flash_fwd_paramsE --------------------------
	.section	.text._ZN5flash24flash_fwd_splitkv_kernelI23Flash_fwd_kernel_traitsILi256ELi64ELi64ELi4ELb0ELb0EN7cutlass6half_tE19Flash_kernel_traitsILi256ELi64ELi64ELi4ES3_EELb0ELb0ELb0ELb0ELb0ELb1ELb0ELb1EEEvNS_16Flash_fwd_paramsE,"ax",@progbits
	.sectioninfo	@"SHI_REGISTERS=255"
	.align	128
        .global         _ZN5flash24flash_fwd_splitkv_kernelI23Flash_fwd_kernel_traitsILi256ELi64ELi64ELi4ELb0ELb0EN7cutlass6half_tE19Flash_kernel_traitsILi256ELi64ELi64ELi4ES3_EELb0ELb0ELb0ELb0ELb0ELb1ELb0ELb1EEEvNS_16Flash_fwd_paramsE
        .type           _ZN5flash24flash_fwd_splitkv_kernelI23Flash_fwd_kernel_traitsILi256ELi64ELi64ELi4ELb0ELb0EN7cutlass6half_tE19Flash_kernel_traitsILi256ELi64ELi64ELi4ES3_EELb0ELb0ELb0ELb0ELb0ELb1ELb0ELb1EEEvNS_16Flash_fwd_paramsE,@function
        .size           _ZN5flash24flash_fwd_splitkv_kernelI23Flash_fwd_kernel_traitsILi256ELi64ELi64ELi4ELb0ELb0EN7cutlass6half_tE19Flash_kernel_traitsILi256ELi64ELi64ELi4ES3_EELb0ELb0ELb0ELb0ELb0ELb1ELb0ELb1EEEvNS_16Flash_fwd_paramsE,(.L_x_8733 - _ZN5flash24flash_fwd_splitkv_kernelI23Flash_fwd_kernel_traitsILi256ELi64ELi64ELi4ELb0ELb0EN7cutlass6half_tE19Flash_kernel_traitsILi256ELi64ELi64ELi4ES3_EELb0ELb0ELb0ELb0ELb0ELb1ELb0ELb1EEEvNS_16Flash_fwd_paramsE)
        .other          _ZN5flash24flash_fwd_splitkv_kernelI23Flash_fwd_kernel_traitsILi256ELi64ELi64ELi4ELb0ELb0EN7cutlass6half_tE19Flash_kernel_traitsILi256ELi64ELi64ELi4ES3_EELb0ELb0ELb0ELb0ELb0ELb1ELb0ELb1EEEvNS_16Flash_fwd_paramsE,@"STO_CUDA_ENTRY STV_DEFAULT"
_ZN5flash24flash_fwd_splitkv_kernelI23Flash_fwd_kernel_traitsILi256ELi64ELi64ELi4ELb0ELb0EN7cutlass6half_tE19Flash_kernel_traitsILi256ELi64ELi64ELi4ES3_EELb0ELb0ELb0ELb0ELb0ELb1ELb0ELb1EEEvNS_16Flash_fwd_paramsE:
.text._ZN5flash24flash_fwd_splitkv_kernelI23Flash_fwd_kernel_traitsILi256ELi64ELi64ELi4ELb0ELb0EN7cutlass6half_tE19Flash_kernel_traitsILi256ELi64ELi64ELi4ES3_EELb0ELb0ELb0ELb0ELb0ELb1ELb0ELb1EEEvNS_16Flash_fwd_paramsE:
        /* <DEDUP_REMOVED lines=10> */
[----:B-123--:R-:W-:Y:S05]  /*00a0*/  CALL.REL.NOINC `($_ZN5flash24flash_fwd_splitkv_kernelI23Flash_fwd_kernel_traitsILi256ELi64ELi64ELi4ELb0ELb0EN7cutlass6half_tE19Flash_kernel_traitsILi256ELi64ELi64ELi4ES3_EELb0ELb0ELb0ELb0ELb0ELb1ELb0ELb1EEEvNS_16Flash_fwd_paramsE$_ZN5flash30compute_attn_1rowblock_splitkvI23Flash_fwd_kernel_traitsILi256ELi64ELi64ELi4ELb0ELb0EN7cutlass6half_tE19Flash_kernel_traitsILi256ELi64ELi64ELi4ES3_EELb0ELb0ELb0ELb0ELb0ELb1ELb0ELb1ENS_16Flash_fwd_paramsEEEvRKT8_iiiii) ;  /* 0x0000002000007944 */ /* 0x00efea0003c00000 */
[----:B------:R-:W-:Y:S05]  /*00b0*/  BSYNC B4 ;  /* 0x0000000000047941 */ /* 0x000fea0003800000 */
.L_x_1117:
[----:B------:R-:W-:Y:S05]  /*00c0*/  EXIT ;  /* 0x000000000000794d */ /* 0x000fea0003800000 */
        .type           $_ZN5flash24flash_fwd_splitkv_kernelI23Flash_fwd_kernel_traitsILi256ELi64ELi64ELi4ELb0ELb0EN7cutlass6half_tE19Flash_kernel_traitsILi256ELi64ELi64ELi4ES3_EELb0ELb0ELb0ELb0ELb0ELb1ELb0ELb1EEEvNS_16Flash_fwd_paramsE$_ZN5flash30compute_attn_1rowblock_splitkvI23Flash_fwd_kernel_traitsILi256ELi64ELi64ELi4ELb0ELb0EN7cutlass6half_tE19Flash_kernel_traitsILi256ELi64ELi64ELi4ES3_EELb0ELb0ELb0ELb0ELb0ELb1ELb0ELb1ENS_16Flash_fwd_paramsEEEvRKT8_iiiii,@function
        .size           $_ZN5flash24flash_fwd_splitkv_kernelI23Flash_fwd_kernel_traitsILi256ELi64ELi64ELi4ELb0ELb0EN7cutlass6half_tE19Flash_kernel_traitsILi256ELi64ELi64ELi4ES3_EELb0ELb0ELb0ELb0ELb0ELb1ELb0ELb1EEEvNS_16Flash_fwd_paramsE$_ZN5flash30compute_attn_1rowblock_splitkvI23Flash_fwd_kernel_traitsILi256ELi64ELi64ELi4ELb0ELb0EN7cutlass6half_tE19Flash_kernel_traitsILi256ELi64ELi64ELi4ES3_EELb0ELb0ELb0ELb0ELb0ELb1ELb0ELb1ENS_16Flash_fwd_paramsEEEvRKT8_iiiii,($__internal_15_$__cuda_sm70_shflsync_bfly_p - $_ZN5flash24flash_fwd_splitkv_kernelI23Flash_fwd_kernel_traitsILi256ELi64ELi64ELi4ELb0ELb0EN7cutlass6half_tE19Flash_kernel_traitsILi256ELi64ELi64ELi4ES3_EELb0ELb0ELb0ELb0ELb0ELb1ELb0ELb1EEEvNS_16Flash_fwd_paramsE$_ZN5flash30compute_attn_1rowblock_splitkvI23Flash_fwd_kernel_traitsILi256ELi64ELi64ELi4ELb0ELb0EN7cutlass6half_tE19Flash_kernel_traitsILi256ELi64ELi64ELi4ES3_EELb0ELb0ELb0ELb0ELb0ELb1ELb0ELb1ENS_16Flash_fwd_paramsEEEvRKT8_iiiii)
$_ZN5flash24flash_fwd_splitkv_kernelI23Flash_fwd_kernel_traitsILi256ELi64ELi64ELi4ELb0ELb0EN7cutlass6half_tE19Flash_kernel_traitsILi256ELi64ELi64ELi4ES3_EELb0ELb0ELb0ELb0ELb0ELb1ELb0ELb1EEEvNS_16Flash_fwd_paramsE$_ZN5flash30compute_attn_1rowblock_splitkvI23Flash_fwd_kernel_traitsILi256ELi64ELi64ELi4ELb0ELb0EN7cutlass6half_tE19Flash_kernel_traitsILi256ELi64ELi64ELi4ES3_EELb0ELb0ELb0ELb0ELb0ELb1ELb0ELb1ENS_16Flash_fwd_paramsEEEvRKT8_iiiii:
        /* <DEDUP_REMOVED lines=21> */
.L_x_1119:
[----:B------:R-:W-:Y:S05]  /*0220*/  BSYNC B0 ;  /* 0x0000000000007941 */ /* 0x000fea0003800000 */
.L_x_1118:
[----:B------:R-:W4:Y:S04]  /*0230*/  LD.E.64 R22, [R20.64+0xf0] ;  /* 0x0000f00614167980 */ /* 0x000f28000c101b00 */
[----:B---3--:R-:W3:Y:S01]  /*0240*/  @P1 LD.E R245, [R2.64+0x4] ;  /* 0x0000040602f51980 */ /* 0x008ee2000c101900 */
        /* <DEDUP_REMOVED lines=9> */
[----:B------:R-:W4:Y:S02]  /*02e0*/  LD.E.U8 R0, [R20.64+0x1b2] ;  /* 0x0001b20614007980 */ /* 0x000f24000c101100 */
[----:B----4-:R-:W-:-:S13]  /*02f0*/  ISETP.NE.AND P0, PT, R0, RZ, PT ;  /* 0x000000ff0000720c */ /* 0x010fda0003f05270 */
[----:B-1----:R-:W4:Y:S02]  /*0300*/  @P0 LD.E R3, [R4.64+0x4] ;  /* 0x0000040604030980 */ /* 0x002f24000c101900 */
[----:B----4-:R-:W-:-:S06]  /*0310*/  @P0 IADD3 R96, R3, -R12, RZ ;  /* 0x8000000c03600210 */ /* 0x010fcc0007ffe0ff */
[----:B------:R1:W5:Y:S01]  /*0320*/  @!P0 LD.E R96, [R4.64] ;  /* 0x0000000604608980 */ /* 0x000362000c101900 */
[----:B------:R-:W-:Y:S05]  /*0330*/  BRA `(.L_x_1122) ;  /* 0x0000001000007947 */ /* 0x000fea0003800000 */
.L_x_1121:
[----:B------:R4:W5:Y:S02]  /*0340*/  LD.E R96, [R20.64+0xb8] ;  /* 0x0000b80614607980 */ /* 0x000964000c101900 */
.L_x_1122:
[----:B------:R-:W-:Y:S05]  /*0350*/  BSYNC B0 ;  /* 0x0000000000007941 */ /* 0x000fea0003800000 */
.L_x_1120:
[----:B-1-3--:R-:W3:Y:S01]  /*0360*/  LD.E.64 R2, [R20.64+0xf8] ;  /* 0x0000f80614027980 */ /* 0x00aee2000c101b00 */
[----:B------:R-:W-:Y:S01]  /*0370*/  BSSY B1, `(.L_x_1123) ;  /* 0x0000012000017945 */ /* 0x000fe20003800000 */
[----:B-----5:R-:W-:Y:S01]  /*0380*/  IMAD.IADD R96, R96, 0x1, -R11 ;  /* 0x0000000160607824 */ /* 0x020fe200078e0a0b */
[----:B---3--:R-:W-:-:S04]  /*0390*/  ISETP.NE.U32.AND P0, PT, R2, RZ, PT ;  /* 0x000000ff0200720c */ /* 0x008fc80003f05070 */
[----:B------:R-:W-:-:S13]  /*03a0*/  ISETP.NE.AND.EX P0, PT, R3, RZ, PT, P0 ;  /* 0x000000ff0300720c */ /* 0x000fda0003f05300 */
[----:B------:R-:W-:Y:S05]  /*03b0*/  @!P0 BRA `(.L_x_1124) ;  /* 0x0000004000008947 */ /* 0x000fea0003800000 */
[----:B------:R-:W-:-:S05]  /*03c0*/  IMAD.WIDE R2, R243, 0x4, R2 ;  /* 0x00000004f3027825 */ /* 0x000fca00078e0202 */
[----:B------:R-:W3:Y:S02]  /*03d0*/  LD.E R64, [R2.64] ;  /* 0x0000000602407980 */ /* 0x000ee4000c101900 */
[----:B---3--:R-:W-:Y:S01]  /*03e0*/  IADD3 R64, R64, -R11, RZ ;  /* 0x8000000b40407210 */ /* 0x008fe20007ffe0ff */
[----:B------:R-:W-:Y:S05]  /*03f0*/  BRA `(.L_x_1125) ;  /* 0x0000009000007947 */ /* 0x000fea0003800000 */
.L_x_1124:
[----:B------:R-:W3:Y:S01]  /*0400*/  LD.E.64 R2, [R20.64+0x108] ;  /* 0x0001080614027980 */ /* 0x000ee2000c101b00 */
[----:B------:R-:W-:Y:S01]  /*0410*/  BSSY B0, `(.L_x_1126) ;  /* 0x0000006000007945 */ /* 0x000fe20003800000 */
[----:B---3--:R-:W-:-:S04]  /*0420*/  ISETP.NE.U32.AND P0, PT, R2, RZ, PT ;  /* 0x000000ff0200720c */ /* 0x008fc80003f05070 */
[----:B------:R-:W-:Y:S01]  /*0430*/  ISETP.NE.AND.EX P0, PT, R3, RZ, PT, P0 ;  /* 0x000000ff0300720c */ /* 0x000fe20003f05300 */
[----:B------:R-:W-:-:S12]  /*0440*/  IMAD.MOV.U32 R3, RZ, RZ, RZ ;  /* 0x000000ffff037224 */ /* 0x000fd800078e00ff */
[----:B------:R-:W-:Y:S05]  /*0450*/  @!P0 BRA `(.L_x_1127) ;  /* 0x0000001000008947 */ /* 0x000fea0003800000 */
[----:B------:R1:W5:Y:S02]  /*0460*/  LD.E R3, [R20.64+0xbc] ;  /* 0x0000bc0614037980 */ /* 0x000364000c101900 */
.L_x_1127:
[----:B------:R-:W-:Y:S05]  /*0470*/  BSYNC B0 ;  /* 0x0000000000007941 */ /* 0x000fea0003800000 */
.L_x_1126:
[----:B-----5:R-:W-:Y:S02]  /*0480*/  IADD3 R64, R96, R3, RZ ;  /* 0x0000000360407210 */ /* 0x020fe40007ffe0ff */
.L_x_1125:
[----:B------:R-:W-:Y:S05]  /*0490*/  BSYNC B1 ;  /* 0x0000000000017941 */ /* 0x000fea0003800000 */
.L_x_1123:
[----:B------:R-:W-:Y:S01]  /*04a0*/  IMAD.SHL.U32 R170, R244, 0x40, RZ ;  /* 0x00000040f4aa7824 */ /* 0x000fe200078e00ff */
[----:B------:R-:W-:Y:S01]  /*04b0*/  MOV R2, R242 ;  /* 0x000000f200027202 */ /* 0x000fe20000000f00 */
[----:B------:R-:W-:-:S03]  /*04c0*/  IMAD.MOV.U32 R3, RZ, RZ, 0x0 ;  /* 0x00000000ff037424 */ /* 0x000fc600078e00ff */
[----:B------:R-:W-:-:S13]  /*04d0*/  ISETP.GT.AND P0, PT, R245, R170, PT ;  /* 0x000000aaf500720c */ /* 0x000fda0003f04270 */
[----:B------:R-:W-:Y:S05]  /*04e0*/  @!P0 RET.REL.NODEC R2 `(_ZN5flash24flash_fwd_splitkv_kernelI23Flash_fwd_kernel_traitsILi256ELi64ELi64ELi4ELb0ELb0EN7cutlass6half_tE19Flash_kernel_traitsILi256ELi64ELi64ELi4ES3_EELb0ELb0ELb0ELb0ELb0ELb1ELb0ELb1EEEvNS_16Flash_fwd_paramsE) ;  /* 0xfffffb1002008950 */ /* 0x000fea0003c3ffff */
[----:B------:R-:W3:Y:S01]  /*04f0*/  LD.E R5, [R20.64+0xb8] ;  /* 0x0000b80614057980 */ /* 0x000ee2000c101900 */
        /* <DEDUP_REMOVED lines=28> */
[----:B------:R-:W-:Y:S01]  /*06c0*/  BSSY B0, `(.L_x_1129) ;  /* 0x000002c000007945 */ /* 0x000fe20003800000 */
[-C--:B---3--:R-:W-:Y:S02]  /*06d0*/  @P0 IMAD R15, R5, R246.reuse, RZ ;  /* 0x000000f6050f0224 */ /* 0x088fe400078e02ff */
[----:B------:R-:W-:-:S04]  /*06e0*/  @P0 IMAD.WIDE.U32 R18, R4, R246, RZ ;  /* 0x000000f604120225 */ /* 0x000fc800078e00ff */
[-C--:B--2---:R-:W-:Y:S02]  /*06f0*/  @!P0 IMAD R11, R23, R243.reuse, RZ ;  /* 0x000000f3170b8224 */ /* 0x084fe400078e02ff */
[----:B-1----:R-:W-:-:S04]  /*0700*/  @!P0 IMAD.WIDE.U32 R20, R22, R243, RZ ;  /* 0x000000f316148225 */ /* 0x002fc800078e00ff */
[----:B------:R-:W-:Y:S01]  /*0710*/  @!P0 IMAD R14, R22, R14, R11 ;  /* 0x0000000e160e8224 */ /* 0x000fe200078e020b */
[----:B------:R-:W-:Y:S02]  /*0720*/  SHF.R.S32.HI R11, RZ, 0x1f, R10 ;  /* 0x0000001fff0b7819 */ /* 0x000fe4000001140a */
        /* <DEDUP_REMOVED lines=11> */
[----:B------:R-:W-:Y:S01]  /*07e0*/  SHF.R.S32.HI R14, RZ, 0x1f, R241 ;  /* 0x0000001fff0e7819 */ /* 0x000fe200000114f1 */
[----:B------:R-:W-:-:S04]  /*07f0*/  IMAD.WIDE.U32 R20, R241, R16, R18 ;  /* 0x00000010f1147225 */ /* 0x000fc800078e0012 */
[----:B------:R-:W-:Y:S02]  /*0800*/  IMAD R25, R16, R14, R25 ;  /* 0x0000000e10197224 */ /* 0x000fe400078e0219 */
[----:B------:R-:W-:Y:S01]  /*0810*/  IMAD R243, R243, R12, R241 ;  /* 0x0000000cf3f37224 */ /* 0x000fe200078e02f1 */
[----:B------:R-:W-:Y:S02]  /*0820*/  SHF.R.S32.HI R13, RZ, 0x1f, R8 ;  /* 0x0000001fff0d7819 */ /* 0x000fe40000011408 */
[C---:B------:R-:W-:Y:S01]  /*0830*/  IADD3 R19, R10.reuse, 0x40, RZ ;  /* 0x000000400a137810 */ /* 0x040fe20007ffe0ff */
[----:B------:R-:W-:Y:S01]  /*0840*/  IMAD R170, R9, R243, R170 ;  /* 0x000000f309aa7224 */ /* 0x000fe200078e02aa */
[C---:B------:R-:W-:Y:S02]  /*0850*/  IADD3 R17, R10.reuse, 0x80, RZ ;  /* 0x000000800a117810 */ /* 0x040fe40007ffe0ff */
        /* <DEDUP_REMOVED lines=8> */
[----:B------:R-:W-:Y:S01]  /*08e0*/  ISETP.GE.AND P2, PT, R17, R0, PT ;  /* 0x000000001100720c */ /* 0x000fe20003f46270 */
        /* <DEDUP_REMOVED lines=9> */
.L_x_1130:
[----:B------:R-:W-:Y:S05]  /*0980*/  BSYNC B0 ;  /* 0x0000000000007941 */ /* 0x000fea0003800000 */
.L_x_1129:
[----:B------:R-:W-:Y:S01]  /*0990*/  IADD3 R16, R8, 0x10, RZ ;  /* 0x0000001008107810 */ /* 0x000fe20007ffe0ff */
[----:B------:R-:W-:Y:S03]  /*09a0*/  BSSY B0, `(.L_x_1131) ;  /* 0x0000015000007945 */ /* 0x000fe60003800000 */
[----:B------:R-:W-:-:S13]  /*09b0*/  ISETP.GE.AND P0, PT, R16, R245, PT ;  /* 0x000000f51000720c */ /* 0x000fda0003f06270 */
[----:B------:R-:W-:Y:S05]  /*09c0*/  @P0 BRA `(.L_x_1132) ;  /* 0x0000012000000947 */ /* 0x000fea0003800000 */
[----:B------:R-:W-:Y:S01]  /*09d0*/  IADD3 R23, P0, R8, 0x10, RZ ;  /* 0x0000001008177810 */ /* 0x000fe20007f1e0ff */
[----:B-1----:R-:W-:Y:S01]  /*09e0*/  IMAD.MOV.U32 R26, RZ, RZ, R20 ;  /* 0x000000ffff1a7224 */ /* 0x002fe200078e0014 */
        /* <DEDUP_REMOVED lines=16> */
.L_x_1132:
[----:B------:R-:W-:Y:S05]  /*0af0*/  BSYNC B0 ;  /* 0x0000000000007941 */ /* 0x000fea0003800000 */
.L_x_1131:
        /* <DEDUP_REMOVED lines=22> */
.L_x_1134:
[----:B------:R-:W-:Y:S05]  /*0c60*/  BSYNC B0 ;  /* 0x0000000000007941 */ /* 0x000fea0003800000 */
.L_x_1133:
[----:B------:R-:W-:Y:S01]  /*0c70*/  IADD3 R12, R8, 0x30, RZ ;  /* 0x00000030080c7810 */ /* 0x000fe20007ffe0ff */
[----:B------:R-:W-:Y:S03]  /*0c80*/  BSSY B0, `(.L_x_1135) ;  /* 0x0000014000007945 */ /* 0x000fe60003800000 */
[----:B------:R-:W-:-:S13]  /*0c90*/  ISETP.GE.AND P0, PT, R12, R245, PT ;  /* 0x000000f50c00720c */ /* 0x000fda0003f06270 */
[----:B------:R-:W-:Y:S05]  /*0ca0*/  @P0 BRA `(.L_x_1136) ;  /* 0x0000011000000947 */ /* 0x000fea0003800000 */
[----:B------:R-:W-:Y:S01]  /*0cb0*/  IADD3 R11, P0, R8, 0x30, RZ ;  /* 0x00000030080b7810 */ /* 0x000fe20007f1e0ff */
[----:B------:R-:W-:Y:S01]  /*0cc0*/  IMAD.MOV.U32 R21, RZ, RZ, R25 ;  /* 0x000000ffff157224 */ /* 0x000fe200078e0019 */
[-C--:B-----5:R-:W-:Y:S02]  /*0cd0*/  ISETP.GE.AND P3, PT, R10, R0.reuse, PT ;  /* 0x000000000a00720c */ /* 0x0a0fe40003f66270 */
        /* <DEDUP_REMOVED lines=14> */
.L_x_1136:
[----:B------:R-:W-:Y:S05]  /*0dc0*/  BSYNC B0 ;  /* 0x0000000000007941 */ /* 0x000fea0003800000 */
.L_x_1135:
[----:B------:R-:W-:Y:S01]  /*0dd0*/  ISETP.NE.AND P4, PT, R58, RZ, PT ;  /* 0x000000ff3a00720c */ /* 0x000fe20003f85270 */
[----:B------:R-:W-:Y:S01]  /*0de0*/  IMAD.MOV.U32 R243, RZ, RZ, 0x0 ;  /* 0x00000000fff37424 */ /* 0x000fe200078e00ff */
[----:B--2--5:R-:W-:-:S02]  /*0df0*/  IADD3 R3, P0, R170, R8, RZ ;  /* 0x00000008aa037210 */ /* 0x024fc40007f1e0ff */
[-C--:B------:R-:W-:Y:S02]  /*0e00*/  ISETP.GE.OR P3, PT, R8, R245.reuse, P4 ;  /* 0x000000f50800720c */ /* 0x080fe40002766670 */
[-C--:B------:R-:W-:Y:S02]  /*0e10*/  ISETP.GE.OR P2, PT, R16, R245.reuse, P4 ;  /* 0x000000f51000720c */ /* 0x080fe40002746670 */
[-C--:B------:R-:W-:Y:S02]  /*0e20*/  ISETP.GE.OR P1, PT, R14, R245.reuse, P4 ;  /* 0x000000f50e00720c */ /* 0x080fe40002726670 */
[----:B------:R-:W-:Y:S02]  /*0e30*/  ISETP.GE.OR P4, PT, R12, R245, P4 ;  /* 0x000000f50c00720c */ /* 0x000fe40002786670 */
[----:B------:R-:W-:Y:S02]  /*0e40*/  LEA.HI.X.SX32 R13, R170, R13, 0x1, P0 ;  /* 0x0000000daa0d7211 */ /* 0x000fe400000f0eff */
[----:B------:R-:W-:-:S03]  /*0e50*/  LEA R2, P0, R3, R6, 0x2 ;  /* 0x0000000603027211 */ /* 0x000fc600078010ff */
[----:B------:R-:W-:Y:S01]  /*0e60*/  @!P3 IMAD.MOV.U32 R9, RZ, RZ, 0x7f800000 ;  /* 0x7f800000ff09b424 */ /* 0x000fe200078e00ff */
[----:B------:R-:W-:Y:S01]  /*0e70*/  LEA.HI.X R3, R3, R7, R13, 0x2, P0 ;  /* 0x0000000703037211 */ /* 0x000fe200000f140d */
[----:B------:R-:W-:Y:S02]  /*0e80*/  @!P2 IMAD.MOV.U32 R7, RZ, RZ, 0x7f800000 ;  /* 0x7f800000ff07a424 */ /* 0x000fe400078e00ff */
[----:B------:R-:W-:Y:S02]  /*0e90*/  @!P1 IMAD.MOV.U32 R5, RZ, RZ, 0x7f800000 ;  /* 0x7f800000ff059424 */ /* 0x000fe400078e00ff */
[----:B------:R2:W-:Y:S04]  /*0ea0*/  @!P3 ST.E [R2.64], R9 ;  /* 0x000000090200b985 */ /* 0x0005e8000c101906 */
[----:B------:R2:W-:Y:S04]  /*0eb0*/  @!P2 ST.E [R2.64+0x40], R7 ;  /* 0x000040070200a985 */ /* 0x0005e8000c101906 */
[----:B------:R2:W-:Y:S01]  /*0ec0*/  @!P1 ST.E [R2.64+0x80], R5 ;  /* 0x0000800502009985 */ /* 0x0005e2000c101906 */
[----:B------:R-:W-:Y:S05]  /*0ed0*/  @P4 RET.REL.NODEC R242 `(_ZN5flash24flash_fwd_splitkv_kernelI23Flash_fwd_kernel_traitsILi256ELi64ELi64ELi4ELb0ELb0EN7cutlass6half_tE19Flash_kernel_traitsILi256ELi64ELi64ELi4ES3_EELb0ELb0ELb0ELb0ELb0ELb1ELb0ELb1EEEvNS_16Flash_fwd_paramsE) ;  /* 0xfffff120f2004950 */ /* 0x000fea0003c3ffff */
[----:B--2---:R-:W-:Y:S02]  /*0ee0*/  MOV R5, 0x7f800000 ;  /* 0x7f80000000057802 */ /* 0x004fe40000000f00 */
[----:B------:R-:W-:-:S03]  /*0ef0*/  MOV R243, 0x0 ;  /* 0x0000000000f37802 */ /* 0x000fc60000000f00 */
[----:B------:R2:W-:Y:S01]  /*0f00*/  ST.E [R2.64+0xc0], R5 ;  /* 0x0000c00502007985 */ /* 0x0005e2000c101906 */
[----:B------:R-:W-:Y:S05]  /*0f10*/  RET.REL.NODEC R242 `(_ZN5flash24flash_fwd_splitkv_kernelI23Flash_fwd_kernel_traitsILi256ELi64ELi64ELi4ELb0ELb0EN7cutlass6half_tE19Flash_kernel_traitsILi256ELi64ELi64ELi4ES3_EELb0ELb0ELb0ELb0ELb0ELb1ELb0ELb1EEEvNS_16Flash_fwd_paramsE) ;  /* 0xfffff0e0f2007950 */ /* 0x000fea0003c3ffff */
.L_x_1128:
        /* <DEDUP_REMOVED lines=81> */
[----:B------:R-:W-:Y:S02]  /*1430*/  SHF.R.S32.HI R9, RZ, 0x1f, R13 ;  /* 0x0000001fff097819 */ /* 0x000fe4000001140d */
[----:B--2---:R-:W-:Y:S01]  /*1440*/  SHF.R.S32.HI R7, RZ, 0x1f, R0 ;  /* 0x0000001fff077819 */ /* 0x004fe20000011400 */
[-C--:B------:R-:W-:Y:S02]  /*1450*/  IMAD R4, R19, R0.reuse, RZ ;  /* 0x0000000013047224 */ /* 0x080fe400078e02ff */
[----:B------:R-:W-:-:S04]  /*1460*/  IMAD.WIDE.U32 R10, R18, R0, RZ ;  /* 0x00000000120a7225 */ /* 0x000fc800078e00ff */
[----:B------:R-:W-:-:S04]  /*1470*/  IMAD R4, R18, R7, R4 ;  /* 0x0000000712047224 */ /* 0x000fc800078e0204 */
        /* <DEDUP_REMOVED lines=20> */
.L_x_1138:
        /* <DEDUP_REMOVED lines=9> */
[----:B------:R-:W-:-:S02]  /*1650*/  LEA R13, R165, 0xffffffc0, 0x6 ;  /* 0xffffffc0a50d7811 */ /* 0x000fc400078e30ff */
        /* <DEDUP_REMOVED lines=17> */
[----:B------:R-:W-:Y:S02]  /*1770*/  @!P3 IMAD R5, R6, R60, R5 ;  /* 0x0000003c0605b224 */ /* 0x000fe400078e0205 */
[----:B------:R-:W-:Y:S01]  /*1780*/  @P3 IMAD.IADD R8, R11, 0x1, R12 ;  /* 0x000000010b083824 */ /* 0x000fe200078e020c */
[----:B-----5:R-:W-:Y:S02]  /*1790*/  @!P3 SHF.R.S32.HI R6, RZ, 0x1f, R10 ;  /* 0x0000001fff06b819 */ /* 0x020fe4000001140a */
[----:B------:R-:W-:Y:S01]  /*17a0*/  @!P3 IADD3 R9, R27, R5, RZ ;  /* 0x000000051b09b210 */ /* 0x000fe20007ffe0ff */
[----:B------:R-:W-:Y:S01]  /*17b0*/  @P3 IMAD R7, R61, R8, RZ ;  /* 0x000000083d073224 */ /* 0x000fe200078e02ff */
[-C--:B------:R-:W-:Y:S01]  /*17c0*/  @!P0 IADD3 R0, R0, -R3.reuse, RZ ;  /* 0x8000000300008210 */ /* 0x080fe20007ffe0ff */
[----:B--2---:R-:W-:Y:S02]  /*17d0*/  @!P3 IMAD R5, R19, R10, RZ ;  /* 0x0000000a1305b224 */ /* 0x004fe400078e02ff */
[----:B------:R-:W-:Y:S01]  /*17e0*/  @P3 IMAD.WIDE.U32 R24, R60, R8, RZ ;  /* 0x000000083c183225 */ /* 0x000fe200078e00ff */
[----:B------:R-:W-:-:S03]  /*17f0*/  ISETP.GE.U32.AND P2, PT, R0, R3, PT ;  /* 0x000000030000720c */ /* 0x000fc60003f46070 */
[----:B------:R-:W-:Y:S01]  /*1800*/  @!P3 IMAD.MOV.U32 R8, RZ, RZ, R26 ;  /* 0x000000ffff08b224 */ /* 0x000fe200078e001a */
[----:B------:R-:W-:Y:S01]  /*1810*/  LOP3.LUT R0, R241, R4, RZ, 0x3c, !PT ;  /* 0x00000004f1007212 */ /* 0x000fe200078e3cff */
[C---:B------:R-:W-:Y:S02]  /*1820*/  @!P3 IMAD R5, R18.reuse, R6, R5 ;  /* 0x000000061205b224 */ /* 0x040fe400078e0205 */
[----:B------:R-:W-:Y:S01]  /*1830*/  @!P3 IMAD.WIDE.U32 R18, R18, R10, R8 ;  /* 0x0000000a1212b225 */ /* 0x000fe200078e0008 */
[----:B------:R-:W-:Y:S02]  /*1840*/  ISETP.GE.AND P1, PT, R0, RZ, PT ;  /* 0x000000ff0000720c */ /* 0x000fe40003f26270 */
[----:B------:R-:W-:Y:S01]  /*1850*/  @!P0 IADD3 R2, R2, 0x1, RZ ;  /* 0x0000000102028810 */ /* 0x000fe20007ffe0ff */
[----:B------:R-:W-:Y:S01]  /*1860*/  @P3 IMAD.MOV.U32 R8, RZ, RZ, R24 ;  /* 0x000000ffff083224 */ /* 0x000fe200078e0018 */
[----:B------:R-:W-:Y:S01]  /*1870*/  @P3 IADD3 R7, R25, R7, RZ ;  /* 0x0000000719073210 */ /* 0x000fe20007ffe0ff */
[----:B------:R-:W-:Y:S01]  /*1880*/  @!P3 IMAD.MOV.U32 R8, RZ, RZ, R18 ;  /* 0x000000ffff08b224 */ /* 0x000fe200078e0012 */
[----:B------:R-:W-:-:S02]  /*1890*/  ISETP.NE.AND P0, PT, R4, RZ, PT ;  /* 0x000000ff0400720c */ /* 0x000fc40003f05270 */
[----:B------:R-:W-:Y:S01]  /*18a0*/  @!P3 IADD3 R7, R19, R5, RZ ;  /* 0x000000051307b210 */ /* 0x000fe20007ffe0ff */
[-C--:B------:R-:W-:Y:S01]  /*18b0*/  @!P3 IMAD R5, R63, R11.reuse, RZ ;  /* 0x0000000b3f05b224 */ /* 0x080fe200078e02ff */
[----:B------:R-:W-:Y:S01]  /*18c0*/  @!P3 SHF.R.S32.HI R3, RZ, 0x1f, R11 ;  /* 0x0000001fff03b819 */ /* 0x000fe2000001140b */
[----:B------:R-:W-:Y:S01]  /*18d0*/  @!P3 IMAD.WIDE.U32 R24, R62, R11, RZ ;  /* 0x0000000b3e18b225 */ /* 0x000fe200078e00ff */
[----:B------:R-:W-:Y:S02]  /*18e0*/  SHF.R.S32.HI R9, RZ, 0x1f, R13 ;  /* 0x0000001fff097819 */ /* 0x000fe4000001140d */
[----:B------:R-:W-:Y:S01]  /*18f0*/  MOV R18, R8 ;  /* 0x0000000800127202 */ /* 0x000fe20000000f00 */
[----:B------:R-:W-:Y:S01]  /*1900*/  @!P3 IMAD R3, R3, R62, R5 ;  /* 0x0000003e0303b224 */ /* 0x000fe200078e0205 */
[----:B------:R-:W-:Y:S01]  /*1910*/  MOV R19, R7 ;  /* 0x0000000700137202 */ /* 0x000fe20000000f00 */
[----:B------:R-:W-:Y:S01]  /*1920*/  IMAD R6, R61, R13, RZ ;  /* 0x0000000d3d067224 */ /* 0x000fe200078e02ff */
[----:B------:R-:W-:-:S02]  /*1930*/  @P2 IADD3 R2, R2, 0x1, RZ ;  /* 0x0000000102022810 */ /* 0x000fc40007ffe0ff */
[----:B------:R-:W-:Y:S01]  /*1940*/  @!P3 IADD3 R7, R25, R3, RZ ;  /* 0x000000031907b210 */ /* 0x000fe20007ffe0ff */
[----:B------:R-:W-:Y:S01]  /*1950*/  IMAD R6, R9, R60, R6 ;  /* 0x0000003c09067224 */ /* 0x000fe200078e0206 */
[----:B------:R-:W-:Y:S01]  /*1960*/  @!P3 SHF.R.S32.HI R3, RZ, 0x1f, R10 ;  /* 0x0000001fff03b819 */ /* 0x000fe2000001140a */
[----:B------:R-:W-:Y:S01]  /*1970*/  IMAD.WIDE.U32 R18, R60, R13, R18 ;  /* 0x0000000d3c127225 */ /* 0x000fe200078e0012 */
[----:B------:R-:W-:-:S03]  /*1980*/  @P3 IADD3 R11, R11, R12, RZ ;  /* 0x0000000c0b0b3210 */ /* 0x000fc60007ffe0ff */
[----:B------:R-:W-:Y:S01]  /*1990*/  @!P1 IMAD.MOV R2, RZ, RZ, -R2 ;  /* 0x000000ffff029224 */ /* 0x000fe200078e0a02 */
[----:B------:R-:W-:Y:S01]  /*19a0*/  @!P0 LOP3.LUT R2, RZ, R4, RZ, 0x33, !PT ;  /* 0x00000004ff028212 */ /* 0x000fe200078e33ff */
[----:B------:R-:W-:Y:S02]  /*19b0*/  @!P3 IMAD R0, R17, R10, RZ ;  /* 0x0000000a1100b224 */ /* 0x000fe400078e02ff */
[----:B------:R-:W-:Y:S01]  /*19c0*/  IMAD.IADD R19, R19, 0x1, R6 ;  /* 0x0000000113137824 */ /* 0x000fe200078e0206 */
[----:B------:R-:W-:Y:S01]  /*19d0*/  @!P3 MOV R6, R24 ;  /* 0x000000180006b202 */ /* 0x000fe20000000f00 */
[----:B------:R-:W-:Y:S01]  /*19e0*/  @!P3 IMAD R0, R16, R3, R0 ;  /* 0x000000031000b224 */ /* 0x000fe200078e0200 */
[----:B------:R-:W-:Y:S01]  /*19f0*/  SHF.R.S32.HI R5, RZ, 0x1f, R2 ;  /* 0x0000001fff057819 */ /* 0x000fe20000011402 */
[----:B------:R-:W-:Y:S02]  /*1a00*/  IMAD R3, R15, R2, RZ ;  /* 0x000000020f037224 */ /* 0x000fe400078e02ff */
[----:B------:R-:W-:-:S02]  /*1a10*/  @P3 IMAD R17, R63, R11, RZ ;  /* 0x0000000b3f113224 */ /* 0x000fc400078e02ff */
        /* <DEDUP_REMOVED lines=11> */
.L_x_1139:
[----:B-1----:R-:W-:Y:S05]  /*1ad0*/  BSYNC B0 ;  /* 0x0000000000007941 */ /* 0x002fea0003800000 */
.L_x_1137:
        /* <DEDUP_REMOVED lines=12> */
[----:B------:R-:W-:Y:S02]  /*1ba0*/  LOP3.LUT R19, R2, 0xfffffff0, RZ, 0xc0, !PT ;  /* 0xfffffff002137812 */ /* 0x000fe400078ec0ff */
[----:B------:R-:W-:Y:S02]  /*1bb0*/  LOP3.LUT R65, R178, 0xfffffff8, RZ, 0xc0, !PT ;  /* 0xfffffff8b2417812 */ /* 0x000fe400078ec0ff */
[----:B------:R-:W-:Y:S01]  /*1bc0*/  SHF.R.S32.HI R15, RZ, 0x4, R2 ;  /* 0x00000004ff0f7819 */ /* 0x000fe20000011402 */
[C---:B------:R-:W-:Y:S01]  /*1bd0*/  IMAD.IADD R19, R58.reuse, 0x1, -R19 ;  /* 0x000000013a137824 */ /* 0x040fe200078e0a13 */
[----:B------:R-:W-:Y:S01]  /*1be0*/  SHF.R.S32.HI R178, RZ, 0x3, R178 ;  /* 0x00000003ffb27819 */ /* 0x000fe200000114b2 */
[----:B------:R-:W-:Y:S01]  /*1bf0*/  IMAD.IADD R65, R58, 0x1, -R65 ;  /* 0x000000013a417824 */ /* 0x000fe200078e0a41 */
[----:B------:R-:W-:-:S02]  /*1c00*/  LEA.HI R66, R2, R15, RZ, 0x1 ;  /* 0x0000000f02427211 */ /* 0x000fc400078f08ff */
[----:B------:R-:W-:Y:S01]  /*1c10*/  SHF.R.S32.HI R8, RZ, 0x1f, R19 ;  /* 0x0000001fff087819 */ /* 0x000fe20000011413 */
[----:B------:R-:W-:Y:S01]  /*1c20*/  IMAD.SHL.U32 R14, R65, 0x8, RZ ;  /* 0x00000008410e7824 */ /* 0x000fe200078e00ff */
[----:B------:R-:W-:Y:S01]  /*1c30*/  LOP3.LUT R66, R66, 0xfffffffe, RZ, 0xc0, !PT ;  /* 0xfffffffe42427812 */ /* 0x000fe200078ec0ff */
[----:B------:R-:W-:Y:S02]  /*1c40*/  IMAD.SHL.U32 R27, R178, 0x40, RZ ;  /* 0x00000040b21b7824 */ /* 0x000fe400078e00ff */
[----:B------:R-:W-:Y:S01]  /*1c50*/  IMAD R2, R9, R62, RZ ;  /* 0x0000003e09027224 */ /* 0x000fe200078e02ff */
[----:B------:R-:W-:Y:S01]  /*1c60*/  LEA.HI R9, R8, R19, RZ, 0x3 ;  /* 0x0000001308097211 */ /* 0x000fe200078f18ff */
[----:B------:R-:W-:Y:S01]  /*1c70*/  IMAD.IADD R66, R15, 0x1, -R66 ;  /* 0x000000010f427824 */ /* 0x000fe200078e0a42 */
[----:B------:R-:W-:Y:S02]  /*1c80*/  IADD3 R26, P1, R14, R6, RZ ;  /* 0x000000060e1a7210 */ /* 0x000fe40007f3e0ff */
[----:B------:R-:W-:-:S02]  /*1c90*/  LOP3.LUT R27, R27, 0x1c0, RZ, 0xc0, !PT ;  /* 0x000001c01b1b7812 */ /* 0x000fc400078ec0ff */
[----:B------:R-:W-:Y:S02]  /*1ca0*/  LOP3.LUT R6, R9, 0xfffffff8, RZ, 0xc0, !PT ;  /* 0xfffffff809067812 */ /* 0x000fe400078ec0ff */
[----:B------:R-:W-:Y:S02]  /*1cb0*/  SHF.R.S32.HI R15, RZ, 0x1f, R14 ;  /* 0x0000001fff0f7819 */ /* 0x000fe4000001140e */
[----:B------:R-:W-:Y:S01]  /*1cc0*/  LEA.HI R7, R7, R58, RZ, 0x6 ;  /* 0x0000003a07077211 */ /* 0x000fe200078f30ff */
[----:B------:R-:W-:Y:S01]  /*1cd0*/  IMAD.IADD R6, R19, 0x1, -R6 ;  /* 0x0000000113067824 */ /* 0x000fe200078e0a06 */
[----:B-1----:R-:W-:Y:S02]  /*1ce0*/  LOP3.LUT R23, R27, 0x38, R14, 0xf8, !PT ;  /* 0x000000381b177812 */ /* 0x002fe400078ef80e */
[----:B------:R-:W-:Y:S01]  /*1cf0*/  SHF.R.U32.HI R8, RZ, 0x3, R27 ;  /* 0x00000003ff087819 */ /* 0x000fe2000001161b */
[----:B------:R-:W-:Y:S02]  /*1d00*/  IMAD.X R27, R15, 0x1, R17, P1 ;  /* 0x000000010f1b7824 */ /* 0x000fe400008e0611 */
[----:B------:R-:W-:Y:S01]  /*1d10*/  IMAD.SHL.U32 R17, R7, 0x8, RZ ;  /* 0x0000000807117824 */ /* 0x000fe200078e00ff */
[----:B------:R-:W-:Y:S01]  /*1d20*/  LOP3.LUT R8, R23, R8, RZ, 0x3c, !PT ;  /* 0x0000000817087212 */ /* 0x000fe200078e3cff */
[----:B------:R-:W-:-:S03]  /*1d30*/  IMAD.SHL.U32 R7, R6, 0x40, RZ ;  /* 0x0000004006077824 */ /* 0x000fc600078e00ff */
[----:B------:R-:W-:Y:S01]  /*1d40*/  LOP3.LUT R168, R8, 0xfffffe00, R17, 0xf8, !PT ;  /* 0xfffffe0008a87812 */ /* 0x000fe200078ef811 */
[----:B------:R-:W-:Y:S01]  /*1d50*/  IMAD.SHL.U32 R8, R66, 0x8, RZ ;  /* 0x0000000842087824 */ /* 0x000fe200078e00ff */
[----:B------:R-:W-:Y:S01]  /*1d60*/  LOP3.LUT R7, R7, 0x1c0, RZ, 0xc0, !PT ;  /* 0x000001c007077812 */ /* 0x000fe200078ec0ff */
[C---:B------:R-:W-:Y:S02]  /*1d70*/  IMAD R2, R13.reuse, R63, R2 ;  /* 0x0000003f0d027224 */ /* 0x040fe400078e0202 */
[----:B------:R-:W-:Y:S01]  /*1d80*/  IMAD.WIDE.U32 R26, R13, R62, R26 ;  /* 0x0000003e0d1a7225 */ /* 0x000fe200078e001a */
[----:B------:R-:W-:Y:S02]  /*1d90*/  LOP3.LUT R8, R7, 0x8, R8, 0xf8, !PT ;  /* 0x0000000807087812 */ /* 0x000fe400078ef808 */
[----:B------:R-:W-:Y:S01]  /*1da0*/  SHF.R.U32.HI R7, RZ, 0x3, R7 ;  /* 0x00000003ff077819 */ /* 0x000fe20000011607 */
[----:B------:R-:W-:Y:S01]  /*1db0*/  IMAD.IADD R27, R27, 0x1, R2 ;  /* 0x000000011b1b7824 */ /* 0x000fe200078e0202 */
[----:B------:R-:W-:-:S02]  /*1dc0*/  SHF.R.S32.HI R70, RZ, 0x1f, R243 ;  /* 0x0000001fff467819 */ /* 0x000fc400000114f3 */
[----:B------:R-:W-:Y:S02]  /*1dd0*/  LOP3.LUT R48, R8, R7, RZ, 0x3c, !PT ;  /* 0x0000000708307212 */ /* 0x000fe400078e3cff */
[C---:B------:R-:W-:Y:S02]  /*1de0*/  LOP3.LUT P3, RZ, R6.reuse, 0x4, RZ, 0xc0, !PT ;  /* 0x0000000406ff7812 */ /* 0x040fe4000786c0ff */
[----:B------:R-:W-:Y:S01]  /*1df0*/  LOP3.LUT P2, RZ, R6, 0x2, RZ, 0xc0, !PT ;  /* 0x0000000206ff7812 */ /* 0x000fe2000784c0ff */
[----:B------:R-:W-:-:S05]  /*1e00*/  IMAD.SHL.U32 R9, R9, 0x40, RZ ;  /* 0x0000004009097824 */ /* 0x000fca00078e00ff */
[----:B------:R-:W-:Y:S02]  /*1e10*/  LOP3.LUT R48, R48, 0xfffffe00, R9, 0xf8, !PT ;  /* 0xfffffe0030307812 */ /* 0x000fe400078ef809 */
        /* <DEDUP_REMOVED lines=13> */
[----:B------:R-:W-:Y:S02]  /*1ef0*/  IMAD.MOV.U32 R49, RZ, RZ, 0x10 ;  /* 0x00000010ff317424 */ /* 0x000fe400078e00ff */
[----:B------:R-:W-:Y:S02]  /*1f00*/  IMAD.MOV.U32 R47, RZ, RZ, 0x20 ;  /* 0x00000020ff2f7424 */ /* 0x000fe400078e00ff */
[----:B------:R-:W-:Y:S01]  /*1f10*/  IMAD.IADD R171, R177, 0x1, R171 ;  /* 0x00000001b1ab7824 */ /* 0x000fe200078e02ab */
[C---:B------:R-:W-:Y:S01]  /*1f20*/  SHF.L.U64.HI R238, R60.reuse, 0x4, R61 ;  /* 0x000000043cee7819 */ /* 0x040fe2000001023d */
[----:B------:R-:W-:Y:S01]  /*1f30*/  IMAD.SHL.U32 R237, R60, 0x10, RZ ;  /* 0x000000103ced7824 */ /* 0x000fe200078e00ff */
[C---:B------:R-:W-:Y:S01]  /*1f40*/  SHF.L.U64.HI R236, R62.reuse, 0x4, R63 ;  /* 0x000000043eec7819 */ /* 0x040fe2000001023f */
[----:B------:R-:W-:Y:S01]  /*1f50*/  IMAD.SHL.U32 R235, R62, 0x10, RZ ;  /* 0x000000103eeb7824 */ /* 0x000fe200078e00ff */
[----:B------:R-:W-:Y:S01]  /*1f60*/  SEL R49, R49, 0xfffffff0, !P2 ;  /* 0xfffffff031317807 */ /* 0x000fe20005000000 */
[----:B------:R-:W-:Y:S01]  /*1f70*/  IMAD.SHL.U32 R164, R65, 0x4, RZ ;  /* 0x0000000441a47824 */ /* 0x000fe200078e00ff */
        /* <DEDUP_REMOVED lines=52> */
[----:B------:R-:W3:Y:S04]  /*22c0*/  LD.E.64 R196, [R20.64+0x128] ;  /* 0x0001280614c47980 */ /* 0x000ee8000c101b00 */
[----:B------:R-:W3:Y:S04]  /*22d0*/  LD.E.64 R28, [R20.64+0x140] ;  /* 0x00014006141c7980 */ /* 0x000ee8000c101b00 */
[----:B------:R-:W3:Y:S04]  /*22e0*/  LD.E.64 R26, [R20.64+0x138] ;  /* 0x00013806141a7980 */ /* 0x000ee8000c101b00 */
[----:B------:R-:W3:Y:S04]  /*22f0*/  LD.E R8, [R20.64+0xd0] ;  /* 0x0000d00614087980 */ /* 0x000ee8000c101900 */
[----:B------:R-:W3:Y:S04]  /*2300*/  LD.E.64 R24, [R20.64+0x108] ;  /* 0x0001080614187980 */ /* 0x000ee8000c101b00 */
[----:B------:R-:W3:Y:S04]  /*2310*/  LD.E.64 R22, [R20.64+0x110] ;  /* 0x0001100614167980 */ /* 0x000ee8000c101b00 */
[----:B------:R-:W3:Y:S04]  /*2320*/  LD.E.64 R12, [R20.64+0x150] ;  /* 0x00015006140c7980 */ /* 0x000ee8000c101b00 */
[----:B------:R-:W3:Y:S01]  /*2330*/  LD.E.64 R6, [R20.64+0x148] ;  /* 0x0001480614067980 */ /* 0x000ee2000c101b00 */
[----:B------:R-:W-:Y:S01]  /*2340*/  IMAD.SHL.U32 R72, R62, 0x20, RZ ;  /* 0x000000203e487824 */ /* 0x000fe200078e00ff */
[----:B------:R-:W-:Y:S01]  /*2350*/  LOP3.LUT R158, R166, 0xffff, RZ, 0xc0, !PT ;  /* 0x0000ffffa69e7812 */ /* 0x000fe200078ec0ff */
[----:B------:R-:W-:Y:S01]  /*2360*/  IMAD R71, R63, 0x60, RZ ;  /* 0x000000603f477824 */ /* 0x000fe200078e02ff */
[C---:B------:R-:W-:Y:S01]  /*2370*/  SHF.L.U64.HI R73, R62.reuse, 0x5, R63 ;  /* 0x000000053e497819 */ /* 0x040fe2000001023f */
[----:B------:R-:W-:Y:S01]  /*2380*/  IMAD.WIDE.U32 R192, R62, 0x60, RZ ;  /* 0x000000603ec07825 */ /* 0x000fe200078e00ff */
[----:B------:R-:W-:-:S02]  /*2390*/  LOP3.LUT R162, R158, 0x1, RZ, 0xc0, !PT ;  /* 0x000000019ea27812 */ /* 0x000fc400078ec0ff */
[----:B------:R-:W-:Y:S01]  /*23a0*/  LOP3.LUT R161, R158, 0x2, RZ, 0xc0, !PT ;  /* 0x000000029ea17812 */ /* 0x000fe200078ec0ff */
[----:B------:R-:W-:Y:S01]  /*23b0*/  IMAD.SHL.U32 R92, R60, 0x20, RZ ;  /* 0x000000203c5c7824 */ /* 0x000fe200078e00ff */
[----:B------:R-:W-:Y:S01]  /*23c0*/  LOP3.LUT R160, R158, 0x4, RZ, 0xc0, !PT ;  /* 0x000000049ea07812 */ /* 0x000fe200078ec0ff */
[----:B------:R-:W-:Y:S01]  /*23d0*/  IMAD.MOV.U32 R133, RZ, RZ, R239 ;  /* 0x000000ffff857224 */ /* 0x000fe200078e00ef */
[----:B------:R-:W-:Y:S01]  /*23e0*/  SHF.L.U64.HI R73, R72, 0x1, R73 ;  /* 0x0000000148497819 */ /* 0x000fe20000010249 */
[----:B------:R-:W-:Y:S01]  /*23f0*/  IMAD.MOV.U32 R134, RZ, RZ, R188 ;  /* 0x000000ffff867224 */ /* 0x000fe200078e00bc */
[C---:B------:R-:W-:Y:S01]  /*2400*/  IADD3 R69, R178.reuse, 0x10, RZ ;  /* 0x00000010b2457810 */ /* 0x040fe20007ffe0ff */
[----:B------:R-:W-:Y:S01]  /*2410*/  IMAD.MOV.U32 R135, RZ, RZ, R189 ;  /* 0x000000ffff877224 */ /* 0x000fe200078e00bd */
[----:B------:R-:W-:Y:S01]  /*2420*/  IADD3 R68, R178, 0x20, RZ ;  /* 0x00000020b2447810 */ /* 0x000fe20007ffe0ff */
[----:B------:R-:W-:Y:S01]  /*2430*/  IMAD.SHL.U32 R72, R72, 0x2, RZ ;  /* 0x0000000248487824 */ /* 0x000fe200078e00ff */
[----:B------:R-:W-:-:S02]  /*2440*/  IADD3 R67, R178, 0x30, RZ ;  /* 0x00000030b2437810 */ /* 0x000fc40007ffe0ff */
[----:B------:R-:W-:Y:S02]  /*2450*/  SHF.L.U64.HI R93, R60, 0x5, R61 ;  /* 0x000000053c5d7819 */ /* 0x000fe4000001023d */
[----:B------:R-:W-:Y:S02]  /*2460*/  MOV R132, R240 ;  /* 0x000000f000847202 */ /* 0x000fe40000000f00 */
[----:B------:R-:W-:Y:S02]  /*2470*/  LOP3.LUT R158, R158, 0x8, RZ, 0xc0, !PT ;  /* 0x000000089e9e7812 */ /* 0x000fe400078ec0ff */
[----:B------:R-:W-:Y:S01]  /*2480*/  IADD3 R71, R193, R71, RZ ;  /* 0x00000047c1477210 */ /* 0x000fe20007ffe0ff */
[----:B--2---:R-:W-:-:S04]  /*2490*/  IMAD R3, R33, R243, RZ ;  /* 0x000000f321037224 */ /* 0x004fc800078e02ff */
[----:B------:R-:W-:Y:S02]  /*24a0*/  IMAD R0, R32, R70, R3 ;  /* 0x0000004620007224 */ /* 0x000fe400078e0203 */
[----:B------:R-:W-:Y:S01]  /*24b0*/  IMAD.WIDE.U32 R32, R243, R32, R14 ;  /* 0x00000020f3207225 */ /* 0x000fe200078e000e */
[----:B----4-:R-:W-:-:S03]  /*24c0*/  SHF.L.U64.HI R120, R194, 0x5, R195 ;  /* 0x00000005c2787819 */ /* 0x010fc600000102c3 */
[----:B---3--:R-:W-:Y:S01]  /*24d0*/  IMAD R3, R19, R243, RZ ;  /* 0x000000f313037224 */ /* 0x008fe200078e02ff */
[----:B------:R-:W-:Y:S01]  /*24e0*/  LEA R19, R165, 0xffffffc0, 0x6 ;  /* 0xffffffc0a5137811 */ /* 0x000fe200078e30ff */
[----:B------:R-:W-:Y:S01]  /*24f0*/  IMAD.IADD R33, R33, 0x1, R0 ;  /* 0x0000000121217824 */ /* 0x000fe200078e0200 */
[----:B------:R-:W-:Y:S01]  /*2500*/  SHF.L.U64.HI R95, R196, 0x4, R197 ;  /* 0x00000004c45f7819 */ /* 0x000fe200000102c5 */
[----:B------:R-:W-:Y:S01]  /*2510*/  IMAD.WIDE.U32 R30, R243, R18, R14 ;  /* 0x00000012f31e7225 */ /* 0x000fe200078e000e */
[----:B------:R-:W-:Y:S02]  /*2520*/  SHF.R.S32.HI R2, RZ, 0x1f, R19 ;  /* 0x0000001fff027819 */ /* 0x000fe40000011413 */
[----:B------:R-:W-:Y:S01]  /*2530*/  SHF.L.U32 R121, R194, 0x5, RZ ;  /* 0x00000005c2797819 */ /* 0x000fe200000006ff */
[----:B------:R-:W-:Y:S01]  /*2540*/  IMAD R0, R18, R70, R3 ;  /* 0x0000004612007224 */ /* 0x000fe200078e0203 */
[----:B------:R-:W-:Y:S01]  /*2550*/  SHF.L.U64.HI R105, R196, 0x5, R197 ;  /* 0x00000005c4697819 */ /* 0x000fe200000102c5 */
[-C--:B------:R-:W-:Y:S01]  /*2560*/  IMAD R17, R195, R19.reuse, RZ ;  /* 0x00000013c3117224 */ /* 0x080fe200078e02ff */
[----:B------:R-:W-:Y:S01]  /*2570*/  SHF.L.U64.HI R120, R121, 0x1, R120 ;  /* 0x0000000179787819 */ /* 0x000fe20000010278 */
[----:B------:R-:W-:-:S02]  /*2580*/  IMAD R3, R197, R19, RZ ;  /* 0x00000013c5037224 */ /* 0x000fc400078e02ff */
        /* <DEDUP_REMOVED lines=55> */
[----:B------:R-:W-:Y:S01]  /*2900*/  IMAD.IADD R152, R163, 0x1, R155 ;  /* 0x00000001a3987824 */ /* 0x000fe200078e029b */
[----:B------:R-:W-:Y:S01]  /*2910*/  LEA.HI.X R123, R16, R23, R123, 0x1, P1 ;  /* 0x00000017107b7211 */ /* 0x000fe200008f0c7b */
[----:B------:R-:W-:Y:S01]  /*2920*/  IMAD.SHL.U32 R119, R194, 0x10, RZ ;  /* 0x00000010c2777824 */ /* 0x000fe200078e00ff */
[----:B------:R-:W-:Y:S01]  /*2930*/  SHF.L.U64.HI R0, R0, 0x1, R5 ;  /* 0x0000000100007819 */ /* 0x000fe20000010205 */
[----:B------:R-:W-:Y:S01]  /*2940*/  IMAD.SHL.U32 R159, R157, 0x20, RZ ;  /* 0x000000209d9f7824 */ /* 0x000fe200078e00ff */
[----:B------:R-:W-:Y:S01]  /*2950*/  SHF.L.U64.HI R131, R131, 0x1, R2 ;  /* 0x0000000183837819 */ /* 0x000fe20000010202 */
[----:B------:R-:W-:Y:S01]  /*2960*/  IMAD R3, R195, 0x60, RZ ;  /* 0x00000060c3037824 */ /* 0x000fe200078e02ff */
        /* <DEDUP_REMOVED lines=8> */
[----:B------:R-:W-:Y:S01]  /*29f0*/  IADD3 R86, P1, R237, 0x80, RZ ;  /* 0x00000080ed567810 */ /* 0x000fe20007f3e0ff */
[C---:B------:R-:W-:Y:S01]  /*2a00*/  IMAD.X R131, R7.reuse, 0x1, R131, P2 ;  /* 0x0000000107837824 */ /* 0x040fe200010e0683 */
[----:B------:R-:W-:Y:S01]  /*2a10*/  IADD3.X R19, R7, R0, RZ, P0, !PT ;  /* 0x0000000007137210 */ /* 0x000fe200007fe4ff */
[----:B------:R-:W-:Y:S01]  /*2a20*/  IMAD.IADD R149, R163, 0x1, R152 ;  /* 0x00000001a3957824 */ /* 0x000fe200078e0298 */
[C---:B------:R-:W-:Y:S01]  /*2a30*/  IADD3 R90, P2, R237.reuse, 0x40, RZ ;  /* 0x00000040ed5a7810 */ /* 0x040fe20007f5e0ff */
[----:B------:R-:W-:Y:S01]  /*2a40*/  IMAD.X R87, RZ, RZ, R238, P1 ;  /* 0x000000ffff577224 */ /* 0x000fe200008e06ee */
        /* <DEDUP_REMOVED lines=9> */
[--C-:B------:R-:W-:Y:S01]  /*2ae0*/  IMAD.X R89, R91, 0x1, R238.reuse, P2 ;  /* 0x000000015b597824 */ /* 0x100fe200010e06ee */
[-C--:B------:R-:W-:Y:S01]  /*2af0*/  IADD3.X R79, R81, R238.reuse, RZ, P0, !PT ;  /* 0x000000ee514f7210 */ /* 0x080fe200007fe4ff */
[----:B------:R-:W-:Y:S01]  /*2b00*/  IMAD.MOV.U32 R12, RZ, RZ, R165 ;  /* 0x000000ffff0c7224 */ /* 0x000fe200078e00a5 */
[C---:B------:R-:W-:Y:S01]  /*2b10*/  IADD3 R97, P5, R98.reuse, 0x40, RZ ;  /* 0x0000004062617810 */ /* 0x040fe20007fbe0ff */
        /* <DEDUP_REMOVED lines=9> */
[----:B------:R-:W-:-:S02]  /*2bb0*/  IADD3.X R76, R85, R238, RZ, P3, !PT ;  /* 0x000000ee554c7210 */ /* 0x000fc40001ffe4ff */
[C---:B------:R-:W-:Y:S01]  /*2bc0*/  SHF.L.U64.HI R0, R194.reuse, 0x4, R195 ;  /* 0x00000004c2007819 */ /* 0x040fe200000102c3 */
[----:B------:R-:W-:Y:S01]  /*2bd0*/  IMAD.X R74, R79, 0x1, R238, P2 ;  /* 0x000000014f4a7824 */ /* 0x000fe200010e06ee */
[-C--:B------:R-:W-:Y:S01]  /*2be0*/  IADD3 R102, P5, R97, R98.reuse, RZ ;  /* 0x0000006261667210 */ /* 0x080fe20007fbe0ff */
[----:B------:R-:W-:Y:S01]  /*2bf0*/  IMAD.WIDE.U32 R194, R194, 0x60, RZ ;  /* 0x00000060c2c27825 */ /* 0x000fe200078e00ff */
[----:B------:R-:W-:Y:S02]  /*2c00*/  IADD3 R106, P4, R101, R98, RZ ;  /* 0x00000062656a7210 */ /* 0x000fe40007f9e0ff */
[C---:B------:R-:W-:Y:S01]  /*2c10*/  IADD3 R110, P3, R108.reuse, R97, RZ ;  /* 0x000000616c6e7210 */ /* 0x040fe20007f7e0ff */
[----:B------:R-:W-:Y:S01]  /*2c20*/  IMAD.IADD R122, R195, 0x1, R3 ;  /* 0x00000001c37a7824 */ /* 0x000fe200078e0203 */
[----:B------:R-:W-:Y:S01]  /*2c30*/  IADD3 R116, P1, R108, R101, RZ ;  /* 0x000000656c747210 */ /* 0x000fe20007f3e0ff */
[--C-:B------:R-:W-:Y:S01]  /*2c40*/  IMAD.X R99, R100, 0x1, R95.reuse, P5 ;  /* 0x0000000164637824 */ /* 0x100fe200028e065f */
[C---:B------:R-:W-:Y:S01]  /*2c50*/  IADD3 R118, P0, R109.reuse, R108, RZ ;  /* 0x0000006c6d767210 */ /* 0x040fe20007f1e0ff */
[----:B------:R-:W-:Y:S01]  /*2c60*/  IMAD.X R103, R104, 0x1, R95, P4 ;  /* 0x0000000168677824 */ /* 0x000fe200020e065f */
[----:B------:R-:W-:Y:S01]  /*2c70*/  IADD3 R114, P2, R109, R98, RZ ;  /* 0x000000626d727210 */ /* 0x000fe20007f5e0ff */
[----:B------:R-:W-:Y:S01]  /*2c80*/  IMAD.X R107, R105, 0x1, R100, P3 ;  /* 0x00000001696b7824 */ /* 0x000fe200018e0664 */
[C---:B------:R-:W-:Y:S01]  /*2c90*/  SHF.L.U64.HI R117, R119.reuse, 0x1, R0 ;  /* 0x0000000177757819 */ /* 0x040fe20000010200 */
[----:B------:R-:W-:Y:S01]  /*2ca0*/  IMAD.SHL.U32 R119, R119, 0x2, RZ ;  /* 0x0000000277777824 */ /* 0x000fe200078e00ff */
[C---:B------:R-:W-:Y:S01]  /*2cb0*/  IADD3.X R111, R112.reuse, R95, RZ, P2, !PT ;  /* 0x0000005f706f7210 */ /* 0x040fe200017fe4ff */
[----:B------:R-:W-:Y:S01]  /*2cc0*/  IMAD.X R113, R105, 0x1, R104, P1 ;  /* 0x0000000169717824 */ /* 0x000fe200008e0668 */
[----:B------:R-:W-:Y:S01]  /*2cd0*/  SHF.R.S32.HI R146, RZ, 0x1f, R159 ;  /* 0x0000001fff927819 */ /* 0x000fe2000001149f */
[----:B------:R-:W-:Y:S01]  /*2ce0*/  IMAD.X R115, R112, 0x1, R105, P0 ;  /* 0x0000000170737824 */ /* 0x000fe200000e0669 */
[----:B------:R-:W-:-:S02]  /*2cf0*/  SHF.R.S32.HI R144, RZ, 0x1f, R157 ;  /* 0x0000001fff907819 */ /* 0x000fc4000001149d */
[----:B------:R-:W-:Y:S02]  /*2d00*/  SHF.R.S32.HI R142, RZ, 0x1f, R154 ;  /* 0x0000001fff8e7819 */ /* 0x000fe4000001149a */
[----:B------:R-:W-:Y:S02]  /*2d10*/  SHF.R.S32.HI R140, RZ, 0x1f, R152 ;  /* 0x0000001fff8c7819 */ /* 0x000fe40000011498 */
[----:B------:R-:W-:Y:S02]  /*2d20*/  SHF.R.S32.HI R139, RZ, 0x1f, R151 ;  /* 0x0000001fff8b7819 */ /* 0x000fe40000011497 */
[----:B------:R-:W-:Y:S02]  /*2d30*/  SHF.R.S32.HI R137, RZ, 0x1f, R149 ;  /* 0x0000001fff897819 */ /* 0x000fe40000011495 */
[----:B------:R-:W-:Y:S02]  /*2d40*/  SHF.R.S32.HI R136, RZ, 0x1f, R148 ;  /* 0x0000001fff887819 */ /* 0x000fe40000011494 */
.L_x_1258:
        /* <DEDUP_REMOVED lines=22> */
.L_x_1142:
[----:B------:R-:W-:Y:S05]  /*2eb0*/  BSYNC B0 ;  /* 0x0000000000007941 */ /* 0x000fea0003800000 */
.L_x_1141:
[C---:B------:R-:W-:Y:S01]  /*2ec0*/  ISETP.GE.AND P0, PT, R69.reuse, R200, PT ;  /* 0x000000c84500720c */ /* 0x040fe20003f06270 */
[----:B------:R-:W-:Y:S03]  /*2ed0*/  BSSY B0, `(.L_x_1143) ;  /* 0x0000014000007945 */ /* 0x000fe60003800000 */
[----:B------:R-:W-:Y:S11]  /*2ee0*/  ISETP.GE.AND P0, PT, R69, R198, !P0 ;  /* 0x000000c64500720c */ /* 0x000ff60004706270 */
[----:B------:R-:W-:Y:S02]  /*2ef0*/  @!UPT UIADD3 URZ, URZ, URZ, URZ ;  /* 0x0000003f3f3ff290 */ /* 0x000fe4000fffe03f */
[----:B------:R-:W-:-:S05]  /*2f00*/  @!P0 BRA `(.L_x_1144) ;  /* 0x0000010000008947 */ /* 0x000fca0003800000 */
[----:B------:R-:W-:Y:S02]  /*2f10*/  ISETP.NE.AND P1, PT, R162, RZ, PT ;  /* 0x000000ffa200720c */ /* 0x000fe40003f25270 */
[----:B------:R-:W-:Y:S02]  /*2f20*/  IADD3 R22, P0, R124, R119, RZ ;  /* 0x000000777c167210 */ /* 0x000fe40007f1e0ff */
[----:B------:R-:W-:Y:S03]  /*2f30*/  LEA R2, P3, R235, R134, 0x1 ;  /* 0x00000086eb027211 */ /* 0x000fe600078608ff */
        /* <DEDUP_REMOVED lines=13> */
.L_x_1144:
[----:B------:R-:W-:Y:S05]  /*3010*/  BSYNC B0 ;  /* 0x0000000000007941 */ /* 0x000fea0003800000 */
.L_x_1143:
        /* <DEDUP_REMOVED lines=21> */
.L_x_1146:
[----:B------:R-:W-:Y:S05]  /*3170*/  BSYNC B0 ;  /* 0x0000000000007941 */ /* 0x000fea0003800000 */
.L_x_1145:
        /* <DEDUP_REMOVED lines=21> */
.L_x_1148:
[----:B------:R-:W-:Y:S05]  /*32d0*/  BSYNC B0 ;  /* 0x0000000000007941 */ /* 0x000fea0003800000 */
.L_x_1147:
        /* <DEDUP_REMOVED lines=69> */
.L_x_1155:
[----:B------:R-:W-:Y:S05]  /*3730*/  BSYNC B0 ;  /* 0x0000000000007941 */ /* 0x000fea0003800000 */
.L_x_1154:
        /* <DEDUP_REMOVED lines=54> */
.L_x_1157:
[----:B------:R-:W-:Y:S05]  /*3aa0*/  BSYNC B0 ;  /* 0x0000000000007941 */ /* 0x000fea0003800000 */
.L_x_1156:
        /* <DEDUP_REMOVED lines=54> */
.L_x_1159:
[----:B------:R-:W-:Y:S05]  /*3e10*/  BSYNC B0 ;  /* 0x0000000000007941 */ /* 0x000fea0003800000 */
.L_x_1158:
        /* <DEDUP_REMOVED lines=53> */
.L_x_1153:
[----:B------:R-:W-:Y:S05]  /*4170*/  BSYNC B1 ;  /* 0x0000000000017941 */ /* 0x000fea0003800000 */
.L_x_1152:
        /* <DEDUP_REMOVED lines=67> */
.L_x_1163:
[----:B------:R-:W-:Y:S05]  /*45b0*/  BSYNC B0 ;  /* 0x0000000000007941 */ /* 0x000fea0003800000 */
.L_x_1162:
        /* <DEDUP_REMOVED lines=57> */
.L_x_1165:
[----:B------:R-:W-:Y:S05]  /*4950*/  BSYNC B0 ;  /* 0x0000000000007941 */ /* 0x000fea0003800000 */
.L_x_1164:
        /* <DEDUP_REMOVED lines=57> */
.L_x_1167:
[----:B------:R-:W-:Y:S05]  /*4cf0*/  BSYNC B0 ;  /* 0x0000000000007941 */ /* 0x000fea0003800000 */
.L_x_1166:
        /* <DEDUP_REMOVED lines=56> */
.L_x_1161:
[----:B------:R-:W-:Y:S05]  /*5080*/  BSYNC B1 ;  /* 0x0000000000017941 */ /* 0x000fea0003800000 */
.L_x_1160:
        /* <DEDUP_REMOVED lines=67> */
.L_x_1171:
[----:B------:R-:W-:Y:S05]  /*54c0*/  BSYNC B0 ;  /* 0x0000000000007941 */ /* 0x000fea0003800000 */
.L_x_1170:
        /* <DEDUP_REMOVED lines=57> */
.L_x_1173:
[----:B------:R-:W-:Y:S05]  /*5860*/  BSYNC B0 ;  /* 0x0000000000007941 */ /* 0x000fea0003800000 */
.L_x_1172:
        /* <DEDUP_REMOVED lines=57> */
.L_x_1175:
[----:B------:R-:W-:Y:S05]  /*5c00*/  BSYNC B0 ;  /* 0x0000000000007941 */ /* 0x000fea0003800000 */
.L_x_1174:
        /* <DEDUP_REMOVED lines=56> */
.L_x_1169:
[----:B------:R-:W-:Y:S05]  /*5f90*/  BSYNC B1 ;  /* 0x0000000000017941 */ /* 0x000fea0003800000 */
.L_x_1168:
        /* <DEDUP_REMOVED lines=69> */
.L_x_1179:
[----:B------:R-:W-:Y:S05]  /*63f0*/  BSYNC B0 ;  /* 0x0000000000007941 */ /* 0x000fea0003800000 */
.L_x_1178:
        /* <DEDUP_REMOVED lines=57> */
.L_x_1181:
[----:B------:R-:W-:Y:S05]  /*6790*/  BSYNC B0 ;  /* 0x0000000000007941 */ /* 0x000fea0003800000 */
.L_x_1180:
        /* <DEDUP_REMOVED lines=57> */
.L_x_1183:
[----:B------:R-:W-:Y:S05]  /*6b30*/  BSYNC B0 ;  /* 0x0000000000007941 */ /* 0x000fea0003800000 */
.L_x_1182:
        /* <DEDUP_REMOVED lines=56> */
.L_x_1177:
[----:B------:R-:W-:Y:S05]  /*6ec0*/  BSYNC B1 ;  /* 0x0000000000017941 */ /* 0x000fea0003800000 */
.L_x_1176:
[----:B-1----:R-:W2:Y:S02]  /*6ed0*/  LD.E R3, [R20.64+0xd0] ;  /* 0x0000d00614037980 */ /* 0x002ea4000c101900 */
[----:B--2---:R-:W-:Y:S05]  /*6ee0*/  IMAD.U32 R3, R3, -0x20, RZ ;  /* 0xffffffe003037824 */ /* 0x004fea00078e00ff */
[C---:B------:R-:W-:Y:S02]  /*6ef0*/  LEA R18, P1, R3.reuse, R18, 0x1 ;  /* 0x0000001203127211 */ /* 0x040fe400078208ff */
[C---:B------:R-:W-:Y:S02]  /*6f00*/  LEA R50, P0, R3.reuse, R50, 0x1 ;  /* 0x0000003203327211 */ /* 0x040fe400078008ff */
[C---:B------:R-:W-:Y:S02]  /*6f10*/  LEA.HI.X.SX32 R19, R3.reuse, R19, 0x1, P1 ;  /* 0x0000001303137211 */ /* 0x040fe400008f0eff */
[----:B------:R-:W-:Y:S01]  /*6f20*/  LEA.HI.X.SX32 R51, R3, R51, 0x1, P0 ;  /* 0x0000003303337211 */ /* 0x000fe200000f0eff */
[----:B------:R-:W-:-:S05]  /*6f30*/  BRA `(.L_x_1184) ;  /* 0x00006dc000007947 */ /* 0x000fca0003800000 */
.L_x_1151:
        /* <DEDUP_REMOVED lines=95> */
.L_x_1190:
[----:B------:R-:W-:Y:S05]  /*7530*/  BSYNC B0 ;  /* 0x0000000000007941 */ /* 0x000fea0003800000 */
.L_x_1189:
[----:B-----5:R3:W-:Y:S02]  /*7540*/  ST.E.128 [R132.64], R36 ;  /* 0x0000002484007985 */ /* 0x0207e4000c101d06 */
.L_x_1188:
[----:B------:R-:W-:Y:S05]  /*7550*/  BSYNC B1 ;  /* 0x0000000000017941 */ /* 0x000fea0003800000 */
.L_x_1187:
        /* <DEDUP_REMOVED lines=93> */
.L_x_1194:
[----:B------:R-:W-:Y:S05]  /*7b30*/  BSYNC B0 ;  /* 0x0000000000007941 */ /* 0x000fea0003800000 */
.L_x_1193:
[----:B-----5:R4:W-:Y:S02]  /*7b40*/  ST.E.128 [R132.64+0x80], R36 ;  /* 0x0000802484007985 */ /* 0x0209e4000c101d06 */
.L_x_1192:
[----:B------:R-:W-:Y:S05]  /*7b50*/  BSYNC B1 ;  /* 0x0000000000017941 */ /* 0x000fea0003800000 */
.L_x_1191:
        /* <DEDUP_REMOVED lines=93> */
.L_x_1198:
[----:B------:R-:W-:Y:S05]  /*8130*/  BSYNC B0 ;  /* 0x0000000000007941 */ /* 0x000fea0003800000 */
.L_x_1197:
[----:B-----5:R4:W-:Y:S02]  /*8140*/  ST.E.128 [R132.64+0x100], R36 ;  /* 0x0001002484007985 */ /* 0x0209e4000c101d06 */
.L_x_1196:
[----:B------:R-:W-:Y:S05]  /*8150*/  BSYNC B1 ;  /* 0x0000000000017941 */ /* 0x000fea0003800000 */
.L_x_1195:
        /* <DEDUP_REMOVED lines=92> */
.L_x_1200:
[----:B------:R-:W-:Y:S05]  /*8720*/  BSYNC B0 ;  /* 0x0000000000007941 */ /* 0x000fea0003800000 */
.L_x_1199:
[----:B-----5:R4:W-:Y:S02]  /*8730*/  ST.E.128 [R132.64+0x180], R36 ;  /* 0x0001802484007985 */ /* 0x0209e4000c101d06 */
.L_x_1186:
[----:B------:R-:W-:Y:S05]  /*8740*/  BSYNC B2 ;  /* 0x0000000000027941 */ /* 0x000fea0003800000 */
.L_x_1185:
        /* <DEDUP_REMOVED lines=30> */
[C---:B---3--:R-:W-:Y:S02]  /*8930*/  LEA R204, P0, R201.reuse, R128, 0x1 ;  /* 0x00000080c9cc7211 */ /* 0x048fe400078008ff */
[----:B------:R-:W-:Y:S01]  /*8940*/  LEA.HI.X.SX32 R202, R202, R147, 0x1, P2 ;  /* 0x00000093caca7211 */ /* 0x000fe200010f0eff */
[----:B-1----:R-:W3:Y:S03]  /*8950*/  LD.E.128 R28, [R22.64] ;  /* 0x00000006161c7980 */ /* 0x002ee6000c101d00 */
        /* <DEDUP_REMOVED lines=70> */
.L_x_1206:
[----:B------:R-:W-:Y:S05]  /*8dc0*/  BSYNC B0 ;  /* 0x0000000000007941 */ /* 0x000fea0003800000 */
.L_x_1205:
[C---:B-1----:R-:W-:Y:S04]  /*8dd0*/  LEA R2, P0, R237.reuse, R132, 0x1 ;  /* 0x00000084ed027211 */ /* 0x042fe800078008ff */
[----:B------:R-:W-:Y:S05]  /*8de0*/  LEA.HI.X R3, R237, R133, R238, 0x1, P0 ;  /* 0x00000085ed037211 */ /* 0x000fea00000f0cee */
[----:B-----5:R1:W-:Y:S04]  /*8df0*/  ST.E.128 [R2.64], R36 ;  /* 0x0000002402007985 */ /* 0x0203e8000c101d06 */
.L_x_1204:
[----:B------:R-:W-:Y:S05]  /*8e00*/  BSYNC B1 ;  /* 0x0000000000017941 */ /* 0x000fea0003800000 */
.L_x_1203:
        /* <DEDUP_REMOVED lines=22> */
[C---:B------:R-:W-:Y:S02]  /*8f70*/  IADD3 R199, P2, R156.reuse, R201, RZ ;  /* 0x000000c99cc77210 */ /* 0x040fe40007f5e0ff */
[----:B------:R-:W-:Y:S02]  /*8f80*/  LEA R22, P0, R203, R204, 0x1 ;  /* 0x000000cccb167211 */ /* 0x000fe400078008ff */
[----:B-1----:R-:W-:Y:S02]  /*8f90*/  LEA.HI.X.SX32 R204, R201, R145, 0x1, P2 ;  /* 0x00000091c9cc7211 */ /* 0x002fe400010f0eff */
[----:B------:R-:W-:Y:S01]  /*8fa0*/  MOV R201, RZ ;  /* 0x000000ff00c97202 */ /* 0x000fe20000000f00 */
[----:B------:R-:W-:Y:S01]  /*8fb0*/  @P1 IMAD.MOV R201, RZ, RZ, -R202 ;  /* 0x000000ffffc91224 */ /* 0x000fe200078e0aca */
[----:B------:R-:W-:Y:S02]  /*8fc0*/  LEA.HI.X.SX32 R23, R203, R205, 0x1, P0 ;  /* 0x000000cdcb177211 */ /* 0x000fe400000f0eff */
[C---:B------:R-:W-:Y:S03]  /*8fd0*/  LEA R206, P0, R199.reuse, R128, 0x1 ;  /* 0x00000080c7ce7211 */ /* 0x040fe600078008ff */
[----:B------:R-:W3:Y:S01]  /*8fe0*/  LD.E.128 R28, [R22.64] ;  /* 0x00000006161c7980 */ /* 0x000ee2000c101d00 */
        /* <DEDUP_REMOVED lines=68> */
.L_x_1210:
[----:B------:R-:W-:Y:S05]  /*9430*/  BSYNC B0 ;  /* 0x0000000000007941 */ /* 0x000fea0003800000 */
.L_x_1209:
[C---:B------:R-:W-:Y:S04]  /*9440*/  LEA R2, P0, R90.reuse, R132, 0x1 ;  /* 0x000000845a027211 */ /* 0x040fe800078008ff */
[----:B------:R-:W-:Y:S05]  /*9450*/  LEA.HI.X R3, R90, R133, R91, 0x1, P0 ;  /* 0x000000855a037211 */ /* 0x000fea00000f0c5b */
[----:B-----5:R3:W-:Y:S04]  /*9460*/  ST.E.128 [R2.64], R36 ;  /* 0x0000002402007985 */ /* 0x0207e8000c101d06 */
.L_x_1208:
[----:B------:R-:W-:Y:S05]  /*9470*/  BSYNC B1 ;  /* 0x0000000000017941 */ /* 0x000fea0003800000 */
.L_x_1207:
        /* <DEDUP_REMOVED lines=25> */
[C---:B-1----:R-:W-:Y:S02]  /*9610*/  LEA R204, P0, R201.reuse, R128, 0x1 ;  /* 0x00000080c9cc7211 */ /* 0x042fe400078008ff */
[----:B------:R-:W-:Y:S01]  /*9620*/  LEA.HI.X.SX32 R202, R202, R143, 0x1, P2 ;  /* 0x0000008fcaca7211 */ /* 0x000fe200010f0eff */
        /* <DEDUP_REMOVED lines=71> */
.L_x_1214:
[----:B------:R-:W-:Y:S05]  /*9aa0*/  BSYNC B0 ;  /* 0x0000000000007941 */ /* 0x000fea0003800000 */
.L_x_1213:
[C---:B------:R-:W-:Y:S04]  /*9ab0*/  LEA R2, P0, R86.reuse, R132, 0x1 ;  /* 0x0000008456027211 */ /* 0x040fe800078008ff */
[----:B------:R-:W-:Y:S05]  /*9ac0*/  LEA.HI.X R3, R86, R133, R87, 0x1, P0 ;  /* 0x0000008556037211 */ /* 0x000fea00000f0c57 */
[----:B-----5:R3:W-:Y:S04]  /*9ad0*/  ST.E.128 [R2.64], R36 ;  /* 0x0000002402007985 */ /* 0x0207e8000c101d06 */
.L_x_1212:
[----:B------:R-:W-:Y:S05]  /*9ae0*/  BSYNC B1 ;  /* 0x0000000000017941 */ /* 0x000fea0003800000 */
.L_x_1211:
[----:B------:R-:W-:Y:S11]  /*9af0*/  ISETP.GE.AND P0, PT, R9, R125, PT ;  /* 0x0000007d0900720c */ /* 0x000ff60003f06270 */
[----:B------:R-:W-:Y:S02]  /*9b00*/  @!UPT UIADD3 URZ, URZ, URZ, URZ ;  /* 0x0000003f3f3ff290 */ /* 0x000fe4000fffe03f */
        /* <DEDUP_REMOVED lines=95> */
.L_x_1216:
[----:B------:R-:W-:Y:S05]  /*a100*/  BSYNC B0 ;  /* 0x0000000000007941 */ /* 0x000fea0003800000 */
.L_x_1215:
[C---:B------:R-:W-:Y:S04]  /*a110*/  LEA R2, P0, R80.reuse, R132, 0x1 ;  /* 0x0000008450027211 */ /* 0x040fe800078008ff */
[----:B------:R-:W-:Y:S05]  /*a120*/  LEA.HI.X R3, R80, R133, R81, 0x1, P0 ;  /* 0x0000008550037211 */ /* 0x000fea00000f0c51 */
[----:B-----5:R3:W-:Y:S04]  /*a130*/  ST.E.128 [R2.64], R36 ;  /* 0x0000002402007985 */ /* 0x0207e8000c101d06 */
.L_x_1202:
[----:B------:R-:W-:Y:S05]  /*a140*/  BSYNC B2 ;  /* 0x0000000000027941 */ /* 0x000fea0003800000 */
.L_x_1201:
        /* <DEDUP_REMOVED lines=103> */
.L_x_1222:
[----:B------:R-:W-:Y:S05]  /*a7c0*/  BSYNC B0 ;  /* 0x0000000000007941 */ /* 0x000fea0003800000 */
.L_x_1221:
[C---:B------:R-:W-:Y:S04]  /*a7d0*/  LEA R2, P0, R92.reuse, R132, 0x1 ;  /* 0x000000845c027211 */ /* 0x040fe800078008ff */
[----:B------:R-:W-:Y:S05]  /*a7e0*/  LEA.HI.X R3, R92, R133, R93, 0x1, P0 ;  /* 0x000000855c037211 */ /* 0x000fea00000f0c5d */
[----:B-----5:R3:W-:Y:S04]  /*a7f0*/  ST.E.128 [R2.64], R36 ;  /* 0x0000002402007985 */ /* 0x0207e8000c101d06 */
.L_x_1220:
[----:B------:R-:W-:Y:S05]  /*a800*/  BSYNC B1 ;  /* 0x0000000000017941 */ /* 0x000fea0003800000 */
.L_x_1219:
        /* <DEDUP_REMOVED lines=98> */
.L_x_1226:
[----:B------:R-:W-:Y:S05]  /*ae30*/  BSYNC B0 ;  /* 0x0000000000007941 */ /* 0x000fea0003800000 */
.L_x_1225:
[C---:B------:R-:W-:Y:S04]  /*ae40*/  LEA R2, P0, R88.reuse, R132, 0x1 ;  /* 0x0000008458027211 */ /* 0x040fe800078008ff */
[----:B------:R-:W-:Y:S05]  /*ae50*/  LEA.HI.X R3, R88, R133, R89, 0x1, P0 ;  /* 0x0000008558037211 */ /* 0x000fea00000f0c59 */
[----:B-----5:R3:W-:Y:S04]  /*ae60*/  ST.E.128 [R2.64], R36 ;  /* 0x0000002402007985 */ /* 0x0207e8000c101d06 */
.L_x_1224:
[----:B------:R-:W-:Y:S05]  /*ae70*/  BSYNC B1 ;  /* 0x0000000000017941 */ /* 0x000fea0003800000 */
.L_x_1223:
        /* <DEDUP_REMOVED lines=98> */
.L_x_1230:
[----:B------:R-:W-:Y:S05]  /*b4a0*/  BSYNC B0 ;  /* 0x0000000000007941 */ /* 0x000fea0003800000 */
.L_x_1229:
[C---:B------:R-:W-:Y:S04]  /*b4b0*/  LEA R2, P0, R84.reuse, R132, 0x1 ;  /* 0x0000008454027211 */ /* 0x040fe800078008ff */
[----:B------:R-:W-:Y:S05]  /*b4c0*/  LEA.HI.X R3, R84, R133, R85, 0x1, P0 ;  /* 0x0000008554037211 */ /* 0x000fea00000f0c55 */
[----:B-----5:R3:W-:Y:S04]  /*b4d0*/  ST.E.128 [R2.64], R36 ;  /* 0x0000002402007985 */ /* 0x0207e8000c101d06 */
.L_x_1228:
[----:B------:R-:W-:Y:S05]  /*b4e0*/  BSYNC B1 ;  /* 0x0000000000017941 */ /* 0x000fea0003800000 */
.L_x_1227:
        /* <DEDUP_REMOVED lines=96> */
.L_x_1232:
[----:B------:R-:W-:Y:S05]  /*baf0*/  BSYNC B0 ;  /* 0x0000000000007941 */ /* 0x000fea0003800000 */
.L_x_1231:
[C---:B-1----:R-:W-:Y:S04]  /*bb00*/  LEA R2, P0, R78.reuse, R132, 0x1 ;  /* 0x000000844e027211 */ /* 0x042fe800078008ff */
[----:B------:R-:W-:Y:S05]  /*bb10*/  LEA.HI.X R3, R78, R133, R79, 0x1, P0 ;  /* 0x000000854e037211 */ /* 0x000fea00000f0c4f */
[----:B-----5:R1:W-:Y:S04]  /*bb20*/  ST.E.128 [R2.64], R28 ;  /* 0x0000001c02007985 */ /* 0x0203e8000c101d06 */
.L_x_1218:
[----:B------:R-:W-:Y:S05]  /*bb30*/  BSYNC B2 ;  /* 0x0000000000027941 */ /* 0x000fea0003800000 */
.L_x_1217:
        /* <DEDUP_REMOVED lines=103> */
.L_x_1238:
[----:B------:R-:W-:Y:S05]  /*c1b0*/  BSYNC B0 ;  /* 0x0000000000007941 */ /* 0x000fea0003800000 */
.L_x_1237:
[----:B------:R-:W-:Y:S02]  /*c1c0*/  IMAD R0, R61, 0x60, RZ ;  /* 0x000000603d007824 */ /* 0x000fe400078e02ff */
[----:B-1----:R-:W-:Y:S05]  /*c1d0*/  IMAD.WIDE.U32 R2, R60, 0x60, R132 ;  /* 0x000000603c027825 */ /* 0x002fea00078e0084 */
[----:B------:R-:W-:Y:S05]  /*c1e0*/  IADD3 R3, R3, R0, RZ ;  /* 0x0000000003037210 */ /* 0x000fea0007ffe0ff */
[----:B-----5:R1:W-:Y:S02]  /*c1f0*/  ST.E.128 [R2.64], R28 ;  /* 0x0000001c02007985 */ /* 0x0203e4000c101d06 */
.L_x_1236:
[----:B------:R-:W-:Y:S05]  /*c200*/  BSYNC B1 ;  /* 0x0000000000017941 */ /* 0x000fea0003800000 */
.L_x_1235:
        /* <DEDUP_REMOVED lines=97> */
.L_x_1242:
[----:B------:R-:W-:Y:S05]  /*c820*/  BSYNC B0 ;  /* 0x0000000000007941 */ /* 0x000fea0003800000 */
.L_x_1241:
[C---:B-1----:R-:W-:Y:S04]  /*c830*/  LEA R2, P0, R83.reuse, R132, 0x1 ;  /* 0x0000008453027211 */ /* 0x042fe800078008ff */
[----:B------:R-:W-:Y:S05]  /*c840*/  LEA.HI.X R3, R83, R133, R82, 0x1, P0 ;  /* 0x0000008553037211 */ /* 0x000fea00000f0c52 */
[----:B-----5:R1:W-:Y:S04]  /*c850*/  ST.E.128 [R2.64], R28 ;  /* 0x0000001c02007985 */ /* 0x0203e8000c101d06 */
.L_x_1240:
[----:B------:R-:W-:Y:S05]  /*c860*/  BSYNC B1 ;  /* 0x0000000000017941 */ /* 0x000fea0003800000 */
.L_x_1239:
        /* <DEDUP_REMOVED lines=97> */
.L_x_1246:
[----:B------:R-:W-:Y:S05]  /*ce80*/  BSYNC B0 ;  /* 0x0000000000007941 */ /* 0x000fea0003800000 */
.L_x_1245:
[C---:B-1----:R-:W-:Y:S04]  /*ce90*/  LEA R2, P0, R77.reuse, R132, 0x1 ;  /* 0x000000844d027211 */ /* 0x042fe800078008ff */
[----:B------:R-:W-:Y:S05]  /*cea0*/  LEA.HI.X R3, R77, R133, R76, 0x1, P0 ;  /* 0x000000854d037211 */ /* 0x000fea00000f0c4c */
[----:B-----5:R1:W-:Y:S04]  /*ceb0*/  ST.E.128 [R2.64], R28 ;  /* 0x0000001c02007985 */ /* 0x0203e8000c101d06 */
.L_x_1244:
[----:B------:R-:W-:Y:S05]  /*cec0*/  BSYNC B1 ;  /* 0x0000000000017941 */ /* 0x000fea0003800000 */
.L_x_1243:
        /* <DEDUP_REMOVED lines=97> */
.L_x_1248:
[----:B------:R-:W-:Y:S05]  /*d4e0*/  BSYNC B0 ;  /* 0x0000000000007941 */ /* 0x000fea0003800000 */
.L_x_1247:
[C---:B-1----:R-:W-:Y:S04]  /*d4f0*/  LEA R2, P0, R75.reuse, R132, 0x1 ;  /* 0x000000844b027211 */ /* 0x042fe800078008ff */
[----:B------:R-:W-:Y:S05]  /*d500*/  LEA.HI.X R3, R75, R133, R74, 0x1, P0 ;  /* 0x000000854b037211 */ /* 0x000fea00000f0c4a */
[----:B-----5:R1:W-:Y:S04]  /*d510*/  ST.E.128 [R2.64], R28 ;  /* 0x0000001c02007985 */ /* 0x0203e8000c101d06 */
.L_x_1234:
[----:B------:R-:W-:Y:S05]  /*d520*/  BSYNC B2 ;  /* 0x0000000000027941 */ /* 0x000fea0003800000 */
.L_x_1233:
[----:B-1-3--:R-:W3:Y:S02]  /*d530*/  LD.E R3, [R20.64+0xd0] ;  /* 0x0000d00614037980 */ /* 0x00aee4000c101900 */
[----:B---3--:R-:W-:Y:S05]  /*d540*/  IMAD.U32 R3, R3, -0x20, RZ ;  /* 0xffffffe003037824 */ /* 0x008fea00078e00ff */
[C---:B------:R-:W-:Y:S02]  /*d550*/  LEA R130, P1, R3.reuse, R130, 0x1 ;  /* 0x0000008203827211 */ /* 0x040fe400078208ff */
[C---:B------:R-:W-:Y:S02]  /*d560*/  LEA R128, P0, R3.reuse, R128, 0x1 ;  /* 0x0000008003807211 */ /* 0x040fe400078008ff */
[C---:B------:R-:W-:Y:S02]  /*d570*/  LEA.HI.X.SX32 R131, R3.reuse, R131, 0x1, P1 ;  /* 0x0000008303837211 */ /* 0x040fe400008f0eff */
[----:B------:R-:W-:Y:S01]  /*d580*/  LEA.HI.X.SX32 R129, R3, R129, 0x1, P0 ;  /* 0x0000008103817211 */ /* 0x000fe200000f0eff */
[----:B------:R-:W-:-:S05]  /*d590*/  BRA `(.L_x_1184) ;  /* 0x0000076000007947 */ /* 0x000fca0003800000 */
.L_x_1150:
        /* <DEDUP_REMOVED lines=14> */
.L_x_1250:
[----:B------:R-:W-:Y:S05]  /*d680*/  BSYNC B0 ;  /* 0x0000000000007941 */ /* 0x000fea0003800000 */
.L_x_1249:
[C---:B------:R-:W-:Y:S01]  /*d690*/  ISETP.GE.AND P0, PT, R69.reuse, R200, PT ;  /* 0x000000c84500720c */ /* 0x040fe20003f06270 */
[----:B------:R-:W-:Y:S03]  /*d6a0*/  BSSY B0, `(.L_x_1251) ;  /* 0x0000020000007945 */ /* 0x000fe60003800000 */
[----:B------:R-:W-:Y:S11]  /*d6b0*/  ISETP.GE.AND P0, PT, R69, R198, !P0 ;  /* 0x000000c64500720c */ /* 0x000ff60004706270 */
[----:B------:R-:W-:Y:S02]  /*d6c0*/  @!UPT UIADD3 URZ, URZ, URZ, URZ ;  /* 0x0000003f3f3ff290 */ /* 0x000fe4000fffe03f */
[----:B------:R-:W-:-:S05]  /*d6d0*/  @!P0 BRA `(.L_x_1252) ;  /* 0x000001c000008947 */ /* 0x000fca0003800000 */
[----:B------:R-:W-:Y:S02]  /*d6e0*/  ISETP.NE.AND P3, PT, R162, RZ, PT ;  /* 0x000000ffa200720c */ /* 0x000fe40003f65270 */
[----:B------:R-:W-:Y:S11]  /*d6f0*/  ISETP.NE.AND P2, PT, R161, RZ, PT ;  /* 0x000000ffa100720c */ /* 0x000ff60003f45270 */
[C---:B------:R-:W-:Y:S02]  /*d700*/  @P3 LEA R22, P0, R98.reuse, R126, 0x1 ;  /* 0x0000007e62163211 */ /* 0x040fe400078008ff */
[----:B-1----:R-:W-:Y:S02]  /*d710*/  @P3 LEA R2, P1, R237, R132, 0x1 ;  /* 0x00000084ed023211 */ /* 0x002fe400078208ff */
        /* <DEDUP_REMOVED lines=24> */
.L_x_1252:
[----:B------:R-:W-:Y:S05]  /*d8a0*/  BSYNC B0 ;  /* 0x0000000000007941 */ /* 0x000fea0003800000 */
.L_x_1251:
        /* <DEDUP_REMOVED lines=33> */
.L_x_1254:
[----:B------:R-:W-:Y:S05]  /*dac0*/  BSYNC B0 ;  /* 0x0000000000007941 */ /* 0x000fea0003800000 */
.L_x_1253:
        /* <DEDUP_REMOVED lines=35> */
.L_x_1184:
[----:B------:R-:W-:Y:S05]  /*dd00*/  BSYNC B3 ;  /* 0x0000000000037941 */ /* 0x000fea0003800000 */
.L_x_1149:
        /* <DEDUP_REMOVED lines=89> */
.L_x_1256:
        /* <DEDUP_REMOVED lines=8> */
.L_x_1257:
[----:B------:R-:W-:Y:S05]  /*e320*/  BSYNC B0 ;  /* 0x0000000000007941 */ /* 0x000fea0003800000 */
.L_x_1255:
[----:B------:R-:W-:Y:S04]  /*e330*/  IADD3 R12, R12, -0x1, RZ ;  /* 0xffffffff0c0c7810 */ /* 0x000fe80007ffe0ff */
[----:B------:R-:W-:Y:S11]  /*e340*/  ISETP.GT.AND P0, PT, R12, R94, PT ;  /* 0x0000005e0c00720c */ /* 0x000ff60003f04270 */
[----:B------:R-:W-:Y:S02]  /*e350*/  @!UPT UIADD3 URZ, URZ, URZ, URZ ;  /* 0x0000003f3f3ff290 */ /* 0x000fe4000fffe03f */
[----:B------:R-:W-:-:S05]  /*e360*/  @P0 BRA `(.L_x_1258) ;  /* 0xffff49e000000947 */ /* 0x000fca000383ffff */
.L_x_1140:
        /* <DEDUP_REMOVED lines=106> */
.L_x_1267:
[----:B------:R-:W-:Y:S05]  /*ea10*/  BSYNC B0 ;  /* 0x0000000000007941 */ /* 0x000fea0003800000 */
.L_x_1266:
[----:B-----5:R3:W-:Y:S02]  /*ea20*/  STS.128 [R247], R24 ;  /* 0x00000018f7007388 */ /* 0x0207e40000000c00 */
.L_x_1265:
[----:B------:R-:W-:Y:S05]  /*ea30*/  BSYNC B1 ;  /* 0x0000000000017941 */ /* 0x000fea0003800000 */
.L_x_1264:
        /* <DEDUP_REMOVED lines=47> */
.L_x_1271:
[----:B------:R-:W-:Y:S05]  /*ed30*/  BSYNC B0 ;  /* 0x0000000000007941 */ /* 0x000fea0003800000 */
.L_x_1270:
[----:B-----5:R1:W-:Y:S02]  /*ed40*/  STS.128 [R247+0x2000], R24 ;  /* 0x00200018f7007388 */ /* 0x0203e40000000c00 */
.L_x_1269:
[----:B------:R-:W-:Y:S05]  /*ed50*/  BSYNC B1 ;  /* 0x0000000000017941 */ /* 0x000fea0003800000 */
.L_x_1268:
        /* <DEDUP_REMOVED lines=47> */
.L_x_1275:
[----:B------:R-:W-:Y:S05]  /*f050*/  BSYNC B0 ;  /* 0x0000000000007941 */ /* 0x000fea0003800000 */
.L_x_1274:
[----:B-----5:R3:W-:Y:S02]  /*f060*/  STS.128 [R247+0x4000], R24 ;  /* 0x00400018f7007388 */ /* 0x0207e40000000c00 */
.L_x_1273:
[----:B------:R-:W-:Y:S05]  /*f070*/  BSYNC B1 ;  /* 0x0000000000017941 */ /* 0x000fea0003800000 */
.L_x_1272:
        /* <DEDUP_REMOVED lines=46> */
.L_x_1277:
[----:B------:R-:W-:Y:S05]  /*f360*/  BSYNC B0 ;  /* 0x0000000000007941 */ /* 0x000fea0003800000 */
.L_x_1276:
[----:B-----5:R3:W-:Y:S02]  /*f370*/  STS.128 [R247+0x6000], R24 ;  /* 0x00600018f7007388 */ /* 0x0207e40000000c00 */
.L_x_1263:
[----:B------:R-:W-:Y:S05]  /*f380*/  BSYNC B2 ;  /* 0x0000000000027941 */ /* 0x000fea0003800000 */
.L_x_1262:
        /* <DEDUP_REMOVED lines=52> */
.L_x_1283:
[----:B------:R-:W-:Y:S05]  /*f6d0*/  BSYNC B0 ;  /* 0x0000000000007941 */ /* 0x000fea0003800000 */
.L_x_1282:
[----:B-----5:R3:W-:Y:S02]  /*f6e0*/  STS.128 [R247+0x800], R24 ;  /* 0x00080018f7007388 */ /* 0x0207e40000000c00 */
.L_x_1281:
[----:B------:R-:W-:Y:S05]  /*f6f0*/  BSYNC B1 ;  /* 0x0000000000017941 */ /* 0x000fea0003800000 */
.L_x_1280:
        /* <DEDUP_REMOVED lines=47> */
.L_x_1287:
[----:B------:R-:W-:Y:S05]  /*f9f0*/  BSYNC B0 ;  /* 0x0000000000007941 */ /* 0x000fea0003800000 */
.L_x_1286:
[----:B-----5:R1:W-:Y:S02]  /*fa00*/  STS.128 [R247+0x2800], R24 ;  /* 0x00280018f7007388 */ /* 0x0203e40000000c00 */
.L_x_1285:
[----:B------:R-:W-:Y:S05]  /*fa10*/  BSYNC B1 ;  /* 0x0000000000017941 */ /* 0x000fea0003800000 */
.L_x_1284:
        /* <DEDUP_REMOVED lines=47> */
.L_x_1291:
[----:B------:R-:W-:Y:S05]  /*fd10*/  BSYNC B0 ;  /* 0x0000000000007941 */ /* 0x000fea0003800000 */
.L_x_1290:
[----:B-----5:R3:W-:Y:S02]  /*fd20*/  STS.128 [R247+0x4800], R24 ;  /* 0x00480018f7007388 */ /* 0x0207e40000000c00 */
.L_x_1289:
[----:B------:R-:W-:Y:S05]  /*fd30*/  BSYNC B1 ;  /* 0x0000000000017941 */ /* 0x000fea0003800000 */
.L_x_1288:
        /* <DEDUP_REMOVED lines=46> */
.L_x_1293:
[----:B------:R-:W-:Y:S05]  /*10020*/  BSYNC B0 ;  /* 0x0000000000007941 */ /* 0x000fea0003800000 */
.L_x_1292:
[----:B-----5:R3:W-:Y:S02]  /*10030*/  STS.128 [R247+0x6800], R24 ;  /* 0x00680018f7007388 */ /* 0x0207e40000000c00 */
.L_x_1279:
[----:B------:R-:W-:Y:S05]  /*10040*/  BSYNC B2 ;  /* 0x0000000000027941 */ /* 0x000fea0003800000 */
.L_x_1278:
        /* <DEDUP_REMOVED lines=53> */
.L_x_1299:
[----:B------:R-:W-:Y:S05]  /*103a0*/  BSYNC B0 ;  /* 0x0000000000007941 */ /* 0x000fea0003800000 */
.L_x_1298:
[----:B-----5:R3:W-:Y:S02]  /*103b0*/  STS.128 [R247+0x1000], R24 ;  /* 0x00100018f7007388 */ /* 0x0207e40000000c00 */
.L_x_1297:
[----:B------:R-:W-:Y:S05]  /*103c0*/  BSYNC B1 ;  /* 0x0000000000017941 */ /* 0x000fea0003800000 */
.L_x_1296:
        /* <DEDUP_REMOVED lines=48> */
.L_x_1303:
[----:B------:R-:W-:Y:S05]  /*106d0*/  BSYNC B0 ;  /* 0x0000000000007941 */ /* 0x000fea0003800000 */
.L_x_1302:
[----:B-----5:R1:W-:Y:S02]  /*106e0*/  STS.128 [R247+0x3000], R24 ;  /* 0x00300018f7007388 */ /* 0x0203e40000000c00 */
.L_x_1301:
[----:B------:R-:W-:Y:S05]  /*106f0*/  BSYNC B1 ;  /* 0x0000000000017941 */ /* 0x000fea0003800000 */
.L_x_1300:
        /* <DEDUP_REMOVED lines=48> */
.L_x_1307:
[----:B------:R-:W-:Y:S05]  /*10a00*/  BSYNC B0 ;  /* 0x0000000000007941 */ /* 0x000fea0003800000 */
.L_x_1306:
[----:B-----5:R3:W-:Y:S02]  /*10a10*/  STS.128 [R247+0x5000], R24 ;  /* 0x00500018f7007388 */ /* 0x0207e40000000c00 */
.L_x_1305:
[----:B------:R-:W-:Y:S05]  /*10a20*/  BSYNC B1 ;  /* 0x0000000000017941 */ /* 0x000fea0003800000 */
.L_x_1304:
        /* <DEDUP_REMOVED lines=46> */
.L_x_1309:
[----:B------:R-:W-:Y:S05]  /*10d10*/  BSYNC B0 ;  /* 0x0000000000007941 */ /* 0x000fea0003800000 */
.L_x_1308:
[----:B-----5:R3:W-:Y:S02]  /*10d20*/  STS.128 [R247+0x7000], R24 ;  /* 0x00700018f7007388 */ /* 0x0207e40000000c00 */
.L_x_1295:
[----:B------:R-:W-:Y:S05]  /*10d30*/  BSYNC B2 ;  /* 0x0000000000027941 */ /* 0x000fea0003800000 */
.L_x_1294:
        /* <DEDUP_REMOVED lines=50> */
.L_x_1314:
[----:B------:R-:W-:Y:S05]  /*11060*/  BSYNC B0 ;  /* 0x0000000000007941 */ /* 0x000fea0003800000 */
.L_x_1313:
[----:B-----5:R3:W-:Y:S02]  /*11070*/  STS.128 [R247+0x1800], R24 ;  /* 0x00180018f7007388 */ /* 0x0207e40000000c00 */
.L_x_1312:
[----:B------:R-:W-:Y:S05]  /*11080*/  BSYNC B1 ;  /* 0x0000000000017941 */ /* 0x000fea0003800000 */
.L_x_1311:
        /* <DEDUP_REMOVED lines=48> */
.L_x_1318:
[----:B------:R-:W-:Y:S05]  /*11390*/  BSYNC B0 ;  /* 0x0000000000007941 */ /* 0x000fea0003800000 */
.L_x_1317:
[----:B-----5:R1:W-:Y:S02]  /*113a0*/  STS.128 [R247+0x3800], R12 ;  /* 0x0038000cf7007388 */ /* 0x0203e40000000c00 */
.L_x_1316:
[----:B------:R-:W-:Y:S05]  /*113b0*/  BSYNC B1 ;  /* 0x0000000000017941 */ /* 0x000fea0003800000 */
.L_x_1315:
        /* <DEDUP_REMOVED lines=47> */
.L_x_1322:
[----:B------:R-:W-:Y:S05]  /*116b0*/  BSYNC B0 ;  /* 0x0000000000007941 */ /* 0x000fea0003800000 */
.L_x_1321:
[----:B-----5:R1:W-:Y:S02]  /*116c0*/  STS.128 [R247+0x5800], R12 ;  /* 0x0058000cf7007388 */ /* 0x0203e40000000c00 */
.L_x_1320:
[----:B------:R-:W-:Y:S05]  /*116d0*/  BSYNC B1 ;  /* 0x0000000000017941 */ /* 0x000fea0003800000 */
.L_x_1319:
        /* <DEDUP_REMOVED lines=45> */
.L_x_1324:
[----:B------:R-:W-:Y:S05]  /*119b0*/  BSYNC B0 ;  /* 0x0000000000007941 */ /* 0x000fea0003800000 */
.L_x_1323:
[----:B-----5:R1:W-:Y:S01]  /*119c0*/  STS.128 [R247+0x7800], R12 ;  /* 0x0078000cf7007388 */ /* 0x0203e20000000c00 */
[----:B------:R-:W-:Y:S05]  /*119d0*/  BRA `(.L_x_1310) ;  /* 0x0000647000007947 */ /* 0x000fea0003800000 */
.L_x_1261:
        /* <DEDUP_REMOVED lines=90> */
.L_x_1330:
[----:B------:R-:W-:Y:S05]  /*11f80*/  BSYNC B0 ;  /* 0x0000000000007941 */ /* 0x000fea0003800000 */
.L_x_1329:
[----:B-----5:R3:W-:Y:S02]  /*11f90*/  STS.128 [R247], R40 ;  /* 0x00000028f7007388 */ /* 0x0207e40000000c00 */
.L_x_1328:
[----:B------:R-:W-:Y:S05]  /*11fa0*/  BSYNC B1 ;  /* 0x0000000000017941 */ /* 0x000fea0003800000 */
.L_x_1327:
        /* <DEDUP_REMOVED lines=88> */
.L_x_1334:
[----:B------:R-:W-:Y:S05]  /*12530*/  BSYNC B0 ;  /* 0x0000000000007941 */ /* 0x000fea0003800000 */
.L_x_1333:
[----:B-----5:R1:W-:Y:S02]  /*12540*/  STS.128 [R247+0x2000], R40 ;  /* 0x00200028f7007388 */ /* 0x0203e40000000c00 */
.L_x_1332:
[----:B------:R-:W-:Y:S05]  /*12550*/  BSYNC B1 ;  /* 0x0000000000017941 */ /* 0x000fea0003800000 */
.L_x_1331:
        /* <DEDUP_REMOVED lines=88> */
.L_x_1338:
[----:B------:R-:W-:Y:S05]  /*12ae0*/  BSYNC B0 ;  /* 0x0000000000007941 */ /* 0x000fea0003800000 */
.L_x_1337:
[----:B-----5:R3:W-:Y:S02]  /*12af0*/  STS.128 [R247+0x4000], R40 ;  /* 0x00400028f7007388 */ /* 0x0207e40000000c00 */
.L_x_1336:
[----:B------:R-:W-:Y:S05]  /*12b00*/  BSYNC B1 ;  /* 0x0000000000017941 */ /* 0x000fea0003800000 */
.L_x_1335:
        /* <DEDUP_REMOVED lines=86> */
.L_x_1340:
[----:B------:R-:W-:Y:S05]  /*13070*/  BSYNC B0 ;  /* 0x0000000000007941 */ /* 0x000fea0003800000 */
.L_x_1339:
[----:B-----5:R3:W-:Y:S02]  /*13080*/  STS.128 [R247+0x6000], R40 ;  /* 0x00600028f7007388 */ /* 0x0207e40000000c00 */
.L_x_1326:
[----:B------:R-:W-:Y:S05]  /*13090*/  BSYNC B2 ;  /* 0x0000000000027941 */ /* 0x000fea0003800000 */
.L_x_1325:
        /* <DEDUP_REMOVED lines=92> */
.L_x_1346:
[----:B------:R-:W-:Y:S05]  /*13660*/  BSYNC B0 ;  /* 0x0000000000007941 */ /* 0x000fea0003800000 */
.L_x_1345:
[----:B-----5:R3:W-:Y:S02]  /*13670*/  STS.128 [R247+0x800], R40 ;  /* 0x00080028f7007388 */ /* 0x0207e40000000c00 */
.L_x_1344:
[----:B------:R-:W-:Y:S05]  /*13680*/  BSYNC B1 ;  /* 0x0000000000017941 */ /* 0x000fea0003800000 */
.L_x_1343:
        /* <DEDUP_REMOVED lines=87> */
.L_x_1350:
[----:B------:R-:W-:Y:S05]  /*13c00*/  BSYNC B0 ;  /* 0x0000000000007941 */ /* 0x000fea0003800000 */
.L_x_1349:
[----:B-----5:R1:W-:Y:S02]  /*13c10*/  STS.128 [R247+0x2800], R40 ;  /* 0x00280028f7007388 */ /* 0x0203e40000000c00 */
.L_x_1348:
[----:B------:R-:W-:Y:S05]  /*13c20*/  BSYNC B1 ;  /* 0x0000000000017941 */ /* 0x000fea0003800000 */
.L_x_1347:
        /* <DEDUP_REMOVED lines=87> */
.L_x_1354:
[----:B------:R-:W-:Y:S05]  /*141a0*/  BSYNC B0 ;  /* 0x0000000000007941 */ /* 0x000fea0003800000 */
.L_x_1353:
[----:B-----5:R3:W-:Y:S02]  /*141b0*/  STS.128 [R247+0x4800], R40 ;  /* 0x00480028f7007388 */ /* 0x0207e40000000c00 */
.L_x_1352:
[----:B------:R-:W-:Y:S05]  /*141c0*/  BSYNC B1 ;  /* 0x0000000000017941 */ /* 0x000fea0003800000 */
.L_x_1351:
        /* <DEDUP_REMOVED lines=86> */
.L_x_1356:
[----:B------:R-:W-:Y:S05]  /*14730*/  BSYNC B0 ;  /* 0x0000000000007941 */ /* 0x000fea0003800000 */
.L_x_1355:
[----:B-----5:R3:W-:Y:S02]  /*14740*/  STS.128 [R247+0x6800], R40 ;  /* 0x00680028f7007388 */ /* 0x0207e40000000c00 */
.L_x_1342:
[----:B------:R-:W-:Y:S05]  /*14750*/  BSYNC B2 ;  /* 0x0000000000027941 */ /* 0x000fea0003800000 */
.L_x_1341:
        /* <DEDUP_REMOVED lines=92> */
.L_x_1362:
[----:B------:R-:W-:Y:S05]  /*14d20*/  BSYNC B0 ;  /* 0x0000000000007941 */ /* 0x000fea0003800000 */
.L_x_1361:
[----:B-----5:R3:W-:Y:S02]  /*14d30*/  STS.128 [R247+0x1000], R40 ;  /* 0x00100028f7007388 */ /* 0x0207e40000000c00 */
.L_x_1360:
[----:B------:R-:W-:Y:S05]  /*14d40*/  BSYNC B1 ;  /* 0x0000000000017941 */ /* 0x000fea0003800000 */
.L_x_1359:
        /* <DEDUP_REMOVED lines=87> */
.L_x_1366:
[----:B------:R-:W-:Y:S05]  /*152c0*/  BSYNC B0 ;  /* 0x0000000000007941 */ /* 0x000fea0003800000 */
.L_x_1365:
[----:B-----5:R1:W-:Y:S02]  /*152d0*/  STS.128 [R247+0x3000], R40 ;  /* 0x00300028f7007388 */ /* 0x0203e40000000c00 */
.L_x_1364:
[----:B------:R-:W-:Y:S05]  /*152e0*/  BSYNC B1 ;  /* 0x0000000000017941 */ /* 0x000fea0003800000 */
.L_x_1363:
        /* <DEDUP_REMOVED lines=87> */
.L_x_1370:
[----:B------:R-:W-:Y:S05]  /*15860*/  BSYNC B0 ;  /* 0x0000000000007941 */ /* 0x000fea0003800000 */
.L_x_1369:
[----:B-----5:R3:W-:Y:S02]  /*15870*/  STS.128 [R247+0x5000], R40 ;  /* 0x00500028f7007388 */ /* 0x0207e40000000c00 */
.L_x_1368:
[----:B------:R-:W-:Y:S05]  /*15880*/  BSYNC B1 ;  /* 0x0000000000017941 */ /* 0x000fea0003800000 */
.L_x_1367:
        /* <DEDUP_REMOVED lines=86> */
.L_x_1372:
[----:B------:R-:W-:Y:S05]  /*15df0*/  BSYNC B0 ;  /* 0x0000000000007941 */ /* 0x000fea0003800000 */
.L_x_1371:
[----:B-----5:R1:W-:Y:S02]  /*15e00*/  STS.128 [R247+0x7000], R36 ;  /* 0x00700024f7007388 */ /* 0x0203e40000000c00 */
.L_x_1358:
[----:B------:R-:W-:Y:S05]  /*15e10*/  BSYNC B2 ;  /* 0x0000000000027941 */ /* 0x000fea0003800000 */
.L_x_1357:
        /* <DEDUP_REMOVED lines=91> */
.L_x_1376:
[----:B------:R-:W-:Y:S05]  /*163d0*/  BSYNC B0 ;  /* 0x0000000000007941 */ /* 0x000fea0003800000 */
.L_x_1375:
[----:B-----5:R3:W-:Y:S02]  /*163e0*/  STS.128 [R247+0x1800], R16 ;  /* 0x00180010f7007388 */ /* 0x0207e40000000c00 */
.L_x_1374:
[----:B------:R-:W-:Y:S05]  /*163f0*/  BSYNC B1 ;  /* 0x0000000000017941 */ /* 0x000fea0003800000 */
.L_x_1373:
        /* <DEDUP_REMOVED lines=87> */
.L_x_1380:
[----:B------:R-:W-:Y:S05]  /*16970*/  BSYNC B0 ;  /* 0x0000000000007941 */ /* 0x000fea0003800000 */
.L_x_1379:
[----:B-----5:R1:W-:Y:S02]  /*16980*/  STS.128 [R247+0x3800], R16 ;  /* 0x00380010f7007388 */ /* 0x0203e40000000c00 */
.L_x_1378:
[----:B------:R-:W-:Y:S05]  /*16990*/  BSYNC B1 ;  /* 0x0000000000017941 */ /* 0x000fea0003800000 */
.L_x_1377:
        /* <DEDUP_REMOVED lines=87> */
.L_x_1384:
[----:B------:R-:W-:Y:S05]  /*16f10*/  BSYNC B0 ;  /* 0x0000000000007941 */ /* 0x000fea0003800000 */
.L_x_1383:
[----:B-----5:R3:W-:Y:S02]  /*16f20*/  STS.128 [R247+0x5800], R16 ;  /* 0x00580010f7007388 */ /* 0x0207e40000000c00 */
.L_x_1382:
[----:B------:R-:W-:Y:S05]  /*16f30*/  BSYNC B1 ;  /* 0x0000000000017941 */ /* 0x000fea0003800000 */
.L_x_1381:
        /* <DEDUP_REMOVED lines=89> */
.L_x_1386:
[----:B------:R-:W-:Y:S05]  /*174d0*/  BSYNC B0 ;  /* 0x0000000000007941 */ /* 0x000fea0003800000 */
.L_x_1385:
[----:B-----5:R1:W-:Y:S01]  /*174e0*/  STS.128 [R247+0x7800], R12 ;  /* 0x0078000cf7007388 */ /* 0x0203e20000000c00 */
[----:B------:R-:W-:Y:S05]  /*174f0*/  BRA `(.L_x_1310) ;  /* 0x0000095000007947 */ /* 0x000fea0003800000 */
.L_x_1260:
        /* <DEDUP_REMOVED lines=37> */
.L_x_1388:
[----:B------:R-:W-:Y:S05]  /*17750*/  BSYNC B0 ;  /* 0x0000000000007941 */ /* 0x000fea0003800000 */
.L_x_1387:
        /* <DEDUP_REMOVED lines=36> */
.L_x_1390:
[----:B------:R-:W-:Y:S05]  /*179a0*/  BSYNC B0 ;  /* 0x0000000000007941 */ /* 0x000fea0003800000 */
.L_x_1389:
        /* <DEDUP_REMOVED lines=36> */
.L_x_1392:
[----:B------:R-:W-:Y:S05]  /*17bf0*/  BSYNC B0 ;  /* 0x0000000000007941 */ /* 0x000fea0003800000 */
.L_x_1391:
[----:B------:R-:W-:-:S04]  /*17c00*/  IADD3 R32, R178, 0x30, RZ ;  /* 0x00000030b2207810 */ /* 0x000fc80007ffe0ff */
[----:B------:R-:W-:-:S13]  /*17c10*/  ISETP.GE.AND P3, PT, R32, R3, PT ;  /* 0x000000032000720c */ /* 0x000fda0003f66270 */
[----:B------:R-:W-:Y:S05]  /*17c20*/  @P3 BRA `(.L_x_1310) ;  /* 0x0000022000003947 */ /* 0x000fea0003800000 */
[----:B------:R-:W-:Y:S01]  /*17c30*/  ISETP.GE.AND P5, PT, R14, R167, PT ;  /* 0x000000a70e00720c */ /* 0x000fe20003fa6270 */
[----:B------:R-:W-:Y:S02]  /*17c40*/  IMAD.MOV.U32 R183, RZ, RZ, R185 ;  /* 0x000000ffffb77224 */ /* 0x000fe400078e00b9 */
[----:B------:R-:W-:Y:S02]  /*17c50*/  IMAD R0, R187, 0x30, RZ ;  /* 0x00000030bb007824 */ /* 0x000fe400078e02ff */
[----:B------:R-:W-:-:S04]  /*17c60*/  IMAD.WIDE.U32 R186, R186, 0x30, R182 ;  /* 0x00000030baba7825 */ /* 0x000fc800078e00b6 */
[----:B------:R-:W-:Y:S01]  /*17c70*/  IMAD.IADD R3, R0, 0x1, R187 ;  /* 0x0000000100037824 */ /* 0x000fe200078e02bb */
[CC--:B-1---5:R-:W-:Y:S02]  /*17c80*/  @!P1 LEA R6, P4, R186.reuse, R190.reuse, 0x1 ;  /* 0x000000beba069211 */ /* 0x0e2fe400078808ff */
[CC--:B--2---:R-:W-:Y:S01]  /*17c90*/  @!P2 LEA R4, P3, R186.reuse, R190.reuse, 0x1 ;  /* 0x000000beba04a211 */ /* 0x0c4fe200078608ff */
        /* <DEDUP_REMOVED lines=27> */
.L_x_1310:
[----:B------:R-:W-:Y:S05]  /*17e50*/  BSYNC B3 ;  /* 0x0000000000037941 */ /* 0x000fea0003800000 */
.L_x_1259:
[----:B--2---:R-:W-:Y:S01]  /*17e60*/  LEA R3, R165, 0xffffffc0, 0x6 ;  /* 0xffffffc0a5037811 */ /* 0x004fe200078e30ff */
[----:B------:R-:W-:Y:S01]  /*17e70*/  BSSY B0, `(.L_x_1393) ;  /* 0x0000024000007945 */ /* 0x000fe20003800000 */
[----:B------:R-:W-:-:S03]  /*17e80*/  LOP3.LUT R250, R166, 0xff, RZ, 0xc0, !PT ;  /* 0x000000ffa6fa7812 */ /* 0x000fc600078ec0ff */
[----:B-1----:R-:W-:-:S05]  /*17e90*/  IMAD.IADD R5, R64, 0x1, -R3 ;  /* 0x0000000140057824 */ /* 0x002fca00078e0a03 */
[----:B------:R-:W-:-:S13]  /*17ea0*/  ISETP.GE.AND P0, PT, R178, R5, PT ;  /* 0x00000005b200720c */ /* 0x000fda0003f06270 */
[----:B------:R-:W-:Y:S05]  /*17eb0*/  @P0 BRA `(.L_x_1394) ;  /* 0x000001f000000947 */ /* 0x000fea0003800000 */
[C---:B------:R-:W-:Y:S02]  /*17ec0*/  LOP3.LUT R0, R250.reuse, 0x1, RZ, 0xc0, !PT ;  /* 0x00000001fa007812 */ /* 0x040fe400078ec0ff */
[----:B------:R-:W-:Y:S02]  /*17ed0*/  R2P PR, R250, 0xe ;  /* 0x0000000efa007804 */ /* 0x000fe40000000000 */
[----:B------:R-:W-:-:S11]  /*17ee0*/  ISETP.NE.U32.AND P0, PT, R0, 0x1, PT ;  /* 0x000000010000780c */ /* 0x000fd60003f05070 */
[----:B------:R-:W-:Y:S01]  /*17ef0*/  @P1 IMAD.MOV.U32 R10, RZ, RZ, R240 ;  /* 0x000000ffff0a1224 */ /* 0x000fe200078e00f0 */
[-C--:B------:R-:W-:Y:S01]  /*17f00*/  @P2 MOV R8, R240.reuse ;  /* 0x000000f000082202 */ /* 0x080fe20000000f00 */
[--C-:B------:R-:W-:Y:S01]  /*17f10*/  @!P0 IMAD.MOV.U32 R7, RZ, RZ, R239.reuse ;  /* 0x000000ffff078224 */ /* 0x100fe200078e00ef */
[-C--:B------:R-:W-:Y:S01]  /*17f20*/  @!P0 MOV R6, R240.reuse ;  /* 0x000000f000068202 */ /* 0x080fe20000000f00 */
[--C-:B------:R-:W-:Y:S02]  /*17f30*/  @P1 IMAD.MOV.U32 R11, RZ, RZ, R239.reuse ;  /* 0x000000ffff0b1224 */ /* 0x100fe400078e00ef */
[--C-:B------:R-:W-:Y:S02]  /*17f40*/  @P2 IMAD.MOV.U32 R9, RZ, RZ, R239.reuse ;  /* 0x000000ffff092224 */ /* 0x100fe400078e00ef */
        /* <DEDUP_REMOVED lines=15> */
[----:B-1----:R-:W-:Y:S01]  /*18040*/  @P3 MOV R6, R240 ;  /* 0x000000f000063202 */ /* 0x002fe20000000f00 */
[----:B------:R-:W-:-:S05]  /*18050*/  @P3 IMAD.MOV.U32 R7, RZ, RZ, R239 ;  /* 0x000000ffff073224 */ /* 0x000fca00078e00ef */
[----:B------:R-:W-:Y:S01]  /*18060*/  @!PT LDS RZ, [RZ] ;  /* 0x00000000fffff984 */ /* 0x000fe20000000800 */
[----:B------:R-:W-:Y:S01]  /*18070*/  @!PT LDS RZ, [RZ] ;  /* 0x00000000fffff984 */ /* 0x000fe20000000800 */
[----:B------:R-:W-:Y:S01]  /*18080*/  @!PT LDS RZ, [RZ] ;  /* 0x00000000fffff984 */ /* 0x000fe20000000800 */
[----:B------:R2:W-:Y:S04]  /*18090*/  @P3 LDGSTS.E.BYPASS.LTC128B.128 [R247+0xe000], [R6.64+0x180] ;  /* 0x0e00018006f73fae */ /* 0x0005e8000b901d46 */
[----:B------:R2:W-:Y:S02]  /*180a0*/  @!P3 STS.128 [R247+0xe000], RZ ;  /* 0x00e000fff700b388 */ /* 0x0005e40000000c00 */
.L_x_1394:
[----:B------:R-:W-:Y:S05]  /*180b0*/  BSYNC B0 ;  /* 0x0000000000007941 */ /* 0x000fea0003800000 */
.L_x_1393:
[----:B------:R-:W-:Y:S01]  /*180c0*/  ISETP.GE.AND P0, PT, R30, R5, PT ;  /* 0x000000051e00720c */ /* 0x000fe20003f06270 */
[----:B------:R-:W-:-:S12]  /*180d0*/  BSSY B0, `(.L_x_1395) ;  /* 0x0000025000007945 */ /* 0x000fd80003800000 */
[----:B------:R-:W-:Y:S05]  /*180e0*/  @P0 BRA `(.L_x_1396) ;  /* 0x0000023000000947 */ /* 0x000fea0003800000 */
[C---:B------:R-:W-:Y:S02]  /*180f0*/  LOP3.LUT R0, R250.reuse, 0x1, RZ, 0xc0, !PT ;  /* 0x00000001fa007812 */ /* 0x040fe400078ec0ff */
[----:B------:R-:W-:Y:S02]  /*18100*/  LOP3.LUT P4, RZ, R250, 0x2, RZ, 0xc0, !PT ;  /* 0x00000002faff7812 */ /* 0x000fe4000788c0ff */
[----:B------:R-:W-:Y:S02]  /*18110*/  ISETP.NE.U32.AND P5, PT, R0, 0x1, PT ;  /* 0x000000010000780c */ /* 0x000fe40003fa5070 */
[C---:B------:R-:W-:Y:S02]  /*18120*/  LOP3.LUT P3, RZ, R250.reuse, 0x4, RZ, 0xc0, !PT ;  /* 0x00000004faff7812 */ /* 0x040fe4000786c0ff */
[----:B------:R-:W-:Y:S02]  /*18130*/  LOP3.LUT P1, RZ, R250, 0x8, RZ, 0xc0, !PT ;  /* 0x00000008faff7812 */ /* 0x000fe4000782c0ff */
[----:B--2---:R-:W-:-:S05]  /*18140*/  IADD3 R9, P2, R237, R172, RZ ;  /* 0x000000aced097210 */ /* 0x004fca0007f5e0ff */
[----:B------:R-:W-:Y:S01]  /*18150*/  IMAD.X R7, R238, 0x1, R169, P2 ;  /* 0x00000001ee077824 */ /* 0x000fe200010e06a9 */
[----:B------:R-:W-:Y:S02]  /*18160*/  @P4 LEA R12, P6, R9, R174, 0x1 ;  /* 0x000000ae090c4211 */ /* 0x000fe400078c08ff */
[----:B------:R-:W-:Y:S02]  /*18170*/  @!P5 LEA R14, P0, R237, R240, 0x1 ;  /* 0x000000f0ed0ed211 */ /* 0x000fe400078008ff */
[-C--:B------:R-:W-:Y:S02]  /*18180*/  @P3 LEA R10, P2, R9, R174.reuse, 0x1 ;  /* 0x000000ae090a3211 */ /* 0x080fe400078408ff */
        /* <DEDUP_REMOVED lines=25> */
.L_x_1396:
[----:B------:R-:W-:Y:S05]  /*18320*/  BSYNC B0 ;  /* 0x0000000000007941 */ /* 0x000fea0003800000 */
.L_x_1395:
[----:B------:R-:W-:Y:S01]  /*18330*/  ISETP.GE.AND P0, PT, R34, R5, PT ;  /* 0x000000052200720c */ /* 0x000fe20003f06270 */
[----:B------:R-:W-:-:S12]  /*18340*/  BSSY B0, `(.L_x_1397) ;  /* 0x0000027000007945 */ /* 0x000fd80003800000 */
[----:B------:R-:W-:Y:S05]  /*18350*/  @P0 BRA `(.L_x_1398) ;  /* 0x0000025000000947 */ /* 0x000fea0003800000 */
[C---:B------:R-:W-:Y:S02]  /*18360*/  LOP3.LUT R0, R250.reuse, 0x1, RZ, 0xc0, !PT ;  /* 0x00000001fa007812 */ /* 0x040fe400078ec0ff */
[----:B------:R-:W-:Y:S02]  /*18370*/  LOP3.LUT P4, RZ, R250, 0x2, RZ, 0xc0, !PT ;  /* 0x00000002faff7812 */ /* 0x000fe4000788c0ff */
[----:B------:R-:W-:Y:S01]  /*18380*/  ISETP.NE.U32.AND P5, PT, R0, 0x1, PT ;  /* 0x000000010000780c */ /* 0x000fe20003fa5070 */
[----:B------:R-:W-:Y:S01]  /*18390*/  IMAD.SHL.U32 R0, R60, 0x20, RZ ;  /* 0x000000203c007824 */ /* 0x000fe200078e00ff */
[C---:B------:R-:W-:Y:S02]  /*183a0*/  LOP3.LUT P3, RZ, R250.reuse, 0x4, RZ, 0xc0, !PT ;  /* 0x00000004faff7812 */ /* 0x040fe4000786c0ff */
[----:B------:R-:W-:Y:S02]  /*183b0*/  LOP3.LUT P1, RZ, R250, 0x8, RZ, 0xc0, !PT ;  /* 0x00000008faff7812 */ /* 0x000fe4000782c0ff */
[----:B------:R-:W-:-:S02]  /*183c0*/  SHF.L.U64.HI R2, R60, 0x5, R61 ;  /* 0x000000053c027819 */ /* 0x000fc4000001023d */
        /* <DEDUP_REMOVED lines=30> */
.L_x_1398:
[----:B------:R-:W-:Y:S05]  /*185b0*/  BSYNC B0 ;  /* 0x0000000000007941 */ /* 0x000fea0003800000 */
.L_x_1397:
        /* <DEDUP_REMOVED lines=9> */
[----:B-12---:R-:W-:-:S08]  /*18650*/  IMAD.WIDE.U32 R8, R60, 0x30, R168 ;  /* 0x000000303c087825 */ /* 0x006fd000078e00a8 */
[CC--:B------:R-:W-:Y:S02]  /*18660*/  @P2 LEA R14, P4, R8.reuse, R174.reuse, 0x1 ;  /* 0x000000ae080e2211 */ /* 0x0c0fe400078808ff */
[----:B------:R-:W-:Y:S02]  /*18670*/  @!P3 IMAD.MOV.U32 R6, RZ, RZ, R240 ;  /* 0x000000ffff06b224 */ /* 0x000fe400078e00f0 */
[----:B------:R-:W-:Y:S01]  /*18680*/  @!P3 IMAD.MOV.U32 R7, RZ, RZ, R239 ;  /* 0x000000ffff07b224 */ /* 0x000fe200078e00ef */
[----:B------:R-:W-:Y:S01]  /*18690*/  @P1 LEA R12, P0, R8, R174, 0x1 ;  /* 0x000000ae080c1211 */ /* 0x000fe200078008ff */
[----:B------:R-:W-:Y:S02]  /*186a0*/  @!P3 IMAD R61, R61, 0x60, RZ ;  /* 0x000000603d3db824 */ /* 0x000fe400078e02ff */
[----:B------:R-:W-:-:S04]  /*186b0*/  @!P3 IMAD.WIDE.U32 R10, R60, 0x60, R6 ;  /* 0x000000603c0ab825 */ /* 0x000fc800078e0006 */
[----:B------:R-:W-:Y:S02]  /*186c0*/  IMAD.IADD R7, R9, 0x1, R0 ;  /* 0x0000000109077824 */ /* 0x000fe400078e0200 */
[----:B------:R-:W-:-:S03]  /*186d0*/  @!P3 IMAD.IADD R11, R61, 0x1, R11 ;  /* 0x000000013d0bb824 */ /* 0x000fc600078e020b */
[CCC-:B------:R-:W-:Y:S02]  /*186e0*/  @P2 LEA.HI.X R15, R8.reuse, R175.reuse, R7.reuse, 0x1, P4 ;  /* 0x000000af080f2211 */ /* 0x1c0fe400020f0c07 */
[----:B------:R-:W-:Y:S01]  /*186f0*/  @P1 LEA.HI.X R13, R8, R175, R7, 0x1, P0 ;  /* 0x000000af080d1211 */ /* 0x000fe200000f0c07 */
[----:B------:R-:W-:Y:S01]  /*18700*/  @!PT LDS RZ, [RZ] ;  /* 0x00000000fffff984 */ /* 0x000fe20000000800 */
[----:B------:R-:W-:Y:S01]  /*18710*/  @!PT LDS RZ, [RZ] ;  /* 0x00000000fffff984 */ /* 0x000fe20000000800 */
[----:B------:R-:W-:Y:S01]  /*18720*/  @!PT LDS RZ, [RZ] ;  /* 0x00000000fffff984 */ /* 0x000fe20000000800 */
[----:B------:R1:W-:Y:S01]  /*18730*/  @!P3 LDGSTS.E.BYPASS.LTC128B.128 [R247+0x9800], [R10.64] ;  /* 0x098000000af7bfae */ /* 0x0003e2000b901d46 */
[----:B------:R-:W-:-:S03]  /*18740*/  LOP3.LUT P0, RZ, R250, 0x8, RZ, 0xc0, !PT ;  /* 0x00000008faff7812 */ /* 0x000fc6000780c0ff */
        /* <DEDUP_REMOVED lines=19> */
.L_x_1401:
[----:B------:R2:W-:Y:S02]  /*18880*/  STS.128 [R247+0xf800], RZ ;  /* 0x00f800fff7007388 */ /* 0x0005e40000000c00 */
.L_x_1400:
[----:B------:R-:W-:Y:S05]  /*18890*/  BSYNC B0 ;  /* 0x0000000000007941 */ /* 0x000fea0003800000 */
.L_x_1399:
        /* <DEDUP_REMOVED lines=13> */
[----:B-12---:R-:W-:Y:S01]  /*18970*/  @P1 IMAD.MOV.U32 R8, RZ, RZ, R188 ;  /* 0x000000ffff081224 */ /* 0x006fe200078e00bc */
        /* <DEDUP_REMOVED lines=23> */
.L_x_1403:
[----:B------:R-:W-:Y:S05]  /*18af0*/  BSYNC B0 ;  /* 0x0000000000007941 */ /* 0x000fea0003800000 */
.L_x_1402:
        /* <DEDUP_REMOVED lines=12> */
[----:B-12---:R-:W-:-:S05]  /*18bc0*/  IADD3 R9, P2, R235, R176, RZ ;  /* 0x000000b0eb097210 */ /* 0x006fca0007f5e0ff */
        /* <DEDUP_REMOVED lines=29> */
.L_x_1405:
[----:B------:R-:W-:Y:S05]  /*18da0*/  BSYNC B0 ;  /* 0x0000000000007941 */ /* 0x000fea0003800000 */
.L_x_1404:
        /* <DEDUP_REMOVED lines=10> */
[----:B------:R-:W-:Y:S01]  /*18e50*/  IMAD.SHL.U32 R0, R62, 0x20, RZ ;  /* 0x000000203e007824 */ /* 0x000fe200078e00ff */
        /* <DEDUP_REMOVED lines=33> */
.L_x_1407:
[----:B------:R-:W-:Y:S05]  /*19070*/  BSYNC B0 ;  /* 0x0000000000007941 */ /* 0x000fea0003800000 */
.L_x_1406:
        /* <DEDUP_REMOVED lines=17> */
[----:B-12---:R-:W-:-:S04]  /*19190*/  IMAD.IADD R7, R171, 0x1, R0 ;  /* 0x00000001ab077824 */ /* 0x006fc800078e0200 */
        /* <DEDUP_REMOVED lines=31> */
.L_x_1410:
[----:B------:R2:W-:Y:S02]  /*19390*/  STS.128 [R247+0x17800], RZ ;  /* 0x017800fff7007388 */ /* 0x0005e40000000c00 */
.L_x_1409:
[----:B------:R-:W-:Y:S05]  /*193a0*/  BSYNC B0 ;  /* 0x0000000000007941 */ /* 0x000fea0003800000 */
.L_x_1408:
[C---:B------:R-:W-:Y:S01]  /*193b0*/  IMAD.SHL.U32 R0, R65.reuse, 0x40, RZ ;  /* 0x0000004041007824 */ /* 0x040fe200078e00ff */
[----:B------:R-:W-:Y:S01]  /*193c0*/  R2P PR, R65, 0x6 ;  /* 0x0000000641007804 */ /* 0x000fe20000000000 */
[----:B------:R-:W-:Y:S01]  /*193d0*/  IMAD.SHL.U32 R178, R178, 0x8, RZ ;  /* 0x00000008b2b27824 */ /* 0x000fe200078e00ff */
[----:B------:R-:W0:Y:S01]  /*193e0*/  LDGDEPBAR ;  /* 0x00000000000079af */ /* 0x000e220000000000 */
[----:B------:R-:W-:Y:S01]  /*193f0*/  IMAD R230, R5, 0x400, R48 ;  /* 0x0000040005e67824 */ /* 0x000fe200078e0230 */
[----:B-12---:R-:W-:-:S03]  /*19400*/  LOP3.LUT R7, R0, 0x1c0, RZ, 0xc0, !PT ;  /* 0x000001c000077812 */ /* 0x006fc600078ec0ff */
        /* <DEDUP_REMOVED lines=13> */
[----:B------:R-:W1:Y:S01]  /*194e0*/  LDSM.16.M88.4 R12, [R229+0x8000] ;  /* 0x00800000e50c783b */ /* 0x000e620000000200 */
[----:B------:R-:W-:-:S02]  /*194f0*/  IADD3 R0, R229, 0x8000, RZ ;  /* 0x00008000e5007810 */ /* 0x000fc40007ffe0ff */
[C---:B------:R-:W-:Y:S01]  /*19500*/  IADD3 R227, R229.reuse, 0x8020, RZ ;  /* 0x00008020e5e37810 */ /* 0x040fe20007ffe0ff */
[----:B------:R-:W2:Y:S01]  /*19510*/  LDSM.16.M88.4 R52, [R229+0x8800] ;  /* 0x00880000e534783b */ /* 0x000ea20000000200 */
[----:B------:R-:W-:Y:S01]  /*19520*/  @P1 IADD3 R227, R0, -0x20, RZ ;  /* 0xffffffe000e31810 */ /* 0x000fe20007ffe0ff */
[----:B------:R-:W-:Y:S02]  /*19530*/  IMAD.MOV.U32 R0, RZ, RZ, 0x40 ;  /* 0x00000040ff007424 */ /* 0x000fe400078e00ff */
[----:B------:R-:W3:Y:S03]  /*19540*/  LDSM.16.M88.4 R76, [R229+0x9000] ;  /* 0x00900000e54c783b */ /* 0x000ee60000000200 */
[----:B------:R-:W-:Y:S01]  /*19550*/  SEL R0, R0, 0xffffffc0, !P2 ;  /* 0xffffffc000007807 */ /* 0x000fe20005000000 */
[----:B------:R-:W4:Y:S04]  /*19560*/  LDSM.16.M88.4 R4, [R229+0x9800] ;  /* 0x00980000e504783b */ /* 0x000f280000000200 */
[----:B---3--:R-:W3:Y:S01]  /*19570*/  LDSM.16.M88.4 R28, [R227] ;  /* 0x00000000e31c783b */ /* 0x008ee20000000200 */
[----:B------:R-:W-:-:S02]  /*19580*/  IMAD.IADD R224, R229, 0x1, R0 ;  /* 0x00000001e5e07824 */ /* 0x000fc400078e0200 */
[----:B------:R-:W-:Y:S01]  /*19590*/  IMAD.IADD R220, R0, 0x1, R227 ;  /* 0x0000000100dc7824 */ /* 0x000fe200078e02e3 */
[----:B------:R-:W3:Y:S04]  /*195a0*/  LDSM.16.M88.4 R24, [R227+0x800] ;  /* 0x00080000e318783b */ /* 0x000ee80000000200 */
[----:B------:R-:W3:Y:S04]  /*195b0*/  LDSM.16.M88.4 R8, [R227+0x1000] ;  /* 0x00100000e308783b */ /* 0x000ee80000000200 */
[----:B------:R-:W3:Y:S04]  /*195c0*/  LDSM.16.M88.4 R40, [R224+0x8000] ;  /* 0x00800000e028783b */ /* 0x000ee80000000200 */
[----:B------:R-:W3:Y:S04]  /*195d0*/  LDSM.16.M88.4 R88, [R227+0x1800] ;  /* 0x00180000e358783b */ /* 0x000ee80000000200 */
[----:B----4-:R-:W3:Y:S01]  /*195e0*/  LDSM.16.M88.4 R36, [R224+0x8800] ;  /* 0x00880000e024783b */ /* 0x010ee20000000200 */
[C---:B-1---5:R-:W-:Y:S03]  /*195f0*/  HMMA.16816.F32 R16, R60.reuse, R12, RZ ;  /* 0x0000000c3c10723c */ /* 0x062fe600000018ff */
[----:B------:R-:W-:Y:S04]  /*19600*/  LDSM.16.M88.4 R96, [R224+0x9800] ;  /* 0x00980000e060783b */ /* 0x000fe80000000200 */
[----:B------:R-:W4:Y:S01]  /*19610*/  LD.E R0, [R20.64+0x18c] ;  /* 0x00018c0614007980 */ /* 0x000f22000c101900 */
[C---:B------:R-:W-:Y:S03]  /*19620*/  HMMA.16816.F32 R12, R60.reuse, R14, RZ ;  /* 0x0000000e3c0c723c */ /* 0x040fe600000018ff */
[----:B------:R-:W-:Y:S04]  /*19630*/  LDSM.16.M88.4 R108, [R220+0x4800] ;  /* 0x00480000dc6c783b */ /* 0x000fe80000000200 */
[----:B------:R-:W-:Y:S01]  /*19640*/  LDSM.16.M88.4 R100, [R229+0xe800] ;  /* 0x00e80000e564783b */ /* 0x000fe20000000200 */
[C---:B--2---:R-:W-:Y:S03]  /*19650*/  HMMA.16816.F32 R32, R60.reuse, R52, RZ ;  /* 0x000000343c20723c */ /* 0x044fe600000018ff */
[----:B------:R-:W-:Y:S05]  /*19660*/  LDSM.16.M88.4 R104, [R224+0xd800] ;  /* 0x00d80000e068783b */ /* 0x000fea0000000200 */
[C---:B------:R-:W-:Y:S08]  /*19670*/  HMMA.16816.F32 R52, R60.reuse, R54, RZ ;  /* 0x000000363c34723c */ /* 0x040ff000000018ff */
[C---:B------:R-:W-:Y:S08]  /*19680*/  HMMA.16816.F32 R80, R60.reuse, R76, RZ ;  /* 0x0000004c3c50723c */ /* 0x040ff000000018ff */
[C---:B------:R-:W-:Y:S08]  /*19690*/  HMMA.16816.F32 R76, R60.reuse, R78, RZ ;  /* 0x0000004e3c4c723c */ /* 0x040ff000000018ff */
[C---:B------:R-:W-:Y:S08]  /*196a0*/  HMMA.16816.F32 R72, R60.reuse, R4, RZ ;  /* 0x000000043c48723c */ /* 0x040ff000000018ff */
[----:B------:R-:W-:Y:S01]  /*196b0*/  HMMA.16816.F32 R60, R60, R6, RZ ;  /* 0x000000063c3c723c */ /* 0x000fe200000018ff */
[----:B------:R-:W1:Y:S07]  /*196c0*/  LDSM.16.M88.4 R4, [R224+0x9000] ;  /* 0x00900000e004783b */ /* 0x000e6e0000000200 */
[C---:B---3--:R-:W-:Y:S08]  /*196d0*/  HMMA.16816.F32 R16, R84.reuse, R28, R16 ;  /* 0x0000001c5410723c */ /* 0x048ff00000001810 */
[C---:B------:R-:W-:Y:S01]  /*196e0*/  HMMA.16816.F32 R12, R84.reuse, R30, R12 ;  /* 0x0000001e540c723c */ /* 0x040fe2000000180c */
[----:B------:R-:W2:Y:S07]  /*196f0*/  LDSM.16.M88.4 R28, [R220] ;  /* 0x00000000dc1c783b */ /* 0x000eae0000000200 */
[C---:B------:R-:W-:Y:S08]  /*19700*/  HMMA.16816.F32 R32, R84.reuse, R24, R32 ;  /* 0x000000185420723c */ /* 0x040ff00000001820 */
[C---:B------:R-:W-:Y:S01]  /*19710*/  HMMA.16816.F32 R52, R84.reuse, R26, R52 ;  /* 0x0000001a5434723c */ /* 0x040fe20000001834 */
[----:B------:R-:W3:Y:S07]  /*19720*/  LDSM.16.M88.4 R24, [R220+0x800] ;  /* 0x00080000dc18783b */ /* 0x000eee0000000200 */
[C---:B------:R-:W-:Y:S08]  /*19730*/  HMMA.16816.F32 R80, R84.reuse, R8, R80 ;  /* 0x000000085450723c */ /* 0x040ff00000001850 */
[----:B------:R-:W-:Y:S01]  /*19740*/  HMMA.16816.F32 R76, R84, R10, R76 ;  /* 0x0000000a544c723c */ /* 0x000fe2000000184c */
[----:B------:R-:W1:Y:S07]  /*19750*/  LDSM.16.M88.4 R8, [R220+0x1000] ;  /* 0x00100000dc08783b */ /* 0x000e6e0000000200 */
[C---:B------:R-:W-:Y:S08]  /*19760*/  HMMA.16816.F32 R16, R92.reuse, R40, R16 ;  /* 0x000000285c10723c */ /* 0x040ff00000001810 */
[----:B------:R-:W-:Y:S01]  /*19770*/  HMMA.16816.F32 R12, R92, R42, R12 ;  /* 0x0000002a5c0c723c */ /* 0x000fe2000000180c */
[----:B------:R-:W-:Y:S07]  /*19780*/  LDSM.16.M88.4 R40, [R229+0xb000] ;  /* 0x00b00000e528783b */ /* 0x000fee0000000200 */
[C---:B------:R-:W-:Y:S08]  /*19790*/  HMMA.16816.F32 R72, R84.reuse, R88, R72 ;  /* 0x000000585448723c */ /* 0x040ff00000001848 */
[----:B------:R-:W-:Y:S01]  /*197a0*/  HMMA.16816.F32 R60, R84, R90, R60 ;  /* 0x0000005a543c723c */ /* 0x000fe2000000183c */
[----:B------:R-:W-:Y:S04]  /*197b0*/  LDSM.16.M88.4 R84, [R230+0x2000] ;  /* 0x00200000e654783b */ /* 0x000fe80000000200 */
[----:B------:R-:W-:Y:S03]  /*197c0*/  LDSM.16.M88.4 R88, [R220+0x1800] ;  /* 0x00180000dc58783b */ /* 0x000fe60000000200 */
[C---:B------:R-:W-:Y:S08]  /*197d0*/  HMMA.16816.F32 R32, R92.reuse, R36, R32 ;  /* 0x000000245c20723c */ /* 0x040ff00000001820 */
[C---:B------:R-:W-:Y:S01]  /*197e0*/  HMMA.16816.F32 R52, R92.reuse, R38, R52 ;  /* 0x000000265c34723c */ /* 0x040fe20000001834 */
[----:B------:R-:W3:Y:S07]  /*197f0*/  LDSM.16.M88.4 R36, [R229+0xa000] ;  /* 0x00a00000e524783b */ /* 0x000eee0000000200 */
[C---:B-1----:R-:W-:Y:S08]  /*19800*/  HMMA.16816.F32 R80, R92.reuse, R4, R80 ;  /* 0x000000045c50723c */ /* 0x042ff00000001850 */
[----:B------:R-:W-:Y:S01]  /*19810*/  HMMA.16816.F32 R76, R92, R6, R76 ;  /* 0x000000065c4c723c */ /* 0x000fe2000000184c */
[----:B------:R-:W1:Y:S07]  /*19820*/  LDSM.16.M88.4 R4, [R229+0xa800] ;  /* 0x00a80000e504783b */ /* 0x000e6e0000000200 */
[C---:B--2---:R-:W-:Y:S08]  /*19830*/  HMMA.16816.F32 R16, R68.reuse, R28, R16 ;  /* 0x0000001c4410723c */ /* 0x044ff00000001810 */
[----:B------:R-:W-:Y:S01]  /*19840*/  HMMA.16816.F32 R12, R68, R30, R12 ;  /* 0x0000001e440c723c */ /* 0x000fe2000000180c */
[----:B------:R-:W-:Y:S07]  /*19850*/  LDSM.16.M88.4 R28, [R227+0x3000] ;  /* 0x00300000e31c783b */ /* 0x000fee0000000200 */
[C---:B------:R-:W-:Y:S08]  /*19860*/  HMMA.16816.F32 R72, R92.reuse, R96, R72 ;  /* 0x000000605c48723c */ /* 0x040ff00000001848 */
[----:B------:R-:W-:Y:S01]  /*19870*/  HMMA.16816.F32 R92, R92, R98, R60 ;  /* 0x000000625c5c723c */ /* 0x000fe2000000183c */
[----:B------:R-:W-:Y:S04]  /*19880*/  LDSM.16.M88.4 R60, [R228+0x2000] ;  /* 0x00200000e43c783b */ /* 0x000fe80000000200 */
[----:B------:R-:W-:Y:S03]  /*19890*/  LDSM.16.M88.4 R96, [R229+0xb800] ;  /* 0x00b80000e560783b */ /* 0x000fe60000000200 */
[C---:B---3--:R-:W-:Y:S08]  /*198a0*/  HMMA.16816.F32 R32, R68.reuse, R24, R32 ;  /* 0x000000184420723c */ /* 0x048ff00000001820 */
[C---:B------:R-:W-:Y:S01]  /*198b0*/  HMMA.16816.F32 R52, R68.reuse, R26, R52 ;  /* 0x0000001a4434723c */ /* 0x040fe20000001834 */
[----:B------:R-:W2:Y:S07]  /*198c0*/  LDSM.16.M88.4 R24, [R227+0x2000] ;  /* 0x00200000e318783b */ /* 0x000eae0000000200 */
[C---:B------:R-:W-:Y:S08]  /*198d0*/  HMMA.16816.F32 R80, R68.reuse, R8, R80 ;  /* 0x000000084450723c */ /* 0x040ff00000001850 */
[----:B------:R-:W-:Y:S01]  /*198e0*/  HMMA.16816.F32 R76, R68, R10, R76 ;  /* 0x0000000a444c723c */ /* 0x000fe2000000184c */
[----:B------:R-:W3:Y:S07]  /*198f0*/  LDSM.16.M88.4 R8, [R227+0x2800] ;  /* 0x00280000e308783b */ /* 0x000eee0000000200 */
[C---:B------:R-:W-:Y:S08]  /*19900*/  HMMA.16816.F32 R16, R84.reuse, R36, R16 ;  /* 0x000000245410723c */ /* 0x040ff00000001810 */
[----:B------:R-:W-:Y:S01]  /*19910*/  HMMA.16816.F32 R12, R84, R38, R12 ;  /* 0x00000026540c723c */ /* 0x000fe2000000180c */
[----:B------:R-:W-:Y:S07]  /*19920*/  LDSM.16.M88.4 R36, [R224+0xa000] ;  /* 0x00a00000e024783b */ /* 0x000fee0000000200 */
[C---:B------:R-:W-:Y:S08]  /*19930*/  HMMA.16816.F32 R72, R68.reuse, R88, R72 ;  /* 0x000000584448723c */ /* 0x040ff00000001848 */
[----:B------:R-:W-:Y:S01]  /*19940*/  HMMA.16816.F32 R92, R68, R90, R92 ;  /* 0x0000005a445c723c */ /* 0x000fe2000000185c */
[----:B------:R-:W3:Y:S04]  /*19950*/  LDSM.16.M88.4 R68, [R226+0x2000] ;  /* 0x00200000e244783b */ /* 0x000ee80000000200 */
[----:B------:R-:W3:Y:S03]  /*19960*/  LDSM.16.M88.4 R88, [R227+0x3800] ;  /* 0x00380000e358783b */ /* 0x000ee60000000200 */
[C---:B-1----:R-:W-:Y:S08]  /*19970*/  HMMA.16816.F32 R32, R84.reuse, R4, R32 ;  /* 0x000000045420723c */ /* 0x042ff00000001820 */
[----:B------:R-:W-:Y:S01]  /*19980*/  HMMA.16816.F32 R52, R84, R6, R52 ;  /* 0x000000065434723c */ /* 0x000fe20000001834 */
[----:B------:R-:W1:Y:S07]  /*19990*/  LDSM.16.M88.4 R4, [R224+0xa800] ;  /* 0x00a80000e004783b */ /* 0x000e6e0000000200 */
[C---:B--2---:R-:W-:Y:S08]  /*199a0*/  HMMA.16816.F32 R16, R60.reuse, R24, R16 ;  /* 0x000000183c10723c */ /* 0x044ff00000001810 */
[----:B------:R-:W-:Y:S01]  /*199b0*/  HMMA.16816.F32 R12, R60, R26, R12 ;  /* 0x0000001a3c0c723c */ /* 0x000fe2000000180c */
        /* <DEDUP_REMOVED lines=9> */
[----:B------:R-:W-:Y:S01]  /*19a50*/  HMMA.16816.F32 R52, R60, R10, R52 ;  /* 0x0000000a3c34723c */ /* 0x000fe20000001834 */
[----:B------:R-:W3:Y:S07]  /*19a60*/  LDSM.16.M88.4 R8, [R220+0x2800] ;  /* 0x00280000dc08783b */ /* 0x000eee0000000200 */
[C---:B------:R-:W-:Y:S08]  /*19a70*/  HMMA.16816.F32 R16, R68.reuse, R36, R16 ;  /* 0x000000244410723c */ /* 0x040ff00000001810 */
[----:B------:R-:W-:Y:S01]  /*19a80*/  HMMA.16816.F32 R12, R68, R38, R12 ;  /* 0x00000026440c723c */ /* 0x000fe2000000180c */
[----:B------:R-:W-:Y:S07]  /*19a90*/  LDSM.16.M88.4 R36, [R229+0xc000] ;  /* 0x00c00000e524783b */ /* 0x000fee0000000200 */
[C---:B------:R-:W-:Y:S08]  /*19aa0*/  HMMA.16816.F32 R80, R60.reuse, R28, R80 ;  /* 0x0000001c3c50723c */ /* 0x040ff00000001850 */
[C---:B------:R-:W-:Y:S01]  /*19ab0*/  HMMA.16816.F32 R76, R60.reuse, R30, R76 ;  /* 0x0000001e3c4c723c */ /* 0x040fe2000000184c */
[----:B------:R-:W-:Y:S07]  /*19ac0*/  LDSM.16.M88.4 R28, [R220+0x3000] ;  /* 0x00300000dc1c783b */ /* 0x000fee0000000200 */
[C---:B------:R-:W-:Y:S08]  /*19ad0*/  HMMA.16816.F32 R72, R60.reuse, R88, R72 ;  /* 0x000000583c48723c */ /* 0x040ff00000001848 */
[----:B------:R-:W-:Y:S01]  /*19ae0*/  HMMA.16816.F32 R92, R60, R90, R92 ;  /* 0x0000005a3c5c723c */ /* 0x000fe2000000185c */
[----:B------:R-:W3:Y:S04]  /*19af0*/  LDSM.16.M88.4 R60, [R230+0x4000] ;  /* 0x00400000e63c783b */ /* 0x000ee80000000200 */
[----:B------:R-:W-:Y:S03]  /*19b00*/  LDSM.16.M88.4 R88, [R220+0x3800] ;  /* 0x00380000dc58783b */ /* 0x000fe60000000200 */
        /* <DEDUP_REMOVED lines=8> */
[----:B------:R-:W-:Y:S07]  /*19b90*/  LDSM.16.M88.4 R40, [R229+0xd000] ;  /* 0x00d00000e528783b */ /* 0x000fee0000000200 */
[C---:B---3--:R-:W-:Y:S08]  /*19ba0*/  HMMA.16816.F32 R32, R84.reuse, R8, R32 ;  /* 0x000000085420723c */ /* 0x048ff00000001820 */
[----:B------:R-:W-:Y:S01]  /*19bb0*/  HMMA.16816.F32 R52, R84, R10, R52 ;  /* 0x0000000a5434723c */ /* 0x000fe20000001834 */
[----:B------:R-:W2:Y:S07]  /*19bc0*/  LDSM.16.M88.4 R8, [R228+0x4000] ;  /* 0x00400000e408783b */ /* 0x000eae0000000200 */
[C---:B------:R-:W-:Y:S08]  /*19bd0*/  HMMA.16816.F32 R72, R68.reuse, R96, R72 ;  /* 0x000000604448723c */ /* 0x040ff00000001848 */
[----:B------:R-:W-:Y:S01]  /*19be0*/  HMMA.16816.F32 R92, R68, R98, R92 ;  /* 0x00000062445c723c */ /* 0x000fe2000000185c */
[----:B------:R-:W3:Y:S04]  /*19bf0*/  LDSM.16.M88.4 R68, [R229+0xd800] ;  /* 0x00d80000e544783b */ /* 0x000ee80000000200 */
[----:B------:R-:W-:Y:S03]  /*19c00*/  LDSM.16.M88.4 R96, [R226+0x4000] ;  /* 0x00400000e260783b */ /* 0x000fe60000000200 */
[C---:B------:R-:W-:Y:S08]  /*19c10*/  HMMA.16816.F32 R16, R60.reuse, R36, R16 ;  /* 0x000000243c10723c */ /* 0x040ff00000001810 */
[----:B------:R-:W-:Y:S01]  /*19c20*/  HMMA.16816.F32 R12, R60, R38, R12 ;  /* 0x000000263c0c723c */ /* 0x000fe2000000180c */
[----:B------:R-:W-:Y:S07]  /*19c30*/  LDSM.16.M88.4 R36, [R224+0xc000] ;  /* 0x00c00000e024783b */ /* 0x000fee0000000200 */
[C---:B------:R-:W-:Y:S08]  /*19c40*/  HMMA.16816.F32 R80, R84.reuse, R28, R80 ;  /* 0x0000001c5450723c */ /* 0x040ff00000001850 */
[----:B------:R-:W-:Y:S01]  /*19c50*/  HMMA.16816.F32 R76, R84, R30, R76 ;  /* 0x0000001e544c723c */ /* 0x000fe2000000184c */
[----:B------:R-:W3:Y:S07]  /*19c60*/  LDSM.16.M88.4 R28, [R227+0x4800] ;  /* 0x00480000e31c783b */ /* 0x000eee0000000200 */
[C---:B-1----:R-:W-:Y:S08]  /*19c70*/  HMMA.16816.F32 R32, R60.reuse, R4, R32 ;  /* 0x000000043c20723c */ /* 0x042ff00000001820 */
[----:B------:R-:W-:Y:S01]  /*19c80*/  HMMA.16816.F32 R52, R60, R6, R52 ;  /* 0x000000063c34723c */ /* 0x000fe20000001834 */
[----:B------:R-:W1:Y:S07]  /*19c90*/  LDSM.16.M88.4 R4, [R227+0x5000] ;  /* 0x00500000e304783b */ /* 0x000e6e0000000200 */
[C---:B------:R-:W-:Y:S08]  /*19ca0*/  HMMA.16816.F32 R72, R84.reuse, R88, R72 ;  /* 0x000000585448723c */ /* 0x040ff00000001848 */
[----:B------:R-:W-:Y:S01]  /*19cb0*/  HMMA.16816.F32 R92, R84, R90, R92 ;  /* 0x0000005a545c723c */ /* 0x000fe2000000185c */
[----:B------:R-:W-:Y:S04]  /*19cc0*/  LDSM.16.M88.4 R88, [R225+0x4000] ;  /* 0x00400000e158783b */ /* 0x000fe80000000200 */
[----:B------:R-:W-:Y:S03]  /*19cd0*/  LDSM.16.M88.4 R84, [R220+0x5000] ;  /* 0x00500000dc54783b */ /* 0x000fe60000000200 */
[C---:B--2---:R-:W-:Y:S08]  /*19ce0*/  HMMA.16816.F32 R16, R8.reuse, R24, R16 ;  /* 0x000000180810723c */ /* 0x044ff00000001810 */
[----:B------:R-:W-:Y:S01]  /*19cf0*/  HMMA.16816.F32 R12, R8, R26, R12 ;  /* 0x0000001a080c723c */ /* 0x000fe2000000180c */
[----:B------:R-:W-:Y:S07]  /*19d00*/  LDSM.16.M88.4 R24, [R220+0x4000] ;  /* 0x00400000dc18783b */ /* 0x000fee0000000200 */
[C---:B------:R-:W-:Y:S08]  /*19d10*/  HMMA.16816.F32 R80, R60.reuse, R40, R80 ;  /* 0x000000283c50723c */ /* 0x040ff00000001850 */
[C---:B------:R-:W-:Y:S01]  /*19d20*/  HMMA.16816.F32 R76, R60.reuse, R42, R76 ;  /* 0x0000002a3c4c723c */ /* 0x040fe2000000184c */
[----:B------:R-:W2:Y:S07]  /*19d30*/  LDSM.16.M88.4 R40, [R227+0x5800] ;  /* 0x00580000e328783b */ /* 0x000eae0000000200 */
[C---:B---3--:R-:W-:Y:S08]  /*19d40*/  HMMA.16816.F32 R72, R60.reuse, R68, R72 ;  /* 0x000000443c48723c */ /* 0x048ff00000001848 */
[----:B------:R-:W-:Y:S01]  /*19d50*/  HMMA.16816.F32 R92, R60, R70, R92 ;  /* 0x000000463c5c723c */ /* 0x000fe2000000185c */
[----:B------:R-:W-:Y:S04]  /*19d60*/  LDSM.16.M88.4 R68, [R230+0x6000] ;  /* 0x00600000e644783b */ /* 0x000fe80000000200 */
[----:B------:R-:W-:Y:S03]  /*19d70*/  LDSM.16.M88.4 R60, [R227+0x6000] ;  /* 0x00600000e33c783b */ /* 0x000fe60000000200 */
[C---:B------:R-:W-:Y:S08]  /*19d80*/  HMMA.16816.F32 R32, R8.reuse, R28, R32 ;  /* 0x0000001c0820723c */ /* 0x040ff00000001820 */
[----:B------:R-:W-:Y:S01]  /*19d90*/  HMMA.16816.F32 R52, R8, R30, R52 ;  /* 0x0000001e0834723c */ /* 0x000fe20000001834 */
[----:B------:R-:W3:Y:S07]  /*19da0*/  LDSM.16.M88.4 R28, [R224+0xc800] ;  /* 0x00c80000e01c783b */ /* 0x000eee0000000200 */
[C---:B------:R-:W-:Y:S08]  /*19db0*/  HMMA.16816.F32 R16, R96.reuse, R36, R16 ;  /* 0x000000246010723c */ /* 0x040ff00000001810 */
[----:B------:R-:W-:Y:S01]  /*19dc0*/  HMMA.16816.F32 R12, R96, R38, R12 ;  /* 0x00000026600c723c */ /* 0x000fe2000000180c */
[----:B------:R-:W-:Y:S07]  /*19dd0*/  LDSM.16.M88.4 R36, [R227+0x6800] ;  /* 0x00680000e324783b */ /* 0x000fee0000000200 */
[C---:B-1----:R-:W-:Y:S08]  /*19de0*/  HMMA.16816.F32 R80, R8.reuse, R4, R80 ;  /* 0x000000040850723c */ /* 0x042ff00000001850 */
[C---:B------:R-:W-:Y:S01]  /*19df0*/  HMMA.16816.F32 R76, R8.reuse, R6, R76 ;  /* 0x00000006084c723c */ /* 0x040fe2000000184c */
[----:B------:R-:W1:Y:S07]  /*19e00*/  LDSM.16.M88.4 R4, [R229+0xe000] ;  /* 0x00e00000e504783b */ /* 0x000e6e0000000200 */
[C---:B--2---:R-:W-:Y:S08]  /*19e10*/  HMMA.16816.F32 R72, R8.reuse, R40, R72 ;  /* 0x000000280848723c */ /* 0x044ff00000001848 */
[----:B------:R-:W-:Y:S01]  /*19e20*/  HMMA.16816.F32 R92, R8, R42, R92 ;  /* 0x0000002a085c723c */ /* 0x000fe2000000185c */
[----:B------:R-:W2:Y:S04]  /*19e30*/  LDSM.16.M88.4 R8, [R224+0xd000] ;  /* 0x00d00000e008783b */ /* 0x000ea80000000200 */
[----:B------:R-:W2:Y:S03]  /*19e40*/  LDSM.16.M88.4 R40, [R228+0x6000] ;  /* 0x00600000e428783b */ /* 0x000ea60000000200 */
[C---:B------:R-:W-:Y:S08]  /*19e50*/  HMMA.16816.F32 R16, R88.reuse, R24, R16 ;  /* 0x000000185810723c */ /* 0x040ff00000001810 */
[----:B------:R-:W-:Y:S01]  /*19e60*/  HMMA.16816.F32 R12, R88, R26, R12 ;  /* 0x0000001a580c723c */ /* 0x000fe2000000180c */
[----:B------:R-:W-:Y:S07]  /*19e70*/  LDSM.16.M88.4 R24, [R224+0xe000] ;  /* 0x00e00000e018783b */ /* 0x000fee0000000200 */
[C---:B---3--:R-:W-:Y:S08]  /*19e80*/  HMMA.16816.F32 R32, R96.reuse, R28, R32 ;  /* 0x0000001c6020723c */ /* 0x048ff00000001820 */
[----:B------:R-:W-:Y:S01]  /*19e90*/  HMMA.16816.F32 R52, R96, R30, R52 ;  /* 0x0000001e6034723c */ /* 0x000fe20000001834 */
[----:B------:R-:W3:Y:S07]  /*19ea0*/  LDSM.16.M88.4 R28, [R226+0x6000] ;  /* 0x00600000e21c783b */ /* 0x000eee0000000200 */
[C---:B-1----:R-:W-:Y:S08]  /*19eb0*/  HMMA.16816.F32 R16, R68.reuse, R4, R16 ;  /* 0x000000044410723c */ /* 0x042ff00000001810 */
[----:B------:R-:W-:Y:S01]  /*19ec0*/  HMMA.16816.F32 R12, R68, R6, R12 ;  /* 0x00000006440c723c */ /* 0x000fe2000000180c */
[----:B------:R-:W-:Y:S07]  /*19ed0*/  LDSM.16.M88.4 R4, [R220+0x6000] ;  /* 0x00600000dc04783b */ /* 0x000fee0000000200 */
[C---:B--2---:R-:W-:Y:S08]  /*19ee0*/  HMMA.16816.F32 R80, R96.reuse, R8, R80 ;  /* 0x000000086050723c */ /* 0x044ff00000001850 */
[----:B------:R-:W-:Y:S01]  /*19ef0*/  HMMA.16816.F32 R76, R96, R10, R76 ;  /* 0x0000000a604c723c */ /* 0x000fe2000000184c */
[----:B------:R-:W-:Y:S07]  /*19f00*/  LDSM.16.M88.4 R8, [R225+0x6000] ;  /* 0x00600000e108783b */ /* 0x000fee0000000200 */
[C---:B------:R-:W-:Y:S08]  /*19f10*/  HMMA.16816.F32 R32, R88.reuse, R108, R32 ;  /* 0x0000006c5820723c */ /* 0x040ff00000001820 */
[----:B------:R-:W-:Y:S08]  /*19f20*/  HMMA.16816.F32 R52, R88, R110, R52 ;  /* 0x0000006e5834723c */ /* 0x000ff00000001834 */
[C---:B------:R-:W-:Y:S08]  /*19f30*/  HMMA.16816.F32 R16, R40.reuse, R60, R16 ;  /* 0x0000003c2810723c */ /* 0x040ff00000001810 */
[----:B------:R-:W-:Y:S01]  /*19f40*/  HMMA.16816.F32 R12, R40, R62, R12 ;  /* 0x0000003e280c723c */ /* 0x000fe2000000180c */
[----:B------:R-:W1:Y:S07]  /*19f50*/  LDSM.16.M88.4 R60, [R229+0xf000] ;  /* 0x00f00000e53c783b */ /* 0x000e6e0000000200 */
[----:B------:R-:W-:Y:S08]  /*19f60*/  HMMA.16816.F32 R80, R88, R84, R80 ;  /* 0x000000545850723c */ /* 0x000ff00000001850 */
[C---:B------:R-:W-:Y:S08]  /*19f70*/  HMMA.16816.F32 R32, R68.reuse, R100, R32 ;  /* 0x000000644420723c */ /* 0x040ff00000001820 */
[----:B------:R-:W-:Y:S01]  /*19f80*/  HMMA.16816.F32 R52, R68, R102, R52 ;  /* 0x000000664434723c */ /* 0x000fe20000001834 */
[----:B------:R-:W2:Y:S07]  /*19f90*/  LDSM.16.M88.4 R100, [R220+0x5800] ;  /* 0x00580000dc64783b */ /* 0x000eae0000000200 */
[----:B------:R-:W-:Y:S01]  /*19fa0*/  HMMA.16816.F32 R84, R88, R86, R76 ;  /* 0x000000565854723c */ /* 0x000fe2000000184c */
[----:B------:R-:W-:Y:S07]  /*19fb0*/  LDSM.16.M88.4 R76, [R220+0x6800] ;  /* 0x00680000dc4c783b */ /* 0x000fee0000000200 */
[C---:B---3--:R-:W-:Y:S08]  /*19fc0*/  HMMA.16816.F32 R16, R28.reuse, R24, R16 ;  /* 0x000000181c10723c */ /* 0x048ff00000001810 */
[----:B------:R-:W-:Y:S01]  /*19fd0*/  HMMA.16816.F32 R12, R28, R26, R12 ;  /* 0x0000001a1c0c723c */ /* 0x000fe2000000180c */
[----:B------:R-:W3:Y:S07]  /*19fe0*/  LDSM.16.M88.4 R24, [R227+0x7000] ;  /* 0x00700000e318783b */ /* 0x000eee0000000200 */
[----:B------:R-:W-:Y:S08]  /*19ff0*/  HMMA.16816.F32 R72, R96, R104, R72 ;  /* 0x000000686048723c */ /* 0x000ff00000001848 */
[----:B------:R-:W-:Y:S08]  /*1a000*/  HMMA.16816.F32 R32, R40, R36, R32 ;  /* 0x000000242820723c */ /* 0x000ff00000001820 */
[----:B-1----:R-:W-:Y:S08]  /*1a010*/  HMMA.16816.F32 R80, R68, R60, R80 ;  /* 0x0000003c4450723c */ /* 0x002ff00000001850 */
[----:B------:R-:W-:Y:S01]  /*1a020*/  HMMA.16816.F32 R52, R40, R38, R52 ;  /* 0x000000262834723c */ /* 0x000fe20000001834 */
[----:B------:R-:W1:Y:S07]  /*1a030*/  LDSM.16.M88.4 R36, [R229+0xf800] ;  /* 0x00f80000e524783b */ /* 0x000e6e0000000200 */
[----:B------:R-:W-:Y:S08]  /*1a040*/  HMMA.16816.F32 R84, R68, R62, R84 ;  /* 0x0000003e4454723c */ /* 0x000ff00000001854 */
[----:B------:R-:W-:Y:S01]  /*1a050*/  HMMA.16816.F32 R96, R96, R106, R92 ;  /* 0x0000006a6060723c */ /* 0x000fe2000000185c */
[----:B------:R-:W-:Y:S07]  /*1a060*/  LDSM.16.M88.4 R92, [R224+0xe800] ;  /* 0x00e80000e05c783b */ /* 0x000fee0000000200 */
[----:B--2---:R-:W-:Y:S08]  /*1a070*/  HMMA.16816.F32 R72, R88, R100, R72 ;  /* 0x000000645848723c */ /* 0x004ff00000001848 */
[----:B------:R-:W-:Y:S08]  /*1a080*/  HMMA.16816.F32 R12, R8, R6, R12 ;  /* 0x00000006080c723c */ /* 0x000ff0000000180c */
[C---:B---3--:R-:W-:Y:S08]  /*1a090*/  HMMA.16816.F32 R80, R40.reuse, R24, R80 ;  /* 0x000000182850723c */ /* 0x048ff00000001850 */
[----:B------:R-:W-:Y:S01]  /*1a0a0*/  HMMA.16816.F32 R84, R40, R26, R84 ;  /* 0x0000001a2854723c */ /* 0x000fe20000001854 */
[----:B------:R-:W2:Y:S07]  /*1a0b0*/  LDSM.16.M88.4 R24, [R227+0x7800] ;  /* 0x00780000e318783b */ /* 0x000eae0000000200 */
[----:B------:R-:W-:Y:S01]  /*1a0c0*/  HMMA.16816.F32 R16, R8, R4, R16 ;  /* 0x000000040810723c */ /* 0x000fe20000001810 */
[----:B------:R-:W3:Y:S07]  /*1a0d0*/  LDSM.16.M88.4 R4, [R224+0xf000] ;  /* 0x00f00000e004783b */ /* 0x000eee0000000200 */
[----:B------:R-:W-:Y:S01]  /*1a0e0*/  HMMA.16816.F32 R96, R88, R102, R96 ;  /* 0x000000665860723c */ /* 0x000fe20000001860 */
[----:B----4-:R-:W-:-:S02]  /*1a0f0*/  FMUL.FTZ R12, R12, R0 ;  /* 0x000000000c0c7220 */ /* 0x010fc40000410000 */
[-C--:B------:R-:W-:Y:S02]  /*1a100*/  FMUL.FTZ R13, R13, R0.reuse ;  /* 0x000000000d0d7220 */ /* 0x080fe40000410000 */
[----:B------:R-:W-:-:S03]  /*1a110*/  FMUL.FTZ R14, R14, R0 ;  /* 0x000000000e0e7220 */ /* 0x000fc60000410000 */
[----:B-1----:R-:W-:Y:S01]  /*1a120*/  HMMA.16816.F32 R72, R68, R36, R72 ;  /* 0x000000244448723c */ /* 0x002fe20000001848 */
[----:B------:R-:W-:Y:S01]  /*1a130*/  MUFU.TANH R45, R12 ;  /* 0x0000000c002d7308 */ /* 0x000fe20000002400 */
[----:B------:R-:W-:-:S06]  /*1a140*/  FMUL.FTZ R51, R15, R0 ;  /* 0x000000000f337220 */ /* 0x000fcc0000410000 */
[-C--:B------:R-:W-:Y:S01]  /*1a150*/  FMUL.FTZ R17, R17, R0.reuse ;  /* 0x0000000011117220 */ /* 0x080fe20000410000 */
[----:B------:R-:W-:Y:S01]  /*1a160*/  MUFU.TANH R46, R13 ;  /* 0x0000000d002e7308 */ /* 0x000fe20000002400 */
[----:B------:R-:W-:-:S07]  /*1a170*/  FMUL.FTZ R2, R16, R0 ;  /* 0x0000000010027220 */ /* 0x000fce0000410000 */
[----:B------:R1:W-:Y:S01]  /*1a180*/  MUFU.TANH R50, R14 ;  /* 0x0000000e00327308 */ /* 0x0003e20000002400 */
[----:B------:R-:W-:Y:S01]  /*1a190*/  HMMA.16816.F32 R96, R68, R38, R96 ;  /* 0x000000264460723c */ /* 0x000fe20000001860 */
[-C--:B------:R-:W-:Y:S02]  /*1a1a0*/  FMUL.FTZ R23, R18, R0.reuse ;  /* 0x0000000012177220 */ /* 0x080fe40000410000 */
[----:B------:R-:W-:-:S04]  /*1a1b0*/  FMUL.FTZ R44, R19, R0 ;  /* 0x00000000132c7220 */ /* 0x000fc80000410000 */
[----:B------:R4:W-:Y:S01]  /*1a1c0*/  MUFU.TANH R22, R17 ;  /* 0x0000001100167308 */ /* 0x0009e20000002400 */
[----:B-1----:R-:W1:Y:S04]  /*1a1d0*/  LDSM.16.M88.4 R12, [R224+0xf800] ;  /* 0x00f80000e00c783b */ /* 0x002e680000000200 */
[----:B----4-:R-:W4:Y:S01]  /*1a1e0*/  LDSM.16.M88.4 R16, [R220+0x7000] ;  /* 0x00700000dc10783b */ /* 0x010f220000000200 */
[----:B--2---:R-:W-:Y:S08]  /*1a1f0*/  HMMA.16816.F32 R72, R40, R24, R72 ;  /* 0x000000182848723c */ /* 0x004ff00000001848 */
[C---:B---3--:R-:W-:Y:S08]  /*1a200*/  HMMA.16816.F32 R80, R28.reuse, R4, R80 ;  /* 0x000000041c50723c */ /* 0x048ff00000001850 */
[C---:B------:R-:W-:Y:S01]  /*1a210*/  HMMA.16816.F32 R84, R28.reuse, R6, R84 ;  /* 0x000000061c54723c */ /* 0x040fe20000001854 */
[----:B------:R-:W2:Y:S07]  /*1a220*/  LDSM.16.M88.4 R4, [R220+0x7800] ;  /* 0x00780000dc04783b */ /* 0x000eae0000000200 */
[----:B------:R-:W-:Y:S01]  /*1a230*/  HMMA.16816.F32 R32, R28, R92, R32 ;  /* 0x0000005c1c20723c */ /* 0x000fe20000001820 */
[----:B------:R-:W-:-:S07]  /*1a240*/  IMAD.SHL.U32 R58, R58, 0x2, RZ ;  /* 0x000000023a3a7824 */ /* 0x000fce00078e00ff */
[----:B------:R-:W-:Y:S08]  /*1a250*/  HMMA.16816.F32 R96, R40, R26, R96 ;  /* 0x0000001a2860723c */ /* 0x000ff00000001860 */
[----:B------:R-:W-:Y:S01]  /*1a260*/  HMMA.16816.F32 R52, R28, R94, R52 ;  /* 0x0000005e1c34723c */ /* 0x000fe20000001834 */
[----:B------:R-:W-:Y:S01]  /*1a270*/  LOP3.LUT R26, R58, 0x6, RZ, 0xc0, !PT ;  /* 0x000000063a1a7812 */ /* 0x000fe200078ec0ff */
[----:B------:R-:W-:Y:S01]  /*1a280*/  MUFU.TANH R2, R2 ;  /* 0x0000000200027308 */ /* 0x000fe20000002400 */
[----:B------:R-:W-:-:S05]  /*1a290*/  DEPBAR.LE SB0, 0x0 ;  /* 0x000080000000791a */ /* 0x000fca0000000000 */
[----:B-1----:R-:W-:Y:S01]  /*1a2a0*/  HMMA.16816.F32 R72, R28, R12, R72 ;  /* 0x0000000c1c48723c */ /* 0x002fe20000001848 */
[----:B------:R-:W-:-:S07]  /*1a2b0*/  IMAD R26, R165, 0x40, R26 ;  /* 0x00000040a51a7824 */ /* 0x000fce00078e021a */
[C---:B----4-:R-:W-:Y:S07]  /*1a2c0*/  HMMA.16816.F32 R80, R8.reuse, R16, R80 ;  /* 0x000000100850723c */ /* 0x050fee0000001850 */
[----:B------:R-:W-:Y:S01]  /*1a2d0*/  IADD3 R17, R26, -0x3f, RZ ;  /* 0xffffffc11a117810 */ /* 0x000fe20007ffe0ff */
[----:B------:R-:W-:Y:S03]  /*1a2e0*/  HMMA.16816.F32 R32, R8, R76, R32 ;  /* 0x0000004c0820723c */ /* 0x000fe60000001820 */
[----:B------:R-:W-:-:S05]  /*1a2f0*/  ISETP.GE.AND P0, PT, R17, R64, PT ;  /* 0x000000401100720c */ /* 0x000fca0003f06270 */
[----:B------:R-:W-:Y:S08]  /*1a300*/  HMMA.16816.F32 R84, R8, R18, R84 ;  /* 0x000000120854723c */ /* 0x000ff00000001854 */
[----:B------:R-:W-:Y:S01]  /*1a310*/  HMMA.16816.F32 R16, R28, R14, R96 ;  /* 0x0000000e1c10723c */ /* 0x000fe20000001860 */
[----:B------:R-:W1:Y:S07]  /*1a320*/  MUFU.TANH R23, R23 ;  /* 0x0000001700177308 */ /* 0x000e6e0000002400 */
[----:B------:R-:W-:Y:S01]  /*1a330*/  HMMA.16816.F32 R52, R8, R78, R52 ;  /* 0x0000004e0834723c */ /* 0x000fe20000001834 */
[----:B------:R-:W3:Y:S01]  /*1a340*/  MUFU.TANH R44, R44 ;  /* 0x0000002c002c7308 */ /* 0x000ee20000002400 */
[----:B------:R-:W-:-:S06]  /*1a350*/  IADD3 R13, R26, -0x40, RZ ;  /* 0xffffffc01a0d7810 */ /* 0x000fcc0007ffe0ff */
[----:B--2---:R-:W-:Y:S07]  /*1a360*/  HMMA.16816.F32 R72, R8, R4, R72 ;  /* 0x000000040848723c */ /* 0x004fee0000001848 */
[----:B------:R-:W-:-:S04]  /*1a370*/  IADD3 R5, R26, -0x37, RZ ;  /* 0xffffffc91a057810 */ /* 0x000fc80007ffe0ff */
[----:B------:R-:W-:Y:S02]  /*1a380*/  ISETP.GE.AND P6, PT, R5, R64, PT ;  /* 0x000000400500720c */ /* 0x000fe40003fc6270 */
[----:B------:R-:W-:Y:S01]  /*1a390*/  IADD3 R5, R26, -0x28, RZ ;  /* 0xffffffd81a057810 */ /* 0x000fe20007ffe0ff */
[-C--:B------:R-:W-:Y:S01]  /*1a3a0*/  FMUL.FTZ R32, R32, R0.reuse ;  /* 0x0000000020207220 */ /* 0x080fe20000410000 */
[----:B------:R-:W-:Y:S01]  /*1a3b0*/  IADD3 R15, R26, -0x30, RZ ;  /* 0xffffffd01a0f7810 */ /* 0x000fe20007ffe0ff */
[----:B------:R-:W-:Y:S01]  /*1a3c0*/  FMUL.FTZ R34, R34, R0 ;  /* 0x0000000022227220 */ /* 0x000fe20000410000 */
[-C--:B------:R-:W-:Y:S02]  /*1a3d0*/  ISETP.GE.AND P1, PT, R13, R64.reuse, PT ;  /* 0x000000400d00720c */ /* 0x080fe40003f26270 */
[-C--:B------:R-:W-:Y:S01]  /*1a3e0*/  ISETP.GE.AND P2, PT, R5, R64.reuse, PT ;  /* 0x000000400500720c */ /* 0x080fe20003f46270 */
[----:B------:R-:W-:Y:S01]  /*1a3f0*/  HMMA.16816.F32 R16, R8, R6, R16 ;  /* 0x000000060810723c */ /* 0x000fe20000001810 */
[----:B------:R-:W-:Y:S01]  /*1a400*/  IADD3 R5, R26, -0x27, RZ ;  /* 0xffffffd91a057810 */ /* 0x000fe20007ffe0ff */
[----:B------:R-:W2:Y:S01]  /*1a410*/  MUFU.TANH R51, R51 ;  /* 0x0000003300337308 */ /* 0x000ea20000002400 */
[----:B------:R-:W-:Y:S01]  /*1a420*/  ISETP.GE.AND P4, PT, R15, R64, PT ;  /* 0x000000400f00720c */ /* 0x000fe20003f86270 */
[-C--:B------:R-:W-:Y:S01]  /*1a430*/  FMUL.FTZ R33, R33, R0.reuse ;  /* 0x0000000021217220 */ /* 0x080fe20000410000 */
[----:B-1----:R-:W-:Y:S01]  /*1a440*/  FSEL R23, R23, -INF , !P1 ;  /* 0xff80000017177808 */ /* 0x002fe20004800000 */
[----:B------:R-:W-:Y:S01]  /*1a450*/  FMUL.FTZ R35, R35, R0 ;  /* 0x0000000023237220 */ /* 0x000fe20000410000 */
[----:B------:R-:W-:-:S02]  /*1a460*/  FSEL R15, R2, -INF , !P1 ;  /* 0xff800000020f7808 */ /* 0x000fc40004800000 */
[----:B------:R-:W-:Y:S01]  /*1a470*/  ISETP.GE.AND P1, PT, R5, R64, PT ;  /* 0x000000400500720c */ /* 0x000fe20003f26270 */
[----:B------:R-:W-:Y:S01]  /*1a480*/  MUFU.TANH R32, R32 ;  /* 0x0000002000207308 */ /* 0x000fe20000002400 */
[C---:B------:R-:W-:Y:S02]  /*1a490*/  IADD3 R13, R26.reuse, -0x38, RZ ;  /* 0xffffffc81a0d7810 */ /* 0x040fe40007ffe0ff */
[----:B------:R-:W-:Y:S01]  /*1a4a0*/  IADD3 R5, R26, -0x20, RZ ;  /* 0xffffffe01a057810 */ /* 0x000fe20007ffe0ff */
[----:B------:R-:W-:-:S04]  /*1a4b0*/  FMUL.FTZ R36, R52, R0 ;  /* 0x0000000034247220 */ /* 0x000fc80000410000 */
[----:B------:R-:W1:Y:S01]  /*1a4c0*/  MUFU.TANH R34, R34 ;  /* 0x0000002200227308 */ /* 0x000e620000002400 */
[-C--:B------:R-:W-:Y:S01]  /*1a4d0*/  FMUL.FTZ R37, R54, R0.reuse ;  /* 0x0000000036257220 */ /* 0x080fe20000410000 */
[----:B---3--:R-:W-:Y:S01]  /*1a4e0*/  FSEL R44, R44, -INF , !P0 ;  /* 0xff8000002c2c7808 */ /* 0x008fe20004000000 */
[-C--:B------:R-:W-:Y:S01]  /*1a4f0*/  FMUL.FTZ R81, R81, R0.reuse ;  /* 0x0000000051517220 */ /* 0x080fe20000410000 */
[----:B------:R-:W-:Y:S01]  /*1a500*/  FSEL R22, R22, -INF , !P0 ;  /* 0xff80000016167808 */ /* 0x000fe20004000000 */
[----:B------:R-:W-:Y:S01]  /*1a510*/  FMUL.FTZ R83, R83, R0 ;  /* 0x0000000053537220 */ /* 0x000fe20000410000 */
[-C--:B------:R-:W-:Y:S02]  /*1a520*/  ISETP.GE.AND P5, PT, R13, R64.reuse, PT ;  /* 0x000000400d00720c */ /* 0x080fe40003fa6270 */
[----:B------:R-:W-:Y:S01]  /*1a530*/  MUFU.TANH R33, R33 ;  /* 0x0000002100217308 */ /* 0x000fe20000002400 */
[----:B------:R-:W-:Y:S02]  /*1a540*/  ISETP.GE.AND P0, PT, R5, R64, PT ;  /* 0x000000400500720c */ /* 0x000fe40003f06270 */
[----:B------:R-:W-:Y:S01]  /*1a550*/  IADD3 R5, R26, -0x1f, RZ ;  /* 0xffffffe11a057810 */ /* 0x000fe20007ffe0ff */
[----:B------:R-:W-:-:S04]  /*1a560*/  FMUL.FTZ R24, R53, R0 ;  /* 0x0000000035187220 */ /* 0x000fc80000410000 */
[----:B------:R-:W3:Y:S01]  /*1a570*/  MUFU.TANH R35, R35 ;  /* 0x0000002300237308 */ /* 0x000ee20000002400 */
[----:B------:R-:W-:Y:S01]  /*1a580*/  FMUL.FTZ R25, R55, R0 ;  /* 0x0000000037197220 */ /* 0x000fe20000410000 */
[----:B------:R-:W-:Y:S02]  /*1a590*/  FSEL R50, R50, -INF , !P5 ;  /* 0xff80000032327808 */ /* 0x000fe40006800000 */
[----:B------:R-:W-:Y:S02]  /*1a5a0*/  FSEL R45, R45, -INF , !P5 ;  /* 0xff8000002d2d7808 */ /* 0x000fe40006800000 */
[----:B------:R-:W-:Y:S02]  /*1a5b0*/  ISETP.GE.AND P5, PT, R5, R64, PT ;  /* 0x000000400500720c */ /* 0x000fe40003fa6270 */
[----:B------:R-:W-:Y:S01]  /*1a5c0*/  MUFU.TANH R183, R81 ;  /* 0x0000005100b77308 */ /* 0x000fe20000002400 */
[C---:B------:R-:W-:Y:S02]  /*1a5d0*/  IADD3 R5, R26.reuse, -0x18, RZ ;  /* 0xffffffe81a057810 */ /* 0x040fe40007ffe0ff */
[----:B------:R-:W-:-:S05]  /*1a5e0*/  IADD3 R13, R26, -0x2f, RZ ;  /* 0xffffffd11a0d7810 */ /* 0x000fca0007ffe0ff */
[----:B------:R-:W4:Y:S01]  /*1a5f0*/  MUFU.TANH R187, R83 ;  /* 0x0000005300bb7308 */ /* 0x000f220000002400 */
[----:B------:R-:W-:Y:S02]  /*1a600*/  IADD3 R7, R26, -0x17, RZ ;  /* 0xffffffe91a077810 */ /* 0x000fe40007ffe0ff */
[----:B--2---:R-:W-:-:S05]  /*1a610*/  FSEL R51, R51, -INF , !P6 ;  /* 0xff80000033337808 */ /* 0x004fca0007000000 */
[----:B------:R-:W-:Y:S01]  /*1a620*/  MUFU.TANH R36, R36 ;  /* 0x0000002400247308 */ /* 0x000fe20000002400 */
[----:B------:R-:W-:Y:S01]  /*1a630*/  FSEL R46, R46, -INF , !P6 ;  /* 0xff8000002e2e7808 */ /* 0x000fe20007000000 */
[----:B------:R-:W-:Y:S01]  /*1a640*/  FMUL.FTZ R80, R80, R0 ;  /* 0x0000000050507220 */ /* 0x000fe20000410000 */
[----:B------:R-:W-:-:S05]  /*1a650*/  ISETP.GE.AND P6, PT, R5, R64, PT ;  /* 0x000000400500720c */ /* 0x000fca0003fc6270 */
[----:B------:R-:W2:Y:S01]  /*1a660*/  MUFU.TANH R37, R37 ;  /* 0x0000002500257308 */ /* 0x000ea20000002400 */
[----:B------:R-:W-:Y:S01]  /*1a670*/  FMUL.FTZ R82, R82, R0 ;  /* 0x0000000052527220 */ /* 0x000fe20000410000 */
[----:B-1----:R-:W-:Y:S02]  /*1a680*/  FSEL R8, R34, -INF , !P4 ;  /* 0xff80000022087808 */ /* 0x002fe40006000000 */
[----:B------:R-:W-:Y:S02]  /*1a690*/  FSEL R5, R32, -INF , !P4 ;  /* 0xff80000020057808 */ /* 0x000fe40006000000 */
[-C--:B------:R-:W-:Y:S02]  /*1a6a0*/  ISETP.GE.AND P3, PT, R13, R64.reuse, PT ;  /* 0x000000400d00720c */ /* 0x080fe40003f66270 */
[----:B------:R-:W-:Y:S01]  /*1a6b0*/  MUFU.TANH R24, R24 ;  /* 0x0000001800187308 */ /* 0x000fe20000002400 */
[----:B------:R-:W-:Y:S01]  /*1a6c0*/  ISETP.GE.AND P4, PT, R7, R64, PT ;  /* 0x000000400700720c */ /* 0x000fe20003f86270 */
[----:B------:R-:W-:Y:S01]  /*1a6d0*/  FMUL.FTZ R34, R75, R0 ;  /* 0x000000004b227220 */ /* 0x000fe20000410000 */
[----:B------:R-:W-:-:S05]  /*1a6e0*/  IADD3 R7, R26, -0x10, RZ ;  /* 0xfffffff01a077810 */ /* 0x000fca0007ffe0ff */
[----:B------:R-:W1:Y:S01]  /*1a6f0*/  MUFU.TANH R25, R25 ;  /* 0x0000001900197308 */ /* 0x000e620000002400 */
[-C--:B------:R-:W-:Y:S01]  /*1a700*/  FMUL.FTZ R84, R84, R0.reuse ;  /* 0x0000000054547220 */ /* 0x080fe20000410000 */
[----:B---3--:R-:W-:Y:S01]  /*1a710*/  FSEL R14, R35, -INF , !P3 ;  /* 0xff800000230e7808 */ /* 0x008fe20005800000 */
[-C--:B------:R-:W-:Y:S01]  /*1a720*/  FMUL.FTZ R85, R85, R0.reuse ;  /* 0x0000000055557220 */ /* 0x080fe20000410000 */
[----:B------:R-:W-:Y:S01]  /*1a730*/  FSEL R4, R33, -INF , !P3 ;  /* 0xff80000021047808 */ /* 0x000fe20005800000 */
[----:B------:R-:W-:Y:S01]  /*1a740*/  FMUL.FTZ R86, R86, R0 ;  /* 0x0000000056567220 */ /* 0x000fe20000410000 */
[----:B------:R-:W-:Y:S01]  /*1a750*/  ISETP.GE.AND P3, PT, R7, R64, PT ;  /* 0x000000400700720c */ /* 0x000fe20003f66270 */
[-C--:B------:R-:W-:Y:S01]  /*1a760*/  FMUL.FTZ R87, R87, R0.reuse ;  /* 0x0000000057577220 */ /* 0x080fe20000410000 */
[----:B------:R-:W-:Y:S01]  /*1a770*/  MUFU.TANH R178, R80 ;  /* 0x0000005000b27308 */ /* 0x000fe20000002400 */
[-C--:B------:R-:W-:Y:S02]  /*1a780*/  FMUL.FTZ R72, R72, R0.reuse ;  /* 0x0000000048487220 */ /* 0x080fe40000410000 */
[----:B------:R-:W-:-:S02]  /*1a790*/  FMUL.FTZ R73, R73, R0 ;  /* 0x0000000049497220 */ /* 0x000fc40000410000 */
[-C--:B------:R-:W-:Y:S02]  /*1a7a0*/  FMUL.FTZ R74, R74, R0.reuse ;  /* 0x000000004a4a7220 */ /* 0x080fe40000410000 */
[-C--:B------:R-:W-:Y:S01]  /*1a7b0*/  FMUL.FTZ R16, R16, R0.reuse ;  /* 0x0000000010107220 */ /* 0x080fe20000410000 */
[----:B------:R-:W3:Y:S01]  /*1a7c0*/  MUFU.TANH R182, R82 ;  /* 0x0000005200b67308 */ /* 0x000ee20000002400 */
[-C--:B------:R-:W-:Y:S02]  /*1a7d0*/  FMUL.FTZ R17, R17, R0.reuse ;  /* 0x0000000011117220 */ /* 0x080fe40000410000 */
[-C--:B------:R-:W-:Y:S02]  /*1a7e0*/  FMUL.FTZ R18, R18, R0.reuse ;  /* 0x0000000012127220 */ /* 0x080fe40000410000 */
[----:B------:R-:W-:Y:S01]  /*1a7f0*/  FMUL.FTZ R19, R19, R0 ;  /* 0x0000000013137220 */ /* 0x000fe20000410000 */
[----:B------:R-:W-:Y:S02]  /*1a800*/  IADD3 R7, R26, -0xf, RZ ;  /* 0xfffffff11a077810 */ /* 0x000fe40007ffe0ff */
[----:B------:R-:W-:Y:S01]  /*1a810*/  MUFU.TANH R180, R84 ;  /* 0x0000005400b47308 */ /* 0x000fe20000002400 */
[----:B----4-:R-:W-:-:S02]  /*1a820*/  FSEL R187, R187, -INF , !P5 ;  /* 0xff800000bbbb7808 */ /* 0x010fc40006800000 */
[----:B------:R-:W-:Y:S02]  /*1a830*/  FSEL R183, R183, -INF , !P5 ;  /* 0xff800000b7b77808 */ /* 0x000fe40006800000 */
[----:B--2---:R-:W-:Y:S02]  /*1a840*/  FSEL R13, R37, -INF , !P2 ;  /* 0xff800000250d7808 */ /* 0x004fe40005000000 */
[----:B------:R-:W-:Y:S01]  /*1a850*/  FSEL R9, R36, -INF , !P2 ;  /* 0xff80000024097808 */ /* 0x000fe20005000000 */
[----:B------:R-:W-:Y:S01]  /*1a860*/  MUFU.TANH R185, R85 ;  /* 0x0000005500b97308 */ /* 0x000fe20000002400 */
[----:B------:R-:W-:Y:S02]  /*1a870*/  ISETP.GE.AND P5, PT, R165, 0x2, PT ;  /* 0x00000002a500780c */ /* 0x000fe40003fa6270 */
[----:B------:R-:W-:Y:S02]  /*1a880*/  ISETP.GE.AND P2, PT, R7, R64, PT ;  /* 0x000000400700720c */ /* 0x000fe40003f46270 */
[----:B------:R-:W-:-:S03]  /*1a890*/  IADD3 R7, R26, -0x8, RZ ;  /* 0xfffffff81a077810 */ /* 0x000fc60007ffe0ff */
[----:B------:R-:W2:Y:S01]  /*1a8a0*/  MUFU.TANH R186, R86 ;  /* 0x0000005600ba7308 */ /* 0x000ea20000002400 */
[----:B-1----:R-:W-:-:S07]  /*1a8b0*/  FSEL R12, R25, -INF , !P1 ;  /* 0xff800000190c7808 */ /* 0x002fce0004800000 */
[----:B------:R-:W1:Y:S01]  /*1a8c0*/  MUFU.TANH R191, R87 ;  /* 0x0000005700bf7308 */ /* 0x000e620000002400 */
[----:B------:R-:W-:-:S07]  /*1a8d0*/  FSEL R2, R24, -INF , !P1 ;  /* 0xff80000018027808 */ /* 0x000fce0004800000 */
[----:B------:R-:W-:Y:S01]  /*1a8e0*/  MUFU.TANH R194, R72 ;  /* 0x0000004800c27308 */ /* 0x000fe20000002400 */
[----:B------:R-:W-:-:S07]  /*1a8f0*/  ISETP.GE.AND P1, PT, R7, R64, PT ;  /* 0x000000400700720c */ /* 0x000fce0003f26270 */
[----:B------:R-:W-:Y:S08]  /*1a900*/  MUFU.TANH R192, R73 ;  /* 0x0000004900c07308 */ /* 0x000ff00000002400 */
[----:B------:R-:W4:Y:S08]  /*1a910*/  MUFU.TANH R190, R74 ;  /* 0x0000004a00be7308 */ /* 0x000f300000002400 */
[----:B------:R-:W1:Y:S08]  /*1a920*/  MUFU.TANH R34, R34 ;  /* 0x0000002200227308 */ /* 0x000e700000002400 */
[----:B------:R-:W-:Y:S08]  /*1a930*/  MUFU.TANH R195, R16 ;  /* 0x0000001000c37308 */ /* 0x000ff00000002400 */
[----:B------:R-:W1:Y:S08]  /*1a940*/  MUFU.TANH R33, R18 ;  /* 0x0000001200217308 */ /* 0x000e700000002400 */
[----:B------:R-:W1:Y:S08]  /*1a950*/  MUFU.TANH R32, R19 ;  /* 0x0000001300207308 */ /* 0x000e700000002400 */
[----:B------:R-:W1:Y:S01]  /*1a960*/  MUFU.TANH R193, R17 ;  /* 0x0000001100c17308 */ /* 0x000e620000002400 */
[----:B------:R-:W-:-:S02]  /*1a970*/  IADD3 R7, R26, -0x7, RZ ;  /* 0xfffffff91a077810 */ /* 0x000fc40007ffe0ff */
[----:B---3--:R-:W-:Y:S02]  /*1a980*/  FSEL R182, R182, -INF , !P0 ;  /* 0xff800000b6b67808 */ /* 0x008fe40004000000 */
[----:B------:R-:W-:Y:S01]  /*1a990*/  FSEL R178, R178, -INF , !P0 ;  /* 0xff800000b2b27808 */ /* 0x000fe20004000000 */
[----:B------:R-:W-:Y:S01]  /*1a9a0*/  BSSY B1, `(.L_x_1411) ;  /* 0x00000e2000017945 */ /* 0x000fe20003800000 */
[----:B------:R-:W-:Y:S02]  /*1a9b0*/  ISETP.GE.AND P0, PT, R7, R64, PT ;  /* 0x000000400700720c */ /* 0x000fe40003f06270 */
[C---:B------:R-:W-:Y:S02]  /*1a9c0*/  IADD3 R223, R227.reuse, 0x800, RZ ;  /* 0x00000800e3df7810 */ /* 0x040fe40007ffe0ff */
[C---:B------:R-:W-:Y:S02]  /*1a9d0*/  IADD3 R222, R227.reuse, 0x1000, RZ ;  /* 0x00001000e3de7810 */ /* 0x040fe40007ffe0ff */
[----:B------:R-:W-:-:S02]  /*1a9e0*/  IADD3 R221, R227, 0x1800, RZ ;  /* 0x00001800e3dd7810 */ /* 0x000fc40007ffe0ff */
[C---:B------:R-:W-:Y:S02]  /*1a9f0*/  IADD3 R219, R227.reuse, 0x2000, RZ ;  /* 0x00002000e3db7810 */ /* 0x040fe40007ffe0ff */
[C---:B------:R-:W-:Y:S02]  /*1aa00*/  IADD3 R218, R227.reuse, 0x2800, RZ ;  /* 0x00002800e3da7810 */ /* 0x040fe40007ffe0ff */
[C---:B------:R-:W-:Y:S02]  /*1aa10*/  IADD3 R217, R227.reuse, 0x3000, RZ ;  /* 0x00003000e3d97810 */ /* 0x040fe40007ffe0ff */
        /* <DEDUP_REMOVED lines=9> */
[----:B--2---:R-:W-:Y:S02]  /*1aab0*/  FSEL R186, R186, -INF , !P6 ;  /* 0xff800000baba7808 */ /* 0x004fe40007000000 */
[----:B------:R-:W-:Y:S02]  /*1aac0*/  FSEL R180, R180, -INF , !P6 ;  /* 0xff800000b4b47808 */ /* 0x000fe40007000000 */
[----:B-1----:R-:W-:Y:S02]  /*1aad0*/  FSEL R191, R191, -INF , !P4 ;  /* 0xff800000bfbf7808 */ /* 0x002fe40006000000 */
[----:B------:R-:W-:Y:S02]  /*1aae0*/  FSEL R185, R185, -INF , !P4 ;  /* 0xff800000b9b97808 */ /* 0x000fe40006000000 */
[----:B----4-:R-:W-:Y:S02]  /*1aaf0*/  FSEL R190, R190, -INF , !P3 ;  /* 0xff800000bebe7808 */ /* 0x010fe40005800000 */
        /* <DEDUP_REMOVED lines=16> */
[----:B------:R-:W-:Y:S02]  /*1ac00*/  IABS R0, R16 ;  /* 0x0000001000007213 */ /* 0x000fe40000000000 */
[-C--:B--2---:R-:W-:Y:S02]  /*1ac10*/  IABS R10, R18.reuse ;  /* 0x00000012000a7213 */ /* 0x084fe40000000000 */
[-C--:B------:R-:W-:Y:S02]  /*1ac20*/  IABS R7, R18.reuse ;  /* 0x0000001200077213 */ /* 0x080fe40000000000 */
[----:B------:R-:W1:Y:S01]  /*1ac30*/  I2F.RP R17, R10 ;  /* 0x0000000a00117306 */ /* 0x000e620000209400 */
[----:B------:R-:W-:-:S02]  /*1ac40*/  LOP3.LUT R3, R3, R18, RZ, 0x3c, !PT ;  /* 0x0000001203037212 */ /* 0x000fc400078e3cff */
[----:B------:R-:W-:Y:S01]  /*1ac50*/  IMAD.MOV R7, RZ, RZ, -R7 ;  /* 0x000000ffff077224 */ /* 0x000fe200078e0a07 */
[----:B------:R-:W-:Y:S02]  /*1ac60*/  LOP3.LUT R16, R16, R18, RZ, 0x3c, !PT ;  /* 0x0000001210107212 */ /* 0x000fe400078e3cff */
[----:B------:R-:W-:Y:S02]  /*1ac70*/  ISETP.GE.AND P2, PT, R3, RZ, PT ;  /* 0x000000ff0300720c */ /* 0x000fe40003f46270 */
[----:B------:R-:W-:Y:S01]  /*1ac80*/  ISETP.GE.AND P0, PT, R16, RZ, PT ;  /* 0x000000ff1000720c */ /* 0x000fe20003f06270 */
        /* <DEDUP_REMOVED lines=8> */
[----:B------:R-:W-:-:S04]  /*1ad10*/  IMAD.HI.U32 R11, R11, R0, RZ ;  /* 0x000000000b0b7227 */ /* 0x000fc800078e00ff */
[-C--:B------:R-:W-:Y:S01]  /*1ad20*/  IMAD R19, R17, R7.reuse, R6 ;  /* 0x0000000711137224 */ /* 0x080fe200078e0206 */
[----:B------:R-:W-:Y:S01]  /*1ad30*/  LOP3.LUT R6, RZ, R18, RZ, 0x33, !PT ;  /* 0x00000012ff067212 */ /* 0x000fe200078e33ff */
        /* <DEDUP_REMOVED lines=9> */
[----:B------:R-:W-:-:S07]  /*1add0*/  ISETP.NE.AND P1, PT, R18, RZ, PT ;  /* 0x000000ff1200720c */ /* 0x000fce0003f25270 */
[----:B------:R-:W-:Y:S02]  /*1ade0*/  @P6 IADD3 R17, R17, 0x1, RZ ;  /* 0x0000000111116810 */ /* 0x000fe40007ffe0ff */
[----:B------:R-:W-:-:S03]  /*1adf0*/  @P4 IADD3 R11, R11, 0x1, RZ ;  /* 0x000000010b0b4810 */ /* 0x000fc60007ffe0ff */
[----:B------:R-:W-:Y:S02]  /*1ae00*/  @!P2 IMAD.MOV R17, RZ, RZ, -R17 ;  /* 0x000000ffff11a224 */ /* 0x000fe400078e0a11 */
[----:B------:R-:W-:-:S03]  /*1ae10*/  @!P0 IMAD.MOV R11, RZ, RZ, -R11 ;  /* 0x000000ffff0b8224 */ /* 0x000fc600078e0a0b */
[C---:B------:R-:W-:Y:S02]  /*1ae20*/  SEL R7, R6.reuse, R17, !P1 ;  /* 0x0000001106077207 */ /* 0x040fe40004800000 */
[----:B------:R-:W-:Y:S01]  /*1ae30*/  SEL R6, R6, R11, !P1 ;  /* 0x0000000b06067207 */ /* 0x000fe20004800000 */
[----:B------:R-:W2:Y:S02]  /*1ae40*/  LD.E.64 R16, [R20.64+0x20] ;  /* 0x0000200614107980 */ /* 0x000ea4000c101b00 */
[C-C-:B------:R-:W-:Y:S02]  /*1ae50*/  IMAD.WIDE R26, R7.reuse, 0x4, R248.reuse ;  /* 0x00000004071a7825 */ /* 0x140fe400078e02f8 */
[----:B------:R-:W3:Y:S02]  /*1ae60*/  LD.E.64 R10, [R20.64+0x38] ;  /* 0x00003806140a7980 */ /* 0x000ee4000c101b00 */
[----:B------:R-:W-:Y:S02]  /*1ae70*/  IMAD.WIDE R24, R6, 0x4, R248 ;  /* 0x0000000406187825 */ /* 0x000fe400078e02f8 */
[----:B------:R-:W4:Y:S04]  /*1ae80*/  LD.E R3, [R26.64] ;  /* 0x000000061a037980 */ /* 0x000f28000c101900 */
[----:B------:R-:W4:Y:S01]  /*1ae90*/  LD.E R0, [R24.64] ;  /* 0x0000000618007980 */ /* 0x000f22000c101900 */
[----:B------:R-:W-:-:S05]  /*1aea0*/  IADD3 R7, R7, -R6, RZ ;  /* 0x8000000607077210 */ /* 0x000fca0007ffe0ff */
[----:B------:R-:W-:-:S05]  /*1aeb0*/  IMAD R18, R18, R7, -0x40 ;  /* 0xffffffc012127424 */ /* 0x000fca00078e0207 */
[----:B------:R-:W-:Y:S01]  /*1aec0*/  SHF.R.S32.HI R7, RZ, 0x1f, R18 ;  /* 0x0000001fff077819 */ /* 0x000fe20000011412 */
[-C--:B---3--:R-:W-:Y:S02]  /*1aed0*/  IMAD R6, R11, R18.reuse, RZ ;  /* 0x000000120b067224 */ /* 0x088fe400078e02ff */
[----:B------:R-:W-:-:S04]  /*1aee0*/  IMAD.WIDE.U32 R18, R10, R18, RZ ;  /* 0x000000120a127225 */ /* 0x000fc800078e00ff */
[----:B----4-:R-:W-:Y:S02]  /*1aef0*/  IMAD.IADD R0, R0, 0x1, -R3 ;  /* 0x0000000100007824 */ /* 0x010fe400078e0a03 */
[----:B------:R-:W-:Y:S02]  /*1af00*/  IMAD R6, R10, R7, R6 ;  /* 0x000000070a067224 */ /* 0x000fe400078e0206 */
[----:B--2---:R-:W-:Y:S01]  /*1af10*/  IMAD R3, R17, R0, RZ ;  /* 0x0000000011037224 */ /* 0x004fe200078e02ff */
[----:B------:R-:W-:Y:S01]  /*1af20*/  SHF.R.S32.HI R7, RZ, 0x1f, R0 ;  /* 0x0000001fff077819 */ /* 0x000fe20000011400 */
[----:B------:R-:W-:-:S04]  /*1af30*/  IMAD.IADD R19, R19, 0x1, R6 ;  /* 0x0000000113137824 */ /* 0x000fc800078e0206 */
[----:B------:R-:W-:Y:S02]  /*1af40*/  IMAD R3, R16, R7, R3 ;  /* 0x0000000710037224 */ /* 0x000fe400078e0203 */
[----:B------:R-:W-:-:S04]  /*1af50*/  IMAD.WIDE.U32 R16, R0, R16, R18 ;  /* 0x0000001000107225 */ /* 0x000fc800078e0012 */
[----:B------:R-:W-:Y:S01]  /*1af60*/  IMAD.MOV.U32 R0, RZ, RZ, R16 ;  /* 0x000000ffff007224 */ /* 0x000fe200078e0010 */
[----:B------:R-:W-:Y:S01]  /*1af70*/  IADD3 R3, R17, R3, RZ ;  /* 0x0000000311037210 */ /* 0x000fe20007ffe0ff */
[----:B------:R-:W-:Y:S05]  /*1af80*/  BRA `(.L_x_1415) ;  /* 0x0000003000007947 */ /* 0x000fea0003800000 */
.L_x_1414:
[----:B------:R-:W2:Y:S02]  /*1af90*/  LD.E R0, [R20.64+0x38] ;  /* 0x0000380614007980 */ /* 0x000ea4000c101900 */
[----:B--2---:R-:W-:-:S04]  /*1afa0*/  LEA R0, -R0, RZ, 0x6 ;  /* 0x000000ff00007211 */ /* 0x004fc800078e31ff */
[----:B------:R-:W-:Y:S02]  /*1afb0*/  SHF.R.S32.HI R3, RZ, 0x1f, R0 ;  /* 0x0000001fff037819 */ /* 0x000fe40000011400 */
.L_x_1415:
[----:B------:R-:W-:Y:S05]  /*1afc0*/  BSYNC B0 ;  /* 0x0000000000007941 */ /* 0x000fea0003800000 */
.L_x_1413:
[C---:B------:R-:W-:Y:S02]  /*1afd0*/  LOP3.LUT P3, RZ, R250.reuse, 0x4, RZ, 0xc0, !PT ;  /* 0x00000004faff7812 */ /* 0x040fe4000786c0ff */
[----:B------:R-:W-:Y:S02]  /*1afe0*/  LOP3.LUT P4, RZ, R250, 0x2, RZ, 0xc0, !PT ;  /* 0x00000002faff7812 */ /* 0x000fe4000788c0ff */
[----:B------:R-:W-:Y:S02]  /*1aff0*/  IADD3 R173, P1, R0, R172, RZ ;  /* 0x000000ac00ad7210 */ /* 0x000fe40007f3e0ff */
[C---:B------:R-:W-:Y:S02]  /*1b000*/  LOP3.LUT P2, RZ, R250.reuse, 0x8, RZ, 0xc0, !PT ;  /* 0x00000008faff7812 */ /* 0x040fe4000784c0ff */
[----:B------:R-:W-:Y:S01]  /*1b010*/  LOP3.LUT P6, RZ, R250, 0x1, RZ, 0xc0, !PT ;  /* 0x00000001faff7812 */ /* 0x000fe200078cc0ff */
[----:B------:R-:W-:Y:S01]  /*1b020*/  IMAD.X R168, R3, 0x1, R169, P1 ;  /* 0x0000000103a87824 */ /* 0x000fe200008e06a9 */
[----:B------:R-:W-:-:S03]  /*1b030*/  LEA R18, P0, R0, R240, 0x1 ;  /* 0x000000f000127211 */ /* 0x000fc600078008ff */
[CC--:B------:R-:W-:Y:S02]  /*1b040*/  @P3 LEA R6, P1, R173.reuse, R174.reuse, 0x1 ;  /* 0x000000aead063211 */ /* 0x0c0fe400078208ff */
[C---:B------:R-:W-:Y:S02]  /*1b050*/  LEA.HI.X R19, R0.reuse, R239, R3, 0x1, P0 ;  /* 0x000000ef00137211 */ /* 0x040fe400000f0c03 */
[C---:B------:R-:W-:Y:S02]  /*1b060*/  @P3 LEA.HI.X R7, R173.reuse, R175, R168, 0x1, P1 ;  /* 0x000000afad073211 */ /* 0x040fe400008f0ca8 */
[----:B------:R-:W-:Y:S02]  /*1b070*/  IADD3 R0, P1, R0, R237, RZ ;  /* 0x000000ed00007210 */ /* 0x000fe40007f3e0ff */
[-C--:B------:R-:W-:Y:S01]  /*1b080*/  @P4 LEA R16, P0, R173, R174.reuse, 0x1 ;  /* 0x000000aead104211 */ /* 0x080fe200078008ff */
        /* <DEDUP_REMOVED lines=8> */
[CC--:B------:R-:W-:Y:S01]  /*1b110*/  @P6 LEA R36, P1, R0.reuse, R240.reuse, 0x1 ;  /* 0x000000f000246211 */ /* 0x0c0fe200078208ff */
        /* <DEDUP_REMOVED lines=14> */
[C-C-:B------:R-:W-:Y:S01]  /*1b200*/  @P3 LEA.HI.X R29, R0.reuse, R239, R3.reuse, 0x1, P1 ;  /* 0x000000ef001d3211 */ /* 0x140fe200008f0c03 */
[----:B------:R1:W-:Y:S01]  /*1b210*/  @!P3 STS.128 [R247+0xc000], RZ ;  /* 0x00c000fff700b388 */ /* 0x0003e20000000c00 */
[CC--:B------:R-:W-:Y:S02]  /*1b220*/  @P2 LEA R26, P0, R0.reuse, R240.reuse, 0x1 ;  /* 0x000000f0001a2211 */ /* 0x0c0fe400078008ff */
        /* <DEDUP_REMOVED lines=18> */
[C-C-:B------:R-:W-:Y:S02]  /*1b350*/  @P3 LEA.HI.X R41, R10.reuse, R239, R3.reuse, 0x1, P1 ;  /* 0x000000ef0a293211 */ /* 0x140fe400008f0c03 */
[CC--:B------:R-:W-:Y:S01]  /*1b360*/  @P2 LEA R38, P0, R10.reuse, R240.reuse, 0x1 ;  /* 0x000000f00a262211 */ /* 0x0c0fe200078008ff */
        /* <DEDUP_REMOVED lines=17> */
[CCC-:B------:R-:W-:Y:S01]  /*1b480*/  @P4 LEA.HI.X R55, R0.reuse, R239.reuse, R3.reuse, 0x1, P0 ;  /* 0x000000ef00374211 */ /* 0x1c0fe200000f0c03 */
        /* <DEDUP_REMOVED lines=51> */
.L_x_1412:
[----:B------:R-:W-:Y:S05]  /*1b7c0*/  BSYNC B1 ;  /* 0x0000000000017941 */ /* 0x000fea0003800000 */
.L_x_1411:
[----:B------:R-:W2:Y:S01]  /*1b7d0*/  LD.E R184, [R20.64+0xdc] ;  /* 0x0000dc0614b87980 */ /* 0x000ea2000c101900 */
[----:B------:R-:W-:-:S02]  /*1b7e0*/  FMNMX.FTZ R0, R15, R22, !PT ;  /* 0x000000160f007209 */ /* 0x000fc40007810000 */
[----:B-1----:R-:W-:Y:S02]  /*1b7f0*/  FMNMX.FTZ R7, R23, R44, !PT ;  /* 0x0000002c17077209 */ /* 0x002fe40007810000 */
[----:B------:R-:W-:Y:S02]  /*1b800*/  FMNMX.FTZ R3, R45, R0, !PT ;  /* 0x000000002d037209 */ /* 0x000fe40007810000 */
[----:B------:R-:W-:Y:S02]  /*1b810*/  SHF.L.U32 R234, R48, 0x1, RZ ;  /* 0x0000000130ea7819 */ /* 0x000fe400000006ff */
[----:B------:R-:W-:Y:S02]  /*1b820*/  FMNMX.FTZ R0, R46, R3, !PT ;  /* 0x000000032e007209 */ /* 0x000fe40007810000 */
[----:B------:R-:W-:Y:S01]  /*1b830*/  LEA R233, R49, R234, 0x1 ;  /* 0x000000ea31e97211 */ /* 0x000fe200078e08ff */
[----:B------:R-:W-:Y:S01]  /*1b840*/  LDSM.16.MT88.4 R156, [R234+0x10000] ;  /* 0x01000000ea9c783b */ /* 0x000fe20000004200 */
[----:B------:R-:W-:-:S02]  /*1b850*/  FMNMX.FTZ R3, R5, R0, !PT ;  /* 0x0000000005037209 */ /* 0x000fc40007810000 */
[C---:B------:R-:W-:Y:S01]  /*1b860*/  LEA R232, R47.reuse, R234, 0x1 ;  /* 0x000000ea2fe87211 */ /* 0x040fe200078e08ff */
[----:B------:R-:W-:Y:S01]  /*1b870*/  LDSM.16.MT88.4 R148, [R233+0x10000] ;  /* 0x01000000e994783b */ /* 0x000fe20000004200 */
[----:B------:R-:W-:Y:S02]  /*1b880*/  FMNMX.FTZ R0, R4, R3, !PT ;  /* 0x0000000304007209 */ /* 0x000fe40007810000 */
[----:B------:R-:W-:Y:S01]  /*1b890*/  LEA R231, R47, R233, 0x1 ;  /* 0x000000e92fe77211 */ /* 0x000fe200078e08ff */
        /* <DEDUP_REMOVED lines=36> */
[----:B------:R-:W-:Y:S03]  /*1bae0*/  LDSM.16.MT88.4 R16, [R233+0x10800] ;  /* 0x01080000e910783b */ /* 0x000fe60000004200 */
[----:B------:R-:W-:Y:S01]  /*1baf0*/  FMNMX.FTZ R11, R32, R11, !PT ;  /* 0x0000000b200b7209 */ /* 0x000fe20007810000 */
[----:B------:R-:W-:Y:S04]  /*1bb00*/  LDSM.16.MT88.4 R24, [R234+0x12800] ;  /* 0x01280000ea18783b */ /* 0x000fe80000004200 */
[----:B------:R-:W3:Y:S04]  /*1bb10*/  SHFL.BFLY PT, R0, R11, 0x2, 0x1f ;  /* 0x0c401f000b007f89 */ /* 0x000ee800000e0000 */
[----:B------:R-:W-:Y:S01]  /*1bb20*/  LDSM.16.MT88.4 R28, [R232+0x10800] ;  /* 0x01080000e81c783b */ /* 0x000fe20000004200 */
[----:B-1----:R-:W-:-:S05]  /*1bb30*/  FMNMX.FTZ R7, R6, R7, !PT ;  /* 0x0000000706077209 */ /* 0x002fca0007810000 */
[----:B------:R-:W1:Y:S01]  /*1bb40*/  SHFL.BFLY PT, R164, R7, 0x1, 0x1f ;  /* 0x0c201f0007a47f89 */ /* 0x000e6200000e0000 */
[----:B---3--:R-:W-:-:S05]  /*1bb50*/  FMNMX.FTZ R0, R11, R0, !PT ;  /* 0x000000000b007209 */ /* 0x008fca0007810000 */
[----:B------:R-:W3:Y:S01]  /*1bb60*/  SHFL.BFLY PT, R3, R0, 0x1, 0x1f ;  /* 0x0c201f0000037f89 */ /* 0x000ee200000e0000 */
[----:B-1----:R-:W-:-:S04]  /*1bb70*/  FMNMX.FTZ R164, R7, R164, !PT ;  /* 0x000000a407a47209 */ /* 0x002fc80007810000 */
[----:B------:R-:W-:Y:S02]  /*1bb80*/  FSETP.NEU.FTZ.AND P0, PT, R164, -INF , PT ;  /* 0xff800000a400780b */ /* 0x000fe40003f1d000 */
[----:B---3--:R-:W-:Y:S01]  /*1bb90*/  FMNMX.FTZ R3, R0, R3, !PT ;  /* 0x0000000300037209 */ /* 0x008fe20007810000 */
[----:B--2---:R-:W-:-:S04]  /*1bba0*/  FMUL.FTZ R197, R184, R164 ;  /* 0x000000a4b8c57220 */ /* 0x004fc80000410000 */
[----:B------:R-:W-:Y:S01]  /*1bbb0*/  FMUL.FTZ R35, R184, R3 ;  /* 0x00000003b8237220 */ /* 0x000fe20000410000 */
        /* <DEDUP_REMOVED lines=9> */
[-CC-:B------:R-:W-:Y:S01]  /*1bc50*/  FFMA.FTZ R181, R44, R184.reuse, -R35.reuse ;  /* 0x000000b82cb57223 */ /* 0x180fe20000010823 */
[----:B------:R-:W-:Y:S01]  /*1bc60*/  LDSM.16.MT88.4 R20, [R231+0x12800] ;  /* 0x01280000e714783b */ /* 0x000fe20000004200 */
[----:B------:R-:W-:-:S02]  /*1bc70*/  FFMA.FTZ R176, R50, R184, -R35 ;  /* 0x000000b832b07223 */ /* 0x000fc40000010823 */
[-C--:B------:R-:W-:Y:S01]  /*1bc80*/  FFMA.FTZ R171, R51, R184.reuse, -R35 ;  /* 0x000000b833ab7223 */ /* 0x080fe20000010823 */
[----:B------:R-:W1:Y:S01]  /*1bc90*/  MUFU.EX2 R172, R172 ;  /* 0x000000ac00ac7308 */ /* 0x000e620000000800 */
[----:B------:R-:W2:Y:S01]  /*1bca0*/  LDSM.16.MT88.4 R48, [R233+0x12000] ;  /* 0x01200000e930783b */ /* 0x000ea20000004200 */
[-CC-:B------:R-:W-:Y:S02]  /*1bcb0*/  FFMA.FTZ R175, R5, R184.reuse, -R197.reuse ;  /* 0x000000b805af7223 */ /* 0x180fe400000108c5 */
[-CC-:B------:R-:W-:Y:S02]  /*1bcc0*/  FFMA.FTZ R168, R4, R184.reuse, -R197.reuse ;  /* 0x000000b804a87223 */ /* 0x180fe400000108c5 */
[----:B------:R-:W3:Y:S01]  /*1bcd0*/  LDSM.16.MT88.4 R4, [R231+0x16000] ;  /* 0x01600000e704783b */ /* 0x000ee20000004200 */
[-C--:B------:R-:W-:Y:S01]  /*1bce0*/  FFMA.FTZ R169, R9, R184.reuse, -R197 ;  /* 0x000000b809a97223 */ /* 0x080fe200000108c5 */
[----:B------:R-:W-:Y:S01]  /*1bcf0*/  MUFU.EX2 R177, R177 ;  /* 0x000000b100b17308 */ /* 0x000fe20000000800 */
[----:B------:R-:W-:-:S02]  /*1bd00*/  FFMA.FTZ R173, R8, R184, -R35 ;  /* 0x000000b808ad7223 */ /* 0x000fc40000010823 */
[----:B------:R-:W4:Y:S01]  /*1bd10*/  LDSM.16.MT88.4 R8, [R234+0x10800] ;  /* 0x01080000ea08783b */ /* 0x000f220000004200 */
[-C--:B------:R-:W-:Y:S02]  /*1bd20*/  FFMA.FTZ R2, R2, R184.reuse, -R197 ;  /* 0x000000b802027223 */ /* 0x080fe400000108c5 */
[-CC-:B------:R-:W-:Y:S02]  /*1bd30*/  FFMA.FTZ R166, R14, R184.reuse, -R35.reuse ;  /* 0x000000b80ea67223 */ /* 0x180fe40000010823 */
[----:B------:R-:W5:Y:S01]  /*1bd40*/  MUFU.EX2 R170, R170 ;  /* 0x000000aa00aa7308 */ /* 0x000f620000000800 */
[----:B-1----:R-:W-:Y:S01]  /*1bd50*/  F2FP.PACK_AB R128, R172, R179 ;  /* 0x000000b3ac80723e */ /* 0x002fe200000000ff */
[-CC-:B------:R-:W-:Y:S02]  /*1bd60*/  FFMA.FTZ R167, R13, R184.reuse, -R35.reuse ;  /* 0x000000b80da77223 */ /* 0x180fe40000010823 */
[-C--:B------:R-:W-:Y:S02]  /*1bd70*/  FFMA.FTZ R0, R12, R184.reuse, -R35 ;  /* 0x000000b80c007223 */ /* 0x080fe40000010823 */
[----:B------:R-:W1:Y:S01]  /*1bd80*/  LDSM.16.MT88.4 R12, [R231+0x10800] ;  /* 0x01080000e70c783b */ /* 0x000e620000004200 */
[-CC-:B------:R-:W-:Y:S01]  /*1bd90*/  FFMA.FTZ R178, R178, R184.reuse, -R197.reuse ;  /* 0x000000b8b2b27223 */ /* 0x180fe200000108c5 */
[----:B------:R-:W-:Y:S01]  /*1bda0*/  MUFU.EX2 R174, R174 ;  /* 0x000000ae00ae7308 */ /* 0x000fe20000000800 */
[----:B------:R-:W-:-:S02]  /*1bdb0*/  FFMA.FTZ R183, R183, R184, -R197 ;  /* 0x000000b8b7b77223 */ /* 0x000fc400000108c5 */
[-CC-:B------:R-:W-:Y:S02]  /*1bdc0*/  FFMA.FTZ R180, R180, R184.reuse, -R197.reuse ;  /* 0x000000b8b4b47223 */ /* 0x180fe400000108c5 */
[-C--:B------:R-:W-:Y:S02]  /*1bdd0*/  FFMA.FTZ R185, R185, R184.reuse, -R197 ;  /* 0x000000b8b9b97223 */ /* 0x080fe400000108c5 */
[-CC-:B------:R-:W-:Y:S01]  /*1bde0*/  FFMA.FTZ R182, R182, R184.reuse, -R35.reuse ;  /* 0x000000b8b6b67223 */ /* 0x180fe20000010823 */
[----:B------:R-:W2:Y:S01]  /*1bdf0*/  MUFU.EX2 R181, R181 ;  /* 0x000000b500b57308 */ /* 0x000ea20000000800 */
[----:B-----5:R-:W-:Y:S01]  /*1be00*/  F2FP.PACK_AB R130, R170, R177 ;  /* 0x000000b1aa82723e */ /* 0x020fe200000000ff */
        /* <DEDUP_REMOVED lines=8> */
[----:B------:R-:W5:Y:S01]  /*1be90*/  MUFU.EX2 R171, R171 ;  /* 0x000000ab00ab7308 */ /* 0x000f620000000800 */
        /* <DEDUP_REMOVED lines=10> */
[----:B-----5:R-:W-:Y:S01]  /*1bf40*/  F2FP.PACK_AB R131, R171, R176 ;  /* 0x000000b0ab83723e */ /* 0x020fe200000000ff */
[----:B------:R-:W2:Y:S01]  /*1bf50*/  MUFU.EX2 R168, R168 ;  /* 0x000000a800a87308 */ /* 0x000ea20000000800 */
[----:B------:R-:W-:-:S02]  /*1bf60*/  FADD.FTZ R176, R176, R181 ;  /* 0x000000b5b0b07221 */ /* 0x000fc40000010000 */
        /* <DEDUP_REMOVED lines=54> */
[C---:B---3--:R-:W-:Y:S07]  /*1c2d0*/  HMMA.16816.F32 R124, R128.reuse, R4, RZ ;  /* 0x00000004807c723c */ /* 0x048fee00000018ff */
[----:B--2---:R-:W-:Y:S01]  /*1c2e0*/  F2FP.PACK_AB R4, R168, R175 ;  /* 0x000000afa804723e */ /* 0x004fe200000000ff */
[----:B------:R-:W-:Y:S01]  /*1c2f0*/  HMMA.16816.F32 R128, R128, R6, RZ ;  /* 0x000000068080723c */ /* 0x000fe200000018ff */
[----:B-----5:R-:W-:Y:S01]  /*1c300*/  F2FP.PACK_AB R5, R166, R173 ;  /* 0x000000ada605723e */ /* 0x020fe200000000ff */
[----:B------:R-:W-:-:S02]  /*1c310*/  FADD.FTZ R175, R175, R170 ;  /* 0x000000aaafaf7221 */ /* 0x000fc40000010000 */
[----:B------:R-:W-:Y:S02]  /*1c320*/  FADD.FTZ R173, R173, R176 ;  /* 0x000000b0adad7221 */ /* 0x000fe40000010000 */
[----:B------:R-:W-:Y:S01]  /*1c330*/  FADD.FTZ R168, R168, R175 ;  /* 0x000000afa8a87221 */ /* 0x000fe20000010000 */
[----:B------:R-:W-:Y:S01]  /*1c340*/  F2FP.PACK_AB R6, R2, R169 ;  /* 0x000000a90206723e */ /* 0x000fe200000000ff */
[----:B------:R-:W-:Y:S01]  /*1c350*/  FADD.FTZ R166, R166, R173 ;  /* 0x000000ada6a67221 */ /* 0x000fe20000010000 */
[----:B-1----:R-:W-:Y:S01]  /*1c360*/  F2FP.PACK_AB R7, R0, R167 ;  /* 0x000000a70007723e */ /* 0x002fe200000000ff */
[----:B------:R-:W-:Y:S02]  /*1c370*/  FADD.FTZ R169, R169, R168 ;  /* 0x000000a8a9a97221 */ /* 0x000fe40000010000 */
[----:B------:R-:W-:Y:S02]  /*1c380*/  FADD.FTZ R167, R167, R166 ;  /* 0x000000a6a7a77221 */ /* 0x000fe40000010000 */
[----:B------:R-:W-:-:S02]  /*1c390*/  FADD.FTZ R169, R2, R169 ;  /* 0x000000a902a97221 */ /* 0x000fc40000010000 */
[----:B----4-:R-:W-:Y:S01]  /*1c3a0*/  HMMA.16816.F32 R160, R4, R8, R160 ;  /* 0x0000000804a0723c */ /* 0x010fe200000018a0 */
        /* <DEDUP_REMOVED lines=41> */
[----:B------:R-:W5:Y:S07]  /*1c640*/  LDSM.16.MT88.4 R24, [R233+0x11000] ;  /* 0x01100000e918783b */ /* 0x000f6e0000004200 */
[C---:B----4-:R-:W-:Y:S08]  /*1c650*/  HMMA.16816.F32 R100, R4.reuse, R20, R100 ;  /* 0x000000140464723c */ /* 0x050ff00000001864 */
[C---:B------:R-:W-:Y:S01]  /*1c660*/  HMMA.16816.F32 R104, R4.reuse, R22, R104 ;  /* 0x000000160468723c */ /* 0x040fe20000001868 */
[----:B------:R-:W4:Y:S07]  /*1c670*/  LDSM.16.MT88.4 R20, [R231+0x11000] ;  /* 0x01100000e714783b */ /* 0x000f2e0000004200 */
[C---:B--2---:R-:W-:Y:S08]  /*1c680*/  HMMA.16816.F32 R124, R4.reuse, R16, R124 ;  /* 0x00000010047c723c */ /* 0x044ff0000000187c */
        /* <DEDUP_REMOVED lines=74> */
[----:B------:R-:W-:-:S03]  /*1cb30*/  FADD.FTZ R251, R251, R196 ;  /* 0x000000c4fbfb7221 */ /* 0x000fc60000010000 */
[----:B------:R-:W-:Y:S02]  /*1cb40*/  STL [R1], R0 ;  /* 0x0000000001007387 */ /* 0x000fe40000100800 */
[C---:B------:R-:W-:Y:S02]  /*1cb50*/  HMMA.16816.F32 R156, R4.reuse, R10, R156 ;  /* 0x0000000a049c723c */ /* 0x040fe4000000189c */
[----:B------:R-:W1:Y:S06]  /*1cb60*/  LDSM.16.MT88.4 R8, [R232+0x13800] ;  /* 0x01380000e808783b */ /* 0x000e6c0000004200 */
        /* <DEDUP_REMOVED lines=43> */
.L_x_1425:
[----:B------:R-:W-:Y:S01]  /*1ce20*/  ULDC.64 UR4, c[0x0][0x40] ;  /* 0x0000100000047ab9 */ /* 0x000fe20000000a00 */
[----:B------:R-:W-:Y:S04]  /*1ce30*/  DEPBAR.LE SB0, 0x0 ;  /* 0x000080000000791a */ /* 0x000fe80000000000 */
[----:B------:R-:W-:Y:S01]  /*1ce40*/  ISETP.NE.U32.AND P0, PT, R248, RZ, PT ;  /* 0x000000fff800720c */ /* 0x000fe20003f05070 */
[----:B------:R-:W-:Y:S03]  /*1ce50*/  UIADD3 UR4, UP0, UR4, 0x160, URZ ;  /* 0x0000016004047890 */ /* 0x000fe6000ff1e03f */
[----:B------:R-:W-:Y:S01]  /*1ce60*/  ISETP.NE.AND.EX P0, PT, R249, RZ, PT, P0 ;  /* 0x000000fff900720c */ /* 0x000fe20003f05300 */
[----:B------:R-:W-:Y:S02]  /*1ce70*/  UIADD3.X UR5, URZ, UR5, URZ, UP0, !UPT ;  /* 0x000000053f057290 */ /* 0x000fe400087fe43f */
[----:B--2---:R-:W-:Y:S04]  /*1ce80*/  IMAD.U32 R2, RZ, RZ, UR4 ;  /* 0x00000004ff027e24 */ /* 0x004fe8000f8e00ff */
[----:B------:R-:W-:Y:S01]  /*1ce90*/  IMAD.U32 R3, RZ, RZ, UR5 ;  /* 0x00000005ff037e24 */ /* 0x000fe2000f8e00ff */
[----:B------:R-:W-:Y:S01]  /*1cea0*/  WARPSYNC 0xffffffff ;  /* 0xffffffff00007948 */ /* 0x000fe20003800000 */
[----:B------:R-:W-:Y:S06]  /*1ceb0*/  BAR.SYNC.DEFER_BLOCKING 0x0 ;  /* 0x0000000000007b1d */ /* 0x000fec0000010000 */
[----:B------:R-:W-:Y:S01]  /*1cec0*/  BSSY B0, `(.L_x_1417) ;  /* 0x0000046000007945 */ /* 0x000fe20003800000 */
[----:B-1----:R-:W-:-:S05]  /*1ced0*/  @!P0 BRA `(.L_x_1418) ;  /* 0x0000040000008947 */ /* 0x002fca0003800000 */
        /* <DEDUP_REMOVED lines=54> */
[----:B------:R-:W-:Y:S02]  /*1d240*/  IMAD R6, R8, R7, R6 ;  /* 0x0000000708067224 */ /* 0x000fe400078e0206 */
[----:B------:R-:W-:Y:S02]  /*1d250*/  IMAD.MOV.U32 R8, RZ, RZ, R10 ;  /* 0x000000ffff087224 */ /* 0x000fe400078e000a */
[----:B------:R-:W-:Y:S02]  /*1d260*/  IMAD.IADD R9, R11, 0x1, R6 ;  /* 0x000000010b097824 */ /* 0x000fe400078e0206 */
[----:B----4-:R-:W-:Y:S04]  /*1d270*/  IMAD.IADD R5, R4, 0x1, -R5 ;  /* 0x0000000104057824 */ /* 0x010fe800078e0a05 */
[----:B--2---:R-:W-:Y:S01]  /*1d280*/  IMAD R7, R15, R5, RZ ;  /* 0x000000050f077224 */ /* 0x004fe200078e02ff */
[----:B------:R-:W-:Y:S01]  /*1d290*/  SHF.R.S32.HI R4, RZ, 0x1f, R5 ;  /* 0x0000001fff047819 */ /* 0x000fe20000011405 */
[----:B------:R-:W-:Y:S04]  /*1d2a0*/  IMAD.WIDE.U32 R8, R5, R14, R8 ;  /* 0x0000000e05087225 */ /* 0x000fe800078e0008 */
[----:B------:R-:W-:Y:S04]  /*1d2b0*/  IMAD R7, R14, R4, R7 ;  /* 0x000000040e077224 */ /* 0x000fe800078e0207 */
[----:B------:R-:W-:Y:S01]  /*1d2c0*/  IMAD.IADD R4, R9, 0x1, R7 ;  /* 0x0000000109047824 */ /* 0x000fe200078e0207 */
[----:B------:R-:W-:-:S05]  /*1d2d0*/  BRA `(.L_x_1419) ;  /* 0x0000004000007947 */ /* 0x000fca0003800000 */
.L_x_1418:
[----:B------:R-:W-:Y:S02]  /*1d2e0*/  ULDC.64 UR4, c[0x0][0x118] ;  /* 0x0000460000047ab9 */ /* 0x000fe40000000a00 */
[----:B------:R-:W2:Y:S02]  /*1d2f0*/  LD.E R8, [R2.64+0x40] ;  /* 0x0000400402087980 */ /* 0x000ea4000c101900 */
[----:B--2---:R-:W-:Y:S04]  /*1d300*/  LEA R8, -R8, RZ, 0x6 ;  /* 0x000000ff08087211 */ /* 0x004fe800078e31ff */
[----:B------:R-:W-:Y:S02]  /*1d310*/  SHF.R.S32.HI R4, RZ, 0x1f, R8 ;  /* 0x0000001fff047819 */ /* 0x000fe40000011408 */
.L_x_1419:
[----:B------:R-:W-:Y:S05]  /*1d320*/  BSYNC B0 ;  /* 0x0000000000007941 */ /* 0x000fea0003800000 */
.L_x_1417:
[C---:B------:R-:W-:Y:S01]  /*1d330*/  LOP3.LUT P6, RZ, R250.reuse, 0x1, RZ, 0xc0, !PT ;  /* 0x00000001faff7812 */ /* 0x040fe200078cc0ff */
[----:B------:R-:W-:Y:S01]  /*1d340*/  ULDC.64 UR4, c[0x0][0x118] ;  /* 0x0000460000047ab9 */ /* 0x000fe20000000a00 */
[C---:B------:R-:W-:Y:S01]  /*1d350*/  LOP3.LUT P4, RZ, R250.reuse, 0x4, RZ, 0xc0, !PT ;  /* 0x00000004faff7812 */ /* 0x040fe2000788c0ff */
[----:B------:R-:W-:Y:S01]  /*1d360*/  BSSY B1, `(.L_x_1420) ;  /* 0x0000253000017945 */ /* 0x000fe20003800000 */
[----:B------:R-:W-:Y:S02]  /*1d370*/  LOP3.LUT P5, RZ, R250, 0x2, RZ, 0xc0, !PT ;  /* 0x00000002faff7812 */ /* 0x000fe400078ac0ff */
[-C--:B------:R-:W-:Y:S02]  /*1d380*/  IADD3 R7, P1, R8, R235.reuse, RZ ;  /* 0x000000eb08077210 */ /* 0x080fe40007f3e0ff */
[----:B------:R-:W-:Y:S02]  /*1d390*/  LOP3.LUT P3, RZ, R250, 0x8, RZ, 0xc0, !PT ;  /* 0x00000008faff7812 */ /* 0x000fe4000786c0ff */
[-C--:B------:R-:W-:Y:S01]  /*1d3a0*/  LEA R26, P0, R8, R188.reuse, 0x1 ;  /* 0x000000bc081a7211 */ /* 0x080fe200078008ff */
[----:B------:R-:W-:Y:S01]  /*1d3b0*/  IMAD.X R6, R4, 0x1, R236, P1 ;  /* 0x0000000104067824 */ /* 0x000fe200008e06ec */
[C---:B------:R-:W-:Y:S02]  /*1d3c0*/  IADD3 R5, P2, R7.reuse, R235, RZ ;  /* 0x000000eb07057210 */ /* 0x040fe40007f5e0ff */
[-C--:B------:R-:W-:Y:S02]  /*1d3d0*/  LEA.HI.X R27, R8, R189.reuse, R4, 0x1, P0 ;  /* 0x000000bd081b7211 */ /* 0x080fe400000f0c04 */
[C---:B------:R-:W-:Y:S02]  /*1d3e0*/  @P6 LEA R16, P1, R7.reuse, R188, 0x1 ;  /* 0x000000bc07106211 */ /* 0x040fe400078208ff */
[----:B------:R-:W-:Y:S01]  /*1d3f0*/  IADD3.X R4, R6, R236, RZ, P2, !PT ;  /* 0x000000ec06047210 */ /* 0x000fe200017fe4ff */
[----:B------:R-:W-:Y:S01]  /*1d400*/  @!PT LDS RZ, [RZ] ;  /* 0x00000000fffff984 */ /* 0x000fe20000000800 */
[----:B------:R-:W-:Y:S01]  /*1d410*/  @!PT LDS RZ, [RZ] ;  /* 0x00000000fffff984 */ /* 0x000fe20000000800 */
[----:B------:R-:W-:Y:S01]  /*1d420*/  @!PT LDS RZ, [RZ] ;  /* 0x00000000fffff984 */ /* 0x000fe20000000800 */
[----:B------:R1:W-:Y:S01]  /*1d430*/  @P6 LDGSTS.E.BYPASS.LTC128B.128 [R247+0x10000], [R26.64] ;  /* 0x100000001af76fae */ /* 0x0003e2000b901d44 */
[CC--:B------:R-:W-:Y:S02]  /*1d440*/  @P4 LEA R10, P2, R7.reuse, R188.reuse, 0x1 ;  /* 0x000000bc070a4211 */ /* 0x0c0fe400078408ff */
[CC--:B------:R-:W-:Y:S02]  /*1d450*/  @P5 LEA R12, P0, R7.reuse, R188.reuse, 0x1 ;  /* 0x000000bc070c5211 */ /* 0x0c0fe400078008ff */
[CCC-:B------:R-:W-:Y:S01]  /*1d460*/  @P6 LEA.HI.X R17, R7.reuse, R189.reuse, R6.reuse, 0x1, P1 ;  /* 0x000000bd07116211 */ /* 0x1c0fe200008f0c06 */
[----:B------:R-:W-:Y:S01]  /*1d470*/  @!P6 STS.128 [R247+0x10000], RZ ;  /* 0x010000fff700e388 */ /* 0x000fe20000000c00 */
[CC--:B------:R-:W-:Y:S02]  /*1d480*/  @P3 LEA R8, P1, R7.reuse, R188.reuse, 0x1 ;  /* 0x000000bc07083211 */ /* 0x0c0fe400078208ff */
[-CC-:B------:R-:W-:Y:S02]  /*1d490*/  @P4 LEA.HI.X R11, R7, R189.reuse, R6.reuse, 0x1, P2 ;  /* 0x000000bd070b4211 */ /* 0x180fe400010f0c06 */
[-C--:B------:R-:W-:Y:S02]  /*1d4a0*/  @P5 LEA R22, P2, R5, R188.reuse, 0x1 ;  /* 0x000000bc05165211 */ /* 0x080fe400078408ff */
[-CC-:B------:R-:W-:Y:S02]  /*1d4b0*/  @P5 LEA.HI.X R13, R7, R189.reuse, R6.reuse, 0x1, P0 ;  /* 0x000000bd070d5211 */ /* 0x180fe400000f0c06 */
[-C--:B------:R-:W-:Y:S02]  /*1d4c0*/  @P6 LEA R14, P0, R5, R188.reuse, 0x1 ;  /* 0x000000bc050e6211 */ /* 0x080fe400078008ff */
[-C--:B------:R-:W-:Y:S02]  /*1d4d0*/  @P3 LEA.HI.X R9, R7, R189.reuse, R6, 0x1, P1 ;  /* 0x000000bd07093211 */ /* 0x080fe400008f0c06 */
[C-C-:B------:R-:W-:Y:S02]  /*1d4e0*/  @P5 LEA.HI.X R23, R5.reuse, R189, R4.reuse, 0x1, P2 ;  /* 0x000000bd05175211 */ /* 0x140fe400010f0c04 */
        /* <DEDUP_REMOVED lines=15> */
[----:B------:R-:W-:Y:S02]  /*1d5e0*/  @P3 LEA.HI.X R167, R6, R189, R4, 0x1, P0 ;  /* 0x000000bd06a73211 */ /* 0x000fe400000f0c04 */
[-C--:B------:R-:W-:Y:S02]  /*1d5f0*/  @P5 MOV R4, R26.reuse ;  /* 0x0000001a00045202 */ /* 0x080fe40000000f00 */
[----:B------:R-:W-:Y:S03]  /*1d600*/  ISETP.GE.AND P0, PT, R252, 0x1, PT ;  /* 0x00000001fc00780c */ /* 0x000fe60003f06270 */
[----:B------:R-:W-:Y:S01]  /*1d610*/  @!PT LDS RZ, [RZ] ;  /* 0x00000000fffff984 */ /* 0x000fe20000000800 */
[----:B------:R-:W-:Y:S01]  /*1d620*/  @!PT LDS RZ, [RZ] ;  /* 0x00000000fffff984 */ /* 0x000fe20000000800 */
[----:B------:R-:W-:Y:S01]  /*1d630*/  @!PT LDS RZ, [RZ] ;  /* 0x00000000fffff984 */ /* 0x000fe20000000800 */
[----:B------:R2:W-:Y:S05]  /*1d640*/  @P5 LDGSTS.E.BYPASS.LTC128B.128 [R247+0x12000], [R4.64+0x80] ;  /* 0x1200008004f75fae */ /* 0x0005ea000b901d44 */
[----:B------:R-:W-:Y:S01]  /*1d650*/  @!P5 STS.128 [R247+0x12000], RZ ;  /* 0x012000fff700d388 */ /* 0x000fe20000000c00 */
[-C--:B--2---:R-:W-:Y:S01]  /*1d660*/  @P4 MOV R4, R26.reuse ;  /* 0x0000001a00044202 */ /* 0x084fe20000000f00 */
[--C-:B------:R-:W-:Y:S05]  /*1d670*/  @P4 IMAD.MOV.U32 R5, RZ, RZ, R27.reuse ;  /* 0x000000ffff054224 */ /* 0x100fea00078e001b */
        /* <DEDUP_REMOVED lines=11> */
[----:B------:R-:W-:Y:S05]  /*1d730*/  @!P3 STS.128 [R247+0x16000], RZ ;  /* 0x016000fff700b388 */ /* 0x000fea0000000c00 */
[----:B------:R-:W-:Y:S01]  /*1d740*/  @!PT LDS RZ, [RZ] ;  /* 0x00000000fffff984 */ /* 0x000fe20000000800 */
[----:B------:R-:W-:Y:S01]  /*1d750*/  @!PT LDS RZ, [RZ] ;  /* 0x00000000fffff984 */ /* 0x000fe20000000800 */
[----:B------:R-:W-:Y:S01]  /*1d760*/  @!PT LDS RZ, [RZ] ;  /* 0x00000000fffff984 */ /* 0x000fe20000000800 */
[----:B------:R3:W-:Y:S05]  /*1d770*/  @P6 LDGSTS.E.BYPASS.LTC128B.128 [R247+0x10800], [R16.64] ;  /* 0x1080000010f76fae */ /* 0x0007ea000b901d44 */
[----:B------:R-:W-:Y:S05]  /*1d780*/  @!P6 STS.128 [R247+0x10800], RZ ;  /* 0x010800fff700e388 */ /* 0x000fea0000000c00 */
        /* <DEDUP_REMOVED lines=55> */
[----:B------:R-:W-:Y:S05]  /*1db00*/  LDSM.16.M88.4 R32, [R230] ;  /* 0x00000000e620783b */ /* 0x000fea0000000200 */
[----:B-----5:R-:W2:Y:S05]  /*1db10*/  LDSM.16.M88.4 R8, [R229+0x8000] ;  /* 0x00800000e508783b */ /* 0x020eaa0000000200 */
[----:B---3--:R-:W4:Y:S05]  /*1db20*/  LDSM.16.M88.4 R16, [R229+0x8800] ;  /* 0x00880000e510783b */ /* 0x008f2a0000000200 */
[----:B------:R-:W0:Y:S01]  /*1db30*/  LDGDEPBAR ;  /* 0x00000000000079af */ /* 0x000e220000000000 */
[----:B-1----:R-:W-:Y:S01]  /*1db40*/  MOV R166, R26 ;  /* 0x0000001a00a67202 */ /* 0x002fe20000000f00 */
[----:B------:R-:W-:Y:S03]  /*1db50*/  IMAD.MOV.U32 R167, RZ, RZ, R27 ;  /* 0x000000ffffa77224 */ /* 0x000fe600078e001b */
[----:B------:R-:W1:Y:S05]  /*1db60*/  LDSM.16.M88.4 R24, [R229+0x9000] ;  /* 0x00900000e518783b */ /* 0x000e6a0000000200 */
[----:B------:R-:W3:Y:S05]  /*1db70*/  LDSM.16.M88.4 R168, [R229+0x9800] ;  /* 0x00980000e5a8783b */ /* 0x000eea0000000200 */
[----:B------:R-:W-:Y:S05]  /*1db80*/  LDSM.16.M88.4 R172, [R228] ;  /* 0x00000000e4ac783b */ /* 0x000fea0000000200 */
[----:B------:R-:W5:Y:S05]  /*1db90*/  LDSM.16.M88.4 R176, [R227] ;  /* 0x00000000e3b0783b */ /* 0x000f6a0000000200 */
[----:B------:R-:W3:Y:S01]  /*1dba0*/  LDSM.16.M88.4 R180, [R223] ;  /* 0x00000000dfb4783b */ /* 0x000ee20000000200 */
[C---:B--2---:R-:W-:Y:S04]  /*1dbb0*/  HMMA.16816.F32 R4, R32.reuse, R8, RZ ;  /* 0x000000082004723c */ /* 0x044fe800000018ff */
[----:B------:R-:W2:Y:S05]  /*1dbc0*/  LDSM.16.M88.4 R184, [R222] ;  /* 0x00000000deb8783b */ /* 0x000eaa0000000200 */
[----:B------:R-:W2:Y:S01]  /*1dbd0*/  LDSM.16.M88.4 R188, [R221] ;  /* 0x00000000ddbc783b */ /* 0x000ea20000000200 */
[C---:B------:R-:W-:Y:S04]  /*1dbe0*/  HMMA.16816.F32 R8, R32.reuse, R10, RZ ;  /* 0x0000000a2008723c */ /* 0x040fe800000018ff */
[----:B------:R-:W-:Y:S04]  /*1dbf0*/  LDSM.16.M88.4 R192, [R226] ;  /* 0x00000000e2c0783b */ /* 0x000fe80000000200 */
[C---:B----4-:R-:W-:Y:S01]  /*1dc00*/  HMMA.16816.F32 R12, R32.reuse, R16, RZ ;  /* 0x00000010200c723c */ /* 0x050fe200000018ff */
[----:B------:R-:W2:Y:S05]  /*1dc10*/  LDSM.16.M88.4 R196, [R224+0x8000] ;  /* 0x00800000e0c4783b */ /* 0x000eaa0000000200 */
[----:B------:R-:W2:Y:S02]  /*1dc20*/  LDSM.16.M88.4 R200, [R224+0x8800] ;  /* 0x00880000e0c8783b */ /* 0x000ea40000000200 */
[C---:B------:R-:W-:Y:S03]  /*1dc30*/  HMMA.16816.F32 R16, R32.reuse, R18, RZ ;  /* 0x000000122010723c */ /* 0x040fe600000018ff */
[----:B------:R-:W-:Y:S05]  /*1dc40*/  LDSM.16.M88.4 R204, [R220+0x800] ;  /* 0x00080000dccc783b */ /* 0x000fea0000000200 */
[C---:B-1----:R-:W-:Y:S01]  /*1dc50*/  HMMA.16816.F32 R20, R32.reuse, R24, RZ ;  /* 0x000000182014723c */ /* 0x042fe200000018ff */
[----:B------:R-:W4:Y:S07]  /*1dc60*/  LD.E R164, [R2.64+0x18c] ;  /* 0x00018c0402a47980 */ /* 0x000f2e000c101900 */
[C---:B------:R-:W-:Y:S08]  /*1dc70*/  HMMA.16816.F32 R24, R32.reuse, R26, RZ ;  /* 0x0000001a2018723c */ /* 0x040ff000000018ff */
[C---:B---3--:R-:W-:Y:S08]  /*1dc80*/  HMMA.16816.F32 R28, R32.reuse, R168, RZ ;  /* 0x000000a8201c723c */ /* 0x048ff000000018ff */
[----:B------:R-:W-:Y:S01]  /*1dc90*/  HMMA.16816.F32 R32, R32, R170, RZ ;  /* 0x000000aa2020723c */ /* 0x000fe200000018ff */
[----:B------:R-:W1:Y:S07]  /*1dca0*/  LDSM.16.M88.4 R168, [R224+0x9000] ;  /* 0x00900000e0a8783b */ /* 0x000e6e0000000200 */
[C---:B-----5:R-:W-:Y:S08]  /*1dcb0*/  HMMA.16816.F32 R4, R172.reuse, R176, R4 ;  /* 0x000000b0ac04723c */ /* 0x060ff00000001804 */
[C---:B------:R-:W-:Y:S01]  /*1dcc0*/  HMMA.16816.F32 R8, R172.reuse, R178, R8 ;  /* 0x000000b2ac08723c */ /* 0x040fe20000001808 */
[----:B------:R-:W3:Y:S07]  /*1dcd0*/  LDSM.16.M88.4 R176, [R224+0x9800] ;  /* 0x00980000e0b0783b */ /* 0x000eee0000000200 */
[C---:B------:R-:W-:Y:S08]  /*1dce0*/  HMMA.16816.F32 R12, R172.reuse, R180, R12 ;  /* 0x000000b4ac0c723c */ /* 0x040ff0000000180c */
[C---:B------:R-:W-:Y:S01]  /*1dcf0*/  HMMA.16816.F32 R16, R172.reuse, R182, R16 ;  /* 0x000000b6ac10723c */ /* 0x040fe20000001810 */
[----:B------:R-:W-:Y:S07]  /*1dd00*/  LDSM.16.M88.4 R180, [R225] ;  /* 0x00000000e1b4783b */ /* 0x000fee0000000200 */
[C---:B--2---:R-:W-:Y:S08]  /*1dd10*/  HMMA.16816.F32 R20, R172.reuse, R184, R20 ;  /* 0x000000b8ac14723c */ /* 0x044ff00000001814 */
[C---:B------:R-:W-:Y:S01]  /*1dd20*/  HMMA.16816.F32 R24, R172.reuse, R186, R24 ;  /* 0x000000baac18723c */ /* 0x040fe20000001818 */
[----:B------:R-:W2:Y:S07]  /*1dd30*/  LDSM.16.M88.4 R184, [R220] ;  /* 0x00000000dcb8783b */ /* 0x000eae0000000200 */
[C---:B------:R-:W-:Y:S08]  /*1dd40*/  HMMA.16816.F32 R28, R172.reuse, R188, R28 ;  /* 0x000000bcac1c723c */ /* 0x040ff0000000181c */
[----:B------:R-:W-:Y:S01]  /*1dd50*/  HMMA.16816.F32 R32, R172, R190, R32 ;  /* 0x000000beac20723c */ /* 0x000fe20000001820 */
[----:B------:R-:W5:Y:S05]  /*1dd60*/  LDSM.16.M88.4 R172, [R220+0x1000] ;  /* 0x00100000dcac783b */ /* 0x000f6a0000000200 */
[----:B------:R-:W2:Y:S02]  /*1dd70*/  LDSM.16.M88.4 R188, [R220+0x1800] ;  /* 0x00180000dcbc783b */ /* 0x000ea40000000200 */
[C---:B------:R-:W-:Y:S08]  /*1dd80*/  HMMA.16816.F32 R4, R192.reuse, R196, R4 ;  /* 0x000000c4c004723c */ /* 0x040ff00000001804 */
[C---:B------:R-:W-:Y:S01]  /*1dd90*/  HMMA.16816.F32 R8, R192.reuse, R198, R8 ;  /* 0x000000c6c008723c */ /* 0x040fe20000001808 */
[----:B------:R-:W-:Y:S07]  /*1dda0*/  LDSM.16.M88.4 R196, [R230+0x2000] ;  /* 0x00200000e6c4783b */ /* 0x000fee0000000200 */
[C---:B------:R-:W-:Y:S08]  /*1ddb0*/  HMMA.16816.F32 R12, R192.reuse, R200, R12 ;  /* 0x000000c8c00c723c */ /* 0x040ff0000000180c */
[C---:B------:R-:W-:Y:S01]  /*1ddc0*/  HMMA.16816.F32 R16, R192.reuse, R202, R16 ;  /* 0x000000cac010723c */ /* 0x040fe20000001810 */
[----:B------:R-:W5:Y:S07]  /*1ddd0*/  LDSM.16.M88.4 R200, [R229+0xa000] ;  /* 0x00a00000e5c8783b */ /* 0x000f6e0000000200 */
[C---:B-1----:R-:W-:Y:S08]  /*1dde0*/  HMMA.16816.F32 R20, R192.reuse, R168, R20 ;  /* 0x000000a8c014723c */ /* 0x042ff00000001814 */
[C---:B------:R-:W-:Y:S01]  /*1ddf0*/  HMMA.16816.F32 R24, R192.reuse, R170, R24 ;  /* 0x000000aac018723c */ /* 0x040fe20000001818 */
[----:B------:R-:W1:Y:S07]  /*1de00*/  LDSM.16.M88.4 R168, [R229+0xa800] ;  /* 0x00a80000e5a8783b */ /* 0x000e6e0000000200 */
[C---:B---3--:R-:W-:Y:S08]  /*1de10*/  HMMA.16816.F32 R28, R192.reuse, R176, R28 ;  /* 0x000000b0c01c723c */ /* 0x048ff0000000181c */
[----:B------:R-:W-:Y:S01]  /*1de20*/  HMMA.16816.F32 R32, R192, R178, R32 ;  /* 0x000000b2c020723c */ /* 0x000fe20000001820 */
[----:B------:R-:W3:Y:S05]  /*1de30*/  LDSM.16.M88.4 R176, [R229+0xb000] ;  /* 0x00b00000e5b0783b */ /* 0x000eea0000000200 */
[----:B------:R-:W-:Y:S02]  /*1de40*/  LDSM.16.M88.4 R192, [R228+0x2000] ;  /* 0x00200000e4c0783b */ /* 0x000fe40000000200 */
[C---:B--2---:R-:W-:Y:S08]  /*1de50*/  HMMA.16816.F32 R4, R180.reuse, R184, R4 ;  /* 0x000000b8b404723c */ /* 0x044ff00000001804 */
[C---:B------:R-:W-:Y:S01]  /*1de60*/  HMMA.16816.F32 R8, R180.reuse, R186, R8 ;  /* 0x000000bab408723c */ /* 0x040fe20000001808 */
[----:B------:R-:W2:Y:S07]  /*1de70*/  LDSM.16.M88.4 R184, [R229+0xb800] ;  /* 0x00b80000e5b8783b */ /* 0x000eae0000000200 */
[C---:B------:R-:W-:Y:S08]  /*1de80*/  HMMA.16816.F32 R12, R180.reuse, R204, R12 ;  /* 0x000000ccb40c723c */ /* 0x040ff0000000180c */
[C---:B------:R-:W-:Y:S01]  /*1de90*/  HMMA.16816.F32 R16, R180.reuse, R206, R16 ;  /* 0x000000ceb410723c */ /* 0x040fe20000001810 */
[----:B------:R-:W1:Y:S07]  /*1dea0*/  LDSM.16.M88.4 R204, [R219] ;  /* 0x00000000dbcc783b */ /* 0x000e6e0000000200 */
[C---:B-----5:R-:W-:Y:S08]  /*1deb0*/  HMMA.16816.F32 R20, R180.reuse, R172, R20 ;  /* 0x000000acb414723c */ /* 0x060ff00000001814 */
[C---:B------:R-:W-:Y:S01]  /*1dec0*/  HMMA.16816.F32 R24, R180.reuse, R174, R24 ;  /* 0x000000aeb418723c */ /* 0x040fe20000001818 */
[----:B------:R-:W5:Y:S07]  /*1ded0*/  LDSM.16.M88.4 R172, [R218] ;  /* 0x00000000daac783b */ /* 0x000f6e0000000200 */
[C---:B------:R-:W-:Y:S08]  /*1dee0*/  HMMA.16816.F32 R28, R180.reuse, R188, R28 ;  /* 0x000000bcb41c723c */ /* 0x040ff0000000181c */
[----:B------:R-:W-:Y:S01]  /*1def0*/  HMMA.16816.F32 R32, R180, R190, R32 ;  /* 0x000000beb420723c */ /* 0x000fe20000001820 */
[----:B------:R-:W2:Y:S05]  /*1df00*/  LDSM.16.M88.4 R180, [R217] ;  /* 0x00000000d9b4783b */ /* 0x000eaa0000000200 */
[----:B------:R-:W2:Y:S02]  /*1df10*/  LDSM.16.M88.4 R188, [R216] ;  /* 0x00000000d8bc783b */ /* 0x000ea40000000200 */
[C---:B------:R-:W-:Y:S08]  /*1df20*/  HMMA.16816.F32 R4, R196.reuse, R200, R4 ;  /* 0x000000c8c404723c */ /* 0x040ff00000001804 */
[C---:B------:R-:W-:Y:S01]  /*1df30*/  HMMA.16816.F32 R8, R196.reuse, R202, R8 ;  /* 0x000000cac408723c */ /* 0x040fe20000001808 */
[----:B------:R-:W-:Y:S07]  /*1df40*/  LDSM.16.M88.4 R200, [R224+0xb800] ;  /* 0x00b80000e0c8783b */ /* 0x000fee0000000200 */
[C---:B-1----:R-:W-:Y:S08]  /*1df50*/  HMMA.16816.F32 R12, R196.reuse, R168, R12 ;  /* 0x000000a8c40c723c */ /* 0x042ff0000000180c */
[C---:B------:R-:W-:Y:S01]  /*1df60*/  HMMA.16816.F32 R16, R196.reuse, R170, R16 ;  /* 0x000000aac410723c */ /* 0x040fe20000001810 */
[----:B------:R-:W-:Y:S07]  /*1df70*/  LDSM.16.M88.4 R168, [R226+0x2000] ;  /* 0x00200000e2a8783b */ /* 0x000fee0000000200 */
[C---:B---3--:R-:W-:Y:S08]  /*1df80*/  HMMA.16816.F32 R20, R196.reuse, R176, R20 ;  /* 0x000000b0c414723c */ /* 0x048ff00000001814 */
[C---:B------:R-:W-:Y:S01]  /*1df90*/  HMMA.16816.F32 R24, R196.reuse, R178, R24 ;  /* 0x000000b2c418723c */ /* 0x040fe20000001818 */
[----:B------:R-:W1:Y:S07]  /*1dfa0*/  LDSM.16.M88.4 R176, [R224+0xa000] ;  /* 0x00a00000e0b0783b */ /* 0x000e6e0000000200 */
[C---:B--2---:R-:W-:Y:S08]  /*1dfb0*/  HMMA.16816.F32 R28, R196.reuse, R184, R28 ;  /* 0x000000b8c41c723c */ /* 0x044ff0000000181c */
[----:B------:R-:W-:Y:S01]  /*1dfc0*/  HMMA.16816.F32 R32, R196, R186, R32 ;  /* 0x000000bac420723c */ /* 0x000fe20000001820 */
[----:B------:R-:W2:Y:S05]  /*1dfd0*/  LDSM.16.M88.4 R184, [R224+0xa800] ;  /* 0x00a80000e0b8783b */ /* 0x000eaa0000000200 */
[----:B------:R-:W3:Y:S02]  /*1dfe0*/  LDSM.16.M88.4 R196, [R224+0xb000] ;  /* 0x00b00000e0c4783b */ /* 0x000ee40000000200 */
[C---:B------:R-:W-:Y:S08]  /*1dff0*/  HMMA.16816.F32 R4, R192.reuse, R204, R4 ;  /* 0x000000ccc004723c */ /* 0x040ff00000001804 */
[C---:B------:R-:W-:Y:S07]  /*1e000*/  HMMA.16816.F32 R8, R192.reuse, R206, R8 ;  /* 0x000000cec008723c */ /* 0x040fee0000001808 */
[----:B------:R-:W-:Y:S01]  /*1e010*/  MOV R206, R166 ;  /* 0x000000a600ce7202 */ /* 0x000fe20000000f00 */
[C---:B-----5:R-:W-:Y:S04]  /*1e020*/  HMMA.16816.F32 R12, R192.reuse, R172, R12 ;  /* 0x000000acc00c723c */ /* 0x060fe8000000180c */
[----:B------:R-:W-:Y:S04]  /*1e030*/  IMAD.MOV.U32 R207, RZ, RZ, R167 ;  /* 0x000000ffffcf7224 */ /* 0x000fe800078e00a7 */
[C---:B------:R-:W-:Y:S01]  /*1e040*/  HMMA.16816.F32 R16, R192.reuse, R174, R16 ;  /* 0x000000aec010723c */ /* 0x040fe20000001810 */
[----:B------:R-:W-:Y:S07]  /*1e050*/  LDSM.16.M88.4 R172, [R225+0x2000] ;  /* 0x00200000e1ac783b */ /* 0x000fee0000000200 */
[C---:B------:R-:W-:Y:S08]  /*1e060*/  HMMA.16816.F32 R20, R192.reuse, R180, R20 ;  /* 0x000000b4c014723c */ /* 0x040ff00000001814 */
[C---:B------:R-:W-:Y:S01]  /*1e070*/  HMMA.16816.F32 R24, R192.reuse, R182, R24 ;  /* 0x000000b6c018723c */ /* 0x040fe20000001818 */
[----:B------:R-:W5:Y:S07]  /*1e080*/  LDSM.16.M88.4 R180, [R220+0x2000] ;  /* 0x00200000dcb4783b */ /* 0x000f6e0000000200 */
[C---:B------:R-:W-:Y:S08]  /*1e090*/  HMMA.16816.F32 R28, R192.reuse, R188, R28 ;  /* 0x000000bcc01c723c */ /* 0x040ff0000000181c */
[----:B------:R-:W-:Y:S01]  /*1e0a0*/  HMMA.16816.F32 R32, R192, R190, R32 ;  /* 0x000000bec020723c */ /* 0x000fe20000001820 */
[----:B------:R-:W4:Y:S05]  /*1e0b0*/  LDSM.16.M88.4 R188, [R220+0x2800] ;  /* 0x00280000dcbc783b */ /* 0x000f2a0000000200 */
[----:B------:R-:W4:Y:S02]  /*1e0c0*/  LDSM.16.M88.4 R192, [R220+0x3000] ;  /* 0x00300000dcc0783b */ /* 0x000f240000000200 */
[C---:B-1----:R-:W-:Y:S08]  /*1e0d0*/  HMMA.16816.F32 R4, R168.reuse, R176, R4 ;  /* 0x000000b0a804723c */ /* 0x042ff00000001804 */
[C---:B------:R-:W-:Y:S01]  /*1e0e0*/  HMMA.16816.F32 R8, R168.reuse, R178, R8 ;  /* 0x000000b2a808723c */ /* 0x040fe20000001808 */
[----:B------:R-:W1:Y:S07]  /*1e0f0*/  LDSM.16.M88.4 R176, [R220+0x3800] ;  /* 0x00380000dcb0783b */ /* 0x000e6e0000000200 */
[C---:B--2---:R-:W-:Y:S08]  /*1e100*/  HMMA.16816.F32 R12, R168.reuse, R184, R12 ;  /* 0x000000b8a80c723c */ /* 0x044ff0000000180c */
[C---:B------:R-:W-:Y:S01]  /*1e110*/  HMMA.16816.F32 R16, R168.reuse, R186, R16 ;  /* 0x000000baa810723c */ /* 0x040fe20000001810 */
[----:B------:R-:W-:Y:S07]  /*1e120*/  LDSM.16.M88.4 R184, [R230+0x4000] ;  /* 0x00400000e6b8783b */ /* 0x000fee0000000200 */
[C---:B---3--:R-:W-:Y:S08]  /*1e130*/  HMMA.16816.F32 R20, R168.reuse, R196, R20 ;  /* 0x000000c4a814723c */ /* 0x048ff00000001814 */
[C---:B------:R-:W-:Y:S01]  /*1e140*/  HMMA.16816.F32 R24, R168.reuse, R198, R24 ;  /* 0x000000c6a818723c */ /* 0x040fe20000001818 */
[----:B------:R-:W2:Y:S07]  /*1e150*/  LDSM.16.M88.4 R196, [R229+0xc000] ;  /* 0x00c00000e5c4783b */ /* 0x000eae0000000200 */
[C---:B------:R-:W-:Y:S08]  /*1e160*/  HMMA.16816.F32 R28, R168.reuse, R200, R28 ;  /* 0x000000c8a81c723c */ /* 0x040ff0000000181c */
[----:B------:R-:W-:Y:S01]  /*1e170*/  HMMA.16816.F32 R32, R168, R202, R32 ;  /* 0x000000caa820723c */ /* 0x000fe20000001820 */
[----:B------:R-:W3:Y:S05]  /*1e180*/  LDSM.16.M88.4 R168, [R229+0xc800] ;  /* 0x00c80000e5a8783b */ /* 0x000eea0000000200 */
[----:B------:R-:W1:Y:S02]  /*1e190*/  LDSM.16.M88.4 R200, [R229+0xd000] ;  /* 0x00d00000e5c8783b */ /* 0x000e640000000200 */
[C---:B-----5:R-:W-:Y:S08]  /*1e1a0*/  HMMA.16816.F32 R4, R172.reuse, R180, R4 ;  /* 0x000000b4ac04723c */ /* 0x060ff00000001804 */
[C---:B------:R-:W-:Y:S01]  /*1e1b0*/  HMMA.16816.F32 R8, R172.reuse, R182, R8 ;  /* 0x000000b6ac08723c */ /* 0x040fe20000001808 */
[----:B------:R-:W5:Y:S07]  /*1e1c0*/  LDSM.16.M88.4 R180, [R229+0xd800] ;  /* 0x00d80000e5b4783b */ /* 0x000f6e0000000200 */
[C---:B----4-:R-:W-:Y:S08]  /*1e1d0*/  HMMA.16816.F32 R12, R172.reuse, R188, R12 ;  /* 0x000000bcac0c723c */ /* 0x050ff0000000180c */
[C---:B------:R-:W-:Y:S01]  /*1e1e0*/  HMMA.16816.F32 R16, R172.reuse, R190, R16 ;  /* 0x000000beac10723c */ /* 0x040fe20000001810 */
[----:B------:R-:W-:Y:S07]  /*1e1f0*/  LDSM.16.M88.4 R188, [R228+0x4000] ;  /* 0x00400000e4bc783b */ /* 0x000fee0000000200 */
[C---:B------:R-:W-:Y:S08]  /*1e200*/  HMMA.16816.F32 R20, R172.reuse, R192, R20 ;  /* 0x000000c0ac14723c */ /* 0x040ff00000001814 */
[C---:B------:R-:W-:Y:S01]  /*1e210*/  HMMA.16816.F32 R24, R172.reuse, R194, R24 ;  /* 0x000000c2ac18723c */ /* 0x040fe20000001818 */
[----:B------:R-:W4:Y:S07]  /*1e220*/  LDSM.16.M88.4 R192, [R215] ;  /* 0x00000000d7c0783b */ /* 0x000f2e0000000200 */
[C---:B-1----:R-:W-:Y:S08]  /*1e230*/  HMMA.16816.F32 R28, R172.reuse, R176, R28 ;  /* 0x000000b0ac1c723c */ /* 0x042ff0000000181c */
[----:B------:R-:W-:Y:S01]  /*1e240*/  HMMA.16816.F32 R32, R172, R178, R32 ;  /* 0x000000b2ac20723c */ /* 0x000fe20000001820 */
[----:B------:R-:W-:Y:S05]  /*1e250*/  LDSM.16.M88.4 R172, [R213] ;  /* 0x00000000d5ac783b */ /* 0x000fea0000000200 */
[----:B------:R-:W-:Y:S02]  /*1e260*/  LDSM.16.M88.4 R176, [R212] ;  /* 0x00000000d4b0783b */ /* 0x000fe40000000200 */
[C---:B--2---:R-:W-:Y:S08]  /*1e270*/  HMMA.16816.F32 R4, R184.reuse, R196, R4 ;  /* 0x000000c4b804723c */ /* 0x044ff00000001804 */
[C---:B------:R-:W-:Y:S01]  /*1e280*/  HMMA.16816.F32 R8, R184.reuse, R198, R8 ;  /* 0x000000c6b808723c */ /* 0x040fe20000001808 */
[----:B------:R-:W-:Y:S07]  /*1e290*/  LDSM.16.M88.4 R196, [R226+0x4000] ;  /* 0x00400000e2c4783b */ /* 0x000fee0000000200 */
[C---:B---3--:R-:W-:Y:S08]  /*1e2a0*/  HMMA.16816.F32 R12, R184.reuse, R168, R12 ;  /* 0x000000a8b80c723c */ /* 0x048ff0000000180c */
[C---:B------:R-:W-:Y:S01]  /*1e2b0*/  HMMA.16816.F32 R16, R184.reuse, R170, R16 ;  /* 0x000000aab810723c */ /* 0x040fe20000001810 */
[----:B------:R-:W1:Y:S07]  /*1e2c0*/  LDSM.16.M88.4 R168, [R214] ;  /* 0x00000000d6a8783b */ /* 0x000e6e0000000200 */
[C---:B------:R-:W-:Y:S08]  /*1e2d0*/  HMMA.16816.F32 R20, R184.reuse, R200, R20 ;  /* 0x000000c8b814723c */ /* 0x040ff00000001814 */
[C---:B------:R-:W-:Y:S01]  /*1e2e0*/  HMMA.16816.F32 R24, R184.reuse, R202, R24 ;  /* 0x000000cab818723c */ /* 0x040fe20000001818 */
[----:B------:R-:W2:Y:S07]  /*1e2f0*/  LDSM.16.M88.4 R200, [R224+0xc000] ;  /* 0x00c00000e0c8783b */ /* 0x000eae0000000200 */
[C---:B-----5:R-:W-:Y:S08]  /*1e300*/  HMMA.16816.F32 R28, R184.reuse, R180, R28 ;  /* 0x000000b4b81c723c */ /* 0x060ff0000000181c */
[----:B------:R-:W-:Y:S01]  /*1e310*/  HMMA.16816.F32 R32, R184, R182, R32 ;  /* 0x000000b6b820723c */ /* 0x000fe20000001820 */
[----:B------:R-:W3:Y:S05]  /*1e320*/  LDSM.16.M88.4 R180, [R224+0xc800] ;  /* 0x00c80000e0b4783b */ /* 0x000eea0000000200 */
[----:B------:R-:W5:Y:S02]  /*1e330*/  LDSM.16.M88.4 R184, [R224+0xd000] ;  /* 0x00d00000e0b8783b */ /* 0x000f640000000200 */
[C---:B----4-:R-:W-:Y:S08]  /*1e340*/  HMMA.16816.F32 R4, R188.reuse, R192, R4 ;  /* 0x000000c0bc04723c */ /* 0x050ff00000001804 */
[C---:B------:R-:W-:Y:S01]  /*1e350*/  HMMA.16816.F32 R8, R188.reuse, R194, R8 ;  /* 0x000000c2bc08723c */ /* 0x040fe20000001808 */
[----:B------:R-:W4:Y:S07]  /*1e360*/  LDSM.16.M88.4 R192, [R224+0xd800] ;  /* 0x00d80000e0c0783b */ /* 0x000f2e0000000200 */
[C---:B-1----:R-:W-:Y:S08]  /*1e370*/  HMMA.16816.F32 R12, R188.reuse, R168, R12 ;  /* 0x000000a8bc0c723c */ /* 0x042ff0000000180c */
[C---:B------:R-:W-:Y:S01]  /*1e380*/  HMMA.16816.F32 R16, R188.reuse, R170, R16 ;  /* 0x000000aabc10723c */ /* 0x040fe20000001810 */
[----:B------:R-:W-:Y:S07]  /*1e390*/  LDSM.16.M88.4 R168, [R225+0x4000] ;  /* 0x00400000e1a8783b */ /* 0x000fee0000000200 */
[C---:B------:R-:W-:Y:S08]  /*1e3a0*/  HMMA.16816.F32 R20, R188.reuse, R172, R20 ;  /* 0x000000acbc14723c */ /* 0x040ff00000001814 */
[C---:B------:R-:W-:Y:S01]  /*1e3b0*/  HMMA.16816.F32 R24, R188.reuse, R174, R24 ;  /* 0x000000aebc18723c */ /* 0x040fe20000001818 */
[----:B------:R-:W1:Y:S07]  /*1e3c0*/  LDSM.16.M88.4 R172, [R220+0x4000] ;  /* 0x00400000dcac783b */ /* 0x000e6e0000000200 */
[C---:B------:R-:W-:Y:S08]  /*1e3d0*/  HMMA.16816.F32 R28, R188.reuse, R176, R28 ;  /* 0x000000b0bc1c723c */ /* 0x040ff0000000181c */
[----:B------:R-:W-:Y:S01]  /*1e3e0*/  HMMA.16816.F32 R32, R188, R178, R32 ;  /* 0x000000b2bc20723c */ /* 0x000fe20000001820 */
[----:B------:R-:W1:Y:S05]  /*1e3f0*/  LDSM.16.M88.4 R176, [R220+0x4800] ;  /* 0x00480000dcb0783b */ /* 0x000e6a0000000200 */
[----:B------:R-:W1:Y:S02]  /*1e400*/  LDSM.16.M88.4 R188, [R220+0x5000] ;  /* 0x00500000dcbc783b */ /* 0x000e640000000200 */
[C---:B--2---:R-:W-:Y:S08]  /*1e410*/  HMMA.16816.F32 R4, R196.reuse, R200, R4 ;  /* 0x000000c8c404723c */ /* 0x044ff00000001804 */
[C---:B------:R-:W-:Y:S01]  /*1e420*/  HMMA.16816.F32 R8, R196.reuse, R202, R8 ;  /* 0x000000cac408723c */ /* 0x040fe20000001808 */
[----:B------:R-:W2:Y:S07]  /*1e430*/  LDSM.16.M88.4 R200, [R220+0x5800] ;  /* 0x00580000dcc8783b */ /* 0x000eae0000000200 */
[C---:B---3--:R-:W-:Y:S08]  /*1e440*/  HMMA.16816.F32 R12, R196.reuse, R180, R12 ;  /* 0x000000b4c40c723c */ /* 0x048ff0000000180c */
[C---:B------:R-:W-:Y:S01]  /*1e450*/  HMMA.16816.F32 R16, R196.reuse, R182, R16 ;  /* 0x000000b6c410723c */ /* 0x040fe20000001810 */
[----:B------:R-:W-:Y:S07]  /*1e460*/  LDSM.16.M88.4 R180, [R230+0x6000] ;  /* 0x00600000e6b4783b */ /* 0x000fee0000000200 */
[C---:B-----5:R-:W-:Y:S08]  /*1e470*/  HMMA.16816.F32 R20, R196.reuse, R184, R20 ;  /* 0x000000b8c414723c */ /* 0x060ff00000001814 */
[C---:B------:R-:W-:Y:S01]  /*1e480*/  HMMA.16816.F32 R24, R196.reuse, R186, R24 ;  /* 0x000000bac418723c */ /* 0x040fe20000001818 */
[----:B------:R-:W3:Y:S07]  /*1e490*/  LDSM.16.M88.4 R184, [R229+0xe000] ;  /* 0x00e00000e5b8783b */ /* 0x000eee0000000200 */
[C---:B----4-:R-:W-:Y:S08]  /*1e4a0*/  HMMA.16816.F32 R28, R196.reuse, R192, R28 ;  /* 0x000000c0c41c723c */ /* 0x050ff0000000181c */
[----:B------:R-:W-:Y:S01]  /*1e4b0*/  HMMA.16816.F32 R32, R196, R194, R32 ;  /* 0x000000c2c420723c */ /* 0x000fe20000001820 */
[----:B------:R-:W4:Y:S05]  /*1e4c0*/  LDSM.16.M88.4 R192, [R229+0xe800] ;  /* 0x00e80000e5c0783b */ /* 0x000f2a0000000200 */
[----:B------:R-:W5:Y:S02]  /*1e4d0*/  LDSM.16.M88.4 R196, [R229+0xf000] ;  /* 0x00f00000e5c4783b */ /* 0x000f640000000200 */
[C---:B-1----:R-:W-:Y:S08]  /*1e4e0*/  HMMA.16816.F32 R4, R168.reuse, R172, R4 ;  /* 0x000000aca804723c */ /* 0x042ff00000001804 */
[C---:B------:R-:W-:Y:S01]  /*1e4f0*/  HMMA.16816.F32 R8, R168.reuse, R174, R8 ;  /* 0x000000aea808723c */ /* 0x040fe20000001808 */
[----:B------:R-:W1:Y:S07]  /*1e500*/  LDSM.16.M88.4 R172, [R229+0xf800] ;  /* 0x00f80000e5ac783b */ /* 0x000e6e0000000200 */
[C---:B------:R-:W-:Y:S08]  /*1e510*/  HMMA.16816.F32 R12, R168.reuse, R176, R12 ;  /* 0x000000b0a80c723c */ /* 0x040ff0000000180c */
[C---:B------:R-:W-:Y:S01]  /*1e520*/  HMMA.16816.F32 R16, R168.reuse, R178, R16 ;  /* 0x000000b2a810723c */ /* 0x040fe20000001810 */
[----:B------:R-:W-:Y:S07]  /*1e530*/  LDSM.16.M88.4 R176, [R228+0x6000] ;  /* 0x00600000e4b0783b */ /* 0x000fee0000000200 */
[C---:B------:R-:W-:Y:S08]  /*1e540*/  HMMA.16816.F32 R20, R168.reuse, R188, R20 ;  /* 0x000000bca814723c */ /* 0x040ff00000001814 */
[C---:B------:R-:W-:Y:S01]  /*1e550*/  HMMA.16816.F32 R24, R168.reuse, R190, R24 ;  /* 0x000000bea818723c */ /* 0x040fe20000001818 */
[----:B------:R-:W1:Y:S07]  /*1e560*/  LDSM.16.M88.4 R188, [R211] ;  /* 0x00000000d3bc783b */ /* 0x000e6e0000000200 */
[C---:B--2---:R-:W-:Y:S08]  /*1e570*/  HMMA.16816.F32 R28, R168.reuse, R200, R28 ;  /* 0x000000c8a81c723c */ /* 0x044ff0000000181c */
[----:B------:R-:W-:Y:S01]  /*1e580*/  HMMA.16816.F32 R32, R168, R202, R32 ;  /* 0x000000caa820723c */ /* 0x000fe20000001820 */
[----:B------:R-:W2:Y:S05]  /*1e590*/  LDSM.16.M88.4 R168, [R210] ;  /* 0x00000000d2a8783b */ /* 0x000eaa0000000200 */
[----:B------:R-:W1:Y:S02]  /*1e5a0*/  LDSM.16.M88.4 R200, [R209] ;  /* 0x00000000d1c8783b */ /* 0x000e640000000200 */
[C---:B---3--:R-:W-:Y:S08]  /*1e5b0*/  HMMA.16816.F32 R4, R180.reuse, R184, R4 ;  /* 0x000000b8b404723c */ /* 0x048ff00000001804 */
[C---:B------:R-:W-:Y:S01]  /*1e5c0*/  HMMA.16816.F32 R8, R180.reuse, R186, R8 ;  /* 0x000000bab408723c */ /* 0x040fe20000001808 */
[----:B------:R-:W3:Y:S07]  /*1e5d0*/  LDSM.16.M88.4 R184, [R208] ;  /* 0x00000000d0b8783b */ /* 0x000eee0000000200 */
[C---:B----4-:R-:W-:Y:S08]  /*1e5e0*/  HMMA.16816.F32 R12, R180.reuse, R192, R12 ;  /* 0x000000c0b40c723c */ /* 0x050ff0000000180c */
[C---:B------:R-:W-:Y:S01]  /*1e5f0*/  HMMA.16816.F32 R16, R180.reuse, R194, R16 ;  /* 0x000000c2b410723c */ /* 0x040fe20000001810 */
[----:B------:R-:W-:Y:S07]  /*1e600*/  LDSM.16.M88.4 R192, [R226+0x6000] ;  /* 0x00600000e2c0783b */ /* 0x000fee0000000200 */
[C---:B-----5:R-:W-:Y:S08]  /*1e610*/  HMMA.16816.F32 R20, R180.reuse, R196, R20 ;  /* 0x000000c4b414723c */ /* 0x060ff00000001814 */
[C---:B------:R-:W-:Y:S01]  /*1e620*/  HMMA.16816.F32 R24, R180.reuse, R198, R24 ;  /* 0x000000c6b418723c */ /* 0x040fe20000001818 */
[----:B------:R-:W4:Y:S07]  /*1e630*/  LDSM.16.M88.4 R196, [R224+0xe000] ;  /* 0x00e00000e0c4783b */ /* 0x000f2e0000000200 */
[C---:B-1----:R-:W-:Y:S08]  /*1e640*/  HMMA.16816.F32 R28, R180.reuse, R172, R28 ;  /* 0x000000acb41c723c */ /* 0x042ff0000000181c */
[----:B------:R-:W-:Y:S01]  /*1e650*/  HMMA.16816.F32 R32, R180, R174, R32 ;  /* 0x000000aeb420723c */ /* 0x000fe20000001820 */
[----:B------:R-:W-:Y:S05]  /*1e660*/  LDSM.16.M88.4 R172, [R224+0xf000] ;  /* 0x00f00000e0ac783b */ /* 0x000fea0000000200 */
[----:B------:R-:W-:Y:S02]  /*1e670*/  LDSM.16.M88.4 R180, [R224+0xf800] ;  /* 0x00f80000e0b4783b */ /* 0x000fe40000000200 */
[C---:B------:R-:W-:Y:S08]  /*1e680*/  HMMA.16816.F32 R4, R176.reuse, R188, R4 ;  /* 0x000000bcb004723c */ /* 0x040ff00000001804 */
[C---:B------:R-:W-:Y:S01]  /*1e690*/  HMMA.16816.F32 R8, R176.reuse, R190, R8 ;  /* 0x000000beb008723c */ /* 0x040fe20000001808 */
[----:B------:R-:W-:Y:S07]  /*1e6a0*/  LDSM.16.M88.4 R188, [R225+0x6000] ;  /* 0x00600000e1bc783b */ /* 0x000fee0000000200 */
[C---:B--2---:R-:W-:Y:S08]  /*1e6b0*/  HMMA.16816.F32 R12, R176.reuse, R168, R12 ;  /* 0x000000a8b00c723c */ /* 0x044ff0000000180c */
[C---:B------:R-:W-:Y:S01]  /*1e6c0*/  HMMA.16816.F32 R16, R176.reuse, R170, R16 ;  /* 0x000000aab010723c */ /* 0x040fe20000001810 */
[----:B------:R-:W1:Y:S07]  /*1e6d0*/  LDSM.16.M88.4 R168, [R224+0xe800] ;  /* 0x00e80000e0a8783b */ /* 0x000e6e0000000200 */
[C---:B------:R-:W-:Y:S08]  /*1e6e0*/  HMMA.16816.F32 R20, R176.reuse, R200, R20 ;  /* 0x000000c8b014723c */ /* 0x040ff00000001814 */
[C---:B------:R-:W-:Y:S01]  /*1e6f0*/  HMMA.16816.F32 R24, R176.reuse, R202, R24 ;  /* 0x000000cab018723c */ /* 0x040fe20000001818 */
[----:B------:R-:W2:Y:S07]  /*1e700*/  LDSM.16.M88.4 R200, [R220+0x6000] ;  /* 0x00600000dcc8783b */ /* 0x000eae0000000200 */
[C---:B---3--:R-:W-:Y:S08]  /*1e710*/  HMMA.16816.F32 R28, R176.reuse, R184, R28 ;  /* 0x000000b8b01c723c */ /* 0x048ff0000000181c */
[----:B------:R-:W-:Y:S08]  /*1e720*/  HMMA.16816.F32 R32, R176, R186, R32 ;  /* 0x000000bab020723c */ /* 0x000ff00000001820 */
[C---:B----4-:R-:W-:Y:S08]  /*1e730*/  HMMA.16816.F32 R4, R192.reuse, R196, R4 ;  /* 0x000000c4c004723c */ /* 0x050ff00000001804 */
[C---:B------:R-:W-:Y:S08]  /*1e740*/  HMMA.16816.F32 R8, R192.reuse, R198, R8 ;  /* 0x000000c6c008723c */ /* 0x040ff00000001808 */
[C---:B-1----:R-:W-:Y:S08]  /*1e750*/  HMMA.16816.F32 R12, R192.reuse, R168, R12 ;  /* 0x000000a8c00c723c */ /* 0x042ff0000000180c */
[C---:B------:R-:W-:Y:S01]  /*1e760*/  HMMA.16816.F32 R16, R192.reuse, R170, R16 ;  /* 0x000000aac010723c */ /* 0x040fe20000001810 */
[----:B------:R-:W1:Y:S07]  /*1e770*/  LDSM.16.M88.4 R168, [R220+0x6800] ;  /* 0x00680000dca8783b */ /* 0x000e6e0000000200 */
[C---:B------:R-:W-:Y:S08]  /*1e780*/  HMMA.16816.F32 R20, R192.reuse, R172, R20 ;  /* 0x000000acc014723c */ /* 0x040ff00000001814 */
[C---:B------:R-:W-:Y:S08]  /*1e790*/  HMMA.16816.F32 R24, R192.reuse, R174, R24 ;  /* 0x000000aec018723c */ /* 0x040ff00000001818 */
[C---:B------:R-:W-:Y:S08]  /*1e7a0*/  HMMA.16816.F32 R28, R192.reuse, R180, R28 ;  /* 0x000000b4c01c723c */ /* 0x040ff0000000181c */
[----:B------:R-:W-:Y:S08]  /*1e7b0*/  HMMA.16816.F32 R32, R192, R182, R32 ;  /* 0x000000b6c020723c */ /* 0x000ff00000001820 */
[C---:B--2---:R-:W-:Y:S08]  /*1e7c0*/  HMMA.16816.F32 R4, R188.reuse, R200, R4 ;  /* 0x000000c8bc04723c */ /* 0x044ff00000001804 */
[C---:B------:R-:W-:Y:S08]  /*1e7d0*/  HMMA.16816.F32 R8, R188.reuse, R202, R8 ;  /* 0x000000cabc08723c */ /* 0x040ff00000001808 */
[C---:B-1----:R-:W-:Y:S08]  /*1e7e0*/  HMMA.16816.F32 R12, R188.reuse, R168, R12 ;  /* 0x000000a8bc0c723c */ /* 0x042ff0000000180c */
[-C--:B------:R-:W-:Y:S01]  /*1e7f0*/  FMUL.FTZ R196, R4, R164.reuse ;  /* 0x000000a404c47220 */ /* 0x080fe20000410000 */
[C---:B------:R-:W-:Y:S03]  /*1e800*/  HMMA.16816.F32 R16, R188.reuse, R170, R16 ;  /* 0x000000aabc10723c */ /* 0x040fe60000001810 */
[-C--:B------:R-:W-:Y:S02]  /*1e810*/  FMUL.FTZ R192, R5, R164.reuse ;  /* 0x000000a405c07220 */ /* 0x080fe40000410000 */
[----:B------:R-:W1:Y:S01]  /*1e820*/  MUFU.TANH R196, R196 ;  /* 0x000000c400c47308 */ /* 0x000e620000002400 */
[-C--:B------:R-:W-:Y:S02]  /*1e830*/  FMUL.FTZ R201, R6, R164.reuse ;  /* 0x000000a406c97220 */ /* 0x080fe40000410000 */
[-C--:B------:R-:W-:Y:S04]  /*1e840*/  FMUL.FTZ R9, R9, R164.reuse ;  /* 0x000000a409097220 */ /* 0x080fe80000410000 */
[-C--:B------:R-:W-:Y:S02]  /*1e850*/  FMUL.FTZ R10, R10, R164.reuse ;  /* 0x000000a40a0a7220 */ /* 0x080fe40000410000 */
[-C--:B------:R-:W-:Y:S01]  /*1e860*/  FMUL.FTZ R11, R11, R164.reuse ;  /* 0x000000a40b0b7220 */ /* 0x080fe20000410000 */
[----:B------:R-:W2:Y:S01]  /*1e870*/  MUFU.TANH R204, R9 ;  /* 0x0000000900cc7308 */ /* 0x000ea20000002400 */
[-C--:B------:R-:W-:Y:S02]  /*1e880*/  FMUL.FTZ R194, R7, R164.reuse ;  /* 0x000000a407c27220 */ /* 0x080fe40000410000 */
[----:B------:R-:W3:Y:S01]  /*1e890*/  LDSM.16.M88.4 R4, [R220+0x7000] ;  /* 0x00700000dc04783b */ /* 0x000ee20000000200 */
[-C--:B------:R-:W-:Y:S02]  /*1e8a0*/  FMUL.FTZ R193, R8, R164.reuse ;  /* 0x000000a408c17220 */ /* 0x080fe40000410000 */
[-C--:B------:R-:W-:Y:S02]  /*1e8b0*/  FMUL.FTZ R197, R12, R164.reuse ;  /* 0x000000a40cc57220 */ /* 0x080fe40000410000 */
[-C--:B------:R-:W-:Y:S02]  /*1e8c0*/  FMUL.FTZ R13, R13, R164.reuse ;  /* 0x000000a40d0d7220 */ /* 0x080fe40000410000 */
[----:B------:R-:W4:Y:S01]  /*1e8d0*/  MUFU.TANH R203, R10 ;  /* 0x0000000a00cb7308 */ /* 0x000f220000002400 */
[-C--:B------:R-:W-:Y:S02]  /*1e8e0*/  FMUL.FTZ R175, R16, R164.reuse ;  /* 0x000000a410af7220 */ /* 0x080fe40000410000 */
[-C--:B------:R-:W-:Y:S02]  /*1e8f0*/  FMUL.FTZ R14, R14, R164.reuse ;  /* 0x000000a40e0e7220 */ /* 0x080fe40000410000 */
[-C--:B------:R-:W-:Y:S02]  /*1e900*/  FMUL.FTZ R15, R15, R164.reuse ;  /* 0x000000a40f0f7220 */ /* 0x080fe40000410000 */
[-C--:B------:R-:W-:Y:S02]  /*1e910*/  FMUL.FTZ R17, R17, R164.reuse ;  /* 0x000000a411117220 */ /* 0x080fe40000410000 */
[-C--:B------:R-:W-:Y:S01]  /*1e920*/  FMUL.FTZ R18, R18, R164.reuse ;  /* 0x000000a412127220 */ /* 0x080fe20000410000 */
[----:B------:R5:W1:Y:S01]  /*1e930*/  MUFU.TANH R202, R11 ;  /* 0x0000000b00ca7308 */ /* 0x000a620000002400 */
[-C--:B------:R-:W-:Y:S09]  /*1e940*/  FMUL.FTZ R19, R19, R164.reuse ;  /* 0x000000a413137220 */ /* 0x080ff20000410000 */
[----:B------:R-:W1:Y:S10]  /*1e950*/  MUFU.TANH R192, R192 ;  /* 0x000000c000c07308 */ /* 0x000e740000002400 */
[----:B------:R-:W1:Y:S01]  /*1e960*/  MUFU.TANH R201, R201 ;  /* 0x000000c900c97308 */ /* 0x000e620000002400 */
[C---:B---3--:R-:W-:Y:S01]  /*1e970*/  HMMA.16816.F32 R20, R188.reuse, R4, R20 ;  /* 0x00000004bc14723c */ /* 0x048fe20000001814 */
[----:B-----5:R-:W3:Y:S01]  /*1e980*/  LDSM.16.M88.4 R8, [R220+0x7800] ;  /* 0x00780000dc08783b */ /* 0x020ee20000000200 */
[----:B------:R-:W-:Y:S07]  /*1e990*/  DEPBAR.LE SB0, 0x0 ;  /* 0x000080000000791a */ /* 0x000fee0000000000 */
[----:B------:R-:W1:Y:S01]  /*1e9a0*/  MUFU.TANH R194, R194 ;  /* 0x000000c200c27308 */ /* 0x000e620000002400 */
[----:B------:R-:W-:Y:S01]  /*1e9b0*/  BAR.SYNC.DEFER_BLOCKING 0x0 ;  /* 0x0000000000007b1d */ /* 0x000fe20000010000 */
[C---:B------:R-:W-:Y:S08]  /*1e9c0*/  HMMA.16816.F32 R24, R188.reuse, R6, R24 ;  /* 0x00000006bc18723c */ /* 0x040ff00000001818 */
[----:B------:R-:W1:Y:S05]  /*1e9d0*/  MUFU.TANH R193, R193 ;  /* 0x000000c100c17308 */ /* 0x000e6a0000002400 */
[-C--:B------:R-:W-:Y:S02]  /*1e9e0*/  FMUL.FTZ R205, R20, R164.reuse ;  /* 0x000000a414cd7220 */ /* 0x080fe40000410000 */
[-C--:B------:R-:W-:Y:S03]  /*1e9f0*/  FMUL.FTZ R21, R21, R164.reuse ;  /* 0x000000a415157220 */ /* 0x080fe60000410000 */
[----:B------:R-:W1:Y:S01]  /*1ea00*/  MUFU.TANH R197, R197 ;  /* 0x000000c500c57308 */ /* 0x000e620000002400 */
[-C--:B------:R-:W-:Y:S02]  /*1ea10*/  FMUL.FTZ R22, R22, R164.reuse ;  /* 0x000000a416167220 */ /* 0x080fe40000410000 */
[-C--:B------:R-:W-:Y:S03]  /*1ea20*/  FMUL.FTZ R23, R23, R164.reuse ;  /* 0x000000a417177220 */ /* 0x080fe60000410000 */
[-C--:B------:R-:W-:Y:S02]  /*1ea30*/  FMUL.FTZ R184, R24, R164.reuse ;  /* 0x000000a418b87220 */ /* 0x080fe40000410000 */
[-C--:B------:R-:W-:Y:S02]  /*1ea40*/  FMUL.FTZ R25, R25, R164.reuse ;  /* 0x000000a419197220 */ /* 0x080fe40000410000 */
[----:B------:R1:W1:Y:S01]  /*1ea50*/  MUFU.TANH R198, R13 ;  /* 0x0000000d00c67308 */ /* 0x0002620000002400 */
[-C--:B------:R-:W-:Y:S02]  /*1ea60*/  FMUL.FTZ R26, R26, R164.reuse ;  /* 0x000000a41a1a7220 */ /* 0x080fe40000410000 */
[----:B------:R-:W-:Y:S01]  /*1ea70*/  FMUL.FTZ R27, R27, R164 ;  /* 0x000000a41b1b7220 */ /* 0x000fe20000410000 */
[C---:B---3--:R-:W-:Y:S06]  /*1ea80*/  HMMA.16816.F32 R28, R188.reuse, R8, R28 ;  /* 0x00000008bc1c723c */ /* 0x048fec000000181c */
[----:B------:R3:W1:Y:S02]  /*1ea90*/  MUFU.TANH R199, R14 ;  /* 0x0000000e00c77308 */ /* 0x0006640000002400 */
[----:B------:R-:W-:Y:S07]  /*1eaa0*/  HMMA.16816.F32 R32, R188, R10, R32 ;  /* 0x0000000abc20723c */ /* 0x000fee0000001820 */
[----:B------:R-:W-:Y:S01]  /*1eab0*/  MOV R188, R206 ;  /* 0x000000ce00bc7202 */ /* 0x000fe20000000f00 */
[----:B------:R3:W1:Y:S01]  /*1eac0*/  MUFU.TANH R200, R15 ;  /* 0x0000000f00c87308 */ /* 0x0006620000002400 */
[----:B------:R-:W-:Y:S07]  /*1ead0*/  IMAD.MOV.U32 R189, RZ, RZ, R207 ;  /* 0x000000ffffbd7224 */ /* 0x000fee00078e00cf */
[-C--:B------:R-:W-:Y:S02]  /*1eae0*/  FMUL.FTZ R177, R28, R164.reuse ;  /* 0x000000a41cb17220 */ /* 0x080fe40000410000 */
[----:B------:R-:W1:Y:S01]  /*1eaf0*/  MUFU.TANH R175, R175 ;  /* 0x000000af00af7308 */ /* 0x000e620000002400 */
[-C--:B------:R-:W-:Y:S02]  /*1eb00*/  FMUL.FTZ R29, R29, R164.reuse ;  /* 0x000000a41d1d7220 */ /* 0x080fe40000410000 */
[-C--:B------:R-:W-:Y:S02]  /*1eb10*/  FMUL.FTZ R30, R30, R164.reuse ;  /* 0x000000a41e1e7220 */ /* 0x080fe40000410000 */
[-C--:B------:R-:W-:Y:S02]  /*1eb20*/  FMUL.FTZ R31, R31, R164.reuse ;  /* 0x000000a41f1f7220 */ /* 0x080fe40000410000 */
[-C--:B------:R-:W-:Y:S02]  /*1eb30*/  FMUL.FTZ R178, R32, R164.reuse ;  /* 0x000000a420b27220 */ /* 0x080fe40000410000 */
[-C--:B------:R-:W-:Y:S01]  /*1eb40*/  FMUL.FTZ R33, R33, R164.reuse ;  /* 0x000000a421217220 */ /* 0x080fe20000410000 */
[----:B------:R3:W1:Y:S01]  /*1eb50*/  MUFU.TANH R174, R17 ;  /* 0x0000001100ae7308 */ /* 0x0006620000002400 */
[-C--:B------:R-:W-:Y:S02]  /*1eb60*/  FMUL.FTZ R34, R34, R164.reuse ;  /* 0x000000a422227220 */ /* 0x080fe40000410000 */
[----:B------:R-:W-:Y:S07]  /*1eb70*/  FMUL.FTZ R35, R35, R164 ;  /* 0x000000a423237220 */ /* 0x000fee0000410000 */
[----:B------:R3:W1:Y:S10]  /*1eb80*/  MUFU.TANH R173, R18 ;  /* 0x0000001200ad7308 */ /* 0x0006740000002400 */
[----:B------:R3:W1:Y:S10]  /*1eb90*/  MUFU.TANH R172, R19 ;  /* 0x0000001300ac7308 */ /* 0x0006740000002400 */
[----:B------:R-:W1:Y:S10]  /*1eba0*/  MUFU.TANH R205, R205 ;  /* 0x000000cd00cd7308 */ /* 0x000e740000002400 */
[----:B------:R3:W1:Y:S10]  /*1ebb0*/  MUFU.TANH R187, R21 ;  /* 0x0000001500bb7308 */ /* 0x0006740000002400 */
        /* <DEDUP_REMOVED lines=13> */
[----:B------:R3:W1:Y:S01]  /*1ec90*/  MUFU.TANH R166, R35 ;  /* 0x0000002300a67308 */ /* 0x0006620000002400 */
[----:B------:R-:W-:-:S05]  /*1eca0*/  @!P0 BRA `(.L_x_1421) ;  /* 0x00000be000008947 */ /* 0x000fca0003800000 */
[----:B--2-4-:R-:W-:Y:S01]  /*1ecb0*/  ISETP.NE.U32.AND P0, PT, R248, RZ, PT ;  /* 0x000000fff800720c */ /* 0x014fe20003f05070 */
[----:B------:R-:W-:Y:S03]  /*1ecc0*/  BSSY B0, `(.L_x_1422) ;  /* 0x0000048000007945 */ /* 0x000fe60003800000 */
[----:B------:R-:W-:Y:S11]  /*1ecd0*/  ISETP.NE.AND.EX P0, PT, R249, RZ, PT, P0 ;  /* 0x000000fff900720c */ /* 0x000ff60003f05300 */
[----:B------:R-:W-:Y:S02]  /*1ece0*/  @!UPT UIADD3 URZ, URZ, URZ, URZ ;  /* 0x0000003f3f3ff290 */ /* 0x000fe4000fffe03f */
[----:B------:R-:W-:-:S05]  /*1ecf0*/  @!P0 BRA `(.L_x_1423) ;  /* 0x0000040000008947 */ /* 0x000fca0003800000 */
[----:B------:R-:W-:Y:S01]  /*1ed00*/  IMAD.SHL.U32 R5, R252, 0x40, RZ ;  /* 0x00000040fc057824 */ /* 0x000fe200078e00ff */
[----:B------:R-:W-:Y:S02]  /*1ed10*/  ULDC.64 UR4, c[0x0][0x118] ;  /* 0x0000460000047ab9 */ /* 0x000fe40000000a00 */
[----:B------:R-:W2:Y:S02]  /*1ed20*/  LD.E R12, [R2.64+0x170] ;  /* 0x00017004020c7980 */ /* 0x000ea4000c101900 */
[C---:B------:R-:W-:Y:S04]  /*1ed30*/  IADD3 R10, R5.reuse, -0x40, RZ ;  /* 0xffffffc0050a7810 */ /* 0x040fe80007ffe0ff */
[----:B------:R-:W-:Y:S02]  /*1ed40*/  IABS R6, R10 ;  /* 0x0000000a00067213 */ /* 0x000fe40000000000 */
[-C--:B--2---:R-:W-:Y:S02]  /*1ed50*/  IABS R9, R12.reuse ;  /* 0x0000000c00097213 */ /* 0x084fe40000000000 */
[-C--:B------:R-:W-:Y:S02]  /*1ed60*/  IABS R7, R12.reuse ;  /* 0x0000000c00077213 */ /* 0x080fe40000000000 */
[----:B------:R-:W2:Y:S01]  /*1ed70*/  I2F.RP R8, R9 ;  /* 0x0000000900087306 */ /* 0x000ea20000209400 */
[-C--:B------:R-:W-:Y:S02]  /*1ed80*/  LOP3.LUT R10, R10, R12.reuse, RZ, 0x3c, !PT ;  /* 0x0000000c0a0a7212 */ /* 0x080fe400078e3cff */
[----:B------:R-:W-:Y:S07]  /*1ed90*/  IMAD.MOV R7, RZ, RZ, -R7 ;  /* 0x000000ffff077224 */ /* 0x000fee00078e0a07 */
[----:B--2---:R-:W2:Y:S02]  /*1eda0*/  MUFU.RCP R4, R8 ;  /* 0x0000000800047308 */ /* 0x004ea40000001000 */
[----:B--23--:R-:W-:Y:S08]  /*1edb0*/  IADD3 R14, R4, 0xffffffe, RZ ;  /* 0x0ffffffe040e7810 */ /* 0x00cff00007ffe0ff */
        /* <DEDUP_REMOVED lines=27> */
[C---:B------:R-:W-:Y:S02]  /*1ef70*/  SEL R7, R4.reuse, R8, !P2 ;  /* 0x0000000804077207 */ /* 0x040fe40005000000 */
[----:B------:R-:W3:Y:S01]  /*1ef80*/  LD.E.64 R8, [R2.64+0x38] ;  /* 0x0000380402087980 */ /* 0x000ee2000c101b00 */
        /* <DEDUP_REMOVED lines=11> */
[-C--:B---3--:R-:W-:Y:S02]  /*1f040*/  IMAD R6, R9, R12.reuse, RZ ;  /* 0x0000000c09067224 */ /* 0x088fe400078e02ff */
[C---:B-1----:R-:W-:Y:S04]  /*1f050*/  IMAD.WIDE.U32 R12, R8.reuse, R12, RZ ;  /* 0x0000000c080c7225 */ /* 0x042fe800078e00ff */
        /* <DEDUP_REMOVED lines=10> */
.L_x_1423:
[----:B------:R-:W-:Y:S02]  /*1f100*/  ULDC.64 UR4, c[0x0][0x118] ;  /* 0x0000460000047ab9 */ /* 0x000fe40000000a00 */
[----:B------:R-:W2:Y:S02]  /*1f110*/  LD.E R8, [R2.64+0x38] ;  /* 0x0000380402087980 */ /* 0x000ea4000c101900 */
[----:B--2---:R-:W-:Y:S04]  /*1f120*/  LEA R8, -R8, RZ, 0x6 ;  /* 0x000000ff08087211 */ /* 0x004fe800078e31ff */
[----:B------:R-:W-:Y:S02]  /*1f130*/  SHF.R.S32.HI R4, RZ, 0x1f, R8 ;  /* 0x0000001fff047819 */ /* 0x000fe40000011408 */
.L_x_1424:
[----:B------:R-:W-:Y:S05]  /*1f140*/  BSYNC B0 ;  /* 0x0000000000007941 */ /* 0x000fea0003800000 */
.L_x_1422:
[CC--:B---3--:R-:W-:Y:S01]  /*1f150*/  LEA R18, P0, R8.reuse, R240.reuse, 0x1 ;  /* 0x000000f008127211 */ /* 0x0c8fe200078008ff */
[----:B------:R-:W-:Y:S01]  /*1f160*/  ULDC.64 UR4, c[0x0][0x118] ;  /* 0x0000460000047ab9 */ /* 0x000fe20000000a00 */
[C---:B------:R-:W-:Y:S02]  /*1f170*/  IADD3 R7, P1, R8.reuse, R237, RZ ;  /* 0x000000ed08077210 */ /* 0x040fe40007f3e0ff */
[----:B------:R-:W-:Y:S02]  /*1f180*/  LEA.HI.X R19, R8, R239, R4, 0x1, P0 ;  /* 0x000000ef08137211 */ /* 0x000fe400000f0c04 */
[CC--:B------:R-:W-:Y:S01]  /*1f190*/  @P5 LEA R12, P0, R7.reuse, R240.reuse, 0x1 ;  /* 0x000000f0070c5211 */ /* 0x0c0fe200078008ff */
[----:B------:R-:W-:Y:S01]  /*1f1a0*/  IMAD.X R6, R4, 0x1, R238, P1 ;  /* 0x0000000104067824 */ /* 0x000fe200008e06ee */
[CC--:B------:R-:W-:Y:S01]  /*1f1b0*/  @P6 LEA R16, P1, R7.reuse, R240.reuse, 0x1 ;  /* 0x000000f007106211 */ /* 0x0c0fe200078208ff */
[----:B------:R-:W-:Y:S01]  /*1f1c0*/  @!PT LDS RZ, [RZ] ;  /* 0x00000000fffff984 */ /* 0x000fe20000000800 */
[----:B------:R-:W-:Y:S01]  /*1f1d0*/  @!PT LDS RZ, [RZ] ;  /* 0x00000000fffff984 */ /* 0x000fe20000000800 */
[----:B------:R-:W-:Y:S01]  /*1f1e0*/  @!PT LDS RZ, [RZ] ;  /* 0x00000000fffff984 */ /* 0x000fe20000000800 */
[----:B------:R2:W-:Y:S01]  /*1f1f0*/  @P6 LDGSTS.E.BYPASS.LTC128B.128 [R247+0x8000], [R18.64] ;  /* 0x0800000012f76fae */ /* 0x0005e2000b901d44 */
[C---:B------:R-:W-:Y:S02]  /*1f200*/  IADD3 R5, P2, R7.reuse, R237, RZ ;  /* 0x000000ed07057210 */ /* 0x040fe40007f5e0ff */
[CCC-:B------:R-:W-:Y:S01]  /*1f210*/  @P6 LEA.HI.X R17, R7.reuse, R239.reuse, R6.reuse, 0x1, P1 ;  /* 0x000000ef07116211 */ /* 0x1c0fe200008f0c06 */
[----:B------:R2:W-:Y:S01]  /*1f220*/  @!P6 STS.128 [R247+0x8000], RZ ;  /* 0x008000fff700e388 */ /* 0x0005e20000000c00 */
[CC--:B-1----:R-:W-:Y:S01]  /*1f230*/  @P5 LEA.HI.X R13, R7.reuse, R239.reuse, R6, 0x1, P0 ;  /* 0x000000ef070d5211 */ /* 0x0c2fe200000f0c06 */
[----:B------:R-:W-:Y:S01]  /*1f240*/  IMAD.X R4, R6, 0x1, R238, P2 ;  /* 0x0000000106047824 */ /* 0x000fe200010e06ee */
        /* <DEDUP_REMOVED lines=26> */
[C---:B------:R-:W-:Y:S02]  /*1f3f0*/  @P3 LEA.HI.X R21, R5.reuse, R239, R4, 0x1, P0 ;  /* 0x000000ef05153211 */ /* 0x040fe400000f0c04 */
[----:B------:R-:W-:Y:S01]  /*1f400*/  IADD3 R6, P2, R5, R237, RZ ;  /* 0x000000ed05067210 */ /* 0x000fe20007f5e0ff */
[----:B------:R-:W-:Y:S01]  /*1f410*/  @!PT LDS RZ, [RZ] ;  /* 0x00000000fffff984 */ /* 0x000fe20000000800 */
[----:B------:R-:W-:Y:S01]  /*1f420*/  @!PT LDS RZ, [RZ] ;  /* 0x00000000fffff984 */ /* 0x000fe20000000800 */
[----:B------:R-:W-:Y:S01]  /*1f430*/  @!PT LDS RZ, [RZ] ;  /* 0x00000000fffff984 */ /* 0x000fe20000000800 */
[----:B------:R2:W-:Y:S03]  /*1f440*/  @P6 LDGSTS.E.BYPASS.LTC128B.128 [R247+0x8800], [R16.64] ;  /* 0x0880000010f76fae */ /* 0x0005e6000b901d44 */
[CC--:B------:R-:W-:Y:S01]  /*1f450*/  @P6 LEA R30, P0, R6.reuse, R240.reuse, 0x1 ;  /* 0x000000f0061e6211 */ /* 0x0c0fe200078008ff */
[----:B------:R2:W-:Y:S01]  /*1f460*/  @!P6 STS.128 [R247+0x8800], RZ ;  /* 0x008800fff700e388 */ /* 0x0005e20000000c00 */
[-C--:B------:R-:W-:Y:S01]  /*1f470*/  @P4 LEA R26, P1, R6, R240.reuse, 0x1 ;  /* 0x000000f0061a4211 */ /* 0x080fe200078208ff */
[----:B------:R-:W-:Y:S01]  /*1f480*/  IMAD.X R4, R4, 0x1, R238, P2 ;  /* 0x0000000104047824 */ /* 0x000fe200010e06ee */
[CC--:B------:R-:W-:Y:S01]  /*1f490*/  @P5 LEA R28, P2, R6.reuse, R240.reuse, 0x1 ;  /* 0x000000f0061c5211 */ /* 0x0c0fe200078408ff */
[----:B------:R-:W-:Y:S01]  /*1f4a0*/  @!PT LDS RZ, [RZ] ;  /* 0x00000000fffff984 */ /* 0x000fe20000000800 */
[----:B------:R-:W-:Y:S01]  /*1f4b0*/  @!PT LDS RZ, [RZ] ;  /* 0x00000000fffff984 */ /* 0x000fe20000000800 */
[----:B------:R-:W-:Y:S01]  /*1f4c0*/  @!PT LDS RZ, [RZ] ;  /* 0x00000000fffff984 */ /* 0x000fe20000000800 */
[----:B------:R2:W-:Y:S03]  /*1f4d0*/  @P5 LDGSTS.E.BYPASS.LTC128B.128 [R247+0xa800], [R12.64+0x80] ;  /* 0x0a8000800cf75fae */ /* 0x0005e6000b901d44 */
[CCC-:B------:R-:W-:Y:S01]  /*1f4e0*/  @P6 LEA.HI.X R31, R6.reuse, R239.reuse, R4.reuse, 0x1, P0 ;  /* 0x000000ef061f6211 */ /* 0x1c0fe200000f0c04 */
[----:B------:R2:W-:Y:S01]  /*1f4f0*/  @!P5 STS.128 [R247+0xa800], RZ ;  /* 0x00a800fff700d388 */ /* 0x0005e20000000c00 */
[CCC-:B------:R-:W-:Y:S02]  /*1f500*/  @P5 LEA.HI.X R29, R6.reuse, R239.reuse, R4.reuse, 0x1, P2 ;  /* 0x000000ef061d5211 */ /* 0x1c0fe400010f0c04 */
[CC--:B------:R-:W-:Y:S01]  /*1f510*/  @P4 LEA.HI.X R27, R6.reuse, R239.reuse, R4, 0x1, P1 ;  /* 0x000000ef061b4211 */ /* 0x0c0fe200008f0c04 */
[----:B------:R-:W-:Y:S01]  /*1f520*/  @!PT LDS RZ, [RZ] ;  /* 0x00000000fffff984 */ /* 0x000fe20000000800 */
[----:B------:R-:W-:Y:S01]  /*1f530*/  @!PT LDS RZ, [RZ] ;  /* 0x00000000fffff984 */ /* 0x000fe20000000800 */
[----:B------:R-:W-:Y:S01]  /*1f540*/  @!PT LDS RZ, [RZ] ;  /* 0x00000000fffff984 */ /* 0x000fe20000000800 */
[----:B------:R2:W-:Y:S01]  /*1f550*/  @P4 LDGSTS.E.BYPASS.LTC128B.128 [R247+0xc800], [R10.64+0x100] ;  /* 0x0c8001000af74fae */ /* 0x0005e2000b901d44 */
[C---:B------:R-:W-:Y:S01]  /*1f560*/  @P3 LEA R32, P0, R6.reuse, R240, 0x1 ;  /* 0x000000f006203211 */ /* 0x040fe200078008ff */
[----:B------:R-:W-:Y:S02]  /*1f570*/  IMAD.MOV.U32 R240, RZ, RZ, R18 ;  /* 0x000000fffff07224 */ /* 0x000fe400078e0012 */
[----:B------:R2:W-:Y:S01]  /*1f580*/  @!P4 STS.128 [R247+0xc800], RZ ;  /* 0x00c800fff700c388 */ /* 0x0005e20000000c00 */
[----:B------:R-:W-:Y:S01]  /*1f590*/  @P3 LEA.HI.X R33, R6, R239, R4, 0x1, P0 ;  /* 0x000000ef06213211 */ /* 0x000fe200000f0c04 */
[----:B------:R-:W-:Y:S02]  /*1f5a0*/  IMAD.MOV.U32 R239, RZ, RZ, R19 ;  /* 0x000000ffffef7224 */ /* 0x000fe400078e0013 */
        /* <DEDUP_REMOVED lines=46> */
.L_x_1421:
[----:B--2-4-:R-:W-:Y:S05]  /*1f890*/  BSYNC B1 ;  /* 0x0000000000017941 */ /* 0x014fea0003800000 */
.L_x_1420:
[----:B------:R-:W-:Y:S01]  /*1f8a0*/  ULDC.64 UR4, c[0x0][0x118] ;  /* 0x0000460000047ab9 */ /* 0x000fe20000000a00 */
[----:B-1----:R-:W-:Y:S01]  /*1f8b0*/  FMNMX.FTZ R5, R196, R165, !PT ;  /* 0x000000a5c4057209 */ /* 0x002fe20007810000 */
[----:B------:R1:W2:Y:S01]  /*1f8c0*/  LD.E R167, [R2.64+0xdc] ;  /* 0x0000dc0402a77980 */ /* 0x0002a2000c101900 */
[----:B------:R-:W-:Y:S02]  /*1f8d0*/  FMNMX.FTZ R7, R201, R0, !PT ;  /* 0x00000000c9077209 */ /* 0x000fe40007810000 */
[----:B------:R-:W-:Y:S01]  /*1f8e0*/  FMNMX.FTZ R4, R192, R5, !PT ;  /* 0x00000005c0047209 */ /* 0x000fe20007810000 */
[----:B---3--:R-:W-:Y:S01]  /*1f8f0*/  LDSM.16.MT88.4 R12, [R234+0x10000] ;  /* 0x01000000ea0c783b */ /* 0x008fe20000004200 */
        /* <DEDUP_REMOVED lines=10> */
[----:B-1----:R-:W-:Y:S02]  /*1f9a0*/  FMNMX.FTZ R3, R175, R4, !PT ;  /* 0x00000004af037209 */ /* 0x002fe40007810000 */
        /* <DEDUP_REMOVED lines=28> */
[----:B------:R-:W-:Y:S01]  /*1fb70*/  FADD.FTZ R2, -R164, R165 ;  /* 0x000000a5a4027221 */ /* 0x000fe20000010100 */
[----:B---3--:R-:W-:Y:S05]  /*1fb80*/  FMNMX.FTZ R3, R4, R3, !PT ;  /* 0x0000000304037209 */ /* 0x008fea0007810000 */
[----:B------:R-:W-:Y:S02]  /*1fb90*/  FADD.FTZ R6, -R3, R0 ;  /* 0x0000000003067221 */ /* 0x000fe40000010100 */
[C---:B--2---:R-:W-:Y:S02]  /*1fba0*/  FMUL.FTZ R180, R167.reuse, R164 ;  /* 0x000000a4a7b47220 */ /* 0x044fe40000410000 */
[C---:B------:R-:W-:Y:S02]  /*1fbb0*/  FMUL.FTZ R170, R167.reuse, R3 ;  /* 0x00000003a7aa7220 */ /* 0x040fe40000410000 */
[C---:B------:R-:W-:Y:S01]  /*1fbc0*/  FMUL.FTZ R0, R167.reuse, R6 ;  /* 0x00000006a7007220 */ /* 0x040fe20000410000 */
[----:B------:R-:W-:Y:S01]  /*1fbd0*/  FSEL R180, R180, RZ, P0 ;  /* 0x000000ffb4b47208 */ /* 0x000fe20000000000 */
[----:B------:R-:W-:Y:S01]  /*1fbe0*/  FMUL.FTZ R5, R167, R2 ;  /* 0x00000002a7057220 */ /* 0x000fe20000410000 */
[----:B------:R-:W-:Y:S03]  /*1fbf0*/  FSETP.NEU.FTZ.AND P0, PT, R3, -INF , PT ;  /* 0xff8000000300780b */ /* 0x000fe60003f1d000 */
[-CC-:B------:R-:W-:Y:S01]  /*1fc00*/  FFMA.FTZ R196, R196, R167.reuse, -R180.reuse ;  /* 0x000000a7c4c47223 */ /* 0x180fe200000108b4 */
[----:B------:R-:W-:Y:S01]  /*1fc10*/  FSEL R170, R170, RZ, P0 ;  /* 0x000000ffaaaa7208 */ /* 0x000fe20000000000 */
[-CC-:B------:R-:W-:Y:S01]  /*1fc20*/  FFMA.FTZ R195, R192, R167.reuse, -R180.reuse ;  /* 0x000000a7c0c37223 */ /* 0x180fe200000108b4 */
[----:B------:R-:W1:Y:S01]  /*1fc30*/  MUFU.EX2 R2, R5 ;  /* 0x0000000500027308 */ /* 0x000e620000000800 */
[-C--:B------:R-:W-:Y:S01]  /*1fc40*/  FFMA.FTZ R197, R197, R167.reuse, -R180 ;  /* 0x000000a7c5c57223 */ /* 0x080fe200000108b4 */
[----:B------:R-:W-:Y:S01]  /*1fc50*/  ISETP.GT.AND P0, PT, R252, RZ, PT ;  /* 0x000000fffc00720c */ /* 0x000fe20003f04270 */
[-CC-:B------:R-:W-:Y:S02]  /*1fc60*/  FFMA.FTZ R192, R201, R167.reuse, -R170.reuse ;  /* 0x000000a7c9c07223 */ /* 0x180fe400000108aa */
[-CC-:B------:R-:W-:Y:S02]  /*1fc70*/  FFMA.FTZ R190, R203, R167.reuse, -R170.reuse ;  /* 0x000000a7cbbe7223 */ /* 0x180fe400000108aa */
[-CC-:B------:R-:W-:Y:S02]  /*1fc80*/  FFMA.FTZ R165, R202, R167.reuse, -R170.reuse ;  /* 0x000000a7caa57223 */ /* 0x180fe400000108aa */
[-C--:B------:R-:W-:Y:S01]  /*1fc90*/  FFMA.FTZ R191, R194, R167.reuse, -R170 ;  /* 0x000000a7c2bf7223 */ /* 0x080fe200000108aa */
[----:B------:R-:W2:Y:S01]  /*1fca0*/  MUFU.EX2 R0, R0 ;  /* 0x0000000000007308 */ /* 0x000ea20000000800 */
[-CC-:B------:R-:W-:Y:S02]  /*1fcb0*/  FFMA.FTZ R194, R193, R167.reuse, -R180.reuse ;  /* 0x000000a7c1c27223 */ /* 0x180fe400000108b4 */
[-CC-:B------:R-:W-:Y:S02]  /*1fcc0*/  FFMA.FTZ R193, R204, R167.reuse, -R180.reuse ;  /* 0x000000a7ccc17223 */ /* 0x180fe400000108b4 */
[-CC-:B------:R-:W-:Y:S02]  /*1fcd0*/  FFMA.FTZ R202, R175, R167.reuse, -R180.reuse ;  /* 0x000000a7afca7223 */ /* 0x180fe400000108b4 */
[-C--:B------:R-:W-:Y:S02]  /*1fce0*/  FFMA.FTZ R201, R174, R167.reuse, -R180 ;  /* 0x000000a7aec97223 */ /* 0x080fe400000108b4 */
[-CC-:B------:R-:W-:Y:S01]  /*1fcf0*/  FFMA.FTZ R203, R173, R167.reuse, -R170.reuse ;  /* 0x000000a7adcb7223 */ /* 0x180fe200000108aa */
[----:B------:R-:W-:Y:S01]  /*1fd00*/  MUFU.EX2 R196, R196 ;  /* 0x000000c400c47308 */ /* 0x000fe20000000800 */
[-C--:B------:R-:W-:Y:S02]  /*1fd10*/  FFMA.FTZ R204, R172, R167.reuse, -R170 ;  /* 0x000000a7accc7223 */ /* 0x080fe400000108aa */
[--C-:B------:R-:W-:Y:S01]  /*1fd20*/  FFMA.FTZ R198, R198, R167, -R180.reuse ;  /* 0x000000a7c6c67223 */ /* 0x100fe200000108b4 */
[----:B------:R-:W-:Y:S01]  /*1fd30*/  LDSM.16.MT88.4 R172, [R233+0x14800] ;  /* 0x01480000e9ac783b */ /* 0x000fe20000004200 */
[C---:B-1----:R-:W-:Y:S02]  /*1fd40*/  FMUL.FTZ R4, R2.reuse, R160 ;  /* 0x000000a002047220 */ /* 0x042fe40000410000 */
[C---:B------:R-:W-:Y:S02]  /*1fd50*/  FMUL.FTZ R5, R2.reuse, R161 ;  /* 0x000000a102057220 */ /* 0x040fe40000410000 */
[C---:B------:R-:W-:Y:S01]  /*1fd60*/  FMUL.FTZ R8, R2.reuse, R156 ;  /* 0x0000009c02087220 */ /* 0x040fe20000410000 */
[----:B------:R-:W1:Y:S01]  /*1fd70*/  MUFU.EX2 R195, R195 ;  /* 0x000000c300c37308 */ /* 0x000e620000000800 */
[C---:B------:R-:W-:Y:S02]  /*1fd80*/  FMUL.FTZ R9, R2.reuse, R157 ;  /* 0x0000009d02097220 */ /* 0x040fe40000410000 */
[----:B------:R-:W-:Y:S02]  /*1fd90*/  FMUL.FTZ R16, R2, R148 ;  /* 0x0000009402107220 */ /* 0x000fe40000410000 */
[C---:B--2---:R-:W-:Y:S02]  /*1fda0*/  FMUL.FTZ R6, R0.reuse, R162 ;  /* 0x000000a200067220 */ /* 0x044fe40000410000 */
[C---:B------:R-:W-:Y:S02]  /*1fdb0*/  FMUL.FTZ R7, R0.reuse, R163 ;  /* 0x000000a300077220 */ /* 0x040fe40000410000 */
[C---:B------:R-:W-:Y:S01]  /*1fdc0*/  FMUL.FTZ R10, R0.reuse, R158 ;  /* 0x0000009e000a7220 */ /* 0x040fe20000410000 */
[----:B------:R-:W-:Y:S01]  /*1fdd0*/  MUFU.EX2 R192, R192 ;  /* 0x000000c000c07308 */ /* 0x000fe20000000800 */
[----:B------:R-:W-:Y:S02]  /*1fde0*/  FMUL.FTZ R11, R0, R159 ;  /* 0x0000009f000b7220 */ /* 0x000fe40000410000 */
[----:B------:R-:W-:Y:S01]  /*1fdf0*/  FMUL.FTZ R17, R2, R149 ;  /* 0x0000009502117220 */ /* 0x000fe20000410000 */
[----:B------:R-:W-:Y:S01]  /*1fe00*/  LDSM.16.MT88.4 R156, [R233+0x12800] ;  /* 0x01280000e99c783b */ /* 0x000fe20000004200 */
[C---:B------:R-:W-:Y:S02]  /*1fe10*/  FMUL.FTZ R18, R0.reuse, R150 ;  /* 0x0000009600127220 */ /* 0x040fe40000410000 */
[----:B------:R-:W-:Y:S02]  /*1fe20*/  FMUL.FTZ R19, R0, R151 ;  /* 0x0000009700137220 */ /* 0x000fe40000410000 */
[C---:B------:R-:W-:Y:S01]  /*1fe30*/  FMUL.FTZ R24, R2.reuse, R140 ;  /* 0x0000008c02187220 */ /* 0x040fe20000410000 */
[----:B------:R-:W2:Y:S01]  /*1fe40*/  MUFU.EX2 R191, R191 ;  /* 0x000000bf00bf7308 */ /* 0x000ea20000000800 */
[----:B------:R-:W-:Y:S01]  /*1fe50*/  FMUL.FTZ R25, R2, R141 ;  /* 0x0000008d02197220 */ /* 0x000fe20000410000 */
[----:B------:R-:W-:Y:S01]  /*1fe60*/  LDSM.16.MT88.4 R148, [R231+0x10800] ;  /* 0x01080000e794783b */ /* 0x000fe20000004200 */
[C---:B------:R-:W-:Y:S01]  /*1fe70*/  FMUL.FTZ R26, R0.reuse, R142 ;  /* 0x0000008e001a7220 */ /* 0x040fe20000410000 */
[----:B-1----:R-:W-:Y:S01]  /*1fe80*/  F2FP.PACK_AB R160, R195, R196 ;  /* 0x000000c4c3a0723e */ /* 0x002fe200000000ff */
[----:B------:R-:W-:Y:S02]  /*1fe90*/  FMUL.FTZ R27, R0, R143 ;  /* 0x0000008f001b7220 */ /* 0x000fe40000410000 */
[C---:B------:R-:W-:Y:S02]  /*1fea0*/  FMUL.FTZ R32, R2.reuse, R132 ;  /* 0x0000008402207220 */ /* 0x040fe40000410000 */
[----:B------:R-:W-:Y:S01]  /*1feb0*/  FMUL.FTZ R33, R2, R133 ;  /* 0x0000008502217220 */ /* 0x000fe20000410000 */
[----:B------:R-:W-:Y:S01]  /*1fec0*/  MUFU.EX2 R194, R194 ;  /* 0x000000c200c27308 */ /* 0x000fe20000000800 */
[C---:B------:R-:W-:Y:S01]  /*1fed0*/  FMUL.FTZ R34, R0.reuse, R134 ;  /* 0x0000008600227220 */ /* 0x040fe20000410000 */
[----:B------:R-:W-:Y:S01]  /*1fee0*/  LDSM.16.MT88.4 R140, [R231+0x12000] ;  /* 0x01200000e78c783b */ /* 0x000fe20000004200 */
[----:B------:R-:W-:Y:S02]  /*1fef0*/  FMUL.FTZ R35, R0, R135 ;  /* 0x0000008700237220 */ /* 0x000fe40000410000 */
[C---:B------:R-:W-:Y:S02]  /*1ff00*/  FMUL.FTZ R36, R2.reuse, R36 ;  /* 0x0000002402247220 */ /* 0x040fe40000410000 */
[----:B------:R-:W-:Y:S02]  /*1ff10*/  FMUL.FTZ R37, R2, R37 ;  /* 0x0000002502257220 */ /* 0x000fe40000410000 */
[C---:B------:R-:W-:Y:S01]  /*1ff20*/  FMUL.FTZ R38, R0.reuse, R38 ;  /* 0x0000002600267220 */ /* 0x040fe20000410000 */
[----:B------:R-:W1:Y:S01]  /*1ff30*/  MUFU.EX2 R193, R193 ;  /* 0x000000c100c17308 */ /* 0x000e620000000800 */
[----:B------:R-:W-:Y:S01]  /*1ff40*/  LDSM.16.MT88.4 R132, [R232+0x12000] ;  /* 0x01200000e884783b */ /* 0x000fe20000004200 */
[----:B------:R-:W-:Y:S01]  /*1ff50*/  FMUL.FTZ R39, R0, R39 ;  /* 0x0000002700277220 */ /* 0x000fe20000410000 */
[----:B--2---:R-:W-:Y:S01]  /*1ff60*/  F2FP.PACK_AB R161, R191, R192 ;  /* 0x000000c0bfa1723e */ /* 0x004fe200000000ff */
[C---:B------:R-:W-:Y:S02]  /*1ff70*/  FMUL.FTZ R40, R2.reuse, R40 ;  /* 0x0000002802287220 */ /* 0x040fe40000410000 */
[----:B------:R-:W-:Y:S02]  /*1ff80*/  FMUL.FTZ R41, R2, R41 ;  /* 0x0000002902297220 */ /* 0x000fe40000410000 */
[C---:B------:R-:W-:Y:S02]  /*1ff90*/  FMUL.FTZ R42, R0.reuse, R42 ;  /* 0x0000002a002a7220 */ /* 0x040fe40000410000 */
        /* <DEDUP_REMOVED lines=19> */
[----:B------:R-:W1:Y:S01]  /*200d0*/  MUFU.EX2 R198, R198 ;  /* 0x000000c600c67308 */ /* 0x000e620000000800 */
[C---:B------:R-:W-:Y:S02]  /*200e0*/  FMUL.FTZ R58, R0.reuse, R58 ;  /* 0x0000003a003a7220 */ /* 0x040fe40000410000 */
[----:B------:R-:W-:Y:S01]  /*200f0*/  FMUL.FTZ R59, R0, R59 ;  /* 0x0000003b003b7220 */ /* 0x000fe20000410000 */
[----:B--2---:R-:W-:Y:S01]  /*20100*/  F2FP.PACK_AB R163, R165, R190 ;  /* 0x000000bea5a3723e */ /* 0x004fe200000000ff */
[-CC-:B------:R-:W-:Y:S02]  /*20110*/  FFMA.FTZ R177, R177, R167.reuse, -R180.reuse ;  /* 0x000000a7b1b17223 */ /* 0x180fe400000108b4 */
[-CC-:B------:R-:W-:Y:S02]  /*20120*/  FFMA.FTZ R179, R179, R167.reuse, -R180.reuse ;  /* 0x000000a7b3b37223 */ /* 0x180fe400000108b4 */
[----:B------:R-:W-:Y:S01]  /*20130*/  FFMA.FTZ R178, R178, R167, -R180 ;  /* 0x000000a7b2b27223 */ /* 0x000fe200000108b4 */
[----:B------:R-:W-:Y:S01]  /*20140*/  MUFU.EX2 R202, R202 ;  /* 0x000000ca00ca7308 */ /* 0x000fe20000000800 */
[C---:B------:R-:W-:Y:S05]  /*20150*/  HMMA.16816.F32 R4, R160.reuse, R12, R4 ;  /* 0x0000000ca004723c */ /* 0x040fea0000001804 */
[C---:B------:R-:W-:Y:S02]  /*20160*/  FMUL.FTZ R60, R2.reuse, R60 ;  /* 0x0000003c023c7220 */ /* 0x040fe40000410000 */
[C---:B------:R-:W-:Y:S01]  /*20170*/  FMUL.FTZ R12, R2.reuse, R152 ;  /* 0x00000098020c7220 */ /* 0x040fe20000410000 */
[C---:B------:R-:W-:Y:S01]  /*20180*/  HMMA.16816.F32 R8, R160.reuse, R14, R8 ;  /* 0x0000000ea008723c */ /* 0x040fe20000001808 */
[----:B------:R-:W2:Y:S03]  /*20190*/  MUFU.EX2 R201, R201 ;  /* 0x000000c900c97308 */ /* 0x000ea60000000800 */
[C---:B------:R-:W-:Y:S02]  /*201a0*/  FMUL.FTZ R13, R2.reuse, R153 ;  /* 0x00000099020d7220 */ /* 0x040fe40000410000 */
[----:B------:R-:W-:Y:S02]  /*201b0*/  FMUL.FTZ R61, R2, R61 ;  /* 0x0000003d023d7220 */ /* 0x000fe40000410000 */
[C---:B------:R-:W-:Y:S03]  /*201c0*/  FMUL.FTZ R14, R0.reuse, R154 ;  /* 0x0000009a000e7220 */ /* 0x040fe60000410000 */
[----:B------:R-:W-:Y:S01]  /*201d0*/  MUFU.EX2 R203, R203 ;  /* 0x000000cb00cb7308 */ /* 0x000fe20000000800 */
[C---:B------:R-:W-:Y:S02]  /*201e0*/  FMUL.FTZ R15, R0.reuse, R155 ;  /* 0x0000009b000f7220 */ /* 0x040fe40000410000 */
[----:B------:R-:W3:Y:S01]  /*201f0*/  LDSM.16.MT88.4 R152, [R231+0x10000] ;  /* 0x01000000e798783b */ /* 0x000ee20000004200 */
[C---:B------:R-:W-:Y:S02]  /*20200*/  FMUL.FTZ R62, R0.reuse, R62 ;  /* 0x0000003e003e7220 */ /* 0x040fe40000410000 */
[----:B------:R-:W-:Y:S02]  /*20210*/  FMUL.FTZ R63, R0, R63 ;  /* 0x0000003f003f7220 */ /* 0x000fe40000410000 */
[C---:B------:R-:W-:Y:S02]  /*20220*/  HMMA.16816.F32 R12, R160.reuse, R20, R12 ;  /* 0x00000014a00c723c */ /* 0x040fe4000000180c */
[----:B------:R-:W4:Y:S01]  /*20230*/  MUFU.EX2 R204, R204 ;  /* 0x000000cc00cc7308 */ /* 0x000f220000000800 */
[C---:B------:R-:W-:Y:S02]  /*20240*/  FMUL.FTZ R64, R2.reuse, R64 ;  /* 0x0000004002407220 */ /* 0x040fe40000410000 */
[C---:B------:R-:W-:Y:S02]  /*20250*/  FMUL.FTZ R65, R2.reuse, R65 ;  /* 0x0000004102417220 */ /* 0x040fe40000410000 */
[C---:B------:R-:W-:Y:S01]  /*20260*/  FMUL.FTZ R20, R2.reuse, R144 ;  /* 0x0000009002147220 */ /* 0x040fe20000410000 */
[C---:B------:R-:W-:Y:S04]  /*20270*/  HMMA.16816.F32 R16, R160.reuse, R22, R16 ;  /* 0x00000016a010723c */ /* 0x040fe80000001810 */
[----:B------:R-:W-:Y:S02]  /*20280*/  FMUL.FTZ R21, R2, R145 ;  /* 0x0000009102157220 */ /* 0x000fe40000410000 */
[C---:B------:R-:W-:Y:S02]  /*20290*/  FMUL.FTZ R66, R0.reuse, R66 ;  /* 0x0000004200427220 */ /* 0x040fe40000410000 */
[C---:B------:R-:W-:Y:S04]  /*202a0*/  FMUL.FTZ R22, R0.reuse, R146 ;  /* 0x0000009200167220 */ /* 0x040fe80000410000 */
[C---:B------:R-:W-:Y:S02]  /*202b0*/  FMUL.FTZ R23, R0.reuse, R147 ;  /* 0x0000009300177220 */ /* 0x040fe40000410000 */
[----:B------:R-:W5:Y:S01]  /*202c0*/  LDSM.16.MT88.4 R144, [R234+0x12000] ;  /* 0x01200000ea90783b */ /* 0x000f620000004200 */
        /* <DEDUP_REMOVED lines=11> */
[----:B------:R-:W1:Y:S01]  /*20380*/  LDSM.16.MT88.4 R136, [R233+0x12000] ;  /* 0x01200000e988783b */ /* 0x000e620000004200 */
[C---:B------:R-:W-:Y:S02]  /*20390*/  FMUL.FTZ R72, R2.reuse, R72 ;  /* 0x0000004802487220 */ /* 0x040fe40000410000 */
[----:B------:R-:W-:Y:S02]  /*203a0*/  FMUL.FTZ R73, R2, R73 ;  /* 0x0000004902497220 */ /* 0x000fe40000410000 */
[C---:B---3--:R-:W-:Y:S03]  /*203b0*/  HMMA.16816.F32 R28, R160.reuse, R152, R28 ;  /* 0x00000098a01c723c */ /* 0x048fe6000000181c */
[C---:B------:R-:W-:Y:S02]  /*203c0*/  FMUL.FTZ R74, R0.reuse, R74 ;  /* 0x0000004a004a7220 */ /* 0x040fe40000410000 */
[----:B------:R-:W-:Y:S02]  /*203d0*/  FMUL.FTZ R75, R0, R75 ;  /* 0x0000004b004b7220 */ /* 0x000fe40000410000 */
[C---:B------:R-:W-:Y:S01]  /*203e0*/  FMUL.FTZ R76, R2.reuse, R76 ;  /* 0x0000004c024c7220 */ /* 0x040fe20000410000 */
[C---:B------:R-:W-:Y:S01]  /*203f0*/  HMMA.16816.F32 R32, R160.reuse, R154, R32 ;  /* 0x0000009aa020723c */ /* 0x040fe20000001820 */
[----:B------:R-:W-:Y:S03]  /*20400*/  LDSM.16.MT88.4 R152, [R234+0x12800] ;  /* 0x01280000ea98783b */ /* 0x000fe60000004200 */
[----:B------:R-:W-:Y:S02]  /*20410*/  FMUL.FTZ R77, R2, R77 ;  /* 0x0000004d024d7220 */ /* 0x000fe40000410000 */
[C---:B------:R-:W-:Y:S02]  /*20420*/  FMUL.FTZ R78, R0.reuse, R78 ;  /* 0x0000004e004e7220 */ /* 0x040fe40000410000 */
[C---:B-----5:R-:W-:Y:S04]  /*20430*/  HMMA.16816.F32 R36, R160.reuse, R144, R36 ;  /* 0x00000090a024723c */ /* 0x060fe80000001824 */
[----:B------:R-:W-:Y:S02]  /*20440*/  FMUL.FTZ R79, R0, R79 ;  /* 0x0000004f004f7220 */ /* 0x000fe40000410000 */
[C---:B------:R-:W-:Y:S02]  /*20450*/  FMUL.FTZ R80, R2.reuse, R80 ;  /* 0x0000005002507220 */ /* 0x040fe40000410000 */
[C---:B------:R-:W-:Y:S01]  /*20460*/  HMMA.16816.F32 R40, R160.reuse, R146, R40 ;  /* 0x00000092a028723c */ /* 0x040fe20000001828 */
[----:B------:R-:W-:Y:S03]  /*20470*/  LDSM.16.MT88.4 R144, [R232+0x10800] ;  /* 0x01080000e890783b */ /* 0x000fe60000004200 */
        /* <DEDUP_REMOVED lines=22> */
[----:B------:R-:W5:Y:S03]  /*205e0*/  LDSM.16.MT88.4 R140, [R232+0x14000] ;  /* 0x01400000e88c783b */ /* 0x000f660000004200 */
        /* <DEDUP_REMOVED lines=18> */
[C---:B-----5:R-:W-:Y:S04]  /*20710*/  HMMA.16816.F32 R84, R160.reuse, R140, R84 ;  /* 0x0000008ca054723c */ /* 0x060fe80000001854 */
        /* <DEDUP_REMOVED lines=31> */
[-CC-:B------:R-:W-:Y:S02]  /*20910*/  FFMA.FTZ R199, R199, R167.reuse, -R170.reuse ;  /* 0x000000a7c7c77223 */ /* 0x180fe400000108aa */
[----:B------:R-:W-:Y:S02]  /*20920*/  FFMA.FTZ R200, R200, R167, -R170 ;  /* 0x000000a7c8c87223 */ /* 0x000fe400000108aa */
[C---:B------:R-:W-:Y:S01]  /*20930*/  FMUL.FTZ R126, R0.reuse, R126 ;  /* 0x0000007e007e7220 */ /* 0x040fe20000410000 */
[C---:B------:R-:W-:Y:S01]  /*20940*/  HMMA.16816.F32 R120, R160.reuse, R138, R120 ;  /* 0x0000008aa078723c */ /* 0x040fe20000001878 */
[----:B------:R-:W-:Y:S01]  /*20950*/  MUFU.EX2 R199, R199 ;  /* 0x000000c700c77308 */ /* 0x000fe20000000800 */
[----:B------:R-:W1:Y:S02]  /*20960*/  LDSM.16.MT88.4 R136, [R233+0x10800] ;  /* 0x01080000e988783b */ /* 0x000e640000004200 */
[----:B------:R-:W-:Y:S02]  /*20970*/  FMUL.FTZ R127, R0, R127 ;  /* 0x0000007f007f7220 */ /* 0x000fe40000410000 */
[C---:B------:R-:W-:Y:S02]  /*20980*/  FMUL.FTZ R128, R2.reuse, R128 ;  /* 0x0000008002807220 */ /* 0x040fe40000410000 */
[----:B------:R-:W-:Y:S03]  /*20990*/  FMUL.FTZ R129, R2, R129 ;  /* 0x0000008102817220 */ /* 0x000fe60000410000 */
[C---:B---3--:R-:W-:Y:S01]  /*209a0*/  HMMA.16816.F32 R124, R160.reuse, R132, R124 ;  /* 0x00000084a07c723c */ /* 0x048fe2000000187c */
[----:B------:R-:W3:Y:S02]  /*209b0*/  MUFU.EX2 R200, R200 ;  /* 0x000000c800c87308 */ /* 0x000ee40000000800 */
[C---:B------:R-:W-:Y:S02]  /*209c0*/  FMUL.FTZ R130, R0.reuse, R130 ;  /* 0x0000008200827220 */ /* 0x040fe40000410000 */
[----:B------:R-:W-:Y:S02]  /*209d0*/  FMUL.FTZ R131, R0, R131 ;  /* 0x0000008300837220 */ /* 0x000fe40000410000 */
[----:B------:R-:W-:Y:S01]  /*209e0*/  F2FP.PACK_AB R132, R198, R197 ;  /* 0x000000c5c684723e */ /* 0x000fe200000000ff */
[-CC-:B------:R-:W-:Y:S04]  /*209f0*/  FFMA.FTZ R205, R205, R167.reuse, -R180.reuse ;  /* 0x000000a7cdcd7223 */ /* 0x180fe800000108b4 */
[----:B------:R-:W-:Y:S01]  /*20a00*/  HMMA.16816.F32 R128, R160, R134, R128 ;  /* 0x00000086a080723c */ /* 0x000fe20000001880 */
[----:B------:R-:W1:Y:S01]  /*20a10*/  LDSM.16.MT88.4 R160, [R232+0x12800] ;  /* 0x01280000e8a0783b */ /* 0x000e620000004200 */
[----:B------:R-:W-:Y:S01]  /*20a20*/  MUFU.EX2 R205, R205 ;  /* 0x000000cd00cd7308 */ /* 0x000fe20000000800 */
[-C--:B------:R-:W-:Y:S02]  /*20a30*/  FFMA.FTZ R206, R187, R167.reuse, -R180 ;  /* 0x000000a7bbce7223 */ /* 0x080fe400000108b4 */
[-C--:B------:R-:W-:Y:S02]  /*20a40*/  FFMA.FTZ R207, R186, R167.reuse, -R170 ;  /* 0x000000a7bacf7223 */ /* 0x080fe400000108aa */
[----:B--2---:R-:W-:Y:S01]  /*20a50*/  F2FP.PACK_AB R134, R201, R202 ;  /* 0x000000cac986723e */ /* 0x004fe200000000ff */
[----:B------:R-:W-:Y:S01]  /*20a60*/  FFMA.FTZ R183, R183, R167, -R180 ;  /* 0x000000a7b7b77223 */ /* 0x000fe200000108b4 */
[----:B----4-:R-:W-:Y:S03]  /*20a70*/  F2FP.PACK_AB R135, R204, R203 ;  /* 0x000000cbcc87723e */ /* 0x010fe600000000ff */
[--C-:B------:R-:W-:Y:S01]  /*20a80*/  FFMA.FTZ R182, R182, R167, -R170.reuse ;  /* 0x000000a7b6b67223 */ /* 0x100fe200000108aa */
[----:B---3--:R-:W-:Y:S01]  /*20a90*/  F2FP.PACK_AB R133, R200, R199 ;  /* 0x000000c7c885723e */ /* 0x008fe200000000ff */
[----:B------:R-:W-:Y:S01]  /*20aa0*/  MUFU.EX2 R183, R183 ;  /* 0x000000b700b77308 */ /* 0x000fe20000000800 */
[-CC-:B------:R-:W-:Y:S02]  /*20ab0*/  FFMA.FTZ R181, R181, R167.reuse, -R170.reuse ;  /* 0x000000a7b5b57223 */ /* 0x180fe400000108aa */
[-C--:B------:R-:W-:Y:S02]  /*20ac0*/  FFMA.FTZ R185, R185, R167.reuse, -R170 ;  /* 0x000000a7b9b97223 */ /* 0x080fe400000108aa */
[-CC-:B------:R-:W-:Y:S01]  /*20ad0*/  FFMA.FTZ R184, R184, R167.reuse, -R180.reuse ;  /* 0x000000a7b8b87223 */ /* 0x180fe200000108b4 */
[C---:B-----5:R-:W-:Y:S04]  /*20ae0*/  HMMA.16816.F32 R4, R132.reuse, R140, R4 ;  /* 0x0000008c8404723c */ /* 0x060fe80000001804 */
[----:B------:R-:W-:Y:S01]  /*20af0*/  MUFU.EX2 R182, R182 ;  /* 0x000000b600b67308 */ /* 0x000fe20000000800 */
[-C--:B------:R-:W-:Y:S02]  /*20b00*/  FFMA.FTZ R180, R176, R167.reuse, -R180 ;  /* 0x000000a7b0b47223 */ /* 0x080fe400000108b4 */
[-CC-:B------:R-:W-:Y:S01]  /*20b10*/  FFMA.FTZ R171, R171, R167.reuse, -R170.reuse ;  /* 0x000000a7abab7223 */ /* 0x180fe200000108aa */
[C---:B------:R-:W-:Y:S01]  /*20b20*/  HMMA.16816.F32 R8, R132.reuse, R142, R8 ;  /* 0x0000008e8408723c */ /* 0x040fe20000001808 */
[----:B------:R-:W2:Y:S03]  /*20b30*/  LDSM.16.MT88.4 R140, [R231+0x12800] ;  /* 0x01280000e78c783b */ /* 0x000ea60000004200 */
[-CC-:B------:R-:W-:Y:S02]  /*20b40*/  FFMA.FTZ R169, R169, R167.reuse, -R170.reuse ;  /* 0x000000a7a9a97223 */ /* 0x180fe400000108aa */
[----:B------:R-:W-:Y:S01]  /*20b50*/  MUFU.EX2 R181, R181 ;  /* 0x000000b500b57308 */ /* 0x000fe20000000800 */
[-CC-:B------:R-:W-:Y:S01]  /*20b60*/  FFMA.FTZ R168, R168, R167.reuse, -R170.reuse ;  /* 0x000000a7a8a87223 */ /* 0x180fe200000108aa */
[C---:B-1----:R-:W-:Y:S04]  /*20b70*/  HMMA.16816.F32 R12, R132.reuse, R136, R12 ;  /* 0x00000088840c723c */ /* 0x042fe8000000180c */
[----:B------:R-:W-:Y:S02]  /*20b80*/  FFMA.FTZ R170, R166, R167, -R170 ;  /* 0x000000a7a6aa7223 */ /* 0x000fe400000108aa */
[----:B------:R-:W-:Y:S02]  /*20b90*/  FFMA.FTZ R192, R0, R251, R192 ;  /* 0x000000fb00c07223 */ /* 0x000fe400000100c0 */
[C---:B------:R-:W-:Y:S01]  /*20ba0*/  HMMA.16816.F32 R16, R132.reuse, R138, R16 ;  /* 0x0000008a8410723c */ /* 0x040fe20000001810 */
[----:B------:R-:W1:Y:S01]  /*20bb0*/  LDSM.16.MT88.4 R136, [R234+0x14800] ;  /* 0x01480000ea88783b */ /* 0x000e620000004200 */
[----:B------:R-:W-:Y:S02]  /*20bc0*/  MUFU.EX2 R186, R169 ;  /* 0x000000a900ba7308 */ /* 0x000fe40000000800 */
[----:B------:R-:W-:Y:S04]  /*20bd0*/  FADD.FTZ R191, R191, R192 ;  /* 0x000000c0bfbf7221 */ /* 0x000fe80000010000 */
[C---:B------:R-:W-:Y:S04]  /*20be0*/  HMMA.16816.F32 R20, R132.reuse, R144, R20 ;  /* 0x000000908414723c */ /* 0x040fe80000001814 */
[----:B------:R-:W-:Y:S01]  /*20bf0*/  MUFU.EX2 R187, R185 ;  /* 0x000000b900bb7308 */ /* 0x000fe20000000800 */
[----:B------:R-:W-:Y:S03]  /*20c00*/  FADD.FTZ R0, R190, R191 ;  /* 0x000000bfbe007221 */ /* 0x000fe60000010000 */
[C---:B------:R-:W-:Y:S01]  /*20c10*/  HMMA.16816.F32 R24, R132.reuse, R146, R24 ;  /* 0x000000928418723c */ /* 0x040fe20000001818 */
[----:B------:R-:W3:Y:S03]  /*20c20*/  LDSM.16.MT88.4 R144, [R232+0x14800] ;  /* 0x01480000e890783b */ /* 0x000ee60000004200 */
[----:B------:R-:W-:Y:S01]  /*20c30*/  FADD.FTZ R0, R165, R0 ;  /* 0x00000000a5007221 */ /* 0x000fe20000010000 */
[----:B------:R-:W-:Y:S01]  /*20c40*/  MOV R165, R164 ;  /* 0x000000a400a57202 */ /* 0x000fe20000000f00 */
[----:B------:R-:W-:Y:S02]  /*20c50*/  MUFU.EX2 R185, R178 ;  /* 0x000000b200b97308 */ /* 0x000fe40000000800 */
[C---:B------:R-:W-:Y:S04]  /*20c60*/  HMMA.16816.F32 R28, R132.reuse, R148, R28 ;  /* 0x00000094841c723c */ /* 0x040fe8000000181c */
[----:B------:R-:W-:Y:S04]  /*20c70*/  FADD.FTZ R199, R199, R0 ;  /* 0x00000000c7c77221 */ /* 0x000fe80000010000 */
[C---:B------:R-:W-:Y:S01]  /*20c80*/  HMMA.16816.F32 R32, R132.reuse, R150, R32 ;  /* 0x000000968420723c */ /* 0x040fe20000001820 */
[----:B------:R-:W4:Y:S01]  /*20c90*/  LDSM.16.MT88.4 R148, [R231+0x14800] ;  /* 0x01480000e794783b */ /* 0x000f220000004200 */
[----:B------:R-:W-:Y:S02]  /*20ca0*/  MUFU.EX2 R241, R184 ;  /* 0x000000b800f17308 */ /* 0x000fe40000000800 */
[----:B------:R-:W-:Y:S04]  /*20cb0*/  FADD.FTZ R200, R200, R199 ;  /* 0x000000c7c8c87221 */ /* 0x000fe80000010000 */
[C---:B------:R-:W-:Y:S04]  /*20cc0*/  HMMA.16816.F32 R36, R132.reuse, R152, R36 ;  /* 0x000000988424723c */ /* 0x040fe80000001824 */
[----:B------:R-:W-:Y:S01]  /*20cd0*/  MUFU.EX2 R184, R171 ;  /* 0x000000ab00b87308 */ /* 0x000fe20000000800 */
[----:B------:R-:W-:Y:S03]  /*20ce0*/  FADD.FTZ R203, R203, R200 ;  /* 0x000000c8cbcb7221 */ /* 0x000fe60000010000 */
[C---:B------:R-:W-:Y:S01]  /*20cf0*/  HMMA.16816.F32 R40, R132.reuse, R154, R40 ;  /* 0x0000009a8428723c */ /* 0x040fe20000001828 */
[----:B------:R-:W-:Y:S03]  /*20d00*/  LDSM.16.MT88.4 R152, [R232+0x11000] ;  /* 0x01100000e898783b */ /* 0x000fe60000004200 */
[----:B------:R-:W-:Y:S02]  /*20d10*/  FADD.FTZ R204, R204, R203 ;  /* 0x000000cbcccc7221 */ /* 0x000fe40000010000 */
[----:B------:R-:W-:Y:S02]  /*20d20*/  MUFU.EX2 R206, R206 ;  /* 0x000000ce00ce7308 */ /* 0x000fe40000000800 */
[C---:B------:R-:W-:Y:S08]  /*20d30*/  HMMA.16816.F32 R44, R132.reuse, R156, R44 ;  /* 0x0000009c842c723c */ /* 0x040ff0000000182c */
[C---:B------:R-:W-:Y:S01]  /*20d40*/  HMMA.16816.F32 R48, R132.reuse, R158, R48 ;  /* 0x0000009e8430723c */ /* 0x040fe20000001830 */
[----:B------:R-:W-:Y:S01]  /*20d50*/  LDSM.16.MT88.4 R156, [R234+0x13000] ;  /* 0x01300000ea9c783b */ /* 0x000fe20000004200 */
[----:B------:R-:W5:Y:S06]  /*20d60*/  MUFU.EX2 R207, R207 ;  /* 0x000000cf00cf7308 */ /* 0x000f6c0000000800 */
[C---:B------:R-:W-:Y:S04]  /*20d70*/  HMMA.16816.F32 R52, R132.reuse, R160, R52 ;  /* 0x000000a08434723c */ /* 0x040fe80000001834 */
[----:B------:R-:W-:Y:S04]  /*20d80*/  MUFU.EX2 R166, R170 ;  /* 0x000000aa00a67308 */ /* 0x000fe80000000800 */
[C---:B------:R-:W-:Y:S01]  /*20d90*/  HMMA.16816.F32 R56, R132.reuse, R162, R56 ;  /* 0x000000a28438723c */ /* 0x040fe20000001838 */
[----:B------:R-:W-:Y:S07]  /*20da0*/  LDSM.16.MT88.4 R160, [R232+0x13000] ;  /* 0x01300000e8a0783b */ /* 0x000fee0000004200 */
[C---:B--2---:R-:W-:Y:S04]  /*20db0*/  HMMA.16816.F32 R60, R132.reuse, R140, R60 ;  /* 0x0000008c843c723c */ /* 0x044fe8000000183c */
[----:B-----5:R-:W-:Y:S04]  /*20dc0*/  FADD.FTZ R0, R207, R204 ;  /* 0x000000cccf007221 */ /* 0x020fe80000010000 */
[C---:B------:R-:W-:Y:S01]  /*20dd0*/  HMMA.16816.F32 R64, R132.reuse, R142, R64 ;  /* 0x0000008e8440723c */ /* 0x040fe20000001840 */
[----:B------:R-:W-:Y:S07]  /*20de0*/  LDSM.16.MT88.4 R140, [R233+0x16800] ;  /* 0x01680000e98c783b */ /* 0x000fee0000004200 */
[C---:B-1----:R-:W-:Y:S08]  /*20df0*/  HMMA.16816.F32 R68, R132.reuse, R136, R68 ;  /* 0x000000888444723c */ /* 0x042ff00000001844 */
[C---:B------:R-:W-:Y:S01]  /*20e00*/  HMMA.16816.F32 R72, R132.reuse, R138, R72 ;  /* 0x0000008a8448723c */ /* 0x040fe20000001848 */
[----:B------:R-:W1:Y:S07]  /*20e10*/  LDSM.16.MT88.4 R136, [R234+0x16800] ;  /* 0x01680000ea88783b */ /* 0x000e6e0000004200 */
[C---:B------:R-:W-:Y:S08]  /*20e20*/  HMMA.16816.F32 R76, R132.reuse, R172, R76 ;  /* 0x000000ac844c723c */ /* 0x040ff0000000184c */
[C---:B------:R-:W-:Y:S01]  /*20e30*/  HMMA.16816.F32 R80, R132.reuse, R174, R80 ;  /* 0x000000ae8450723c */ /* 0x040fe20000001850 */
[----:B------:R-:W-:Y:S07]  /*20e40*/  LDSM.16.MT88.4 R172, [R231+0x13000] ;  /* 0x01300000e7ac783b */ /* 0x000fee0000004200 */
[C---:B---3--:R-:W-:Y:S08]  /*20e50*/  HMMA.16816.F32 R84, R132.reuse, R144, R84 ;  /* 0x000000908454723c */ /* 0x048ff00000001854 */
[C---:B------:R-:W-:Y:S01]  /*20e60*/  HMMA.16816.F32 R88, R132.reuse, R146, R88 ;  /* 0x000000928458723c */ /* 0x040fe20000001858 */
[----:B------:R-:W2:Y:S07]  /*20e70*/  LDSM.16.MT88.4 R144, [R232+0x16800] ;  /* 0x01680000e890783b */ /* 0x000eae0000004200 */
[C---:B----4-:R-:W-:Y:S08]  /*20e80*/  HMMA.16816.F32 R92, R132.reuse, R148, R92 ;  /* 0x00000094845c723c */ /* 0x050ff0000000185c */
[C---:B------:R-:W-:Y:S01]  /*20e90*/  HMMA.16816.F32 R96, R132.reuse, R150, R96 ;  /* 0x000000968460723c */ /* 0x040fe20000001860 */
[----:B------:R-:W3:Y:S07]  /*20ea0*/  LDSM.16.MT88.4 R148, [R231+0x16800] ;  /* 0x01680000e794783b */ /* 0x000eee0000004200 */
        /* <DEDUP_REMOVED lines=10> */
[----:B------:R-:W-:Y:S01]  /*20f50*/  HMMA.16816.F32 R128, R132, R150, R128 ;  /* 0x000000968480723c */ /* 0x000fe20000001880 */
[----:B------:R-:W3:Y:S06]  /*20f60*/  LDSM.16.MT88.4 R148, [R233+0x13000] ;  /* 0x01300000e994783b */ /* 0x000eec0000004200 */
[----:B------:R-:W-:Y:S02]  /*20f70*/  F2FP.PACK_AB R134, R183, R241 ;  /* 0x000000f1b786723e */ /* 0x000fe400000000ff */
[----:B------:R-:W-:Y:S03]  /*20f80*/  F2FP.PACK_AB R135, R181, R182 ;  /* 0x000000b6b587723e */ /* 0x000fe600000000ff */
[----:B------:R-:W-:Y:S02]  /*20f90*/  F2FP.PACK_AB R132, R206, R205 ;  /* 0x000000cdce84723e */ /* 0x000fe400000000ff */
[----:B------:R-:W-:Y:S07]  /*20fa0*/  F2FP.PACK_AB R133, R187, R207 ;  /* 0x000000cfbb85723e */ /* 0x000fee00000000ff */
[C---:B-1----:R-:W-:Y:S08]  /*20fb0*/  HMMA.16816.F32 R4, R132.reuse, R136, R4 ;  /* 0x000000888404723c */ /* 0x042ff00000001804 */
[C---:B------:R-:W-:Y:S01]  /*20fc0*/  HMMA.16816.F32 R8, R132.reuse, R138, R8 ;  /* 0x0000008a8408723c */ /* 0x040fe20000001808 */
[----:B------:R-:W1:Y:S07]  /*20fd0*/  LDSM.16.MT88.4 R136, [R234+0x15000] ;  /* 0x01500000ea88783b */ /* 0x000e6e0000004200 */
[C---:B----4-:R-:W-:Y:S08]  /*20fe0*/  HMMA.16816.F32 R12, R132.reuse, R140, R12 ;  /* 0x0000008c840c723c */ /* 0x050ff0000000180c */
[C---:B------:R-:W-:Y:S01]  /*20ff0*/  HMMA.16816.F32 R16, R132.reuse, R142, R16 ;  /* 0x0000008e8410723c */ /* 0x040fe20000001810 */
[----:B------:R-:W4:Y:S07]  /*21000*/  LDSM.16.MT88.4 R140, [R233+0x15000] ;  /* 0x01500000e98c783b */ /* 0x000f2e0000004200 */
        /* <DEDUP_REMOVED lines=8> */
[----:B------:R-:W-:Y:S07]  /*21090*/  LDSM.16.MT88.4 R156, [R232+0x17000] ;  /* 0x01700000e89c783b */ /* 0x000fee0000004200 */
[C---:B---3--:R-:W-:Y:S08]  /*210a0*/  HMMA.16816.F32 R44, R132.reuse, R148, R44 ;  /* 0x00000094842c723c */ /* 0x048ff0000000182c */
[C---:B------:R-:W-:Y:S01]  /*210b0*/  HMMA.16816.F32 R48, R132.reuse, R150, R48 ;  /* 0x000000968430723c */ /* 0x040fe20000001830 */
[----:B------:R-:W3:Y:S07]  /*210c0*/  LDSM.16.MT88.4 R148, [R231+0x15000] ;  /* 0x01500000e794783b */ /* 0x000eee0000004200 */
[C---:B------:R-:W-:Y:S01]  /*210d0*/  HMMA.16816.F32 R52, R132.reuse, R160, R52 ;  /* 0x000000a08434723c */ /* 0x040fe20000001834 */
[----:B------:R-:W-:Y:S07]  /*210e0*/  MUFU.EX2 R161, R177 ;  /* 0x000000b100a17308 */ /* 0x000fee0000000800 */
[C---:B------:R-:W-:Y:S03]  /*210f0*/  HMMA.16816.F32 R56, R132.reuse, R162, R56 ;  /* 0x000000a28438723c */ /* 0x040fe60000001838 */
[----:B------:R-:W5:Y:S04]  /*21100*/  MUFU.EX2 R160, R168 ;  /* 0x000000a800a07308 */ /* 0x000f680000000800 */
[----:B------:R-:W-:Y:S01]  /*21110*/  MOV R163, R187 ;  /* 0x000000bb00a37202 */ /* 0x000fe20000000f00 */
[C---:B------:R-:W-:Y:S04]  /*21120*/  HMMA.16816.F32 R60, R132.reuse, R172, R60 ;  /* 0x000000ac843c723c */ /* 0x040fe8000000183c */
[----:B------:R-:W-:Y:S01]  /*21130*/  MOV R162, R241 ;  /* 0x000000f100a27202 */ /* 0x000fe20000000f00 */
[----:B------:R2:W2:Y:S03]  /*21140*/  MUFU.EX2 R187, R179 ;  /* 0x000000b300bb7308 */ /* 0x0004a60000000800 */
[C---:B------:R-:W-:Y:S01]  /*21150*/  HMMA.16816.F32 R64, R132.reuse, R174, R64 ;  /* 0x000000ae8440723c */ /* 0x040fe20000001840 */
[----:B------:R-:W-:Y:S06]  /*21160*/  LDSM.16.MT88.4 R172, [R233+0x11800] ;  /* 0x01180000e9ac783b */ /* 0x000fec0000004200 */
[----:B------:R3:W3:Y:S01]  /*21170*/  MUFU.EX2 R241, R180 ;  /* 0x000000b400f17308 */ /* 0x0006e20000000800 */
[C---:B-1----:R-:W-:Y:S04]  /*21180*/  HMMA.16816.F32 R68, R132.reuse, R136, R68 ;  /* 0x000000888444723c */ /* 0x042fe80000001844 */
[----:B-----5:R-:W-:Y:S04]  /*21190*/  MOV R167, R160 ;  /* 0x000000a000a77202 */ /* 0x020fe80000000f00 */
[C---:B------:R-:W-:Y:S01]  /*211a0*/  HMMA.16816.F32 R72, R132.reuse, R138, R72 ;  /* 0x0000008a8448723c */ /* 0x040fe20000001848 */
[----:B------:R-:W1:Y:S03]  /*211b0*/  LDSM.16.MT88.4 R136, [R234+0x17000] ;  /* 0x01700000ea88783b */ /* 0x000e660000004200 */
[----:B------:R-:W-:Y:S04]  /*211c0*/  F2FP.PACK_AB R171, R166, R167 ;  /* 0x000000a7a6ab723e */ /* 0x000fe800000000ff */
[C---:B----4-:R-:W-:Y:S01]  /*211d0*/  HMMA.16816.F32 R76, R132.reuse, R140, R76 ;  /* 0x0000008c844c723c */ /* 0x050fe2000000184c */
[----:B--2---:R-:W-:Y:S07]  /*211e0*/  LDSM.16.MT88.4 R176, [R232+0x11800] ;  /* 0x01180000e8b0783b */ /* 0x004fee0000004200 */
[C---:B------:R-:W-:Y:S01]  /*211f0*/  HMMA.16816.F32 R80, R132.reuse, R142, R80 ;  /* 0x0000008e8450723c */ /* 0x040fe20000001850 */
[----:B------:R-:W2:Y:S07]  /*21200*/  LDSM.16.MT88.4 R140, [R231+0x17000] ;  /* 0x01700000e78c783b */ /* 0x000eae0000004200 */
[C---:B------:R-:W-:Y:S08]  /*21210*/  HMMA.16816.F32 R84, R132.reuse, R144, R84 ;  /* 0x000000908454723c */ /* 0x040ff00000001854 */
[C---:B------:R-:W-:Y:S01]  /*21220*/  HMMA.16816.F32 R88, R132.reuse, R146, R88 ;  /* 0x000000928458723c */ /* 0x040fe20000001858 */
[----:B------:R-:W4:Y:S07]  /*21230*/  LDSM.16.MT88.4 R144, [R234+0x11800] ;  /* 0x01180000ea90783b */ /* 0x000f2e0000004200 */
[C---:B---3--:R-:W-:Y:S07]  /*21240*/  HMMA.16816.F32 R92, R132.reuse, R148, R92 ;  /* 0x00000094845c723c */ /* 0x048fee000000185c */
[----:B------:R-:W-:Y:S01]  /*21250*/  MOV R149, R162 ;  /* 0x000000a200957202 */ /* 0x000fe20000000f00 */
[C---:B------:R-:W-:Y:S04]  /*21260*/  HMMA.16816.F32 R96, R132.reuse, R150, R96 ;  /* 0x000000968460723c */ /* 0x040fe80000001860 */
[----:B------:R-:W-:Y:S04]  /*21270*/  MOV R148, R163 ;  /* 0x000000a300947202 */ /* 0x000fe80000000f00 */
[C---:B-1----:R-:W-:Y:S07]  /*21280*/  HMMA.16816.F32 R100, R132.reuse, R136, R100 ;  /* 0x000000888464723c */ /* 0x042fee0000001864 */
[----:B------:R-:W-:Y:S01]  /*21290*/  MOV R137, R181 ;  /* 0x000000b500897202 */ /* 0x000fe20000000f00 */
[C---:B------:R-:W-:Y:S04]  /*212a0*/  HMMA.16816.F32 R104, R132.reuse, R138, R104 ;  /* 0x0000008a8468723c */ /* 0x040fe80000001868 */
[----:B------:R-:W-:Y:S03]  /*212b0*/  MOV R136, R161 ;  /* 0x000000a100887202 */ /* 0x000fe60000000f00 */
[----:B------:R-:W-:Y:S01]  /*212c0*/  MOV R138, R182 ;  /* 0x000000b6008a7202 */ /* 0x000fe20000000f00 */
[C---:B------:R-:W-:Y:S04]  /*212d0*/  HMMA.16816.F32 R108, R132.reuse, R152, R108 ;  /* 0x00000098846c723c */ /* 0x040fe8000000186c */
[----:B------:R-:W-:Y:S02]  /*212e0*/  MOV R139, R183 ;  /* 0x000000b7008b7202 */ /* 0x000fe40000000f00 */
[----:B------:R-:W1:Y:S02]  /*212f0*/  LDSM.16.MT88.4 R180, [R231+0x11800] ;  /* 0x01180000e7b4783b */ /* 0x000e640000004200 */
[C---:B------:R-:W-:Y:S08]  /*21300*/  HMMA.16816.F32 R112, R132.reuse, R154, R112 ;  /* 0x0000009a8470723c */ /* 0x040ff00000001870 */
[C---:B------:R-:W-:Y:S08]  /*21310*/  HMMA.16816.F32 R116, R132.reuse, R156, R116 ;  /* 0x0000009c8474723c */ /* 0x040ff00000001874 */
[C---:B------:R-:W-:Y:S08]  /*21320*/  HMMA.16816.F32 R120, R132.reuse, R158, R120 ;  /* 0x0000009e8478723c */ /* 0x040ff00000001878 */
[C---:B--2---:R-:W-:Y:S08]  /*21330*/  HMMA.16816.F32 R124, R132.reuse, R140, R124 ;  /* 0x0000008c847c723c */ /* 0x044ff0000000187c */
[----:B------:R-:W-:Y:S07]  /*21340*/  HMMA.16816.F32 R128, R132, R142, R128 ;  /* 0x0000008e8480723c */ /* 0x000fee0000001880 */
[----:B------:R-:W-:Y:S02]  /*21350*/  MOV R132, R184 ;  /* 0x000000b800847202 */ /* 0x000fe40000000f00 */
[----:B------:R-:W-:Y:S03]  /*21360*/  MOV R133, R185 ;  /* 0x000000b900857202 */ /* 0x000fe60000000f00 */
[----:B------:R-:W-:Y:S02]  /*21370*/  MOV R134, R186 ;  /* 0x000000ba00867202 */ /* 0x000fe40000000f00 */
[----:B------:R-:W-:Y:S02]  /*21380*/  MOV R135, R187 ;  /* 0x000000bb00877202 */ /* 0x000fe40000000f00 */
[----:B------:R-:W-:Y:S01]  /*21390*/  F2FP.PACK_AB R169, R134, R132 ;  /* 0x0000008486a9723e */ /* 0x000fe200000000ff */
[----:B------:R-:W2:Y:S01]  /*213a0*/  LDSM.16.MT88.4 R184, [R234+0x13800] ;  /* 0x01380000eab8783b */ /* 0x000ea20000004200 */
[----:B------:R-:W-:Y:S02]  /*213b0*/  F2FP.PACK_AB R168, R135, R136 ;  /* 0x0000008887a8723e */ /* 0x000fe400000000ff */
[----:B------:R-:W-:Y:S07]  /*213c0*/  F2FP.PACK_AB R170, R241, R133 ;  /* 0x00000085f1aa723e */ /* 0x000fee00000000ff */
[C---:B----4-:R-:W-:Y:S01]  /*213d0*/  HMMA.16816.F32 R160, R168.reuse, R144, R4 ;  /* 0x00000090a8a0723c */ /* 0x050fe20000001804 */
[----:B------:R-:W3:Y:S07]  /*213e0*/  LDSM.16.MT88.4 R4, [R233+0x13800] ;  /* 0x01380000e904783b */ /* 0x000eee0000004200 */
[C---:B------:R-:W-:Y:S01]  /*213f0*/  HMMA.16816.F32 R156, R168.reuse, R146, R8 ;  /* 0x00000092a89c723c */ /* 0x040fe20000001808 */
[----:B------:R-:W4:Y:S07]  /*21400*/  LDSM.16.MT88.4 R8, [R232+0x13800] ;  /* 0x01380000e808783b */ /* 0x000f2e0000004200 */
[C---:B------:R-:W-:Y:S01]  /*21410*/  HMMA.16816.F32 R152, R168.reuse, R172, R12 ;  /* 0x000000aca898723c */ /* 0x040fe2000000180c */
[----:B------:R-:W5:Y:S06]  /*21420*/  LDSM.16.MT88.4 R12, [R231+0x13800] ;  /* 0x01380000e70c783b */ /* 0x000f6c0000004200 */
[----:B------:R-:W-:Y:S02]  /*21430*/  MOV R172, R148 ;  /* 0x0000009400ac7202 */ /* 0x000fe40000000f00 */
[----:B------:R-:W-:Y:S02]  /*21440*/  MOV R173, R149 ;  /* 0x0000009500ad7202 */ /* 0x000fe40000000f00 */
[C---:B------:R-:W-:Y:S01]  /*21450*/  HMMA.16816.F32 R148, R168.reuse, R174, R16 ;  /* 0x000000aea894723c */ /* 0x040fe20000001810 */
[----:B------:R-:W2:Y:S06]  /*21460*/  LDSM.16.MT88.4 R16, [R234+0x15800] ;  /* 0x01580000ea10783b */ /* 0x000eac0000004200 */
[----:B------:R-:W-:Y:S01]  /*21470*/  MOV R174, R138 ;  /* 0x0000008a00ae7202 */ /* 0x000fe20000000f00 */
[C---:B------:R-:W-:Y:S01]  /*21480*/  HMMA.16816.F32 R144, R168.reuse, R176, R20 ;  /* 0x000000b0a890723c */ /* 0x040fe20000001814 */
[----:B------:R-:W3:Y:S03]  /*21490*/  LDSM.16.MT88.4 R20, [R233+0x15800] ;  /* 0x01580000e914783b */ /* 0x000ee60000004200 */
[----:B------:R-:W-:Y:S03]  /*214a0*/  MOV R175, R139 ;  /* 0x0000008b00af7202 */ /* 0x000fe60000000f00 */
[----:B------:R-:W-:Y:S01]  /*214b0*/  MOV R176, R136 ;  /* 0x0000008800b07202 */ /* 0x000fe20000000f00 */
[C---:B------:R-:W-:Y:S01]  /*214c0*/  HMMA.16816.F32 R140, R168.reuse, R178, R24 ;  /* 0x000000b2a88c723c */ /* 0x040fe20000001818 */
[----:B------:R-:W3:Y:S03]  /*214d0*/  LDSM.16.MT88.4 R24, [R232+0x15800] ;  /* 0x01580000e818783b */ /* 0x000ee60000004200 */
[----:B------:R-:W-:Y:S03]  /*214e0*/  MOV R177, R137 ;  /* 0x0000008900b17202 */ /* 0x000fe60000000f00 */
[----:B------:R-:W-:Y:S01]  /*214f0*/  MOV R178, R132 ;  /* 0x0000008400b27202 */ /* 0x000fe20000000f00 */
[C---:B-1----:R-:W-:Y:S01]  /*21500*/  HMMA.16816.F32 R136, R168.reuse, R180, R28 ;  /* 0x000000b4a888723c */ /* 0x042fe2000000181c */
[----:B------:R-:W1:Y:S03]  /*21510*/  LDSM.16.MT88.4 R28, [R231+0x15800] ;  /* 0x01580000e71c783b */ /* 0x000e660000004200 */
[----:B------:R-:W-:Y:S03]  /*21520*/  MOV R179, R135 ;  /* 0x0000008700b37202 */ /* 0x000fe60000000f00 */
[----:B------:R-:W-:Y:S02]  /*21530*/  MOV R181, R176 ;  /* 0x000000b000b57202 */ /* 0x000fe40000000f00 */
[----:B------:R-:W-:Y:S03]  /*21540*/  MOV R176, R134 ;  /* 0x0000008600b07202 */ /* 0x000fe60000000f00 */
[----:B------:R-:W-:Y:S02]  /*21550*/  MOV R180, R177 ;  /* 0x000000b100b47202 */ /* 0x000fe40000000f00 */
[----:B------:R-:W-:Y:S02]  /*21560*/  MOV R177, R133 ;  /* 0x0000008500b17202 */ /* 0x000fe40000000f00 */
[C---:B------:R-:W-:Y:S01]  /*21570*/  HMMA.16816.F32 R132, R168.reuse, R182, R32 ;  /* 0x000000b6a884723c */ /* 0x040fe20000001820 */
[----:B------:R-:W1:Y:S06]  /*21580*/  LDSM.16.MT88.4 R32, [R234+0x17800] ;  /* 0x01780000ea20783b */ /* 0x000e6c0000004200 */
[----:B------:R-:W-:Y:S01]  /*21590*/  MOV R182, R174 ;  /* 0x000000ae00b67202 */ /* 0x000fe20000000f00 */
[C---:B--2---:R-:W-:Y:S04]  /*215a0*/  HMMA.16816.F32 R36, R168.reuse, R184, R36 ;  /* 0x000000b8a824723c */ /* 0x044fe80000001824 */
[----:B------:R-:W-:Y:S03]  /*215b0*/  MOV R183, R175 ;  /* 0x000000af00b77202 */ /* 0x000fe60000000f00 */
[----:B------:R-:W-:Y:S01]  /*215c0*/  MOV R184, R172 ;  /* 0x000000ac00b87202 */ /* 0x000fe20000000f00 */
[C---:B------:R-:W-:Y:S01]  /*215d0*/  HMMA.16816.F32 R40, R168.reuse, R186, R40 ;  /* 0x000000baa828723c */ /* 0x040fe20000001828 */
[----:B------:R-:W2:Y:S03]  /*215e0*/  LDL.LU R187, [R1] ;  /* 0x0000000001bb7983 */ /* 0x000ea60000300800 */
[----:B------:R-:W-:Y:S01]  /*215f0*/  MOV R185, R173 ;  /* 0x000000ad00b97202 */ /* 0x000fe20000000f00 */
[----:B------:R-:W-:Y:S01]  /*21600*/  FADD.FTZ R0, R184, R0 ;  /* 0x00000000b8007221 */ /* 0x000fe20000010000 */
[----:B------:R-:W1:Y:S02]  /*21610*/  LDSM.16.MT88.4 R172, [R233+0x17800] ;  /* 0x01780000e9ac783b */ /* 0x000e640000004200 */
[C---:B---3--:R-:W-:Y:S04]  /*21620*/  HMMA.16816.F32 R44, R168.reuse, R4, R44 ;  /* 0x00000004a82c723c */ /* 0x048fe8000000182c */
[----:B------:R-:W-:Y:S04]  /*21630*/  FADD.FTZ R0, R182, R0 ;  /* 0x00000000b6007221 */ /* 0x000fe80000010000 */
[C---:B------:R-:W-:Y:S01]  /*21640*/  HMMA.16816.F32 R48, R168.reuse, R6, R48 ;  /* 0x00000006a830723c */ /* 0x040fe20000001830 */
[----:B------:R-:W3:Y:S03]  /*21650*/  LDSM.16.MT88.4 R4, [R232+0x17800] ;  /* 0x01780000e804783b */ /* 0x000ee60000004200 */
[----:B------:R-:W-:Y:S04]  /*21660*/  FADD.FTZ R0, R180, R0 ;  /* 0x00000000b4007221 */ /* 0x000fe80000010000 */
[C---:B----4-:R-:W-:Y:S04]  /*21670*/  HMMA.16816.F32 R52, R168.reuse, R8, R52 ;  /* 0x00000008a834723c */ /* 0x050fe80000001834 */
[----:B------:R-:W-:Y:S04]  /*21680*/  FADD.FTZ R0, R178, R0 ;  /* 0x00000000b2007221 */ /* 0x000fe80000010000 */
[C---:B------:R-:W-:Y:S01]  /*21690*/  HMMA.16816.F32 R56, R168.reuse, R10, R56 ;  /* 0x0000000aa838723c */ /* 0x040fe20000001838 */
[----:B------:R-:W4:Y:S03]  /*216a0*/  LDSM.16.MT88.4 R8, [R231+0x17800] ;  /* 0x01780000e708783b */ /* 0x000f260000004200 */
[----:B------:R-:W-:Y:S04]  /*216b0*/  FADD.FTZ R0, R176, R0 ;  /* 0x00000000b0007221 */ /* 0x000fe80000010000 */
[C---:B-----5:R-:W-:Y:S04]  /*216c0*/  HMMA.16816.F32 R60, R168.reuse, R12, R60 ;  /* 0x0000000ca83c723c */ /* 0x060fe8000000183c */
[----:B------:R-:W-:Y:S01]  /*216d0*/  FADD.FTZ R251, R167, R0 ;  /* 0x00000000a7fb7221 */ /* 0x000fe20000010000 */
[----:B------:R-:W-:Y:S03]  /*216e0*/  IADD3 R0, R252, -0x1, RZ ;  /* 0xfffffffffc007810 */ /* 0x000fe60007ffe0ff */
[C---:B------:R-:W-:Y:S04]  /*216f0*/  HMMA.16816.F32 R64, R168.reuse, R14, R64 ;  /* 0x0000000ea840723c */ /* 0x040fe80000001840 */
[----:B------:R-:W-:Y:S01]  /*21700*/  FADD.FTZ R251, R166, R251 ;  /* 0x000000fba6fb7221 */ /* 0x000fe20000010000 */
[----:B------:R-:W-:Y:S02]  /*21710*/  MOV R252, R0 ;  /* 0x0000000000fc7202 */ /* 0x000fe40000000f00 */
[----:B------:R-:W-:Y:S01]  /*21720*/  MOV R0, R3 ;  /* 0x0000000300007202 */ /* 0x000fe20000000f00 */
        /* <DEDUP_REMOVED lines=8> */
[C---:B------:R-:W-:Y:S08]  /*217b0*/  HMMA.16816.F32 R100, R168.reuse, R32, R100 ;  /* 0x00000020a864723c */ /* 0x040ff00000001864 */
[C---:B------:R-:W-:Y:S08]  /*217c0*/  HMMA.16816.F32 R104, R168.reuse, R34, R104 ;  /* 0x00000022a868723c */ /* 0x040ff00000001868 */
[C---:B------:R-:W-:Y:S08]  /*217d0*/  HMMA.16816.F32 R108, R168.reuse, R172, R108 ;  /* 0x000000aca86c723c */ /* 0x040ff0000000186c */
[C---:B------:R-:W-:Y:S08]  /*217e0*/  HMMA.16816.F32 R112, R168.reuse, R174, R112 ;  /* 0x000000aea870723c */ /* 0x040ff00000001870 */
[C---:B---3--:R-:W-:Y:S08]  /*217f0*/  HMMA.16816.F32 R116, R168.reuse, R4, R116 ;  /* 0x00000004a874723c */ /* 0x048ff00000001874 */
[C---:B------:R-:W-:Y:S08]  /*21800*/  HMMA.16816.F32 R120, R168.reuse, R6, R120 ;  /* 0x00000006a878723c */ /* 0x040ff00000001878 */
[C---:B----4-:R-:W-:Y:S08]  /*21810*/  HMMA.16816.F32 R124, R168.reuse, R8, R124 ;  /* 0x00000008a87c723c */ /* 0x050ff0000000187c */
[----:B------:R-:W-:Y:S04]  /*21820*/  HMMA.16816.F32 R128, R168, R10, R128 ;  /* 0x0000000aa880723c */ /* 0x000fe80000001880 */
[----:B--2---:R-:W-:Y:S04]  /*21830*/  FFMA.FTZ R196, R2, R187, R196 ;  /* 0x000000bb02c47223 */ /* 0x004fe800000100c4 */
[----:B------:R-:W-:Y:S04]  /*21840*/  FADD.FTZ R195, R195, R196 ;  /* 0x000000c4c3c37221 */ /* 0x000fe80000010000 */
        /* <DEDUP_REMOVED lines=13> */
[----:B------:R-:W-:Y:S02]  /*21920*/  FADD.FTZ R2, R241, R2 ;  /* 0x00000002f1027221 */ /* 0x000fe40000010000 */
[----:B------:R-:W1:Y:S08]  /*21930*/  S2R R241, SR_CTAID.Z ;  /* 0x0000000000f17919 */ /* 0x000e700000002700 */
[----:B------:R2:W-:Y:S01]  /*21940*/  STL [R1], R2 ;  /* 0x0000000201007387 */ /* 0x0005e20000100800 */
[----:B------:R-:W-:-:S05]  /*21950*/  @P0 BRA `(.L_x_1425) ;  /* 0xffffb4c000000947 */ /* 0x000fca000383ffff */
.L_x_1416:
[----:B------:R-:W-:Y:S02]  /*21960*/  ULDC.64 UR4, c[0x0][0x40] ;  /* 0x0000100000047ab9 */ /* 0x000fe40000000a00 */
[----:B------:R-:W-:-:S04]  /*21970*/  UIADD3 UR4, UP0, UR4, 0x160, URZ ;  /* 0x0000016004047890 */ /* 0x000fc8000ff1e03f */
[----:B------:R-:W-:Y:S02]  /*21980*/  UIADD3.X UR5, URZ, UR5, URZ, UP0, !UPT ;  /* 0x000000053f057290 */ /* 0x000fe400087fe43f */
[----:B------:R-:W-:-:S04]  /*21990*/  IMAD.U32 R8, RZ, RZ, UR4 ;  /* 0x00000004ff087e24 */ /* 0x000fc8000f8e00ff */
[----:B------:R-:W-:Y:S01]  /*219a0*/  IMAD.U32 R9, RZ, RZ, UR5 ;  /* 0x00000005ff097e24 */ /* 0x000fe2000f8e00ff */
[----:B------:R-:W-:Y:S01]  /*219b0*/  ULDC.64 UR4, c[0x0][0x118] ;  /* 0x0000460000047ab9 */ /* 0x000fe20000000a00 */
[----:B------:R-:W-:-:S03]  /*219c0*/  MOV R5, 0x1f ;  /* 0x0000001f00057802 */ /* 0x000fc60000000f00 */
[----:B--2---:R2:W5:Y:S01]  /*219d0*/  LD.E R2, [R8.64+0xd8] ;  /* 0x0000d80408027980 */ /* 0x004562000c101900 */
[----:B------:R-:W-:Y:S01]  /*219e0*/  MOV R0, 0xffffffff ;  /* 0xffffffff00007802 */ /* 0x000fe20000000f00 */
[----:B------:R-:W-:Y:S05]  /*219f0*/  BRA.DIV ~URZ, `(.L_x_1426) ;  /* 0x000020927f007947 */ /* 0x000fea000b800000 */
[----:B------:R-:W3:Y:S04]  /*21a00*/  LDL R4, [R1] ;  /* 0x0000000001047983 */ /* 0x000ee80000100800 */
[----:B---3--:R3:W4:Y:S02]  /*21a10*/  SHFL.BFLY PT, R6, R4, 0x2, 0x1f ;  /* 0x0c401f0004067f89 */ /* 0x00872400000e0000 */
.L_x_1439:
[----:B---3--:R-:W3:Y:S02]  /*21a20*/  LDL.LU R4, [R1] ;  /* 0x0000000001047983 */ /* 0x008ee40000300800 */
[----:B---34-:R-:W-:Y:S01]  /*21a30*/  FADD.FTZ R7, R6, R4 ;  /* 0x0000000406077221 */ /* 0x018fe20000010000 */
[----:B------:R-:W-:Y:S05]  /*21a40*/  BRA.DIV ~URZ, `(.L_x_1427) ;  /* 0x000020927f007947 */ /* 0x000fea000b800000 */
[----:B------:R-:W3:Y:S04]  /*21a50*/  SHFL.BFLY PT, R10, R251, 0x2, 0x1f ;  /* 0x0c401f00fb0a7f89 */ /* 0x000ee800000e0000 */
[----:B------:R-:W4:Y:S01]  /*21a60*/  SHFL.BFLY PT, R0, R7, 0x1, 0x1f ;  /* 0x0c201f0007007f89 */ /* 0x000f2200000e0000 */
[----:B---3--:R-:W-:-:S02]  /*21a70*/  FADD.FTZ R10, R10, R251 ;  /* 0x000000fb0a0a7221 */ /* 0x008fc40000010000 */
[----:B----4-:R-:W-:-:S03]  /*21a80*/  FADD.FTZ R11, R7, R0 ;  /* 0x00000000070b7221 */ /* 0x010fc60000010000 */
[----:B------:R3:W4:Y:S04]  /*21a90*/  SHFL.BFLY PT, R6, R10, 0x1, 0x1f ;  /* 0x0c201f000a067f89 */ /* 0x00072800000e0000 */
.L_x_1440:
[----:B------:R-:W2:Y:S01]  /*21aa0*/  S2R R4, SR_TID.X ;  /* 0x0000000000047919 */ /* 0x000ea20000002100 */
[----:B------:R-:W-:Y:S01]  /*21ab0*/  FSETP.NE.FTZ.AND P4, PT, R11, RZ, PT ;  /* 0x000000ff0b00720b */ /* 0x000fe20003f95000 */
[----:B----4-:R-:W-:Y:S01]  /*21ac0*/  FADD.FTZ R6, R6, R10 ;  /* 0x0000000a06067221 */ /* 0x010fe20000010000 */
[----:B------:R-:W-:Y:S01]  /*21ad0*/  MOV R0, 0x3f800000 ;  /* 0x3f80000000007802 */ /* 0x000fe20000000f00 */
[----:B------:R-:W-:-:S03]  /*21ae0*/  ULDC.64 UR4, c[0x0][0x118] ;  /* 0x0000460000047ab9 */ /* 0x000fc60000000a00 */
[----:B------:R-:W-:-:S07]  /*21af0*/  FSETP.NE.FTZ.AND P3, PT, R6, RZ, PT ;  /* 0x000000ff0600720b */ /* 0x000fce0003f75000 */
[----:B------:R-:W4:Y:S01]  /*21b00*/  @P4 MUFU.RCP R0, R11 ;  /* 0x0000000b00004308 */ /* 0x000f220000001000 */
[----:B--2---:R-:W-:-:S04]  /*21b10*/  SHF.R.S32.HI R5, RZ, 0x1f, R4 ;  /* 0x0000001fff057819 */ /* 0x004fc80000011404 */
[----:B------:R-:W-:Y:S01]  /*21b20*/  LEA.HI R7, R5, R4, RZ, 0x2 ;  /* 0x0000000405077211 */ /* 0x000fe200078f10ff */
[----:B----4-:R-:W-:-:S03]  /*21b30*/  FMUL.FTZ R160, R0, R160 ;  /* 0x000000a000a07220 */ /* 0x010fc60000410000 */
[--C-:B------:R-:W-:Y:S01]  /*21b40*/  SHF.R.S32.HI R13, RZ, 0x2, R7.reuse ;  /* 0x00000002ff0d7819 */ /* 0x100fe20000011407 */
[C---:B------:R-:W-:Y:S01]  /*21b50*/  FMUL.FTZ R161, R0.reuse, R161 ;  /* 0x000000a100a17220 */ /* 0x040fe20000410000 */
[----:B---3--:R-:W-:Y:S01]  /*21b60*/  SHF.R.S32.HI R10, RZ, 0x1f, R7 ;  /* 0x0000001fff0a7819 */ /* 0x008fe20000011407 */
[C---:B------:R-:W-:Y:S01]  /*21b70*/  FMUL.FTZ R156, R0.reuse, R156 ;  /* 0x0000009c009c7220 */ /* 0x040fe20000410000 */
[----:B------:R-:W-:Y:S01]  /*21b80*/  LOP3.LUT R7, R7, 0x3ffffffc, RZ, 0xc0, !PT ;  /* 0x3ffffffc07077812 */ /* 0x000fe200078ec0ff */
[----:B------:R-:W-:Y:S01]  /*21b90*/  FMUL.FTZ R157, R0, R157 ;  /* 0x0000009d009d7220 */ /* 0x000fe20000410000 */
[----:B------:R-:W-:Y:S01]  /*21ba0*/  LEA.HI R10, R10, R13, RZ, 0x3 ;  /* 0x0000000d0a0a7211 */ /* 0x000fe200078f18ff */
[C---:B------:R-:W-:Y:S01]  /*21bb0*/  FMUL.FTZ R152, R0.reuse, R152 ;  /* 0x0000009800987220 */ /* 0x040fe20000410000 */
[----:B------:R-:W-:Y:S01]  /*21bc0*/  IADD3 R7, -R7, R4, RZ ;  /* 0x0000000407077210 */ /* 0x000fe20007ffe1ff */
[----:B------:R-:W-:Y:S01]  /*21bd0*/  FMUL.FTZ R153, R0, R153 ;  /* 0x0000009900997220 */ /* 0x000fe20000410000 */
[----:B------:R-:W-:Y:S01]  /*21be0*/  LOP3.LUT R10, R10, 0xfffffff8, RZ, 0xc0, !PT ;  /* 0xfffffff80a0a7812 */ /* 0x000fe200078ec0ff */
[C---:B------:R-:W-:Y:S01]  /*21bf0*/  FMUL.FTZ R148, R0.reuse, R148 ;  /* 0x0000009400947220 */ /* 0x040fe20000410000 */
[----:B------:R-:W-:Y:S01]  /*21c00*/  F2FP.PACK_AB R160, R161, R160 ;  /* 0x000000a0a1a0723e */ /* 0x000fe200000000ff */
[C---:B------:R-:W-:Y:S01]  /*21c10*/  FMUL.FTZ R149, R0.reuse, R149 ;  /* 0x0000009500957220 */ /* 0x040fe20000410000 */
[----:B------:R-:W-:Y:S01]  /*21c20*/  IADD3 R13, R13, -R10, RZ ;  /* 0x8000000a0d0d7210 */ /* 0x000fe20007ffe0ff */
[C---:B------:R-:W-:Y:S01]  /*21c30*/  FMUL.FTZ R144, R0.reuse, R144 ;  /* 0x0000009000907220 */ /* 0x040fe20000410000 */
[----:B------:R-:W-:Y:S01]  /*21c40*/  LEA.HI R10, R5, R4, RZ, 0x5 ;  /* 0x00000004050a7211 */ /* 0x000fe200078f28ff */
[C---:B------:R-:W-:Y:S01]  /*21c50*/  FMUL.FTZ R145, R0.reuse, R145 ;  /* 0x0000009100917220 */ /* 0x040fe20000410000 */
[C---:B------:R-:W-:Y:S01]  /*21c60*/  SHF.L.U32 R14, R13.reuse, 0x6, RZ ;  /* 0x000000060d0e7819 */ /* 0x040fe200000006ff */
[C---:B------:R-:W-:Y:S01]  /*21c70*/  FMUL.FTZ R140, R0.reuse, R140 ;  /* 0x0000008c008c7220 */ /* 0x040fe20000410000 */
[----:B------:R-:W-:Y:S01]  /*21c80*/  SHF.R.S32.HI R12, RZ, 0x5, R10 ;  /* 0x00000005ff0c7819 */ /* 0x000fe2000001140a */
[----:B------:R-:W-:Y:S01]  /*21c90*/  FMUL.FTZ R141, R0, R141 ;  /* 0x0000008d008d7220 */ /* 0x000fe20000410000 */
[----:B------:R-:W-:Y:S01]  /*21ca0*/  LOP3.LUT R14, R14, 0x1c0, RZ, 0xc0, !PT ;  /* 0x000001c00e0e7812 */ /* 0x000fe200078ec0ff */
[C---:B------:R-:W-:Y:S01]  /*21cb0*/  FMUL.FTZ R136, R0.reuse, R136 ;  /* 0x0000008800887220 */ /* 0x040fe20000410000 */
[----:B------:R-:W-:Y:S01]  /*21cc0*/  LOP3.LUT R15, R13, 0x1, RZ, 0xc0, !PT ;  /* 0x000000010d0f7812 */ /* 0x000fe200078ec0ff */
[----:B------:R-:W-:Y:S01]  /*21cd0*/  FMUL.FTZ R137, R0, R137 ;  /* 0x0000008900897220 */ /* 0x000fe20000410000 */
[----:B------:R-:W-:Y:S01]  /*21ce0*/  LEA R7, R12, R7, 0x9 ;  /* 0x000000070c077211 */ /* 0x000fe200078e48ff */
[----:B------:R-:W-:Y:S01]  /*21cf0*/  FMUL.FTZ R132, R0, R132 ;  /* 0x0000008400847220 */ /* 0x000fe20000410000 */
[----:B------:R-:W-:Y:S01]  /*21d00*/  LEA.HI R14, R14, R14, RZ, 0x1d ;  /* 0x0000000e0e0e7211 */ /* 0x000fe200078fe8ff */
[C---:B------:R-:W-:Y:S01]  /*21d10*/  FMUL.FTZ R133, R0.reuse, R133 ;  /* 0x0000008500857220 */ /* 0x040fe20000410000 */
[----:B------:R-:W-:Y:S01]  /*21d20*/  ISETP.NE.U32.AND P0, PT, R15, 0x1, PT ;  /* 0x000000010f00780c */ /* 0x000fe20003f05070 */
[C---:B------:R-:W-:Y:S01]  /*21d30*/  FMUL.FTZ R36, R0.reuse, R36 ;  /* 0x0000002400247220 */ /* 0x040fe20000410000 */
[----:B------:R-:W-:Y:S01]  /*21d40*/  LEA R7, R7, R14, 0x1 ;  /* 0x0000000e07077211 */ /* 0x000fe200078e08ff */
[C---:B------:R-:W-:Y:S01]  /*21d50*/  FMUL.FTZ R37, R0.reuse, R37 ;  /* 0x0000002500257220 */ /* 0x040fe20000410000 */
        /* <DEDUP_REMOVED lines=243> */
[----:B------:R3:W-:Y:S04]  /*22c90*/  STS [R17+0x6400], R110 ;  /* 0x0064006e11007388 */ /* 0x0007e80000000800 */
        /* <DEDUP_REMOVED lines=11> */
[----:B---3--:R-:W4:Y:S04]  /*22d50*/  @!P0 LD.E.64 R16, [R8.64+0x80] ;  /* 0x0000800408108980 */ /* 0x008f28000c101b00 */
[----:B------:R-:W1:Y:S01]  /*22d60*/  LD.E.64 R82, [R8.64+0x88] ;  /* 0x0000880408527980 */ /* 0x000e62000c101b00 */
[----:B------:R-:W3:Y:S01]  /*22d70*/  @P4 MUFU.LG2 R15, R11 ;  /* 0x0000000b000f4308 */ /* 0x000ee20000000c00 */
[----:B------:R-:W-:Y:S01]  /*22d80*/  @!P0 SHF.R.S32.HI R14, RZ, 0x1f, R243 ;  /* 0x0000001fff0e8819 */ /* 0x000fe200000114f3 */
[----:B------:R-:W-:Y:S01]  /*22d90*/  BSSY B0, `(.L_x_1428) ;  /* 0x0000020000007945 */ /* 0x000fe20003800000 */
[----:B------:R1:W5:Y:S05]  /*22da0*/  LD.E.64 R80, [R8.64+0x90] ;  /* 0x0000900408507980 */ /* 0x00036a000c101b00 */
[----:B------:R-:W3:Y:S02]  /*22db0*/  @P3 MUFU.LG2 R6, R6 ;  /* 0x0000000600063308 */ /* 0x000ee40000000c00 */
[----:B---3--:R-:W-:-:S02]  /*22dc0*/  @P4 FMUL.FTZ R15, R15, 0.69314718246459960938 ;  /* 0x3f3172180f0f4820 */ /* 0x008fc40000410000 */
[----:B------:R-:W-:Y:S01]  /*22dd0*/  @P3 FMUL.FTZ R11, R6, 0.69314718246459960938 ;  /* 0x3f317218060b3820 */ /* 0x000fe20000410000 */
[----:B--2---:R-:W-:Y:S01]  /*22de0*/  ISETP.NE.AND P1, PT, R7, RZ, PT ;  /* 0x000000ff0700720c */ /* 0x004fe20003f25270 */
[----:B----4-:R-:W-:-:S04]  /*22df0*/  @!P0 IMAD R13, R17, R243, RZ ;  /* 0x000000f3110d8224 */ /* 0x010fc800078e02ff */
[----:B------:R-:W-:Y:S02]  /*22e00*/  @!P0 IMAD R14, R16, R14, R13 ;  /* 0x0000000e100e8224 */ /* 0x000fe400078e020d */
[-C--:B-1----:R-:W-:Y:S02]  /*22e10*/  @P0 IMAD R0, R83, R246.reuse, RZ ;  /* 0x000000f653000224 */ /* 0x082fe400078e02ff */
[----:B------:R-:W-:-:S04]  /*22e20*/  @P0 IMAD.WIDE.U32 R18, R82, R246, RZ ;  /* 0x000000f652120225 */ /* 0x000fc800078e00ff */
[----:B------:R-:W-:Y:S01]  /*22e30*/  @!P0 IMAD.WIDE.U32 R16, R16, R243, RZ ;  /* 0x000000f310108225 */ /* 0x000fe200078e00ff */
[----:B------:R-:W-:Y:S02]  /*22e40*/  MOV R7, 0x7f800000 ;  /* 0x7f80000000077802 */ /* 0x000fe40000000f00 */
[----:B------:R-:W-:Y:S01]  /*22e50*/  MOV R13, 0x7f800000 ;  /* 0x7f800000000d7802 */ /* 0x000fe20000000f00 */
[----:B-----5:R-:W-:Y:S01]  /*22e60*/  @P4 FFMA.FTZ R7, R164, R2, R15 ;  /* 0x00000002a4074223 */ /* 0x020fe2000001000f */
        /* <DEDUP_REMOVED lines=13> */
.L_x_1429:
[----:B------:R-:W-:Y:S02]  /*22f40*/  ULDC.64 UR4, c[0x0][0x118] ;  /* 0x0000460000047ab9 */ /* 0x000fe40000000a00 */
[----:B------:R-:W2:Y:S04]  /*22f50*/  LD.E R2, [R8.64+0x60] ;  /* 0x0000600408027980 */ /* 0x000ea8000c101900 */
[----:B------:R-:W3:Y:S01]  /*22f60*/  LD.E R3, [R8.64+0xb4] ;  /* 0x0000b40408037980 */ /* 0x000ee2000c101900 */
[----:B--2---:R-:W-:-:S04]  /*22f70*/  IMAD R2, R2, R243, R241 ;  /* 0x000000f302027224 */ /* 0x004fc800078e02f1 */
[----:B---3--:R-:W-:Y:S02]  /*22f80*/  IMAD R3, R3, R2, RZ ;  /* 0x0000000203037224 */ /* 0x008fe400078e02ff */
.L_x_1430:
[----:B------:R-:W-:Y:S05]  /*22f90*/  BSYNC B0 ;  /* 0x0000000000007941 */ /* 0x000fea0003800000 */
.L_x_1428:
        /* <DEDUP_REMOVED lines=34> */
[C---:B--234-:R-:W-:Y:S01]  /*231c0*/  IMAD R12, R244.reuse, 0x40, R3 ;  /* 0x00000040f40c7824 */ /* 0x05cfe200078e0203 */
        /* <DEDUP_REMOVED lines=12> */
.L_x_1432:
[----:B--234-:R-:W-:Y:S05]  /*23290*/  BSYNC B0 ;  /* 0x0000000000007941 */ /* 0x01cfea0003800000 */
.L_x_1431:
        /* <DEDUP_REMOVED lines=50> */
.L_x_1434:
[----:B------:R-:W-:Y:S05]  /*235c0*/  BSYNC B0 ;  /* 0x0000000000007941 */ /* 0x000fea0003800000 */
.L_x_1433:
        /* <DEDUP_REMOVED lines=23> */
.L_x_1436:
[----:B------:R-:W-:Y:S05]  /*23740*/  BSYNC B0 ;  /* 0x0000000000007941 */ /* 0x000fea0003800000 */
.L_x_1435:
[----:B-1----:R-:W-:Y:S01]  /*23750*/  IADD3 R13, R9, 0x20, RZ ;  /* 0x00000020090d7810 */ /* 0x002fe20007ffe0ff */
[----:B------:R-:W-:Y:S03]  /*23760*/  BSSY B0, `(.L_x_1437) ;  /* 0x0000016000007945 */ /* 0x000fe60003800000 */
[----:B------:R-:W-:-:S13]  /*23770*/  ISETP.GE.AND P0, PT, R13, R244, PT ;  /* 0x000000f40d00720c */ /* 0x000fda0003f06270 */
[----:B------:R-:W-:Y:S05]  /*23780*/  @P0 BRA `(.L_x_1438) ;  /* 0x0000013000000947 */ /* 0x000fea0003800000 */
[----:B------:R-:W-:Y:S01]  /*23790*/  IADD3 R21, P0, R9, 0x20, RZ ;  /* 0x0000002009157810 */ /* 0x000fe20007f1e0ff */
        /* <DEDUP_REMOVED lines=18> */
.L_x_1438:
[----:B------:R-:W-:Y:S05]  /*238c0*/  BSYNC B0 ;  /* 0x0000000000007941 */ /* 0x000fea0003800000 */
.L_x_1437:
[----:B-1----:R-:W-:Y:S01]  /*238d0*/  IADD3 R13, R9, 0x30, RZ ;  /* 0x00000030090d7810 */ /* 0x002fe20007ffe0ff */
[----:B------:R-:W-:-:S03]  /*238e0*/  IMAD.MOV.U32 R243, RZ, RZ, 0x0 ;  /* 0x00000000fff37424 */ /* 0x000fc600078e00ff */
[----:B------:R-:W-:-:S13]  /*238f0*/  ISETP.GE.AND P0, PT, R13, R244, PT ;  /* 0x000000f40d00720c */ /* 0x000fda0003f06270 */
[----:B------:R-:W-:Y:S05]  /*23900*/  @P0 RET.REL.NODEC R242 `(_ZN5flash24flash_fwd_splitkv_kernelI23Flash_fwd_kernel_traitsILi256ELi64ELi64ELi4ELb0ELb0EN7cutlass6half_tE19Flash_kernel_traitsILi256ELi64ELi64ELi4ES3_EELb0ELb0ELb0ELb0ELb0ELb1ELb0ELb1EEEvNS_16Flash_fwd_paramsE) ;  /* 0xfffdc6f0f2000950 */ /* 0x000fea0003c3ffff */
[----:B------:R-:W-:Y:S01]  /*23910*/  IADD3 R9, P0, R9, 0x30, RZ ;  /* 0x0000003009097810 */ /* 0x000fe20007f1e0ff */
[----:B------:R-:W-:Y:S01]  /*23920*/  IMAD.MOV.U32 R12, RZ, RZ, R80 ;  /* 0x000000ffff0c7224 */ /* 0x000fe200078e0050 */
        /* <DEDUP_REMOVED lines=17> */
[----:B------:R-:W-:Y:S05]  /*23a40*/  @P0 RET.REL.NODEC R242 `(_ZN5flash24flash_fwd_splitkv_kernelI23Flash_fwd_kernel_traitsILi256ELi64ELi64ELi4ELb0ELb0EN7cutlass6half_tE19Flash_kernel_traitsILi256ELi64ELi64ELi4ES3_EELb0ELb0ELb0ELb0ELb0ELb1ELb0ELb1EEEvNS_16Flash_fwd_paramsE) ;  /* 0xfffdc5b0f2000950 */ /* 0x000fea0003c3ffff */
[----:B------:R-:W-:Y:S01]  /*23a50*/  MOV R243, 0x0 ;  /* 0x0000000000f37802 */ /* 0x000fe20000000f00 */
[----:B------:R-:W-:-:S02]  /*23a60*/  ULDC.64 UR4, c[0x0][0x118] ;  /* 0x0000460000047ab9 */ /* 0x000fc40000000a00 */
[----:B------:R2:W-:Y:S01]  /*23a70*/  ST.E.128 [R4.64+0x180], R76 ;  /* 0x0001804c04007985 */ /* 0x0005e2000c101d04 */
[----:B------:R-:W-:Y:S05]  /*23a80*/  RET.REL.NODEC R242 `(_ZN5flash24flash_fwd_splitkv_kernelI23Flash_fwd_kernel_traitsILi256ELi64ELi64ELi4ELb0ELb0EN7cutlass6half_tE19Flash_kernel_traitsILi256ELi64ELi64ELi4ES3_EELb0ELb0ELb0ELb0ELb0ELb1ELb0ELb1EEEvNS_16Flash_fwd_paramsE) ;  /* 0xfffdc570f2007950 */ /* 0x000fea0003c3ffff */
.L_x_1426:
[----:B------:R3:W5:Y:S01]  /*23a90*/  LDL R7, [R1] ;  /* 0x0000000001077983 */ /* 0x0007620000100800 */
[----:B------:R-:W-:Y:S02]  /*23aa0*/  MOV R6, 0x2 ;  /* 0x0000000200067802 */ /* 0x000fe40000000f00 */
[----:B------:R-:W-:Y:S02]  /*23ab0*/  MOV R4, 0x23ad0 ;  /* 0x00023ad000047802 */ /* 0x000fe40000000f00 */
[----:B-123-5:R-:W-:Y:S05]  /*23ac0*/  CALL.REL.NOINC `($__internal_15_$__cuda_sm70_shflsync_bfly_p) ;  /* 0x000000f000007944 */ /* 0x02efea0003c00000 */
[----:B-12---:R-:W-:Y:S05]  /*23ad0*/  BRA `(.L_x_1439) ;  /* 0xffffdf4000007947 */ /* 0x006fea000383ffff */
.L_x_1427:
[----:B------:R-:W-:Y:S02]  /*23ae0*/  MOV R6, 0x1 ;  /* 0x0000000100067802 */ /* 0x000fe40000000f00 */
[----:B------:R-:W-:Y:S02]  /*23af0*/  MOV R4, 0x23b10 ;  /* 0x00023b1000047802 */ /* 0x000fe40000000f00 */
[----:B-12--5:R-:W-:Y:S05]  /*23b00*/  CALL.REL.NOINC `($__internal_15_$__cuda_sm70_shflsync_bfly_p) ;  /* 0x000000b000007944 */ /* 0x026fea0003c00000 */
[----:B--2---:R-:W-:Y:S01]  /*23b10*/  FADD.FTZ R11, R7, R6 ;  /* 0x00000006070b7221 */ /* 0x004fe20000010000 */
[----:B-1----:R-:W-:Y:S02]  /*23b20*/  MOV R7, R251 ;  /* 0x000000fb00077202 */ /* 0x002fe40000000f00 */
[----:B------:R-:W-:Y:S02]  /*23b30*/  MOV R6, 0x2 ;  /* 0x0000000200067802 */ /* 0x000fe40000000f00 */
[----:B------:R-:W-:-:S02]  /*23b40*/  MOV R4, 0x23b60 ;  /* 0x00023b6000047802 */ /* 0x000fc40000000f00 */
[----:B------:R-:W-:Y:S05]  /*23b50*/  CALL.REL.NOINC `($__internal_15_$__cuda_sm70_shflsync_bfly_p) ;  /* 0x0000006000007944 */ /* 0x000fea0003c00000 */
[----:B--2---:R-:W-:Y:S01]  /*23b60*/  FADD.FTZ R10, R251, R6 ;  /* 0x00000006fb0a7221 */ /* 0x004fe20000010000 */
[----:B------:R-:W-:-:S02]  /*23b70*/  MOV R6, 0x1 ;  /* 0x0000000100067802 */ /* 0x000fc40000000f00 */
[----:B------:R-:W-:Y:S02]  /*23b80*/  MOV R4, 0x23bb0 ;  /* 0x00023bb000047802 */ /* 0x000fe40000000f00 */
[----:B-1----:R-:W-:Y:S02]  /*23b90*/  MOV R7, R10 ;  /* 0x0000000a00077202 */ /* 0x002fe40000000f00 */
[----:B------:R-:W-:Y:S05]  /*23ba0*/  CALL.REL.NOINC `($__internal_15_$__cuda_sm70_shflsync_bfly_p) ;  /* 0x0000001000007944 */ /* 0x000fea0003c00000 */
[----:B-12---:R-:W-:Y:S05]  /*23bb0*/  BRA `(.L_x_1440) ;  /* 0xffffdee000007947 */ /* 0x006fea000383ffff */
        .weak           $__internal_15_$__cuda_sm70_shflsync_bfly_p
        .type           $__internal_15_$__cuda_sm70_shflsync_bfly_p,@function
        .size           $__internal_15_$__cuda_sm70_shflsync_bfly_p,(.L_x_8733 - $__internal_15_$__cuda_sm70_shflsync_bfly_p)
$__internal_15_$__cuda_sm70_shflsync_bfly_p:
[----:B------:R-:W-:Y:S01]  /*23bc0*/  MOV R12, R4 ;  /* 0x00000004000c7202 */ /* 0x000fe20000000f00 */
[----:B------:R-:W-:Y:S04]  /*23bd0*/  WARPSYNC R0 ;  /* 0x0000000000007348 */ /* 0x000fe80003800000 */
[----:B------:R-:W-:Y:S01]  /*23be0*/  MOV R13, 0x0 ;  /* 0x00000000000d7802 */ /* 0x000fe20000000f00 */
[----:B------:R1:W2:Y:S03]  /*23bf0*/  SHFL.BFLY PT, R6, R7, R6, R5 ;  /* 0x0c00000607067389 */ /* 0x0002a600000e0005 */
[----:B------:R-:W-:Y:S05]  /*23c00*/  RET.REL.NODEC R12 `(_ZN5flash24flash_fwd_splitkv_kernelI23Flash_fwd_kernel_traitsILi256ELi64ELi64ELi4ELb0ELb0EN7cutlass6half_tE19Flash_kernel_traitsILi256ELi64ELi64ELi4ES3_EELb0ELb0ELb0ELb0ELb0ELb1ELb0ELb1EEEvNS_16Flash_fwd_paramsE) ;  /* 0xfffdc3f00c007950 */ /* 0x000fea0003c3ffff */
.L_x_1441:
        /* <DEDUP_REMOVED lines=15> */
.L_x_8733:


//--------------------- .text._ZN5flash24flash_fwd_splitkv_kernelI23Flash_fwd_kernel_traitsILi256ELi64ELi64ELi4ELb0ELb0EN7cutlass6half_tE19Flash_kernel_traitsILi256ELi64ELi64ELi4ES3_EELb0ELb0ELb0ELb0ELb0ELb0ELb1ELb0EEEvNS_16Flash_fwd_paramsE --------------------------
	.section	.text._ZN5flash24flash_fwd_splitkv_kernelI23Flash_fwd_kernel_traitsILi256ELi64ELi64ELi4ELb0ELb0EN7cutlass6half_tE19Flash_kernel_traitsILi256ELi64ELi64ELi4ES3_EELb0ELb0ELb0ELb0ELb0ELb0ELb1ELb0EEEvNS_16Flash_fwd_paramsE,"ax",@progbits
	.sectioninfo	@"SHI_REGISTERS=254"
	.align	128
        .global         _ZN5flash24flash_fwd_splitkv_kernelI23Flash_fwd_kernel_traitsILi256ELi64ELi64ELi4ELb0ELb0EN7cutlass6half_tE19Flash_kernel_traitsILi256ELi64ELi64ELi4ES3_EELb0ELb0ELb0ELb0ELb0ELb0ELb1ELb0EEEvNS_16Flash_fwd_paramsE
        .type           _ZN5flash24flash_fwd_splitkv_kernelI23Flash_fwd_kernel_traitsILi256ELi64ELi64ELi4ELb0ELb0EN7cutlass6half_tE19Flash_kernel_traitsILi256ELi64ELi64ELi4ES3_EELb0ELb0ELb0ELb0ELb0ELb0ELb1ELb0EEEvNS_16Flash_fwd_paramsE,@function
        .size           _ZN5flash24flash_fwd_splitkv_kernelI23Flash_fwd_kernel_traitsILi256ELi64ELi64ELi4ELb0ELb0EN7cutlass6half_tE19Flash_kernel_traitsILi256ELi64ELi64ELi4ES3_EELb0ELb0ELb0ELb0ELb0ELb0ELb1ELb0EEEvNS_16Flash_fwd_paramsE,(.L_x_8784 - _ZN5flash24flash_fwd_splitkv_kernelI23Flash_fwd_kernel_traitsILi256ELi64ELi64ELi4ELb0ELb0EN7cutlass6half_tE19Flash_kernel_traitsILi256ELi64ELi64ELi4ES3_EELb0ELb0ELb0ELb0ELb0ELb0ELb1ELb0EEEvNS_16Flash_fwd_paramsE)
        .other          _ZN5flash24flash_fwd_splitkv_kernelI23Flash_fwd_kernel_traitsILi256ELi64ELi64ELi4ELb0ELb0EN7cutlass6half_tE19Flash_kernel_traitsILi256ELi64ELi64ELi4ES3_EELb0ELb0ELb0ELb0ELb0ELb0ELb1ELb0EEEvNS_16Flash_fwd_paramsE,@"STO_CUDA_ENTRY STV_DEFAULT"
_ZN5flash24flash_fwd_splitkv_kernelI23Flash_fwd_kernel_traitsILi256ELi64ELi64ELi4ELb0ELb0EN7cutlass6half_tE19Flash_kernel_traitsILi256ELi64ELi64ELi4ES3_EELb0ELb0ELb0ELb0ELb0ELb0ELb1ELb0EEEvNS_16Flash_fwd_paramsE:
.text._ZN5flash24flash_fwd_splitkv_kernelI23Flash_fwd_kernel_traitsILi256ELi64ELi64ELi4ELb0ELb0EN7cutlass6half_tE19Flash_kernel_traitsILi256ELi64ELi64ELi4ES3_EELb0ELb0ELb0ELb0ELb0ELb0ELb1ELb0EEEvNS_16Flash_fwd_paramsE:
[----:B------:R-:W-:Y:S02]  /*0000*/  MOV R1, c[0x0][0x28] ;  /* 0x00000a0000017a02 */ /* 0x000fe40000000f00 */
[----:B------:R-:W1:Y:S01]  /*0010*/  I2F.U32.RP R2, c[0x0][0x1c0] ;  /* 0x0000700000027b06 */ /* 0x000e620000209000 */
[----:B------:R-:W2:Y:S01]  /*0020*/  S2UR UR4, SR_CTAID.Z ;  /* 0x00000000000479c3 */ /* 0x000ea20000002700 */
[----:B------:R-:W-:Y:S02]  /*0030*/  ULDC UR14, c[0x0][0x1c0] ;  /* 0x00007000000e7ab9 */ /* 0x000fe40000000800 */
[----:B------:R-:W-:Y:S02]  /*0040*/  UMOV UR6, URZ ;  /* 0x0000003f00067c82 */ /* 0x000fe40008000000 */
[----:B------:R-:W-:Y:S02]  /*0050*/  UISETP.NE.U32.AND UP1, UPT, URZ, UR14, UPT ;  /* 0x0000000e3f00728c */ /* 0x000fe4000bf25070 */
[----:B------:R-:W-:Y:S02]  /*0060*/  UMOV UR24, 0x4 ;  /* 0x0000000400187882 */ /* 0x000fe40000000000 */
[----:B------:R-:W-:-:S02]  /*0070*/  ULDC.64 UR10, c[0x0][0x240] ;  /* 0x00009000000a7ab9 */ /* 0x000fc40000000a00 */
[----:B------:R-:W-:Y:S02]  /*0080*/  ULDC.64 UR30, c[0x0][0x118] ;  /* 0x00004600001e7ab9 */ /* 0x000fe40000000a00 */
[----:B------:R-:W-:Y:S01]  /*0090*/  ULDC.64 UR8, c[0x0][0x248] ;  /* 0x0000920000087ab9 */ /* 0x000fe20000000a00 */
[----:B-1----:R-:W1:Y:S02]  /*00a0*/  MUFU.RCP R0, R2 ;  /* 0x0000000200007308 */ /* 0x002e640000001000 */
[----:B-1----:R-:W-:-:S06]  /*00b0*/  IADD3 R0, R0, 0xffffffe, RZ ;  /* 0x0ffffffe00007810 */ /* 0x002fcc0007ffe0ff */
[----:B------:R-:W1:Y:S02]  /*00c0*/  F2I.FTZ.U32.TRUNC.NTZ R0, R0 ;  /* 0x0000000000007305 */ /* 0x000e64000021f000 */
[----:B-1----:R-:W1:Y:S02]  /*00d0*/  R2UR UR7, R0 ;  /* 0x00000000000773c2 */ /* 0x002e6400000e0000 */
[----:B-1----:R-:W-:-:S04]  /*00e0*/  UIADD3 UR5, URZ, -UR7, URZ ;  /* 0x800000073f057290 */ /* 0x002fc8000fffe03f */
[----:B------:R-:W-:-:S04]  /*00f0*/  UIMAD UR5, UR5, UR14, URZ ;  /* 0x0000000e050572a4 */ /* 0x000fc8000f8e023f */
[----:B------:R-:W-:-:S04]  /*0100*/  UIMAD.WIDE.U32 UR6, UR7, UR5, UR6 ;  /* 0x00000005070672a5 */ /* 0x000fc8000f8e0006 */
[----:B--2---:R-:W-:-:S03]  /*0110*/  UIMAD.WIDE.U32 UR26, UR7, UR4, URZ ;  /* 0x00000004071a72a5 */ /* 0x004fc6000f8e003f */
[----:B------:R-:W-:Y:S02]  /*0120*/  ULDC.64 UR6, c[0x0][0x240] ;  /* 0x0000900000067ab9 */ /* 0x000fe40000000a00 */
[----:B------:R-:W-:Y:S02]  /*0130*/  UIADD3 UR5, -UR27, URZ, URZ ;  /* 0x0000003f1b057290 */ /* 0x000fe4000fffe13f */
[----:B------:R-:W-:Y:S02]  /*0140*/  UISETP.NE.U32.AND UP0, UPT, URZ, UR6, UPT ;  /* 0x000000063f00728c */ /* 0x000fe4000bf05070 */
[----:B------:R-:W-:Y:S02]  /*0150*/  UIMAD UR5, UR5, UR14, UR4 ;  /* 0x0000000e050572a4 */ /* 0x000fe4000f8e0204 */
[----:B------:R-:W-:Y:S02]  /*0160*/  UISETP.NE.AND.EX UP0, UPT, URZ, UR7, UPT, UP0 ;  /* 0x000000073f00728c */ /* 0x000fe4000bf05300 */
[----:B------:R-:W-:-:S02]  /*0170*/  UISETP.GE.U32.AND UP3, UPT, UR5, UR14, UPT ;  /* 0x0000000e0500728c */ /* 0x000fc4000bf66070 */
[----:B------:R-:W-:Y:S02]  /*0180*/  ULDC.64 UR6, c[0x0][0x250] ;  /* 0x0000940000067ab9 */ /* 0x000fe40000000a00 */
[----:B------:R-:W-:-:S07]  /*0190*/  PLOP3.LUT P2, PT, PT, PT, UP0, 0x80, 0x0 ;  /* 0x000000000000781c */ /* 0x000fce0003f4f008 */
[----:B------:R-:W-:Y:S02]  /*01a0*/  @UP3 UIADD3 UR5, UR5, -UR14, URZ ;  /* 0x8000000e05053290 */ /* 0x000fe4000fffe03f */
[----:B------:R-:W-:Y:S02]  /*01b0*/  @UP3 UIADD3 UR27, UR27, 0x1, URZ ;  /* 0x000000011b1b3890 */ /* 0x000fe4000fffe03f */
[----:B------:R-:W-:-:S03]  /*01c0*/  UISETP.GE.U32.AND UP2, UPT, UR5, UR14, UPT ;  /* 0x0000000e0500728c */ /* 0x000fc6000bf46070 */
[----:B------:R-:W-:Y:S02]  /*01d0*/  ULDC.U8 UR5, c[0x0][0x312] ;  /* 0x0000c48000057ab9 */ /* 0x000fe40000000000 */
[----:B------:R-:W-:-:S06]  /*01e0*/  UISETP.NE.AND UP3, UPT, UR5, URZ, UPT ;  /* 0x0000003f0500728c */ /* 0x000fcc000bf65270 */
[----:B------:R-:W-:Y:S02]  /*01f0*/  @UP2 UIADD3 UR27, UR27, 0x1, URZ ;  /* 0x000000011b1b2890 */ /* 0x000fe4000fffe03f */
[----:B------:R-:W-:Y:S02]  /*0200*/  @!UP1 ULOP3.LUT UR27, URZ, UR14, URZ, 0x33, !UPT ;  /* 0x0000000e3f1b9292 */ /* 0x000fe4000f8e333f */
[----:B------:R-:W-:Y:S02]  /*0210*/  UISETP.NE.U32.AND UP1, UPT, URZ, UR6, UPT ;  /* 0x000000063f00728c */ /* 0x000fe4000bf25070 */
[----:B------:R-:W-:Y:S02]  /*0220*/  UIMAD.WIDE UR10, UR27, UR24, UR10 ;  /* 0x000000181b0a72a5 */ /* 0x000fe4000f8e020a */
[----:B------:R-:W-:Y:S02]  /*0230*/  UISETP.NE.AND.EX UP1, UPT, URZ, UR7, UPT, UP1 ;  /* 0x000000073f00728c */ /* 0x000fe4000bf25310 */
[----:B------:R-:W-:-:S02]  /*0240*/  UISETP.EQ.U32.AND UP2, UPT, URZ, UR8, UPT ;  /* 0x000000083f00728c */ /* 0x000fc4000bf42070 */
[----:B------:R-:W-:Y:S02]  /*0250*/  IMAD.U32 R10, RZ, RZ, UR10 ;  /* 0x0000000aff0a7e24 */ /* 0x000fe4000f8e00ff */
[----:B------:R-:W-:Y:S01]  /*0260*/  IMAD.U32 R11, RZ, RZ, UR11 ;  /* 0x0000000bff0b7e24 */ /* 0x000fe2000f8e00ff */
[----:B------:R-:W-:Y:S01]  /*0270*/  ULDC.64 UR6, c[0x0][0x250] ;  /* 0x0000940000067ab9 */ /* 0x000fe20000000a00 */
[----:B------:R-:W-:Y:S01]  /*0280*/  PLOP3.LUT P0, PT, PT, PT, UP1, 0x80, 0x0 ;  /* 0x000000000000781c */ /* 0x000fe20003f0f018 */
[----:B------:R-:W-:Y:S02]  /*0290*/  UISETP.EQ.OR.EX UP2, UPT, URZ, UR9, !UP3, UP2 ;  /* 0x000000093f00728c */ /* 0x000fe4000df42720 */
[----:B------:R-:W2:Y:S01]  /*02a0*/  @P2 LDG.E R6, [R10.64] ;  /* 0x0000001e0a062981 */ /* 0x000ea2000c1e1900 */
[----:B------:R-:W-:Y:S02]  /*02b0*/  @UP1 UIMAD.WIDE UR6, UR27, UR24, UR6 ;  /* 0x000000181b0612a5 */ /* 0x000fe4000f8e0206 */
[----:B------:R-:W-:Y:S01]  /*02c0*/  ULDC.64 UR8, c[0x0][0x248] ;  /* 0x0000920000087ab9 */ /* 0x000fe20000000a00 */
[----:B------:R-:W3:Y:S03]  /*02d0*/  @P2 LDG.E R0, [R10.64+0x4] ;  /* 0x0000041e0a002981 */ /* 0x000ee6000c1e1900 */
[----:B------:R-:W-:-:S02]  /*02e0*/  IMAD.U32 R8, RZ, RZ, UR6 ;  /* 0x00000006ff087e24 */ /* 0x000fc4000f8e00ff */
[----:B------:R-:W-:Y:S01]  /*02f0*/  IMAD.U32 R9, RZ, RZ, UR7 ;  /* 0x00000007ff097e24 */ /* 0x000fe2000f8e00ff */
[----:B------:R-:W-:-:S04]  /*0300*/  PLOP3.LUT P1, PT, PT, PT, UP2, 0x80, 0x0 ;  /* 0x000000000000781c */ /* 0x000fc80003f2f028 */
[----:B------:R-:W4:Y:S01]  /*0310*/  @P0 LDG.E R4, [R8.64] ;  /* 0x0000001e08040981 */ /* 0x000f22000c1e1900 */
[----:B------:R-:W-:-:S06]  /*0320*/  UIMAD.WIDE UR8, UR27, UR24, UR8 ;  /* 0x000000181b0872a5 */ /* 0x000fcc000f8e0208 */
[----:B------:R-:W-:Y:S02]  /*0330*/  IMAD.U32 R2, RZ, RZ, UR8 ;  /* 0x00000008ff027e24 */ /* 0x000fe4000f8e00ff */
[----:B------:R-:W-:-:S05]  /*0340*/  IMAD.U32 R3, RZ, RZ, UR9 ;  /* 0x00000009ff037e24 */ /* 0x000fca000f8e00ff */
[----:B------:R-:W5:Y:S01]  /*0350*/  @!P1 LDG.E R5, [R2.64] ;  /* 0x0000001e02059981 */ /* 0x000f62000c1e1900 */
[----:B------:R-:W-:Y:S02]  /*0360*/  UMOV UR13, 0xffffffff ;  /* 0xffffffff000d7882 */ /* 0x000fe40000000000 */
[----:B------:R-:W-:Y:S01]  /*0370*/  UMOV UR7, URZ ;  /* 0x0000003f00077c82 */ /* 0x000fe20008000000 */
[----:B------:R-:W1:Y:S01]  /*0380*/  S2R R84, SR_TID.X ;  /* 0x0000000000547919 */ /* 0x000e620000002100 */
[----:B------:R-:W-:Y:S02]  /*0390*/  UMOV UR15, 0xffffffff ;  /* 0xffffffff000f7882 */ /* 0x000fe40000000000 */
[----:B------:R-:W-:Y:S01]  /*03a0*/  UIADD3 UR5, -UR27, URZ, URZ ;  /* 0x0000003f1b057290 */ /* 0x000fe2000fffe13f */
[----:B------:R-:W1:Y:S03]  /*03b0*/  S2UR UR18, SR_CTAID.X ;  /* 0x00000000001279c3 */ /* 0x000e660000002500 */
[----:B------:R-:W-:-:S05]  /*03c0*/  UIMAD UR14, UR5, UR14, UR4 ;  /* 0x0000000e050e72a4 */ /* 0x000fca000f8e0204 */
[----:B------:R-:W1:Y:S08]  /*03d0*/  S2UR UR6, SR_CTAID.Y ;  /* 0x00000000000679c3 */ /* 0x000e700000002600 */
        /* <DEDUP_REMOVED lines=16> */
.L_x_1442:
[----:B------:R-:W-:Y:S02]  /*04e0*/  ULDC UR8, c[0x0][0x218] ;  /* 0x0000860000087ab9 */ /* 0x000fe40000000800 */
.L_x_1443:
        /* <DEDUP_REMOVED lines=21> */
[----:B------:R-:W-:Y:S01]  /*0640*/  IABS R0, c[0x0][0x10] ;  /* 0x0000040000007a13 */ /* 0x000fe20000000000 */
[----:B------:R-:W-:Y:S02]  /*0650*/  ULDC UR4, c[0x0][0x218] ;  /* 0x0000860000047ab9 */ /* 0x000fe40000000800 */
[----:B------:R-:W-:Y:S01]  /*0660*/  UIADD3 UR4, UR4, 0x3f, URZ ;  /* 0x0000003f04047890 */ /* 0x000fe2000fffe03f */
[----:B------:R1:W2:Y:S01]  /*0670*/  R2UR UR10, R0 ;  /* 0x00000000000a73c2 */ /* 0x0002a200000e0000 */
[----:B------:R-:W-:Y:S02]  /*0680*/  ULDC UR5, c[0x0][0x10] ;  /* 0x0000040000057ab9 */ /* 0x000fe40000000800 */
[----:B------:R-:W-:Y:S02]  /*0690*/  USHF.R.S32.HI UR11, URZ, 0x1f, UR4 ;  /* 0x0000001f3f0b7899 */ /* 0x000fe40008011404 */
[----:B------:R-:W-:Y:S02]  /*06a0*/  UMOV UR16, URZ ;  /* 0x0000003f00107c82 */ /* 0x000fe40008000000 */
[----:B------:R-:W-:-:S04]  /*06b0*/  ULEA.HI UR11, UR11, UR4, URZ, 0x6 ;  /* 0x000000040b0b7291 */ /* 0x000fc8000f8f303f */
[----:B------:R-:W-:-:S04]  /*06c0*/  ULEA.HI.SX32 UR11, UR11, UR5, 0x1a ;  /* 0x000000050b0b7291 */ /* 0x000fc8000f8fd23f */
[----:B------:R-:W-:-:S06]  /*06d0*/  UIADD3 UR11, UR11, -0x1, URZ ;  /* 0xffffffff0b0b7890 */ /* 0x000fcc000fffe03f */
[----:B-1----:R-:W-:Y:S01]  /*06e0*/  IMAD.U32 R0, RZ, RZ, UR11 ;  /* 0x0000000bff007e24 */ /* 0x002fe2000f8e00ff */
[----:B--2---:R-:W1:Y:S01]  /*06f0*/  I2F.RP R3, UR10 ;  /* 0x0000000a00037d06 */ /* 0x004e620008209400 */
[----:B------:R-:W-:-:S03]  /*0700*/  ULOP3.LUT UR11, UR11, UR5, URZ, 0x3c, !UPT ;  /* 0x000000050b0b7292 */ /* 0x000fc6000f8e3c3f */
[----:B------:R-:W-:-:S04]  /*0710*/  IABS R0, R0 ;  /* 0x0000000000007213 */ /* 0x000fc80000000000 */
[----:B------:R-:W2:Y:S01]  /*0720*/  R2UR UR8, R0 ;  /* 0x00000000000873c2 */ /* 0x000ea200000e0000 */
[----:B-1----:R-:W1:Y:S02]  /*0730*/  MUFU.RCP R2, R3 ;  /* 0x0000000300027308 */ /* 0x002e640000001000 */
[----:B-1----:R-:W-:-:S06]  /*0740*/  IADD3 R2, R2, 0xffffffe, RZ ;  /* 0x0ffffffe02027810 */ /* 0x002fcc0007ffe0ff */
[----:B------:R-:W1:Y:S02]  /*0750*/  F2I.FTZ.U32.TRUNC.NTZ R2, R2 ;  /* 0x0000000200027305 */ /* 0x000e64000021f000 */
[----:B-1----:R-:W1:Y:S02]  /*0760*/  R2UR UR17, R2 ;  /* 0x00000000021173c2 */ /* 0x002e6400000e0000 */
[----:B-1----:R-:W-:-:S04]  /*0770*/  UIADD3 UR4, URZ, -UR17, URZ ;  /* 0x800000113f047290 */ /* 0x002fc8000fffe03f */
[----:B------:R-:W-:-:S04]  /*0780*/  UIMAD UR4, UR4, UR10, URZ ;  /* 0x0000000a040472a4 */ /* 0x000fc8000f8e023f */
[----:B------:R-:W-:-:S04]  /*0790*/  UIMAD.WIDE.U32 UR16, UR17, UR4, UR16 ;  /* 0x00000004111072a5 */ /* 0x000fc8000f8e0010 */
[----:B--2---:R-:W-:-:S04]  /*07a0*/  UIMAD.WIDE.U32 UR16, UR17, UR8, URZ ;  /* 0x00000008111072a5 */ /* 0x004fc8000f8e003f */
[----:B------:R-:W-:-:S04]  /*07b0*/  UIADD3 UR4, -UR17, URZ, URZ ;  /* 0x0000003f11047290 */ /* 0x000fc8000fffe13f */
[----:B------:R-:W-:-:S04]  /*07c0*/  UIMAD UR4, UR10, UR4, UR8 ;  /* 0x000000040a0472a4 */ /* 0x000fc8000f8e0208 */
[----:B------:R-:W-:-:S11]  /*07d0*/  UISETP.GT.U32.AND UP0, UPT, UR10, UR4, UPT ;  /* 0x000000040a00728c */ /* 0x000fd6000bf04070 */
[----:B------:R-:W-:Y:S02]  /*07e0*/  @!UP0 UIADD3 UR4, UR4, -UR10, URZ ;  /* 0x8000000a04048290 */ /* 0x000fe4000fffe03f */
[----:B------:R-:W-:Y:S02]  /*07f0*/  @!UP0 UIADD3 UR17, UR17, 0x1, URZ ;  /* 0x0000000111118890 */ /* 0x000fe4000fffe03f */
[----:B------:R-:W-:Y:S02]  /*0800*/  UISETP.GE.U32.AND UP1, UPT, UR4, UR10, UPT ;  /* 0x0000000a0400728c */ /* 0x000fe4000bf26070 */
[----:B------:R-:W-:Y:S02]  /*0810*/  UISETP.GE.AND UP0, UPT, UR11, URZ, UPT ;  /* 0x0000003f0b00728c */ /* 0x000fe4000bf06270 */
[----:B------:R-:W-:-:S04]  /*0820*/  UIADD3 UR4, UR9, 0x3f, URZ ;  /* 0x0000003f09047890 */ /* 0x000fc8000fffe03f */
[----:B------:R-:W-:-:S03]  /*0830*/  USHF.R.S32.HI UR8, URZ, 0x1f, UR4 ;  /* 0x0000001f3f087899 */ /* 0x000fc60008011404 */
[----:B------:R-:W-:Y:S02]  /*0840*/  @UP1 UIADD3 UR17, UR17, 0x1, URZ ;  /* 0x0000000111111890 */ /* 0x000fe4000fffe03f */
[----:B------:R-:W-:Y:S02]  /*0850*/  UISETP.NE.AND UP1, UPT, URZ, UR5, UPT ;  /* 0x000000053f00728c */ /* 0x000fe4000bf25270 */
[----:B------:R-:W-:Y:S02]  /*0860*/  @!UP0 UIADD3 UR17, -UR17, URZ, URZ ;  /* 0x0000003f11118290 */ /* 0x000fe4000fffe13f */
[----:B------:R-:W-:-:S04]  /*0870*/  ULEA.HI UR8, UR8, UR4, URZ, 0x6 ;  /* 0x0000000408087291 */ /* 0x000fc8000f8f303f */
[----:B------:R-:W-:-:S03]  /*0880*/  USHF.R.S32.HI UR26, URZ, 0x6, UR8 ;  /* 0x000000063f1a7899 */ /* 0x000fc60008011408 */
[----:B------:R-:W-:-:S04]  /*0890*/  @!UP1 ULOP3.LUT UR17, URZ, UR5, URZ, 0x33, !UPT ;  /* 0x000000053f119292 */ /* 0x000fc8000f8e333f */
[----:B------:R-:W-:-:S04]  /*08a0*/  UIMAD UR19, UR17, UR6, URZ ;  /* 0x00000006111372a4 */ /* 0x000fc8000f8e023f */
[----:B------:R-:W-:-:S04]  /*08b0*/  UIADD3 UR17, UR17, UR19, URZ ;  /* 0x0000001311117290 */ /* 0x000fc8000fffe03f */
[----:B------:R-:W-:-:S04]  /*08c0*/  UISETP.LT.AND UP0, UPT, UR26, UR17, UPT ;  /* 0x000000111a00728c */ /* 0x000fc8000bf01270 */
[----:B------:R-:W-:-:S04]  /*08d0*/  USEL UR26, UR26, UR17, UP0 ;  /* 0x000000111a1a7287 */ /* 0x000fc80008000000 */
[----:B------:R-:W-:-:S06]  /*08e0*/  UISETP.GE.AND UP0, UPT, UR19, UR26, UPT ;  /* 0x0000001a1300728c */ /* 0x000fcc000bf06270 */
[----:B------:R-:W-:-:S13]  /*08f0*/  PLOP3.LUT P0, PT, PT, PT, UP0, 0x80, 0x0 ;  /* 0x000000000000781c */ /* 0x000fda0003f0f008 */
[----:B------:R-:W-:Y:S05]  /*0900*/  @!P0 BRA `(.L_x_1444) ;  /* 0x000009f000008947 */ /* 0x000fea0003800000 */
[----:B------:R-:W-:Y:S01]  /*0910*/  SHF.R.S32.HI R11, RZ, 0x1f, R84 ;  /* 0x0000001fff0b7819 */ /* 0x000fe20000011454 */
[----:B------:R-:W-:Y:S01]  /*0920*/  ULDC.64 UR4, c[0x0][0x210] ;  /* 0x0000840000047ab9 */ /* 0x000fe20000000a00 */
[----:B------:R-:W-:Y:S01]  /*0930*/  BSSY B0, `(.L_x_1445) ;  /* 0x0000021000007945 */ /* 0x000fe20003800000 */
[----:B------:R-:W-:Y:S01]  /*0940*/  UIMAD UR6, UR6, UR4, UR27 ;  /* 0x00000004060672a4 */ /* 0x000fe2000f8e021b */
[----:B------:R-:W-:Y:S01]  /*0950*/  LEA.HI R11, R11, R84, RZ, 0x4 ;  /* 0x000000540b0b7211 */ /* 0x000fe200078f20ff */
[----:B------:R-:W-:Y:S02]  /*0960*/  UIADD3 UR12, -UR18, UR12, URZ ;  /* 0x0000000c120c7290 */ /* 0x000fe4000fffe13f */
[----:B------:R-:W-:Y:S01]  /*0970*/  ULDC UR4, c[0x0][0x1c0] ;  /* 0x0000700000047ab9 */ /* 0x000fe20000000800 */
[----:B------:R-:W-:Y:S01]  /*0980*/  LOP3.LUT R3, R11, 0xfffffff0, RZ, 0xc0, !PT ;  /* 0xfffffff00b037812 */ /* 0x000fe200078ec0ff */
[----:B------:R-:W-:Y:S01]  /*0990*/  UIMAD UR4, UR6, UR4, UR14 ;  /* 0x00000004060472a4 */ /* 0x000fe2000f8e020e */
[----:B------:R-:W-:-:S03]  /*09a0*/  SHF.R.S32.HI R11, RZ, 0x4, R11 ;  /* 0x00000004ff0b7819 */ /* 0x000fc6000001140b */
[----:B------:R-:W-:Y:S01]  /*09b0*/  IMAD.IADD R84, R84, 0x1, -R3 ;  /* 0x0000000154547824 */ /* 0x000fe200078e0a03 */
[----:B------:R-:W-:Y:S01]  /*09c0*/  UIMAD UR5, UR4, UR5, UR18 ;  /* 0x00000005040572a4 */ /* 0x000fe2000f8e0212 */
[----:B------:R-:W-:Y:S02]  /*09d0*/  ISETP.GE.AND P1, PT, R11, UR12, PT ;  /* 0x0000000c0b007c0c */ /* 0x000fe4000bf26270 */
[----:B------:R-:W-:Y:S01]  /*09e0*/  IMAD.SHL.U32 R14, R84, 0x4, RZ ;  /* 0x00000004540e7824 */ /* 0x000fe200078e00ff */
[----:B------:R-:W-:Y:S02]  /*09f0*/  ULDC UR4, c[0x0][0x22c] ;  /* 0x00008b0000047ab9 */ /* 0x000fe40000000800 */
[----:B------:R-:W-:Y:S02]  /*0a00*/  UIMAD UR4, UR5, UR4, URZ ;  /* 0x00000004050472a4 */ /* 0x000fe4000f8e023f */
[----:B------:R-:W-:Y:S02]  /*0a10*/  SHF.R.S32.HI R15, RZ, 0x1f, R14 ;  /* 0x0000001fff0f7819 */ /* 0x000fe4000001140e */
[----:B------:R-:W-:-:S02]  /*0a20*/  IADD3 R10, R14, 0x40, RZ ;  /* 0x000000400e0a7810 */ /* 0x000fc40007ffe0ff */
[----:B------:R-:W-:Y:S01]  /*0a30*/  IMAD.U32 R0, RZ, RZ, UR4 ;  /* 0x00000004ff007e24 */ /* 0x000fe2000f8e00ff */
[C---:B------:R-:W-:Y:S01]  /*0a40*/  IADD3 R9, R14.reuse, 0x80, RZ ;  /* 0x000000800e097810 */ /* 0x040fe20007ffe0ff */
[----:B------:R-:W-:Y:S01]  /*0a50*/  IMAD.WIDE R4, R11, 0x100, R14 ;  /* 0x000001000b047825 */ /* 0x000fe200078e020e */
[----:B------:R-:W-:-:S04]  /*0a60*/  IADD3 R8, R14, 0xc0, RZ ;  /* 0x000000c00e087810 */ /* 0x000fc80007ffe0ff */
[----:B------:R-:W-:-:S04]  /*0a70*/  IADD3 R3, P0, R4, UR4, RZ ;  /* 0x0000000404037c10 */ /* 0x000fc8000ff1e0ff */
[----:B------:R-:W-:Y:S02]  /*0a80*/  LEA.HI.X.SX32 R0, R0, R5, 0x1, P0 ;  /* 0x0000000500007211 */ /* 0x000fe400000f0eff */
[----:B------:R-:W-:-:S04]  /*0a90*/  LEA R12, P0, R3, c[0x0][0x1d8], 0x2 ;  /* 0x00007600030c7a11 */ /* 0x000fc800078010ff */
[----:B------:R-:W-:Y:S01]  /*0aa0*/  LEA.HI.X R13, R3, c[0x0][0x1dc], R0, 0x2, P0 ;  /* 0x00007700030d7a11 */ /* 0x000fe200000f1400 */
[----:B------:R-:W-:Y:S05]  /*0ab0*/  @P1 BRA `(.L_x_1446) ;  /* 0x0000008000001947 */ /* 0x000fea0003800000 */
[----:B------:R-:W-:Y:S02]  /*0ac0*/  ISETP.GE.AND P3, PT, R14, c[0x0][0x220], PT ;  /* 0x000088000e007a0c */ /* 0x000fe40003f66270 */
[----:B------:R-:W-:Y:S02]  /*0ad0*/  ISETP.GE.AND P2, PT, R10, c[0x0][0x220], PT ;  /* 0x000088000a007a0c */ /* 0x000fe40003f46270 */
[----:B------:R-:W-:Y:S02]  /*0ae0*/  ISETP.GE.AND P1, PT, R9, c[0x0][0x220], PT ;  /* 0x0000880009007a0c */ /* 0x000fe40003f26270 */
[----:B------:R-:W-:-:S07]  /*0af0*/  ISETP.GE.AND P0, PT, R8, c[0x0][0x220], PT ;  /* 0x0000880008007a0c */ /* 0x000fce0003f06270 */
[----:B------:R1:W-:Y:S04]  /*0b00*/  @!P3 STG.E.128 [R12.64], RZ ;  /* 0x000000ff0c00b986 */ /* 0x0003e8000c101d1e */
[----:B------:R1:W-:Y:S04]  /*0b10*/  @!P2 STG.E.128 [R12.64+0x100], RZ ;  /* 0x000100ff0c00a986 */ /* 0x0003e8000c101d1e */
[----:B------:R1:W-:Y:S04]  /*0b20*/  @!P1 STG.E.128 [R12.64+0x200], RZ ;  /* 0x000200ff0c009986 */ /* 0x0003e8000c101d1e */
[----:B------:R1:W-:Y:S02]  /*0b30*/  @!P0 STG.E.128 [R12.64+0x300], RZ ;  /* 0x000300ff0c008986 */ /* 0x0003e4000c101d1e */
.L_x_1446:
[----:B------:R-:W-:Y:S05]  /*0b40*/  BSYNC B0 ;  /* 0x0000000000007941 */ /* 0x000fea0003800000 */
.L_x_1445:
[----:B------:R-:W-:Y:S01]  /*0b50*/  IADD3 R7, R11, 0x8, RZ ;  /* 0x000000080b077810 */ /* 0x000fe20007ffe0ff */
[----:B------:R-:W-:Y:S03]  /*0b60*/  BSSY B0, `(.L_x_1447) ;  /* 0x000000b000007945 */ /* 0x000fe60003800000 */
[----:B------:R-:W-:-:S13]  /*0b70*/  ISETP.GE.AND P0, PT, R7, UR12, PT ;  /* 0x0000000c07007c0c */ /* 0x000fda000bf06270 */
[----:B------:R-:W-:Y:S05]  /*0b80*/  @P0 BRA `(.L_x_1448) ;  /* 0x0000008000000947 */ /* 0x000fea0003800000 */
[----:B------:R-:W-:Y:S02]  /*0b90*/  ISETP.GE.AND P3, PT, R14, c[0x0][0x220], PT ;  /* 0x000088000e007a0c */ /* 0x000fe40003f66270 */
[----:B------:R-:W-:Y:S02]  /*0ba0*/  ISETP.GE.AND P2, PT, R10, c[0x0][0x220], PT ;  /* 0x000088000a007a0c */ /* 0x000fe40003f46270 */
[----:B------:R-:W-:Y:S02]  /*0bb0*/  ISETP.GE.AND P1, PT, R9, c[0x0][0x220], PT ;  /* 0x0000880009007a0c */ /* 0x000fe40003f26270 */
[----:B------:R-:W-:-:S07]  /*0bc0*/  ISETP.GE.AND P0, PT, R8, c[0x0][0x220], PT ;  /* 0x0000880008007a0c */ /* 0x000fce0003f06270 */
[----:B------:R2:W-:Y:S04]  /*0bd0*/  @!P3 STG.E.128 [R12.64+0x2000], RZ ;  /* 0x002000ff0c00b986 */ /* 0x0005e8000c101d1e */
[----:B------:R2:W-:Y:S04]  /*0be0*/  @!P2 STG.E.128 [R12.64+0x2100], RZ ;  /* 0x002100ff0c00a986 */ /* 0x0005e8000c101d1e */
[----:B------:R2:W-:Y:S04]  /*0bf0*/  @!P1 STG.E.128 [R12.64+0x2200], RZ ;  /* 0x002200ff0c009986 */ /* 0x0005e8000c101d1e */
[----:B------:R2:W-:Y:S02]  /*0c00*/  @!P0 STG.E.128 [R12.64+0x2300], RZ ;  /* 0x002300ff0c008986 */ /* 0x0005e4000c101d1e */
.L_x_1448:
[----:B------:R-:W-:Y:S05]  /*0c10*/  BSYNC B0 ;  /* 0x0000000000007941 */ /* 0x000fea0003800000 */
.L_x_1447:
        /* <DEDUP_REMOVED lines=12> */
.L_x_1450:
[----:B------:R-:W-:Y:S05]  /*0ce0*/  BSYNC B0 ;  /* 0x0000000000007941 */ /* 0x000fea0003800000 */
.L_x_1449:
        /* <DEDUP_REMOVED lines=12> */
.L_x_1452:
[----:B------:R-:W-:Y:S05]  /*0db0*/  BSYNC B0 ;  /* 0x0000000000007941 */ /* 0x000fea0003800000 */
.L_x_1451:
        /* <DEDUP_REMOVED lines=12> */
.L_x_1454:
[----:B------:R-:W-:Y:S05]  /*0e80*/  BSYNC B0 ;  /* 0x0000000000007941 */ /* 0x000fea0003800000 */
.L_x_1453:
        /* <DEDUP_REMOVED lines=12> */
.L_x_1456:
[----:B------:R-:W-:Y:S05]  /*0f50*/  BSYNC B0 ;  /* 0x0000000000007941 */ /* 0x000fea0003800000 */
.L_x_1455:
        /* <DEDUP_REMOVED lines=12> */
.L_x_1458:
[----:B------:R-:W-:Y:S05]  /*1020*/  BSYNC B0 ;  /* 0x0000000000007941 */ /* 0x000fea0003800000 */
.L_x_1457:
        /* <DEDUP_REMOVED lines=12> */
.L_x_1460:
[----:B------:R-:W-:Y:S05]  /*10f0*/  BSYNC B0 ;  /* 0x0000000000007941 */ /* 0x000fea0003800000 */
.L_x_1459:
[----:B------:R-:W-:Y:S01]  /*1100*/  ISETP.NE.AND P6, PT, R84, RZ, PT ;  /* 0x000000ff5400720c */ /* 0x000fe20003fc5270 */
[----:B------:R-:W-:Y:S01]  /*1110*/  USHF.R.S32.HI UR4, URZ, 0x1f, UR5 ;  /* 0x0000001f3f047899 */ /* 0x000fe20008011405 */
[----:B------:R-:W-:-:S02]  /*1120*/  IADD3 R8, P1, R11, UR5, RZ ;  /* 0x000000050b087c10 */ /* 0x000fc4000ff3e0ff */
[----:B------:R-:W-:Y:S02]  /*1130*/  ISETP.GE.OR P0, PT, R11, UR12, P6 ;  /* 0x0000000c0b007c0c */ /* 0x000fe4000b706670 */
[----:B------:R-:W-:Y:S02]  /*1140*/  ISETP.GE.OR P5, PT, R7, UR12, P6 ;  /* 0x0000000c07007c0c */ /* 0x000fe4000b7a6670 */
[----:B------:R-:W-:Y:S02]  /*1150*/  LEA.HI.X.SX32 R11, R11, UR4, 0x1, P1 ;  /* 0x000000040b0b7c11 */ /* 0x000fe400088f0eff */
[----:B------:R-:W-:Y:S02]  /*1160*/  LEA R10, P1, R8, c[0x0][0x208], 0x2 ;  /* 0x00008200080a7a11 */ /* 0x000fe400078210ff */
[----:B------:R-:W-:Y:S02]  /*1170*/  ISETP.GE.OR P4, PT, R6, UR12, P6 ;  /* 0x0000000c06007c0c */ /* 0x000fe4000b786670 */
[----:B------:R-:W-:-:S02]  /*1180*/  LEA.HI.X R11, R8, c[0x0][0x20c], R11, 0x2, P1 ;  /* 0x00008300080b7a11 */ /* 0x000fc400008f140b */
[----:B------:R-:W-:Y:S01]  /*1190*/  ISETP.GE.OR P3, PT, R5, UR12, P6 ;  /* 0x0000000c05007c0c */ /* 0x000fe2000b766670 */
[----:B------:R-:W-:Y:S01]  /*11a0*/  @!P0 IMAD.MOV.U32 R15, RZ, RZ, -0x800000 ;  /* 0xff800000ff0f8424 */ /* 0x000fe200078e00ff */
[----:B------:R-:W-:Y:S01]  /*11b0*/  ISETP.GE.OR P2, PT, R4, UR12, P6 ;  /* 0x0000000c04007c0c */ /* 0x000fe2000b746670 */
[----:B------:R-:W-:Y:S01]  /*11c0*/  @!P5 IMAD.MOV.U32 R17, RZ, RZ, -0x800000 ;  /* 0xff800000ff11d424 */ /* 0x000fe200078e00ff */
[----:B------:R-:W-:Y:S02]  /*11d0*/  ISETP.GE.OR P1, PT, R3, UR12, P6 ;  /* 0x0000000c03007c0c */ /* 0x000fe4000b726670 */
[----:B------:R1:W-:Y:S01]  /*11e0*/  @!P0 STG.E [R10.64], R15 ;  /* 0x0000000f0a008986 */ /* 0x0003e2000c10191e */
[----:B------:R-:W-:Y:S02]  /*11f0*/  ISETP.GE.OR P0, PT, R2, UR12, P6 ;  /* 0x0000000c02007c0c */ /* 0x000fe4000b706670 */
[----:B------:R-:W-:Y:S01]  /*1200*/  ISETP.GE.OR P6, PT, R0, UR12, P6 ;  /* 0x0000000c00007c0c */ /* 0x000fe2000b7c6670 */
[----:B-1234-:R-:W-:Y:S01]  /*1210*/  @!P4 IMAD.MOV.U32 R13, RZ, RZ, -0x800000 ;  /* 0xff800000ff0dc424 */ /* 0x01efe200078e00ff */
[----:B------:R1:W-:Y:S02]  /*1220*/  @!P5 STG.E [R10.64+0x20], R17 ;  /* 0x000020110a00d986 */ /* 0x0003e4000c10191e */
[----:B------:R-:W-:-:S02]  /*1230*/  @!P3 IMAD.MOV.U32 R9, RZ, RZ, -0x800000 ;  /* 0xff800000ff09b424 */ /* 0x000fc400078e00ff */
[----:B------:R-:W-:Y:S01]  /*1240*/  @!P2 IMAD.MOV.U32 R7, RZ, RZ, -0x800000 ;  /* 0xff800000ff07a424 */ /* 0x000fe200078e00ff */
[----:B------:R1:W-:Y:S01]  /*1250*/  @!P4 STG.E [R10.64+0x40], R13 ;  /* 0x0000400d0a00c986 */ /* 0x0003e2000c10191e */
[----:B------:R-:W-:-:S03]  /*1260*/  @!P1 IMAD.MOV.U32 R5, RZ, RZ, -0x800000 ;  /* 0xff800000ff059424 */ /* 0x000fc600078e00ff */
[----:B------:R-:W-:Y:S01]  /*1270*/  @!P0 IMAD.MOV.U32 R3, RZ, RZ, -0x800000 ;  /* 0xff800000ff038424 */ /* 0x000fe200078e00ff */
[----:B------:R1:W-:Y:S04]  /*1280*/  @!P3 STG.E [R10.64+0x60], R9 ;  /* 0x000060090a00b986 */ /* 0x0003e8000c10191e */
[----:B------:R1:W-:Y:S04]  /*1290*/  @!P2 STG.E [R10.64+0x80], R7 ;  /* 0x000080070a00a986 */ /* 0x0003e8000c10191e */
[----:B------:R1:W-:Y:S04]  /*12a0*/  @!P1 STG.E [R10.64+0xa0], R5 ;  /* 0x0000a0050a009986 */ /* 0x0003e8000c10191e */
[----:B------:R1:W-:Y:S01]  /*12b0*/  @!P0 STG.E [R10.64+0xc0], R3 ;  /* 0x0000c0030a008986 */ /* 0x0003e2000c10191e */
[----:B------:R-:W-:Y:S05]  /*12c0*/  @P6 EXIT ;  /* 0x000000000000694d */ /* 0x000fea0003800000 */
[----:B-1----:R-:W-:-:S05]  /*12d0*/  MOV R3, 0xff800000 ;  /* 0xff80000000037802 */ /* 0x002fca0000000f00 */
[----:B------:R-:W-:Y:S01]  /*12e0*/  STG.E [R10.64+0xe0], R3 ;  /* 0x0000e0030a007986 */ /* 0x000fe2000c10191e */
[----:B------:R-:W-:Y:S05]  /*12f0*/  EXIT ;  /* 0x000000000000794d */ /* 0x000fea0003800000 */
.L_x_1444:
        /* <DEDUP_REMOVED lines=15> */
[----:B------:R-:W-:Y:S01]  /*13f0*/  UMOV UR29, URZ ;  /* 0x0000003f001d7c82 */ /* 0x000fe20008000000 */
[----:B------:R1:W3:Y:S01]  /*1400*/  R2UR UR8, R0 ;  /* 0x00000000000873c2 */ /* 0x0002e200000e0000 */
[----:B------:R-:W-:-:S05]  /*1410*/  UPLOP3.LUT UP6, UPT, UPT, UPT, UPT, 0x40, 0x0 ;  /* 0x000000000000789c */ /* 0x000fca0003fce870 */
[----:B------:R-:W-:Y:S02]  /*1420*/  @UP1 USHF.R.S32.HI UR6, URZ, 0x1f, UR27 ;  /* 0x0000001f3f061899 */ /* 0x000fe4000801141b */
[----:B------:R-:W-:Y:S02]  /*1430*/  @UP1 UIMAD.WIDE.U32 UR16, UR27, UR4, URZ ;  /* 0x000000041b1012a5 */ /* 0x000fe4000f8e003f */
[----:B------:R-:W-:Y:S02]  /*1440*/  @UP1 UIMAD UR6, UR6, UR4, URZ ;  /* 0x00000004060612a4 */ /* 0x000fe4000f8e023f */
[----:B------:R-:W-:Y:S02]  /*1450*/  @UP1 ULEA UR28, UP0, UR16, UR10, 0x2 ;  /* 0x0000000a101c1291 */ /* 0x000fe4000f80103f */
[----:B------:R-:W-:-:S03]  /*1460*/  @UP1 UIMAD UR4, UR27, UR5, UR6 ;  /* 0x000000051b0412a4 */ /* 0x000fc6000f8e0206 */
[----:B------:R-:W-:Y:S02]  /*1470*/  UMOV UR6, UR27 ;  /* 0x0000001b00067c82 */ /* 0x000fe40008000000 */
[----:B------:R-:W-:-:S04]  /*1480*/  @UP1 UIADD3 UR4, UR17, UR4, URZ ;  /* 0x0000000411041290 */ /* 0x000fc8000fffe03f */
        /* <DEDUP_REMOVED lines=20> */
[----:B------:R-:W-:-:S04]  /*15d0*/  UIMAD.WIDE.U32 UR6, UR7, UR4, UR6 ;  /* 0x00000004070672a5 */ /* 0x000fc8000f8e0006 */
        /* <DEDUP_REMOVED lines=18> */
[----:B------:R-:W-:Y:S01]  /*1700*/  IMAD.U32 R0, RZ, RZ, UR14 ;  /* 0x0000000eff007e24 */ /* 0x000fe2000f8e00ff */
[----:B------:R-:W-:Y:S01]  /*1710*/  ULDC UR17, c[0x0][0x1c8] ;  /* 0x0000720000117ab9 */ /* 0x000fe20000000800 */
[----:B------:R-:W2:Y:S01]  /*1720*/  LDG.E R2, [R8.64] ;  /* 0x0000001e08027981 */ /* 0x000ea2000c1e1900 */
[----:B------:R-:W1:Y:S01]  /*1730*/  I2F.RP R5, R4 ;  /* 0x0000000400057306 */ /* 0x000e620000209400 */
[----:B------:R-:W-:Y:S01]  /*1740*/  ULOP3.LUT UR17, UR14, UR17, URZ, 0x3c, !UPT ;  /* 0x000000110e117292 */ /* 0x000fe2000f8e3c3f */
[----:B------:R-:W-:Y:S01]  /*1750*/  IABS R0, R0 ;  /* 0x0000000000007213 */ /* 0x000fe20000000000 */
[----:B------:R-:W-:-:S02]  /*1760*/  UIADD3 UR16, -UR16, URZ, URZ ;  /* 0x0000003f10107290 */ /* 0x000fc4000fffe13f */
[----:B------:R-:W-:Y:S02]  /*1770*/  ULDC.64 UR4, c[0x0][0x180] ;  /* 0x0000600000047ab9 */ /* 0x000fe40000000a00 */
[----:B------:R-:W-:Y:S01]  /*1780*/  ISETP.LE.AND P0, PT, RZ, UR17, PT ;  /* 0x00000011ff007c0c */ /* 0x000fe2000bf03270 */
[----:B------:R-:W-:-:S04]  /*1790*/  UIMAD UR11, UR16, UR11, UR10 ;  /* 0x0000000b100b72a4 */ /* 0x000fc8000f8e020a */
[----:B------:R-:W-:Y:S01]  /*17a0*/  USHF.R.S32.HI UR10, URZ, 0x1f, UR11 ;  /* 0x0000001f3f0a7899 */ /* 0x000fe2000801140b */
[----:B-1----:R-:W1:Y:S02]  /*17b0*/  MUFU.RCP R6, R5 ;  /* 0x0000000500067308 */ /* 0x002e640000001000 */
[----:B-1----:R-:W-:-:S06]  /*17c0*/  IADD3 R6, R6, 0xffffffe, RZ ;  /* 0x0ffffffe06067810 */ /* 0x002fcc0007ffe0ff */
[----:B------:R-:W1:Y:S02]  /*17d0*/  F2I.FTZ.U32.TRUNC.NTZ R7, R6 ;  /* 0x0000000600077305 */ /* 0x000e64000021f000 */
[----:B-1----:R-:W-:Y:S01]  /*17e0*/  IMAD.MOV R3, RZ, RZ, -R7 ;  /* 0x000000ffff037224 */ /* 0x002fe200078e0a07 */
[----:B------:R-:W-:-:S03]  /*17f0*/  MOV R6, RZ ;  /* 0x000000ff00067202 */ /* 0x000fc60000000f00 */
        /* <DEDUP_REMOVED lines=39> */
.L_x_1461:
        /* <DEDUP_REMOVED lines=19> */
.L_x_1463:
[----:B------:R-:W-:Y:S01]  /*1ba0*/  IABS R3, c[0x0][0x1c8] ;  /* 0x0000720000037a13 */ /* 0x000fe20000000000 */
[----:B------:R-:W-:Y:S01]  /*1bb0*/  IMAD.U32 R0, RZ, RZ, UR14 ;  /* 0x0000000eff007e24 */ /* 0x000fe2000f8e00ff */
[----:B------:R-:W-:Y:S02]  /*1bc0*/  ULDC UR4, c[0x0][0x1c8] ;  /* 0x0000720000047ab9 */ /* 0x000fe40000000800 */
[----:B------:R-:W1:Y:S01]  /*1bd0*/  I2F.RP R6, R3 ;  /* 0x0000000300067306 */ /* 0x000e620000209400 */
[----:B------:R-:W-:Y:S01]  /*1be0*/  ULOP3.LUT UR4, UR14, UR4, URZ, 0x3c, !UPT ;  /* 0x000000040e047292 */ /* 0x000fe2000f8e3c3f */
[----:B------:R-:W-:Y:S01]  /*1bf0*/  IABS R0, R0 ;  /* 0x0000000000007213 */ /* 0x000fe20000000000 */
[----:B------:R-:W-:Y:S02]  /*1c00*/  ULEA UR11, UR26, 0xffffffc0, 0x6 ;  /* 0xffffffc01a0b7891 */ /* 0x000fe4000f8e303f */
[----:B------:R-:W-:Y:S02]  /*1c10*/  UMOV UR21, UR17 ;  /* 0x0000001100157c82 */ /* 0x000fe40008000000 */
[----:B------:R-:W-:Y:S01]  /*1c20*/  ISETP.LE.AND P2, PT, RZ, UR4, PT ;  /* 0x00000004ff007c0c */ /* 0x000fe2000bf43270 */
[----:B------:R-:W-:-:S02]  /*1c30*/  USHF.R.S32.HI UR10, URZ, 0x1f, UR11 ;  /* 0x0000001f3f0a7899 */ /* 0x000fc4000801140b */
[----:B------:R-:W-:Y:S02]  /*1c40*/  ULDC.64 UR4, c[0x0][0x198] ;  /* 0x0000660000047ab9 */ /* 0x000fe40000000a00 */
[----:B------:R-:W-:Y:S02]  /*1c50*/  UIMAD UR16, UR10, UR4, URZ ;  /* 0x000000040a1072a4 */ /* 0x000fe4000f8e023f */
[----:B------:R-:W-:Y:S01]  /*1c60*/  UIMAD.WIDE.U32 UR20, UR11, UR4, UR20 ;  /* 0x000000040b1472a5 */ /* 0x000fe2000f8e0014 */
[----:B-1----:R-:W1:Y:S01]  /*1c70*/  MUFU.RCP R4, R6 ;  /* 0x0000000600047308 */ /* 0x002e620000001000 */
[----:B------:R-:W-:Y:S02]  /*1c80*/  UIMAD UR4, UR11, UR5, UR16 ;  /* 0x000000050b0472a4 */ /* 0x000fe4000f8e0210 */
[----:B------:R-:W-:Y:S02]  /*1c90*/  @UP0 UIADD3 UR15, UR7, UR15, URZ ;  /* 0x0000000f070f0290 */ /* 0x000fe4000fffe03f */
[----:B------:R-:W-:Y:S01]  /*1ca0*/  UIADD3 UR4, UR21, UR4, URZ ;  /* 0x0000000415047290 */ /* 0x000fe2000fffe03f */
[----:B-1----:R-:W-:-:S04]  /*1cb0*/  IADD3 R4, R4, 0xffffffe, RZ ;  /* 0x0ffffffe04047810 */ /* 0x002fc80007ffe0ff */
[----:B------:R-:W1:Y:S02]  /*1cc0*/  F2I.FTZ.U32.TRUNC.NTZ R5, R4 ;  /* 0x0000000400057305 */ /* 0x000e64000021f000 */
[----:B-1----:R-:W-:Y:S01]  /*1cd0*/  IMAD.MOV R2, RZ, RZ, -R5 ;  /* 0x000000ffff027224 */ /* 0x002fe200078e0a05 */
[----:B------:R-:W-:-:S03]  /*1ce0*/  MOV R4, RZ ;  /* 0x000000ff00047202 */ /* 0x000fc60000000f00 */
[----:B------:R-:W-:-:S04]  /*1cf0*/  IMAD R2, R2, R3, RZ ;  /* 0x0000000302027224 */ /* 0x000fc800078e02ff */
[----:B------:R-:W-:-:S04]  /*1d00*/  IMAD.HI.U32 R5, R5, R2, R4 ;  /* 0x0000000205057227 */ /* 0x000fc800078e0004 */
[----:B------:R-:W-:-:S04]  /*1d10*/  IMAD.MOV.U32 R2, RZ, RZ, R0 ;  /* 0x000000ffff027224 */ /* 0x000fc800078e0000 */
[----:B------:R-:W-:-:S05]  /*1d20*/  IMAD.HI.U32 R10, R5, R2, RZ ;  /* 0x00000002050a7227 */ /* 0x000fca00078e00ff */
[----:B------:R-:W-:-:S05]  /*1d30*/  IADD3 R0, -R10, RZ, RZ ;  /* 0x000000ff0a007210 */ /* 0x000fca0007ffe1ff */
[----:B------:R-:W-:Y:S02]  /*1d40*/  IMAD R0, R3, R0, R2 ;  /* 0x0000000003007224 */ /* 0x000fe400078e0202 */
[----:B------:R-:W-:-:S03]  /*1d50*/  IMAD.U32 R2, RZ, RZ, UR20 ;  /* 0x00000014ff027e24 */ /* 0x000fc6000f8e00ff */
[----:B------:R-:W-:-:S13]  /*1d60*/  ISETP.GT.U32.AND P1, PT, R3, R0, PT ;  /* 0x000000000300720c */ /* 0x000fda0003f24070 */
[----:B------:R-:W-:Y:S01]  /*1d70*/  @!P1 IMAD.IADD R0, R0, 0x1, -R3 ;  /* 0x0000000100009824 */ /* 0x000fe200078e0a03 */
[----:B------:R-:W-:Y:S02]  /*1d80*/  @!P1 IADD3 R10, R10, 0x1, RZ ;  /* 0x000000010a0a9810 */ /* 0x000fe40007ffe0ff */
[----:B------:R-:W-:Y:S02]  /*1d90*/  ISETP.NE.AND P1, PT, RZ, c[0x0][0x1c8], PT ;  /* 0x00007200ff007a0c */ /* 0x000fe40003f25270 */
[----:B------:R-:W-:Y:S02]  /*1da0*/  ISETP.GE.U32.AND P3, PT, R0, R3, PT ;  /* 0x000000030000720c */ /* 0x000fe40003f66070 */
        /* <DEDUP_REMOVED lines=26> */
.L_x_1462:
[----:B------:R-:W-:Y:S01]  /*1f50*/  SHF.R.S32.HI R9, RZ, 0x1f, R84 ;  /* 0x0000001fff097819 */ /* 0x000fe20000011454 */
[----:B------:R-:W-:Y:S01]  /*1f60*/  UISETP.NE.AND UP0, UPT, UR13, -0x1, UPT ;  /* 0xffffffff0d00788c */ /* 0x000fe2000bf05270 */
[----:B------:R-:W-:Y:S01]  /*1f70*/  IMAD.U32 R20, RZ, RZ, UR14 ;  /* 0x0000000eff147e24 */ /* 0x000fe2000f8e00ff */
[----:B------:R-:W-:Y:S01]  /*1f80*/  ULDC.64 UR6, c[0x0][0x190] ;  /* 0x0000640000067ab9 */ /* 0x000fe20000000a00 */
[CC--:B------:R-:W-:Y:S01]  /*1f90*/  LEA.HI R18, R9.reuse, R84.reuse, RZ, 0x3 ;  /* 0x0000005409127211 */ /* 0x0c0fe200078f18ff */
[----:B------:R-:W-:Y:S01]  /*1fa0*/  ULDC.64 UR4, c[0x0][0x178] ;  /* 0x00005e0000047ab9 */ /* 0x000fe20000000a00 */
[----:B------:R-:W-:Y:S01]  /*1fb0*/  LEA.HI R3, R9, R84, RZ, 0x4 ;  /* 0x0000005409037211 */ /* 0x000fe200078f20ff */
[----:B------:R-:W1:Y:S01]  /*1fc0*/  S2R R25, SR_CTAID.X ;  /* 0x0000000000197919 */ /* 0x000e620000002500 */
[----:B------:R-:W-:Y:S01]  /*1fd0*/  LOP3.LUT R11, R18, 0xfffffff8, RZ, 0xc0, !PT ;  /* 0xfffffff8120b7812 */ /* 0x000fe200078ec0ff */
[----:B------:R-:W-:Y:S01]  /*1fe0*/  IMAD R5, R5, c[0x0][0x1b8], RZ ;  /* 0x00006e0005057a24 */ /* 0x000fe200078e02ff */
[----:B------:R-:W-:Y:S01]  /*1ff0*/  SHF.R.S32.HI R18, RZ, 0x3, R18 ;  /* 0x00000003ff127819 */ /* 0x000fe20000011412 */
[----:B------:R-:W-:Y:S01]  /*2000*/  UIADD3 UR18, -UR18, UR12, URZ ;  /* 0x0000000c12127290 */ /* 0x000fe2000fffe13f */
[----:B------:R-:W-:Y:S01]  /*2010*/  SHF.R.S32.HI R0, RZ, 0x4, R3 ;  /* 0x00000004ff007819 */ /* 0x000fe20000011403 */
[----:B------:R-:W-:Y:S01]  /*2020*/  IMAD.IADD R2, R84, 0x1, -R11 ;  /* 0x0000000154027824 */ /* 0x000fe200078e0a0b */
[----:B------:R-:W-:Y:S01]  /*2030*/  @UP0 UIMAD.WIDE.U32 UR22, UR13, UR6, URZ ;  /* 0x000000060d1602a5 */ /* 0x000fe2000f8e003f */
[----:B------:R-:W-:Y:S01]  /*2040*/  IMAD.SHL.U32 R235, R18, 0x40, RZ ;  /* 0x0000004012eb7824 */ /* 0x000fe200078e00ff */
[C---:B------:R-:W-:Y:S01]  /*2050*/  LEA.HI R233, R3.reuse, R0, RZ, 0x1 ;  /* 0x0000000003e97211 */ /* 0x040fe200078f08ff */
[----:B------:R-:W-:Y:S01]  /*2060*/  IMAD.SHL.U32 R236, R2, 0x8, RZ ;  /* 0x0000000802ec7824 */ /* 0x000fe200078e00ff */
[----:B------:R-:W-:Y:S01]  /*2070*/  LOP3.LUT R3, R3, 0xfffffff0, RZ, 0xc0, !PT ;  /* 0xfffffff003037812 */ /* 0x000fe200078ec0ff */
[----:B------:R-:W-:Y:S01]  /*2080*/  @!UP0 USHF.R.S32.HI UR6, URZ, 0x1f, UR27 ;  /* 0x0000001f3f068899 */ /* 0x000fe2000801141b */
[----:B------:R-:W-:Y:S01]  /*2090*/  LOP3.LUT R235, R235, 0x1c0, RZ, 0xc0, !PT ;  /* 0x000001c0ebeb7812 */ /* 0x000fe200078ec0ff */
[----:B------:R-:W-:Y:S01]  /*20a0*/  @!UP0 UIMAD.WIDE.U32 UR20, UR27, UR4, URZ ;  /* 0x000000041b1482a5 */ /* 0x000fe2000f8e003f */
[----:B------:R-:W-:Y:S01]  /*20b0*/  LOP3.LUT R233, R233, 0xfffffffe, RZ, 0xc0, !PT ;  /* 0xfffffffee9e97812 */ /* 0x000fe200078ec0ff */
[----:B------:R-:W-:Y:S01]  /*20c0*/  @!UP0 UIMAD UR6, UR6, UR4, URZ ;  /* 0x00000004060682a4 */ /* 0x000fe2000f8e023f */
[----:B------:R-:W-:Y:S01]  /*20d0*/  LOP3.LUT R4, R235, 0x38, R236, 0xf8, !PT ;  /* 0x00000038eb047812 */ /* 0x000fe200078ef8ec */
[----:B------:R-:W-:Y:S01]  /*20e0*/  @UP0 UIMAD UR7, UR13, UR7, UR23 ;  /* 0x000000070d0702a4 */ /* 0x000fe2000f8e0217 */
[----:B------:R-:W-:Y:S01]  /*20f0*/  SHF.R.U32.HI R235, RZ, 0x3, R235 ;  /* 0x00000003ffeb7819 */ /* 0x000fe200000116eb */
[----:B------:R-:W-:Y:S01]  /*2100*/  IMAD.IADD R233, R0, 0x1, -R233 ;  /* 0x0000000100e97824 */ /* 0x000fe200078e0ae9 */
[----:B------:R-:W-:Y:S01]  /*2110*/  @!UP0 UIMAD UR5, UR27, UR5, UR6 ;  /* 0x000000051b0582a4 */ /* 0x000fe2000f8e0206 */
[----:B------:R-:W-:Y:S01]  /*2120*/  IMAD.IADD R0, R84, 0x1, -R3 ;  /* 0x0000000154007824 */ /* 0x000fe200078e0a03 */
[----:B------:R-:W-:Y:S01]  /*2130*/  LOP3.LUT R235, R4, R235, RZ, 0x3c, !PT ;  /* 0x000000eb04eb7212 */ /* 0x000fe200078e3cff */
[----:B------:R-:W-:Y:S01]  /*2140*/  @!UP0 UMOV UR22, UR20 ;  /* 0x0000001400168c82 */ /* 0x000fe20008000000 */
[----:B------:R-:W-:Y:S01]  /*2150*/  LEA.HI R4, R9, R84, RZ, 0x6 ;  /* 0x0000005409047211 */ /* 0x000fe200078f30ff */
[----:B------:R-:W-:Y:S01]  /*2160*/  @!UP0 UIADD3 UR7, UR21, UR5, URZ ;  /* 0x0000000515078290 */ /* 0x000fe2000fffe03f */
[----:B------:R-:W-:Y:S01]  /*2170*/  SHF.R.S32.HI R3, RZ, 0x1f, R0 ;  /* 0x0000001fff037819 */ /* 0x000fe20000011400 */
[----:B------:R-:W-:Y:S01]  /*2180*/  IMAD R6, R10, c[0x0][0x1bc], R5 ;  /* 0x00006f000a067a24 */ /* 0x000fe200078e0205 */
[----:B------:R-:W-:Y:S01]  /*2190*/  IADD3 R12, P0, R236, UR22, RZ ;  /* 0x00000016ec0c7c10 */ /* 0x000fe2000ff1e0ff */
[----:B------:R-:W-:Y:S01]  /*21a0*/  IMAD.SHL.U32 R4, R4, 0x8, RZ ;  /* 0x0000000804047824 */ /* 0x000fe200078e00ff */
[----:B------:R-:W-:Y:S01]  /*21b0*/  LEA.HI R3, R3, R0, RZ, 0x3 ;  /* 0x0000000003037211 */ /* 0x000fe200078f18ff */
[----:B------:R-:W-:Y:S01]  /*21c0*/  USHF.R.S32.HI UR6, URZ, 0x1f, UR14 ;  /* 0x0000001f3f067899 */ /* 0x000fe2000801140e */
[----:B------:R-:W-:Y:S01]  /*21d0*/  IADD3 R14, P2, R236, R14, RZ ;  /* 0x0000000eec0e7210 */ /* 0x000fe20007f5e0ff */
[----:B------:R-:W-:Y:S01]  /*21e0*/  IMAD.SHL.U32 R5, R233, 0x8, RZ ;  /* 0x00000008e9057824 */ /* 0x000fe200078e00ff */
[----:B------:R-:W-:Y:S01]  /*21f0*/  LOP3.LUT R11, R3, 0xfffffff8, RZ, 0xc0, !PT ;  /* 0xfffffff8030b7812 */ /* 0x000fe200078ec0ff */
[----:B------:R-:W-:Y:S01]  /*2200*/  ULDC.64 UR4, c[0x0][0x1a8] ;  /* 0x00006a0000047ab9 */ /* 0x000fe20000000a00 */
[----:B------:R-:W-:Y:S01]  /*2210*/  LOP3.LUT R235, R235, 0xfffffe00, R4, 0xf8, !PT ;  /* 0xfffffe00ebeb7812 */ /* 0x000fe200078ef804 */
[----:B------:R-:W-:Y:S01]  /*2220*/  UIMAD UR4, UR6, UR4, URZ ;  /* 0x00000004060472a4 */ /* 0x000fe2000f8e023f */
[----:B------:R-:W-:Y:S01]  /*2230*/  SHF.R.S32.HI R4, RZ, 0x1f, R236 ;  /* 0x0000001fff047819 */ /* 0x000fe200000114ec */
[----:B------:R-:W-:Y:S01]  /*2240*/  IMAD.IADD R0, R0, 0x1, -R11 ;  /* 0x0000000100007824 */ /* 0x000fe200078e0a0b */
[----:B------:R-:W-:Y:S01]  /*2250*/  IADD3 R16, P1, R236, UR16, RZ ;  /* 0x00000010ec107c10 */ /* 0x000fe2000ff3e0ff */
[----:B------:R-:W-:Y:S01]  /*2260*/  UIMAD UR5, UR14, UR5, UR4 ;  /* 0x000000050e0572a4 */ /* 0x000fe2000f8e0204 */
[C---:B------:R-:W-:Y:S01]  /*2270*/  IADD3.X R13, R4.reuse, UR7, RZ, P0, !PT ;  /* 0x00000007040d7c10 */ /* 0x040fe200087fe4ff */
[C---:B------:R-:W-:Y:S01]  /*2280*/  IMAD.X R15, R4.reuse, 0x1, R7, P2 ;  /* 0x00000001040f7824 */ /* 0x040fe200010e0607 */
[----:B------:R-:W-:Y:S01]  /*2290*/  IADD3.X R17, R4, UR15, RZ, P1, !PT ;  /* 0x0000000f04117c10 */ /* 0x000fe20008ffe4ff */
[----:B------:R-:W-:Y:S01]  /*22a0*/  IMAD.SHL.U32 R3, R3, 0x40, RZ ;  /* 0x0000004003037824 */ /* 0x000fe200078e00ff */
[----:B------:R-:W-:Y:S01]  /*22b0*/  R2P PR, R0, 0x6 ;  /* 0x0000000600007804 */ /* 0x000fe20000000000 */
[----:B------:R-:W-:Y:S01]  /*22c0*/  IMAD.WIDE.U32 R20, R20, c[0x0][0x1a8], R12 ;  /* 0x00006a0014147a25 */ /* 0x000fe200078e000c */
[----:B------:R-:W-:Y:S01]  /*22d0*/  SHF.R.S32.HI R19, RZ, 0x1f, R18 ;  /* 0x0000001fff137819 */ /* 0x000fe20000011412 */
[----:B------:R-:W-:Y:S01]  /*22e0*/  ULDC.64 UR6, c[0x0][0x1a0] ;  /* 0x0000680000067ab9 */ /* 0x000fe20000000a00 */
[----:B------:R-:W-:Y:S01]  /*22f0*/  IADD3 R12, P0, R18, UR11, RZ ;  /* 0x0000000b120c7c10 */ /* 0x000fe2000ff1e0ff */
[----:B------:R-:W-:Y:S01]  /*2300*/  IMAD.SHL.U32 R0, R0, 0x40, RZ ;  /* 0x0000004000007824 */ /* 0x000fe200078e00ff */
[----:B------:R-:W-:Y:S01]  /*2310*/  USHF.L.U64.HI UR20, UR6, UR24, UR7 ;  /* 0x0000001806147299 */ /* 0x000fe20008010207 */
[----:B------:R-:W-:Y:S01]  /*2320*/  IMAD.WIDE.U32 R166, R18, c[0x0][0x198], R14 ;  /* 0x0000660012a67a25 */ /* 0x000fe200078e000e */
[----:B------:R-:W-:Y:S01]  /*2330*/  IADD3.X R15, R19, UR10, RZ, P0, !PT ;  /* 0x0000000a130f7c10 */ /* 0x000fe200087fe4ff */
[----:B------:R-:W-:Y:S01]  /*2340*/  USHF.L.U32 UR21, UR6, 0x4, URZ ;  /* 0x0000000406157899 */ /* 0x000fe2000800063f */
[----:B------:R-:W-:Y:S01]  /*2350*/  LOP3.LUT R0, R0, 0x1c0, RZ, 0xc0, !PT ;  /* 0x000001c000007812 */ /* 0x000fe200078ec0ff */
[----:B------:R-:W-:Y:S01]  /*2360*/  IMAD.WIDE.U32 R10, R10, c[0x0][0x1b8], R16 ;  /* 0x00006e000a0a7a25 */ /* 0x000fe200078e0010 */
[----:B------:R-:W-:Y:S01]  /*2370*/  ISETP.GE.AND P0, PT, R18, UR18, PT ;  /* 0x0000001212007c0c */ /* 0x000fe2000bf06270 */
[----:B------:R-:W-:Y:S01]  /*2380*/  BSSY B0, `(.L_x_1464) ;  /* 0x000003f000007945 */ /* 0x000fe20003800000 */
[----:B------:R-:W-:Y:S01]  /*2390*/  LOP3.LUT R5, R0, 0x8, R5, 0xf8, !PT ;  /* 0x0000000800057812 */ /* 0x000fe200078ef805 */
[----:B------:R-:W-:Y:S01]  /*23a0*/  IMAD.IADD R7, R11, 0x1, R6 ;  /* 0x000000010b077824 */ /* 0x000fe200078e0206 */
[----:B------:R-:W-:Y:S01]  /*23b0*/  SHF.R.U32.HI R0, RZ, 0x3, R0 ;  /* 0x00000003ff007819 */ /* 0x000fe20000011600 */
[----:B------:R-:W-:Y:S01]  /*23c0*/  IMAD R15, R15, c[0x0][0x1a0], RZ ;  /* 0x000068000f0f7a24 */ /* 0x000fe200078e02ff */
[----:B------:R-:W-:Y:S01]  /*23d0*/  IADD3 R23, R21, UR5, RZ ;  /* 0x0000000515177c10 */ /* 0x000fe2000fffe0ff */
[----:B------:R-:W-:Y:S01]  /*23e0*/  IMAD.MOV.U32 R6, RZ, RZ, R10 ;  /* 0x000000ffff067224 */ /* 0x000fe200078e000a */
[----:B------:R-:W-:Y:S01]  /*23f0*/  LOP3.LUT R0, R5, R0, RZ, 0x3c, !PT ;  /* 0x0000000005007212 */ /* 0x000fe200078e3cff */
[----:B------:R-:W-:Y:S01]  /*2400*/  IMAD R165, R19, c[0x0][0x198], RZ ;  /* 0x0000660013a57a24 */ /* 0x000fe200078e02ff */
[----:B------:R-:W-:Y:S01]  /*2410*/  IADD3 R4, R236, 0x80, RZ ;  /* 0x00000080ec047810 */ /* 0x000fe20007ffe0ff */
[----:B------:R-:W-:Y:S01]  /*2420*/  IMAD R15, R12, c[0x0][0x1a4], R15 ;  /* 0x000069000c0f7a24 */ /* 0x000fe200078e020f */
[----:B------:R-:W-:Y:S01]  /*2430*/  LOP3.LUT R0, R0, 0xfffffe00, R3, 0xf8, !PT ;  /* 0xfffffe0000007812 */ /* 0x000fe200078ef803 */
[----:B------:R-:W-:Y:S01]  /*2440*/  IMAD.WIDE.U32 R12, R12, c[0x0][0x1a0], R6 ;  /* 0x000068000c0c7a25 */ /* 0x000fe200078e0006 */
[----:B------:R-:W-:-:S02]  /*2450*/  IADD3 R6, R236, 0x40, RZ ;  /* 0x00000040ec067810 */ /* 0x000fc40007ffe0ff */
[----:B------:R-:W-:Y:S01]  /*2460*/  IADD3 R3, R236, 0xc0, RZ ;  /* 0x000000c0ec037810 */ /* 0x000fe20007ffe0ff */
[----:B------:R-:W-:Y:S02]  /*2470*/  IMAD.MOV.U32 R7, RZ, RZ, 0x10 ;  /* 0x00000010ff077424 */ /* 0x000fe400078e00ff */
[----:B------:R-:W-:Y:S02]  /*2480*/  IMAD.MOV.U32 R5, RZ, RZ, 0x20 ;  /* 0x00000020ff057424 */ /* 0x000fe400078e00ff */
[----:B------:R-:W-:Y:S01]  /*2490*/  IMAD R165, R18, c[0x0][0x19c], R165 ;  /* 0x0000670012a57a24 */ /* 0x000fe200078e02a5 */
[----:B------:R-:W-:Y:S01]  /*24a0*/  SEL R7, R7, 0xfffffff0, !P1 ;  /* 0xfffffff007077807 */ /* 0x000fe20004800000 */
[----:B-1----:R-:W-:Y:S01]  /*24b0*/  IMAD.WIDE R24, R25, 0x40, R18 ;  /* 0x0000004019187825 */ /* 0x002fe200078e0212 */
        /* <DEDUP_REMOVED lines=43> */
.L_x_1465:
[----:B------:R-:W-:Y:S05]  /*2770*/  BSYNC B0 ;  /* 0x0000000000007941 */ /* 0x000fea0003800000 */
.L_x_1464:
        /* <DEDUP_REMOVED lines=45> */
.L_x_1467:
[----:B------:R-:W-:Y:S05]  /*2a50*/  BSYNC B0 ;  /* 0x0000000000007941 */ /* 0x000fea0003800000 */
.L_x_1466:
[----:B------:R-:W-:Y:S01]  /*2a60*/  IADD3 R10, R18, 0x20, RZ ;  /* 0x00000020120a7810 */ /* 0x000fe20007ffe0ff */
[----:B------:R-:W-:Y:S03]  /*2a70*/  BSSY B0, `(.L_x_1468) ;  /* 0x000002c000007945 */ /* 0x000fe60003800000 */
[----:B------:R-:W-:-:S13]  /*2a80*/  ISETP.GE.AND P0, PT, R10, UR18, PT ;  /* 0x000000120a007c0c */ /* 0x000fda000bf06270 */
[----:B------:R-:W-:Y:S05]  /*2a90*/  @P0 BRA `(.L_x_1469) ;  /* 0x0000029000000947 */ /* 0x000fea0003800000 */
[----:B-1----:R-:W-:Y:S01]  /*2aa0*/  IADD3 R17, P0, R24, 0x20, RZ ;  /* 0x0000002018117810 */ /* 0x002fe20007f1e0ff */
        /* <DEDUP_REMOVED lines=40> */
.L_x_1469:
[----:B------:R-:W-:Y:S05]  /*2d30*/  BSYNC B0 ;  /* 0x0000000000007941 */ /* 0x000fea0003800000 */
.L_x_1468:
[----:B------:R-:W-:Y:S01]  /*2d40*/  IADD3 R8, R18, 0x30, RZ ;  /* 0x0000003012087810 */ /* 0x000fe20007ffe0ff */
[----:B------:R-:W-:Y:S03]  /*2d50*/  BSSY B0, `(.L_x_1470) ;  /* 0x000002b000007945 */ /* 0x000fe60003800000 */
[----:B------:R-:W-:-:S13]  /*2d60*/  ISETP.GE.AND P0, PT, R8, UR18, PT ;  /* 0x0000001208007c0c */ /* 0x000fda000bf06270 */
[----:B------:R-:W-:Y:S05]  /*2d70*/  @P0 BRA `(.L_x_1471) ;  /* 0x0000028000000947 */ /* 0x000fea0003800000 */
[----:B-1----:R-:W-:Y:S01]  /*2d80*/  IADD3 R17, P0, R24, 0x30, RZ ;  /* 0x0000003018117810 */ /* 0x002fe20007f1e0ff */
        /* <DEDUP_REMOVED lines=39> */
.L_x_1471:
[----:B------:R-:W-:Y:S05]  /*3000*/  BSYNC B0 ;  /* 0x0000000000007941 */ /* 0x000fea0003800000 */
.L_x_1470:
[----:B------:R-:W-:Y:S01]  /*3010*/  UIADD3 UR11, UR26, -0x1, URZ ;  /* 0xffffffff1a0b7890 */ /* 0x000fe2000fffe03f */
[----:B------:R-:W-:Y:S03]  /*3020*/  BSSY B0, `(.L_x_1472) ;  /* 0x0000026000007945 */ /* 0x000fe60003800000 */
[----:B------:R-:W-:-:S04]  /*3030*/  USHF.L.U32 UR10, UR11, 0x6, URZ ;  /* 0x000000060b0a7899 */ /* 0x000fc8000800063f */
[----:B------:R-:W-:-:S06]  /*3040*/  UIADD3 UR7, -UR10, UR9, URZ ;  /* 0x000000090a077290 */ /* 0x000fcc000fffe13f */
[----:B------:R-:W-:-:S13]  /*3050*/  ISETP.GE.AND P0, PT, R18, UR7, PT ;  /* 0x0000000712007c0c */ /* 0x000fda000bf06270 */
[----:B------:R-:W-:Y:S05]  /*3060*/  @P0 BRA `(.L_x_1473) ;  /* 0x0000021000000947 */ /* 0x000fea0003800000 */
[----:B------:R-:W-:Y:S02]  /*3070*/  ISETP.GE.AND P5, PT, R236, c[0x0][0x220], PT ;  /* 0x00008800ec007a0c */ /* 0x000fe40003fa6270 */
[----:B------:R-:W-:Y:S02]  /*3080*/  ISETP.GE.AND P4, PT, R6, c[0x0][0x220], PT ;  /* 0x0000880006007a0c */ /* 0x000fe40003f86270 */
[----:B------:R-:W-:Y:S02]  /*3090*/  ISETP.GE.AND P2, PT, R4, c[0x0][0x220], PT ;  /* 0x0000880004007a0c */ /* 0x000fe40003f46270 */
[----:B------:R-:W-:-:S07]  /*30a0*/  ISETP.GE.AND P0, PT, R3, c[0x0][0x220], PT ;  /* 0x0000880003007a0c */ /* 0x000fce0003f06270 */
[C---:B-1----:R-:W-:Y:S01]  /*30b0*/  @!P5 LEA R22, P6, R166.reuse, c[0x0][0x168], 0x1 ;  /* 0x00005a00a616da11 */ /* 0x042fe200078c08ff */
        /* <DEDUP_REMOVED lines=28> */
.L_x_1473:
[----:B------:R-:W-:Y:S05]  /*3280*/  BSYNC B0 ;  /* 0x0000000000007941 */ /* 0x000fea0003800000 */
.L_x_1472:
        /* <DEDUP_REMOVED lines=9> */
[----:B-1----:R-:W-:-:S04]  /*3320*/  IADD3 R17, P0, R166, UR25, RZ ;  /* 0x00000019a6117c10 */ /* 0x002fc8000ff1e0ff */
        /* <DEDUP_REMOVED lines=31> */
.L_x_1475:
[----:B------:R-:W-:Y:S05]  /*3520*/  BSYNC B0 ;  /* 0x0000000000007941 */ /* 0x000fea0003800000 */
.L_x_1474:
[----:B------:R-:W-:Y:S01]  /*3530*/  ISETP.GE.AND P0, PT, R10, UR7, PT ;  /* 0x000000070a007c0c */ /* 0x000fe2000bf06270 */
[----:B------:R-:W-:-:S12]  /*3540*/  BSSY B0, `(.L_x_1476) ;  /* 0x0000027000007945 */ /* 0x000fd80003800000 */
[----:B------:R-:W-:Y:S05]  /*3550*/  @P0 BRA `(.L_x_1477) ;  /* 0x0000025000000947 */ /* 0x000fea0003800000 */
[----:B------:R-:W-:Y:S01]  /*3560*/  ISETP.GE.AND P5, PT, R236, c[0x0][0x220], PT ;  /* 0x00008800ec007a0c */ /* 0x000fe20003fa6270 */
[----:B-1----:R-:W-:Y:S01]  /*3570*/  IMAD.MOV.U32 R16, RZ, RZ, c[0x0][0x198] ;  /* 0x00006600ff107624 */ /* 0x002fe200078e00ff */
[----:B------:R-:W-:Y:S01]  /*3580*/  ISETP.GE.AND P4, PT, R6, c[0x0][0x220], PT ;  /* 0x0000880006007a0c */ /* 0x000fe20003f86270 */
[----:B------:R-:W-:Y:S01]  /*3590*/  IMAD.MOV.U32 R20, RZ, RZ, c[0x0][0x19c] ;  /* 0x00006700ff147624 */ /* 0x000fe200078e00ff */
        /* <DEDUP_REMOVED lines=33> */
.L_x_1477:
[----:B------:R-:W-:Y:S05]  /*37b0*/  BSYNC B0 ;  /* 0x0000000000007941 */ /* 0x000fea0003800000 */
.L_x_1476:
[----:B------:R-:W-:Y:S01]  /*37c0*/  ISETP.GE.AND P0, PT, R8, UR7, PT ;  /* 0x0000000708007c0c */ /* 0x000fe2000bf06270 */
[----:B------:R-:W-:-:S12]  /*37d0*/  BSSY B0, `(.L_x_1478) ;  /* 0x0000029000007945 */ /* 0x000fd80003800000 */
[----:B------:R-:W-:Y:S05]  /*37e0*/  @P0 BRA `(.L_x_1479) ;  /* 0x0000027000000947 */ /* 0x000fea0003800000 */
[----:B------:R-:W-:Y:S01]  /*37f0*/  ISETP.GE.AND P5, PT, R236, c[0x0][0x220], PT ;  /* 0x00008800ec007a0c */ /* 0x000fe20003fa6270 */
[----:B-1----:R-:W-:Y:S01]  /*3800*/  IMAD.MOV.U32 R24, RZ, RZ, c[0x0][0x198] ;  /* 0x00006600ff187624 */ /* 0x002fe200078e00ff */
[----:B------:R-:W-:Y:S01]  /*3810*/  ISETP.GE.AND P4, PT, R6, c[0x0][0x220], PT ;  /* 0x0000880006007a0c */ /* 0x000fe20003f86270 */
[----:B------:R-:W-:Y:S01]  /*3820*/  IMAD.MOV.U32 R164, RZ, RZ, R166 ;  /* 0x000000ffffa47224 */ /* 0x000fe200078e00a6 */
[----:B------:R-:W-:Y:S01]  /*3830*/  ISETP.GE.AND P2, PT, R4, c[0x0][0x220], PT ;  /* 0x0000880004007a0c */ /* 0x000fe20003f46270 */
[----:B------:R-:W-:Y:S01]  /*3840*/  ULDC UR5, c[0x0][0x19c] ;  /* 0x0000670000057ab9 */ /* 0x000fe20000000800 */
[----:B------:R-:W-:Y:S01]  /*3850*/  ISETP.GE.AND P0, PT, R3, c[0x0][0x220], PT ;  /* 0x0000880003007a0c */ /* 0x000fe20003f06270 */
[----:B------:R-:W-:Y:S01]  /*3860*/  UIMAD UR5, UR5, 0x30, URZ ;  /* 0x00000030050578a4 */ /* 0x000fe2000f8e023f */
[----:B------:R-:W-:-:S05]  /*3870*/  IMAD.WIDE.U32 R24, R24, 0x30, R164 ;  /* 0x0000003018187825 */ /* 0x000fca00078e00a4 */
[----:B--2---:R-:W-:Y:S01]  /*3880*/  IADD3 R16, R25, UR5, RZ ;  /* 0x0000000519107c10 */ /* 0x004fe2000fffe0ff */
        /* <DEDUP_REMOVED lines=29> */
.L_x_1479:
[----:B------:R-:W-:Y:S05]  /*3a60*/  BSYNC B0 ;  /* 0x0000000000007941 */ /* 0x000fea0003800000 */
.L_x_1478:
        /* <DEDUP_REMOVED lines=16> */
[----:B-12---:R-:W-:Y:S02]  /*3b70*/  @!P2 IMAD.MOV.U32 R16, RZ, RZ, R244 ;  /* 0x000000ffff10a224 */ /* 0x006fe400078e00f4 */
        /* <DEDUP_REMOVED lines=22> */
.L_x_1481:
[----:B------:R-:W-:Y:S05]  /*3ce0*/  BSYNC B0 ;  /* 0x0000000000007941 */ /* 0x000fea0003800000 */
.L_x_1480:
        /* <DEDUP_REMOVED lines=8> */
[----:B-12---:R-:W-:Y:S01]  /*3d70*/  IMAD.U32 R17, RZ, RZ, UR21 ;  /* 0x00000015ff117e24 */ /* 0x006fe2000f8e00ff */
[----:B------:R-:W-:Y:S01]  /*3d80*/  ISETP.GE.AND P3, PT, R6, c[0x0][0x220], PT ;  /* 0x0000880006007a0c */ /* 0x000fe20003f66270 */
[----:B------:R-:W-:Y:S01]  /*3d90*/  IMAD.U32 R11, RZ, RZ, UR21 ;  /* 0x00000015ff0b7e24 */ /* 0x000fe2000f8e00ff */
[----:B------:R-:W-:Y:S01]  /*3da0*/  ISETP.GE.AND P2, PT, R4, c[0x0][0x220], PT ;  /* 0x0000880004007a0c */ /* 0x000fe20003f46270 */
[----:B------:R-:W-:-:S08]  /*3db0*/  IMAD.U32 R16, RZ, RZ, UR20 ;  /* 0x00000014ff107e24 */ /* 0x000fd0000f8e00ff */
[----:B------:R-:W-:Y:S01]  /*3dc0*/  @!P4 LEA R20, P1, R17, R244, 0x1 ;  /* 0x000000f41114c211 */ /* 0x000fe200078208ff */
[----:B------:R1:W-:Y:S01]  /*3dd0*/  @P4 STS.128 [R235+0x10800], RZ ;  /* 0x010800ffeb004388 */ /* 0x0003e20000000c00 */
[----:B------:R-:W-:Y:S02]  /*3de0*/  IADD3 R17, P0, R12, UR21, RZ ;  /* 0x000000150c117c10 */ /* 0x000fe4000ff1e0ff */
        /* <DEDUP_REMOVED lines=8> */
[C---:B------:R-:W-:Y:S01]  /*3e70*/  @!P2 LEA R22, P1, R17.reuse, c[0x0][0x170], 0x1 ;  /* 0x00005c001116aa11 */ /* 0x040fe200078208ff */
[----:B------:R1:W-:Y:S01]  /*3e80*/  @P3 STS.128 [R235+0x12800], RZ ;  /* 0x012800ffeb003388 */ /* 0x0003e20000000c00 */
[C-C-:B------:R-:W-:Y:S02]  /*3e90*/  @!P3 LEA.HI.X R25, R17.reuse, c[0x0][0x174], R16.reuse, 0x1, P5 ;  /* 0x00005d001119ba11 */ /* 0x140fe400028f0c10 */
        /* <DEDUP_REMOVED lines=18> */
.L_x_1483:
[----:B------:R-:W-:Y:S05]  /*3fc0*/  BSYNC B0 ;  /* 0x0000000000007941 */ /* 0x000fea0003800000 */
.L_x_1482:
        /* <DEDUP_REMOVED lines=14> */
[----:B------:R-:W-:Y:S01]  /*40b0*/  IMAD.U32 R11, RZ, RZ, UR13 ;  /* 0x0000000dff0b7e24 */ /* 0x000fe2000f8e00ff */
[----:B-12---:R-:W-:-:S04]  /*40c0*/  IADD3 R16, P0, R12, UR13, RZ ;  /* 0x0000000d0c107c10 */ /* 0x006fc8000ff1e0ff */
[----:B------:R-:W-:Y:S01]  /*40d0*/  IMAD.U32 R10, RZ, RZ, UR5 ;  /* 0x00000005ff0a7e24 */ /* 0x000fe2000f8e00ff */
[C---:B------:R-:W-:Y:S01]  /*40e0*/  @!P4 LEA R20, P1, R11.reuse, R244, 0x1 ;  /* 0x000000f40b14c211 */ /* 0x040fe200078208ff */
        /* <DEDUP_REMOVED lines=30> */
.L_x_1485:
[----:B------:R-:W-:Y:S05]  /*42d0*/  BSYNC B0 ;  /* 0x0000000000007941 */ /* 0x000fea0003800000 */
.L_x_1484:
[----:B------:R-:W-:Y:S01]  /*42e0*/  ISETP.GE.AND P0, PT, R8, UR7, PT ;  /* 0x0000000708007c0c */ /* 0x000fe2000bf06270 */
[----:B------:R-:W-:Y:S01]  /*42f0*/  BSSY B0, `(.L_x_1486) ;  /* 0x0000030000007945 */ /* 0x000fe20003800000 */
[----:B--2---:R-:W-:-:S04]  /*4300*/  LEA.HI R11, R9, R84, RZ, 0x5 ;  /* 0x00000054090b7211 */ /* 0x004fc800078f28ff */
        /* <DEDUP_REMOVED lines=17> */
[C---:B-1----:R-:W-:Y:S02]  /*4420*/  @!P3 LEA R20, P5, R14.reuse, c[0x0][0x170], 0x1 ;  /* 0x00005c000e14ba11 */ /* 0x042fe400078a08ff */
        /* <DEDUP_REMOVED lines=28> */
.L_x_1487:
[----:B------:R-:W-:Y:S05]  /*45f0*/  BSYNC B0 ;  /* 0x0000000000007941 */ /* 0x000fea0003800000 */
.L_x_1486:
[C---:B-1----:R-:W-:Y:S01]  /*4600*/  IMAD.SHL.U32 R8, R2.reuse, 0x40, RZ ;  /* 0x0000004002087824 */ /* 0x042fe200078e00ff */
[----:B------:R-:W-:Y:S01]  /*4610*/  R2P PR, R2, 0x6 ;  /* 0x0000000602007804 */ /* 0x000fe20000000000 */
[----:B------:R-:W-:Y:S01]  /*4620*/  IMAD.SHL.U32 R18, R18, 0x8, RZ ;  /* 0x0000000812127824 */ /* 0x000fe200078e00ff */
[----:B------:R-:W0:Y:S01]  /*4630*/  LDGDEPBAR ;  /* 0x00000000000079af */ /* 0x000e220000000000 */
[----:B------:R-:W-:Y:S01]  /*4640*/  IMAD R234, R11, 0x400, R0 ;  /* 0x000004000bea7824 */ /* 0x000fe200078e0200 */
[----:B------:R-:W-:Y:S01]  /*4650*/  LOP3.LUT R9, R8, 0x1c0, RZ, 0xc0, !PT ;  /* 0x000001c008097812 */ /* 0x000fe200078ec0ff */
[----:B------:R-:W-:Y:S01]  /*4660*/  IMAD.SHL.U32 R84, R84, 0x2, RZ ;  /* 0x0000000254547824 */ /* 0x000fe200078e00ff */
[----:B------:R-:W-:Y:S01]  /*4670*/  UISETP.GT.AND UP0, UPT, UR11, UR19, UPT ;  /* 0x000000130b00728c */ /* 0x000fe2000bf04270 */
        /* <DEDUP_REMOVED lines=11> */
[----:B------:R-:W-:-:S05]  /*4730*/  IMAD.SHL.U32 R233, R233, 0x2, RZ ;  /* 0x00000002e9e97824 */ /* 0x000fca00078e00ff */
[----:B------:R-:W1:Y:S01]  /*4740*/  LDSM.16.M88.4 R48, [R233+0x8000] ;  /* 0x00800000e930783b */ /* 0x000e620000000200 */
[C---:B------:R-:W-:Y:S02]  /*4750*/  IADD3 R2, R233.reuse, 0x8000, RZ ;  /* 0x00008000e9027810 */ /* 0x040fe40007ffe0ff */
[----:B------:R-:W-:Y:S01]  /*4760*/  IADD3 R231, R233, 0x8020, RZ ;  /* 0x00008020e9e77810 */ /* 0x000fe20007ffe0ff */
[----:B------:R-:W5:Y:S01]  /*4770*/  LDSM.16.M88.4 R40, [R233+0x8800] ;  /* 0x00880000e928783b */ /* 0x000f620000000200 */
[----:B------:R-:W-:Y:S01]  /*4780*/  @P1 IADD3 R231, R2, -0x20, RZ ;  /* 0xffffffe002e71810 */ /* 0x000fe20007ffe0ff */
[----:B------:R-:W-:Y:S02]  /*4790*/  IMAD.MOV.U32 R2, RZ, RZ, 0x40 ;  /* 0x00000040ff027424 */ /* 0x000fe400078e00ff */
[----:B------:R-:W2:Y:S01]  /*47a0*/  LDSM.16.M88.4 R12, [R233+0x9000] ;  /* 0x00900000e90c783b */ /* 0x000ea20000000200 */
[C---:B------:R-:W-:Y:S02]  /*47b0*/  IADD3 R223, R231.reuse, 0x800, RZ ;  /* 0x00000800e7df7810 */ /* 0x040fe40007ffe0ff */
[----:B------:R-:W-:Y:S01]  /*47c0*/  SEL R2, R2, 0xffffffc0, !P2 ;  /* 0xffffffc002027807 */ /* 0x000fe20005000000 */
[----:B------:R-:W3:Y:S01]  /*47d0*/  LDSM.16.M88.4 R20, [R233+0x9800] ;  /* 0x00980000e914783b */ /* 0x000ee20000000200 */
[----:B------:R-:W-:-:S02]  /*47e0*/  IADD3 R222, R231, 0x1000, RZ ;  /* 0x00001000e7de7810 */ /* 0x000fc40007ffe0ff */
[----:B------:R-:W-:Y:S01]  /*47f0*/  IADD3 R221, R231, 0x1800, RZ ;  /* 0x00001800e7dd7810 */ /* 0x000fe20007ffe0ff */
[----:B------:R-:W4:Y:S01]  /*4800*/  LDSM.16.M88.4 R24, [R231] ;  /* 0x00000000e718783b */ /* 0x000f220000000200 */
[----:B------:R-:W-:Y:S01]  /*4810*/  IMAD.IADD R227, R233, 0x1, R2 ;  /* 0x00000001e9e37824 */ /* 0x000fe200078e0202 */
[C---:B------:R-:W-:Y:S01]  /*4820*/  IADD3 R219, R231.reuse, 0x2000, RZ ;  /* 0x00002000e7db7810 */ /* 0x040fe20007ffe0ff */
[----:B------:R-:W-:Y:S01]  /*4830*/  IMAD.IADD R220, R2, 0x1, R231 ;  /* 0x0000000102dc7824 */ /* 0x000fe200078e02e7 */
[----:B------:R-:W2:Y:S01]  /*4840*/  LDSM.16.M88.4 R28, [R231+0x800] ;  /* 0x00080000e71c783b */ /* 0x000ea20000000200 */
[C---:B------:R-:W-:Y:S02]  /*4850*/  IADD3 R218, R231.reuse, 0x2800, RZ ;  /* 0x00002800e7da7810 */ /* 0x040fe40007ffe0ff */
[C---:B------:R-:W-:Y:S01]  /*4860*/  IADD3 R217, R231.reuse, 0x3000, RZ ;  /* 0x00003000e7d97810 */ /* 0x040fe20007ffe0ff */
[----:B------:R-:W2:Y:S01]  /*4870*/  LDSM.16.M88.4 R56, [R231+0x1800] ;  /* 0x00180000e738783b */ /* 0x000ea20000000200 */
[----:B------:R-:W-:-:S02]  /*4880*/  IADD3 R216, R231, 0x3800, RZ ;  /* 0x00003800e7d87810 */ /* 0x000fc40007ffe0ff */
[C---:B------:R-:W-:Y:S01]  /*4890*/  IADD3 R215, R231.reuse, 0x4000, RZ ;  /* 0x00004000e7d77810 */ /* 0x040fe20007ffe0ff */
[----:B------:R-:W-:Y:S01]  /*48a0*/  LDSM.16.M88.4 R32, [R227+0x8000] ;  /* 0x00800000e320783b */ /* 0x000fe20000000200 */
[C---:B------:R-:W-:Y:S02]  /*48b0*/  IADD3 R214, R231.reuse, 0x4800, RZ ;  /* 0x00004800e7d67810 */ /* 0x040fe40007ffe0ff */
[C---:B------:R-:W-:Y:S01]  /*48c0*/  IADD3 R213, R231.reuse, 0x5000, RZ ;  /* 0x00005000e7d57810 */ /* 0x040fe20007ffe0ff */
[----:B------:R-:W-:Y:S01]  /*48d0*/  LDSM.16.M88.4 R80, [R227+0x9800] ;  /* 0x00980000e350783b */ /* 0x000fe20000000200 */
[C---:B------:R-:W-:Y:S02]  /*48e0*/  IADD3 R212, R231.reuse, 0x5800, RZ ;  /* 0x00005800e7d47810 */ /* 0x040fe40007ffe0ff */
[C---:B------:R-:W-:Y:S01]  /*48f0*/  IADD3 R211, R231.reuse, 0x6000, RZ ;  /* 0x00006000e7d37810 */ /* 0x040fe20007ffe0ff */
[----:B------:R-:W-:Y:S01]  /*4900*/  LDSM.16.M88.4 R68, [R220] ;  /* 0x00000000dc44783b */ /* 0x000fe20000000200 */
[----:B------:R-:W-:-:S02]  /*4910*/  IADD3 R210, R231, 0x6800, RZ ;  /* 0x00006800e7d27810 */ /* 0x000fc40007ffe0ff */
[C---:B------:R-:W-:Y:S01]  /*4920*/  IADD3 R209, R231.reuse, 0x7000, RZ ;  /* 0x00007000e7d17810 */ /* 0x040fe20007ffe0ff */
[----:B-1----:R-:W-:Y:S01]  /*4930*/  HMMA.16816.F32 R52, R76, R48, RZ ;  /* 0x000000304c34723c */ /* 0x002fe200000018ff */
[----:B------:R-:W-:Y:S01]  /*4940*/  LDSM.16.M88.4 R64, [R220+0x800] ;  /* 0x00080000dc40783b */ /* 0x000fe20000000200 */
[----:B------:R-:W-:-:S03]  /*4950*/  IADD3 R208, R231, 0x7800, RZ ;  /* 0x00007800e7d07810 */ /* 0x000fc60007ffe0ff */
[----:B------:R-:W-:Y:S03]  /*4960*/  LDSM.16.M88.4 R60, [R220+0x1000] ;  /* 0x00100000dc3c783b */ /* 0x000fe60000000200 */
[C---:B------:R-:W-:Y:S08]  /*4970*/  HMMA.16816.F32 R48, R76.reuse, R50, RZ ;  /* 0x000000324c30723c */ /* 0x040ff000000018ff */
[C---:B-----5:R-:W-:Y:S08]  /*4980*/  HMMA.16816.F32 R44, R76.reuse, R40, RZ ;  /* 0x000000284c2c723c */ /* 0x060ff000000018ff */
[C---:B--2---:R-:W-:Y:S08]  /*4990*/  HMMA.16816.F32 R16, R76.reuse, R12, RZ ;  /* 0x0000000c4c10723c */ /* 0x044ff000000018ff */
[C---:B------:R-:W-:Y:S08]  /*49a0*/  HMMA.16816.F32 R40, R76.reuse, R42, RZ ;  /* 0x0000002a4c28723c */ /* 0x040ff000000018ff */
[C---:B------:R-:W-:Y:S08]  /*49b0*/  HMMA.16816.F32 R12, R76.reuse, R14, RZ ;  /* 0x0000000e4c0c723c */ /* 0x040ff000000018ff */
[C---:B---3--:R-:W-:Y:S08]  /*49c0*/  HMMA.16816.F32 R8, R76.reuse, R20, RZ ;  /* 0x000000144c08723c */ /* 0x048ff000000018ff */
[----:B------:R-:W-:Y:S01]  /*49d0*/  HMMA.16816.F32 R76, R76, R22, RZ ;  /* 0x000000164c4c723c */ /* 0x000fe200000018ff */
[----:B------:R-:W1:Y:S07]  /*49e0*/  LDSM.16.M88.4 R20, [R231+0x1000] ;  /* 0x00100000e714783b */ /* 0x000e6e0000000200 */
[C---:B----4-:R-:W-:Y:S08]  /*49f0*/  HMMA.16816.F32 R52, R36.reuse, R24, R52 ;  /* 0x000000182434723c */ /* 0x050ff00000001834 */
[C---:B------:R-:W-:Y:S01]  /*4a00*/  HMMA.16816.F32 R48, R36.reuse, R26, R48 ;  /* 0x0000001a2430723c */ /* 0x040fe20000001830 */
[----:B------:R-:W2:Y:S07]  /*4a10*/  LDSM.16.M88.4 R24, [R230] ;  /* 0x00000000e618783b */ /* 0x000eae0000000200 */
[C---:B------:R-:W-:Y:S08]  /*4a20*/  HMMA.16816.F32 R44, R36.reuse, R28, R44 ;  /* 0x0000001c242c723c */ /* 0x040ff0000000182c */
[C---:B------:R-:W-:Y:S01]  /*4a30*/  HMMA.16816.F32 R40, R36.reuse, R30, R40 ;  /* 0x0000001e2428723c */ /* 0x040fe20000001828 */
[----:B------:R-:W3:Y:S07]  /*4a40*/  LDSM.16.M88.4 R28, [R227+0x8800] ;  /* 0x00880000e31c783b */ /* 0x000eee0000000200 */
[C---:B------:R-:W-:Y:S08]  /*4a50*/  HMMA.16816.F32 R8, R36.reuse, R56, R8 ;  /* 0x000000382408723c */ /* 0x040ff00000001808 */
[C---:B-1----:R-:W-:Y:S08]  /*4a60*/  HMMA.16816.F32 R16, R36.reuse, R20, R16 ;  /* 0x000000142410723c */ /* 0x042ff00000001810 */
[C---:B------:R-:W-:Y:S01]  /*4a70*/  HMMA.16816.F32 R12, R36.reuse, R22, R12 ;  /* 0x00000016240c723c */ /* 0x040fe2000000180c */
[----:B------:R-:W1:Y:S07]  /*4a80*/  LDSM.16.M88.4 R20, [R227+0x9000] ;  /* 0x00900000e314783b */ /* 0x000e6e0000000200 */
[----:B------:R-:W-:Y:S01]  /*4a90*/  HMMA.16816.F32 R76, R36, R58, R76 ;  /* 0x0000003a244c723c */ /* 0x000fe2000000184c */
[----:B------:R-:W4:Y:S04]  /*4aa0*/  LDSM.16.M88.4 R56, [R220+0x1800] ;  /* 0x00180000dc38783b */ /* 0x000f280000000200 */
[----:B------:R-:W-:Y:S03]  /*4ab0*/  LDSM.16.M88.4 R36, [R234+0x2000] ;  /* 0x00200000ea24783b */ /* 0x000fe60000000200 */
[C---:B--2---:R-:W-:Y:S08]  /*4ac0*/  HMMA.16816.F32 R52, R24.reuse, R32, R52 ;  /* 0x000000201834723c */ /* 0x044ff00000001834 */
[C---:B------:R-:W-:Y:S01]  /*4ad0*/  HMMA.16816.F32 R48, R24.reuse, R34, R48 ;  /* 0x000000221830723c */ /* 0x040fe20000001830 */
[----:B------:R-:W2:Y:S07]  /*4ae0*/  LDSM.16.M88.4 R32, [R233+0xa000] ;  /* 0x00a00000e920783b */ /* 0x000eae0000000200 */
[C---:B---3--:R-:W-:Y:S08]  /*4af0*/  HMMA.16816.F32 R44, R24.reuse, R28, R44 ;  /* 0x0000001c182c723c */ /* 0x048ff0000000182c */
[C---:B------:R-:W-:Y:S01]  /*4b00*/  HMMA.16816.F32 R40, R24.reuse, R30, R40 ;  /* 0x0000001e1828723c */ /* 0x040fe20000001828 */
[----:B------:R-:W3:Y:S07]  /*4b10*/  LDSM.16.M88.4 R28, [R233+0xa800] ;  /* 0x00a80000e91c783b */ /* 0x000eee0000000200 */
[C---:B-1----:R-:W-:Y:S08]  /*4b20*/  HMMA.16816.F32 R16, R24.reuse, R20, R16 ;  /* 0x000000141810723c */ /* 0x042ff00000001810 */
[C---:B------:R-:W-:Y:S01]  /*4b30*/  HMMA.16816.F32 R12, R24.reuse, R22, R12 ;  /* 0x00000016180c723c */ /* 0x040fe2000000180c */
[----:B------:R-:W1:Y:S07]  /*4b40*/  LDSM.16.M88.4 R20, [R233+0xb000] ;  /* 0x00b00000e914783b */ /* 0x000e6e0000000200 */
[C---:B------:R-:W-:Y:S08]  /*4b50*/  HMMA.16816.F32 R8, R24.reuse, R80, R8 ;  /* 0x000000501808723c */ /* 0x040ff00000001808 */
[----:B------:R-:W-:Y:S01]  /*4b60*/  HMMA.16816.F32 R76, R24, R82, R76 ;  /* 0x00000052184c723c */ /* 0x000fe2000000184c */
[----:B------:R-:W5:Y:S07]  /*4b70*/  LDSM.16.M88.4 R24, [R233+0xb800] ;  /* 0x00b80000e918783b */ /* 0x000f6e0000000200 */
[C---:B------:R-:W-:Y:S08]  /*4b80*/  HMMA.16816.F32 R52, R72.reuse, R68, R52 ;  /* 0x000000444834723c */ /* 0x040ff00000001834 */
[C---:B------:R-:W-:Y:S08]  /*4b90*/  HMMA.16816.F32 R48, R72.reuse, R70, R48 ;  /* 0x000000464830723c */ /* 0x040ff00000001830 */
[C---:B------:R-:W-:Y:S08]  /*4ba0*/  HMMA.16816.F32 R44, R72.reuse, R64, R44 ;  /* 0x00000040482c723c */ /* 0x040ff0000000182c */
[C---:B------:R-:W-:Y:S01]  /*4bb0*/  HMMA.16816.F32 R40, R72.reuse, R66, R40 ;  /* 0x000000424828723c */ /* 0x040fe20000001828 */
[----:B------:R-:W-:Y:S07]  /*4bc0*/  LDSM.16.M88.4 R64, [R231+0x3800] ;  /* 0x00380000e740783b */ /* 0x000fee0000000200 */
[C---:B------:R-:W-:Y:S08]  /*4bd0*/  HMMA.16816.F32 R16, R72.reuse, R60, R16 ;  /* 0x0000003c4810723c */ /* 0x040ff00000001810 */
[C---:B------:R-:W-:Y:S01]  /*4be0*/  HMMA.16816.F32 R12, R72.reuse, R62, R12 ;  /* 0x0000003e480c723c */ /* 0x040fe2000000180c */
[----:B------:R-:W-:Y:S07]  /*4bf0*/  LDSM.16.M88.4 R60, [R231+0x2800] ;  /* 0x00280000e73c783b */ /* 0x000fee0000000200 */
[C---:B----4-:R-:W-:Y:S08]  /*4c00*/  HMMA.16816.F32 R8, R72.reuse, R56, R8 ;  /* 0x000000384808723c */ /* 0x050ff00000001808 */
[----:B------:R-:W-:Y:S01]  /*4c10*/  HMMA.16816.F32 R76, R72, R58, R76 ;  /* 0x0000003a484c723c */ /* 0x000fe2000000184c */
[----:B------:R-:W-:Y:S04]  /*4c20*/  LDSM.16.M88.4 R56, [R232+0x2000] ;  /* 0x00200000e838783b */ /* 0x000fe80000000200 */
        /* <DEDUP_REMOVED lines=9> */
[----:B------:R-:W-:Y:S07]  /*4cc0*/  LDSM.16.M88.4 R20, [R230+0x2000] ;  /* 0x00200000e614783b */ /* 0x000fee0000000200 */
[C---:B-----5:R-:W-:Y:S01]  /*4cd0*/  HMMA.16816.F32 R68, R36.reuse, R24, R8 ;  /* 0x000000182444723c */ /* 0x060fe20000001808 */
[----:B------:R-:W1:Y:S07]  /*4ce0*/  LDSM.16.M88.4 R8, [R227+0xa000] ;  /* 0x00a00000e308783b */ /* 0x000e6e0000000200 */
[----:B------:R-:W-:Y:S01]  /*4cf0*/  HMMA.16816.F32 R76, R36, R26, R76 ;  /* 0x0000001a244c723c */ /* 0x000fe2000000184c */
[----:B------:R-:W4:Y:S04]  /*4d00*/  LDSM.16.M88.4 R36, [R227+0xb000] ;  /* 0x00b00000e324783b */ /* 0x000f280000000200 */
[----:B------:R-:W5:Y:S03]  /*4d10*/  LDSM.16.M88.4 R24, [R227+0xa800] ;  /* 0x00a80000e318783b */ /* 0x000f660000000200 */
        /* <DEDUP_REMOVED lines=8> */
[----:B------:R-:W-:Y:S07]  /*4da0*/  LDSM.16.M88.4 R60, [R220+0x2800] ;  /* 0x00280000dc3c783b */ /* 0x000fee0000000200 */
[C---:B------:R-:W-:Y:S08]  /*4db0*/  HMMA.16816.F32 R68, R56.reuse, R64, R68 ;  /* 0x000000403844723c */ /* 0x040ff00000001844 */
[----:B------:R-:W-:Y:S01]  /*4dc0*/  HMMA.16816.F32 R76, R56, R66, R76 ;  /* 0x00000042384c723c */ /* 0x000fe2000000184c */
[----:B------:R-:W-:Y:S04]  /*4dd0*/  LDSM.16.M88.4 R56, [R229+0x2000] ;  /* 0x00200000e538783b */ /* 0x000fe80000000200 */
[----:B------:R-:W-:Y:S03]  /*4de0*/  LDSM.16.M88.4 R64, [R220+0x3800] ;  /* 0x00380000dc40783b */ /* 0x000fe60000000200 */
[C---:B-1----:R-:W-:Y:S08]  /*4df0*/  HMMA.16816.F32 R52, R20.reuse, R8, R52 ;  /* 0x000000081434723c */ /* 0x042ff00000001834 */
[C---:B------:R-:W-:Y:S01]  /*4e00*/  HMMA.16816.F32 R48, R20.reuse, R10, R48 ;  /* 0x0000000a1430723c */ /* 0x040fe20000001830 */
[----:B------:R-:W1:Y:S07]  /*4e10*/  LDSM.16.M88.4 R8, [R220+0x3000] ;  /* 0x00300000dc08783b */ /* 0x000e6e0000000200 */
[C---:B----4-:R-:W-:Y:S08]  /*4e20*/  HMMA.16816.F32 R16, R20.reuse, R36, R16 ;  /* 0x000000241410723c */ /* 0x050ff00000001810 */
[C---:B------:R-:W-:Y:S01]  /*4e30*/  HMMA.16816.F32 R12, R20.reuse, R38, R12 ;  /* 0x00000026140c723c */ /* 0x040fe2000000180c */
[----:B------:R-:W-:Y:S07]  /*4e40*/  LDSM.16.M88.4 R36, [R234+0x4000] ;  /* 0x00400000ea24783b */ /* 0x000fee0000000200 */
[C---:B-----5:R-:W-:Y:S08]  /*4e50*/  HMMA.16816.F32 R44, R20.reuse, R24, R44 ;  /* 0x00000018142c723c */ /* 0x060ff0000000182c */
[C---:B------:R-:W-:Y:S01]  /*4e60*/  HMMA.16816.F32 R40, R20.reuse, R26, R40 ;  /* 0x0000001a1428723c */ /* 0x040fe20000001828 */
[----:B------:R-:W3:Y:S07]  /*4e70*/  LDSM.16.M88.4 R24, [R233+0xc000] ;  /* 0x00c00000e918783b */ /* 0x000eee0000000200 */
[C---:B--2---:R-:W-:Y:S08]  /*4e80*/  HMMA.16816.F32 R68, R20.reuse, R32, R68 ;  /* 0x000000201444723c */ /* 0x044ff00000001844 */
[----:B------:R-:W-:Y:S01]  /*4e90*/  HMMA.16816.F32 R76, R20, R34, R76 ;  /* 0x00000022144c723c */ /* 0x000fe2000000184c */
[----:B------:R-:W2:Y:S04]  /*4ea0*/  LDSM.16.M88.4 R20, [R233+0xc800] ;  /* 0x00c80000e914783b */ /* 0x000ea80000000200 */
[----:B------:R-:W-:Y:S03]  /*4eb0*/  LDSM.16.M88.4 R32, [R232+0x4000] ;  /* 0x00400000e820783b */ /* 0x000fe60000000200 */
        /* <DEDUP_REMOVED lines=8> */
[----:B------:R-:W-:Y:S07]  /*4f40*/  LDSM.16.M88.4 R60, [R231+0x4800] ;  /* 0x00480000e73c783b */ /* 0x000fee0000000200 */
[C---:B------:R-:W-:Y:S08]  /*4f50*/  HMMA.16816.F32 R68, R56.reuse, R64, R68 ;  /* 0x000000403844723c */ /* 0x040ff00000001844 */
[----:B------:R-:W-:Y:S01]  /*4f60*/  HMMA.16816.F32 R76, R56, R66, R76 ;  /* 0x00000042384c723c */ /* 0x000fe2000000184c */
[----:B------:R-:W4:Y:S07]  /*4f70*/  LDSM.16.M88.4 R56, [R233+0xd800] ;  /* 0x00d80000e938783b */ /* 0x000f2e0000000200 */
[C---:B---3--:R-:W-:Y:S08]  /*4f80*/  HMMA.16816.F32 R52, R36.reuse, R24, R52 ;  /* 0x000000182434723c */ /* 0x048ff00000001834 */
[C---:B------:R-:W-:Y:S01]  /*4f90*/  HMMA.16816.F32 R48, R36.reuse, R26, R48 ;  /* 0x0000001a2430723c */ /* 0x040fe20000001830 */
[----:B------:R-:W3:Y:S07]  /*4fa0*/  LDSM.16.M88.4 R24, [R231+0x5000] ;  /* 0x00500000e718783b */ /* 0x000eee0000000200 */
[C---:B--2---:R-:W-:Y:S08]  /*4fb0*/  HMMA.16816.F32 R44, R36.reuse, R20, R44 ;  /* 0x00000014242c723c */ /* 0x044ff0000000182c */
[C---:B------:R-:W-:Y:S01]  /*4fc0*/  HMMA.16816.F32 R64, R36.reuse, R22, R40 ;  /* 0x000000162440723c */ /* 0x040fe20000001828 */
[----:B------:R-:W-:Y:S04]  /*4fd0*/  LDSM.16.M88.4 R40, [R230+0x4000] ;  /* 0x00400000e628783b */ /* 0x000fe80000000200 */
[----:B------:R-:W2:Y:S03]  /*4fe0*/  LDSM.16.M88.4 R20, [R227+0xc000] ;  /* 0x00c00000e314783b */ /* 0x000ea60000000200 */
[C---:B-1----:R-:W-:Y:S08]  /*4ff0*/  HMMA.16816.F32 R16, R36.reuse, R8, R16 ;  /* 0x000000082410723c */ /* 0x042ff00000001810 */
[C---:B------:R-:W-:Y:S01]  /*5000*/  HMMA.16816.F32 R12, R36.reuse, R10, R12 ;  /* 0x0000000a240c723c */ /* 0x040fe2000000180c */
[----:B------:R-:W1:Y:S07]  /*5010*/  LDSM.16.M88.4 R8, [R227+0xc800] ;  /* 0x00c80000e308783b */ /* 0x000e6e0000000200 */
[C---:B----4-:R-:W-:Y:S08]  /*5020*/  HMMA.16816.F32 R68, R36.reuse, R56, R68 ;  /* 0x000000382444723c */ /* 0x050ff00000001844 */
[----:B------:R-:W-:Y:S01]  /*5030*/  HMMA.16816.F32 R76, R36, R58, R76 ;  /* 0x0000003a244c723c */ /* 0x000fe2000000184c */
[----:B------:R-:W-:Y:S04]  /*5040*/  LDSM.16.M88.4 R36, [R227+0xd800] ;  /* 0x00d80000e324783b */ /* 0x000fe80000000200 */
[----:B------:R-:W-:Y:S03]  /*5050*/  LDSM.16.M88.4 R56, [R229+0x4000] ;  /* 0x00400000e538783b */ /* 0x000fe60000000200 */
[C---:B------:R-:W-:Y:S08]  /*5060*/  HMMA.16816.F32 R52, R32.reuse, R28, R52 ;  /* 0x0000001c2034723c */ /* 0x040ff00000001834 */
[C---:B------:R-:W-:Y:S01]  /*5070*/  HMMA.16816.F32 R48, R32.reuse, R30, R48 ;  /* 0x0000001e2030723c */ /* 0x040fe20000001830 */
[----:B------:R-:W4:Y:S07]  /*5080*/  LDSM.16.M88.4 R28, [R227+0xd000] ;  /* 0x00d00000e31c783b */ /* 0x000f2e0000000200 */
[C---:B------:R-:W-:Y:S08]  /*5090*/  HMMA.16816.F32 R44, R32.reuse, R60, R44 ;  /* 0x0000003c202c723c */ /* 0x040ff0000000182c */
[C---:B------:R-:W-:Y:S01]  /*50a0*/  HMMA.16816.F32 R64, R32.reuse, R62, R64 ;  /* 0x0000003e2040723c */ /* 0x040fe20000001840 */
[----:B------:R-:W-:Y:S07]  /*50b0*/  LDSM.16.M88.4 R60, [R233+0xe000] ;  /* 0x00e00000e93c783b */ /* 0x000fee0000000200 */
[C---:B---3--:R-:W-:Y:S08]  /*50c0*/  HMMA.16816.F32 R16, R32.reuse, R24, R16 ;  /* 0x000000182010723c */ /* 0x048ff00000001810 */
[C---:B------:R-:W-:Y:S01]  /*50d0*/  HMMA.16816.F32 R12, R32.reuse, R26, R12 ;  /* 0x0000001a200c723c */ /* 0x040fe2000000180c */
[----:B------:R-:W3:Y:S07]  /*50e0*/  LDSM.16.M88.4 R24, [R220+0x4800] ;  /* 0x00480000dc18783b */ /* 0x000eee0000000200 */
[C---:B------:R-:W-:Y:S08]  /*50f0*/  HMMA.16816.F32 R68, R32.reuse, R72, R68 ;  /* 0x000000482044723c */ /* 0x040ff00000001844 */
[----:B------:R-:W-:Y:S01]  /*5100*/  HMMA.16816.F32 R76, R32, R74, R76 ;  /* 0x0000004a204c723c */ /* 0x000fe2000000184c */
[----:B------:R-:W-:Y:S07]  /*5110*/  LDSM.16.M88.4 R32, [R220+0x4000] ;  /* 0x00400000dc20783b */ /* 0x000fee0000000200 */
[C---:B--2---:R-:W-:Y:S08]  /*5120*/  HMMA.16816.F32 R52, R40.reuse, R20, R52 ;  /* 0x000000142834723c */ /* 0x044ff00000001834 */
[C---:B------:R-:W-:Y:S01]  /*5130*/  HMMA.16816.F32 R48, R40.reuse, R22, R48 ;  /* 0x000000162830723c */ /* 0x040fe20000001830 */
[----:B------:R-:W2:Y:S07]  /*5140*/  LDSM.16.M88.4 R20, [R220+0x5000] ;  /* 0x00500000dc14783b */ /* 0x000eae0000000200 */
[C---:B-1----:R-:W-:Y:S08]  /*5150*/  HMMA.16816.F32 R44, R40.reuse, R8, R44 ;  /* 0x00000008282c723c */ /* 0x042ff0000000182c */
[C---:B------:R-:W-:Y:S01]  /*5160*/  HMMA.16816.F32 R64, R40.reuse, R10, R64 ;  /* 0x0000000a2840723c */ /* 0x040fe20000001840 */
[----:B------:R-:W1:Y:S07]  /*5170*/  LDSM.16.M88.4 R8, [R220+0x5800] ;  /* 0x00580000dc08783b */ /* 0x000e6e0000000200 */
[C---:B----4-:R-:W-:Y:S08]  /*5180*/  HMMA.16816.F32 R16, R40.reuse, R28, R16 ;  /* 0x0000001c2810723c */ /* 0x050ff00000001810 */
[C---:B------:R-:W-:Y:S01]  /*5190*/  HMMA.16816.F32 R12, R40.reuse, R30, R12 ;  /* 0x0000001e280c723c */ /* 0x040fe2000000180c */
[----:B------:R-:W-:Y:S07]  /*51a0*/  LDSM.16.M88.4 R28, [R233+0xe800] ;  /* 0x00e80000e91c783b */ /* 0x000fee0000000200 */
[C---:B------:R-:W-:Y:S01]  /*51b0*/  HMMA.16816.F32 R72, R40.reuse, R36, R68 ;  /* 0x000000242848723c */ /* 0x040fe20000001844 */
[----:B------:R-:W4:Y:S07]  /*51c0*/  LDSM.16.M88.4 R68, [R234+0x6000] ;  /* 0x00600000ea44783b */ /* 0x000f2e0000000200 */
[----:B------:R-:W-:Y:S01]  /*51d0*/  HMMA.16816.F32 R76, R40, R38, R76 ;  /* 0x00000026284c723c */ /* 0x000fe2000000184c */
[----:B------:R-:W5:Y:S04]  /*51e0*/  LDSM.16.M88.4 R36, [R233+0xf000] ;  /* 0x00f00000e924783b */ /* 0x000f680000000200 */
[----:B------:R-:W-:Y:S03]  /*51f0*/  LDSM.16.M88.4 R40, [R232+0x6000] ;  /* 0x00600000e828783b */ /* 0x000fe60000000200 */
[C---:B---3--:R-:W-:Y:S08]  /*5200*/  HMMA.16816.F32 R44, R56.reuse, R24, R44 ;  /* 0x00000018382c723c */ /* 0x048ff0000000182c */
[C---:B------:R-:W-:Y:S01]  /*5210*/  HMMA.16816.F32 R64, R56.reuse, R26, R64 ;  /* 0x0000001a3840723c */ /* 0x040fe20000001840 */
[----:B------:R-:W3:Y:S07]  /*5220*/  LDSM.16.M88.4 R24, [R233+0xf800] ;  /* 0x00f80000e918783b */ /* 0x000eee0000000200 */
        /* <DEDUP_REMOVED lines=9> */
[----:B------:R-:W-:Y:S03]  /*52c0*/  LDSM.16.M88.4 R56, [R230+0x6000] ;  /* 0x00600000e638783b */ /* 0x000fe60000000200 */
[C---:B----4-:R-:W-:Y:S08]  /*52d0*/  HMMA.16816.F32 R44, R68.reuse, R28, R44 ;  /* 0x0000001c442c723c */ /* 0x050ff0000000182c */
[C---:B------:R-:W-:Y:S01]  /*52e0*/  HMMA.16816.F32 R64, R68.reuse, R30, R64 ;  /* 0x0000001e4440723c */ /* 0x040fe20000001840 */
[----:B------:R-:W4:Y:S07]  /*52f0*/  LDSM.16.M88.4 R28, [R231+0x7800] ;  /* 0x00780000e71c783b */ /* 0x000f2e0000000200 */
[C---:B-----5:R-:W-:Y:S08]  /*5300*/  HMMA.16816.F32 R16, R68.reuse, R36, R16 ;  /* 0x000000244410723c */ /* 0x060ff00000001810 */
[C---:B------:R-:W-:Y:S01]  /*5310*/  HMMA.16816.F32 R12, R68.reuse, R38, R12 ;  /* 0x00000026440c723c */ /* 0x040fe2000000180c */
[----:B------:R-:W5:Y:S07]  /*5320*/  LDSM.16.M88.4 R36, [R227+0xe000] ;  /* 0x00e00000e324783b */ /* 0x000f6e0000000200 */
[C---:B------:R-:W-:Y:S08]  /*5330*/  HMMA.16816.F32 R52, R68.reuse, R60, R52 ;  /* 0x0000003c4434723c */ /* 0x040ff00000001834 */
[C---:B---3--:R-:W-:Y:S08]  /*5340*/  HMMA.16816.F32 R72, R68.reuse, R24, R72 ;  /* 0x000000184448723c */ /* 0x048ff00000001848 */
[C---:B------:R-:W-:Y:S01]  /*5350*/  HMMA.16816.F32 R76, R68.reuse, R26, R76 ;  /* 0x0000001a444c723c */ /* 0x040fe2000000184c */
[----:B------:R-:W-:Y:S07]  /*5360*/  LDSM.16.M88.4 R24, [R227+0xe800] ;  /* 0x00e80000e318783b */ /* 0x000fee0000000200 */
[----:B------:R-:W-:Y:S01]  /*5370*/  HMMA.16816.F32 R48, R68, R62, R48 ;  /* 0x0000003e4430723c */ /* 0x000fe20000001830 */
[----:B------:R-:W-:Y:S07]  /*5380*/  LDSM.16.M88.4 R60, [R229+0x6000] ;  /* 0x00600000e53c783b */ /* 0x000fee0000000200 */
[C---:B-1----:R-:W-:Y:S08]  /*5390*/  HMMA.16816.F32 R16, R40.reuse, R8, R16 ;  /* 0x000000082810723c */ /* 0x042ff00000001810 */
[C---:B------:R-:W-:Y:S01]  /*53a0*/  HMMA.16816.F32 R12, R40.reuse, R10, R12 ;  /* 0x0000000a280c723c */ /* 0x040fe2000000180c */
[----:B------:R-:W1:Y:S07]  /*53b0*/  LDSM.16.M88.4 R8, [R227+0xf800] ;  /* 0x00f80000e308783b */ /* 0x000e6e0000000200 */
[C---:B------:R-:W-:Y:S08]  /*53c0*/  HMMA.16816.F32 R44, R40.reuse, R20, R44 ;  /* 0x00000014282c723c */ /* 0x040ff0000000182c */
[C---:B------:R-:W-:Y:S01]  /*53d0*/  HMMA.16816.F32 R64, R40.reuse, R22, R64 ;  /* 0x000000162840723c */ /* 0x040fe20000001840 */
[----:B------:R-:W3:Y:S07]  /*53e0*/  LDSM.16.M88.4 R20, [R227+0xf000] ;  /* 0x00f00000e314783b */ /* 0x000eee0000000200 */
[C---:B--2---:R-:W-:Y:S08]  /*53f0*/  HMMA.16816.F32 R52, R40.reuse, R32, R52 ;  /* 0x000000202834723c */ /* 0x044ff00000001834 */
[C---:B----4-:R-:W-:Y:S08]  /*5400*/  HMMA.16816.F32 R72, R40.reuse, R28, R72 ;  /* 0x0000001c2848723c */ /* 0x050ff00000001848 */
[C---:B------:R-:W-:Y:S01]  /*5410*/  HMMA.16816.F32 R76, R40.reuse, R30, R76 ;  /* 0x0000001e284c723c */ /* 0x040fe2000000184c */
[----:B------:R-:W-:Y:S07]  /*5420*/  LDSM.16.M88.4 R28, [R220+0x6800] ;  /* 0x00680000dc1c783b */ /* 0x000fee0000000200 */
[----:B------:R-:W-:Y:S01]  /*5430*/  HMMA.16816.F32 R48, R40, R34, R48 ;  /* 0x000000222830723c */ /* 0x000fe20000001830 */
[----:B------:R-:W2:Y:S07]  /*5440*/  LDSM.16.M88.4 R32, [R220+0x6000] ;  /* 0x00600000dc20783b */ /* 0x000eae0000000200 */
[C---:B-----5:R-:W-:Y:S08]  /*5450*/  HMMA.16816.F32 R52, R56.reuse, R36, R52 ;  /* 0x000000243834723c */ /* 0x060ff00000001834 */
[C---:B-1----:R-:W-:Y:S08]  /*5460*/  HMMA.16816.F32 R72, R56.reuse, R8, R72 ;  /* 0x000000083848723c */ /* 0x042ff00000001848 */
[C---:B------:R-:W-:Y:S01]  /*5470*/  HMMA.16816.F32 R76, R56.reuse, R10, R76 ;  /* 0x0000000a384c723c */ /* 0x040fe2000000184c */
[----:B------:R-:W-:Y:S07]  /*5480*/  LDSM.16.M88.4 R8, [R220+0x7000] ;  /* 0x00700000dc08783b */ /* 0x000fee0000000200 */
[C---:B---3--:R-:W-:Y:S08]  /*5490*/  HMMA.16816.F32 R16, R56.reuse, R20, R16 ;  /* 0x000000143810723c */ /* 0x048ff00000001810 */
[----:B------:R-:W-:Y:S01]  /*54a0*/  HMMA.16816.F32 R12, R56, R22, R12 ;  /* 0x00000016380c723c */ /* 0x000fe2000000180c */
[----:B------:R-:W1:Y:S01]  /*54b0*/  LDSM.16.M88.4 R20, [R220+0x7800] ;  /* 0x00780000dc14783b */ /* 0x000e620000000200 */
[----:B------:R-:W-:-:S06]  /*54c0*/  DEPBAR.LE SB0, 0x0 ;  /* 0x000080000000791a */ /* 0x000fcc0000000000 */
[C---:B------:R-:W-:Y:S08]  /*54d0*/  HMMA.16816.F32 R48, R56.reuse, R38, R48 ;  /* 0x000000263830723c */ /* 0x040ff00000001830 */
[----:B------:R-:W-:Y:S08]  /*54e0*/  HMMA.16816.F32 R44, R56, R24, R44 ;  /* 0x00000018382c723c */ /* 0x000ff0000000182c */
[----:B--2---:R-:W-:Y:S07]  /*54f0*/  HMMA.16816.F32 R52, R60, R32, R52 ;  /* 0x000000203c34723c */ /* 0x004fee0000001834 */
[----:B------:R-:W-:Y:S01]  /*5500*/  LOP3.LUT R32, R84, 0x6, RZ, 0xc0, !PT ;  /* 0x0000000654207812 */ /* 0x000fe200078ec0ff */
[----:B------:R-:W-:Y:S03]  /*5510*/  HMMA.16816.F32 R64, R56, R26, R64 ;  /* 0x0000001a3840723c */ /* 0x000fe60000001840 */
[----:B------:R-:W-:-:S04]  /*5520*/  IADD3 R32, R32, UR10, RZ ;  /* 0x0000000a20207c10 */ /* 0x000fc8000fffe0ff */
[C---:B------:R-:W-:Y:S01]  /*5530*/  IADD3 R24, R32.reuse, 0x9, RZ ;  /* 0x0000000920187810 */ /* 0x040fe20007ffe0ff */
[C---:B------:R-:W-:Y:S01]  /*5540*/  HMMA.16816.F32 R48, R60.reuse, R34, R48 ;  /* 0x000000223c30723c */ /* 0x040fe20000001830 */
[----:B------:R-:W-:Y:S02]  /*5550*/  IADD3 R26, R32, 0x1, RZ ;  /* 0x00000001201a7810 */ /* 0x000fe40007ffe0ff */
[----:B------:R-:W-:Y:S02]  /*5560*/  ISETP.GE.AND P5, PT, R24, UR9, PT ;  /* 0x0000000918007c0c */ /* 0x000fe4000bfa6270 */
[C---:B------:R-:W-:Y:S02]  /*5570*/  IADD3 R25, R32.reuse, 0x8, RZ ;  /* 0x0000000820197810 */ /* 0x040fe40007ffe0ff */
[C---:B------:R-:W-:Y:S01]  /*5580*/  IADD3 R24, R32.reuse, 0x18, RZ ;  /* 0x0000001820187810 */ /* 0x040fe20007ffe0ff */
[----:B------:R-:W-:Y:S01]  /*5590*/  HMMA.16816.F32 R44, R60, R28, R44 ;  /* 0x0000001c3c2c723c */ /* 0x000fe2000000182c */
[----:B------:R-:W-:-:S02]  /*55a0*/  IADD3 R2, R32, 0x10, RZ ;  /* 0x0000001020027810 */ /* 0x000fc40007ffe0ff */
[----:B------:R-:W-:Y:S02]  /*55b0*/  ISETP.GE.AND P0, PT, R26, UR9, PT ;  /* 0x000000091a007c0c */ /* 0x000fe4000bf06270 */
[----:B------:R-:W-:Y:S02]  /*55c0*/  ISETP.GE.AND P6, PT, R25, UR9, PT ;  /* 0x0000000919007c0c */ /* 0x000fe4000bfc6270 */
[----:B------:R-:W-:Y:S01]  /*55d0*/  ISETP.GE.AND P2, PT, R24, UR9, PT ;  /* 0x0000000918007c0c */ /* 0x000fe2000bf46270 */
[----:B-1----:R-:W-:Y:S01]  /*55e0*/  HMMA.16816.F32 R76, R60, R22, R76 ;  /* 0x000000163c4c723c */ /* 0x002fe2000000184c */
[----:B------:R-:W-:Y:S02]  /*55f0*/  ISETP.GE.AND P4, PT, R2, UR9, PT ;  /* 0x0000000902007c0c */ /* 0x000fe4000bf86270 */
[C---:B------:R-:W-:Y:S02]  /*5600*/  IADD3 R2, R32.reuse, 0x11, RZ ;  /* 0x0000001120027810 */ /* 0x040fe40007ffe0ff */
[----:B------:R-:W-:-:S02]  /*5610*/  ISETP.GE.AND P1, PT, R32, UR9, PT ;  /* 0x0000000920007c0c */ /* 0x000fc4000bf26270 */
[----:B------:R-:W-:Y:S01]  /*5620*/  ISETP.GE.AND P3, PT, R2, UR9, PT ;  /* 0x0000000902007c0c */ /* 0x000fe2000bf66270 */
[C---:B------:R-:W-:Y:S01]  /*5630*/  HMMA.16816.F32 R24, R60.reuse, R8, R16 ;  /* 0x000000083c18723c */ /* 0x040fe20000001810 */
[----:B------:R-:W-:Y:S02]  /*5640*/  IADD3 R2, R32, 0x19, RZ ;  /* 0x0000001920027810 */ /* 0x000fe40007ffe0ff */
[----:B------:R-:W-:Y:S02]  /*5650*/  FSEL R54, R54, -INF , !P1 ;  /* 0xff80000036367808 */ /* 0x000fe40004800000 */
[----:B------:R-:W-:Y:S02]  /*5660*/  FSEL R33, R52, -INF , !P1 ;  /* 0xff80000034217808 */ /* 0x000fe40004800000 */
[----:B------:R-:W-:Y:S01]  /*5670*/  IADD3 R8, R32, 0x20, RZ ;  /* 0x0000002020087810 */ /* 0x000fe20007ffe0ff */
[----:B------:R-:W-:Y:S01]  /*5680*/  HMMA.16816.F32 R64, R60, R30, R64 ;  /* 0x0000001e3c40723c */ /* 0x000fe20000001840 */
[----:B------:R-:W-:-:S02]  /*5690*/  ISETP.GE.AND P1, PT, R2, UR9, PT ;  /* 0x0000000902007c0c */ /* 0x000fc4000bf26270 */
[----:B------:R-:W-:Y:S02]  /*56a0*/  FSEL R55, R55, -INF , !P0 ;  /* 0xff80000037377808 */ /* 0x000fe40004000000 */
[----:B------:R-:W-:Y:S02]  /*56b0*/  FSEL R53, R53, -INF , !P0 ;  /* 0xff80000035357808 */ /* 0x000fe40004000000 */
[----:B------:R-:W-:Y:S01]  /*56c0*/  IADD3 R2, R32, 0x21, RZ ;  /* 0x0000002120027810 */ /* 0x000fe20007ffe0ff */
[----:B------:R-:W-:Y:S01]  /*56d0*/  HMMA.16816.F32 R28, R60, R10, R12 ;  /* 0x0000000a3c1c723c */ /* 0x000fe2000000180c */
[----:B------:R-:W-:Y:S02]  /*56e0*/  ISETP.GE.AND P0, PT, R8, UR9, PT ;  /* 0x0000000908007c0c */ /* 0x000fe4000bf06270 */
[----:B------:R-:W-:Y:S02]  /*56f0*/  IADD3 R8, R32, 0x28, RZ ;  /* 0x0000002820087810 */ /* 0x000fe40007ffe0ff */
[----:B------:R-:W-:-:S02]  /*5700*/  FSEL R50, R50, -INF , !P6 ;  /* 0xff80000032327808 */ /* 0x000fc40007000000 */
[----:B------:R-:W-:Y:S01]  /*5710*/  FSEL R17, R48, -INF , !P6 ;  /* 0xff80000030117808 */ /* 0x000fe20007000000 */
[----:B------:R-:W-:Y:S01]  /*5720*/  HMMA.16816.F32 R72, R60, R20, R72 ;  /* 0x000000143c48723c */ /* 0x000fe20000001848 */
[----:B------:R-:W-:Y:S02]  /*5730*/  ISETP.GE.AND P6, PT, R2, UR9, PT ;  /* 0x0000000902007c0c */ /* 0x000fe4000bfc6270 */
[C---:B------:R-:W-:Y:S02]  /*5740*/  IADD3 R9, R32.reuse, 0x29, RZ ;  /* 0x0000002920097810 */ /* 0x040fe40007ffe0ff */
[----:B------:R-:W-:Y:S02]  /*5750*/  IADD3 R10, R32, 0x30, RZ ;  /* 0x00000030200a7810 */ /* 0x000fe40007ffe0ff */
[----:B------:R-:W-:Y:S02]  /*5760*/  FSEL R2, R51, -INF , !P5 ;  /* 0xff80000033027808 */ /* 0x000fe40006800000 */
[----:B------:R-:W-:-:S02]  /*5770*/  FSEL R49, R49, -INF , !P5 ;  /* 0xff80000031317808 */ /* 0x000fc40006800000 */
[----:B------:R-:W-:Y:S02]  /*5780*/  ISETP.GE.AND P5, PT, R8, UR9, PT ;  /* 0x0000000908007c0c */ /* 0x000fe4000bfa6270 */
[----:B------:R-:W-:Y:S02]  /*5790*/  FSEL R8, R46, -INF , !P4 ;  /* 0xff8000002e087808 */ /* 0x000fe40006000000 */
[----:B------:R-:W-:Y:S02]  /*57a0*/  FSEL R15, R44, -INF , !P4 ;  /* 0xff8000002c0f7808 */ /* 0x000fe40006000000 */
[----:B------:R-:W-:Y:S02]  /*57b0*/  FSEL R16, R47, -INF , !P3 ;  /* 0xff8000002f107808 */ /* 0x000fe40005800000 */
[----:B------:R-:W-:Y:S02]  /*57c0*/  FSEL R13, R45, -INF , !P3 ;  /* 0xff8000002d0d7808 */ /* 0x000fe40005800000 */
[----:B------:R-:W-:-:S02]  /*57d0*/  ISETP.GE.AND P4, PT, R9, UR9, PT ;  /* 0x0000000909007c0c */ /* 0x000fc4000bf86270 */
[----:B------:R-:W-:Y:S02]  /*57e0*/  ISETP.GE.AND P3, PT, R10, UR9, PT ;  /* 0x000000090a007c0c */ /* 0x000fe4000bf66270 */
[C---:B------:R-:W-:Y:S02]  /*57f0*/  IADD3 R9, R32.reuse, 0x31, RZ ;  /* 0x0000003120097810 */ /* 0x040fe40007ffe0ff */
        /* <DEDUP_REMOVED lines=8> */
[----:B------:R-:W-:Y:S02]  /*5880*/  PLOP3.LUT P0, PT, PT, PT, UP0, 0x80, 0x0 ;  /* 0x000000000000781c */ /* 0x000fe40003f0f008 */
[----:B------:R-:W-:-:S02]  /*5890*/  FSEL R11, R64, -INF , !P2 ;  /* 0xff800000400b7808 */ /* 0x000fc40005000000 */
[----:B------:R-:W-:Y:S02]  /*58a0*/  ISETP.GE.AND P2, PT, R9, UR9, PT ;  /* 0x0000000909007c0c */ /* 0x000fe4000bf46270 */
[----:B------:R-:W-:Y:S02]  /*58b0*/  FSEL R14, R67, -INF , !P1 ;  /* 0xff800000430e7808 */ /* 0x000fe40004800000 */
[----:B------:R-:W-:Y:S02]  /*58c0*/  FSEL R9, R65, -INF , !P1 ;  /* 0xff80000041097808 */ /* 0x000fe40004800000 */
[----:B------:R-:W-:Y:S02]  /*58d0*/  ISETP.GE.AND P1, PT, R10, UR9, PT ;  /* 0x000000090a007c0c */ /* 0x000fe4000bf26270 */
        /* <DEDUP_REMOVED lines=20> */
[----:B------:R-:W-:Y:S01]  /*5a20*/  IMAD.U32 R10, RZ, RZ, UR11 ;  /* 0x0000000bff0a7e24 */ /* 0x000fe2000f8e00ff */
[----:B------:R-:W-:-:S04]  /*5a30*/  IABS R18, R18 ;  /* 0x0000001200127213 */ /* 0x000fc80000000000 */
[----:B------:R-:W-:Y:S01]  /*5a40*/  IABS R10, R10 ;  /* 0x0000000a000a7213 */ /* 0x000fe20000000000 */
        /* <DEDUP_REMOVED lines=43> */
[----:B------:R-:W2:Y:S04]  /*5d00*/  LDG.E R18, [R22.64] ;  /* 0x0000001e16127981 */ /* 0x000ea8000c1e1900 */
[----:B------:R1:W2:Y:S01]  /*5d10*/  LDG.E R21, [R20.64] ;  /* 0x0000001e14157981 */ /* 0x0002a2000c1e1900 */
[----:B------:R-:W-:Y:S02]  /*5d20*/  UIADD3 UR13, UR13, -UR5, URZ ;  /* 0x800000050d0d7290 */ /* 0x000fe4000fffe03f */
[----:B------:R-:W-:Y:S02]  /*5d30*/  UMOV UR7, 0x40 ;  /* 0x0000004000077882 */ /* 0x000fe40000000000 */
[----:B------:R-:W-:-:S03]  /*5d40*/  UIMAD UR7, UR13, UR4, -UR7 ;  /* 0x000000040d0772a4 */ /* 0x000fc6000f8e0a07 */
[----:B------:R-:W-:Y:S02]  /*5d50*/  ULDC.64 UR4, c[0x0][0x198] ;  /* 0x0000660000047ab9 */ /* 0x000fe40000000a00 */
[----:B------:R-:W-:Y:S02]  /*5d60*/  USHF.R.S32.HI UR6, URZ, 0x1f, UR7 ;  /* 0x0000001f3f067899 */ /* 0x000fe40008011407 */
[----:B------:R-:W-:Y:S02]  /*5d70*/  UIMAD.WIDE.U32 UR8, UR7, UR4, URZ ;  /* 0x00000004070872a5 */ /* 0x000fe4000f8e003f */
[----:B------:R-:W-:-:S04]  /*5d80*/  UIMAD UR6, UR6, UR4, URZ ;  /* 0x00000004060672a4 */ /* 0x000fc8000f8e023f */
[----:B------:R-:W-:-:S04]  /*5d90*/  UIMAD UR5, UR7, UR5, UR6 ;  /* 0x00000005070572a4 */ /* 0x000fc8000f8e0206 */
[----:B------:R-:W-:Y:S01]  /*5da0*/  UIADD3 UR5, UR9, UR5, URZ ;  /* 0x0000000509057290 */ /* 0x000fe2000fffe03f */
[----:B-1----:R-:W-:Y:S01]  /*5db0*/  IMAD.U32 R20, RZ, RZ, UR8 ;  /* 0x00000008ff147e24 */ /* 0x002fe2000f8e00ff */
[----:B--2---:R-:W-:Y:S02]  /*5dc0*/  IADD3 R18, -R18, R21, RZ ;  /* 0x0000001512127210 */ /* 0x004fe40007ffe1ff */
[----:B------:R-:W-:Y:S02]  /*5dd0*/  MOV R21, UR9 ;  /* 0x0000000900157c02 */ /* 0x000fe40008000f00 */
[----:B------:R-:W-:Y:S01]  /*5de0*/  IMAD.U32 R21, RZ, RZ, UR5 ;  /* 0x00000005ff157e24 */ /* 0x000fe2000f8e00ff */
[----:B------:R-:W-:-:S05]  /*5df0*/  SHF.R.S32.HI R19, RZ, 0x1f, R18 ;  /* 0x0000001fff137819 */ /* 0x000fca0000011412 */
[----:B------:R-:W-:-:S04]  /*5e00*/  IMAD R19, R19, c[0x0][0x180], RZ ;  /* 0x0000600013137a24 */ /* 0x000fc800078e02ff */
[C---:B------:R-:W-:Y:S02]  /*5e10*/  IMAD R10, R18.reuse, c[0x0][0x184], R19 ;  /* 0x00006100120a7a24 */ /* 0x040fe400078e0213 */
[----:B------:R-:W-:-:S05]  /*5e20*/  IMAD.WIDE.U32 R18, R18, c[0x0][0x180], R20 ;  /* 0x0000600012127a25 */ /* 0x000fca00078e0014 */
[----:B------:R-:W-:Y:S02]  /*5e30*/  IADD3 R10, R19, R10, RZ ;  /* 0x0000000a130a7210 */ /* 0x000fe40007ffe0ff */
[----:B------:R-:W-:Y:S01]  /*5e40*/  MOV R19, R18 ;  /* 0x0000001200137202 */ /* 0x000fe20000000f00 */
[----:B------:R-:W-:Y:S05]  /*5e50*/  BRA `(.L_x_1490) ;  /* 0x0000004000007947 */ /* 0x000fea0003800000 */
.L_x_1489:
[----:B------:R-:W-:-:S04]  /*5e60*/  ULEA UR4, -UR4, URZ, 0x6 ;  /* 0x0000003f04047291 */ /* 0x000fc8000f8e313f */
[----:B------:R-:W-:Y:S02]  /*5e70*/  USHF.R.S32.HI UR5, URZ, 0x1f, UR4 ;  /* 0x0000001f3f057899 */ /* 0x000fe40008011404 */
[----:B------:R-:W-:-:S04]  /*5e80*/  MOV R19, UR4 ;  /* 0x0000000400137c02 */ /* 0x000fc80008000f00 */
[----:B------:R-:W-:Y:S02]  /*5e90*/  MOV R10, UR5 ;  /* 0x00000005000a7c02 */ /* 0x000fe40008000f00 */
.L_x_1490:
[----:B------:R-:W-:Y:S01]  /*5ea0*/  ISETP.GE.AND P6, PT, R236, c[0x0][0x220], PT ;  /* 0x00008800ec007a0c */ /* 0x000fe20003fc6270 */
[----:B------:R-:W-:Y:S01]  /*5eb0*/  BSSY B0, `(.L_x_1491) ;  /* 0x000009b000007945 */ /* 0x000fe20003800000 */
[----:B------:R-:W-:Y:S02]  /*5ec0*/  ISETP.GE.AND P5, PT, R6, c[0x0][0x220], PT ;  /* 0x0000880006007a0c */ /* 0x000fe40003fa6270 */
[----:B------:R-:W-:Y:S02]  /*5ed0*/  ISETP.GE.AND P4, PT, R4, c[0x0][0x220], PT ;  /* 0x0000880004007a0c */ /* 0x000fe40003f86270 */
[----:B------:R-:W-:-:S07]  /*5ee0*/  ISETP.GE.AND P3, PT, R3, c[0x0][0x220], PT ;  /* 0x0000880003007a0c */ /* 0x000fce0003f66270 */
[CC--:B------:R-:W-:Y:S01]  /*5ef0*/  @!P6 IADD3 R6, P1, R19.reuse, R166.reuse, RZ ;  /* 0x000000a61306e210 */ /* 0x0c0fe20007f3e0ff */
[----:B------:R1:W-:Y:S03]  /*5f00*/  @P6 STS.128 [R235+0x8000], RZ ;  /* 0x008000ffeb006388 */ /* 0x0003e60000000c00 */
[----:B------:R-:W-:Y:S01]  /*5f10*/  @!P6 LEA R46, P2, R6, c[0x0][0x168], 0x1 ;  /* 0x00005a00062eea11 */ /* 0x000fe200078408ff */
[----:B------:R-:W-:Y:S01]  /*5f20*/  @!P6 IMAD.X R3, R10, 0x1, R165, P1 ;  /* 0x000000010a03e824 */ /* 0x000fe200008e06a5 */
[----:B------:R-:W-:-:S04]  /*5f30*/  @!P5 IADD3 R4, P1, R19, R166, RZ ;  /* 0x000000a61304d210 */ /* 0x000fc80007f3e0ff */
[----:B------:R-:W-:Y:S01]  /*5f40*/  @!P6 LEA.HI.X R47, R6, c[0x0][0x16c], R3, 0x1, P2 ;  /* 0x00005b00062fea11 */ /* 0x000fe200010f0c03 */
[----:B------:R-:W-:Y:S01]  /*5f50*/  @!P5 IMAD.X R3, R10, 0x1, R165, P1 ;  /* 0x000000010a03d824 */ /* 0x000fe200008e06a5 */
[C---:B------:R-:W-:Y:S02]  /*5f60*/  @!P5 LEA R40, P2, R4.reuse, c[0x0][0x168], 0x1 ;  /* 0x00005a000428da11 */ /* 0x040fe400078408ff */
[CC--:B------:R-:W-:Y:S01]  /*5f70*/  @!P4 IADD3 R6, P1, R19.reuse, R166.reuse, RZ ;  /* 0x000000a61306c210 */ /* 0x0c0fe20007f3e0ff */
[----:B------:R-:W-:Y:S01]  /*5f80*/  @!PT LDS RZ, [RZ] ;  /* 0x00000000fffff984 */ /* 0x000fe20000000800 */
[----:B------:R-:W-:Y:S01]  /*5f90*/  @!PT LDS RZ, [RZ] ;  /* 0x00000000fffff984 */ /* 0x000fe20000000800 */
[----:B------:R-:W-:Y:S01]  /*5fa0*/  @!PT LDS RZ, [RZ] ;  /* 0x00000000fffff984 */ /* 0x000fe20000000800 */
[----:B------:R1:W-:Y:S01]  /*5fb0*/  @!P6 LDGSTS.E.BYPASS.LTC128B.128 [R235+0x8000], [R46.64] ;  /* 0x080000002eebefae */ /* 0x0003e2000b901d5e */
[----:B------:R-:W-:Y:S02]  /*5fc0*/  @!P5 LEA.HI.X R41, R4, c[0x0][0x16c], R3, 0x1, P2 ;  /* 0x00005b000429da11 */ /* 0x000fe400010f0c03 */
[----:B------:R-:W-:Y:S01]  /*5fd0*/  @!P4 LEA R38, P2, R6, c[0x0][0x168], 0x1 ;  /* 0x00005a000626ca11 */ /* 0x000fe200078408ff */
[----:B------:R-:W-:Y:S01]  /*5fe0*/  @!P4 IMAD.X R3, R10, 0x1, R165, P1 ;  /* 0x000000010a03c824 */ /* 0x000fe200008e06a5 */
[C---:B------:R-:W-:Y:S01]  /*5ff0*/  @!P3 IADD3 R4, P1, R19.reuse, R166, RZ ;  /* 0x000000a61304b210 */ /* 0x040fe20007f3e0ff */
        /* <DEDUP_REMOVED lines=12> */
[CC--:B------:R-:W-:Y:S01]  /*60c0*/  @!P6 IADD3 R18, P1, R23.reuse, R166.reuse, RZ ;  /* 0x000000a61712e210 */ /* 0x0c0fe20007f3e0ff */
[----:B------:R-:W-:Y:S01]  /*60d0*/  @!PT LDS RZ, [RZ] ;  /* 0x00000000fffff984 */ /* 0x000fe20000000800 */
[----:B------:R-:W-:Y:S01]  /*60e0*/  @!PT LDS RZ, [RZ] ;  /* 0x00000000fffff984 */ /* 0x000fe20000000800 */
[----:B------:R-:W-:Y:S01]  /*60f0*/  @!PT LDS RZ, [RZ] ;  /* 0x00000000fffff984 */ /* 0x000fe20000000800 */
[----:B------:R1:W-:Y:S03]  /*6100*/  @!P4 LDGSTS.E.BYPASS.LTC128B.128 [R235+0xc000], [R38.64+0x100] ;  /* 0x0c00010026ebcfae */ /* 0x0003e6000b901d5e */
[----:B------:R-:W-:Y:S01]  /*6110*/  @!P6 LEA R44, P2, R18, c[0x0][0x168], 0x1 ;  /* 0x00005a00122cea11 */ /* 0x000fe200078408ff */
[----:B------:R-:W-:Y:S01]  /*6120*/  @!P6 IMAD.X R3, R6, 0x1, R165, P1 ;  /* 0x000000010603e824 */ /* 0x000fe200008e06a5 */
[CC--:B------:R-:W-:Y:S01]  /*6130*/  @!P5 IADD3 R4, P1, R23.reuse, R166.reuse, RZ ;  /* 0x000000a61704d210 */ /* 0x0c0fe20007f3e0ff */
        /* <DEDUP_REMOVED lines=12> */
[----:B------:R-:W-:Y:S01]  /*6200*/  @!P4 IMAD.X R3, R6, 0x1, R165, P1 ;  /* 0x000000010603c824 */ /* 0x000fe200008e06a5 */
[C---:B------:R-:W-:Y:S01]  /*6210*/  @!P3 IADD3 R4, P1, R23.reuse, R166, RZ ;  /* 0x000000a61704b210 */ /* 0x040fe20007f3e0ff */
        /* <DEDUP_REMOVED lines=15> */
[CC--:B------:R-:W-:Y:S01]  /*6310*/  @!P6 IADD3 R18, P1, R23.reuse, R166.reuse, RZ ;  /* 0x000000a61712e210 */ /* 0x0c0fe20007f3e0ff */
[----:B------:R1:W-:Y:S03]  /*6320*/  @P4 STS.128 [R235+0xc800], RZ ;  /* 0x00c800ffeb004388 */ /* 0x0003e60000000c00 */
[----:B------:R-:W-:Y:S01]  /*6330*/  @!P6 LEA R42, P2, R18, c[0x0][0x168], 0x1 ;  /* 0x00005a00122aea11 */ /* 0x000fe200078408ff */
[----:B------:R-:W-:Y:S01]  /*6340*/  @!P6 IMAD.X R3, R6, 0x1, R165, P1 ;  /* 0x000000010603e824 */ /* 0x000fe200008e06a5 */
[CC--:B------:R-:W-:Y:S01]  /*6350*/  @!P5 IADD3 R4, P1, R23.reuse, R166.reuse, RZ ;  /* 0x000000a61704d210 */ /* 0x0c0fe20007f3e0ff */
[----:B------:R-:W-:Y:S01]  /*6360*/  @!PT LDS RZ, [RZ] ;  /* 0x00000000fffff984 */ /* 0x000fe20000000800 */
[----:B------:R-:W-:Y:S01]  /*6370*/  @!PT LDS RZ, [RZ] ;  /* 0x00000000fffff984 */ /* 0x000fe20000000800 */
[----:B------:R-:W-:Y:S01]  /*6380*/  @!PT LDS RZ, [RZ] ;  /* 0x00000000fffff984 */ /* 0x000fe20000000800 */
[----:B------:R1:W-:Y:S03]  /*6390*/  @!P4 LDGSTS.E.BYPASS.LTC128B.128 [R235+0xc800], [R28.64+0x100] ;  /* 0x0c8001001cebcfae */ /* 0x0003e6000b901d5e */
[----:B------:R-:W-:Y:S01]  /*63a0*/  @!P6 LEA.HI.X R43, R18, c[0x0][0x16c], R3, 0x1, P2 ;  /* 0x00005b00122bea11 */ /* 0x000fe200010f0c03 */
[----:B------:R-:W-:Y:S01]  /*63b0*/  @!P5 IMAD.X R3, R6, 0x1, R165, P1 ;  /* 0x000000010603d824 */ /* 0x000fe200008e06a5 */
[----:B------:R-:W-:Y:S01]  /*63c0*/  @!P5 LEA R24, P2, R4, c[0x0][0x168], 0x1 ;  /* 0x00005a000418da11 */ /* 0x000fe200078408ff */
[----:B------:R1:W-:Y:S01]  /*63d0*/  @P3 STS.128 [R235+0xe800], RZ ;  /* 0x00e800ffeb003388 */ /* 0x0003e20000000c00 */
[----:B------:R-:W-:-:S02]  /*63e0*/  @!P4 IADD3 R21, P1, R23, R166, RZ ;  /* 0x000000a61715c210 */ /* 0x000fc40007f3e0ff */
[----:B------:R-:W-:Y:S01]  /*63f0*/  @!P5 LEA.HI.X R25, R4, c[0x0][0x16c], R3, 0x1, P2 ;  /* 0x00005b000419da11 */ /* 0x000fe200010f0c03 */
[----:B------:R-:W-:Y:S01]  /*6400*/  @!PT LDS RZ, [RZ] ;  /* 0x00000000fffff984 */ /* 0x000fe20000000800 */
[----:B------:R-:W-:Y:S01]  /*6410*/  @!PT LDS RZ, [RZ] ;  /* 0x00000000fffff984 */ /* 0x000fe20000000800 */
[----:B------:R-:W-:Y:S01]  /*6420*/  @!PT LDS RZ, [RZ] ;  /* 0x00000000fffff984 */ /* 0x000fe20000000800 */
[----:B------:R1:W-:Y:S01]  /*6430*/  @!P3 LDGSTS.E.BYPASS.LTC128B.128 [R235+0xe800], [R26.64+0x180] ;  /* 0x0e8001801aebbfae */ /* 0x0003e2000b901d5e */
        /* <DEDUP_REMOVED lines=10> */
[----:B------:R1:W-:Y:S01]  /*64e0*/  @!P6 LDGSTS.E.BYPASS.LTC128B.128 [R235+0x9000], [R42.64] ;  /* 0x090000002aebefae */ /* 0x0003e2000b901d5e */
        /* <DEDUP_REMOVED lines=55> */
.L_x_1492:
[----:B------:R-:W-:Y:S05]  /*6860*/  BSYNC B0 ;  /* 0x0000000000007941 */ /* 0x000fea0003800000 */
.L_x_1491:
[----:B------:R-:W0:Y:S01]  /*6870*/  LDGDEPBAR ;  /* 0x00000000000079af */ /* 0x000e220000000000 */
[----:B------:R-:W-:-:S04]  /*6880*/  IADD3 R166, P1, R19, R166, RZ ;  /* 0x000000a613a67210 */ /* 0x000fc80007f3e0ff */
[----:B------:R-:W-:Y:S02]  /*6890*/  IADD3.X R165, R10, R165, RZ, P1, !PT ;  /* 0x000000a50aa57210 */ /* 0x000fe40000ffe4ff */
.L_x_1488:
[----:B------:R-:W-:Y:S02]  /*68a0*/  FMNMX.FTZ R6, R33, R53, !PT ;  /* 0x0000003521067209 */ /* 0x000fe40007810000 */
[----:B-1----:R-:W-:Y:S02]  /*68b0*/  FMNMX.FTZ R21, R54, R55, !PT ;  /* 0x0000003736157209 */ /* 0x002fe40007810000 */
        /* <DEDUP_REMOVED lines=29> */
[----:B------:R-:W1:Y:S03]  /*6a90*/  SHFL.BFLY PT, R19, R6, 0x2, 0x1f ;  /* 0x0c401f0006137f89 */ /* 0x000e6600000e0000 */
[-C--:B------:R-:W-:Y:S01]  /*6aa0*/  LEA R226, R7, R228.reuse, 0x1 ;  /* 0x000000e407e27211 */ /* 0x080fe200078e08ff */
[----:B------:R-:W2:Y:S01]  /*6ab0*/  SHFL.BFLY PT, R4, R21, 0x2, 0x1f ;  /* 0x0c401f0015047f89 */ /* 0x000ea200000e0000 */
[C---:B------:R-:W-:Y:S02]  /*6ac0*/  LEA R225, R5.reuse, R228, 0x1 ;  /* 0x000000e405e17211 */ /* 0x040fe400078e08ff */
[----:B------:R-:W-:Y:S01]  /*6ad0*/  LEA R224, R5, R226, 0x1 ;  /* 0x000000e205e07211 */ /* 0x000fe200078e08ff */
[----:B------:R-:W-:Y:S04]  /*6ae0*/  LDSM.16.MT88.4 R36, [R228+0x10000] ;  /* 0x01000000e424783b */ /* 0x000fe80000004200 */
[----:B------:R-:W-:Y:S04]  /*6af0*/  LDSM.16.MT88.4 R44, [R226+0x10000] ;  /* 0x01000000e22c783b */ /* 0x000fe80000004200 */
[----:B------:R-:W-:Y:S04]  /*6b00*/  LDSM.16.MT88.4 R60, [R224+0x10000] ;  /* 0x01000000e03c783b */ /* 0x000fe80000004200 */
[----:B------:R-:W-:Y:S01]  /*6b10*/  LDSM.16.MT88.4 R68, [R228+0x12000] ;  /* 0x01200000e444783b */ /* 0x000fe20000004200 */
[----:B-1----:R-:W-:-:S03]  /*6b20*/  FMNMX.FTZ R19, R6, R19, !PT ;  /* 0x0000001306137209 */ /* 0x002fc60007810000 */
[----:B------:R-:W-:Y:S01]  /*6b30*/  LDSM.16.MT88.4 R76, [R226+0x12000] ;  /* 0x01200000e24c783b */ /* 0x000fe20000004200 */
[----:B--2---:R-:W-:-:S03]  /*6b40*/  FMNMX.FTZ R4, R21, R4, !PT ;  /* 0x0000000415047209 */ /* 0x004fc60007810000 */
        /* <DEDUP_REMOVED lines=8> */
[----:B--2---:R-:W-:Y:S01]  /*6bd0*/  FMNMX.FTZ R3, R4, R3, !PT ;  /* 0x0000000304037209 */ /* 0x004fe20007810000 */
[C---:B------:R-:W-:Y:S01]  /*6be0*/  FMUL.FTZ R204, R164.reuse, c[0x0][0x23c] ;  /* 0x00008f00a4cc7a20 */ /* 0x040fe20000410000 */
[----:B------:R-:W-:Y:S01]  /*6bf0*/  FSETP.NEU.FTZ.AND P1, PT, R164, -INF , PT ;  /* 0xff800000a400780b */ /* 0x000fe20003f3d000 */
[----:B------:R-:W-:Y:S02]  /*6c00*/  LDSM.16.MT88.4 R124, [R224+0x14000] ;  /* 0x01400000e07c783b */ /* 0x000fe40000004200 */
[C---:B------:R-:W-:Y:S01]  /*6c10*/  FMUL.FTZ R197, R3.reuse, c[0x0][0x23c] ;  /* 0x00008f0003c57a20 */ /* 0x040fe20000410000 */
[----:B------:R-:W-:Y:S01]  /*6c20*/  FSEL R204, R204, RZ, P1 ;  /* 0x000000ffcccc7208 */ /* 0x000fe20000800000 */
[----:B------:R-:W-:Y:S01]  /*6c30*/  LDSM.16.MT88.4 R132, [R228+0x16000] ;  /* 0x01600000e484783b */ /* 0x000fe20000004200 */
[----:B------:R-:W-:-:S03]  /*6c40*/  FSETP.NEU.FTZ.AND P1, PT, R3, -INF , PT ;  /* 0xff8000000300780b */ /* 0x000fc60003f3d000 */
[--C-:B------:R-:W-:Y:S01]  /*6c50*/  FFMA.FTZ R185, R33, c[0x0][0x23c], -R204.reuse ;  /* 0x00008f0021b97a23 */ /* 0x100fe200000108cc */
[----:B------:R-:W-:Y:S01]  /*6c60*/  FSEL R197, R197, RZ, P1 ;  /* 0x000000ffc5c57208 */ /* 0x000fe20000800000 */
[--C-:B------:R-:W-:Y:S01]  /*6c70*/  FFMA.FTZ R184, R53, c[0x0][0x23c], -R204.reuse ;  /* 0x00008f0035b87a23 */ /* 0x100fe200000108cc */
[----:B------:R-:W-:Y:S01]  /*6c80*/  LDSM.16.MT88.4 R156, [R226+0x16000] ;  /* 0x01600000e29c783b */ /* 0x000fe20000004200 */
[--C-:B------:R-:W-:Y:S01]  /*6c90*/  FFMA.FTZ R182, R17, c[0x0][0x23c], -R204.reuse ;  /* 0x00008f0011b67a23 */ /* 0x100fe200000108cc */
[----:B------:R-:W-:Y:S01]  /*6ca0*/  LEA R240, P1, R166, c[0x0][0x168], 0x1 ;  /* 0x00005a00a6f07a11 */ /* 0x000fe200078208ff */
[--C-:B------:R-:W-:Y:S01]  /*6cb0*/  FFMA.FTZ R179, R49, c[0x0][0x23c], -R204.reuse ;  /* 0x00008f0031b37a23 */ /* 0x100fe200000108cc */
[----:B------:R-:W-:Y:S01]  /*6cc0*/  LDSM.16.MT88.4 R144, [R225+0x16000] ;  /* 0x01600000e190783b */ /* 0x000fe20000004200 */
[--C-:B------:R-:W-:Y:S01]  /*6cd0*/  FFMA.FTZ R189, R54, c[0x0][0x23c], -R197.reuse ;  /* 0x00008f0036bd7a23 */ /* 0x100fe200000108c5 */
[----:B------:R-:W-:Y:S01]  /*6ce0*/  MUFU.EX2 R185, R185 ;  /* 0x000000b900b97308 */ /* 0x000fe20000000800 */
[--C-:B------:R-:W-:Y:S01]  /*6cf0*/  FFMA.FTZ R186, R55, c[0x0][0x23c], -R197.reuse ;  /* 0x00008f0037ba7a23 */ /* 0x100fe200000108c5 */
[----:B------:R-:W-:Y:S01]  /*6d00*/  LDSM.16.MT88.4 R4, [R224+0x16000] ;  /* 0x01600000e004783b */ /* 0x000fe20000004200 */
[----:B------:R-:W-:Y:S01]  /*6d10*/  FFMA.FTZ R187, R50, c[0x0][0x23c], -R197 ;  /* 0x00008f0032bb7a23 */ /* 0x000fe200000108c5 */
[----:B------:R-:W-:Y:S01]  /*6d20*/  LEA.HI.X R239, R166, c[0x0][0x16c], R165, 0x1, P1 ;  /* 0x00005b00a6ef7a11 */ /* 0x000fe200008f0ca5 */
[--C-:B------:R-:W-:Y:S01]  /*6d30*/  FFMA.FTZ R180, R2, c[0x0][0x23c], -R197.reuse ;  /* 0x00008f0002b47a23 */ /* 0x100fe200000108c5 */
[----:B------:R-:W1:Y:S01]  /*6d40*/  LDSM.16.MT88.4 R52, [R225+0x10000] ;  /* 0x01000000e134783b */ /* 0x000e620000004200 */
[--C-:B------:R-:W-:Y:S01]  /*6d50*/  FFMA.FTZ R177, R11, c[0x0][0x23c], -R204.reuse ;  /* 0x00008f000bb17a23 */ /* 0x100fe200000108cc */
[----:B------:R-:W2:Y:S01]  /*6d60*/  MUFU.EX2 R184, R184 ;  /* 0x000000b800b87308 */ /* 0x000ea20000000800 */
[----:B------:R-:W-:Y:S01]  /*6d70*/  FFMA.FTZ R2, R9, c[0x0][0x23c], -R204 ;  /* 0x00008f0009027a23 */ /* 0x000fe200000108cc */
[----:B------:R-:W-:Y:S01]  /*6d80*/  LDSM.16.MT88.4 R20, [R224+0x10800] ;  /* 0x01080000e014783b */ /* 0x000fe20000004200 */
[----:B------:R-:W-:-:S02]  /*6d90*/  FFMA.FTZ R181, R8, c[0x0][0x23c], -R197 ;  /* 0x00008f0008b57a23 */ /* 0x000fc400000108c5 */
[--C-:B------:R-:W-:Y:S01]  /*6da0*/  FFMA.FTZ R176, R16, c[0x0][0x23c], -R197.reuse ;  /* 0x00008f0010b07a23 */ /* 0x100fe200000108c5 */
[----:B------:R-:W3:Y:S01]  /*6db0*/  LDSM.16.MT88.4 R8, [R228+0x10800] ;  /* 0x01080000e408783b */ /* 0x000ee20000004200 */
[--C-:B------:R-:W-:Y:S01]  /*6dc0*/  FFMA.FTZ R183, R15, c[0x0][0x23c], -R204.reuse ;  /* 0x00008f000fb77a23 */ /* 0x100fe200000108cc */
[----:B------:R-:W-:Y:S01]  /*6dd0*/  MUFU.EX2 R182, R182 ;  /* 0x000000b600b67308 */ /* 0x000fe20000000800 */
[--C-:B------:R-:W-:Y:S01]  /*6de0*/  FFMA.FTZ R178, R13, c[0x0][0x23c], -R204.reuse ;  /* 0x00008f000db27a23 */ /* 0x100fe200000108cc */
[----:B------:R-:W4:Y:S01]  /*6df0*/  LDSM.16.MT88.4 R16, [R226+0x10800] ;  /* 0x01080000e210783b */ /* 0x000f220000004200 */
[--C-:B------:R-:W-:Y:S02]  /*6e00*/  FFMA.FTZ R167, R12, c[0x0][0x23c], -R197.reuse ;  /* 0x00008f000ca77a23 */ /* 0x100fe400000108c5 */
[--C-:B------:R-:W-:Y:S01]  /*6e10*/  FFMA.FTZ R0, R14, c[0x0][0x23c], -R197.reuse ;  /* 0x00008f000e007a23 */ /* 0x100fe200000108c5 */
[----:B------:R-:W-:Y:S01]  /*6e20*/  LDSM.16.MT88.4 R24, [R228+0x14800] ;  /* 0x01480000e418783b */ /* 0x000fe20000004200 */
[----:B------:R-:W-:Y:S01]  /*6e30*/  FFMA.FTZ R188, R193, c[0x0][0x23c], -R204 ;  /* 0x00008f00c1bc7a23 */ /* 0x000fe200000108cc */
[----:B------:R-:W5:Y:S01]  /*6e40*/  MUFU.EX2 R179, R179 ;  /* 0x000000b300b37308 */ /* 0x000f620000000800 */
[----:B--2---:R-:W-:Y:S01]  /*6e50*/  F2FP.PACK_AB R148, R184, R185 ;  /* 0x000000b9b894723e */ /* 0x004fe200000000ff */
[----:B------:R-:W2:Y:S01]  /*6e60*/  LDSM.16.MT88.4 R12, [R225+0x10800] ;  /* 0x01080000e10c783b */ /* 0x000ea20000004200 */
[----:B------:R-:W-:-:S02]  /*6e70*/  FFMA.FTZ R195, R196, c[0x0][0x23c], -R197 ;  /* 0x00008f00c4c37a23 */ /* 0x000fc400000108c5 */
[--C-:B------:R-:W-:Y:S01]  /*6e80*/  FFMA.FTZ R191, R191, c[0x0][0x23c], -R204.reuse ;  /* 0x00008f00bfbf7a23 */ /* 0x100fe200000108cc */
[----:B------:R-:W-:Y:S01]  /*6e90*/  LDSM.16.MT88.4 R168, [R228+0x12800] ;  /* 0x01280000e4a8783b */ /* 0x000fe20000004200 */
[--C-:B------:R-:W-:Y:S01]  /*6ea0*/  FFMA.FTZ R190, R175, c[0x0][0x23c], -R204.reuse ;  /* 0x00008f00afbe7a23 */ /* 0x100fe200000108cc */
[----:B------:R-:W-:Y:S01]  /*6eb0*/  MUFU.EX2 R189, R189 ;  /* 0x000000bd00bd7308 */ /* 0x000fe20000000800 */
[--C-:B------:R-:W-:Y:S01]  /*6ec0*/  FFMA.FTZ R193, R173, c[0x0][0x23c], -R204.reuse ;  /* 0x00008f00adc17a23 */ /* 0x100fe200000108cc */
[----:B------:R-:W-:Y:S01]  /*6ed0*/  LDSM.16.MT88.4 R32, [R226+0x12800] ;  /* 0x01280000e220783b */ /* 0x000fe20000004200 */
[--C-:B------:R-:W-:Y:S02]  /*6ee0*/  FFMA.FTZ R192, R192, c[0x0][0x23c], -R197.reuse ;  /* 0x00008f00c0c07a23 */ /* 0x100fe400000108c5 */
[--C-:B------:R-:W-:Y:S01]  /*6ef0*/  FFMA.FTZ R196, R174, c[0x0][0x23c], -R197.reuse ;  /* 0x00008f00aec47a23 */ /* 0x100fe200000108c5 */
[----:B------:R-:W-:Y:S01]  /*6f00*/  LDSM.16.MT88.4 R28, [R225+0x12800] ;  /* 0x01280000e11c783b */ /* 0x000fe20000004200 */
[----:B------:R-:W-:Y:S01]  /*6f10*/  FFMA.FTZ R199, R172, c[0x0][0x23c], -R197 ;  /* 0x00008f00acc77a23 */ /* 0x000fe200000108c5 */
[----:B------:R-:W1:Y:S01]  /*6f20*/  MUFU.EX2 R186, R186 ;  /* 0x000000ba00ba7308 */ /* 0x000e620000000800 */
[----:B-----5:R-:W-:Y:S01]  /*6f30*/  F2FP.PACK_AB R150, R179, R182 ;  /* 0x000000b6b396723e */ /* 0x020fe200000000ff */
[----:B------:R-:W-:Y:S01]  /*6f40*/  LDSM.16.MT88.4 R172, [R228+0x13000] ;  /* 0x01300000e4ac783b */ /* 0x000fe20000004200 */
[----:B------:R-:W-:-:S02]  /*6f50*/  FFMA.FTZ R206, R207, c[0x0][0x23c], -R204 ;  /* 0x00008f00cfce7a23 */ /* 0x000fc400000108cc */
[--C-:B------:R-:W-:Y:S02]  /*6f60*/  FFMA.FTZ R205, R205, c[0x0][0x23c], -R204.reuse ;  /* 0x00008f00cdcd7a23 */ /* 0x100fe400000108cc */
[--C-:B------:R-:W-:Y:S01]  /*6f70*/  FFMA.FTZ R203, R203, c[0x0][0x23c], -R204.reuse ;  /* 0x00008f00cbcb7a23 */ /* 0x100fe200000108cc */
[----:B------:R-:W-:Y:S01]  /*6f80*/  MUFU.EX2 R187, R187 ;  /* 0x000000bb00bb7308 */ /* 0x000fe20000000800 */
[----:B------:R-:W-:Y:S02]  /*6f90*/  FFMA.FTZ R204, R201, c[0x0][0x23c], -R204 ;  /* 0x00008f00c9cc7a23 */ /* 0x000fe400000108cc */
[--C-:B------:R-:W-:Y:S02]  /*6fa0*/  FFMA.FTZ R201, R202, c[0x0][0x23c], -R197.reuse ;  /* 0x00008f00cac97a23 */ /* 0x100fe400000108c5 */
[--C-:B------:R-:W-:Y:S02]  /*6fb0*/  FFMA.FTZ R200, R200, c[0x0][0x23c], -R197.reuse ;  /* 0x00008f00c8c87a23 */ /* 0x100fe400000108c5 */
[--C-:B------:R-:W-:Y:S01]  /*6fc0*/  FFMA.FTZ R198, R198, c[0x0][0x23c], -R197.reuse ;  /* 0x00008f00c6c67a23 */ /* 0x100fe200000108c5 */
[----:B------:R-:W5:Y:S01]  /*6fd0*/  MUFU.EX2 R180, R180 ;  /* 0x000000b400b47308 */ /* 0x000f620000000800 */
[----:B-1----:R-:W-:Y:S01]  /*6fe0*/  F2FP.PACK_AB R149, R186, R189 ;  /* 0x000000bdba95723e */ /* 0x002fe200000000ff */
[----:B------:R-:W-:-:S02]  /*6ff0*/  FFMA.FTZ R241, R194, c[0x0][0x23c], -R197 ;  /* 0x00008f00c2f17a23 */ /* 0x000fc400000108c5 */
[----:B------:R-:W-:Y:S02]  /*7000*/  FADD.FTZ R185, R185, R184 ;  /* 0x000000b8b9b97221 */ /* 0x000fe40000010000 */
[----:B------:R-:W-:Y:S02]  /*7010*/  FADD.FTZ R186, R189, R186 ;  /* 0x000000babdba7221 */ /* 0x000fe40000010000 */
[----:B------:R-:W-:Y:S01]  /*7020*/  MUFU.EX2 R183, R183 ;  /* 0x000000b700b77308 */ /* 0x000fe20000000800 */
[----:B------:R-:W-:-:S04]  /*7030*/  FADD.FTZ R182, R182, R185 ;  /* 0x000000b9b6b67221 */ /* 0x000fc80000010000 */
[----:B------:R-:W-:Y:S01]  /*7040*/  FADD.FTZ R182, R179, R182 ;  /* 0x000000b6b3b67221 */ /* 0x000fe20000010000 */
[----:B-----5:R-:W-:Y:S02]  /*7050*/  F2FP.PACK_AB R151, R180, R187 ;  /* 0x000000bbb497723e */ /* 0x020fe400000000ff */
[----:B------:R-:W1:Y:S01]  /*7060*/  MUFU.EX2 R178, R178 ;  /* 0x000000b200b27308 */ /* 0x000e620000000800 */
[----:B------:R-:W-:-:S04]  /*7070*/  FADD.FTZ R187, R187, R186 ;  /* 0x000000babbbb7221 */ /* 0x000fc80000010000 */
        /* <DEDUP_REMOVED lines=54> */
[----:B-1----:R-:W-:Y:S01]  /*73e0*/  F2FP.PACK_AB R4, R178, R183 ;  /* 0x000000b7b204723e */ /* 0x002fe200000000ff */
[----:B------:R-:W-:Y:S01]  /*73f0*/  HMMA.16816.F32 R148, R148, R6, RZ ;  /* 0x000000069494723c */ /* 0x000fe200000018ff */
[----:B-----5:R-:W-:Y:S01]  /*7400*/  F2FP.PACK_AB R5, R176, R181 ;  /* 0x000000b5b005723e */ /* 0x020fe200000000ff */
[----:B------:R-:W-:-:S02]  /*7410*/  FADD.FTZ R183, R183, R182 ;  /* 0x000000b6b7b77221 */ /* 0x000fc40000010000 */
[----:B------:R-:W-:Y:S02]  /*7420*/  FADD.FTZ R181, R181, R180 ;  /* 0x000000b4b5b57221 */ /* 0x000fe40000010000 */
[----:B------:R-:W-:Y:S01]  /*7430*/  FADD.FTZ R178, R178, R183 ;  /* 0x000000b7b2b27221 */ /* 0x000fe20000010000 */
[----:B------:R-:W-:Y:S01]  /*7440*/  F2FP.PACK_AB R6, R2, R177 ;  /* 0x000000b10206723e */ /* 0x000fe200000000ff */
[----:B------:R-:W-:Y:S01]  /*7450*/  FADD.FTZ R176, R176, R181 ;  /* 0x000000b5b0b07221 */ /* 0x000fe20000010000 */
[----:B------:R-:W-:Y:S01]  /*7460*/  F2FP.PACK_AB R7, R0, R167 ;  /* 0x000000a70007723e */ /* 0x000fe200000000ff */
[----:B------:R-:W-:Y:S02]  /*7470*/  FADD.FTZ R177, R177, R178 ;  /* 0x000000b2b1b17221 */ /* 0x000fe40000010000 */
[----:B------:R-:W-:Y:S02]  /*7480*/  FADD.FTZ R167, R167, R176 ;  /* 0x000000b0a7a77221 */ /* 0x000fe40000010000 */
[----:B------:R-:W-:-:S02]  /*7490*/  FADD.FTZ R2, R2, R177 ;  /* 0x000000b102027221 */ /* 0x000fc40000010000 */
[----:B---3--:R-:W-:Y:S01]  /*74a0*/  HMMA.16816.F32 R160, R4, R8, R160 ;  /* 0x0000000804a0723c */ /* 0x008fe200000018a0 */
[----:B------:R-:W-:-:S07]  /*74b0*/  FADD.FTZ R167, R0, R167 ;  /* 0x000000a700a77221 */ /* 0x000fce0000010000 */
[C---:B------:R-:W-:Y:S01]  /*74c0*/  HMMA.16816.F32 R36, R4.reuse, R10, R36 ;  /* 0x0000000a0424723c */ /* 0x040fe20000001824 */
[----:B------:R-:W1:Y:S07]  /*74d0*/  LDSM.16.MT88.4 R8, [R224+0x12800] ;  /* 0x01280000e008783b */ /* 0x000e6e0000004200 */
[C---:B----4-:R-:W-:Y:S08]  /*74e0*/  HMMA.16816.F32 R40, R4.reuse, R16, R40 ;  /* 0x000000100428723c */ /* 0x050ff00000001828 */
[C---:B------:R-:W-:Y:S01]  /*74f0*/  HMMA.16816.F32 R44, R4.reuse, R18, R44 ;  /* 0x00000012042c723c */ /* 0x040fe2000000182c */
[----:B------:R-:W3:Y:S07]  /*7500*/  LDSM.16.MT88.4 R16, [R226+0x14800] ;  /* 0x01480000e210783b */ /* 0x000eee0000004200 */
[C---:B--2---:R-:W-:Y:S08]  /*7510*/  HMMA.16816.F32 R48, R4.reuse, R12, R48 ;  /* 0x0000000c0430723c */ /* 0x044ff00000001830 */
[C---:B------:R-:W-:Y:S01]  /*7520*/  HMMA.16816.F32 R52, R4.reuse, R14, R52 ;  /* 0x0000000e0434723c */ /* 0x040fe20000001834 */
[----:B------:R-:W2:Y:S07]  /*7530*/  LDSM.16.MT88.4 R12, [R225+0x14800] ;  /* 0x01480000e10c783b */ /* 0x000eae0000004200 */
[C---:B------:R-:W-:Y:S08]  /*7540*/  HMMA.16816.F32 R56, R4.reuse, R20, R56 ;  /* 0x000000140438723c */ /* 0x040ff00000001838 */
[C---:B-1----:R-:W-:Y:S08]  /*7550*/  HMMA.16816.F32 R88, R4.reuse, R8, R88 ;  /* 0x000000080458723c */ /* 0x042ff00000001858 */
[C---:B------:R-:W-:Y:S01]  /*7560*/  HMMA.16816.F32 R92, R4.reuse, R10, R92 ;  /* 0x0000000a045c723c */ /* 0x040fe2000000185c */
[----:B------:R-:W1:Y:S07]  /*7570*/  LDSM.16.MT88.4 R8, [R228+0x16800] ;  /* 0x01680000e408783b */ /* 0x000e6e0000004200 */
[C---:B---3--:R-:W-:Y:S08]  /*7580*/  HMMA.16816.F32 R104, R4.reuse, R16, R104 ;  /* 0x000000100468723c */ /* 0x048ff00000001868 */
[C---:B------:R-:W-:Y:S01]  /*7590*/  HMMA.16816.F32 R108, R4.reuse, R18, R108 ;  /* 0x00000012046c723c */ /* 0x040fe2000000186c */
[----:B------:R-:W3:Y:S07]  /*75a0*/  LDSM.16.MT88.4 R16, [R226+0x16800] ;  /* 0x01680000e210783b */ /* 0x000eee0000004200 */
        /* <DEDUP_REMOVED lines=25> */
[----:B------:R-:W-:Y:S07]  /*7740*/  LDSM.16.MT88.4 R20, [R228+0x11000] ;  /* 0x01100000e414783b */ /* 0x000fee0000004200 */
[C---:B--2---:R-:W-:Y:S08]  /*7750*/  HMMA.16816.F32 R140, R4.reuse, R12, R140 ;  /* 0x0000000c048c723c */ /* 0x044ff0000000188c */
[C---:B------:R-:W-:Y:S01]  /*7760*/  HMMA.16816.F32 R144, R4.reuse, R14, R144 ;  /* 0x0000000e0490723c */ /* 0x040fe20000001890 */
[----:B------:R-:W2:Y:S07]  /*7770*/  LDSM.16.MT88.4 R12, [R224+0x11000] ;  /* 0x01100000e00c783b */ /* 0x000eae0000004200 */
        /* <DEDUP_REMOVED lines=106> */
[C---:B----4-:R-:W-:Y:S08]  /*7e20*/  HMMA.16816.F32 R120, R4.reuse, R20, R120 ;  /* 0x000000140478723c */ /* 0x050ff00000001878 */
        /* <DEDUP_REMOVED lines=49> */
.L_x_1497:
        /* <DEDUP_REMOVED lines=54> */
[----:B-1----:R-:W-:Y:S02]  /*84a0*/  IMAD.U32 R10, RZ, RZ, UR22 ;  /* 0x00000016ff0a7e24 */ /* 0x002fe4000f8e00ff */
[----:B--2---:R-:W-:Y:S01]  /*84b0*/  IMAD.U32 R12, RZ, RZ, UR32 ;  /* 0x00000020ff0c7e24 */ /* 0x004fe2000f8e00ff */
[----:B------:R-:W-:Y:S04]  /*84c0*/  UIADD3 UR32, UR37, -UR35, URZ ;  /* 0x8000002325207290 */ /* 0x000fe8000fffe03f */
[----:B------:R-:W-:Y:S01]  /*84d0*/  UIMAD UR32, UR32, UR11, -0x40 ;  /* 0xffffffc0202074a4 */ /* 0x000fe2000f8e020b */
[----:B---3--:R-:W-:Y:S03]  /*84e0*/  MOV R13, UR33 ;  /* 0x00000021000d7c02 */ /* 0x008fe60008000f00 */
[----:B------:R-:W-:Y:S02]  /*84f0*/  UIMAD UR22, UR9, UR32, URZ ;  /* 0x00000020091672a4 */ /* 0x000fe4000f8e023f */
[----:B------:R-:W2:Y:S01]  /*8500*/  LDG.E R3, [R12.64] ;  /* 0x0000001e0c037981 */ /* 0x000ea2000c1e1900 */
[----:B----4-:R-:W-:Y:S01]  /*8510*/  MOV R11, UR23 ;  /* 0x00000017000b7c02 */ /* 0x010fe20008000f00 */
[----:B------:R-:W-:Y:S02]  /*8520*/  USHF.R.S32.HI UR23, URZ, 0x1f, UR32 ;  /* 0x0000001f3f177899 */ /* 0x000fe40008011420 */
[----:B------:R-:W-:Y:S02]  /*8530*/  UIMAD.WIDE.U32 UR32, UR8, UR32, URZ ;  /* 0x00000020082072a5 */ /* 0x000fe4000f8e003f */
[----:B------:R-:W2:Y:S01]  /*8540*/  LDG.E R10, [R10.64] ;  /* 0x0000001e0a0a7981 */ /* 0x000ea2000c1e1900 */
[----:B------:R-:W-:Y:S03]  /*8550*/  UIMAD UR22, UR23, UR8, UR22 ;  /* 0x00000008171672a4 */ /* 0x000fe6000f8e0216 */
[----:B------:R-:W-:Y:S01]  /*8560*/  IMAD.U32 R5, RZ, RZ, UR33 ;  /* 0x00000021ff057e24 */ /* 0x000fe2000f8e00ff */
[----:B------:R-:W-:Y:S01]  /*8570*/  UIADD3 UR22, UR33, UR22, URZ ;  /* 0x0000001621167290 */ /* 0x000fe2000fffe03f */
[----:B------:R-:W-:Y:S01]  /*8580*/  MOV R4, UR32 ;  /* 0x0000002000047c02 */ /* 0x000fe20008000f00 */
[----:B------:R-:W-:Y:S04]  /*8590*/  UMOV UR23, UR8 ;  /* 0x0000000800177c82 */ /* 0x000fe80008000000 */
        /* <DEDUP_REMOVED lines=9> */
.L_x_1494:
[C---:B------:R-:W-:Y:S01]  /*8630*/  ISETP.GE.AND P6, PT, R236.reuse, c[0x0][0x220], PT ;  /* 0x00008800ec007a0c */ /* 0x040fe20003fc6270 */
[----:B------:R-:W-:Y:S01]  /*8640*/  UISETP.GT.AND UP2, UPT, UR26, UR19, UPT ;  /* 0x000000131a00728c */ /* 0x000fe2000bf44270 */
[C---:B------:R-:W-:Y:S02]  /*8650*/  IADD3 R166, R236.reuse, 0x40, RZ ;  /* 0x00000040eca67810 */ /* 0x040fe40007ffe0ff */
[----:B------:R-:W-:Y:S02]  /*8660*/  IADD3 R2, R236, 0x80, RZ ;  /* 0x00000080ec027810 */ /* 0x000fe40007ffe0ff */
[----:B------:R-:W-:Y:S02]  /*8670*/  ISETP.GE.AND P5, PT, R166, c[0x0][0x220], PT ;  /* 0x00008800a6007a0c */ /* 0x000fe40003fa6270 */
[----:B------:R-:W-:Y:S02]  /*8680*/  ISETP.GE.AND P4, PT, R2, c[0x0][0x220], PT ;  /* 0x0000880002007a0c */ /* 0x000fe40003f86270 */
[CC--:B------:R-:W-:Y:S02]  /*8690*/  LEA R2, P0, R3.reuse, R244.reuse, 0x1 ;  /* 0x000000f403027211 */ /* 0x0c0fe400078008ff */
[C---:B------:R-:W-:Y:S01]  /*86a0*/  IADD3 R247, P1, R3.reuse, UR21, RZ ;  /* 0x0000001503f77c10 */ /* 0x040fe2000ff3e0ff */
[----:B------:R-:W-:Y:S01]  /*86b0*/  @P6 STS.128 [R235+0x10000], RZ ;  /* 0x010000ffeb006388 */ /* 0x000fe20000000c00 */
[-C--:B------:R-:W-:Y:S02]  /*86c0*/  LEA.HI.X R3, R3, R245.reuse, R164, 0x1, P0 ;  /* 0x000000f503037211 */ /* 0x080fe400000f0ca4 */
[----:B------:R-:W-:Y:S02]  /*86d0*/  IADD3 R166, R236, 0xc0, RZ ;  /* 0x000000c0eca67810 */ /* 0x000fe40007ffe0ff */
[C---:B------:R-:W-:Y:S01]  /*86e0*/  IADD3 R167, P2, R247.reuse, UR21, RZ ;  /* 0x00000015f7a77c10 */ /* 0x040fe2000ff5e0ff */
[----:B------:R-:W-:Y:S01]  /*86f0*/  @!PT LDS RZ, [RZ] ;  /* 0x00000000fffff984 */ /* 0x000fe20000000800 */
[----:B------:R-:W-:Y:S01]  /*8700*/  @!PT LDS RZ, [RZ] ;  /* 0x00000000fffff984 */ /* 0x000fe20000000800 */
[----:B------:R-:W-:Y:S01]  /*8710*/  @!PT LDS RZ, [RZ] ;  /* 0x00000000fffff984 */ /* 0x000fe20000000800 */
[----:B------:R1:W-:Y:S01]  /*8720*/  @!P6 LDGSTS.E.BYPASS.LTC128B.128 [R235+0x10000], [R2.64] ;  /* 0x1000000002ebefae */ /* 0x0003e2000b901d5e */
[----:B------:R-:W-:Y:S02]  /*8730*/  ISETP.GE.AND P3, PT, R166, c[0x0][0x220], PT ;  /* 0x00008800a6007a0c */ /* 0x000fe40003f66270 */
[----:B------:R-:W-:Y:S01]  /*8740*/  IADD3.X R166, R164, UR20, RZ, P1, !PT ;  /* 0x00000014a4a67c10 */ /* 0x000fe20008ffe4ff */
[----:B------:R-:W-:Y:S01]  /*8750*/  @P5 STS.128 [R235+0x12000], RZ ;  /* 0x012000ffeb005388 */ /* 0x000fe20000000c00 */
[CC--:B------:R-:W-:Y:S02]  /*8760*/  @!P6 LEA R18, P1, R247.reuse, R244.reuse, 0x1 ;  /* 0x000000f4f712e211 */ /* 0x0c0fe400078208ff */
[CC--:B------:R-:W-:Y:S01]  /*8770*/  @!P5 LEA R250, P0, R247.reuse, R244.reuse, 0x1 ;  /* 0x000000f4f7fad211 */ /* 0x0c0fe200078008ff */
[----:B------:R-:W-:Y:S01]  /*8780*/  @!PT LDS RZ, [RZ] ;  /* 0x00000000fffff984 */ /* 0x000fe20000000800 */
[----:B------:R-:W-:Y:S01]  /*8790*/  @!PT LDS RZ, [RZ] ;  /* 0x00000000fffff984 */ /* 0x000fe20000000800 */
[----:B------:R-:W-:Y:S01]  /*87a0*/  @!PT LDS RZ, [RZ] ;  /* 0x00000000fffff984 */ /* 0x000fe20000000800 */
[----:B------:R1:W-:Y:S01]  /*87b0*/  @!P5 LDGSTS.E.BYPASS.LTC128B.128 [R235+0x12000], [R2.64+0x80] ;  /* 0x1200008002ebdfae */ /* 0x0003e2000b901d5e */
[CCC-:B------:R-:W-:Y:S02]  /*87c0*/  @!P6 LEA.HI.X R19, R247.reuse, R245.reuse, R166.reuse, 0x1, P1 ;  /* 0x000000f5f713e211 */ /* 0x1c0fe400008f0ca6 */
[CCC-:B------:R-:W-:Y:S01]  /*87d0*/  @!P5 LEA.HI.X R251, R247.reuse, R245.reuse, R166.reuse, 0x1, P0 ;  /* 0x000000f5f7fbd211 */ /* 0x1c0fe200000f0ca6 */
[----:B------:R-:W-:Y:S01]  /*87e0*/  @P4 STS.128 [R235+0x14000], RZ ;  /* 0x014000ffeb004388 */ /* 0x000fe20000000c00 */
[----:B------:R-:W-:Y:S02]  /*87f0*/  IADD3.X R164, R166, UR20, RZ, P2, !PT ;  /* 0x00000014a6a47c10 */ /* 0x000fe400097fe4ff */
        /* <DEDUP_REMOVED lines=8> */
[-C--:B------:R-:W-:Y:S02]  /*8880*/  @!P3 LEA.HI.X R247, R247, R245.reuse, R166, 0x1, P1 ;  /* 0x000000f5f7f7b211 */ /* 0x080fe400008f0ca6 */
        /* <DEDUP_REMOVED lines=17> */
[CC--:B------:R-:W-:Y:S02]  /*89a0*/  @!P3 LEA.HI.X R23, R167.reuse, R245.reuse, R164, 0x1, P0 ;  /* 0x000000f5a717b211 */ /* 0x0c0fe400000f0ca4 */
[----:B------:R-:W-:Y:S01]  /*89b0*/  IADD3 R166, P2, R167, UR21, RZ ;  /* 0x00000015a7a67c10 */ /* 0x000fe2000ff5e0ff */
[----:B------:R-:W-:Y:S01]  /*89c0*/  @!PT LDS RZ, [RZ] ;  /* 0x00000000fffff984 */ /* 0x000fe20000000800 */
[----:B------:R-:W-:Y:S01]  /*89d0*/  @!PT LDS RZ, [RZ] ;  /* 0x00000000fffff984 */ /* 0x000fe20000000800 */
[----:B------:R-:W-:Y:S01]  /*89e0*/  @!PT LDS RZ, [RZ] ;  /* 0x00000000fffff984 */ /* 0x000fe20000000800 */
[----:B------:R1:W-:Y:S03]  /*89f0*/  @!P5 LDGSTS.E.BYPASS.LTC128B.128 [R235+0x12800], [R250.64+0x80] ;  /* 0x12800080faebdfae */ /* 0x0003e6000b901d5e */
[-C--:B------:R-:W-:Y:S01]  /*8a00*/  @!P6 LEA R202, P0, R166, R244.reuse, 0x1 ;  /* 0x000000f4a6cae211 */ /* 0x080fe200078008ff */
[----:B------:R-:W-:Y:S01]  /*8a10*/  @P4 STS.128 [R235+0x14800], RZ ;  /* 0x014800ffeb004388 */ /* 0x000fe20000000c00 */
[----:B------:R-:W-:Y:S02]  /*8a20*/  IADD3.X R164, R164, UR20, RZ, P2, !PT ;  /* 0x00000014a4a47c10 */ /* 0x000fe400097fe4ff */
        /* <DEDUP_REMOVED lines=8> */
[CC--:B------:R-:W-:Y:S02]  /*8ab0*/  @!P4 LEA R34, P1, R166.reuse, R244.reuse, 0x1 ;  /* 0x000000f4a622c211 */ /* 0x0c0fe400078208ff */
[C---:B------:R-:W-:Y:S01]  /*8ac0*/  @!P3 LEA R244, P0, R166.reuse, R244, 0x1 ;  /* 0x000000f4a6f4b211 */ /* 0x040fe200078008ff */
[----:B------:R-:W-:Y:S01]  /*8ad0*/  @!PT LDS RZ, [RZ] ;  /* 0x00000000fffff984 */ /* 0x000fe20000000800 */
[----:B------:R-:W-:Y:S01]  /*8ae0*/  @!PT LDS RZ, [RZ] ;  /* 0x00000000fffff984 */ /* 0x000fe20000000800 */
[----:B------:R-:W-:Y:S01]  /*8af0*/  @!PT LDS RZ, [RZ] ;  /* 0x00000000fffff984 */ /* 0x000fe20000000800 */
[----:B------:R1:W-:Y:S01]  /*8b00*/  @!P3 LDGSTS.E.BYPASS.LTC128B.128 [R235+0x16800], [R246.64+0x180] ;  /* 0x16800180f6ebbfae */ /* 0x0003e2000b901d5e */
[CCC-:B------:R-:W-:Y:S02]  /*8b10*/  @!P4 LEA.HI.X R35, R166.reuse, R245.reuse, R164.reuse, 0x1, P1 ;  /* 0x000000f5a623c211 */ /* 0x1c0fe400008f0ca4 */
[----:B------:R-:W-:Y:S01]  /*8b20*/  @!P3 LEA.HI.X R245, R166, R245, R164, 0x1, P0 ;  /* 0x000000f5a6f5b211 */ /* 0x000fe200000f0ca4 */
[----:B------:R-:W-:Y:S01]  /*8b30*/  @P6 STS.128 [R235+0x11000], RZ ;  /* 0x011000ffeb006388 */ /* 0x000fe20000000c00 */
[----:B------:R-:W-:Y:S03]  /*8b40*/  PLOP3.LUT P0, PT, PT, PT, UP2, 0x80, 0x0 ;  /* 0x000000000000781c */ /* 0x000fe60003f0f028 */
        /* <DEDUP_REMOVED lines=41> */
[----:B------:R-:W3:Y:S04]  /*8de0*/  LDSM.16.M88.4 R176, [R233+0x8800] ;  /* 0x00880000e9b0783b */ /* 0x000ee80000000200 */
[----:B------:R-:W3:Y:S04]  /*8df0*/  LDSM.16.M88.4 R180, [R233+0x9000] ;  /* 0x00900000e9b4783b */ /* 0x000ee80000000200 */
[----:B------:R-:W0:Y:S04]  /*8e00*/  LDGDEPBAR ;  /* 0x00000000000079af */ /* 0x000e280000000000 */
[----:B------:R-:W4:Y:S01]  /*8e10*/  LDSM.16.M88.4 R184, [R233+0x9800] ;  /* 0x00980000e9b8783b */ /* 0x000f220000000200 */
        /* <DEDUP_REMOVED lines=10> */
[C---:B---3--:R-:W-:Y:S08]  /*8ec0*/  HMMA.16816.F32 R12, R168.reuse, R176, RZ ;  /* 0x000000b0a80c723c */ /* 0x048ff000000018ff */
[C---:B------:R-:W-:Y:S01]  /*8ed0*/  HMMA.16816.F32 R16, R168.reuse, R178, RZ ;  /* 0x000000b2a810723c */ /* 0x040fe200000018ff */
[----:B------:R-:W2:Y:S07]  /*8ee0*/  LDSM.16.M88.4 R176, [R227+0x8000] ;  /* 0x00800000e3b0783b */ /* 0x000eae0000000200 */
[C---:B------:R-:W-:Y:S08]  /*8ef0*/  HMMA.16816.F32 R20, R168.reuse, R180, RZ ;  /* 0x000000b4a814723c */ /* 0x040ff000000018ff */
[C---:B-----5:R-:W-:Y:S01]  /*8f00*/  HMMA.16816.F32 R24, R168.reuse, R182, RZ ;  /* 0x000000b6a818723c */ /* 0x060fe200000018ff */
[----:B------:R-:W3:Y:S07]  /*8f10*/  LDSM.16.M88.4 R180, [R227+0x8800] ;  /* 0x00880000e3b4783b */ /* 0x000eee0000000200 */
[C---:B----4-:R-:W-:Y:S08]  /*8f20*/  HMMA.16816.F32 R28, R168.reuse, R184, RZ ;  /* 0x000000b8a81c723c */ /* 0x050ff000000018ff */
        /* <DEDUP_REMOVED lines=244> */
[----:B-1----:R-:W-:Y:S02]  /*9e70*/  MOV R172, UR8 ;  /* 0x0000000800ac7c02 */ /* 0x002fe40008000f00 */
[----:B--2---:R-:W-:Y:S01]  /*9e80*/  MOV R170, UR32 ;  /* 0x0000002000aa7c02 */ /* 0x004fe20008000f00 */
[----:B------:R-:W-:Y:S04]  /*9e90*/  UIADD3 UR32, UR37, -UR35, URZ ;  /* 0x8000002325207290 */ /* 0x000fe8000fffe03f */
[----:B------:R-:W-:Y:S01]  /*9ea0*/  UIMAD UR32, UR32, UR10, -0x40 ;  /* 0xffffffc0202074a4 */ /* 0x000fe2000f8e020a */
[----:B---3--:R-:W-:Y:S03]  /*9eb0*/  IMAD.U32 R173, RZ, RZ, UR9 ;  /* 0x00000009ffad7e24 */ /* 0x008fe6000f8e00ff */
[----:B------:R-:W-:Y:S02]  /*9ec0*/  USHF.R.S32.HI UR9, URZ, 0x1f, UR32 ;  /* 0x0000001f3f097899 */ /* 0x000fe40008011420 */
[----:B------:R-:W-:Y:S01]  /*9ed0*/  UIMAD UR8, UR7, UR32, URZ ;  /* 0x00000020070872a4 */ /* 0x000fe2000f8e023f */
[----:B------:R-:W2:Y:S03]  /*9ee0*/  LDG.E R3, [R172.64] ;  /* 0x0000001eac037981 */ /* 0x000ea6000c1e1900 */
[----:B------:R-:W-:Y:S01]  /*9ef0*/  UIMAD UR8, UR9, UR6, UR8 ;  /* 0x00000006090872a4 */ /* 0x000fe2000f8e0208 */
[----:B----4-:R-:W-:Y:S01]  /*9f00*/  IMAD.U32 R171, RZ, RZ, UR33 ;  /* 0x00000021ffab7e24 */ /* 0x010fe2000f8e00ff */
[----:B------:R-:W-:Y:S02]  /*9f10*/  UIMAD.WIDE.U32 UR32, UR6, UR32, URZ ;  /* 0x00000020062072a5 */ /* 0x000fe4000f8e003f */
[----:B------:R-:W-:Y:S02]  /*9f20*/  UMOV UR9, UR7 ;  /* 0x0000000700097c82 */ /* 0x000fe40008000000 */
[----:B------:R-:W2:Y:S01]  /*9f30*/  LDG.E R170, [R170.64] ;  /* 0x0000001eaaaa7981 */ /* 0x000ea2000c1e1900 */
[----:B------:R-:W-:Y:S01]  /*9f40*/  UIADD3 UR8, UR33, UR8, URZ ;  /* 0x0000000821087290 */ /* 0x000fe2000fffe03f */
[----:B------:R-:W-:Y:S01]  /*9f50*/  IMAD.U32 R166, RZ, RZ, UR32 ;  /* 0x00000020ffa67e24 */ /* 0x000fe2000f8e00ff */
[----:B------:R-:W-:Y:S04]  /*9f60*/  MOV R167, UR33 ;  /* 0x0000002100a77c02 */ /* 0x000fe80008000f00 */
        /* <DEDUP_REMOVED lines=8> */
.L_x_1496:
        /* <DEDUP_REMOVED lines=117> */
.L_x_1495:
[----:B------:R-:W-:Y:S01]  /*a740*/  FMNMX.FTZ R2, R4, R165, !PT ;  /* 0x000000a504027209 */ /* 0x000fe20007810000 */
[----:B-1----:R-:W-:Y:S01]  /*a750*/  LDSM.16.MT88.4 R172, [R226+0x10000] ;  /* 0x01000000e2ac783b */ /* 0x002fe20000004200 */
[----:B------:R-:W-:Y:S01]  /*a760*/  FMNMX.FTZ R164, R6, R0, !PT ;  /* 0x0000000006a47209 */ /* 0x000fe20007810000 */
[----:B------:R-:W-:Y:S01]  /*a770*/  UISETP.GT.AND UP2, UPT, UR26, UR19, UPT ;  /* 0x000000131a00728c */ /* 0x000fe2000bf44270 */
[----:B------:R-:W-:Y:S01]  /*a780*/  FMNMX.FTZ R3, R5, R2, !PT ;  /* 0x0000000205037209 */ /* 0x000fe20007810000 */
[----:B------:R-:W-:Y:S01]  /*a790*/  UIADD3 UR26, UR26, -0x1, URZ ;  /* 0xffffffff1a1a7890 */ /* 0x000fe2000fffe03f */
[----:B------:R-:W-:Y:S01]  /*a7a0*/  FMNMX.FTZ R167, R7, R164, !PT ;  /* 0x000000a407a77209 */ /* 0x000fe20007810000 */
[----:B------:R-:W-:Y:S01]  /*a7b0*/  UMOV UR8, UR23 ;  /* 0x0000001700087c82 */ /* 0x000fe20008000000 */
[----:B------:R-:W-:Y:S01]  /*a7c0*/  FMNMX.FTZ R2, R8, R3, !PT ;  /* 0x0000000308027209 */ /* 0x000fe20007810000 */
[----:B------:R-:W-:Y:S01]  /*a7d0*/  LDSM.16.MT88.4 R176, [R225+0x10000] ;  /* 0x01000000e1b0783b */ /* 0x000fe20000004200 */
[----:B------:R-:W-:Y:S01]  /*a7e0*/  FMNMX.FTZ R164, R10, R167, !PT ;  /* 0x000000a70aa47209 */ /* 0x000fe20007810000 */
[----:B------:R-:W-:Y:S01]  /*a7f0*/  UMOV UR9, UR22 ;  /* 0x0000001600097c82 */ /* 0x000fe20008000000 */
        /* <DEDUP_REMOVED lines=38> */
[----:B--2---:R-:W-:Y:S04]  /*aa60*/  FMNMX.FTZ R164, R171, R164, !PT ;  /* 0x000000a4aba47209 */ /* 0x004fe80007810000 */
[C---:B------:R-:W-:Y:S01]  /*aa70*/  FSETP.NEU.FTZ.AND P0, PT, R164.reuse, -INF , PT ;  /* 0xff800000a400780b */ /* 0x040fe20003f1d000 */
[C---:B------:R-:W-:Y:S02]  /*aa80*/  FMUL.FTZ R200, R164.reuse, c[0x0][0x23c] ;  /* 0x00008f00a4c87a20 */ /* 0x040fe40000410000 */
[----:B------:R-:W-:Y:S02]  /*aa90*/  FADD.FTZ R2, -R164, R165 ;  /* 0x000000a5a4027221 */ /* 0x000fe40000010100 */
[C---:B------:R-:W-:Y:S01]  /*aaa0*/  FADD.FTZ R165, -R3.reuse, R0 ;  /* 0x0000000003a57221 */ /* 0x040fe20000010100 */
[----:B------:R-:W-:Y:S01]  /*aab0*/  FSEL R200, R200, RZ, P0 ;  /* 0x000000ffc8c87208 */ /* 0x000fe20000000000 */
[----:B------:R-:W-:Y:S01]  /*aac0*/  FMUL.FTZ R167, R2, c[0x0][0x23c] ;  /* 0x00008f0002a77a20 */ /* 0x000fe20000410000 */
[----:B------:R-:W-:Y:S01]  /*aad0*/  FSETP.NEU.FTZ.AND P0, PT, R3, -INF , PT ;  /* 0xff8000000300780b */ /* 0x000fe20003f1d000 */
[----:B------:R-:W-:Y:S01]  /*aae0*/  FMUL.FTZ R0, R165, c[0x0][0x23c] ;  /* 0x00008f00a5007a20 */ /* 0x000fe20000410000 */
[----:B------:R-:W-:Y:S01]  /*aaf0*/  MOV R165, R164 ;  /* 0x000000a400a57202 */ /* 0x000fe20000000f00 */
[--C-:B------:R-:W-:Y:S01]  /*ab00*/  FFMA.FTZ R168, R5, c[0x0][0x23c], -R200.reuse ;  /* 0x00008f0005a87a23 */ /* 0x100fe200000108c8 */
[----:B------:R-:W1:Y:S01]  /*ab10*/  MUFU.EX2 R2, R167 ;  /* 0x000000a700027308 */ /* 0x000e620000000800 */
[----:B------:R-:W-:Y:S01]  /*ab20*/  FSEL R199, R199, RZ, P0 ;  /* 0x000000ffc7c77208 */ /* 0x000fe20000000000 */
[--C-:B------:R-:W-:Y:S01]  /*ab30*/  FFMA.FTZ R166, R4, c[0x0][0x23c], -R200.reuse ;  /* 0x00008f0004a67a23 */ /* 0x100fe200000108c8 */
[----:B------:R-:W-:Y:S01]  /*ab40*/  PLOP3.LUT P0, PT, PT, PT, UP2, 0x80, 0x0 ;  /* 0x000000000000781c */ /* 0x000fe20003f0f028 */
[--C-:B------:R-:W-:Y:S02]  /*ab50*/  FFMA.FTZ R201, R12, c[0x0][0x23c], -R200.reuse ;  /* 0x00008f000cc97a23 */ /* 0x100fe400000108c8 */
[--C-:B------:R-:W-:Y:S02]  /*ab60*/  FFMA.FTZ R198, R6, c[0x0][0x23c], -R199.reuse ;  /* 0x00008f0006c67a23 */ /* 0x100fe400000108c7 */
[--C-:B------:R-:W-:Y:S02]  /*ab70*/  FFMA.FTZ R5, R7, c[0x0][0x23c], -R199.reuse ;  /* 0x00008f0007057a23 */ /* 0x100fe400000108c7 */
[----:B------:R2:W-:Y:S01]  /*ab80*/  MUFU.EX2 R167, R168 ;  /* 0x000000a800a77308 */ /* 0x0005e20000000800 */
[--C-:B------:R-:W-:Y:S02]  /*ab90*/  FFMA.FTZ R6, R8, c[0x0][0x23c], -R200.reuse ;  /* 0x00008f0008067a23 */ /* 0x100fe400000108c8 */
[--C-:B------:R-:W-:Y:S02]  /*aba0*/  FFMA.FTZ R7, R9, c[0x0][0x23c], -R200.reuse ;  /* 0x00008f0009077a23 */ /* 0x100fe400000108c8 */
[--C-:B------:R-:W-:Y:S02]  /*abb0*/  FFMA.FTZ R196, R10, c[0x0][0x23c], -R199.reuse ;  /* 0x00008f000ac47a23 */ /* 0x100fe400000108c7 */
[--C-:B------:R-:W-:Y:S02]  /*abc0*/  FFMA.FTZ R197, R11, c[0x0][0x23c], -R199.reuse ;  /* 0x00008f000bc57a23 */ /* 0x100fe400000108c7 */
[--C-:B------:R-:W-:Y:S01]  /*abd0*/  FFMA.FTZ R202, R13, c[0x0][0x23c], -R200.reuse ;  /* 0x00008f000dca7a23 */ /* 0x100fe200000108c8 */
[----:B------:R-:W3:Y:S01]  /*abe0*/  MUFU.EX2 R0, R0 ;  /* 0x0000000000007308 */ /* 0x000ee20000000800 */
[--C-:B------:R-:W-:Y:S02]  /*abf0*/  FFMA.FTZ R203, R14, c[0x0][0x23c], -R199.reuse ;  /* 0x00008f000ecb7a23 */ /* 0x100fe400000108c7 */
[--C-:B------:R-:W-:Y:S02]  /*ac00*/  FFMA.FTZ R204, R15, c[0x0][0x23c], -R199.reuse ;  /* 0x00008f000fcc7a23 */ /* 0x100fe400000108c7 */
[C---:B-1----:R-:W-:Y:S02]  /*ac10*/  FMUL.FTZ R8, R2.reuse, R160 ;  /* 0x000000a002087220 */ /* 0x042fe40000410000 */
[C---:B------:R-:W-:Y:S02]  /*ac20*/  FMUL.FTZ R9, R2.reuse, R161 ;  /* 0x000000a102097220 */ /* 0x040fe40000410000 */
[C---:B------:R-:W-:Y:S01]  /*ac30*/  FMUL.FTZ R36, R2.reuse, R36 ;  /* 0x0000002402247220 */ /* 0x040fe20000410000 */
[----:B------:R-:W1:Y:S01]  /*ac40*/  MUFU.EX2 R166, R166 ;  /* 0x000000a600a67308 */ /* 0x000e620000000800 */
[C---:B------:R-:W-:Y:S02]  /*ac50*/  FMUL.FTZ R37, R2.reuse, R37 ;  /* 0x0000002502257220 */ /* 0x040fe40000410000 */
[C---:B------:R-:W-:Y:S01]  /*ac60*/  FMUL.FTZ R40, R2.reuse, R40 ;  /* 0x0000002802287220 */ /* 0x040fe20000410000 */
[----:B--2---:R-:W2:Y:S01]  /*ac70*/  LDSM.16.MT88.4 R168, [R228+0x10000] ;  /* 0x01000000e4a8783b */ /* 0x004ea20000004200 */
[C---:B------:R-:W-:Y:S02]  /*ac80*/  FMUL.FTZ R41, R2.reuse, R41 ;  /* 0x0000002902297220 */ /* 0x040fe40000410000 */
[C---:B------:R-:W-:Y:S02]  /*ac90*/  FMUL.FTZ R44, R2.reuse, R44 ;  /* 0x0000002c022c7220 */ /* 0x040fe40000410000 */
[C---:B------:R-:W-:Y:S01]  /*aca0*/  FMUL.FTZ R45, R2.reuse, R45 ;  /* 0x0000002d022d7220 */ /* 0x040fe20000410000 */
[----:B------:R-:W-:Y:S01]  /*acb0*/  MUFU.EX2 R198, R198 ;  /* 0x000000c600c67308 */ /* 0x000fe20000000800 */
[C---:B------:R-:W-:Y:S02]  /*acc0*/  FMUL.FTZ R48, R2.reuse, R48 ;  /* 0x0000003002307220 */ /* 0x040fe40000410000 */
[----:B------:R-:W-:Y:S02]  /*acd0*/  FMUL.FTZ R49, R2, R49 ;  /* 0x0000003102317220 */ /* 0x000fe40000410000 */
[C---:B---3--:R-:W-:Y:S02]  /*ace0*/  FMUL.FTZ R10, R0.reuse, R162 ;  /* 0x000000a2000a7220 */ /* 0x048fe40000410000 */
[C---:B------:R-:W-:Y:S02]  /*acf0*/  FMUL.FTZ R11, R0.reuse, R163 ;  /* 0x000000a3000b7220 */ /* 0x040fe40000410000 */
[C---:B------:R-:W-:Y:S01]  /*ad00*/  FMUL.FTZ R38, R0.reuse, R38 ;  /* 0x0000002600267220 */ /* 0x040fe20000410000 */
[----:B------:R-:W3:Y:S01]  /*ad10*/  MUFU.EX2 R5, R5 ;  /* 0x0000000500057308 */ /* 0x000ee20000000800 */
[C---:B------:R-:W-:Y:S02]  /*ad20*/  FMUL.FTZ R39, R0.reuse, R39 ;  /* 0x0000002700277220 */ /* 0x040fe40000410000 */
[C---:B------:R-:W-:Y:S01]  /*ad30*/  FMUL.FTZ R42, R0.reuse, R42 ;  /* 0x0000002a002a7220 */ /* 0x040fe20000410000 */
[----:B-1----:R-:W-:Y:S01]  /*ad40*/  F2FP.PACK_AB R160, R167, R166 ;  /* 0x000000a6a7a0723e */ /* 0x002fe200000000ff */
[C---:B------:R-:W-:Y:S02]  /*ad50*/  FMUL.FTZ R43, R0.reuse, R43 ;  /* 0x0000002b002b7220 */ /* 0x040fe40000410000 */
[C---:B------:R-:W-:Y:S02]  /*ad60*/  FMUL.FTZ R46, R0.reuse, R46 ;  /* 0x0000002e002e7220 */ /* 0x040fe40000410000 */
[C---:B------:R-:W-:Y:S01]  /*ad70*/  FMUL.FTZ R47, R0.reuse, R47 ;  /* 0x0000002f002f7220 */ /* 0x040fe20000410000 */
        /* <DEDUP_REMOVED lines=8> */
[----:B------:R-:W-:Y:S01]  /*ae00*/  LDSM.16.MT88.4 R156, [R224+0x16000] ;  /* 0x01600000e09c783b */ /* 0x000fe20000004200 */
        /* <DEDUP_REMOVED lines=31> */
[C---:B--2---:R-:W-:Y:S05]  /*b000*/  HMMA.16816.F32 R8, R160.reuse, R168, R8 ;  /* 0x000000a8a008723c */ /* 0x044fea0000001808 */
[----:B------:R-:W-:Y:S02]  /*b010*/  FMUL.FTZ R75, R0, R75 ;  /* 0x0000004b004b7220 */ /* 0x000fe40000410000 */
[C---:B------:R-:W-:Y:S01]  /*b020*/  FMUL.FTZ R76, R2.reuse, R76 ;  /* 0x0000004c024c7220 */ /* 0x040fe20000410000 */
[C---:B------:R-:W-:Y:S01]  /*b030*/  HMMA.16816.F32 R36, R160.reuse, R170, R36 ;  /* 0x000000aaa024723c */ /* 0x040fe20000001824 */
[----:B------:R-:W2:Y:S01]  /*b040*/  LDSM.16.MT88.4 R168, [R224+0x10000] ;  /* 0x01000000e0a8783b */ /* 0x000ea20000004200 */
[----:B------:R-:W3:Y:S02]  /*b050*/  MUFU.EX2 R204, R204 ;  /* 0x000000cc00cc7308 */ /* 0x000ee40000000800 */
        /* <DEDUP_REMOVED lines=17> */
[C---:B--2---:R-:W-:Y:S03]  /*b170*/  HMMA.16816.F32 R56, R160.reuse, R168, R56 ;  /* 0x000000a8a038723c */ /* 0x044fe60000001838 */
[C---:B------:R-:W-:Y:S02]  /*b180*/  FMUL.FTZ R88, R2.reuse, R88 ;  /* 0x0000005802587220 */ /* 0x040fe40000410000 */
[----:B------:R-:W-:Y:S02]  /*b190*/  FMUL.FTZ R89, R2, R89 ;  /* 0x0000005902597220 */ /* 0x000fe40000410000 */
[C---:B------:R-:W-:Y:S01]  /*b1a0*/  FMUL.FTZ R90, R0.reuse, R90 ;  /* 0x0000005a005a7220 */ /* 0x040fe20000410000 */
[C---:B------:R-:W-:Y:S01]  /*b1b0*/  HMMA.16816.F32 R60, R160.reuse, R170, R60 ;  /* 0x000000aaa03c723c */ /* 0x040fe2000000183c */
[----:B------:R-:W2:Y:S03]  /*b1c0*/  LDSM.16.MT88.4 R168, [R225+0x12000] ;  /* 0x01200000e1a8783b */ /* 0x000ea60000004200 */
        /* <DEDUP_REMOVED lines=55> */
[----:B------:R-:W-:Y:S03]  /*b540*/  FMUL.FTZ R125, R2, R125 ;  /* 0x0000007d027d7220 */ /* 0x000fe60000410000 */
[C---:B-----5:R-:W-:Y:S03]  /*b550*/  HMMA.16816.F32 R120, R160.reuse, R176, R120 ;  /* 0x000000b0a078723c */ /* 0x060fe60000001878 */
[C---:B------:R-:W-:Y:S02]  /*b560*/  FMUL.FTZ R126, R0.reuse, R126 ;  /* 0x0000007e007e7220 */ /* 0x040fe40000410000 */
[----:B------:R-:W-:Y:S02]  /*b570*/  FMUL.FTZ R127, R0, R127 ;  /* 0x0000007f007f7220 */ /* 0x000fe40000410000 */
[C---:B------:R-:W-:Y:S02]  /*b580*/  FMUL.FTZ R128, R2.reuse, R128 ;  /* 0x0000008002807220 */ /* 0x040fe40000410000 */
[----:B------:R-:W-:Y:S03]  /*b590*/  FMUL.FTZ R129, R2, R129 ;  /* 0x0000008102817220 */ /* 0x000fe60000410000 */
[C---:B------:R-:W-:Y:S01]  /*b5a0*/  HMMA.16816.F32 R124, R160.reuse, R178, R124 ;  /* 0x000000b2a07c723c */ /* 0x040fe2000000187c */
[----:B------:R-:W5:Y:S02]  /*b5b0*/  LDSM.16.MT88.4 R176, [R225+0x16000] ;  /* 0x01600000e1b0783b */ /* 0x000f640000004200 */
        /* <DEDUP_REMOVED lines=18> */
[--C-:B------:R-:W-:Y:S01]  /*b6e0*/  FFMA.FTZ R205, R16, c[0x0][0x23c], -R200.reuse ;  /* 0x00008f0010cd7a23 */ /* 0x100fe200000108c8 */
[C---:B------:R-:W-:Y:S01]  /*b6f0*/  HMMA.16816.F32 R12, R160.reuse, R174, R12 ;  /* 0x000000aea00c723c */ /* 0x040fe2000000180c */
[----:B------:R-:W4:Y:S03]  /*b700*/  LDSM.16.MT88.4 R172, [R226+0x10800] ;  /* 0x01080000e2ac783b */ /* 0x000f260000004200 */
[----:B------:R-:W-:Y:S01]  /*b710*/  FFMA.FTZ R206, R17, c[0x0][0x23c], -R200 ;  /* 0x00008f0011ce7a23 */ /* 0x000fe200000108c8 */
[----:B------:R-:W-:Y:S01]  /*b720*/  MUFU.EX2 R205, R205 ;  /* 0x000000cd00cd7308 */ /* 0x000fe20000000800 */
[--C-:B------:R-:W-:Y:S02]  /*b730*/  FFMA.FTZ R207, R18, c[0x0][0x23c], -R199.reuse ;  /* 0x00008f0012cf7a23 */ /* 0x100fe400000108c7 */
[C---:B-----5:R-:W-:Y:S04]  /*b740*/  HMMA.16816.F32 R140, R160.reuse, R176, R140 ;  /* 0x000000b0a08c723c */ /* 0x060fe8000000188c */
[----:B------:R-:W-:Y:S02]  /*b750*/  FFMA.FTZ R242, R19, c[0x0][0x23c], -R199 ;  /* 0x00008f0013f27a23 */ /* 0x000fe400000108c7 */
[C---:B------:R-:W-:Y:S01]  /*b760*/  FMUL.FTZ R144, R2.reuse, R144 ;  /* 0x0000009002907220 */ /* 0x040fe20000410000 */
[----:B------:R-:W5:Y:S01]  /*b770*/  MUFU.EX2 R206, R206 ;  /* 0x000000ce00ce7308 */ /* 0x000f620000000800 */
[----:B------:R-:W-:Y:S04]  /*b780*/  FMUL.FTZ R145, R2, R145 ;  /* 0x0000009102917220 */ /* 0x000fe80000410000 */
[C---:B------:R-:W-:Y:S02]  /*b790*/  FMUL.FTZ R146, R0.reuse, R146 ;  /* 0x0000009200927220 */ /* 0x040fe40000410000 */
[----:B------:R-:W-:Y:S02]  /*b7a0*/  FMUL.FTZ R147, R0, R147 ;  /* 0x0000009300937220 */ /* 0x000fe40000410000 */
[----:B------:R-:W-:Y:S01]  /*b7b0*/  FMUL.FTZ R16, R2, R152 ;  /* 0x0000009802107220 */ /* 0x000fe20000410000 */
[----:B------:R-:W-:Y:S01]  /*b7c0*/  MUFU.EX2 R207, R207 ;  /* 0x000000cf00cf7308 */ /* 0x000fe20000000800 */
[----:B-1----:R-:W-:Y:S01]  /*b7d0*/  F2FP.PACK_AB R152, R202, R201 ;  /* 0x000000c9ca98723e */ /* 0x002fe200000000ff */
[----:B------:R-:W-:Y:S01]  /*b7e0*/  FMUL.FTZ R17, R2, R153 ;  /* 0x0000009902117220 */ /* 0x000fe20000410000 */
[----:B---3--:R-:W-:Y:S01]  /*b7f0*/  F2FP.PACK_AB R153, R204, R203 ;  /* 0x000000cbcc99723e */ /* 0x008fe200000000ff */
[C---:B------:R-:W-:Y:S01]  /*b800*/  HMMA.16816.F32 R144, R160.reuse, R178, R144 ;  /* 0x000000b2a090723c */ /* 0x040fe20000001890 */
[----:B------:R-:W1:Y:S02]  /*b810*/  LDSM.16.MT88.4 R176, [R225+0x10800] ;  /* 0x01080000e1b0783b */ /* 0x000e640000004200 */
[C---:B------:R-:W-:Y:S02]  /*b820*/  FMUL.FTZ R18, R0.reuse, R154 ;  /* 0x0000009a00127220 */ /* 0x040fe40000410000 */
[----:B------:R-:W-:Y:S01]  /*b830*/  FMUL.FTZ R19, R0, R155 ;  /* 0x0000009b00137220 */ /* 0x000fe20000410000 */
[----:B------:R-:W3:Y:S01]  /*b840*/  MUFU.EX2 R242, R242 ;  /* 0x000000f200f27308 */ /* 0x000ee20000000800 */
[C---:B------:R-:W-:Y:S02]  /*b850*/  FMUL.FTZ R148, R2.reuse, R148 ;  /* 0x0000009402947220 */ /* 0x040fe40000410000 */
[----:B------:R-:W-:Y:S03]  /*b860*/  FMUL.FTZ R149, R2, R149 ;  /* 0x0000009502957220 */ /* 0x000fe60000410000 */
[C---:B------:R-:W-:Y:S03]  /*b870*/  HMMA.16816.F32 R16, R160.reuse, R156, R16 ;  /* 0x0000009ca010723c */ /* 0x040fe60000001810 */
[----:B------:R-:W-:Y:S01]  /*b880*/  FMUL.FTZ R150, R0, R150 ;  /* 0x0000009600967220 */ /* 0x000fe20000410000 */
[----:B-----5:R-:W-:Y:S01]  /*b890*/  F2FP.PACK_AB R154, R206, R205 ;  /* 0x000000cdce9a723e */ /* 0x020fe200000000ff */
[----:B------:R-:W-:Y:S02]  /*b8a0*/  FMUL.FTZ R151, R0, R151 ;  /* 0x0000009700977220 */ /* 0x000fe40000410000 */
[----:B------:R-:W-:Y:S02]  /*b8b0*/  FFMA.FTZ R166, R2, R243, R166 ;  /* 0x000000f302a67223 */ /* 0x000fe400000100a6 */
[----:B------:R-:W-:Y:S03]  /*b8c0*/  FFMA.FTZ R198, R0, R241, R198 ;  /* 0x000000f100c67223 */ /* 0x000fe600000100c6 */
[----:B------:R-:W-:Y:S01]  /*b8d0*/  HMMA.16816.F32 R148, R160, R158, R148 ;  /* 0x0000009ea094723c */ /* 0x000fe20000001894 */
[----:B------:R-:W5:Y:S02]  /*b8e0*/  LDSM.16.MT88.4 R156, [R224+0x10800] ;  /* 0x01080000e09c783b */ /* 0x000f640000004200 */
[----:B------:R-:W-:Y:S02]  /*b8f0*/  FADD.FTZ R167, R167, R166 ;  /* 0x000000a6a7a77221 */ /* 0x000fe40000010000 */
[----:B------:R-:W-:Y:S01]  /*b900*/  FADD.FTZ R5, R5, R198 ;  /* 0x000000c605057221 */ /* 0x000fe20000010000 */
[----:B---3--:R-:W-:Y:S01]  /*b910*/  F2FP.PACK_AB R155, R242, R207 ;  /* 0x000000cff29b723e */ /* 0x008fe200000000ff */
[----:B------:R-:W-:Y:S02]  /*b920*/  FADD.FTZ R0, R6, R167 ;  /* 0x000000a706007221 */ /* 0x000fe40000010000 */
[----:B------:R-:W3:Y:S03]  /*b930*/  LDSM.16.MT88.4 R160, [R228+0x12800] ;  /* 0x01280000e4a0783b */ /* 0x000ee60000004200 */
[----:B------:R-:W-:Y:S01]  /*b940*/  FADD.FTZ R196, R196, R5 ;  /* 0x00000005c4c47221 */ /* 0x000fe20000010000 */
[C---:B--2---:R-:W-:Y:S05]  /*b950*/  HMMA.16816.F32 R8, R152.reuse, R168, R8 ;  /* 0x000000a89808723c */ /* 0x044fea0000001808 */
[----:B------:R-:W-:Y:S02]  /*b960*/  FADD.FTZ R0, R7, R0 ;  /* 0x0000000007007221 */ /* 0x000fe40000010000 */
[----:B------:R-:W-:Y:S01]  /*b970*/  FADD.FTZ R196, R197, R196 ;  /* 0x000000c4c5c47221 */ /* 0x000fe20000010000 */
[C---:B------:R-:W-:Y:S01]  /*b980*/  HMMA.16816.F32 R36, R152.reuse, R170, R36 ;  /* 0x000000aa9824723c */ /* 0x040fe20000001824 */
[----:B------:R-:W2:Y:S03]  /*b990*/  LDSM.16.MT88.4 R168, [R226+0x14800] ;  /* 0x01480000e2a8783b */ /* 0x000ea60000004200 */
[----:B------:R-:W-:Y:S01]  /*b9a0*/  FADD.FTZ R201, R201, R0 ;  /* 0x00000000c9c97221 */ /* 0x000fe20000010000 */
[----:B------:R-:W-:Y:S01]  /*b9b0*/  MOV R0, R3 ;  /* 0x0000000300007202 */ /* 0x000fe20000000f00 */
[----:B------:R-:W-:Y:S02]  /*b9c0*/  FADD.FTZ R203, R203, R196 ;  /* 0x000000c4cbcb7221 */ /* 0x000fe40000010000 */
[C---:B----4-:R-:W-:Y:S04]  /*b9d0*/  HMMA.16816.F32 R40, R152.reuse, R172, R40 ;  /* 0x000000ac9828723c */ /* 0x050fe80000001828 */
[----:B------:R-:W-:Y:S02]  /*b9e0*/  FADD.FTZ R202, R202, R201 ;  /* 0x000000c9caca7221 */ /* 0x000fe40000010000 */
[----:B------:R-:W-:Y:S02]  /*b9f0*/  FADD.FTZ R204, R204, R203 ;  /* 0x000000cbcccc7221 */ /* 0x000fe40000010000 */
[C---:B------:R-:W-:Y:S01]  /*ba00*/  HMMA.16816.F32 R44, R152.reuse, R174, R44 ;  /* 0x000000ae982c723c */ /* 0x040fe2000000182c */
[----:B------:R-:W4:Y:S03]  /*ba10*/  LDSM.16.MT88.4 R172, [R225+0x14800] ;  /* 0x01480000e1ac783b */ /* 0x000f260000004200 */
[----:B------:R-:W-:Y:S02]  /*ba20*/  FADD.FTZ R5, R205, R202 ;  /* 0x000000cacd057221 */ /* 0x000fe40000010000 */
[----:B------:R-:W-:Y:S02]  /*ba30*/  FADD.FTZ R207, R207, R204 ;  /* 0x000000cccfcf7221 */ /* 0x000fe40000010000 */
[C---:B-1----:R-:W-:Y:S04]  /*ba40*/  HMMA.16816.F32 R48, R152.reuse, R176, R48 ;  /* 0x000000b09830723c */ /* 0x042fe80000001830 */
[----:B------:R-:W-:Y:S02]  /*ba50*/  FADD.FTZ R5, R206, R5 ;  /* 0x00000005ce057221 */ /* 0x000fe40000010000 */
[----:B------:R-:W-:Y:S02]  /*ba60*/  FADD.FTZ R207, R242, R207 ;  /* 0x000000cff2cf7221 */ /* 0x000fe40000010000 */
[C---:B------:R-:W-:Y:S01]  /*ba70*/  HMMA.16816.F32 R52, R152.reuse, R178, R52 ;  /* 0x000000b29834723c */ /* 0x040fe20000001834 */
[----:B------:R-:W-:Y:S07]  /*ba80*/  LDSM.16.MT88.4 R176, [R225+0x13000] ;  /* 0x01300000e1b0783b */ /* 0x000fee0000004200 */
[C---:B-----5:R-:W-:Y:S08]  /*ba90*/  HMMA.16816.F32 R56, R152.reuse, R156, R56 ;  /* 0x0000009c9838723c */ /* 0x060ff00000001838 */
        /* <DEDUP_REMOVED lines=22> */
[----:B------:R-:W5:Y:S03]  /*bc00*/  MUFU.EX2 R189, R189 ;  /* 0x000000bd00bd7308 */ /* 0x000f660000000800 */
[----:B------:R-:W-:Y:S03]  /*bc10*/  FFMA.FTZ R193, R25, c[0x0][0x23c], -R200 ;  /* 0x00008f0019c17a23 */ /* 0x000fe600000108c8 */
[--C-:B------:R-:W-:Y:S01]  /*bc20*/  FFMA.FTZ R194, R26, c[0x0][0x23c], -R199.reuse ;  /* 0x00008f001ac27a23 */ /* 0x100fe200000108c7 */
[C---:B--2---:R-:W-:Y:S03]  /*bc30*/  HMMA.16816.F32 R104, R152.reuse, R168, R104 ;  /* 0x000000a89868723c */ /* 0x044fe60000001868 */
[----:B------:R-:W-:Y:S01]  /*bc40*/  MUFU.EX2 R190, R190 ;  /* 0x000000be00be7308 */ /* 0x000fe20000000800 */
[----:B------:R-:W-:Y:S02]  /*bc50*/  FFMA.FTZ R195, R27, c[0x0][0x23c], -R199 ;  /* 0x00008f001bc37a23 */ /* 0x000fe400000108c7 */
[----:B------:R-:W-:Y:S02]  /*bc60*/  LDSM.16.MT88.4 R24, [R226+0x11000] ;  /* 0x01100000e218783b */ /* 0x000fe40000004200 */
[C---:B------:R-:W-:Y:S05]  /*bc70*/  HMMA.16816.F32 R108, R152.reuse, R170, R108 ;  /* 0x000000aa986c723c */ /* 0x040fea000000186c */
[----:B------:R-:W2:Y:S01]  /*bc80*/  MUFU.EX2 R191, R191 ;  /* 0x000000bf00bf7308 */ /* 0x000ea20000000800 */
[----:B------:R-:W2:Y:S02]  /*bc90*/  LDSM.16.MT88.4 R168, [R226+0x16800] ;  /* 0x01680000e2a8783b */ /* 0x000ea40000004200 */
[C---:B----4-:R-:W-:Y:S07]  /*bca0*/  HMMA.16816.F32 R112, R152.reuse, R172, R112 ;  /* 0x000000ac9870723c */ /* 0x050fee0000001870 */
[----:B------:R-:W-:Y:S01]  /*bcb0*/  MUFU.EX2 R192, R192 ;  /* 0x000000c000c07308 */ /* 0x000fe20000000800 */
[C---:B------:R-:W-:Y:S01]  /*bcc0*/  HMMA.16816.F32 R116, R152.reuse, R174, R116 ;  /* 0x000000ae9874723c */ /* 0x040fe20000001874 */
[----:B------:R-:W4:Y:S07]  /*bcd0*/  LDSM.16.MT88.4 R172, [R225+0x16800] ;  /* 0x01680000e1ac783b */ /* 0x000f2e0000004200 */
[C---:B-1----:R-:W-:Y:S01]  /*bce0*/  HMMA.16816.F32 R120, R152.reuse, R156, R120 ;  /* 0x0000009c9878723c */ /* 0x042fe20000001878 */
[----:B------:R-:W1:Y:S07]  /*bcf0*/  MUFU.EX2 R193, R193 ;  /* 0x000000c100c17308 */ /* 0x000e6e0000000800 */
[C---:B------:R-:W-:Y:S01]  /*bd00*/  HMMA.16816.F32 R124, R152.reuse, R158, R124 ;  /* 0x0000009e987c723c */ /* 0x040fe2000000187c */
[----:B------:R-:W1:Y:S02]  /*bd10*/  LDSM.16.MT88.4 R156, [R228+0x11000] ;  /* 0x01100000e49c783b */ /* 0x000e640000004200 */
[----:B------:R-:W-:Y:S05]  /*bd20*/  MUFU.EX2 R194, R194 ;  /* 0x000000c200c27308 */ /* 0x000fea0000000800 */
[C---:B---3--:R-:W-:Y:S05]  /*bd30*/  HMMA.16816.F32 R128, R152.reuse, R160, R128 ;  /* 0x000000a09880723c */ /* 0x048fea0000001880 */
[----:B------:R-:W3:Y:S03]  /*bd40*/  MUFU.EX2 R195, R195 ;  /* 0x000000c300c37308 */ /* 0x000ee60000000800 */
[C---:B------:R-:W-:Y:S01]  /*bd50*/  HMMA.16816.F32 R132, R152.reuse, R162, R132 ;  /* 0x000000a29884723c */ /* 0x040fe20000001884 */
[----:B------:R-:W1:Y:S07]  /*bd60*/  LDSM.16.MT88.4 R160, [R225+0x11000] ;  /* 0x01100000e1a0783b */ /* 0x000e6e0000004200 */
[C---:B--2---:R-:W-:Y:S08]  /*bd70*/  HMMA.16816.F32 R136, R152.reuse, R168, R136 ;  /* 0x000000a89888723c */ /* 0x044ff00000001888 */
[C---:B------:R-:W-:Y:S01]  /*bd80*/  HMMA.16816.F32 R12, R152.reuse, R170, R12 ;  /* 0x000000aa980c723c */ /* 0x040fe2000000180c */
[----:B------:R-:W2:Y:S07]  /*bd90*/  LDSM.16.MT88.4 R168, [R224+0x11000] ;  /* 0x01100000e0a8783b */ /* 0x000eae0000004200 */
[C---:B----4-:R-:W-:Y:S08]  /*bda0*/  HMMA.16816.F32 R140, R152.reuse, R172, R140 ;  /* 0x000000ac988c723c */ /* 0x050ff0000000188c */
[C---:B------:R-:W-:Y:S01]  /*bdb0*/  HMMA.16816.F32 R144, R152.reuse, R174, R144 ;  /* 0x000000ae9890723c */ /* 0x040fe20000001890 */
[----:B------:R-:W-:Y:S07]  /*bdc0*/  LDSM.16.MT88.4 R172, [R226+0x13000] ;  /* 0x01300000e2ac783b */ /* 0x000fee0000004200 */
[C---:B------:R-:W-:Y:S07]  /*bdd0*/  HMMA.16816.F32 R16, R152.reuse, R20, R16 ;  /* 0x000000149810723c */ /* 0x040fee0000001810 */
[----:B-----5:R-:W-:Y:S01]  /*bde0*/  F2FP.PACK_AB R20, R189, R188 ;  /* 0x000000bcbd14723e */ /* 0x020fe200000000ff */
[----:B------:R-:W-:Y:S01]  /*bdf0*/  HMMA.16816.F32 R148, R152, R22, R148 ;  /* 0x000000169894723c */ /* 0x000fe20000001894 */
[----:B------:R-:W4:Y:S03]  /*be00*/  LDSM.16.MT88.4 R152, [R228+0x13000] ;  /* 0x01300000e498783b */ /* 0x000f260000004200 */
[----:B------:R-:W-:Y:S01]  /*be10*/  F2FP.PACK_AB R21, R191, R190 ;  /* 0x000000bebf15723e */ /* 0x000fe200000000ff */
[----:B------:R-:W-:Y:S02]  /*be20*/  FADD.FTZ R188, R188, R5 ;  /* 0x00000005bcbc7221 */ /* 0x000fe40000010000 */
[----:B-1----:R-:W-:Y:S01]  /*be30*/  F2FP.PACK_AB R22, R193, R192 ;  /* 0x000000c0c116723e */ /* 0x002fe200000000ff */
[----:B------:R-:W-:Y:S01]  /*be40*/  FADD.FTZ R190, R190, R207 ;  /* 0x000000cfbebe7221 */ /* 0x000fe20000010000 */
[----:B---3--:R-:W-:Y:S03]  /*be50*/  F2FP.PACK_AB R23, R195, R194 ;  /* 0x000000c2c317723e */ /* 0x008fe600000000ff */
[----:B------:R-:W-:Y:S02]  /*be60*/  FADD.FTZ R189, R189, R188 ;  /* 0x000000bcbdbd7221 */ /* 0x000fe40000010000 */
[----:B------:R-:W-:Y:S02]  /*be70*/  FADD.FTZ R191, R191, R190 ;  /* 0x000000bebfbf7221 */ /* 0x000fe40000010000 */
[C---:B------:R-:W-:Y:S05]  /*be80*/  HMMA.16816.F32 R8, R20.reuse, R156, R8 ;  /* 0x0000009c1408723c */ /* 0x040fea0000001808 */
[----:B------:R-:W-:Y:S02]  /*be90*/  FADD.FTZ R192, R192, R189 ;  /* 0x000000bdc0c07221 */ /* 0x000fe40000010000 */
[----:B------:R-:W-:Y:S01]  /*bea0*/  FADD.FTZ R194, R194, R191 ;  /* 0x000000bfc2c27221 */ /* 0x000fe20000010000 */
[C---:B------:R-:W-:Y:S01]  /*beb0*/  HMMA.16816.F32 R36, R20.reuse, R158, R36 ;  /* 0x0000009e1424723c */ /* 0x040fe20000001824 */
[----:B------:R-:W1:Y:S03]  /*bec0*/  LDSM.16.MT88.4 R156, [R226+0x15000] ;  /* 0x01500000e29c783b */ /* 0x000e660000004200 */
[----:B------:R-:W-:Y:S02]  /*bed0*/  FADD.FTZ R193, R193, R192 ;  /* 0x000000c0c1c17221 */ /* 0x000fe40000010000 */
[----:B------:R-:W-:Y:S02]  /*bee0*/  FADD.FTZ R195, R195, R194 ;  /* 0x000000c2c3c37221 */ /* 0x000fe40000010000 */
[C---:B------:R-:W-:Y:S08]  /*bef0*/  HMMA.16816.F32 R40, R20.reuse, R24, R40 ;  /* 0x000000181428723c */ /* 0x040ff00000001828 */
[C---:B------:R-:W-:Y:S01]  /*bf00*/  HMMA.16816.F32 R44, R20.reuse, R26, R44 ;  /* 0x0000001a142c723c */ /* 0x040fe2000000182c */
[----:B------:R-:W3:Y:S07]  /*bf10*/  LDSM.16.MT88.4 R24, [R225+0x15000] ;  /* 0x01500000e118783b */ /* 0x000eee0000004200 */
[C---:B------:R-:W-:Y:S08]  /*bf20*/  HMMA.16816.F32 R48, R20.reuse, R160, R48 ;  /* 0x000000a01430723c */ /* 0x040ff00000001830 */
[C---:B------:R-:W-:Y:S01]  /*bf30*/  HMMA.16816.F32 R52, R20.reuse, R162, R52 ;  /* 0x000000a21434723c */ /* 0x040fe20000001834 */
[----:B------:R-:W-:Y:S07]  /*bf40*/  LDSM.16.MT88.4 R160, [R228+0x17000] ;  /* 0x01700000e4a0783b */ /* 0x000fee0000004200 */
[C---:B--2---:R-:W-:Y:S08]  /*bf50*/  HMMA.16816.F32 R56, R20.reuse, R168, R56 ;  /* 0x000000a81438723c */ /* 0x044ff00000001838 */
[C---:B------:R-:W-:Y:S01]  /*bf60*/  HMMA.16816.F32 R60, R20.reuse, R170, R60 ;  /* 0x000000aa143c723c */ /* 0x040fe2000000183c */
[----:B------:R-:W-:Y:S07]  /*bf70*/  LDSM.16.MT88.4 R168, [R224+0x13800] ;  /* 0x01380000e0a8783b */ /* 0x000fee0000004200 */
[C---:B----4-:R-:W-:Y:S08]  /*bf80*/  HMMA.16816.F32 R64, R20.reuse, R152, R64 ;  /* 0x000000981440723c */ /* 0x050ff00000001840 */
[C---:B------:R-:W-:Y:S01]  /*bf90*/  HMMA.16816.F32 R68, R20.reuse, R154, R68 ;  /* 0x0000009a1444723c */ /* 0x040fe20000001844 */
[----:B------:R-:W2:Y:S07]  /*bfa0*/  LDSM.16.MT88.4 R152, [R224+0x15000] ;  /* 0x01500000e098783b */ /* 0x000eae0000004200 */
        /* <DEDUP_REMOVED lines=17> */
[----:B------:R-:W4:Y:S03]  /*c0c0*/  MUFU.EX2 R181, R181 ;  /* 0x000000b500b57308 */ /* 0x000f260000000800 */
[----:B------:R-:W-:Y:S03]  /*c0d0*/  FFMA.FTZ R200, R33, c[0x0][0x23c], -R200 ;  /* 0x00008f0021c87a23 */ /* 0x000fe600000108c8 */
[--C-:B------:R-:W-:Y:S01]  /*c0e0*/  FFMA.FTZ R186, R34, c[0x0][0x23c], -R199.reuse ;  /* 0x00008f0022ba7a23 */ /* 0x100fe200000108c7 */
[C---:B-1----:R-:W-:Y:S03]  /*c0f0*/  HMMA.16816.F32 R104, R20.reuse, R156, R104 ;  /* 0x0000009c1468723c */ /* 0x042fe60000001868 */
[----:B------:R-:W-:Y:S01]  /*c100*/  MUFU.EX2 R182, R182 ;  /* 0x000000b600b67308 */ /* 0x000fe20000000800 */
[----:B------:R-:W-:Y:S02]  /*c110*/  FFMA.FTZ R199, R35, c[0x0][0x23c], -R199 ;  /* 0x00008f0023c77a23 */ /* 0x000fe400000108c7 */
[----:B------:R-:W-:Y:S02]  /*c120*/  LDSM.16.MT88.4 R32, [R226+0x11800] ;  /* 0x01180000e220783b */ /* 0x000fe40000004200 */
[C---:B------:R-:W-:Y:S05]  /*c130*/  HMMA.16816.F32 R108, R20.reuse, R158, R108 ;  /* 0x0000009e146c723c */ /* 0x040fea000000186c */
[----:B------:R-:W1:Y:S01]  /*c140*/  MUFU.EX2 R183, R183 ;  /* 0x000000b700b77308 */ /* 0x000e620000000800 */
[----:B------:R-:W5:Y:S02]  /*c150*/  LDSM.16.MT88.4 R156, [R226+0x17000] ;  /* 0x01700000e29c783b */ /* 0x000f640000004200 */
[C---:B---3--:R-:W-:Y:S07]  /*c160*/  HMMA.16816.F32 R112, R20.reuse, R24, R112 ;  /* 0x000000181470723c */ /* 0x048fee0000001870 */
[----:B------:R-:W-:Y:S01]  /*c170*/  MUFU.EX2 R184, R184 ;  /* 0x000000b800b87308 */ /* 0x000fe20000000800 */
[C---:B------:R-:W-:Y:S01]  /*c180*/  HMMA.16816.F32 R116, R20.reuse, R26, R116 ;  /* 0x0000001a1474723c */ /* 0x040fe20000001874 */
[----:B------:R-:W3:Y:S07]  /*c190*/  LDSM.16.MT88.4 R24, [R225+0x17000] ;  /* 0x01700000e118783b */ /* 0x000eee0000004200 */
[C---:B--2---:R-:W-:Y:S01]  /*c1a0*/  HMMA.16816.F32 R120, R20.reuse, R152, R120 ;  /* 0x000000981478723c */ /* 0x044fe20000001878 */
[----:B------:R-:W2:Y:S07]  /*c1b0*/  MUFU.EX2 R185, R200 ;  /* 0x000000c800b97308 */ /* 0x000eae0000000800 */
[C---:B------:R-:W-:Y:S01]  /*c1c0*/  HMMA.16816.F32 R124, R20.reuse, R154, R124 ;  /* 0x0000009a147c723c */ /* 0x040fe2000000187c */
[----:B------:R-:W1:Y:S02]  /*c1d0*/  LDSM.16.MT88.4 R152, [R228+0x11800] ;  /* 0x01180000e498783b */ /* 0x000e640000004200 */
[----:B------:R-:W-:Y:S05]  /*c1e0*/  MUFU.EX2 R186, R186 ;  /* 0x000000ba00ba7308 */ /* 0x000fea0000000800 */
[C---:B------:R-:W-:Y:S05]  /*c1f0*/  HMMA.16816.F32 R128, R20.reuse, R160, R128 ;  /* 0x000000a01480723c */ /* 0x040fea0000001880 */
[----:B------:R-:W1:Y:S03]  /*c200*/  MUFU.EX2 R199, R199 ;  /* 0x000000c700c77308 */ /* 0x000e660000000800 */
[C---:B------:R-:W-:Y:S08]  /*c210*/  HMMA.16816.F32 R132, R20.reuse, R162, R132 ;  /* 0x000000a21484723c */ /* 0x040ff00000001884 */
[C---:B-----5:R-:W-:Y:S08]  /*c220*/  HMMA.16816.F32 R136, R20.reuse, R156, R136 ;  /* 0x0000009c1488723c */ /* 0x060ff00000001888 */
[C---:B------:R-:W-:Y:S01]  /*c230*/  HMMA.16816.F32 R12, R20.reuse, R158, R12 ;  /* 0x0000009e140c723c */ /* 0x040fe2000000180c */
[----:B------:R-:W5:Y:S07]  /*c240*/  LDSM.16.MT88.4 R156, [R225+0x11800] ;  /* 0x01180000e19c783b */ /* 0x000f6e0000004200 */
[C---:B---3--:R-:W-:Y:S08]  /*c250*/  HMMA.16816.F32 R140, R20.reuse, R24, R140 ;  /* 0x00000018148c723c */ /* 0x048ff0000000188c */
[C---:B------:R-:W-:Y:S01]  /*c260*/  HMMA.16816.F32 R144, R20.reuse, R26, R144 ;  /* 0x0000001a1490723c */ /* 0x040fe20000001890 */
[----:B------:R-:W3:Y:S07]  /*c270*/  LDSM.16.MT88.4 R24, [R224+0x11800] ;  /* 0x01180000e018783b */ /* 0x000eee0000004200 */
[C---:B------:R-:W-:Y:S08]  /*c280*/  HMMA.16816.F32 R16, R20.reuse, R28, R16 ;  /* 0x0000001c1410723c */ /* 0x040ff00000001810 */
[----:B------:R-:W-:Y:S01]  /*c290*/  HMMA.16816.F32 R148, R20, R30, R148 ;  /* 0x0000001e1494723c */ /* 0x000fe20000001894 */
[----:B------:R-:W-:Y:S06]  /*c2a0*/  LDSM.16.MT88.4 R28, [R226+0x13800] ;  /* 0x01380000e21c783b */ /* 0x000fec0000004200 */
[----:B----4-:R-:W-:Y:S01]  /*c2b0*/  F2FP.PACK_AB R20, R181, R180 ;  /* 0x000000b4b514723e */ /* 0x010fe200000000ff */
[----:B------:R-:W-:Y:S01]  /*c2c0*/  FADD.FTZ R180, R180, R193 ;  /* 0x000000c1b4b47221 */ /* 0x000fe20000010000 */
[----:B-1----:R-:W-:Y:S03]  /*c2d0*/  F2FP.PACK_AB R21, R183, R182 ;  /* 0x000000b6b715723e */ /* 0x002fe600000000ff */
[----:B--2---:R-:W-:Y:S01]  /*c2e0*/  F2FP.PACK_AB R22, R185, R184 ;  /* 0x000000b8b916723e */ /* 0x004fe200000000ff */
[----:B------:R-:W-:Y:S01]  /*c2f0*/  FADD.FTZ R182, R182, R195 ;  /* 0x000000c3b6b67221 */ /* 0x000fe20000010000 */
[----:B------:R-:W-:Y:S01]  /*c300*/  F2FP.PACK_AB R23, R199, R186 ;  /* 0x000000bac717723e */ /* 0x000fe200000000ff */
[----:B------:R-:W-:Y:S02]  /*c310*/  FADD.FTZ R181, R181, R180 ;  /* 0x000000b4b5b57221 */ /* 0x000fe40000010000 */
[----:B------:R-:W-:Y:S02]  /*c320*/  FADD.FTZ R183, R183, R182 ;  /* 0x000000b6b7b77221 */ /* 0x000fe40000010000 */
[----:B------:R-:W-:Y:S02]  /*c330*/  FADD.FTZ R184, R184, R181 ;  /* 0x000000b5b8b87221 */ /* 0x000fe40000010000 */
[C---:B------:R-:W-:Y:S01]  /*c340*/  HMMA.16816.F32 R160, R20.reuse, R152, R8 ;  /* 0x0000009814a0723c */ /* 0x040fe20000001808 */
        /* <DEDUP_REMOVED lines=8> */
[----:B------:R-:W4:Y:S07]  /*c3d0*/  LDSM.16.MT88.4 R32, [R228+0x15800] ;  /* 0x01580000e420783b */ /* 0x000f2e0000004200 */
[C---:B-----5:R-:W-:Y:S08]  /*c3e0*/  HMMA.16816.F32 R48, R20.reuse, R156, R48 ;  /* 0x0000009c1430723c */ /* 0x060ff00000001830 */
[C---:B------:R-:W-:Y:S01]  /*c3f0*/  HMMA.16816.F32 R52, R20.reuse, R158, R52 ;  /* 0x0000009e1434723c */ /* 0x040fe20000001834 */
[----:B------:R-:W5:Y:S07]  /*c400*/  LDSM.16.MT88.4 R156, [R224+0x15800] ;  /* 0x01580000e09c783b */ /* 0x000f6e0000004200 */
        /* <DEDUP_REMOVED lines=8> */
[----:B------:R-:W1:Y:S07]  /*c490*/  LDSM.16.MT88.4 R28, [R225+0x17800] ;  /* 0x01780000e11c783b */ /* 0x000e6e0000004200 */
[C---:B--2---:R-:W-:Y:S08]  /*c4a0*/  HMMA.16816.F32 R80, R20.reuse, R152, R80 ;  /* 0x000000981450723c */ /* 0x044ff00000001850 */
        /* <DEDUP_REMOVED lines=9> */
[C---:B-----5:R-:W-:Y:S08]  /*c540*/  HMMA.16816.F32 R120, R20.reuse, R156, R120 ;  /* 0x0000009c1478723c */ /* 0x060ff00000001878 */
[C---:B------:R-:W-:Y:S08]  /*c550*/  HMMA.16816.F32 R124, R20.reuse, R158, R124 ;  /* 0x0000009e147c723c */ /* 0x040ff0000000187c */
[C---:B---3--:R-:W-:Y:S08]  /*c560*/  HMMA.16816.F32 R128, R20.reuse, R24, R128 ;  /* 0x000000181480723c */ /* 0x048ff00000001880 */
[C---:B------:R-:W-:Y:S01]  /*c570*/  HMMA.16816.F32 R132, R20.reuse, R26, R132 ;  /* 0x0000001a1484723c */ /* 0x040fe20000001884 */
[----:B------:R-:W2:Y:S07]  /*c580*/  LDSM.16.MT88.4 R24, [R224+0x17800] ;  /* 0x01780000e018783b */ /* 0x000eae0000004200 */
[C---:B-1----:R-:W-:Y:S08]  /*c590*/  HMMA.16816.F32 R136, R20.reuse, R8, R136 ;  /* 0x000000081488723c */ /* 0x042ff00000001888 */
[C---:B------:R-:W-:Y:S08]  /*c5a0*/  HMMA.16816.F32 R156, R20.reuse, R10, R12 ;  /* 0x0000000a149c723c */ /* 0x040ff0000000180c */
[C---:B------:R-:W-:Y:S08]  /*c5b0*/  HMMA.16816.F32 R140, R20.reuse, R28, R140 ;  /* 0x0000001c148c723c */ /* 0x040ff0000000188c */
[C---:B------:R-:W-:Y:S08]  /*c5c0*/  HMMA.16816.F32 R144, R20.reuse, R30, R144 ;  /* 0x0000001e1490723c */ /* 0x040ff00000001890 */
[C---:B--2---:R-:W-:Y:S08]  /*c5d0*/  HMMA.16816.F32 R152, R20.reuse, R24, R16 ;  /* 0x000000181498723c */ /* 0x044ff00000001810 */
[----:B------:R-:W-:Y:S01]  /*c5e0*/  HMMA.16816.F32 R148, R20, R26, R148 ;  /* 0x0000001a1494723c */ /* 0x000fe20000001894 */
[----:B------:R-:W-:-:S07]  /*c5f0*/  @P0 BRA `(.L_x_1497) ;  /* 0xffffbb4000000947 */ /* 0x000fce000383ffff */
.L_x_1493:
[----:B------:R-:W1:Y:S01]  /*c600*/  SHFL.BFLY PT, R0, R241, 0x2, 0x1f ;  /* 0x0c401f00f1007f89 */ /* 0x000e6200000e0000 */
[----:B------:R-:W-:Y:S01]  /*c610*/  MOV R7, 0x3f800000 ;  /* 0x3f80000000077802 */ /* 0x000fe20000000f00 */
[----:B------:R-:W2:Y:S01]  /*c620*/  S2UR UR9, SR_CTAID.Z ;  /* 0x00000000000979c3 */ /* 0x000ea20000002700 */
[----:B------:R-:W-:Y:S01]  /*c630*/  MOV R6, 0x3f800000 ;  /* 0x3f80000000067802 */ /* 0x000fe20000000f00 */
[----:B------:R-:W3:Y:S01]  /*c640*/  SHFL.BFLY PT, R2, R243, 0x2, 0x1f ;  /* 0x0c401f00f3027f89 */ /* 0x000ee200000e0000 */
[----:B------:R-:W-:Y:S01]  /*c650*/  UIADD3 UR8, -UR27, URZ, URZ ;  /* 0x0000003f1b087290 */ /* 0x000fe2000fffe13f */
[----:B------:R-:W-:Y:S01]  /*c660*/  BSSY B0, `(.L_x_1498) ;  /* 0x0000149000007945 */ /* 0x000fe20003800000 */
[----:B------:R-:W-:Y:S01]  /*c670*/  ULDC UR6, c[0x0][0x1c0] ;  /* 0x0000700000067ab9 */ /* 0x000fe20000000800 */
[----:B------:R-:W4:Y:S01]  /*c680*/  S2R R11, SR_TID.X ;  /* 0x00000000000b7919 */ /* 0x000f220000002100 */
[----:B------:R-:W-:Y:S01]  /*c690*/  ULDC.64 UR4, c[0x0][0x210] ;  /* 0x0000840000047ab9 */ /* 0x000fe20000000a00 */
[----:B------:R-:W5:Y:S08]  /*c6a0*/  S2UR UR7, SR_CTAID.Y ;  /* 0x00000000000779c3 */ /* 0x000f700000002600 */
[----:B------:R-:W5:Y:S01]  /*c6b0*/  S2UR UR10, SR_CTAID.X ;  /* 0x00000000000a79c3 */ /* 0x000f620000002500 */
[----:B-1----:R-:W-:-:S02]  /*c6c0*/  FADD.FTZ R5, R0, R241 ;  /* 0x000000f100057221 */ /* 0x002fc40000010000 */
[----:B------:R-:W1:Y:S01]  /*c6d0*/  S2R R0, SR_TID.X ;  /* 0x0000000000007919 */ /* 0x000e620000002100 */
[----:B--2---:R-:W-:Y:S01]  /*c6e0*/  UIMAD UR8, UR8, UR6, UR9 ;  /* 0x00000006080872a4 */ /* 0x004fe2000f8e0209 */
[----:B---3--:R-:W-:Y:S02]  /*c6f0*/  FADD.FTZ R13, R2, R243 ;  /* 0x000000f3020d7221 */ /* 0x008fe40000010000 */
[----:B------:R-:W2:Y:S01]  /*c700*/  SHFL.BFLY PT, R2, R5, 0x1, 0x1f ;  /* 0x0c201f0005027f89 */ /* 0x000ea200000e0000 */
[----:B----4-:R-:W-:-:S03]  /*c710*/  SHF.R.S32.HI R8, RZ, 0x1f, R11 ;  /* 0x0000001fff087819 */ /* 0x010fc6000001140b */
[----:B------:R-:W3:Y:S01]  /*c720*/  SHFL.BFLY PT, R4, R13, 0x1, 0x1f ;  /* 0x0c201f000d047f89 */ /* 0x000ee200000e0000 */
[----:B-----5:R-:W-:Y:S01]  /*c730*/  UIMAD UR4, UR7, UR4, UR27 ;  /* 0x00000004070472a4 */ /* 0x020fe2000f8e021b */
[----:B------:R-:W-:-:S03]  /*c740*/  LEA.HI R8, R8, R11, RZ, 0x4 ;  /* 0x0000000b08087211 */ /* 0x000fc600078f20ff */
[----:B------:R-:W-:Y:S01]  /*c750*/  UIMAD UR4, UR4, UR6, UR8 ;  /* 0x00000006040472a4 */ /* 0x000fe2000f8e0208 */
[----:B------:R-:W-:Y:S01]  /*c760*/  SHF.R.S32.HI R8, RZ, 0x4, R8 ;  /* 0x00000004ff087819 */ /* 0x000fe20000011408 */
[----:B------:R-:W-:-:S04]  /*c770*/  USHF.L.U32 UR10, UR10, 0x6, URZ ;  /* 0x000000060a0a7899 */ /* 0x000fc8000800063f */
[----:B------:R-:W-:Y:S01]  /*c780*/  UIMAD UR5, UR4, UR5, UR10 ;  /* 0x00000005040572a4 */ /* 0x000fe2000f8e020a */
[----:B-1----:R-:W-:-:S04]  /*c790*/  SHF.R.S32.HI R9, RZ, 0x1f, R0 ;  /* 0x0000001fff097819 */ /* 0x002fc80000011400 */
[-C--:B------:R-:W-:Y:S01]  /*c7a0*/  LEA.HI R10, R9, R0.reuse, RZ, 0x2 ;  /* 0x00000000090a7211 */ /* 0x080fe200078f10ff */
[----:B--2---:R-:W-:Y:S01]  /*c7b0*/  FADD.FTZ R2, R5, R2 ;  /* 0x0000000205027221 */ /* 0x004fe20000010000 */
[----:B------:R-:W-:Y:S01]  /*c7c0*/  LEA.HI R11, R9, R0, RZ, 0x4 ;  /* 0x00000000090b7211 */ /* 0x000fe200078f20ff */
[----:B---3--:R-:W-:Y:S01]  /*c7d0*/  FADD.FTZ R4, R13, R4 ;  /* 0x000000040d047221 */ /* 0x008fe20000010000 */
[--C-:B------:R-:W-:Y:S02]  /*c7e0*/  SHF.R.S32.HI R12, RZ, 0x2, R10.reuse ;  /* 0x00000002ff0c7819 */ /* 0x100fe4000001140a */
[----:B------:R-:W-:Y:S01]  /*c7f0*/  SHF.R.S32.HI R5, RZ, 0x1f, R10 ;  /* 0x0000001fff057819 */ /* 0x000fe2000001140a */
[----:B------:R-:W-:Y:S01]  /*c800*/  BAR.SYNC.DEFER_BLOCKING 0x0 ;  /* 0x0000000000007b1d */ /* 0x000fe20000010000 */
[----:B------:R-:W-:Y:S02]  /*c810*/  FSETP.NE.FTZ.AND P4, PT, R4, RZ, PT ;  /* 0x000000ff0400720b */ /* 0x000fe40003f95000 */
[----:B------:R-:W-:-:S02]  /*c820*/  FSETP.NE.FTZ.AND P3, PT, R2, RZ, PT ;  /* 0x000000ff0200720b */ /* 0x000fc40003f75000 */
[----:B------:R-:W-:Y:S02]  /*c830*/  LEA.HI R5, R5, R12, RZ, 0x3 ;  /* 0x0000000c05057211 */ /* 0x000fe400078f18ff */
[----:B------:R-:W-:Y:S02]  /*c840*/  LEA.HI R9, R9, R0, RZ, 0x5 ;  /* 0x0000000009097211 */ /* 0x000fe400078f28ff */
[----:B------:R-:W-:Y:S02]  /*c850*/  LOP3.LUT R5, R5, 0xfffffff8, RZ, 0xc0, !PT ;  /* 0xfffffff805057812 */ /* 0x000fe400078ec0ff */
[----:B------:R-:W-:Y:S02]  /*c860*/  LOP3.LUT R15, R10, 0x1ffffffc, RZ, 0xc0, !PT ;  /* 0x1ffffffc0a0f7812 */ /* 0x000fe400078ec0ff */
[----:B------:R-:W-:Y:S01]  /*c870*/  LOP3.LUT R11, R11, 0xfffffff0, RZ, 0xc0, !PT ;  /* 0xfffffff00b0b7812 */ /* 0x000fe200078ec0ff */
[----:B------:R-:W1:Y:S01]  /*c880*/  @P4 MUFU.RCP R7, R4 ;  /* 0x0000000400074308 */ /* 0x000e620000001000 */
[----:B------:R-:W-:-:S02]  /*c890*/  IADD3 R5, R12, -R5, RZ ;  /* 0x800000050c057210 */ /* 0x000fc40007ffe0ff */
[----:B------:R-:W-:Y:S02]  /*c8a0*/  SHF.R.S32.HI R10, RZ, 0x5, R9 ;  /* 0x00000005ff0a7819 */ /* 0x000fe40000011409 */
[-C--:B------:R-:W-:Y:S02]  /*c8b0*/  IADD3 R15, -R15, R0.reuse, RZ ;  /* 0x000000000f0f7210 */ /* 0x080fe40007ffe1ff */
[----:B------:R-:W-:Y:S01]  /*c8c0*/  IADD3 R11, -R11, R0, RZ ;  /* 0x000000000b0b7210 */ /* 0x000fe20007ffe1ff */
[----:B------:R-:W2:Y:S01]  /*c8d0*/  @P3 MUFU.RCP R6, R2 ;  /* 0x0000000200063308 */ /* 0x000ea20000001000 */
[C---:B------:R-:W-:Y:S02]  /*c8e0*/  LOP3.LUT R14, R5.reuse, 0x1, RZ, 0xc0, !PT ;  /* 0x00000001050e7812 */ /* 0x040fe400078ec0ff */
[----:B------:R-:W-:Y:S02]  /*c8f0*/  LEA R12, R10, R15, 0x9 ;  /* 0x0000000f0a0c7211 */ /* 0x000fe400078e48ff */
[----:B------:R-:W-:-:S02]  /*c900*/  SHF.L.U32 R17, R5, 0x6, RZ ;  /* 0x0000000605117819 */ /* 0x000fc400000006ff */
[----:B------:R-:W-:Y:S01]  /*c910*/  SHF.L.U32 R13, R8, 0x6, RZ ;  /* 0x00000006080d7819 */ /* 0x000fe200000006ff */
[----:B-1----:R-:W-:Y:S01]  /*c920*/  FMUL.FTZ R160, R7, R160 ;  /* 0x000000a007a07220 */ /* 0x002fe20000410000 */
[----:B------:R-:W-:Y:S01]  /*c930*/  LEA.HI R15, R11, R11, RZ, 0x1 ;  /* 0x0000000b0b0f7211 */ /* 0x000fe200078f08ff */
[C---:B------:R-:W-:Y:S01]  /*c940*/  FMUL.FTZ R161, R7.reuse, R161 ;  /* 0x000000a107a17220 */ /* 0x040fe20000410000 */
[----:B------:R-:W-:Y:S01]  /*c950*/  ISETP.NE.U32.AND P0, PT, R14, 0x1, PT ;  /* 0x000000010e00780c */ /* 0x000fe20003f05070 */
[----:B------:R-:W-:Y:S01]  /*c960*/  FMUL.FTZ R36, R7, R36 ;  /* 0x0000002407247220 */ /* 0x000fe20000410000 */
[----:B------:R-:W-:Y:S01]  /*c970*/  LOP3.LUT R17, R17, 0x1c0, RZ, 0xc0, !PT ;  /* 0x000001c011117812 */ /* 0x000fe200078ec0ff */
[----:B------:R-:W-:Y:S01]  /*c980*/  FMUL.FTZ R37, R7, R37 ;  /* 0x0000002507257220 */ /* 0x000fe20000410000 */
[----:B------:R-:W-:Y:S01]  /*c990*/  LOP3.LUT R13, R13, 0x1c0, RZ, 0xc0, !PT ;  /* 0x000001c00d0d7812 */ /* 0x000fe200078ec0ff */
[C---:B--2---:R-:W-:Y:S01]  /*c9a0*/  FMUL.FTZ R163, R6.reuse, R163 ;  /* 0x000000a306a37220 */ /* 0x044fe20000410000 */
[----:B------:R-:W-:Y:S01]  /*c9b0*/  SHF.L.U32 R14, R15, 0x2, RZ ;  /* 0x000000020f0e7819 */ /* 0x000fe200000006ff */
[C---:B------:R-:W-:Y:S01]  /*c9c0*/  FMUL.FTZ R162, R6.reuse, R162 ;  /* 0x000000a206a27220 */ /* 0x040fe20000410000 */
[----:B------:R-:W-:Y:S01]  /*c9d0*/  LEA.HI R17, R17, R17, RZ, 0x1d ;  /* 0x0000001111117211 */ /* 0x000fe200078fe8ff */
[C---:B------:R-:W-:Y:S01]  /*c9e0*/  FMUL.FTZ R39, R6.reuse, R39 ;  /* 0x0000002706277220 */ /* 0x040fe20000410000 */
[----:B------:R-:W-:Y:S01]  /*c9f0*/  LOP3.LUT R14, R13, 0x38, R14, 0xf8, !PT ;  /* 0x000000380d0e7812 */ /* 0x000fe200078ef80e */
[----:B------:R-:W-:Y:S01]  /*ca00*/  FMUL.FTZ R38, R6, R38 ;  /* 0x0000002606267220 */ /* 0x000fe20000410000 */
[----:B------:R-:W-:Y:S01]  /*ca10*/  SHF.R.U32.HI R13, RZ, 0x3, R13 ;  /* 0x00000003ff0d7819 */ /* 0x000fe2000001160d */
[----:B------:R-:W-:Y:S01]  /*ca20*/  FMUL.FTZ R40, R7, R40 ;  /* 0x0000002807287220 */ /* 0x000fe20000410000 */
[----:B------:R-:W-:Y:S01]  /*ca30*/  LOP3.LUT R16, R15, 0xffffffe, RZ, 0xc0, !PT ;  /* 0x0ffffffe0f107812 */ /* 0x000fe200078ec0ff */
[----:B------:R-:W-:Y:S01]  /*ca40*/  FMUL.FTZ R41, R7, R41 ;  /* 0x0000002907297220 */ /* 0x000fe20000410000 */
[----:B------:R-:W-:Y:S01]  /*ca50*/  LEA R12, R12, R17, 0x1 ;  /* 0x000000110c0c7211 */ /* 0x000fe200078e08ff */
[----:B------:R-:W-:Y:S01]  /*ca60*/  FMUL.FTZ R43, R6, R43 ;  /* 0x0000002b062b7220 */ /* 0x000fe20000410000 */
[----:B------:R-:W-:Y:S01]  /*ca70*/  LOP3.LUT R13, R14, R13, RZ, 0x3c, !PT ;  /* 0x0000000d0e0d7212 */ /* 0x000fe200078e3cff */
[----:B------:R-:W-:Y:S01]  /*ca80*/  FMUL.FTZ R42, R6, R42 ;  /* 0x0000002a062a7220 */ /* 0x000fe20000410000 */
[----:B------:R-:W-:Y:S01]  /*ca90*/  IADD3 R16, R11, -R16, RZ ;  /* 0x800000100b107210 */ /* 0x000fe20007ffe0ff */
[----:B------:R-:W-:Y:S01]  /*caa0*/  FMUL.FTZ R44, R7, R44 ;  /* 0x0000002c072c7220 */ /* 0x000fe20000410000 */
[----:B------:R-:W-:Y:S01]  /*cab0*/  R2P PR, R5, 0x6 ;  /* 0x0000000605007804 */ /* 0x000fe20000000000 */
[C---:B------:R-:W-:Y:S01]  /*cac0*/  FMUL.FTZ R45, R7.reuse, R45 ;  /* 0x0000002d072d7220 */ /* 0x040fe20000410000 */
[----:B------:R-:W-:Y:S01]  /*cad0*/  LEA R5, R16, R13, 0x2 ;  /* 0x0000000d10057211 */ /* 0x000fe200078e10ff */
[C---:B------:R-:W-:Y:S01]  /*cae0*/  FMUL.FTZ R47, R6.reuse, R47 ;  /* 0x0000002f062f7220 */ /* 0x040fe20000410000 */
[----:B------:R-:W-:Y:S01]  /*caf0*/  MOV R13, 0x80 ;  /* 0x00000080000d7802 */ /* 0x000fe20000000f00 */
[C---:B------:R-:W-:Y:S01]  /*cb00*/  FMUL.FTZ R46, R6.reuse, R46 ;  /* 0x0000002e062e7220 */ /* 0x040fe20000410000 */
[----:B------:R-:W-:Y:S01]  /*cb10*/  STS.64 [R12.X4], R160 ;  /* 0x000000a00c007388 */ /* 0x000fe20000004a00 */
[----:B------:R-:W-:Y:S01]  /*cb20*/  FMUL.FTZ R48, R7, R48 ;  /* 0x0000003007307220 */ /* 0x000fe20000410000 */
[----:B------:R-:W-:Y:S01]  /*cb30*/  SEL R13, R13, 0xffffff80, !P2 ;  /* 0xffffff800d0d7807 */ /* 0x000fe20005000000 */
[----:B------:R-:W-:Y:S01]  /*cb40*/  FMUL.FTZ R49, R7, R49 ;  /* 0x0000003107317220 */ /* 0x000fe20000410000 */
[----:B------:R-:W-:Y:S01]  /*cb50*/  STS.64 [R12.X4+0x800], R162 ;  /* 0x000800a20c007388 */ /* 0x000fe20000004a00 */
[C---:B------:R-:W-:Y:S01]  /*cb60*/  FMUL.FTZ R51, R6.reuse, R51 ;  /* 0x0000003306337220 */ /* 0x040fe20000410000 */
[----:B------:R-:W-:Y:S01]  /*cb70*/  LOP3.LUT R9, R9, 0xffffffe0, RZ, 0xc0, !PT ;  /* 0xffffffe009097812 */ /* 0x000fe200078ec0ff */
[----:B------:R-:W-:Y:S01]  /*cb80*/  FMUL.FTZ R50, R6, R50 ;  /* 0x0000003206327220 */ /* 0x000fe20000410000 */
[----:B------:R-:W1:Y:S01]  /*cb90*/  @P4 MUFU.LG2 R4, R4 ;  /* 0x0000000400044308 */ /* 0x000e620000000c00 */
[----:B------:R-:W-:Y:S01]  /*cba0*/  FMUL.FTZ R52, R7, R52 ;  /* 0x0000003407347220 */ /* 0x000fe20000410000 */
[----:B------:R-:W-:Y:S01]  /*cbb0*/  IADD3 R0, -R9, R0, RZ ;  /* 0x0000000009007210 */ /* 0x000fe20007ffe1ff */
[----:B------:R-:W-:-:S02]  /*cbc0*/  FMUL.FTZ R53, R7, R53 ;  /* 0x0000003507357220 */ /* 0x000fc40000410000 */
[C---:B------:R-:W-:Y:S02]  /*cbd0*/  FMUL.FTZ R55, R6.reuse, R55 ;  /* 0x0000003706377220 */ /* 0x040fe40000410000 */
[C---:B------:R-:W-:Y:S01]  /*cbe0*/  FMUL.FTZ R54, R6.reuse, R54 ;  /* 0x0000003606367220 */ /* 0x040fe20000410000 */
[----:B------:R-:W2:Y:S01]  /*cbf0*/  @P3 MUFU.LG2 R2, R2 ;  /* 0x0000000200023308 */ /* 0x000ea20000000c00 */
[C---:B------:R-:W-:Y:S02]  /*cc00*/  FMUL.FTZ R56, R7.reuse, R56 ;  /* 0x0000003807387220 */ /* 0x040fe40000410000 */
[----:B------:R-:W-:Y:S02]  /*cc10*/  FMUL.FTZ R57, R7, R57 ;  /* 0x0000003907397220 */ /* 0x000fe40000410000 */
[C---:B------:R-:W-:Y:S02]  /*cc20*/  FMUL.FTZ R59, R6.reuse, R59 ;  /* 0x0000003b063b7220 */ /* 0x040fe40000410000 */
[----:B------:R-:W-:-:S02]  /*cc30*/  FMUL.FTZ R58, R6, R58 ;  /* 0x0000003a063a7220 */ /* 0x000fc40000410000 */
[C---:B------:R-:W-:Y:S02]  /*cc40*/  FMUL.FTZ R60, R7.reuse, R60 ;  /* 0x0000003c073c7220 */ /* 0x040fe40000410000 */
[C---:B------:R-:W-:Y:S02]  /*cc50*/  FMUL.FTZ R61, R7.reuse, R61 ;  /* 0x0000003d073d7220 */ /* 0x040fe40000410000 */
        /* <DEDUP_REMOVED lines=95> */
[----:B------:R-:W-:Y:S01]  /*d250*/  FMUL.FTZ R149, R7, R149 ;  /* 0x0000009507957220 */ /* 0x000fe20000410000 */
[----:B------:R-:W-:Y:S01]  /*d260*/  MOV R7, 0x40 ;  /* 0x0000004000077802 */ /* 0x000fe20000000f00 */
[C---:B------:R-:W-:Y:S02]  /*d270*/  FMUL.FTZ R151, R6.reuse, R151 ;  /* 0x0000009706977220 */ /* 0x040fe40000410000 */
[----:B------:R-:W-:Y:S01]  /*d280*/  FMUL.FTZ R150, R6, R150 ;  /* 0x0000009606967220 */ /* 0x000fe20000410000 */
[----:B------:R-:W-:Y:S01]  /*d290*/  SHF.L.U32 R6, R12, 0x2, RZ ;  /* 0x000000020c067819 */ /* 0x000fe200000006ff */
[----:B-1----:R-:W-:Y:S01]  /*d2a0*/  @P4 FMUL.FTZ R9, R4, 0.69314718246459960938 ;  /* 0x3f31721804094820 */ /* 0x002fe20000410000 */
[----:B------:R-:W-:Y:S01]  /*d2b0*/  SEL R7, R7, 0xffffffc0, !P1 ;  /* 0xffffffc007077807 */ /* 0x000fe20004800000 */
[----:B--2---:R-:W-:Y:S01]  /*d2c0*/  @P3 FMUL.FTZ R2, R2, 0.69314718246459960938 ;  /* 0x3f31721802023820 */ /* 0x004fe20000410000 */
[----:B------:R-:W-:-:S02]  /*d2d0*/  IADD3 R14, R6, -0x20, RZ ;  /* 0xffffffe0060e7810 */ /* 0x000fc40007ffe0ff */
[C---:B------:R-:W-:Y:S02]  /*d2e0*/  @P0 IADD3 R14, R6.reuse, 0x20, RZ ;  /* 0x00000020060e0810 */ /* 0x040fe40007ffe0ff */
[C---:B------:R-:W-:Y:S02]  /*d2f0*/  IADD3 R15, R6.reuse, R7, RZ ;  /* 0x00000007060f7210 */ /* 0x040fe40007ffe0ff */
[-C--:B------:R-:W-:Y:S01]  /*d300*/  IADD3 R16, R7, R14.reuse, RZ ;  /* 0x0000000e07107210 */ /* 0x080fe20007ffe0ff */
[----:B------:R-:W-:Y:S01]  /*d310*/  STS.64 [R14], R36 ;  /* 0x000000240e007388 */ /* 0x000fe20000000a00 */
[-C--:B------:R-:W-:Y:S02]  /*d320*/  IADD3 R6, R6, R13.reuse, RZ ;  /* 0x0000000d06067210 */ /* 0x080fe40007ffe0ff */
[----:B------:R-:W-:Y:S01]  /*d330*/  IADD3 R7, R13, R14, RZ ;  /* 0x0000000e0d077210 */ /* 0x000fe20007ffe0ff */
[----:B------:R-:W-:Y:S01]  /*d340*/  STS.64 [R14+0x800], R38 ;  /* 0x000800260e007388 */ /* 0x000fe20000000a00 */
[----:B------:R-:W-:-:S02]  /*d350*/  IADD3 R17, R15, R13, RZ ;  /* 0x0000000d0f117210 */ /* 0x000fc40007ffe0ff */
[----:B------:R-:W-:Y:S01]  /*d360*/  IADD3 R13, R16, R13, RZ ;  /* 0x0000000d100d7210 */ /* 0x000fe20007ffe0ff */
[----:B------:R-:W-:Y:S01]  /*d370*/  STS.64 [R15], R40 ;  /* 0x000000280f007388 */ /* 0x000fe20000000a00 */
[----:B------:R-:W-:-:S03]  /*d380*/  LOP3.LUT P0, RZ, R0, 0x3, RZ, 0xc0, !PT ;  /* 0x0000000300ff7812 */ /* 0x000fc6000780c0ff */
[----:B------:R-:W-:Y:S04]  /*d390*/  STS.64 [R15+0x800], R42 ;  /* 0x0008002a0f007388 */ /* 0x000fe80000000a00 */
[----:B------:R-:W-:Y:S04]  /*d3a0*/  STS.64 [R16], R44 ;  /* 0x0000002c10007388 */ /* 0x000fe80000000a00 */
        /* <DEDUP_REMOVED lines=9> */
[----:B------:R-:W-:Y:S04]  /*d440*/  STS.64 [R12.X4+0x4000], R64 ;  /* 0x004000400c007388 */ /* 0x000fe80000004a00 */
[----:B------:R-:W-:Y:S04]  /*d450*/  STS.64 [R12.X4+0x4800], R66 ;  /* 0x004800420c007388 */ /* 0x000fe80000004a00 */
[----:B------:R-:W-:Y:S04]  /*d460*/  STS.64 [R14+0x4000], R68 ;  /* 0x004000440e007388 */ /* 0x000fe80000000a00 */
        /* <DEDUP_REMOVED lines=38> */
[----:B------:R1:W-:Y:S04]  /*d6d0*/  STS.64 [R6+0xc800], R142 ;  /* 0x00c8008e06007388 */ /* 0x0003e80000000a00 */
[----:B------:R-:W-:Y:S04]  /*d6e0*/  STS.64 [R7+0xc000], R144 ;  /* 0x00c0009007007388 */ /* 0x000fe80000000a00 */
[----:B------:R2:W-:Y:S04]  /*d6f0*/  STS.64 [R7+0xc800], R146 ;  /* 0x00c8009207007388 */ /* 0x0005e80000000a00 */
[----:B------:R-:W-:Y:S04]  /*d700*/  STS.64 [R17+0xc000], R152 ;  /* 0x00c0009811007388 */ /* 0x000fe80000000a00 */
[----:B------:R-:W-:Y:S04]  /*d710*/  STS.64 [R17+0xc800], R154 ;  /* 0x00c8009a11007388 */ /* 0x000fe80000000a00 */
[----:B------:R-:W-:Y:S04]  /*d720*/  STS.64 [R13+0xc000], R148 ;  /* 0x00c000940d007388 */ /* 0x000fe80000000a00 */
[----:B------:R-:W-:Y:S01]  /*d730*/  STS.64 [R13+0xc800], R150 ;  /* 0x00c800960d007388 */ /* 0x000fe20000000a00 */
[----:B-1----:R-:W-:-:S03]  /*d740*/  MOV R6, 0xff800000 ;  /* 0xff80000000067802 */ /* 0x002fc60000000f00 */
[----:B------:R-:W-:Y:S01]  /*d750*/  BAR.SYNC.DEFER_BLOCKING 0x0 ;  /* 0x0000000000007b1d */ /* 0x000fe20000010000 */
[----:B------:R-:W-:Y:S01]  /*d760*/  @P3 FFMA.FTZ R6, R3, c[0x0][0x238], R2 ;  /* 0x00008e0003063a23 */ /* 0x000fe20000010002 */
[----:B--2---:R-:W-:-:S04]  /*d770*/  SHF.R.S32.HI R7, RZ, 0x1f, R10 ;  /* 0x0000001fff077819 */ /* 0x004fc8000001140a */
[----:B------:R-:W-:-:S04]  /*d780*/  LEA.HI R7, R7, R10, RZ, 0x2 ;  /* 0x0000000a07077211 */ /* 0x000fc800078f10ff */
[----:B------:R-:W-:-:S04]  /*d790*/  LOP3.LUT R7, R7, 0xffffffc, RZ, 0xc0, !PT ;  /* 0x0ffffffc07077812 */ /* 0x000fc800078ec0ff */
[----:B------:R-:W-:Y:S02]  /*d7a0*/  IADD3 R7, -R7, R10, RZ ;  /* 0x0000000a07077210 */ /* 0x000fe40007ffe1ff */
[----:B------:R-:W-:Y:S01]  /*d7b0*/  SHF.L.U32 R10, R11, 0x2, RZ ;  /* 0x000000020b0a7819 */ /* 0x000fe200000006ff */
[----:B------:R-:W1:Y:S03]  /*d7c0*/  LDS.128 R132, [R5.X4] ;  /* 0x0000000005847984 */ /* 0x000e660000004c00 */
[----:B------:R-:W-:Y:S01]  /*d7d0*/  SHF.R.S32.HI R11, RZ, 0x1f, R10 ;  /* 0x0000001fff0b7819 */ /* 0x000fe2000001140a */
[----:B------:R-:W2:Y:S04]  /*d7e0*/  LDS.128 R128, [R5.X4+0x800] ;  /* 0x0008000005807984 */ /* 0x000ea80000004c00 */
[----:B------:R-:W3:Y:S04]  /*d7f0*/  LDS.128 R124, [R5.X4+0x1000] ;  /* 0x00100000057c7984 */ /* 0x000ee80000004c00 */
[----:B------:R-:W4:Y:S04]  /*d800*/  LDS.128 R120, [R5.X4+0x1800] ;  /* 0x0018000005787984 */ /* 0x000f280000004c00 */
[----:B------:R-:W1:Y:S04]  /*d810*/  LDS.128 R116, [R5.X4+0x2000] ;  /* 0x0020000005747984 */ /* 0x000e680000004c00 */
        /* <DEDUP_REMOVED lines=26> */
[----:B------:R5:W1:Y:S02]  /*d9c0*/  LDS.128 R136, [R5.X4+0xf800] ;  /* 0x00f8000005887984 */ /* 0x000a640000004c00 */
[----:B-----5:R-:W-:-:S04]  /*d9d0*/  SHF.R.S32.HI R5, RZ, 0x1f, R0 ;  /* 0x0000001fff057819 */ /* 0x020fc80000011400 */
[----:B------:R-:W-:Y:S02]  /*d9e0*/  LEA.HI R5, R5, R0, RZ, 0x2 ;  /* 0x0000000005057211 */ /* 0x000fe400078f10ff */
[----:B------:R-:W-:Y:S01]  /*d9f0*/  MOV R0, 0xff800000 ;  /* 0xff80000000007802 */ /* 0x000fe20000000f00 */
[----:B------:R-:W-:Y:S01]  /*da00*/  @P4 FFMA.FTZ R0, R164, c[0x0][0x238], R9 ;  /* 0x00008e00a4004a23 */ /* 0x000fe20000010009 */
[----:B------:R-:W-:-:S04]  /*da10*/  SHF.R.S32.HI R4, RZ, 0x2, R5 ;  /* 0x00000002ff047819 */ /* 0x000fc80000011405 */
[----:B------:R-:W-:Y:S01]  /*da20*/  LEA R7, R7, R4, 0x4 ;  /* 0x0000000407077211 */ /* 0x000fe200078e20ff */
[----:B------:R-:W-:Y:S05]  /*da30*/  @P0 BRA `(.L_x_1499) ;  /* 0x000000b000000947 */ /* 0x000fea0003800000 */
[C---:B--234-:R-:W-:Y:S01]  /*da40*/  IADD3 R4, R7.reuse, 0x8, RZ ;  /* 0x0000000807047810 */ /* 0x05cfe20007ffe0ff */
[----:B------:R-:W-:Y:S01]  /*da50*/  IMAD.U32 R2, RZ, RZ, UR5 ;  /* 0x00000005ff027e24 */ /* 0x000fe2000f8e00ff */
[----:B------:R-:W-:Y:S02]  /*da60*/  SHF.R.S32.HI R5, RZ, 0x1f, R7 ;  /* 0x0000001fff057819 */ /* 0x000fe40000011407 */
[C---:B------:R-:W-:Y:S02]  /*da70*/  IADD3 R3, P0, R7.reuse, UR5, RZ ;  /* 0x0000000507037c10 */ /* 0x040fe4000ff1e0ff */
[----:B------:R-:W-:Y:S02]  /*da80*/  ISETP.GE.AND P2, PT, R7, UR18, PT ;  /* 0x0000001207007c0c */ /* 0x000fe4000bf46270 */
[----:B------:R-:W-:Y:S02]  /*da90*/  ISETP.GE.AND P1, PT, R4, UR18, PT ;  /* 0x0000001204007c0c */ /* 0x000fe4000bf26270 */
[----:B------:R-:W-:-:S02]  /*daa0*/  LEA.HI.X.SX32 R2, R2, R5, 0x1, P0 ;  /* 0x0000000502027211 */ /* 0x000fc400000f0eff */
[----:B------:R-:W-:-:S04]  /*dab0*/  LEA R4, P0, R3, c[0x0][0x208], 0x2 ;  /* 0x0000820003047a11 */ /* 0x000fc800078010ff */
[----:B------:R-:W-:-:S05]  /*dac0*/  LEA.HI.X R5, R3, c[0x0][0x20c], R2, 0x2, P0 ;  /* 0x0000830003057a11 */ /* 0x000fca00000f1402 */
[----:B------:R2:W-:Y:S04]  /*dad0*/  @!P2 STG.E [R4.64], R0 ;  /* 0x000000000400a986 */ /* 0x0005e8000c10191e */
[----:B------:R2:W-:Y:S02]  /*dae0*/  @!P1 STG.E [R4.64+0x20], R6 ;  /* 0x0000200604009986 */ /* 0x0005e4000c10191e */
.L_x_1499:
[----:B--234-:R-:W-:Y:S05]  /*daf0*/  BSYNC B0 ;  /* 0x0000000000007941 */ /* 0x01cfea0003800000 */
.L_x_1498:
[----:B------:R-:W-:Y:S01]  /*db00*/  ULDC UR4, c[0x0][0x22c] ;  /* 0x00008b0000047ab9 */ /* 0x000fe20000000800 */
[C---:B------:R-:W-:Y:S01]  /*db10*/  ISETP.GE.AND P1, PT, R8.reuse, UR18, PT ;  /* 0x0000001208007c0c */ /* 0x040fe2000bf26270 */
[----:B------:R-:W-:Y:S01]  /*db20*/  UIMAD UR4, UR5, UR4, URZ ;  /* 0x00000004050472a4 */ /* 0x000fe2000f8e023f */
[----:B------:R-:W-:Y:S01]  /*db30*/  IMAD.WIDE R2, R8, 0x100, R10 ;  /* 0x0000010008027825 */ /* 0x000fe200078e020a */
[----:B------:R-:W-:Y:S04]  /*db40*/  BSSY B0, `(.L_x_1500) ;  /* 0x0000013000007945 */ /* 0x000fe80003800000 */
[----:B------:R-:W-:Y:S01]  /*db50*/  IMAD.U32 R0, RZ, RZ, UR4 ;  /* 0x00000004ff007e24 */ /* 0x000fe2000f8e00ff */
[----:B------:R-:W-:-:S04]  /*db60*/  IADD3 R2, P0, R2, UR4, RZ ;  /* 0x0000000402027c10 */ /* 0x000fc8000ff1e0ff */
[----:B------:R-:W-:Y:S02]  /*db70*/  LEA.HI.X.SX32 R3, R0, R3, 0x1, P0 ;  /* 0x0000000300037211 */ /* 0x000fe400000f0eff */
[----:B------:R-:W-:Y:S02]  /*db80*/  LEA R4, P0, R2, c[0x0][0x1d8], 0x2 ;  /* 0x0000760002047a11 */ /* 0x000fe400078010ff */
[----:B------:R-:W-:Y:S02]  /*db90*/  IADD3 R0, R10, 0x40, RZ ;  /* 0x000000400a007810 */ /* 0x000fe40007ffe0ff */
[----:B------:R-:W-:Y:S01]  /*dba0*/  LEA.HI.X R5, R2, c[0x0][0x1dc], R3, 0x2, P0 ;  /* 0x0000770002057a11 */ /* 0x000fe200000f1403 */
[----:B------:R-:W-:Y:S05]  /*dbb0*/  @P1 BRA `(.L_x_1501) ;  /* 0x000000b000001947 */ /* 0x000fea0003800000 */
[C---:B------:R-:W-:Y:S02]  /*dbc0*/  IADD3 R3, R0.reuse, 0x40, RZ ;  /* 0x0000004000037810 */ /* 0x040fe40007ffe0ff */
[C---:B------:R-:W-:Y:S02]  /*dbd0*/  IADD3 R2, R0.reuse, 0x80, RZ ;  /* 0x0000008000027810 */ /* 0x040fe40007ffe0ff */
[----:B------:R-:W-:-:S02]  /*dbe0*/  ISETP.GE.AND P0, PT, R0, c[0x0][0x220], PT ;  /* 0x0000880000007a0c */ /* 0x000fc40003f06270 */
[----:B------:R-:W-:Y:S02]  /*dbf0*/  ISETP.GE.AND P1, PT, R10, c[0x0][0x220], PT ;  /* 0x000088000a007a0c */ /* 0x000fe40003f26270 */
[----:B------:R-:W-:Y:S02]  /*dc00*/  ISETP.GE.AND P3, PT, R3, c[0x0][0x220], PT ;  /* 0x0000880003007a0c */ /* 0x000fe40003f66270 */
[----:B------:R-:W-:-:S07]  /*dc10*/  ISETP.GE.AND P2, PT, R2, c[0x0][0x220], PT ;  /* 0x0000880002007a0c */ /* 0x000fce0003f46270 */
[----:B-1----:R1:W-:Y:S04]  /*dc20*/  @!P0 STG.E.128 [R4.64+0x100], R100 ;  /* 0x0001006404008986 */ /* 0x0023e8000c101d1e */
[----:B------:R1:W-:Y:S04]  /*dc30*/  @!P1 STG.E.64 [R4.64], R132 ;  /* 0x0000008404009986 */ /* 0x0003e8000c101b1e */
[----:B------:R1:W-:Y:S04]  /*dc40*/  @!P1 STG.E.64 [R4.64+0x8], R134 ;  /* 0x0000088604009986 */ /* 0x0003e8000c101b1e */
[----:B------:R1:W-:Y:S04]  /*dc50*/  @!P3 STG.E.128 [R4.64+0x200], R68 ;  /* 0x000200440400b986 */ /* 0x0003e8000c101d1e */
[----:B------:R1:W-:Y:S02]  /*dc60*/  @!P2 STG.E.128 [R4.64+0x300], R36 ;  /* 0x000300240400a986 */ /* 0x0003e4000c101d1e */
.L_x_1501:
[----:B------:R-:W-:Y:S05]  /*dc70*/  BSYNC B0 ;  /* 0x0000000000007941 */ /* 0x000fea0003800000 */
.L_x_1500:
[----:B------:R-:W-:Y:S01]  /*dc80*/  IADD3 R2, R8, 0x8, RZ ;  /* 0x0000000808027810 */ /* 0x000fe20007ffe0ff */
[----:B------:R-:W-:Y:S03]  /*dc90*/  BSSY B0, `(.L_x_1502) ;  /* 0x000000d000007945 */ /* 0x000fe60003800000 */
[----:B------:R-:W-:-:S13]  /*dca0*/  ISETP.GE.AND P0, PT, R2, UR18, PT ;  /* 0x0000001202007c0c */ /* 0x000fda000bf06270 */
[----:B------:R-:W-:Y:S05]  /*dcb0*/  @P0 BRA `(.L_x_1503) ;  /* 0x000000a000000947 */ /* 0x000fea0003800000 */
[C---:B------:R-:W-:Y:S02]  /*dcc0*/  IADD3 R3, R0.reuse, 0x40, RZ ;  /* 0x0000004000037810 */ /* 0x040fe40007ffe0ff */
[----:B------:R-:W-:Y:S02]  /*dcd0*/  IADD3 R2, R0, 0x80, RZ ;  /* 0x0000008000027810 */ /* 0x000fe40007ffe0ff */
[----:B------:R-:W-:Y:S02]  /*dce0*/  ISETP.GE.AND P3, PT, R10, c[0x0][0x220], PT ;  /* 0x000088000a007a0c */ /* 0x000fe40003f66270 */
[----:B------:R-:W-:Y:S02]  /*dcf0*/  ISETP.GE.AND P2, PT, R0, c[0x0][0x220], PT ;  /* 0x0000880000007a0c */ /* 0x000fe40003f46270 */
[----:B------:R-:W-:Y:S02]  /*dd00*/  ISETP.GE.AND P1, PT, R3, c[0x0][0x220], PT ;  /* 0x0000880003007a0c */ /* 0x000fe40003f26270 */
[----:B------:R-:W-:-:S07]  /*dd10*/  ISETP.GE.AND P0, PT, R2, c[0x0][0x220], PT ;  /* 0x0000880002007a0c */ /* 0x000fce0003f06270 */
[----:B------:R2:W-:Y:S04]  /*dd20*/  @!P3 STG.E.128 [R4.64+0x2000], R128 ;  /* 0x002000800400b986 */ /* 0x0005e8000c101d1e */
[----:B-1----:R2:W-:Y:S04]  /*dd30*/  @!P2 STG.E.128 [R4.64+0x2100], R96 ;  /* 0x002100600400a986 */ /* 0x0025e8000c101d1e */
[----:B------:R2:W-:Y:S04]  /*dd40*/  @!P1 STG.E.128 [R4.64+0x2200], R64 ;  /* 0x0022004004009986 */ /* 0x0005e8000c101d1e */
[----:B------:R2:W-:Y:S02]  /*dd50*/  @!P0 STG.E.128 [R4.64+0x2300], R32 ;  /* 0x0023002004008986 */ /* 0x0005e4000c101d1e */
.L_x_1503:
[----:B------:R-:W-:Y:S05]  /*dd60*/  BSYNC B0 ;  /* 0x0000000000007941 */ /* 0x000fea0003800000 */
.L_x_1502:
        /* <DEDUP_REMOVED lines=14> */
.L_x_1505:
[----:B------:R-:W-:Y:S05]  /*de50*/  BSYNC B0 ;  /* 0x0000000000007941 */ /* 0x000fea0003800000 */
.L_x_1504:
        /* <DEDUP_REMOVED lines=14> */
.L_x_1507:
[----:B------:R-:W-:Y:S05]  /*df40*/  BSYNC B0 ;  /* 0x0000000000007941 */ /* 0x000fea0003800000 */
.L_x_1506:
        /* <DEDUP_REMOVED lines=10> */
[----:B-1----:R1:W-:Y:S04]  /*dff0*/  @!P3 STG.E.128 [R4.64+0x8000], R116 ;  /* 0x008000740400b986 */ /* 0x0023e8000c101d1e */
[----:B------:R1:W-:Y:S04]  /*e000*/  @!P2 STG.E.128 [R4.64+0x8100], R84 ;  /* 0x008100540400a986 */ /* 0x0003e8000c101d1e */
[----:B------:R1:W-:Y:S04]  /*e010*/  @!P1 STG.E.128 [R4.64+0x8200], R52 ;  /* 0x0082003404009986 */ /* 0x0003e8000c101d1e */
[----:B------:R1:W-:Y:S02]  /*e020*/  @!P0 STG.E.128 [R4.64+0x8300], R20 ;  /* 0x0083001404008986 */ /* 0x0003e4000c101d1e */
.L_x_1509:
[----:B------:R-:W-:Y:S05]  /*e030*/  BSYNC B0 ;  /* 0x0000000000007941 */ /* 0x000fea0003800000 */
.L_x_1508:
        /* <DEDUP_REMOVED lines=14> */
.L_x_1511:
[----:B------:R-:W-:Y:S05]  /*e120*/  BSYNC B0 ;  /* 0x0000000000007941 */ /* 0x000fea0003800000 */
.L_x_1510:
        /* <DEDUP_REMOVED lines=14> */
.L_x_1513:
[----:B------:R-:W-:Y:S05]  /*e210*/  BSYNC B0 ;  /* 0x0000000000007941 */ /* 0x000fea0003800000 */
.L_x_1512:
[----:B------:R-:W-:-:S04]  /*e220*/  IADD3 R8, R8, 0x38, RZ ;  /* 0x0000003808087810 */ /* 0x000fc80007ffe0ff */
[----:B------:R-:W-:-:S13]  /*e230*/  ISETP.GE.AND P0, PT, R8, UR18, PT ;  /* 0x0000001208007c0c */ /* 0x000fda000bf06270 */
[----:B------:R-:W-:Y:S05]  /*e240*/  @P0 EXIT ;  /* 0x000000000000094d */ /* 0x000fea0003800000 */
[C---:B------:R-:W-:Y:S02]  /*e250*/  IADD3 R2, R0.reuse, 0x40, RZ ;  /* 0x0000004000027810 */ /* 0x040fe40007ffe0ff */
[----:B------:R-:W-:Y:S02]  /*e260*/  ISETP.GE.AND P1, PT, R0, c[0x0][0x220], PT ;  /* 0x0000880000007a0c */ /* 0x000fe40003f26270 */
[----:B------:R-:W-:Y:S02]  /*e270*/  ISETP.GE.AND P0, PT, R2, c[0x0][0x220], PT ;  /* 0x0000880002007a0c */ /* 0x000fe40003f06270 */
[----:B------:R-:W-:Y:S02]  /*e280*/  IADD3 R0, R0, 0x80, RZ ;  /* 0x0000008000007810 */ /* 0x000fe40007ffe0ff */
[----:B------:R-:W-:-:S07]  /*e290*/  ISETP.GE.AND P2, PT, R10, c[0x0][0x220], PT ;  /* 0x000088000a007a0c */ /* 0x000fce0003f46270 */
[----:B-1----:R1:W-:Y:S04]  /*e2a0*/  @!P1 STG.E.128 [R4.64+0xe100], R72 ;  /* 0x00e1004804009986 */ /* 0x0023e8000c101d1e */
[----:B------:R1:W-:Y:S01]  /*e2b0*/  @!P0 STG.E.128 [R4.64+0xe200], R40 ;  /* 0x00e2002804008986 */ /* 0x0003e2000c101d1e */
[----:B------:R-:W-:-:S03]  /*e2c0*/  ISETP.GE.AND P0, PT, R0, c[0x0][0x220], PT ;  /* 0x0000880000007a0c */ /* 0x000fc60003f06270 */
[----:B------:R1:W-:Y:S10]  /*e2d0*/  @!P2 STG.E.128 [R4.64+0xe000], R104 ;  /* 0x00e000680400a986 */ /* 0x0003f4000c101d1e */
[----:B------:R-:W-:Y:S05]  /*e2e0*/  @P0 EXIT ;  /* 0x000000000000094d */ /* 0x000fea0003800000 */
[----:B------:R-:W-:Y:S01]  /*e2f0*/  STG.E.128 [R4.64+0xe300], R136 ;  /* 0x00e3008804007986 */ /* 0x000fe2000c101d1e */
[----:B------:R-:W-:Y:S05]  /*e300*/  EXIT ;  /* 0x000000000000794d */ /* 0x000fea0003800000 */
.L_x_1514:
        /* <DEDUP_REMOVED lines=15> */
.L_x_8784:


//--------------------- .text._ZN5flash24flash_fwd_splitkv_kernelI23Flash_fwd_kernel_traitsILi256ELi64ELi64ELi4ELb0ELb0EN7cutlass6half_tE19Flash_kernel_traitsILi256ELi64ELi64ELi4ES3_EELb0ELb0ELb0ELb0ELb0ELb1ELb1ELb0EEEvNS_16Flash_fwd_paramsE --------------------------
	.section	.text._ZN5flash24flash_fwd_splitkv_kernelI23Flash_fwd_kernel_traitsILi256ELi64ELi64ELi4ELb0ELb0EN7cutlass6half_tE19Flash_kernel_traitsILi256ELi64ELi64ELi4ES3_EELb0ELb0ELb0ELb0ELb0ELb1ELb1ELb0EEEvNS_16Flash_fwd_paramsE,"ax",@progbits
	.sectioninfo	@"SHI_REGISTERS=255"
	.align	128
        .global         _ZN5flash24flash_fwd_splitkv_kernelI23Flash_fwd_kernel_traitsILi256ELi64ELi64ELi4ELb0ELb0EN7cutlass6half_tE19Flash_kernel_traitsILi256ELi64ELi64ELi4ES3_EELb0ELb0ELb0ELb0ELb0ELb1ELb1ELb0EEEvNS_16Flash_fwd_paramsE
        .type           _ZN5flash24flash_fwd_splitkv_kernelI23Flash_fwd_kernel_traitsILi256ELi64ELi64ELi4ELb0ELb0EN7cutlass6half_tE19Flash_kernel_traitsILi256ELi64ELi64ELi4ES3_EELb0ELb0ELb0ELb0ELb0ELb1ELb1ELb0EEEvNS_16Flash_fwd_paramsE,@function
        .size           _ZN5flash24flash_fwd_splitkv_kernelI23Flash_fwd_kernel_traitsILi256ELi64ELi64ELi4ELb0ELb0EN7cutlass6half_tE19Flash_kernel_traitsILi256ELi64ELi64ELi4ES3_EELb0ELb0ELb0ELb0ELb0ELb1ELb1ELb0EEEvNS_16Flash_fwd_paramsE,(.L_x_8785 - _ZN5flash24flash_fwd_splitkv_kernelI23Flash_fwd_kernel_traitsILi256ELi64ELi64ELi4ELb0ELb0EN7cutlass6half_tE19Flash_kernel_traitsILi256ELi64ELi64ELi4ES3_EELb0ELb0ELb0ELb0ELb0ELb1ELb1ELb0EEEvNS_16Flash_fwd_paramsE)
        .other          _ZN5flash24flash_fwd_splitkv_kernelI23Flash_fwd_kernel_traitsILi256ELi64ELi64ELi4ELb0ELb0EN7cutlass6half_tE19Flash_kernel_traitsILi256ELi64ELi64ELi4ES3_EELb0ELb0ELb0ELb0ELb0ELb1ELb1ELb0EEEvNS_16Flash_fwd_paramsE,@"STO_CUDA_ENTRY STV_DEFAULT"
_ZN5flash24flash_fwd_splitkv_kernelI23Flash_fwd_kernel_traitsILi256ELi64ELi64ELi4ELb0ELb0EN7cutlass6half_tE19Flash_kernel_traitsILi256ELi64ELi64ELi4ES3_EELb0ELb0ELb0ELb0ELb0ELb1ELb1ELb0EEEvNS_16Flash_fwd_paramsE:
.text._ZN5flash24flash_fwd_splitkv_kernelI23Flash_fwd_kernel_traitsILi256ELi64ELi64ELi4ELb0ELb0EN7cutlass6half_tE19Flash_kernel_traitsILi256ELi64ELi64ELi4ES3_EELb0ELb0ELb0ELb0ELb0ELb1ELb1ELb0EEEvNS_16Flash_fwd_paramsE:
        /* <DEDUP_REMOVED lines=78> */
.L_x_1515:
[----:B------:R-:W-:Y:S02]  /*04e0*/  ULDC UR8, c[0x0][0x218] ;  /* 0x0000860000087ab9 */ /* 0x000fe40000000800 */
.L_x_1516:
        /* <DEDUP_REMOVED lines=101> */
.L_x_1519:
[----:B------:R-:W-:Y:S05]  /*0b40*/  BSYNC B0 ;  /* 0x0000000000007941 */ /* 0x000fea0003800000 */
.L_x_1518:
        /* <DEDUP_REMOVED lines=12> */
.L_x_1521:
[----:B------:R-:W-:Y:S05]  /*0c10*/  BSYNC B0 ;  /* 0x0000000000007941 */ /* 0x000fea0003800000 */
.L_x_1520:
        /* <DEDUP_REMOVED lines=12> */
.L_x_1523:
[----:B------:R-:W-:Y:S05]  /*0ce0*/  BSYNC B0 ;  /* 0x0000000000007941 */ /* 0x000fea0003800000 */
.L_x_1522:
        /* <DEDUP_REMOVED lines=12> */
.L_x_1525:
[----:B------:R-:W-:Y:S05]  /*0db0*/  BSYNC B0 ;  /* 0x0000000000007941 */ /* 0x000fea0003800000 */
.L_x_1524:
        /* <DEDUP_REMOVED lines=12> */
.L_x_1527:
[----:B------:R-:W-:Y:S05]  /*0e80*/  BSYNC B0 ;  /* 0x0000000000007941 */ /* 0x000fea0003800000 */
.L_x_1526:
        /* <DEDUP_REMOVED lines=12> */
.L_x_1529:
[----:B------:R-:W-:Y:S05]  /*0f50*/  BSYNC B0 ;  /* 0x0000000000007941 */ /* 0x000fea0003800000 */
.L_x_1528:
        /* <DEDUP_REMOVED lines=12> */
.L_x_1531:
[----:B------:R-:W-:Y:S05]  /*1020*/  BSYNC B0 ;  /* 0x0000000000007941 */ /* 0x000fea0003800000 */
.L_x_1530:
        /* <DEDUP_REMOVED lines=12> */
.L_x_1533:
[----:B------:R-:W-:Y:S05]  /*10f0*/  BSYNC B0 ;  /* 0x0000000000007941 */ /* 0x000fea0003800000 */
.L_x_1532:
        /* <DEDUP_REMOVED lines=32> */
.L_x_1517:
        /* <DEDUP_REMOVED lines=119> */
.L_x_1534:
        /* <DEDUP_REMOVED lines=19> */
.L_x_1536:
        /* <DEDUP_REMOVED lines=59> */
.L_x_1535:
        /* <DEDUP_REMOVED lines=130> */
.L_x_1538:
[----:B------:R-:W-:Y:S05]  /*2770*/  BSYNC B0 ;  /* 0x0000000000007941 */ /* 0x000fea0003800000 */
.L_x_1537:
        /* <DEDUP_REMOVED lines=45> */
.L_x_1540:
[----:B------:R-:W-:Y:S05]  /*2a50*/  BSYNC B0 ;  /* 0x0000000000007941 */ /* 0x000fea0003800000 */
.L_x_1539:
        /* <DEDUP_REMOVED lines=45> */
.L_x_1542:
[----:B------:R-:W-:Y:S05]  /*2d30*/  BSYNC B0 ;  /* 0x0000000000007941 */ /* 0x000fea0003800000 */
.L_x_1541:
        /* <DEDUP_REMOVED lines=44> */
.L_x_1544:
[----:B------:R-:W-:Y:S05]  /*3000*/  BSYNC B0 ;  /* 0x0000000000007941 */ /* 0x000fea0003800000 */
.L_x_1543:
        /* <DEDUP_REMOVED lines=39> */
.L_x_1546:
[----:B------:R-:W-:Y:S05]  /*3280*/  BSYNC B0 ;  /* 0x0000000000007941 */ /* 0x000fea0003800000 */
.L_x_1545:
        /* <DEDUP_REMOVED lines=41> */
.L_x_1548:
[----:B------:R-:W-:Y:S05]  /*3520*/  BSYNC B0 ;  /* 0x0000000000007941 */ /* 0x000fea0003800000 */
.L_x_1547:
        /* <DEDUP_REMOVED lines=40> */
.L_x_1550:
[----:B------:R-:W-:Y:S05]  /*37b0*/  BSYNC B0 ;  /* 0x0000000000007941 */ /* 0x000fea0003800000 */
.L_x_1549:
        /* <DEDUP_REMOVED lines=42> */
.L_x_1552:
[----:B------:R-:W-:Y:S05]  /*3a60*/  BSYNC B0 ;  /* 0x0000000000007941 */ /* 0x000fea0003800000 */
.L_x_1551:
        /* <DEDUP_REMOVED lines=16> */
[----:B-12---:R-:W-:Y:S01]  /*3b70*/  @!P3 IMAD.MOV.U32 R16, RZ, RZ, R252 ;  /* 0x000000ffff10b224 */ /* 0x006fe200078e00fc */
[----:B------:R1:W-:Y:S01]  /*3b80*/  @P3 STS.128 [R243+0x10000], RZ ;  /* 0x010000fff3003388 */ /* 0x0003e20000000c00 */
[----:B------:R-:W-:Y:S01]  /*3b90*/  @!P3 IMAD.MOV.U32 R17, RZ, RZ, R250 ;  /* 0x000000ffff11b224 */ /* 0x000fe200078e00fa */
[----:B------:R-:W-:Y:S01]  /*3ba0*/  @!P2 MOV R21, R250 ;  /* 0x000000fa0015a202 */ /* 0x000fe20000000f00 */
[----:B------:R-:W-:-:S03]  /*3bb0*/  @!P2 IMAD.MOV.U32 R20, RZ, RZ, R252 ;  /* 0x000000ffff14a224 */ /* 0x000fc600078e00fc */
        /* <DEDUP_REMOVED lines=9> */
[----:B------:R1:W-:Y:S01]  /*3c50*/  @P1 STS.128 [R243+0x14000], RZ ;  /* 0x014000fff3001388 */ /* 0x0003e20000000c00 */
[----:B--2---:R-:W-:Y:S01]  /*3c60*/  @!P1 IMAD.MOV.U32 R16, RZ, RZ, R252 ;  /* 0x000000ffff109224 */ /* 0x004fe200078e00fc */
[----:B------:R-:W-:-:S05]  /*3c70*/  @!P1 MOV R17, R250 ;  /* 0x000000fa00119202 */ /* 0x000fca0000000f00 */
[----:B------:R-:W-:Y:S01]  /*3c80*/  @!PT LDS RZ, [RZ] ;  /* 0x00000000fffff984 */ /* 0x000fe20000000800 */
[----:B------:R-:W-:Y:S01]  /*3c90*/  @!PT LDS RZ, [RZ] ;  /* 0x00000000fffff984 */ /* 0x000fe20000000800 */
[----:B------:R-:W-:Y:S01]  /*3ca0*/  @!PT LDS RZ, [RZ] ;  /* 0x00000000fffff984 */ /* 0x000fe20000000800 */
[----:B------:R1:W-:Y:S04]  /*3cb0*/  @!P1 LDGSTS.E.BYPASS.LTC128B.128 [R243+0x14000], [R16.64+0x100] ;  /* 0x1400010010f39fae */ /* 0x0003e8000b901d5e */
[----:B------:R1:W-:Y:S01]  /*3cc0*/  @P0 STS.128 [R243+0x16000], RZ ;  /* 0x016000fff3000388 */ /* 0x0003e20000000c00 */
[----:B------:R-:W-:Y:S05]  /*3cd0*/  @P0 BRA `(.L_x_1554) ;  /* 0x0000006000000947 */ /* 0x000fea0003800000 */
[----:B-1----:R-:W-:Y:S02]  /*3ce0*/  MOV R16, R252 ;  /* 0x000000fc00107202 */ /* 0x002fe40000000f00 */
[----:B------:R-:W-:-:S05]  /*3cf0*/  MOV R17, R250 ;  /* 0x000000fa00117202 */ /* 0x000fca0000000f00 */
[----:B------:R-:W-:Y:S01]  /*3d00*/  @!PT LDS RZ, [RZ] ;  /* 0x00000000fffff984 */ /* 0x000fe20000000800 */
[----:B------:R-:W-:Y:S01]  /*3d10*/  @!PT LDS RZ, [RZ] ;  /* 0x00000000fffff984 */ /* 0x000fe20000000800 */
[----:B------:R-:W-:Y:S01]  /*3d20*/  @!PT LDS RZ, [RZ] ;  /* 0x00000000fffff984 */ /* 0x000fe20000000800 */
[----:B------:R1:W-:Y:S02]  /*3d30*/  LDGSTS.E.BYPASS.LTC128B.128 [R243+0x16000], [R16.64+0x180] ;  /* 0x1600018010f37fae */ /* 0x0003e4000b901d5e */
.L_x_1554:
[----:B------:R-:W-:Y:S05]  /*3d40*/  BSYNC B0 ;  /* 0x0000000000007941 */ /* 0x000fea0003800000 */
.L_x_1553:
        /* <DEDUP_REMOVED lines=45> */
.L_x_1556:
[----:B------:R-:W-:Y:S05]  /*4020*/  BSYNC B0 ;  /* 0x0000000000007941 */ /* 0x000fea0003800000 */
.L_x_1555:
        /* <DEDUP_REMOVED lines=14> */
[----:B-12---:R-:W-:Y:S01]  /*4110*/  IMAD.U32 R17, RZ, RZ, UR13 ;  /* 0x0000000dff117e24 */ /* 0x006fe2000f8e00ff */
[----:B------:R-:W-:-:S04]  /*4120*/  IADD3 R10, P0, R12, UR13, RZ ;  /* 0x0000000d0c0a7c10 */ /* 0x000fc8000ff1e0ff */
        /* <DEDUP_REMOVED lines=32> */
.L_x_1558:
[----:B------:R-:W-:Y:S05]  /*4330*/  BSYNC B0 ;  /* 0x0000000000007941 */ /* 0x000fea0003800000 */
.L_x_1557:
[----:B------:R-:W-:Y:S01]  /*4340*/  ISETP.GE.AND P0, PT, R8, UR7, PT ;  /* 0x0000000708007c0c */ /* 0x000fe2000bf06270 */
[----:B------:R-:W-:Y:S01]  /*4350*/  BSSY B0, `(.L_x_1559) ;  /* 0x0000032000007945 */ /* 0x000fe20003800000 */
[----:B------:R-:W-:-:S04]  /*4360*/  LEA.HI R11, R9, R96, RZ, 0x5 ;  /* 0x00000060090b7211 */ /* 0x000fc800078f28ff */
        /* <DEDUP_REMOVED lines=15> */
[----:B------:R-:W-:Y:S01]  /*4460*/  @!P4 MOV R13, R250 ;  /* 0x000000fa000dc202 */ /* 0x000fe20000000f00 */
[----:B------:R1:W-:Y:S01]  /*4470*/  @P4 STS.128 [R243+0x11800], RZ ;  /* 0x011800fff3004388 */ /* 0x0003e20000000c00 */
[----:B------:R-:W-:Y:S01]  /*4480*/  @!P4 IMAD.MOV.U32 R12, RZ, RZ, R252 ;  /* 0x000000ffff0cc224 */ /* 0x000fe200078e00fc */
[----:B-1----:R-:W-:Y:S01]  /*4490*/  @!P3 LEA R20, P5, R14, c[0x0][0x170], 0x1 ;  /* 0x00005c000e14ba11 */ /* 0x002fe200078a08ff */
[----:B------:R-:W-:Y:S01]  /*44a0*/  @!P4 IMAD R8, R8, 0x60, RZ ;  /* 0x000000600808c824 */ /* 0x000fe200078e02ff */
[----:B--2---:R-:W-:Y:S01]  /*44b0*/  @!P2 LEA R16, P1, R14, c[0x0][0x170], 0x1 ;  /* 0x00005c000e10aa11 */ /* 0x004fe200078208ff */
[----:B------:R-:W-:-:S04]  /*44c0*/  @!P4 IMAD.WIDE.U32 R12, R9, 0x60, R12 ;  /* 0x00000060090cc825 */ /* 0x000fc800078e000c */
[----:B------:R-:W-:Y:S01]  /*44d0*/  IMAD.IADD R9, R15, 0x1, R10 ;  /* 0x000000010f097824 */ /* 0x000fe200078e020a */
[----:B------:R-:W-:-:S04]  /*44e0*/  @!P4 IADD3 R13, R13, R8, RZ ;  /* 0x000000080d0dc210 */ /* 0x000fc80007ffe0ff */
[C-C-:B------:R-:W-:Y:S01]  /*44f0*/  @!P3 LEA.HI.X R21, R14.reuse, c[0x0][0x174], R9.reuse, 0x1, P5 ;  /* 0x00005d000e15ba11 */ /* 0x140fe200028f0c09 */
[----:B------:R-:W-:Y:S01]  /*4500*/  @!PT LDS RZ, [RZ] ;  /* 0x00000000fffff984 */ /* 0x000fe20000000800 */
[----:B------:R-:W-:Y:S01]  /*4510*/  @!PT LDS RZ, [RZ] ;  /* 0x00000000fffff984 */ /* 0x000fe20000000800 */
[----:B------:R-:W-:Y:S01]  /*4520*/  @!PT LDS RZ, [RZ] ;  /* 0x00000000fffff984 */ /* 0x000fe20000000800 */
[----:B------:R1:W-:Y:S01]  /*4530*/  @!P4 LDGSTS.E.BYPASS.LTC128B.128 [R243+0x11800], [R12.64] ;  /* 0x118000000cf3cfae */ /* 0x0003e2000b901d5e */
[----:B------:R-:W-:-:S03]  /*4540*/  @!P2 LEA.HI.X R17, R14, c[0x0][0x174], R9, 0x1, P1 ;  /* 0x00005d000e11aa11 */ /* 0x000fc600008f0c09 */
        /* <DEDUP_REMOVED lines=18> */
.L_x_1560:
[----:B------:R-:W-:Y:S05]  /*4670*/  BSYNC B0 ;  /* 0x0000000000007941 */ /* 0x000fea0003800000 */
.L_x_1559:
[C---:B--2---:R-:W-:Y:S01]  /*4680*/  IMAD.SHL.U32 R8, R2.reuse, 0x40, RZ ;  /* 0x0000004002087824 */ /* 0x044fe200078e00ff */
[----:B------:R-:W-:Y:S01]  /*4690*/  R2P PR, R2, 0x6 ;  /* 0x0000000602007804 */ /* 0x000fe20000000000 */
[----:B------:R-:W-:Y:S01]  /*46a0*/  IMAD.SHL.U32 R18, R18, 0x8, RZ ;  /* 0x0000000812127824 */ /* 0x000fe200078e00ff */
[----:B------:R-:W0:Y:S01]  /*46b0*/  LDGDEPBAR ;  /* 0x00000000000079af */ /* 0x000e220000000000 */
[----:B------:R-:W-:Y:S01]  /*46c0*/  IMAD R242, R11, 0x400, R0 ;  /* 0x000004000bf27824 */ /* 0x000fe200078e0200 */
[----:B------:R-:W-:Y:S01]  /*46d0*/  LOP3.LUT R9, R8, 0x1c0, RZ, 0xc0, !PT ;  /* 0x000001c008097812 */ /* 0x000fe200078ec0ff */
[----:B------:R-:W-:Y:S02]  /*46e0*/  UISETP.GT.AND UP0, UPT, UR11, UR19, UPT ;  /* 0x000000130b00728c */ /* 0x000fe4000bf04270 */
        /* <DEDUP_REMOVED lines=8> */
[----:B-1----:R-:W-:Y:S03]  /*4770*/  LDSM.16.M88.4 R28, [R240] ;  /* 0x00000000f01c783b */ /* 0x002fe60000000200 */
[----:B------:R-:W-:Y:S01]  /*4780*/  IMAD R241, R241, 0x200, R8 ;  /* 0x00000200f1f17824 */ /* 0x000fe200078e0208 */
[----:B------:R-:W-:Y:S03]  /*4790*/  LDSM.16.M88.4 R72, [R238] ;  /* 0x00000000ee48783b */ /* 0x000fe60000000200 */
[----:B------:R-:W-:Y:S01]  /*47a0*/  IMAD.SHL.U32 R241, R241, 0x2, RZ ;  /* 0x00000002f1f17824 */ /* 0x000fe200078e00ff */
[----:B------:R-:W-:Y:S04]  /*47b0*/  LDSM.16.M88.4 R84, [R238+0x4000] ;  /* 0x00400000ee54783b */ /* 0x000fe80000000200 */
[----:B------:R-:W1:Y:S01]  /*47c0*/  LDSM.16.M88.4 R20, [R241+0x8000] ;  /* 0x00800000f114783b */ /* 0x000e620000000200 */
[----:B------:R-:W-:-:S02]  /*47d0*/  IADD3 R2, R241, 0x8000, RZ ;  /* 0x00008000f1027810 */ /* 0x000fc40007ffe0ff */
[----:B------:R-:W-:Y:S01]  /*47e0*/  IADD3 R239, R241, 0x8020, RZ ;  /* 0x00008020f1ef7810 */ /* 0x000fe20007ffe0ff */
[----:B------:R-:W2:Y:S01]  /*47f0*/  LDSM.16.M88.4 R44, [R241+0x8800] ;  /* 0x00880000f12c783b */ /* 0x000ea20000000200 */
[----:B------:R-:W-:Y:S01]  /*4800*/  @P1 IADD3 R239, R2, -0x20, RZ ;  /* 0xffffffe002ef1810 */ /* 0x000fe20007ffe0ff */
[----:B------:R-:W-:Y:S02]  /*4810*/  IMAD.MOV.U32 R2, RZ, RZ, 0x40 ;  /* 0x00000040ff027424 */ /* 0x000fe400078e00ff */
[----:B------:R-:W-:Y:S01]  /*4820*/  LDSM.16.M88.4 R56, [R241+0x9000] ;  /* 0x00900000f138783b */ /* 0x000fe20000000200 */
[C---:B------:R-:W-:Y:S02]  /*4830*/  IADD3 R231, R239.reuse, 0x800, RZ ;  /* 0x00000800efe77810 */ /* 0x040fe40007ffe0ff */
[----:B------:R-:W-:Y:S01]  /*4840*/  SEL R2, R2, 0xffffffc0, !P2 ;  /* 0xffffffc002027807 */ /* 0x000fe20005000000 */
[----:B------:R-:W5:Y:S01]  /*4850*/  LDSM.16.M88.4 R16, [R239] ;  /* 0x00000000ef10783b */ /* 0x000f620000000200 */
[----:B------:R-:W-:-:S02]  /*4860*/  IADD3 R230, R239, 0x1000, RZ ;  /* 0x00001000efe67810 */ /* 0x000fc40007ffe0ff */
[----:B------:R-:W-:Y:S01]  /*4870*/  IADD3 R229, R239, 0x1800, RZ ;  /* 0x00001800efe57810 */ /* 0x000fe20007ffe0ff */
[----:B------:R-:W3:Y:S01]  /*4880*/  LDSM.16.M88.4 R24, [R241+0x9800] ;  /* 0x00980000f118783b */ /* 0x000ee20000000200 */
[----:B------:R-:W-:Y:S01]  /*4890*/  IMAD.IADD R235, R241, 0x1, R2 ;  /* 0x00000001f1eb7824 */ /* 0x000fe200078e0202 */
[C---:B------:R-:W-:Y:S01]  /*48a0*/  IADD3 R227, R239.reuse, 0x2000, RZ ;  /* 0x00002000efe37810 */ /* 0x040fe20007ffe0ff */
[----:B------:R-:W-:Y:S01]  /*48b0*/  IMAD.IADD R228, R2, 0x1, R239 ;  /* 0x0000000102e47824 */ /* 0x000fe200078e02ef */
[----:B------:R-:W-:Y:S01]  /*48c0*/  LDSM.16.M88.4 R52, [R239+0x800] ;  /* 0x00080000ef34783b */ /* 0x000fe20000000200 */
[C---:B------:R-:W-:Y:S02]  /*48d0*/  IADD3 R226, R239.reuse, 0x2800, RZ ;  /* 0x00002800efe27810 */ /* 0x040fe40007ffe0ff */
[C---:B------:R-:W-:Y:S01]  /*48e0*/  IADD3 R225, R239.reuse, 0x3000, RZ ;  /* 0x00003000efe17810 */ /* 0x040fe20007ffe0ff */
[----:B------:R-:W4:Y:S01]  /*48f0*/  LDSM.16.M88.4 R12, [R235+0x8000] ;  /* 0x00800000eb0c783b */ /* 0x000f220000000200 */
[----:B------:R-:W-:-:S02]  /*4900*/  IADD3 R224, R239, 0x3800, RZ ;  /* 0x00003800efe07810 */ /* 0x000fc40007ffe0ff */
[C---:B------:R-:W-:Y:S01]  /*4910*/  IADD3 R223, R239.reuse, 0x4000, RZ ;  /* 0x00004000efdf7810 */ /* 0x040fe20007ffe0ff */
[----:B------:R-:W3:Y:S01]  /*4920*/  LDSM.16.M88.4 R48, [R239+0x1000] ;  /* 0x00100000ef30783b */ /* 0x000ee20000000200 */
[C---:B------:R-:W-:Y:S02]  /*4930*/  IADD3 R222, R239.reuse, 0x4800, RZ ;  /* 0x00004800efde7810 */ /* 0x040fe40007ffe0ff */
[C---:B------:R-:W-:Y:S01]  /*4940*/  IADD3 R221, R239.reuse, 0x5000, RZ ;  /* 0x00005000efdd7810 */ /* 0x040fe20007ffe0ff */
[----:B------:R-:W3:Y:S01]  /*4950*/  LDSM.16.M88.4 R40, [R239+0x1800] ;  /* 0x00180000ef28783b */ /* 0x000ee20000000200 */
[C---:B------:R-:W-:Y:S02]  /*4960*/  IADD3 R220, R239.reuse, 0x5800, RZ ;  /* 0x00005800efdc7810 */ /* 0x040fe40007ffe0ff */
[C---:B------:R-:W-:Y:S01]  /*4970*/  IADD3 R219, R239.reuse, 0x6000, RZ ;  /* 0x00006000efdb7810 */ /* 0x040fe20007ffe0ff */
[----:B------:R-:W-:Y:S01]  /*4980*/  LDSM.16.M88.4 R80, [R235+0x8800] ;  /* 0x00880000eb50783b */ /* 0x000fe20000000200 */
[----:B------:R-:W-:-:S02]  /*4990*/  IADD3 R218, R239, 0x6800, RZ ;  /* 0x00006800efda7810 */ /* 0x000fc40007ffe0ff */
[C---:B------:R-:W-:Y:S01]  /*49a0*/  IADD3 R217, R239.reuse, 0x7000, RZ ;  /* 0x00007000efd97810 */ /* 0x040fe20007ffe0ff */
[----:B-1----:R-:W-:Y:S01]  /*49b0*/  HMMA.16816.F32 R8, R36, R20, RZ ;  /* 0x000000142408723c */ /* 0x002fe200000018ff */
[----:B------:R-:W-:Y:S01]  /*49c0*/  LDSM.16.M88.4 R68, [R235+0x9000] ;  /* 0x00900000eb44783b */ /* 0x000fe20000000200 */
[----:B------:R-:W-:-:S03]  /*49d0*/  IADD3 R216, R239, 0x7800, RZ ;  /* 0x00007800efd87810 */ /* 0x000fc60007ffe0ff */
[----:B------:R-:W-:Y:S03]  /*49e0*/  LDSM.16.M88.4 R64, [R235+0x9800] ;  /* 0x00980000eb40783b */ /* 0x000fe60000000200 */
[C---:B------:R-:W-:Y:S01]  /*49f0*/  HMMA.16816.F32 R20, R36.reuse, R22, RZ ;  /* 0x000000162414723c */ /* 0x040fe200000018ff */
[----:B------:R-:W-:Y:S04]  /*4a00*/  LDSM.16.M88.4 R92, [R241+0xe800] ;  /* 0x00e80000f15c783b */ /* 0x000fe80000000200 */
[----:B------:R-:W-:Y:S03]  /*4a10*/  LDSM.16.M88.4 R88, [R235+0xe000] ;  /* 0x00e00000eb58783b */ /* 0x000fe60000000200 */
[----:B--2---:R-:W-:Y:S08]  /*4a20*/  HMMA.16816.F32 R32, R36, R44, RZ ;  /* 0x0000002c2420723c */ /* 0x004ff000000018ff */
[----:B-----5:R-:W-:Y:S08]  /*4a30*/  HMMA.16816.F32 R8, R28, R16, R8 ;  /* 0x000000101c08723c */ /* 0x020ff00000001808 */
[C---:B------:R-:W-:Y:S08]  /*4a40*/  HMMA.16816.F32 R60, R36.reuse, R56, RZ ;  /* 0x00000038243c723c */ /* 0x040ff000000018ff */
[C---:B------:R-:W-:Y:S08]  /*4a50*/  HMMA.16816.F32 R44, R36.reuse, R46, RZ ;  /* 0x0000002e242c723c */ /* 0x040ff000000018ff */
[C---:B------:R-:W-:Y:S08]  /*4a60*/  HMMA.16816.F32 R56, R36.reuse, R58, RZ ;  /* 0x0000003a2438723c */ /* 0x040ff000000018ff */
[C---:B---3--:R-:W-:Y:S08]  /*4a70*/  HMMA.16816.F32 R76, R36.reuse, R24, RZ ;  /* 0x00000018244c723c */ /* 0x048ff000000018ff */
[----:B------:R-:W-:Y:S01]  /*4a80*/  HMMA.16816.F32 R36, R36, R26, RZ ;  /* 0x0000001a2424723c */ /* 0x000fe200000018ff */
[----:B------:R-:W-:Y:S07]  /*4a90*/  LDSM.16.M88.4 R24, [R237] ;  /* 0x00000000ed18783b */ /* 0x000fee0000000200 */
[----:B------:R-:W-:Y:S01]  /*4aa0*/  HMMA.16816.F32 R20, R28, R18, R20 ;  /* 0x000000121c14723c */ /* 0x000fe20000001814 */
[----:B------:R-:W1:Y:S07]  /*4ab0*/  LDSM.16.M88.4 R16, [R228] ;  /* 0x00000000e410783b */ /* 0x000e6e0000000200 */
[----:B----4-:R-:W-:Y:S08]  /*4ac0*/  HMMA.16816.F32 R8, R72, R12, R8 ;  /* 0x0000000c4808723c */ /* 0x010ff00000001808 */
        /* <DEDUP_REMOVED lines=10> */
[----:B------:R-:W-:Y:S01]  /*4b70*/  HMMA.16816.F32 R20, R72, R14, R20 ;  /* 0x0000000e4814723c */ /* 0x000fe20000001814 */
[----:B------:R-:W2:Y:S07]  /*4b80*/  LDSM.16.M88.4 R12, [R241+0xa000] ;  /* 0x00a00000f10c783b */ /* 0x000eae0000000200 */
[----:B-1----:R-:W-:Y:S08]  /*4b90*/  HMMA.16816.F32 R8, R24, R16, R8 ;  /* 0x000000101808723c */ /* 0x002ff00000001808 */
        /* <DEDUP_REMOVED lines=11> */
[----:B------:R-:W1:Y:S07]  /*4c50*/  LDSM.16.M88.4 R16, [R239+0x2000] ;  /* 0x00200000ef10783b */ /* 0x000e6e0000000200 */
[----:B--2---:R-:W-:Y:S08]  /*4c60*/  HMMA.16816.F32 R8, R28, R12, R8 ;  /* 0x0000000c1c08723c */ /* 0x004ff00000001808 */
        /* <DEDUP_REMOVED lines=40> */
[----:B------:R-:W-:Y:S01]  /*4ef0*/  HMMA.16816.F32 R72, R12, R66, R72 ;  /* 0x000000420c48723c */ /* 0x000fe20000001848 */
[----:B------:R-:W-:Y:S07]  /*4f00*/  LDSM.16.M88.4 R64, [R239+0x4000] ;  /* 0x00400000ef40783b */ /* 0x000fee0000000200 */
[----:B------:R-:W-:Y:S01]  /*4f10*/  HMMA.16816.F32 R20, R28, R18, R20 ;  /* 0x000000121c14723c */ /* 0x000fe20000001814 */
[----:B------:R-:W1:Y:S07]  /*4f20*/  LDSM.16.M88.4 R16, [R240+0x4000] ;  /* 0x00400000f010783b */ /* 0x000e6e0000000200 */
[C---:B------:R-:W-:Y:S08]  /*4f30*/  HMMA.16816.F32 R32, R12.reuse, R80, R32 ;  /* 0x000000500c20723c */ /* 0x040ff00000001820 */
[C---:B------:R-:W-:Y:S01]  /*4f40*/  HMMA.16816.F32 R44, R12.reuse, R82, R44 ;  /* 0x000000520c2c723c */ /* 0x040fe2000000182c */
[----:B------:R-:W-:Y:S07]  /*4f50*/  LDSM.16.M88.4 R80, [R235+0xc800] ;  /* 0x00c80000eb50783b */ /* 0x000fee0000000200 */
[C---:B------:R-:W-:Y:S08]  /*4f60*/  HMMA.16816.F32 R60, R12.reuse, R68, R60 ;  /* 0x000000440c3c723c */ /* 0x040ff0000000183c */
[----:B------:R-:W-:Y:S01]  /*4f70*/  HMMA.16816.F32 R56, R12, R70, R56 ;  /* 0x000000460c38723c */ /* 0x000fe20000001838 */
[----:B------:R-:W3:Y:S04]  /*4f80*/  LDSM.16.M88.4 R12, [R241+0xc800] ;  /* 0x00c80000f10c783b */ /* 0x000ee80000000200 */
[----:B------:R-:W-:Y:S03]  /*4f90*/  LDSM.16.M88.4 R68, [R237+0x4000] ;  /* 0x00400000ed44783b */ /* 0x000fe60000000200 */
[C---:B--2---:R-:W-:Y:S08]  /*4fa0*/  HMMA.16816.F32 R8, R36.reuse, R24, R8 ;  /* 0x000000182408723c */ /* 0x044ff00000001808 */
[----:B------:R-:W-:Y:S01]  /*4fb0*/  HMMA.16816.F32 R20, R36, R26, R20 ;  /* 0x0000001a2414723c */ /* 0x000fe20000001814 */
[----:B------:R-:W2:Y:S07]  /*4fc0*/  LDSM.16.M88.4 R24, [R235+0xc000] ;  /* 0x00c00000eb18783b */ /* 0x000eae0000000200 */
[C---:B------:R-:W-:Y:S08]  /*4fd0*/  HMMA.16816.F32 R32, R28.reuse, R52, R32 ;  /* 0x000000341c20723c */ /* 0x040ff00000001820 */
[C---:B------:R-:W-:Y:S01]  /*4fe0*/  HMMA.16816.F32 R44, R28.reuse, R54, R44 ;  /* 0x000000361c2c723c */ /* 0x040fe2000000182c */
[----:B------:R-:W4:Y:S07]  /*4ff0*/  LDSM.16.M88.4 R52, [R241+0xd000] ;  /* 0x00d00000f134783b */ /* 0x000f2e0000000200 */
[C---:B------:R-:W-:Y:S08]  /*5000*/  HMMA.16816.F32 R60, R28.reuse, R48, R60 ;  /* 0x000000301c3c723c */ /* 0x040ff0000000183c */
[----:B------:R-:W-:Y:S01]  /*5010*/  HMMA.16816.F32 R56, R28, R50, R56 ;  /* 0x000000321c38723c */ /* 0x000fe20000001838 */
[----:B------:R-:W5:Y:S07]  /*5020*/  LDSM.16.M88.4 R48, [R241+0xd800] ;  /* 0x00d80000f130783b */ /* 0x000f6e0000000200 */
[----:B-1----:R-:W-:Y:S08]  /*5030*/  HMMA.16816.F32 R8, R16, R64, R8 ;  /* 0x000000401008723c */ /* 0x002ff00000001808 */
[C---:B------:R-:W-:Y:S08]  /*5040*/  HMMA.16816.F32 R76, R28.reuse, R40, R76 ;  /* 0x000000281c4c723c */ /* 0x040ff0000000184c */
[----:B------:R-:W-:Y:S01]  /*5050*/  HMMA.16816.F32 R72, R28, R42, R72 ;  /* 0x0000002a1c48723c */ /* 0x000fe20000001848 */
[----:B------:R-:W1:Y:S04]  /*5060*/  LDSM.16.M88.4 R40, [R239+0x4800] ;  /* 0x00480000ef28783b */ /* 0x000e680000000200 */
[----:B------:R-:W1:Y:S03]  /*5070*/  LDSM.16.M88.4 R28, [R228+0x4000] ;  /* 0x00400000e41c783b */ /* 0x000e660000000200 */
[C---:B---3--:R-:W-:Y:S08]  /*5080*/  HMMA.16816.F32 R32, R36.reuse, R12, R32 ;  /* 0x0000000c2420723c */ /* 0x048ff00000001820 */
[----:B------:R-:W-:Y:S01]  /*5090*/  HMMA.16816.F32 R44, R36, R14, R44 ;  /* 0x0000000e242c723c */ /* 0x000fe2000000182c */
[----:B------:R-:W3:Y:S07]  /*50a0*/  LDSM.16.M88.4 R12, [R239+0x5000] ;  /* 0x00500000ef0c783b */ /* 0x000eee0000000200 */
[----:B------:R-:W-:Y:S01]  /*50b0*/  HMMA.16816.F32 R20, R16, R66, R20 ;  /* 0x000000421014723c */ /* 0x000fe20000001814 */
[----:B------:R-:W-:Y:S07]  /*50c0*/  LDSM.16.M88.4 R64, [R239+0x5800] ;  /* 0x00580000ef40783b */ /* 0x000fee0000000200 */
[----:B--2---:R-:W-:Y:S08]  /*50d0*/  HMMA.16816.F32 R8, R84, R24, R8 ;  /* 0x000000185408723c */ /* 0x004ff00000001808 */
[C---:B----4-:R-:W-:Y:S08]  /*50e0*/  HMMA.16816.F32 R60, R36.reuse, R52, R60 ;  /* 0x00000034243c723c */ /* 0x050ff0000000183c */
[C---:B------:R-:W-:Y:S01]  /*50f0*/  HMMA.16816.F32 R56, R36.reuse, R54, R56 ;  /* 0x000000362438723c */ /* 0x040fe20000001838 */
[----:B------:R-:W-:Y:S07]  /*5100*/  LDSM.16.M88.4 R52, [R242+0x6000] ;  /* 0x00600000f234783b */ /* 0x000fee0000000200 */
[C---:B-----5:R-:W-:Y:S08]  /*5110*/  HMMA.16816.F32 R76, R36.reuse, R48, R76 ;  /* 0x00000030244c723c */ /* 0x060ff0000000184c */
[----:B------:R-:W-:Y:S01]  /*5120*/  HMMA.16816.F32 R72, R36, R50, R72 ;  /* 0x000000322448723c */ /* 0x000fe20000001848 */
[----:B------:R-:W2:Y:S04]  /*5130*/  LDSM.16.M88.4 R36, [R241+0xe000] ;  /* 0x00e00000f124783b */ /* 0x000ea80000000200 */
[----:B------:R-:W-:Y:S03]  /*5140*/  LDSM.16.M88.4 R48, [R239+0x6000] ;  /* 0x00600000ef30783b */ /* 0x000fe60000000200 */
[C---:B-1----:R-:W-:Y:S08]  /*5150*/  HMMA.16816.F32 R32, R16.reuse, R40, R32 ;  /* 0x000000281020723c */ /* 0x042ff00000001820 */
[----:B------:R-:W-:Y:S01]  /*5160*/  HMMA.16816.F32 R44, R16, R42, R44 ;  /* 0x0000002a102c723c */ /* 0x000fe2000000182c */
[----:B------:R-:W-:Y:S07]  /*5170*/  LDSM.16.M88.4 R40, [R240+0x6000] ;  /* 0x00600000f028783b */ /* 0x000fee0000000200 */
[----:B------:R-:W-:Y:S01]  /*5180*/  HMMA.16816.F32 R20, R84, R26, R20 ;  /* 0x0000001a5414723c */ /* 0x000fe20000001814 */
[----:B------:R-:W-:Y:S07]  /*5190*/  LDSM.16.M88.4 R24, [R235+0xd000] ;  /* 0x00d00000eb18783b */ /* 0x000fee0000000200 */
[----:B------:R-:W-:Y:S08]  /*51a0*/  HMMA.16816.F32 R8, R68, R28, R8 ;  /* 0x0000001c4408723c */ /* 0x000ff00000001808 */
[C---:B---3--:R-:W-:Y:S08]  /*51b0*/  HMMA.16816.F32 R60, R16.reuse, R12, R60 ;  /* 0x0000000c103c723c */ /* 0x048ff0000000183c */
[----:B------:R-:W-:Y:S01]  /*51c0*/  HMMA.16816.F32 R56, R16, R14, R56 ;  /* 0x0000000e1038723c */ /* 0x000fe20000001838 */
[----:B------:R-:W1:Y:S07]  /*51d0*/  LDSM.16.M88.4 R12, [R228+0x4800] ;  /* 0x00480000e40c783b */ /* 0x000e6e0000000200 */
[----:B------:R-:W-:Y:S08]  /*51e0*/  HMMA.16816.F32 R32, R84, R80, R32 ;  /* 0x000000505420723c */ /* 0x000ff00000001820 */
[----:B------:R-:W-:Y:S01]  /*51f0*/  HMMA.16816.F32 R20, R68, R30, R20 ;  /* 0x0000001e4414723c */ /* 0x000fe20000001814 */
[----:B------:R-:W3:Y:S07]  /*5200*/  LDSM.16.M88.4 R28, [R238+0x6000] ;  /* 0x00600000ee1c783b */ /* 0x000eee0000000200 */
[----:B--2---:R-:W-:Y:S08]  /*5210*/  HMMA.16816.F32 R8, R52, R36, R8 ;  /* 0x000000243408723c */ /* 0x004ff00000001808 */
[----:B------:R-:W-:Y:S01]  /*5220*/  HMMA.16816.F32 R44, R84, R82, R44 ;  /* 0x00000052542c723c */ /* 0x000fe2000000182c */
[----:B------:R-:W-:Y:S07]  /*5230*/  LDSM.16.M88.4 R80, [R235+0xd800] ;  /* 0x00d80000eb50783b */ /* 0x000fee0000000200 */
[----:B------:R-:W-:Y:S01]  /*5240*/  HMMA.16816.F32 R20, R52, R38, R20 ;  /* 0x000000263414723c */ /* 0x000fe20000001814 */
[----:B------:R-:W-:Y:S07]  /*5250*/  LDSM.16.M88.4 R36, [R239+0x6800] ;  /* 0x00680000ef24783b */ /* 0x000fee0000000200 */
[----:B-1----:R-:W-:Y:S08]  /*5260*/  HMMA.16816.F32 R32, R68, R12, R32 ;  /* 0x0000000c4420723c */ /* 0x002ff00000001820 */
[----:B------:R-:W-:Y:S08]  /*5270*/  HMMA.16816.F32 R8, R40, R48, R8 ;  /* 0x000000302808723c */ /* 0x000ff00000001808 */
[----:B------:R-:W-:Y:S01]  /*5280*/  HMMA.16816.F32 R44, R68, R14, R44 ;  /* 0x0000000e442c723c */ /* 0x000fe2000000182c */
[----:B------:R-:W-:Y:S07]  /*5290*/  LDSM.16.M88.4 R12, [R228+0x6000] ;  /* 0x00600000e40c783b */ /* 0x000fee0000000200 */
[C---:B------:R-:W-:Y:S08]  /*52a0*/  HMMA.16816.F32 R76, R16.reuse, R64, R76 ;  /* 0x00000040104c723c */ /* 0x040ff0000000184c */
[----:B------:R-:W-:Y:S01]  /*52b0*/  HMMA.16816.F32 R72, R16, R66, R72 ;  /* 0x000000421048723c */ /* 0x000fe20000001848 */
[----:B------:R-:W1:Y:S04]  /*52c0*/  LDSM.16.M88.4 R64, [R228+0x5000] ;  /* 0x00500000e440783b */ /* 0x000e680000000200 */
[----:B------:R-:W2:Y:S03]  /*52d0*/  LDSM.16.M88.4 R16, [R237+0x6000] ;  /* 0x00600000ed10783b */ /* 0x000ea60000000200 */
[----:B------:R-:W-:Y:S08]  /*52e0*/  HMMA.16816.F32 R60, R84, R24, R60 ;  /* 0x00000018543c723c */ /* 0x000ff0000000183c */
[----:B------:R-:W-:Y:S08]  /*52f0*/  HMMA.16816.F32 R32, R52, R92, R32 ;  /* 0x0000005c3420723c */ /* 0x000ff00000001820 */
[----:B------:R-:W-:Y:S01]  /*5300*/  HMMA.16816.F32 R20, R40, R50, R20 ;  /* 0x000000322814723c */ /* 0x000fe20000001814 */
[----:B------:R-:W4:Y:S07]  /*5310*/  LDSM.16.M88.4 R48, [R241+0xf000] ;  /* 0x00f00000f130783b */ /* 0x000f2e0000000200 */
[----:B---3--:R-:W-:Y:S08]  /*5320*/  HMMA.16816.F32 R8, R28, R88, R8 ;  /* 0x000000581c08723c */ /* 0x008ff00000001808 */
[----:B------:R-:W-:Y:S08]  /*5330*/  HMMA.16816.F32 R44, R52, R94, R44 ;  /* 0x0000005e342c723c */ /* 0x000ff0000000182c */
[----:B------:R-:W-:Y:S01]  /*5340*/  HMMA.16816.F32 R56, R84, R26, R56 ;  /* 0x0000001a5438723c */ /* 0x000fe20000001838 */
[----:B------:R-:W3:Y:S07]  /*5350*/  LDSM.16.M88.4 R24, [R235+0xe800] ;  /* 0x00e80000eb18783b */ /* 0x000eee0000000200 */
[----:B-1----:R-:W-:Y:S08]  /*5360*/  HMMA.16816.F32 R60, R68, R64, R60 ;  /* 0x00000040443c723c */ /* 0x002ff0000000183c */
[----:B------:R-:W-:Y:S08]  /*5370*/  HMMA.16816.F32 R32, R40, R36, R32 ;  /* 0x000000242820723c */ /* 0x000ff00000001820 */
[----:B------:R-:W-:Y:S01]  /*5380*/  HMMA.16816.F32 R20, R28, R90, R20 ;  /* 0x0000005a1c14723c */ /* 0x000fe20000001814 */
[----:B------:R-:W-:Y:S07]  /*5390*/  LDSM.16.M88.4 R88, [R239+0x7000] ;  /* 0x00700000ef58783b */ /* 0x000fee0000000200 */
[----:B--2---:R-:W-:Y:S08]  /*53a0*/  HMMA.16816.F32 R8, R16, R12, R8 ;  /* 0x0000000c1008723c */ /* 0x004ff00000001808 */
[----:B------:R-:W-:Y:S01]  /*53b0*/  HMMA.16816.F32 R44, R40, R38, R44 ;  /* 0x00000026282c723c */ /* 0x000fe2000000182c */
[----:B------:R-:W1:Y:S07]  /*53c0*/  LDSM.16.M88.4 R36, [R228+0x5800] ;  /* 0x00580000e424783b */ /* 0x000e6e0000000200 */
[C---:B------:R-:W-:Y:S08]  /*53d0*/  HMMA.16816.F32 R76, R84.reuse, R80, R76 ;  /* 0x00000050544c723c */ /* 0x040ff0000000184c */
[----:B------:R-:W-:Y:S01]  /*53e0*/  HMMA.16816.F32 R80, R84, R82, R72 ;  /* 0x000000525450723c */ /* 0x000fe20000001848 */
[----:B------:R-:W2:Y:S01]  /*53f0*/  LDSM.16.M88.4 R72, [R228+0x6800] ;  /* 0x00680000e448783b */ /* 0x000ea20000000200 */
[----:B------:R-:W-:-:S02]  /*5400*/  FMUL.FTZ R2, R8, c[0x0][0x2ec] ;  /* 0x0000bb0008027a20 */ /* 0x000fc40000410000 */
[----:B------:R-:W-:-:S04]  /*5410*/  FMUL.FTZ R64, R11, c[0x0][0x2ec] ;  /* 0x0000bb000b407a20 */ /* 0x000fc80000410000 */
[----:B----4-:R-:W-:Y:S01]  /*5420*/  HMMA.16816.F32 R60, R52, R48, R60 ;  /* 0x00000030343c723c */ /* 0x010fe2000000183c */
[----:B------:R-:W-:Y:S06]  /*5430*/  MUFU.TANH R2, R2 ;  /* 0x0000000200027308 */ /* 0x000fec0000002400 */
[----:B------:R-:W-:Y:S01]  /*5440*/  FMUL.FTZ R48, R9, c[0x0][0x2ec] ;  /* 0x0000bb0009307a20 */ /* 0x000fe20000410000 */
[----:B------:R-:W-:Y:S01]  /*5450*/  HMMA.16816.F32 R56, R68, R66, R56 ;  /* 0x000000424438723c */ /* 0x000fe20000001838 */
[----:B------:R-:W-:Y:S01]  /*5460*/  FMUL.FTZ R49, R10, c[0x0][0x2ec] ;  /* 0x0000bb000a317a20 */ /* 0x000fe20000410000 */
[----:B------:R-:W-:Y:S01]  /*5470*/  MUFU.TANH R64, R64 ;  /* 0x0000004000407308 */ /* 0x000fe20000002400 */
[----:B------:R-:W4:Y:S05]  /*5480*/  LDSM.16.M88.4 R8, [R241+0xf800] ;  /* 0x00f80000f108783b */ /* 0x000f2a0000000200 */
[----:B---3--:R-:W-:Y:S02]  /*5490*/  HMMA.16816.F32 R32, R28, R24, R32 ;  /* 0x000000181c20723c */ /* 0x008fe40000001820 */
[----:B------:R-:W-:Y:S06]  /*54a0*/  MUFU.TANH R48, R48 ;  /* 0x0000003000307308 */ /* 0x000fec0000002400 */
[----:B------:R-:W-:Y:S01]  /*54b0*/  HMMA.16816.F32 R20, R16, R14, R20 ;  /* 0x0000000e1014723c */ /* 0x000fe20000001814 */
[----:B------:R-:W-:Y:S01]  /*54c0*/  LDSM.16.M88.4 R12, [R235+0xf000] ;  /* 0x00f00000eb0c783b */ /* 0x000fe20000000200 */
[----:B------:R-:W3:Y:S06]  /*54d0*/  MUFU.TANH R49, R49 ;  /* 0x0000003100317308 */ /* 0x000eec0000002400 */
[C---:B-1----:R-:W-:Y:S08]  /*54e0*/  HMMA.16816.F32 R76, R68.reuse, R36, R76 ;  /* 0x00000024444c723c */ /* 0x042ff0000000184c */
[----:B------:R-:W-:Y:S08]  /*54f0*/  HMMA.16816.F32 R80, R68, R38, R80 ;  /* 0x000000264450723c */ /* 0x000ff00000001850 */
[----:B------:R-:W-:Y:S01]  /*5500*/  HMMA.16816.F32 R56, R52, R50, R56 ;  /* 0x000000323438723c */ /* 0x000fe20000001838 */
[----:B------:R-:W-:-:S02]  /*5510*/  FMUL.FTZ R65, R20, c[0x0][0x2ec] ;  /* 0x0000bb0014417a20 */ /* 0x000fc40000410000 */
[----:B------:R-:W-:Y:S02]  /*5520*/  FMUL.FTZ R36, R22, c[0x0][0x2ec] ;  /* 0x0000bb0016247a20 */ /* 0x000fe40000410000 */
[----:B------:R-:W-:Y:S02]  /*5530*/  FMUL.FTZ R37, R23, c[0x0][0x2ec] ;  /* 0x0000bb0017257a20 */ /* 0x000fe40000410000 */
[----:B------:R-:W-:Y:S01]  /*5540*/  FMUL.FTZ R50, R21, c[0x0][0x2ec] ;  /* 0x0000bb0015327a20 */ /* 0x000fe20000410000 */
[----:B--2---:R-:W-:Y:S01]  /*5550*/  HMMA.16816.F32 R32, R16, R72, R32 ;  /* 0x000000481020723c */ /* 0x004fe20000001820 */
[----:B------:R-:W1:Y:S01]  /*5560*/  LDSM.16.M88.4 R20, [R239+0x7800] ;  /* 0x00780000ef14783b */ /* 0x000e620000000200 */
[----:B------:R-:W-:Y:S06]  /*5570*/  MUFU.TANH R65, R65 ;  /* 0x0000004100417308 */ /* 0x000fec0000002400 */
[C---:B----4-:R-:W-:Y:S02]  /*5580*/  HMMA.16816.F32 R76, R52.reuse, R8, R76 ;  /* 0x00000008344c723c */ /* 0x050fe4000000184c */
[----:B------:R-:W2:Y:S06]  /*5590*/  MUFU.TANH R36, R36 ;  /* 0x0000002400247308 */ /* 0x000eac0000002400 */
[----:B------:R-:W-:Y:S02]  /*55a0*/  HMMA.16816.F32 R80, R52, R10, R80 ;  /* 0x0000000a3450723c */ /* 0x000fe40000001850 */
[----:B------:R-:W-:Y:S05]  /*55b0*/  MUFU.TANH R50, R50 ;  /* 0x0000003200327308 */ /* 0x000fea0000002400 */
[----:B------:R-:W-:Y:S01]  /*55c0*/  IMAD.SHL.U32 R10, R96, 0x2, RZ ;  /* 0x00000002600a7824 */ /* 0x000fe200078e00ff */
[----:B------:R-:W-:Y:S01]  /*55d0*/  HMMA.16816.F32 R60, R40, R88, R60 ;  /* 0x00000058283c723c */ /* 0x000fe2000000183c */
[----:B------:R-:W-:Y:S01]  /*55e0*/  FMUL.FTZ R51, R32, c[0x0][0x2ec] ;  /* 0x0000bb0020337a20 */ /* 0x000fe20000410000 */
[----:B------:R-:W4:Y:S01]  /*55f0*/  MUFU.TANH R37, R37 ;  /* 0x0000002500257308 */ /* 0x000f220000002400 */
[----:B------:R-:W-:Y:S01]  /*5600*/  FMUL.FTZ R66, R33, c[0x0][0x2ec] ;  /* 0x0000bb0021427a20 */ /* 0x000fe20000410000 */
[----:B------:R-:W-:Y:S01]  /*5610*/  LOP3.LUT R10, R10, 0x6, RZ, 0xc0, !PT ;  /* 0x000000060a0a7812 */ /* 0x000fe200078ec0ff */
[----:B------:R-:W-:-:S02]  /*5620*/  FMUL.FTZ R8, R34, c[0x0][0x2ec] ;  /* 0x0000bb0022087a20 */ /* 0x000fc40000410000 */
[----:B------:R-:W-:Y:S01]  /*5630*/  FMUL.FTZ R9, R35, c[0x0][0x2ec] ;  /* 0x0000bb0023097a20 */ /* 0x000fe20000410000 */
[----:B------:R-:W-:Y:S01]  /*5640*/  HMMA.16816.F32 R56, R40, R90, R56 ;  /* 0x0000005a2838723c */ /* 0x000fe20000001838 */
[----:B------:R-:W5:Y:S01]  /*5650*/  LDSM.16.M88.4 R32, [R235+0xf800] ;  /* 0x00f80000eb20783b */ /* 0x000f620000000200 */
[----:B------:R-:W-:Y:S01]  /*5660*/  IADD3 R10, R10, UR10, RZ ;  /* 0x0000000a0a0a7c10 */ /* 0x000fe2000fffe0ff */
[----:B------:R-:W-:Y:S03]  /*5670*/  MUFU.TANH R51, R51 ;  /* 0x0000003300337308 */ /* 0x000fe60000002400 */
[C---:B------:R-:W-:Y:S02]  /*5680*/  IADD3 R11, R10.reuse, 0x8, RZ ;  /* 0x000000080a0b7810 */ /* 0x040fe40007ffe0ff */
[----:B------:R-:W-:Y:S01]  /*5690*/  HMMA.16816.F32 R44, R28, R26, R44 ;  /* 0x0000001a1c2c723c */ /* 0x000fe2000000182c */
[----:B------:R-:W4:Y:S01]  /*56a0*/  LDSM.16.M88.4 R24, [R228+0x7000] ;  /* 0x00700000e418783b */ /* 0x000f220000000200 */
[----:B------:R-:W-:Y:S01]  /*56b0*/  ISETP.GE.AND P0, PT, R11, UR9, PT ;  /* 0x000000090b007c0c */ /* 0x000fe2000bf06270 */
[----:B------:R-:W-:Y:S01]  /*56c0*/  MUFU.TANH R8, R8 ;  /* 0x0000000800087308 */ /* 0x000fe20000002400 */
[----:B------:R-:W-:-:S02]  /*56d0*/  IADD3 R11, R10, 0x11, RZ ;  /* 0x000000110a0b7810 */ /* 0x000fc40007ffe0ff */
[C---:B------:R-:W-:Y:S02]  /*56e0*/  ISETP.GE.AND P2, PT, R10.reuse, UR9, PT ;  /* 0x000000090a007c0c */ /* 0x040fe4000bf46270 */
[C---:B-1----:R-:W-:Y:S01]  /*56f0*/  HMMA.16816.F32 R76, R40.reuse, R20, R76 ;  /* 0x00000014284c723c */ /* 0x042fe2000000184c */
[----:B------:R-:W-:Y:S02]  /*5700*/  ISETP.GE.AND P4, PT, R11, UR9, PT ;  /* 0x000000090b007c0c */ /* 0x000fe4000bf86270 */
[C---:B------:R-:W-:Y:S01]  /*5710*/  IADD3 R11, R10.reuse, 0x18, RZ ;  /* 0x000000180a0b7810 */ /* 0x040fe20007ffe0ff */
[----:B------:R-:W-:Y:S01]  /*5720*/  MUFU.TANH R9, R9 ;  /* 0x0000000900097308 */ /* 0x000fe20000002400 */
[----:B---3--:R-:W-:Y:S02]  /*5730*/  FSEL R49, R49, -INF , !P2 ;  /* 0xff80000031317808 */ /* 0x008fe40005000000 */
[----:B------:R-:W-:Y:S01]  /*5740*/  ISETP.GE.AND P3, PT, R11, UR9, PT ;  /* 0x000000090b007c0c */ /* 0x000fe2000bf66270 */
[----:B------:R-:W-:Y:S01]  /*5750*/  HMMA.16816.F32 R80, R40, R22, R80 ;  /* 0x000000162850723c */ /* 0x000fe20000001850 */
[----:B------:R-:W-:-:S02]  /*5760*/  IADD3 R11, R10, 0x19, RZ ;  /* 0x000000190a0b7810 */ /* 0x000fc40007ffe0ff */
[----:B--2---:R-:W-:Y:S01]  /*5770*/  FSEL R36, R36, -INF , !P0 ;  /* 0xff80000024247808 */ /* 0x004fe20004000000 */
[----:B------:R-:W-:Y:S01]  /*5780*/  MUFU.TANH R66, R66 ;  /* 0x0000004200427308 */ /* 0x000fe20000002400 */
[----:B------:R-:W-:Y:S02]  /*5790*/  FSEL R65, R65, -INF , !P0 ;  /* 0xff80000041417808 */ /* 0x000fe40004000000 */
[----:B------:R-:W-:Y:S01]  /*57a0*/  IADD3 R22, R10, 0x1, RZ ;  /* 0x000000010a167810 */ /* 0x000fe20007ffe0ff */
[----:B------:R-:W-:Y:S01]  /*57b0*/  HMMA.16816.F32 R60, R28, R12, R60 ;  /* 0x0000000c1c3c723c */ /* 0x000fe2000000183c */
[----:B------:R-:W-:Y:S02]  /*57c0*/  FSEL R23, R2, -INF , !P2 ;  /* 0xff80000002177808 */ /* 0x000fe40005000000 */
[----:B------:R-:W-:Y:S02]  /*57d0*/  ISETP.GE.AND P1, PT, R22, UR9, PT ;  /* 0x0000000916007c0c */ /* 0x000fe4000bf26270 */
[----:B------:R-:W-:-:S02]  /*57e0*/  IADD3 R2, R10, 0x20, RZ ;  /* 0x000000200a027810 */ /* 0x000fc40007ffe0ff */
[----:B------:R-:W-:Y:S01]  /*57f0*/  FSEL R64, R64, -INF , !P1 ;  /* 0xff80000040407808 */ /* 0x000fe20004800000 */
[----:B------:R-:W-:Y:S01]  /*5800*/  HMMA.16816.F32 R56, R28, R14, R56 ;  /* 0x0000000e1c38723c */ /* 0x000fe20000001838 */
[----:B------:R-:W1:Y:S01]  /*5810*/  LDSM.16.M88.4 R12, [R228+0x7800] ;  /* 0x00780000e40c783b */ /* 0x000e620000000200 */
[----:B------:R-:W-:Y:S01]  /*5820*/  FSEL R48, R48, -INF , !P1 ;  /* 0xff80000030307808 */ /* 0x000fe20004800000 */
[----:B------:R-:W-:-:S04]  /*5830*/  DEPBAR.LE SB0, 0x0 ;  /* 0x000080000000791a */ /* 0x000fc80000000000 */
[----:B------:R-:W-:Y:S01]  /*5840*/  BAR.SYNC.DEFER_BLOCKING 0x0 ;  /* 0x0000000000007b1d */ /* 0x000fe20000010000 */
[C---:B-----5:R-:W-:Y:S01]  /*5850*/  HMMA.16816.F32 R76, R28.reuse, R32, R76 ;  /* 0x000000201c4c723c */ /* 0x060fe2000000184c */
[----:B------:R-:W-:Y:S02]  /*5860*/  ISETP.GE.AND P1, PT, R2, UR9, PT ;  /* 0x0000000902007c0c */ /* 0x000fe4000bf26270 */
[C---:B------:R-:W-:Y:S02]  /*5870*/  IADD3 R2, R10.reuse, 0x21, RZ ;  /* 0x000000210a027810 */ /* 0x040fe40007ffe0ff */
[----:B------:R-:W-:Y:S02]  /*5880*/  ISETP.GE.AND P2, PT, R11, UR9, PT ;  /* 0x000000090b007c0c */ /* 0x000fe4000bf46270 */
[----:B------:R-:W-:Y:S01]  /*5890*/  IADD3 R11, R10, 0x28, RZ ;  /* 0x000000280a0b7810 */ /* 0x000fe20007ffe0ff */
[----:B------:R-:W-:Y:S01]  /*58a0*/  HMMA.16816.F32 R80, R28, R34, R80 ;  /* 0x000000221c50723c */ /* 0x000fe20000001850 */
[----:B------:R-:W-:-:S07]  /*58b0*/  ISETP.GE.AND P0, PT, R2, UR9, PT ;  /* 0x0000000902007c0c */ /* 0x000fce000bf06270 */
[C---:B----4-:R-:W-:Y:S08]  /*58c0*/  HMMA.16816.F32 R60, R16.reuse, R24, R60 ;  /* 0x00000018103c723c */ /* 0x050ff0000000183c */
[C---:B------:R-:W-:Y:S08]  /*58d0*/  HMMA.16816.F32 R44, R16.reuse, R74, R44 ;  /* 0x0000004a102c723c */ /* 0x040ff0000000182c */
[C---:B------:R-:W-:Y:S08]  /*58e0*/  HMMA.16816.F32 R56, R16.reuse, R26, R56 ;  /* 0x0000001a1038723c */ /* 0x040ff00000001838 */
[----:B-1----:R-:W-:Y:S01]  /*58f0*/  HMMA.16816.F32 R76, R16, R12, R76 ;  /* 0x0000000c104c723c */ /* 0x002fe2000000184c */
[----:B------:R-:W-:-:S02]  /*5900*/  FMUL.FTZ R61, R61, c[0x0][0x2ec] ;  /* 0x0000bb003d3d7a20 */ /* 0x000fc40000410000 */
[----:B------:R-:W-:Y:S02]  /*5910*/  FMUL.FTZ R63, R63, c[0x0][0x2ec] ;  /* 0x0000bb003f3f7a20 */ /* 0x000fe40000410000 */
[----:B------:R-:W1:Y:S01]  /*5920*/  MUFU.TANH R193, R61 ;  /* 0x0000003d00c17308 */ /* 0x000e620000002400 */
[----:B------:R-:W-:Y:S01]  /*5930*/  FMUL.FTZ R60, R60, c[0x0][0x2ec] ;  /* 0x0000bb003c3c7a20 */ /* 0x000fe20000410000 */
[----:B------:R-:W-:Y:S01]  /*5940*/  IADD3 R13, R10, 0x9, RZ ;  /* 0x000000090a0d7810 */ /* 0x000fe20007ffe0ff */
[----:B------:R-:W-:Y:S01]  /*5950*/  HMMA.16816.F32 R80, R16, R14, R80 ;  /* 0x0000000e1050723c */ /* 0x000fe20000001850 */
[----:B------:R-:W-:Y:S01]  /*5960*/  FMUL.FTZ R24, R44, c[0x0][0x2ec] ;  /* 0x0000bb002c187a20 */ /* 0x000fe20000410000 */
[----:B------:R-:W-:Y:S01]  /*5970*/  IADD3 R12, R10, 0x10, RZ ;  /* 0x000000100a0c7810 */ /* 0x000fe20007ffe0ff */
[----:B------:R-:W-:Y:S01]  /*5980*/  FMUL.FTZ R21, R46, c[0x0][0x2ec] ;  /* 0x0000bb002e157a20 */ /* 0x000fe20000410000 */
[----:B------:R-:W-:Y:S01]  /*5990*/  ISETP.GE.AND P6, PT, R13, UR9, PT ;  /* 0x000000090d007c0c */ /* 0x000fe2000bfc6270 */
[----:B------:R-:W2:Y:S01]  /*59a0*/  MUFU.TANH R196, R63 ;  /* 0x0000003f00c47308 */ /* 0x000ea20000002400 */
[----:B------:R-:W-:Y:S01]  /*59b0*/  FMUL.FTZ R25, R45, c[0x0][0x2ec] ;  /* 0x0000bb002d197a20 */ /* 0x000fe20000410000 */
[----:B------:R-:W-:Y:S01]  /*59c0*/  ISETP.GE.AND P5, PT, R12, UR9, PT ;  /* 0x000000090c007c0c */ /* 0x000fe2000bfa6270 */
[----:B------:R-:W-:Y:S01]  /*59d0*/  FMUL.FTZ R20, R47, c[0x0][0x2ec] ;  /* 0x0000bb002f147a20 */ /* 0x000fe20000410000 */
[----:B------:R-:W-:Y:S01]  /*59e0*/  FSEL R2, R37, -INF , !P6 ;  /* 0xff80000025027808 */ /* 0x000fe20007000000 */
[----:B------:R-:W-:Y:S01]  /*59f0*/  FMUL.FTZ R62, R62, c[0x0][0x2ec] ;  /* 0x0000bb003e3e7a20 */ /* 0x000fe20000410000 */
[----:B------:R-:W-:Y:S01]  /*5a00*/  FSEL R27, R50, -INF , !P6 ;  /* 0xff800000321b7808 */ /* 0x000fe20007000000 */
[----:B------:R-:W-:Y:S01]  /*5a10*/  FMUL.FTZ R56, R56, c[0x0][0x2ec] ;  /* 0x0000bb0038387a20 */ /* 0x000fe20000410000 */
[----:B------:R-:W-:Y:S01]  /*5a20*/  MUFU.TANH R24, R24 ;  /* 0x0000001800187308 */ /* 0x000fe20000002400 */
[----:B------:R-:W-:Y:S01]  /*5a30*/  FMUL.FTZ R57, R57, c[0x0][0x2ec] ;  /* 0x0000bb0039397a20 */ /* 0x000fe20000410000 */
[----:B------:R-:W-:Y:S01]  /*5a40*/  ISETP.GE.AND P6, PT, R11, UR9, PT ;  /* 0x000000090b007c0c */ /* 0x000fe2000bfc6270 */
[----:B------:R-:W-:Y:S01]  /*5a50*/  FMUL.FTZ R58, R58, c[0x0][0x2ec] ;  /* 0x0000bb003a3a7a20 */ /* 0x000fe20000410000 */
[----:B------:R-:W-:Y:S01]  /*5a60*/  IADD3 R11, R10, 0x29, RZ ;  /* 0x000000290a0b7810 */ /* 0x000fe20007ffe0ff */
[----:B------:R-:W-:Y:S01]  /*5a70*/  FMUL.FTZ R59, R59, c[0x0][0x2ec] ;  /* 0x0000bb003b3b7a20 */ /* 0x000fe20000410000 */
[----:B-1----:R-:W-:Y:S01]  /*5a80*/  FSEL R193, R193, -INF , !P0 ;  /* 0xff800000c1c17808 */ /* 0x002fe20004000000 */
[----:B------:R-:W-:Y:S01]  /*5a90*/  FMUL.FTZ R76, R76, c[0x0][0x2ec] ;  /* 0x0000bb004c4c7a20 */ /* 0x000fe20000410000 */
[----:B------:R-:W1:Y:S01]  /*5aa0*/  MUFU.TANH R21, R21 ;  /* 0x0000001500157308 */ /* 0x000e620000002400 */
[----:B------:R-:W-:Y:S01]  /*5ab0*/  FMUL.FTZ R77, R77, c[0x0][0x2ec] ;  /* 0x0000bb004d4d7a20 */ /* 0x000fe20000410000 */
[----:B--2---:R-:W-:Y:S01]  /*5ac0*/  FSEL R196, R196, -INF , !P0 ;  /* 0xff800000c4c47808 */ /* 0x004fe20004000000 */
[----:B------:R-:W-:Y:S01]  /*5ad0*/  FMUL.FTZ R78, R78, c[0x0][0x2ec] ;  /* 0x0000bb004e4e7a20 */ /* 0x000fe20000410000 */
[----:B------:R-:W-:Y:S01]  /*5ae0*/  PLOP3.LUT P0, PT, PT, PT, UP0, 0x80, 0x0 ;  /* 0x000000000000781c */ /* 0x000fe20003f0f008 */
[----:B------:R-:W-:Y:S01]  /*5af0*/  FMUL.FTZ R79, R79, c[0x0][0x2ec] ;  /* 0x0000bb004f4f7a20 */ /* 0x000fe20000410000 */
[----:B------:R-:W-:Y:S01]  /*5b00*/  FSEL R8, R8, -INF , !P5 ;  /* 0xff80000008087808 */ /* 0x000fe20006800000 */
[----:B------:R-:W-:Y:S01]  /*5b10*/  FMUL.FTZ R80, R80, c[0x0][0x2ec] ;  /* 0x0000bb0050507a20 */ /* 0x000fe20000410000 */
[----:B------:R-:W-:Y:S01]  /*5b20*/  MUFU.TANH R25, R25 ;  /* 0x0000001900197308 */ /* 0x000fe20000002400 */
[----:B------:R-:W-:Y:S01]  /*5b30*/  FMUL.FTZ R81, R81, c[0x0][0x2ec] ;  /* 0x0000bb0051517a20 */ /* 0x000fe20000410000 */
[----:B------:R-:W-:Y:S01]  /*5b40*/  FSEL R15, R51, -INF , !P5 ;  /* 0xff800000330f7808 */ /* 0x000fe20006800000 */
[----:B------:R-:W-:Y:S01]  /*5b50*/  FMUL.FTZ R82, R82, c[0x0][0x2ec] ;  /* 0x0000bb0052527a20 */ /* 0x000fe20000410000 */
[----:B------:R-:W-:Y:S01]  /*5b60*/  ISETP.GE.AND P5, PT, R11, UR9, PT ;  /* 0x000000090b007c0c */ /* 0x000fe2000bfa6270 */
[----:B------:R-:W-:Y:S01]  /*5b70*/  FMUL.FTZ R83, R83, c[0x0][0x2ec] ;  /* 0x0000bb0053537a20 */ /* 0x000fe20000410000 */
[----:B------:R-:W-:-:S02]  /*5b80*/  IADD3 R11, R10, 0x30, RZ ;  /* 0x000000300a0b7810 */ /* 0x000fc40007ffe0ff */
[----:B------:R-:W2:Y:S01]  /*5b90*/  MUFU.TANH R20, R20 ;  /* 0x0000001400147308 */ /* 0x000ea20000002400 */
[----:B------:R-:W-:Y:S02]  /*5ba0*/  FSEL R16, R9, -INF , !P4 ;  /* 0xff80000009107808 */ /* 0x000fe40006000000 */
[----:B------:R-:W-:Y:S02]  /*5bb0*/  IADD3 R9, R10, 0x31, RZ ;  /* 0x000000310a097810 */ /* 0x000fe40007ffe0ff */
[----:B------:R-:W-:Y:S02]  /*5bc0*/  FSEL R13, R66, -INF , !P4 ;  /* 0xff800000420d7808 */ /* 0x000fe40006000000 */
[C---:B------:R-:W-:Y:S01]  /*5bd0*/  IADD3 R17, R10.reuse, 0x38, RZ ;  /* 0x000000380a117810 */ /* 0x040fe20007ffe0ff */
[----:B------:R-:W3:Y:S01]  /*5be0*/  MUFU.TANH R191, R60 ;  /* 0x0000003c00bf7308 */ /* 0x000ee20000002400 */
[----:B------:R-:W-:Y:S02]  /*5bf0*/  ISETP.GE.AND P4, PT, R11, UR9, PT ;  /* 0x000000090b007c0c */ /* 0x000fe4000bf86270 */
[----:B------:R-:W-:-:S02]  /*5c00*/  IADD3 R10, R10, 0x39, RZ ;  /* 0x000000390a0a7810 */ /* 0x000fc40007ffe0ff */
[----:B-1----:R-:W-:Y:S02]  /*5c10*/  FSEL R14, R21, -INF , !P3 ;  /* 0xff800000150e7808 */ /* 0x002fe40005800000 */
[----:B------:R-:W-:Y:S01]  /*5c20*/  FSEL R11, R24, -INF , !P3 ;  /* 0xff800000180b7808 */ /* 0x000fe20005800000 */
[----:B------:R-:W1:Y:S01]  /*5c30*/  MUFU.TANH R192, R62 ;  /* 0x0000003e00c07308 */ /* 0x000e620000002400 */
[----:B------:R-:W-:Y:S02]  /*5c40*/  ISETP.GE.AND P3, PT, R9, UR9, PT ;  /* 0x0000000909007c0c */ /* 0x000fe4000bf66270 */
[----:B--2---:R-:W-:Y:S02]  /*5c50*/  FSEL R12, R20, -INF , !P2 ;  /* 0xff800000140c7808 */ /* 0x004fe40005000000 */
[----:B------:R-:W-:Y:S02]  /*5c60*/  FSEL R9, R25, -INF , !P2 ;  /* 0xff80000019097808 */ /* 0x000fe40005000000 */
[----:B------:R-:W-:Y:S01]  /*5c70*/  ISETP.GE.AND P2, PT, R17, UR9, PT ;  /* 0x0000000911007c0c */ /* 0x000fe2000bf46270 */
[----:B------:R-:W2:Y:S01]  /*5c80*/  MUFU.TANH R175, R56 ;  /* 0x0000003800af7308 */ /* 0x000ea20000002400 */
[----:B---3--:R-:W-:-:S07]  /*5c90*/  FSEL R191, R191, -INF , !P1 ;  /* 0xff800000bfbf7808 */ /* 0x008fce0004800000 */
[----:B------:R-:W3:Y:S01]  /*5ca0*/  MUFU.TANH R173, R57 ;  /* 0x0000003900ad7308 */ /* 0x000ee20000002400 */
[----:B-1----:R-:W-:Y:S02]  /*5cb0*/  FSEL R192, R192, -INF , !P1 ;  /* 0xff800000c0c07808 */ /* 0x002fe40004800000 */
[----:B------:R-:W-:-:S05]  /*5cc0*/  ISETP.GE.AND P1, PT, R10, UR9, PT ;  /* 0x000000090a007c0c */ /* 0x000fca000bf26270 */
[----:B------:R-:W1:Y:S01]  /*5cd0*/  MUFU.TANH R174, R58 ;  /* 0x0000003a00ae7308 */ /* 0x000e620000002400 */
[----:B--2---:R-:W-:-:S07]  /*5ce0*/  FSEL R175, R175, -INF , !P6 ;  /* 0xff800000afaf7808 */ /* 0x004fce0007000000 */
        /* <DEDUP_REMOVED lines=17> */
[----:B--2---:R-:W-:Y:S02]  /*5e00*/  FSEL R198, R198, -INF , !P2 ;  /* 0xff800000c6c67808 */ /* 0x004fe40005000000 */
[----:B---3--:R-:W-:Y:S02]  /*5e10*/  FSEL R194, R194, -INF , !P1 ;  /* 0xff800000c2c27808 */ /* 0x008fe40004800000 */
[----:B-1----:R-:W-:Y:S01]  /*5e20*/  FSEL R201, R201, -INF , !P1 ;  /* 0xff800000c9c97808 */ /* 0x002fe20004800000 */
        /* <DEDUP_REMOVED lines=64> */
[----:B-1----:R-:W-:-:S05]  /*6230*/  MOV R19, UR9 ;  /* 0x0000000900137c02 */ /* 0x002fca0008000f00 */
[----:B------:R-:W-:Y:S01]  /*6240*/  IMAD.U32 R19, RZ, RZ, UR5 ;  /* 0x00000005ff137e24 */ /* 0x000fe2000f8e00ff */
[----:B--2---:R-:W-:Y:S01]  /*6250*/  IADD3 R17, -R17, R18, RZ ;  /* 0x0000001211117210 */ /* 0x004fe20007ffe1ff */
[----:B------:R-:W-:-:S03]  /*6260*/  IMAD.U32 R18, RZ, RZ, UR8 ;  /* 0x00000008ff127e24 */ /* 0x000fc6000f8e00ff */
[----:B------:R-:W-:Y:S01]  /*6270*/  SHF.R.S32.HI R10, RZ, 0x1f, R17 ;  /* 0x0000001fff0a7819 */ /* 0x000fe20000011411 */
[----:B------:R-:W-:-:S04]  /*6280*/  IMAD.WIDE.U32 R18, R17, c[0x0][0x180], R18 ;  /* 0x0000600011127a25 */ /* 0x000fc800078e0012 */
[----:B------:R-:W-:-:S04]  /*6290*/  IMAD R10, R10, c[0x0][0x180], RZ ;  /* 0x000060000a0a7a24 */ /* 0x000fc800078e02ff */
[----:B------:R-:W-:Y:S01]  /*62a0*/  IMAD R10, R17, c[0x0][0x184], R10 ;  /* 0x00006100110a7a24 */ /* 0x000fe200078e020a */
[----:B------:R-:W-:-:S04]  /*62b0*/  MOV R17, R18 ;  /* 0x0000001200117202 */ /* 0x000fc80000000f00 */
[----:B------:R-:W-:Y:S01]  /*62c0*/  IADD3 R10, R19, R10, RZ ;  /* 0x0000000a130a7210 */ /* 0x000fe20007ffe0ff */
[----:B------:R-:W-:Y:S05]  /*62d0*/  BRA `(.L_x_1563) ;  /* 0x0000004000007947 */ /* 0x000fea0003800000 */
.L_x_1562:
[----:B------:R-:W-:-:S04]  /*62e0*/  ULEA UR4, -UR4, URZ, 0x6 ;  /* 0x0000003f04047291 */ /* 0x000fc8000f8e313f */
[----:B------:R-:W-:Y:S02]  /*62f0*/  USHF.R.S32.HI UR5, URZ, 0x1f, UR4 ;  /* 0x0000001f3f057899 */ /* 0x000fe40008011404 */
[----:B------:R-:W-:-:S04]  /*6300*/  MOV R17, UR4 ;  /* 0x0000000400117c02 */ /* 0x000fc80008000f00 */
[----:B------:R-:W-:Y:S02]  /*6310*/  MOV R10, UR5 ;  /* 0x00000005000a7c02 */ /* 0x000fe40008000f00 */
.L_x_1563:
        /* <DEDUP_REMOVED lines=156> */
.L_x_1565:
[----:B------:R-:W-:Y:S05]  /*6ce0*/  BSYNC B0 ;  /* 0x0000000000007941 */ /* 0x000fea0003800000 */
.L_x_1564:
[----:B------:R-:W0:Y:S01]  /*6cf0*/  LDGDEPBAR ;  /* 0x00000000000079af */ /* 0x000e220000000000 */
[----:B------:R-:W-:-:S04]  /*6d00*/  IADD3 R166, P1, R17, R166, RZ ;  /* 0x000000a611a67210 */ /* 0x000fc80007f3e0ff */
[----:B------:R-:W-:Y:S02]  /*6d10*/  IADD3.X R165, R10, R165, RZ, P1, !PT ;  /* 0x000000a50aa57210 */ /* 0x000fe40000ffe4ff */
.L_x_1561:
        /* <DEDUP_REMOVED lines=70> */
[----:B------:R-:W1:Y:S01]  /*7180*/  LDSM.16.MT88.4 R48, [R234+0x12000] ;  /* 0x01200000ea30783b */ /* 0x000e620000004200 */
[----:B------:R-:W-:Y:S01]  /*7190*/  FFMA.FTZ R187, R36, c[0x0][0x23c], -R197 ;  /* 0x00008f0024bb7a23 */ /* 0x000fe200000108c5 */
[----:B------:R-:W-:Y:S01]  /*71a0*/  LEA.HI.X R247, R166, c[0x0][0x16c], R165, 0x1, P1 ;  /* 0x00005b00a6f77a11 */ /* 0x000fe200008f0ca5 */
[--C-:B------:R-:W-:Y:S01]  /*71b0*/  FFMA.FTZ R180, R2, c[0x0][0x23c], -R197.reuse ;  /* 0x00008f0002b47a23 */ /* 0x100fe200000108c5 */
[----:B------:R-:W2:Y:S01]  /*71c0*/  LDSM.16.MT88.4 R64, [R232+0x12000] ;  /* 0x01200000e840783b */ /* 0x000ea20000004200 */
[--C-:B------:R-:W-:Y:S01]  /*71d0*/  FFMA.FTZ R177, R11, c[0x0][0x23c], -R204.reuse ;  /* 0x00008f000bb17a23 */ /* 0x100fe200000108cc */
[----:B------:R-:W3:Y:S01]  /*71e0*/  MUFU.EX2 R184, R184 ;  /* 0x000000b800b87308 */ /* 0x000ee20000000800 */
[----:B------:R-:W-:Y:S01]  /*71f0*/  FFMA.FTZ R2, R9, c[0x0][0x23c], -R204 ;  /* 0x00008f0009027a23 */ /* 0x000fe200000108cc */
[----:B------:R-:W-:Y:S01]  /*7200*/  LDSM.16.MT88.4 R20, [R232+0x10800] ;  /* 0x01080000e814783b */ /* 0x000fe20000004200 */
[----:B------:R-:W-:-:S02]  /*7210*/  FFMA.FTZ R181, R8, c[0x0][0x23c], -R197 ;  /* 0x00008f0008b57a23 */ /* 0x000fc400000108c5 */
[--C-:B------:R-:W-:Y:S01]  /*7220*/  FFMA.FTZ R176, R16, c[0x0][0x23c], -R197.reuse ;  /* 0x00008f0010b07a23 */ /* 0x100fe200000108c5 */
[----:B------:R-:W4:Y:S01]  /*7230*/  LDSM.16.MT88.4 R8, [R236+0x10800] ;  /* 0x01080000ec08783b */ /* 0x000f220000004200 */
[--C-:B------:R-:W-:Y:S01]  /*7240*/  FFMA.FTZ R183, R15, c[0x0][0x23c], -R204.reuse ;  /* 0x00008f000fb77a23 */ /* 0x100fe200000108cc */
[----:B------:R-:W-:Y:S01]  /*7250*/  MUFU.EX2 R182, R182 ;  /* 0x000000b600b67308 */ /* 0x000fe20000000800 */
[--C-:B------:R-:W-:Y:S01]  /*7260*/  FFMA.FTZ R178, R13, c[0x0][0x23c], -R204.reuse ;  /* 0x00008f000db27a23 */ /* 0x100fe200000108cc */
[----:B------:R-:W5:Y:S01]  /*7270*/  LDSM.16.MT88.4 R16, [R234+0x10800] ;  /* 0x01080000ea10783b */ /* 0x000f620000004200 */
[--C-:B------:R-:W-:Y:S02]  /*7280*/  FFMA.FTZ R167, R14, c[0x0][0x23c], -R197.reuse ;  /* 0x00008f000ea77a23 */ /* 0x100fe400000108c5 */
[--C-:B------:R-:W-:Y:S01]  /*7290*/  FFMA.FTZ R0, R12, c[0x0][0x23c], -R197.reuse ;  /* 0x00008f000c007a23 */ /* 0x100fe200000108c5 */
[----:B------:R-:W-:Y:S01]  /*72a0*/  LDSM.16.MT88.4 R24, [R236+0x14800] ;  /* 0x01480000ec18783b */ /* 0x000fe20000004200 */
[----:B------:R-:W-:Y:S01]  /*72b0*/  FFMA.FTZ R188, R193, c[0x0][0x23c], -R204 ;  /* 0x00008f00c1bc7a23 */ /* 0x000fe200000108cc */
[----:B------:R-:W1:Y:S01]  /*72c0*/  MUFU.EX2 R179, R179 ;  /* 0x000000b300b37308 */ /* 0x000e620000000800 */
[----:B---3--:R-:W-:Y:S01]  /*72d0*/  F2FP.PACK_AB R128, R184, R185 ;  /* 0x000000b9b880723e */ /* 0x008fe200000000ff */
[----:B------:R-:W3:Y:S01]  /*72e0*/  LDSM.16.MT88.4 R12, [R233+0x10800] ;  /* 0x01080000e90c783b */ /* 0x000ee20000004200 */
        /* <DEDUP_REMOVED lines=11> */
[----:B------:R-:W2:Y:S01]  /*73a0*/  MUFU.EX2 R186, R186 ;  /* 0x000000ba00ba7308 */ /* 0x000ea20000000800 */
[----:B-1----:R-:W-:Y:S01]  /*73b0*/  F2FP.PACK_AB R130, R179, R182 ;  /* 0x000000b6b382723e */ /* 0x002fe200000000ff */
        /* <DEDUP_REMOVED lines=9> */
[----:B------:R-:W1:Y:S01]  /*7450*/  MUFU.EX2 R180, R180 ;  /* 0x000000b400b47308 */ /* 0x000e620000000800 */
[----:B--2---:R-:W-:Y:S01]  /*7460*/  F2FP.PACK_AB R129, R186, R189 ;  /* 0x000000bdba81723e */ /* 0x004fe200000000ff */
[----:B------:R-:W-:-:S02]  /*7470*/  FFMA.FTZ R249, R194, c[0x0][0x23c], -R197 ;  /* 0x00008f00c2f97a23 */ /* 0x000fc400000108c5 */
[----:B------:R-:W-:Y:S02]  /*7480*/  FADD.FTZ R185, R185, R184 ;  /* 0x000000b8b9b97221 */ /* 0x000fe40000010000 */
[----:B------:R-:W-:Y:S02]  /*7490*/  FADD.FTZ R186, R189, R186 ;  /* 0x000000babdba7221 */ /* 0x000fe40000010000 */
[----:B------:R-:W-:Y:S01]  /*74a0*/  MUFU.EX2 R183, R183 ;  /* 0x000000b700b77308 */ /* 0x000fe20000000800 */
[----:B------:R-:W-:-:S04]  /*74b0*/  FADD.FTZ R182, R182, R185 ;  /* 0x000000b9b6b67221 */ /* 0x000fc80000010000 */
[----:B------:R-:W-:Y:S01]  /*74c0*/  FADD.FTZ R182, R179, R182 ;  /* 0x000000b6b3b67221 */ /* 0x000fe20000010000 */
[----:B-1----:R-:W-:Y:S02]  /*74d0*/  F2FP.PACK_AB R131, R180, R187 ;  /* 0x000000bbb483723e */ /* 0x002fe400000000ff */
        /* <DEDUP_REMOVED lines=58> */
[----:B--2---:R-:W-:Y:S01]  /*7880*/  F2FP.PACK_AB R5, R176, R181 ;  /* 0x000000b5b005723e */ /* 0x004fe200000000ff */
        /* <DEDUP_REMOVED lines=9> */
[----:B----4-:R-:W-:Y:S01]  /*7920*/  HMMA.16816.F32 R160, R4, R8, R160 ;  /* 0x0000000804a0723c */ /* 0x010fe200000018a0 */
[----:B------:R-:W-:-:S07]  /*7930*/  FADD.FTZ R167, R0, R167 ;  /* 0x000000a700a77221 */ /* 0x000fce0000010000 */
[C---:B------:R-:W-:Y:S01]  /*7940*/  HMMA.16816.F32 R156, R4.reuse, R10, R156 ;  /* 0x0000000a049c723c */ /* 0x040fe2000000189c */
[----:B------:R-:W1:Y:S07]  /*7950*/  LDSM.16.MT88.4 R8, [R232+0x12800] ;  /* 0x01280000e808783b */ /* 0x000e6e0000004200 */
[C---:B-----5:R-:W-:Y:S08]  /*7960*/  HMMA.16816.F32 R152, R4.reuse, R16, R152 ;  /* 0x000000100498723c */ /* 0x060ff00000001898 */
[C---:B------:R-:W-:Y:S01]  /*7970*/  HMMA.16816.F32 R148, R4.reuse, R18, R148 ;  /* 0x000000120494723c */ /* 0x040fe20000001894 */
[----:B------:R-:W2:Y:S07]  /*7980*/  LDSM.16.MT88.4 R16, [R234+0x14800] ;  /* 0x01480000ea10783b */ /* 0x000eae0000004200 */
[C---:B---3--:R-:W-:Y:S08]  /*7990*/  HMMA.16816.F32 R144, R4.reuse, R12, R144 ;  /* 0x0000000c0490723c */ /* 0x048ff00000001890 */
        /* <DEDUP_REMOVED lines=9> */
[C---:B------:R-:W-:Y:S01]  /*7a30*/  HMMA.16816.F32 R132, R4.reuse, R22, R132 ;  /* 0x000000160484723c */ /* 0x040fe20000001884 */
[----:B------:R-:W4:Y:S07]  /*7a40*/  LDSM.16.MT88.4 R20, [R232+0x14800] ;  /* 0x01480000e814783b */ /* 0x000f2e0000004200 */
[C---:B------:R-:W-:Y:S08]  /*7a50*/  HMMA.16816.F32 R68, R4.reuse, R24, R68 ;  /* 0x000000180444723c */ /* 0x040ff00000001844 */
[C---:B------:R-:W-:Y:S01]  /*7a60*/  HMMA.16816.F32 R72, R4.reuse, R26, R72 ;  /* 0x0000001a0448723c */ /* 0x040fe20000001848 */
[----:B------:R-:W-:Y:S07]  /*7a70*/  LDSM.16.MT88.4 R24, [R232+0x16800] ;  /* 0x01680000e818783b */ /* 0x000fee0000004200 */
[C---:B---3--:R-:W-:Y:S08]  /*7a80*/  HMMA.16816.F32 R84, R4.reuse, R12, R84 ;  /* 0x0000000c0454723c */ /* 0x048ff00000001854 */
[C---:B------:R-:W-:Y:S01]  /*7a90*/  HMMA.16816.F32 R88, R4.reuse, R14, R88 ;  /* 0x0000000e0458723c */ /* 0x040fe20000001858 */
[----:B------:R-:W3:Y:S07]  /*7aa0*/  LDSM.16.MT88.4 R12, [R233+0x16800] ;  /* 0x01680000e90c783b */ /* 0x000eee0000004200 */
[C---:B-1----:R-:W-:Y:S08]  /*7ab0*/  HMMA.16816.F32 R100, R4.reuse, R8, R100 ;  /* 0x000000080464723c */ /* 0x042ff00000001864 */
[C---:B------:R-:W-:Y:S01]  /*7ac0*/  HMMA.16816.F32 R104, R4.reuse, R10, R104 ;  /* 0x0000000a0468723c */ /* 0x040fe20000001868 */
[----:B------:R-:W1:Y:S07]  /*7ad0*/  LDSM.16.MT88.4 R8, [R234+0x11000] ;  /* 0x01100000ea08783b */ /* 0x000e6e0000004200 */
[C---:B--2---:R-:W-:Y:S08]  /*7ae0*/  HMMA.16816.F32 R108, R4.reuse, R16, R108 ;  /* 0x00000010046c723c */ /* 0x044ff0000000186c */
        /* <DEDUP_REMOVED lines=14> */
[C---:B---3--:R-:W-:Y:S08]  /*7bd0*/  HMMA.16816.F32 R116, R4.reuse, R12, R116 ;  /* 0x0000000c0474723c */ /* 0x048ff00000001874 */
[C---:B------:R-:W-:Y:S01]  /*7be0*/  HMMA.16816.F32 R120, R4.reuse, R14, R120 ;  /* 0x0000000e0478723c */ /* 0x040fe20000001878 */
[----:B------:R-:W3:Y:S07]  /*7bf0*/  LDSM.16.MT88.4 R12, [R232+0x11000] ;  /* 0x01100000e80c783b */ /* 0x000eee0000004200 */
        /* <DEDUP_REMOVED lines=60> */
[C---:B---3--:R-:W-:Y:S08]  /*7fc0*/  HMMA.16816.F32 R124, R4.reuse, R12, R124 ;  /* 0x0000000c047c723c */ /* 0x048ff0000000187c */
[----:B------:R-:W-:Y:S01]  /*7fd0*/  HMMA.16816.F32 R128, R4, R14, R128 ;  /* 0x0000000e0480723c */ /* 0x000fe20000001880 */
[----:B------:R-:W3:Y:S06]  /*7fe0*/  LDSM.16.MT88.4 R12, [R236+0x13800] ;  /* 0x01380000ec0c783b */ /* 0x000eec0000004200 */
        /* <DEDUP_REMOVED lines=18> */
[C---:B-----5:R-:W-:Y:S08]  /*8110*/  HMMA.16816.F32 R160, R4.reuse, R24, R160 ;  /* 0x0000001804a0723c */ /* 0x060ff000000018a0 */
[C---:B------:R-:W-:Y:S01]  /*8120*/  HMMA.16816.F32 R156, R4.reuse, R26, R156 ;  /* 0x0000001a049c723c */ /* 0x040fe2000000189c */
[----:B------:R-:W5:Y:S07]  /*8130*/  LDSM.16.MT88.4 R24, [R233+0x15800] ;  /* 0x01580000e918783b */ /* 0x000f6e0000004200 */
[C---:B----4-:R-:W-:Y:S08]  /*8140*/  HMMA.16816.F32 R152, R4.reuse, R20, R152 ;  /* 0x000000140498723c */ /* 0x050ff00000001898 */
        /* <DEDUP_REMOVED lines=23> */
[C---:B---3--:R-:W-:Y:S08]  /*82c0*/  HMMA.16816.F32 R108, R4.reuse, R12, R108 ;  /* 0x0000000c046c723c */ /* 0x048ff0000000186c */
[C---:B------:R-:W-:Y:S08]  /*82d0*/  HMMA.16816.F32 R112, R4.reuse, R14, R112 ;  /* 0x0000000e0470723c */ /* 0x040ff00000001870 */
[C---:B-1----:R-:W-:Y:S08]  /*82e0*/  HMMA.16816.F32 R116, R4.reuse, R8, R116 ;  /* 0x000000080474723c */ /* 0x042ff00000001874 */
[C---:B------:R-:W-:Y:S08]  /*82f0*/  HMMA.16816.F32 R120, R4.reuse, R10, R120 ;  /* 0x0000000a0478723c */ /* 0x040ff00000001878 */
[C---:B--2---:R-:W-:Y:S08]  /*8300*/  HMMA.16816.F32 R124, R4.reuse, R16, R124 ;  /* 0x00000010047c723c */ /* 0x044ff0000000187c */
        /* <DEDUP_REMOVED lines=43> */
.L_x_1570:
        /* <DEDUP_REMOVED lines=74> */
[----:B------:R-:W-:Y:S03]  /*8a60*/  SHF.R.S32.HI R2, RZ, 0x1f, R3 ;  /* 0x0000001fff027819 */ /* 0x000fe60000011403 */
[----:B------:R-:W-:Y:S02]  /*8a70*/  IMAD.MOV.U32 R165, RZ, RZ, R4 ;  /* 0x000000ffffa57224 */ /* 0x000fe400078e0004 */
[----:B------:R-:W-:Y:S04]  /*8a80*/  IMAD R2, R2, c[0x0][0x188], RZ ;  /* 0x0000620002027a24 */ /* 0x000fe800078e02ff */
[----:B------:R-:W-:Y:S05]  /*8a90*/  IMAD R2, R3, c[0x0][0x18c], R2 ;  /* 0x0000630003027a24 */ /* 0x000fea00078e0202 */
[----:B------:R-:W-:Y:S02]  /*8aa0*/  IADD3 R3, R5, R2, RZ ;  /* 0x0000000205037210 */ /* 0x000fe40007ffe0ff */
.L_x_1567:
[C---:B------:R-:W-:Y:S01]  /*8ab0*/  ISETP.GE.AND P6, PT, R244.reuse, c[0x0][0x220], PT ;  /* 0x00008800f4007a0c */ /* 0x040fe20003fc6270 */
[----:B------:R-:W-:Y:S01]  /*8ac0*/  UISETP.GT.AND UP2, UPT, UR26, UR19, UPT ;  /* 0x000000131a00728c */ /* 0x000fe2000bf44270 */
[C---:B------:R-:W-:Y:S02]  /*8ad0*/  IADD3 R2, R244.reuse, 0x80, RZ ;  /* 0x00000080f4027810 */ /* 0x040fe40007ffe0ff */
[----:B------:R-:W-:Y:S02]  /*8ae0*/  IADD3 R164, R244, 0x40, RZ ;  /* 0x00000040f4a47810 */ /* 0x000fe40007ffe0ff */
[----:B------:R-:W-:Y:S02]  /*8af0*/  ISETP.GE.AND P4, PT, R2, c[0x0][0x220], PT ;  /* 0x0000880002007a0c */ /* 0x000fe40003f86270 */
[C---:B------:R-:W-:Y:S02]  /*8b00*/  LEA R2, P0, R165.reuse, R252, 0x1 ;  /* 0x000000fca5027211 */ /* 0x040fe400078008ff */
[----:B------:R-:W-:Y:S02]  /*8b10*/  IADD3 R9, P1, R165, UR21, RZ ;  /* 0x00000015a5097c10 */ /* 0x000fe4000ff3e0ff */
[----:B------:R-:W-:Y:S01]  /*8b20*/  ISETP.GE.AND P5, PT, R164, c[0x0][0x220], PT ;  /* 0x00008800a4007a0c */ /* 0x000fe20003fa6270 */
[----:B------:R-:W-:Y:S01]  /*8b30*/  @P6 STS.128 [R243+0x10000], RZ ;  /* 0x010000fff3006388 */ /* 0x000fe20000000c00 */
[----:B------:R-:W-:Y:S02]  /*8b40*/  IADD3.X R166, R3, UR20, RZ, P1, !PT ;  /* 0x0000001403a67c10 */ /* 0x000fe40008ffe4ff */
[----:B------:R-:W-:Y:S02]  /*8b50*/  LEA.HI.X R3, R165, R250, R3, 0x1, P0 ;  /* 0x000000faa5037211 */ /* 0x000fe400000f0c03 */
[----:B------:R-:W-:Y:S02]  /*8b60*/  IADD3 R164, R244, 0xc0, RZ ;  /* 0x000000c0f4a47810 */ /* 0x000fe40007ffe0ff */
[C---:B------:R-:W-:Y:S01]  /*8b70*/  @!P6 LEA R26, P1, R9.reuse, R252, 0x1 ;  /* 0x000000fc091ae211 */ /* 0x040fe200078208ff */
[----:B------:R-:W-:Y:S01]  /*8b80*/  @!PT LDS RZ, [RZ] ;  /* 0x00000000fffff984 */ /* 0x000fe20000000800 */
[----:B------:R-:W-:Y:S01]  /*8b90*/  @!PT LDS RZ, [RZ] ;  /* 0x00000000fffff984 */ /* 0x000fe20000000800 */
[----:B------:R-:W-:Y:S01]  /*8ba0*/  @!PT LDS RZ, [RZ] ;  /* 0x00000000fffff984 */ /* 0x000fe20000000800 */
[----:B------:R1:W-:Y:S01]  /*8bb0*/  @!P6 LDGSTS.E.BYPASS.LTC128B.128 [R243+0x10000], [R2.64] ;  /* 0x1000000002f3efae */ /* 0x0003e2000b901d5e */
[----:B------:R-:W-:Y:S02]  /*8bc0*/  ISETP.GE.AND P3, PT, R164, c[0x0][0x220], PT ;  /* 0x00008800a4007a0c */ /* 0x000fe40003f66270 */
[C-C-:B------:R-:W-:Y:S02]  /*8bd0*/  @!P6 LEA.HI.X R27, R9.reuse, R250, R166.reuse, 0x1, P1 ;  /* 0x000000fa091be211 */ /* 0x140fe400008f0ca6 */
[----:B------:R-:W-:Y:S01]  /*8be0*/  @P5 STS.128 [R243+0x12000], RZ ;  /* 0x012000fff3005388 */ /* 0x000fe20000000c00 */
[C---:B------:R-:W-:Y:S02]  /*8bf0*/  @!P5 LEA R18, P0, R9.reuse, R252, 0x1 ;  /* 0x000000fc0912d211 */ /* 0x040fe400078008ff */
[C---:B------:R-:W-:Y:S02]  /*8c00*/  IADD3 R164, P2, R9.reuse, UR21, RZ ;  /* 0x0000001509a47c10 */ /* 0x040fe4000ff5e0ff */
[----:B------:R-:W-:Y:S01]  /*8c10*/  @!PT LDS RZ, [RZ] ;  /* 0x00000000fffff984 */ /* 0x000fe20000000800 */
[----:B------:R-:W-:Y:S01]  /*8c20*/  @!PT LDS RZ, [RZ] ;  /* 0x00000000fffff984 */ /* 0x000fe20000000800 */
[----:B------:R-:W-:Y:S01]  /*8c30*/  @!PT LDS RZ, [RZ] ;  /* 0x00000000fffff984 */ /* 0x000fe20000000800 */
[----:B------:R1:W-:Y:S01]  /*8c40*/  @!P5 LDGSTS.E.BYPASS.LTC128B.128 [R243+0x12000], [R2.64+0x80] ;  /* 0x1200008002f3dfae */ /* 0x0003e2000b901d5e */
[C-C-:B------:R-:W-:Y:S02]  /*8c50*/  @!P5 LEA.HI.X R19, R9.reuse, R250, R166.reuse, 0x1, P0 ;  /* 0x000000fa0913d211 */ /* 0x140fe400000f0ca6 */
[----:B------:R-:W-:Y:S02]  /*8c60*/  IADD3.X R165, R166, UR20, RZ, P2, !PT ;  /* 0x00000014a6a57c10 */ /* 0x000fe400097fe4ff */
[----:B------:R-:W-:Y:S01]  /*8c70*/  @P4 STS.128 [R243+0x14000], RZ ;  /* 0x014000fff3004388 */ /* 0x000fe20000000c00 */
[CC--:B------:R-:W-:Y:S02]  /*8c80*/  @!P4 LEA R14, P2, R9.reuse, R252.reuse, 0x1 ;  /* 0x000000fc090ec211 */ /* 0x0c0fe400078408ff */
[C---:B------:R-:W-:Y:S02]  /*8c90*/  @!P3 LEA R10, P1, R9.reuse, R252, 0x1 ;  /* 0x000000fc090ab211 */ /* 0x040fe400078208ff */
[----:B------:R-:W-:Y:S01]  /*8ca0*/  @!PT LDS RZ, [RZ] ;  /* 0x00000000fffff984 */ /* 0x000fe20000000800 */
[----:B------:R-:W-:Y:S01]  /*8cb0*/  @!PT LDS RZ, [RZ] ;  /* 0x00000000fffff984 */ /* 0x000fe20000000800 */
[----:B------:R-:W-:Y:S01]  /*8cc0*/  @!PT LDS RZ, [RZ] ;  /* 0x00000000fffff984 */ /* 0x000fe20000000800 */
[----:B------:R1:W-:Y:S01]  /*8cd0*/  @!P4 LDGSTS.E.BYPASS.LTC128B.128 [R243+0x14000], [R2.64+0x100] ;  /* 0x1400010002f3cfae */ /* 0x0003e2000b901d5e */
[CCC-:B------:R-:W-:Y:S02]  /*8ce0*/  @!P4 LEA.HI.X R15, R9.reuse, R250.reuse, R166.reuse, 0x1, P2 ;  /* 0x000000fa090fc211 */ /* 0x1c0fe400010f0ca6 */
[----:B------:R-:W-:Y:S02]  /*8cf0*/  @!P3 LEA.HI.X R11, R9, R250, R166, 0x1, P1 ;  /* 0x000000fa090bb211 */ /* 0x000fe400008f0ca6 */
        /* <DEDUP_REMOVED lines=8> */
[C-C-:B------:R-:W-:Y:S02]  /*8d80*/  @!P5 LEA.HI.X R195, R164.reuse, R250, R165.reuse, 0x1, P2 ;  /* 0x000000faa4c3d211 */ /* 0x140fe400010f0ca5 */
[----:B------:R-:W-:Y:S01]  /*8d90*/  @P6 STS.128 [R243+0x10800], RZ ;  /* 0x010800fff3006388 */ /* 0x000fe20000000c00 */
[CC--:B------:R-:W-:Y:S02]  /*8da0*/  @!P4 LEA R34, P1, R164.reuse, R252.reuse, 0x1 ;  /* 0x000000fca422c211 */ /* 0x0c0fe400078208ff */
[C---:B------:R-:W-:Y:S02]  /*8db0*/  @!P3 LEA R30, P0, R164.reuse, R252, 0x1 ;  /* 0x000000fca41eb211 */ /* 0x040fe400078008ff */
[----:B------:R-:W-:Y:S01]  /*8dc0*/  @!PT LDS RZ, [RZ] ;  /* 0x00000000fffff984 */ /* 0x000fe20000000800 */
[----:B------:R-:W-:Y:S01]  /*8dd0*/  @!PT LDS RZ, [RZ] ;  /* 0x00000000fffff984 */ /* 0x000fe20000000800 */
[----:B------:R-:W-:Y:S01]  /*8de0*/  @!PT LDS RZ, [RZ] ;  /* 0x00000000fffff984 */ /* 0x000fe20000000800 */
[----:B------:R2:W-:Y:S01]  /*8df0*/  @!P6 LDGSTS.E.BYPASS.LTC128B.128 [R243+0x10800], [R26.64] ;  /* 0x108000001af3efae */ /* 0x0005e2000b901d5e */
[CCC-:B------:R-:W-:Y:S02]  /*8e00*/  @!P4 LEA.HI.X R35, R164.reuse, R250.reuse, R165.reuse, 0x1, P1 ;  /* 0x000000faa423c211 */ /* 0x1c0fe400008f0ca5 */
[C---:B------:R-:W-:Y:S02]  /*8e10*/  @!P3 LEA.HI.X R31, R164.reuse, R250, R165, 0x1, P0 ;  /* 0x000000faa41fb211 */ /* 0x040fe400000f0ca5 */
[----:B------:R-:W-:Y:S01]  /*8e20*/  @P5 STS.128 [R243+0x12800], RZ ;  /* 0x012800fff3005388 */ /* 0x000fe20000000c00 */
[----:B------:R-:W-:Y:S04]  /*8e30*/  IADD3 R166, P2, R164, UR21, RZ ;  /* 0x00000015a4a67c10 */ /* 0x000fe8000ff5e0ff */
[----:B------:R-:W-:Y:S01]  /*8e40*/  @!PT LDS RZ, [RZ] ;  /* 0x00000000fffff984 */ /* 0x000fe20000000800 */
[----:B------:R-:W-:Y:S01]  /*8e50*/  @!PT LDS RZ, [RZ] ;  /* 0x00000000fffff984 */ /* 0x000fe20000000800 */
[----:B------:R-:W-:Y:S01]  /*8e60*/  @!PT LDS RZ, [RZ] ;  /* 0x00000000fffff984 */ /* 0x000fe20000000800 */
[----:B------:R3:W-:Y:S01]  /*8e70*/  @!P5 LDGSTS.E.BYPASS.LTC128B.128 [R243+0x12800], [R18.64+0x80] ;  /* 0x1280008012f3dfae */ /* 0x0007e2000b901d5e */
[CC--:B------:R-:W-:Y:S02]  /*8e80*/  @!P6 LEA R206, P0, R166.reuse, R252.reuse, 0x1 ;  /* 0x000000fca6cee211 */ /* 0x0c0fe400078008ff */
[----:B------:R-:W-:Y:S02]  /*8e90*/  IADD3.X R165, R165, UR20, RZ, P2, !PT ;  /* 0x00000014a5a57c10 */ /* 0x000fe400097fe4ff */
[----:B------:R-:W-:Y:S01]  /*8ea0*/  @P4 STS.128 [R243+0x14800], RZ ;  /* 0x014800fff3004388 */ /* 0x000fe20000000c00 */
[C---:B------:R-:W-:Y:S02]  /*8eb0*/  @!P5 LEA R202, P2, R166.reuse, R252, 0x1 ;  /* 0x000000fca6cad211 */ /* 0x040fe400078408ff */
[CCC-:B------:R-:W-:Y:S02]  /*8ec0*/  @!P6 LEA.HI.X R207, R166.reuse, R250.reuse, R165.reuse, 0x1, P0 ;  /* 0x000000faa6cfe211 */ /* 0x1c0fe400000f0ca5 */
[----:B------:R-:W-:Y:S01]  /*8ed0*/  @!PT LDS RZ, [RZ] ;  /* 0x00000000fffff984 */ /* 0x000fe20000000800 */
[----:B------:R-:W-:Y:S01]  /*8ee0*/  @!PT LDS RZ, [RZ] ;  /* 0x00000000fffff984 */ /* 0x000fe20000000800 */
[----:B------:R-:W-:Y:S01]  /*8ef0*/  @!PT LDS RZ, [RZ] ;  /* 0x00000000fffff984 */ /* 0x000fe20000000800 */
[----:B------:R4:W-:Y:S01]  /*8f00*/  @!P4 LDGSTS.E.BYPASS.LTC128B.128 [R243+0x14800], [R14.64+0x100] ;  /* 0x148001000ef3cfae */ /* 0x0009e2000b901d5e */
[C-C-:B------:R-:W-:Y:S02]  /*8f10*/  @!P5 LEA.HI.X R203, R166.reuse, R250, R165.reuse, 0x1, P2 ;  /* 0x000000faa6cbd211 */ /* 0x140fe400010f0ca5 */
[CC--:B------:R-:W-:Y:S02]  /*8f20*/  @!P4 LEA R198, P1, R166.reuse, R252.reuse, 0x1 ;  /* 0x000000fca6c6c211 */ /* 0x0c0fe400078208ff */
[----:B------:R-:W-:Y:S01]  /*8f30*/  @P3 STS.128 [R243+0x16800], RZ ;  /* 0x016800fff3003388 */ /* 0x000fe20000000c00 */
[C---:B------:R-:W-:Y:S02]  /*8f40*/  @!P3 LEA R164, P0, R166.reuse, R252, 0x1 ;  /* 0x000000fca6a4b211 */ /* 0x040fe400078008ff */
[CCC-:B------:R-:W-:Y:S02]  /*8f50*/  @!P4 LEA.HI.X R199, R166.reuse, R250.reuse, R165.reuse, 0x1, P1 ;  /* 0x000000faa6c7c211 */ /* 0x1c0fe400008f0ca5 */
[----:B------:R-:W-:Y:S01]  /*8f60*/  @!PT LDS RZ, [RZ] ;  /* 0x00000000fffff984 */ /* 0x000fe20000000800 */
[----:B------:R-:W-:Y:S01]  /*8f70*/  @!PT LDS RZ, [RZ] ;  /* 0x00000000fffff984 */ /* 0x000fe20000000800 */
[----:B------:R-:W-:Y:S01]  /*8f80*/  @!PT LDS RZ, [RZ] ;  /* 0x00000000fffff984 */ /* 0x000fe20000000800 */
[----:B------:R5:W-:Y:S01]  /*8f90*/  @!P3 LDGSTS.E.BYPASS.LTC128B.128 [R243+0x16800], [R10.64+0x180] ;  /* 0x168001800af3bfae */ /* 0x000be2000b901d5e */
[----:B------:R-:W-:Y:S02]  /*8fa0*/  @!P3 LEA.HI.X R165, R166, R250, R165, 0x1, P0 ;  /* 0x000000faa6a5b211 */ /* 0x000fe400000f0ca5 */
[----:B------:R-:W-:Y:S02]  /*8fb0*/  PLOP3.LUT P0, PT, PT, PT, UP2, 0x80, 0x0 ;  /* 0x000000000000781c */ /* 0x000fe40003f0f028 */
        /* <DEDUP_REMOVED lines=47> */
[----:B-1----:R-:W1:Y:S05]  /*92b0*/  LDSM.16.M88.4 R192, [R239] ;  /* 0x00000000efc0783b */ /* 0x002e6a0000000200 */
[----:B------:R-:W1:Y:S01]  /*92c0*/  LDSM.16.M88.4 R196, [R231] ;  /* 0x00000000e7c4783b */ /* 0x000e620000000200 */
        /* <DEDUP_REMOVED lines=17> */
[C---:B-1----:R-:W-:Y:S08]  /*93e0*/  HMMA.16816.F32 R4, R188.reuse, R192, R4 ;  /* 0x000000c0bc04723c */ /* 0x042ff00000001804 */
[C---:B------:R-:W-:Y:S01]  /*93f0*/  HMMA.16816.F32 R8, R188.reuse, R194, R8 ;  /* 0x000000c2bc08723c */ /* 0x040fe20000001808 */
[----:B------:R-:W-:Y:S07]  /*9400*/  LDSM.16.M88.4 R192, [R228+0x1000] ;  /* 0x00100000e4c0783b */ /* 0x000fee0000000200 */
[C---:B------:R-:W-:Y:S08]  /*9410*/  HMMA.16816.F32 R12, R188.reuse, R196, R12 ;  /* 0x000000c4bc0c723c */ /* 0x040ff0000000180c */
        /* <DEDUP_REMOVED lines=191> */
[----:B--2---:R-:W-:Y:S02]  /*a010*/  FMUL.FTZ R164, R11, c[0x0][0x2ec] ;  /* 0x0000bb000ba47a20 */ /* 0x004fe40000410000 */
[----:B------:R-:W-:Y:S03]  /*a020*/  FMUL.FTZ R11, R12, c[0x0][0x2ec] ;  /* 0x0000bb000c0b7a20 */ /* 0x000fe60000410000 */
[----:B------:R-:W-:Y:S01]  /*a030*/  FMUL.FTZ R210, R24, c[0x0][0x2ec] ;  /* 0x0000bb0018d27a20 */ /* 0x000fe20000410000 */
[C---:B-1----:R-:W-:Y:S01]  /*a040*/  HMMA.16816.F32 R28, R192.reuse, R168, R28 ;  /* 0x000000a8c01c723c */ /* 0x042fe2000000181c */
[----:B------:R1:W2:Y:S02]  /*a050*/  MUFU.TANH R183, R250 ;  /* 0x000000fa00b77308 */ /* 0x0002a40000002400 */
[----:B------:R-:W-:Y:S02]  /*a060*/  FMUL.FTZ R25, R25, c[0x0][0x2ec] ;  /* 0x0000bb0019197a20 */ /* 0x000fe40000410000 */
[----:B----4-:R-:W-:Y:S03]  /*a070*/  FMUL.FTZ R166, R13, c[0x0][0x2ec] ;  /* 0x0000bb000da67a20 */ /* 0x010fe60000410000 */
[----:B------:R-:W-:Y:S03]  /*a080*/  HMMA.16816.F32 R32, R192, R170, R32 ;  /* 0x000000aac020723c */ /* 0x000fe60000001820 */
[----:B------:R4:W2:Y:S01]  /*a090*/  MUFU.TANH R182, R165 ;  /* 0x000000a500b67308 */ /* 0x0008a20000002400 */
[----:B-----5:R-:W-:Y:S09]  /*a0a0*/  FMUL.FTZ R252, R15, c[0x0][0x2ec] ;  /* 0x0000bb000ffc7a20 */ /* 0x020ff20000410000 */
[----:B------:R5:W2:Y:S03]  /*a0b0*/  MUFU.TANH R190, R166 ;  /* 0x000000a600be7308 */ /* 0x000aa60000002400 */
[----:B------:R-:W-:Y:S02]  /*a0c0*/  FMUL.FTZ R29, R29, c[0x0][0x2ec] ;  /* 0x0000bb001d1d7a20 */ /* 0x000fe40000410000 */
[----:B-1----:R-:W-:Y:S02]  /*a0d0*/  FMUL.FTZ R250, R16, c[0x0][0x2ec] ;  /* 0x0000bb0010fa7a20 */ /* 0x002fe40000410000 */
[----:B------:R-:W-:Y:S03]  /*a0e0*/  FMUL.FTZ R30, R30, c[0x0][0x2ec] ;  /* 0x0000bb001e1e7a20 */ /* 0x000fe60000410000 */
        /* <DEDUP_REMOVED lines=23> */
[----:B------:R-:W2:Y:S01]  /*a260*/  MUFU.TANH R8, R197 ;  /* 0x000000c500087308 */ /* 0x000ea20000002400 */
[----:B-1----:R-:W-:Y:S09]  /*a270*/  FMUL.FTZ R166, R34, c[0x0][0x2ec] ;  /* 0x0000bb0022a67a20 */ /* 0x002ff20000410000 */
[----:B------:R1:W1:Y:S01]  /*a280*/  MUFU.TANH R197, R252 ;  /* 0x000000fc00c57308 */ /* 0x0002620000002400 */
[----:B----4-:R-:W-:Y:S09]  /*a290*/  FMUL.FTZ R164, R33, c[0x0][0x2ec] ;  /* 0x0000bb0021a47a20 */ /* 0x010ff20000410000 */
[----:B------:R4:W2:Y:S10]  /*a2a0*/  MUFU.TANH R195, R250 ;  /* 0x000000fa00c37308 */ /* 0x0008b40000002400 */
[----:B------:R2:W2:Y:S01]  /*a2b0*/  MUFU.TANH R189, R11 ;  /* 0x0000000b00bd7308 */ /* 0x0004a20000002400 */
[----:B-1----:R-:W-:Y:S09]  /*a2c0*/  IMAD.MOV.U32 R252, RZ, RZ, R2 ;  /* 0x000000fffffc7224 */ /* 0x002ff200078e0002 */
[----:B------:R1:W1:Y:S01]  /*a2d0*/  MUFU.TANH R191, R14 ;  /* 0x0000000e00bf7308 */ /* 0x0002620000002400 */
[----:B----4-:R-:W-:Y:S09]  /*a2e0*/  IMAD.MOV.U32 R250, RZ, RZ, R3 ;  /* 0x000000fffffa7224 */ /* 0x010ff200078e0003 */
        /* <DEDUP_REMOVED lines=63> */
[----:B------:R-:W4:Y:S01]  /*a6e0*/  R2UR UR33, R13 ;  /* 0x000000000d2173c2 */ /* 0x000f2200000e0000 */
[----:B-12---:R-:W-:Y:S02]  /*a6f0*/  MOV R14, UR8 ;  /* 0x00000008000e7c02 */ /* 0x006fe40008000f00 */
[----:B---3--:R-:W-:Y:S01]  /*a700*/  MOV R4, UR32 ;  /* 0x0000002000047c02 */ /* 0x008fe20008000f00 */
[----:B------:R-:W-:Y:S04]  /*a710*/  UIADD3 UR32, UR37, -UR35, URZ ;  /* 0x8000002325207290 */ /* 0x000fe8000fffe03f */
[----:B------:R-:W-:Y:S01]  /*a720*/  UIMAD UR32, UR32, UR10, -0x40 ;  /* 0xffffffc0202074a4 */ /* 0x000fe2000f8e020a */
[----:B-----5:R-:W-:Y:S03]  /*a730*/  IMAD.U32 R15, RZ, RZ, UR9 ;  /* 0x00000009ff0f7e24 */ /* 0x020fe6000f8e00ff */
        /* <DEDUP_REMOVED lines=19> */
.L_x_1569:
[----:B------:R2:W-:Y:S01]  /*a870*/  @P6 STS.128 [R243+0x8000], RZ ;  /* 0x008000fff3006388 */ /* 0x0005e20000000c00 */
[CC--:B------:R-:W-:Y:S01]  /*a880*/  LEA R20, P0, R6.reuse, R248.reuse, 0x1 ;  /* 0x000000f806147211 */ /* 0x0c0fe200078008ff */
[----:B------:R-:W-:Y:S01]  /*a890*/  UMOV UR6, UR8 ;  /* 0x0000000800067c82 */ /* 0x000fe20008000000 */
[C---:B------:R-:W-:Y:S01]  /*a8a0*/  IADD3 R5, P1, R6.reuse, UR25, RZ ;  /* 0x0000001906057c10 */ /* 0x040fe2000ff3e0ff */
[----:B------:R-:W-:Y:S01]  /*a8b0*/  UMOV UR7, UR9 ;  /* 0x0000000900077c82 */ /* 0x000fe20008000000 */
[-C--:B----4-:R-:W-:Y:S02]  /*a8c0*/  LEA.HI.X R21, R6, R247.reuse, R2, 0x1, P0 ;  /* 0x000000f706157211 */ /* 0x090fe400000f0c02 */
[CC--:B-1----:R-:W-:Y:S02]  /*a8d0*/  @!P5 LEA R14, P0, R5.reuse, R248.reuse, 0x1 ;  /* 0x000000f8050ed211 */ /* 0x0c2fe400078008ff */
        /* <DEDUP_REMOVED lines=110> */
.L_x_1568:
[----:B--23--:R-:W-:Y:S01]  /*afc0*/  FMNMX.FTZ R3, R186, R167, !PT ;  /* 0x000000a7ba037209 */ /* 0x00cfe20007810000 */
[----:B----4-:R-:W-:Y:S01]  /*afd0*/  LDSM.16.MT88.4 R20, [R234+0x10000] ;  /* 0x01000000ea14783b */ /* 0x010fe20000004200 */
        /* <DEDUP_REMOVED lines=14> */
[----:B-1----:R-:W-:Y:S02]  /*b0c0*/  FMNMX.FTZ R2, R191, R2, !PT ;  /* 0x00000002bf027209 */ /* 0x002fe40007810000 */
        /* <DEDUP_REMOVED lines=22> */
[----:B------:R-:W-:Y:S01]  /*b230*/  FMNMX.FTZ R7, R165, R2, !PT ;  /* 0x00000002a5077209 */ /* 0x000fe20007810000 */
[----:B------:R-:W-:Y:S08]  /*b240*/  LDSM.16.MT88.4 R12, [R236+0x10000] ;  /* 0x01000000ec0c783b */ /* 0x000ff00000004200 */
[----:B------:R-:W-:Y:S08]  /*b250*/  SHFL.BFLY PT, R6, R5, 0x2, 0x1f ;  /* 0x0c401f0005067f89 */ /* 0x000ff000000e0000 */
[----:B------:R-:W1:Y:S02]  /*b260*/  SHFL.BFLY PT, R2, R7, 0x2, 0x1f ;  /* 0x0c401f0007027f89 */ /* 0x000e6400000e0000 */
[----:B-1----:R-:W-:Y:S02]  /*b270*/  FMNMX.FTZ R4, R7, R2, !PT ;  /* 0x0000000207047209 */ /* 0x002fe40007810000 */
[----:B------:R-:W-:Y:S04]  /*b280*/  FMNMX.FTZ R11, R5, R6, !PT ;  /* 0x00000006050b7209 */ /* 0x000fe80007810000 */
[----:B------:R-:W1:Y:S08]  /*b290*/  SHFL.BFLY PT, R3, R4, 0x1, 0x1f ;  /* 0x0c201f0004037f89 */ /* 0x000e7000000e0000 */
[----:B------:R-:W2:Y:S01]  /*b2a0*/  SHFL.BFLY PT, R164, R11, 0x1, 0x1f ;  /* 0x0c201f000ba47f89 */ /* 0x000ea200000e0000 */
[----:B-1----:R-:W-:Y:S05]  /*b2b0*/  FMNMX.FTZ R3, R4, R3, !PT ;  /* 0x0000000304037209 */ /* 0x002fea0007810000 */
[C---:B------:R-:W-:Y:S02]  /*b2c0*/  FMUL.FTZ R176, R3.reuse, c[0x0][0x23c] ;  /* 0x00008f0003b07a20 */ /* 0x040fe40000410000 */
[----:B------:R-:W-:Y:S01]  /*b2d0*/  FADD.FTZ R5, -R3, R0 ;  /* 0x0000000003057221 */ /* 0x000fe20000010100 */
[----:B--2---:R-:W-:Y:S03]  /*b2e0*/  FMNMX.FTZ R164, R11, R164, !PT ;  /* 0x000000a40ba47209 */ /* 0x004fe60007810000 */
[----:B------:R-:W-:Y:S01]  /*b2f0*/  FMUL.FTZ R0, R5, c[0x0][0x23c] ;  /* 0x00008f0005007a20 */ /* 0x000fe20000410000 */
[C---:B------:R-:W-:Y:S01]  /*b300*/  FSETP.NEU.FTZ.AND P0, PT, R164.reuse, -INF , PT ;  /* 0xff800000a400780b */ /* 0x040fe20003f1d000 */
[C---:B------:R-:W-:Y:S02]  /*b310*/  FMUL.FTZ R177, R164.reuse, c[0x0][0x23c] ;  /* 0x00008f00a4b17a20 */ /* 0x040fe40000410000 */
[----:B------:R-:W-:Y:S01]  /*b320*/  FADD.FTZ R2, -R164, R167 ;  /* 0x000000a7a4027221 */ /* 0x000fe20000010100 */
[----:B------:R-:W-:Y:S01]  /*b330*/  MOV R167, R164 ;  /* 0x000000a400a77202 */ /* 0x000fe20000000f00 */
[----:B------:R-:W1:Y:S01]  /*b340*/  MUFU.EX2 R0, R0 ;  /* 0x0000000000007308 */ /* 0x000e620000000800 */
[----:B------:R-:W-:Y:S01]  /*b350*/  FSEL R177, R177, RZ, P0 ;  /* 0x000000ffb1b17208 */ /* 0x000fe20000000000 */
[----:B------:R-:W-:Y:S01]  /*b360*/  FMUL.FTZ R6, R2, c[0x0][0x23c] ;  /* 0x00008f0002067a20 */ /* 0x000fe20000410000 */
[----:B------:R-:W-:Y:S03]  /*b370*/  FSETP.NEU.FTZ.AND P0, PT, R3, -INF , PT ;  /* 0xff8000000300780b */ /* 0x000fe60003f1d000 */
[--C-:B------:R-:W-:Y:S01]  /*b380*/  FFMA.FTZ R187, R186, c[0x0][0x23c], -R177.reuse ;  /* 0x00008f00babb7a23 */ /* 0x100fe200000108b1 */
[----:B------:R-:W-:Y:S01]  /*b390*/  FSEL R176, R176, RZ, P0 ;  /* 0x000000ffb0b07208 */ /* 0x000fe20000000000 */
[--C-:B------:R-:W-:Y:S01]  /*b3a0*/  FFMA.FTZ R186, R182, c[0x0][0x23c], -R177.reuse ;  /* 0x00008f00b6ba7a23 */ /* 0x100fe200000108b1 */
[----:B------:R-:W-:Y:S01]  /*b3b0*/  PLOP3.LUT P0, PT, PT, PT, UP2, 0x80, 0x0 ;  /* 0x000000000000781c */ /* 0x000fe20003f0f028 */
[--C-:B------:R-:W-:Y:S01]  /*b3c0*/  FFMA.FTZ R184, R181, c[0x0][0x23c], -R177.reuse ;  /* 0x00008f00b5b87a23 */ /* 0x100fe200000108b1 */
[----:B------:R-:W2:Y:S01]  /*b3d0*/  MUFU.EX2 R2, R6 ;  /* 0x0000000600027308 */ /* 0x000ea20000000800 */
[--C-:B------:R-:W-:Y:S02]  /*b3e0*/  FFMA.FTZ R185, R185, c[0x0][0x23c], -R176.reuse ;  /* 0x00008f00b9b97a23 */ /* 0x100fe400000108b0 */
[--C-:B------:R-:W-:Y:S02]  /*b3f0*/  FFMA.FTZ R182, R183, c[0x0][0x23c], -R176.reuse ;  /* 0x00008f00b7b67a23 */ /* 0x100fe400000108b0 */
[--C-:B------:R-:W-:Y:S02]  /*b400*/  FFMA.FTZ R183, R8, c[0x0][0x23c], -R177.reuse ;  /* 0x00008f0008b77a23 */ /* 0x100fe400000108b1 */
[--C-:B------:R-:W-:Y:S02]  /*b410*/  FFMA.FTZ R181, R10, c[0x0][0x23c], -R176.reuse ;  /* 0x00008f000ab57a23 */ /* 0x100fe400000108b0 */
[--C-:B------:R-:W-:Y:S01]  /*b420*/  FFMA.FTZ R180, R9, c[0x0][0x23c], -R176.reuse ;  /* 0x00008f0009b47a23 */ /* 0x100fe200000108b0 */
[----:B------:R-:W-:Y:S01]  /*b430*/  MUFU.EX2 R187, R187 ;  /* 0x000000bb00bb7308 */ /* 0x000fe20000000800 */
[--C-:B------:R-:W-:Y:S02]  /*b440*/  FFMA.FTZ R192, R178, c[0x0][0x23c], -R177.reuse ;  /* 0x00008f00b2c07a23 */ /* 0x100fe400000108b1 */
[C---:B-1----:R-:W-:Y:S02]  /*b450*/  FMUL.FTZ R7, R0.reuse, R163 ;  /* 0x000000a300077220 */ /* 0x042fe40000410000 */
[C---:B------:R-:W-:Y:S02]  /*b460*/  FMUL.FTZ R10, R0.reuse, R158 ;  /* 0x0000009e000a7220 */ /* 0x040fe40000410000 */
[C---:B------:R-:W-:Y:S02]  /*b470*/  FMUL.FTZ R11, R0.reuse, R159 ;  /* 0x0000009f000b7220 */ /* 0x040fe40000410000 */
[C---:B------:R-:W-:Y:S01]  /*b480*/  FMUL.FTZ R18, R0.reuse, R150 ;  /* 0x0000009600127220 */ /* 0x040fe20000410000 */
[----:B------:R-:W1:Y:S01]  /*b490*/  MUFU.EX2 R186, R186 ;  /* 0x000000ba00ba7308 */ /* 0x000e620000000800 */
[C---:B------:R-:W-:Y:S02]  /*b4a0*/  FMUL.FTZ R19, R0.reuse, R151 ;  /* 0x0000009700137220 */ /* 0x040fe40000410000 */
[----:B------:R-:W-:Y:S02]  /*b4b0*/  FMUL.FTZ R26, R0, R142 ;  /* 0x0000008e001a7220 */ /* 0x000fe40000410000 */
[C---:B--2---:R-:W-:Y:S02]  /*b4c0*/  FMUL.FTZ R4, R2.reuse, R160 ;  /* 0x000000a002047220 */ /* 0x044fe40000410000 */
[----:B------:R-:W-:Y:S02]  /*b4d0*/  FMUL.FTZ R5, R2, R161 ;  /* 0x000000a102057220 */ /* 0x000fe40000410000 */
[----:B------:R-:W-:Y:S01]  /*b4e0*/  FMUL.FTZ R6, R0, R162 ;  /* 0x000000a200067220 */ /* 0x000fe20000410000 */
[----:B------:R-:W-:Y:S01]  /*b4f0*/  MUFU.EX2 R185, R185 ;  /* 0x000000b900b97308 */ /* 0x000fe20000000800 */
[C---:B------:R-:W-:Y:S02]  /*b500*/  FMUL.FTZ R8, R2.reuse, R156 ;  /* 0x0000009c02087220 */ /* 0x040fe40000410000 */
[C---:B------:R-:W-:Y:S02]  /*b510*/  FMUL.FTZ R9, R2.reuse, R157 ;  /* 0x0000009d02097220 */ /* 0x040fe40000410000 */
[C---:B------:R-:W-:Y:S01]  /*b520*/  FMUL.FTZ R16, R2.reuse, R148 ;  /* 0x0000009402107220 */ /* 0x040fe20000410000 */
[----:B------:R-:W-:Y:S01]  /*b530*/  LDSM.16.MT88.4 R156, [R234+0x12800] ;  /* 0x01280000ea9c783b */ /* 0x000fe20000004200 */
[C---:B------:R-:W-:Y:S02]  /*b540*/  FMUL.FTZ R17, R2.reuse, R149 ;  /* 0x0000009502117220 */ /* 0x040fe40000410000 */
[C---:B------:R-:W-:Y:S01]  /*b550*/  FMUL.FTZ R24, R2.reuse, R140 ;  /* 0x0000008c02187220 */ /* 0x040fe20000410000 */
[----:B------:R-:W2:Y:S01]  /*b560*/  MUFU.EX2 R182, R182 ;  /* 0x000000b600b67308 */ /* 0x000ea20000000800 */
[----:B------:R-:W-:Y:S02]  /*b570*/  FMUL.FTZ R25, R2, R141 ;  /* 0x0000008d02197220 */ /* 0x000fe40000410000 */
[----:B------:R-:W-:Y:S01]  /*b580*/  FMUL.FTZ R27, R0, R143 ;  /* 0x0000008f001b7220 */ /* 0x000fe20000410000 */
[----:B-1----:R-:W-:Y:S01]  /*b590*/  F2FP.PACK_AB R160, R186, R187 ;  /* 0x000000bbbaa0723e */ /* 0x002fe200000000ff */
[----:B------:R-:W-:Y:S01]  /*b5a0*/  LDSM.16.MT88.4 R140, [R232+0x12000] ;  /* 0x01200000e88c783b */ /* 0x000fe20000004200 */
[C---:B------:R-:W-:Y:S02]  /*b5b0*/  FMUL.FTZ R32, R2.reuse, R132 ;  /* 0x0000008402207220 */ /* 0x040fe40000410000 */
[----:B------:R-:W-:Y:S02]  /*b5c0*/  FMUL.FTZ R33, R2, R133 ;  /* 0x0000008502217220 */ /* 0x000fe40000410000 */
[----:B------:R-:W-:Y:S01]  /*b5d0*/  MUFU.EX2 R184, R184 ;  /* 0x000000b800b87308 */ /* 0x000fe20000000800 */
[C---:B------:R-:W-:Y:S02]  /*b5e0*/  FMUL.FTZ R34, R0.reuse, R134 ;  /* 0x0000008600227220 */ /* 0x040fe40000410000 */
[----:B------:R-:W-:Y:S01]  /*b5f0*/  LDSM.16.MT88.4 R148, [R232+0x10800] ;  /* 0x01080000e894783b */ /* 0x000fe20000004200 */
[----:B------:R-:W-:Y:S02]  /*b600*/  FMUL.FTZ R35, R0, R135 ;  /* 0x0000008700237220 */ /* 0x000fe40000410000 */
[C---:B------:R-:W-:Y:S02]  /*b610*/  FMUL.FTZ R36, R2.reuse, R36 ;  /* 0x0000002402247220 */ /* 0x040fe40000410000 */
[----:B------:R-:W-:Y:S02]  /*b620*/  FMUL.FTZ R37, R2, R37 ;  /* 0x0000002502257220 */ /* 0x000fe40000410000 */
[----:B------:R-:W1:Y:S01]  /*b630*/  MUFU.EX2 R183, R183 ;  /* 0x000000b700b77308 */ /* 0x000e620000000800 */
[----:B------:R-:W-:Y:S01]  /*b640*/  LDSM.16.MT88.4 R132, [R233+0x12000] ;  /* 0x01200000e984783b */ /* 0x000fe20000004200 */
[----:B------:R-:W-:Y:S01]  /*b650*/  FMUL.FTZ R38, R0, R38 ;  /* 0x0000002600267220 */ /* 0x000fe20000410000 */
[----:B--2---:R-:W-:Y:S01]  /*b660*/  F2FP.PACK_AB R161, R182, R185 ;  /* 0x000000b9b6a1723e */ /* 0x004fe200000000ff */
[----:B------:R-:W-:Y:S02]  /*b670*/  FMUL.FTZ R39, R0, R39 ;  /* 0x0000002700277220 */ /* 0x000fe40000410000 */
[C---:B------:R-:W-:Y:S02]  /*b680*/  FMUL.FTZ R40, R2.reuse, R40 ;  /* 0x0000002802287220 */ /* 0x040fe40000410000 */
[----:B------:R-:W-:Y:S02]  /*b690*/  FMUL.FTZ R41, R2, R41 ;  /* 0x0000002902297220 */ /* 0x000fe40000410000 */
[----:B------:R-:W-:Y:S01]  /*b6a0*/  MUFU.EX2 R181, R181 ;  /* 0x000000b500b57308 */ /* 0x000fe20000000800 */
[C---:B------:R-:W-:Y:S02]  /*b6b0*/  FMUL.FTZ R42, R0.reuse, R42 ;  /* 0x0000002a002a7220 */ /* 0x040fe40000410000 */
[----:B------:R-:W-:Y:S02]  /*b6c0*/  FMUL.FTZ R43, R0, R43 ;  /* 0x0000002b002b7220 */ /* 0x000fe40000410000 */
[C---:B------:R-:W-:Y:S02]  /*b6d0*/  FMUL.FTZ R44, R2.reuse, R44 ;  /* 0x0000002c022c7220 */ /* 0x040fe40000410000 */
[----:B------:R-:W-:Y:S02]  /*b6e0*/  FMUL.FTZ R45, R2, R45 ;  /* 0x0000002d022d7220 */ /* 0x000fe40000410000 */
[C---:B------:R-:W-:Y:S01]  /*b6f0*/  FMUL.FTZ R46, R0.reuse, R46 ;  /* 0x0000002e002e7220 */ /* 0x040fe20000410000 */
[----:B------:R-:W2:Y:S01]  /*b700*/  MUFU.EX2 R180, R180 ;  /* 0x000000b400b47308 */ /* 0x000ea20000000800 */
        /* <DEDUP_REMOVED lines=11> */
[C---:B------:R-:W-:Y:S02]  /*b7c0*/  FMUL.FTZ R56, R2.reuse, R56 ;  /* 0x0000003802387220 */ /* 0x040fe40000410000 */
[----:B------:R-:W-:Y:S02]  /*b7d0*/  FMUL.FTZ R57, R2, R57 ;  /* 0x0000003902397220 */ /* 0x000fe40000410000 */
[----:B------:R-:W-:Y:S01]  /*b7e0*/  FMUL.FTZ R58, R0, R58 ;  /* 0x0000003a003a7220 */ /* 0x000fe20000410000 */
[----:B--2---:R-:W-:Y:S01]  /*b7f0*/  F2FP.PACK_AB R163, R180, R181 ;  /* 0x000000b5b4a3723e */ /* 0x004fe200000000ff */
[----:B------:R-:W-:Y:S02]  /*b800*/  FMUL.FTZ R59, R0, R59 ;  /* 0x0000003b003b7220 */ /* 0x000fe40000410000 */
[C---:B------:R-:W-:Y:S02]  /*b810*/  FMUL.FTZ R60, R2.reuse, R60 ;  /* 0x0000003c023c7220 */ /* 0x040fe40000410000 */
[----:B------:R-:W-:Y:S02]  /*b820*/  FMUL.FTZ R61, R2, R61 ;  /* 0x0000003d023d7220 */ /* 0x000fe40000410000 */
[C---:B------:R-:W-:Y:S05]  /*b830*/  HMMA.16816.F32 R4, R160.reuse, R12, R4 ;  /* 0x0000000ca004723c */ /* 0x040fea0000001804 */
        /* <DEDUP_REMOVED lines=19> */
[----:B------:R-:W2:Y:S01]  /*b970*/  LDSM.16.MT88.4 R144, [R236+0x12000] ;  /* 0x01200000ec90783b */ /* 0x000ea20000004200 */
[----:B------:R-:W-:Y:S02]  /*b980*/  FMUL.FTZ R69, R2, R69 ;  /* 0x0000004502457220 */ /* 0x000fe40000410000 */
[C---:B------:R-:W-:Y:S02]  /*b990*/  FMUL.FTZ R70, R0.reuse, R70 ;  /* 0x0000004600467220 */ /* 0x040fe40000410000 */
[C---:B------:R-:W-:Y:S03]  /*b9a0*/  HMMA.16816.F32 R20, R160.reuse, R28, R20 ;  /* 0x0000001ca014723c */ /* 0x040fe60000001814 */
[----:B------:R-:W-:Y:S02]  /*b9b0*/  FMUL.FTZ R71, R0, R71 ;  /* 0x0000004700477220 */ /* 0x000fe40000410000 */
[C---:B------:R-:W-:Y:S02]  /*b9c0*/  FMUL.FTZ R72, R2.reuse, R72 ;  /* 0x0000004802487220 */ /* 0x040fe40000410000 */
[C---:B------:R-:W-:Y:S01]  /*b9d0*/  FMUL.FTZ R28, R2.reuse, R136 ;  /* 0x00000088021c7220 */ /* 0x040fe20000410000 */
[C---:B------:R-:W-:Y:S04]  /*b9e0*/  HMMA.16816.F32 R24, R160.reuse, R30, R24 ;  /* 0x0000001ea018723c */ /* 0x040fe80000001818 */
[C---:B------:R-:W-:Y:S02]  /*b9f0*/  FMUL.FTZ R29, R2.reuse, R137 ;  /* 0x00000089021d7220 */ /* 0x040fe40000410000 */
[----:B------:R-:W-:Y:S02]  /*ba00*/  FMUL.FTZ R73, R2, R73 ;  /* 0x0000004902497220 */ /* 0x000fe40000410000 */
[C---:B------:R-:W-:Y:S04]  /*ba10*/  FMUL.FTZ R30, R0.reuse, R138 ;  /* 0x0000008a001e7220 */ /* 0x040fe80000410000 */
[C---:B------:R-:W-:Y:S02]  /*ba20*/  FMUL.FTZ R31, R0.reuse, R139 ;  /* 0x0000008b001f7220 */ /* 0x040fe40000410000 */
[----:B------:R-:W3:Y:S01]  /*ba30*/  LDSM.16.MT88.4 R136, [R234+0x12000] ;  /* 0x01200000ea88783b */ /* 0x000ee20000004200 */
[C---:B------:R-:W-:Y:S02]  /*ba40*/  FMUL.FTZ R74, R0.reuse, R74 ;  /* 0x0000004a004a7220 */ /* 0x040fe40000410000 */
[----:B------:R-:W-:Y:S02]  /*ba50*/  FMUL.FTZ R75, R0, R75 ;  /* 0x0000004b004b7220 */ /* 0x000fe40000410000 */
[C---:B-1----:R-:W-:Y:S03]  /*ba60*/  HMMA.16816.F32 R28, R160.reuse, R152, R28 ;  /* 0x00000098a01c723c */ /* 0x042fe6000000181c */
[C---:B------:R-:W-:Y:S02]  /*ba70*/  FMUL.FTZ R76, R2.reuse, R76 ;  /* 0x0000004c024c7220 */ /* 0x040fe40000410000 */
[----:B------:R-:W-:Y:S02]  /*ba80*/  FMUL.FTZ R77, R2, R77 ;  /* 0x0000004d024d7220 */ /* 0x000fe40000410000 */
[C---:B------:R-:W-:Y:S01]  /*ba90*/  FMUL.FTZ R78, R0.reuse, R78 ;  /* 0x0000004e004e7220 */ /* 0x040fe20000410000 */
[C---:B------:R-:W-:Y:S01]  /*baa0*/  HMMA.16816.F32 R32, R160.reuse, R154, R32 ;  /* 0x0000009aa020723c */ /* 0x040fe20000001820 */
[----:B------:R-:W-:Y:S03]  /*bab0*/  LDSM.16.MT88.4 R152, [R236+0x12800] ;  /* 0x01280000ec98783b */ /* 0x000fe60000004200 */
[----:B------:R-:W-:Y:S02]  /*bac0*/  FMUL.FTZ R79, R0, R79 ;  /* 0x0000004f004f7220 */ /* 0x000fe40000410000 */
[C---:B------:R-:W-:Y:S02]  /*bad0*/  FMUL.FTZ R80, R2.reuse, R80 ;  /* 0x0000005002507220 */ /* 0x040fe40000410000 */
[C---:B--2---:R-:W-:Y:S04]  /*bae0*/  HMMA.16816.F32 R36, R160.reuse, R144, R36 ;  /* 0x00000090a024723c */ /* 0x044fe80000001824 */
[----:B------:R-:W-:Y:S02]  /*baf0*/  FMUL.FTZ R81, R2, R81 ;  /* 0x0000005102517220 */ /* 0x000fe40000410000 */
[C---:B------:R-:W-:Y:S02]  /*bb00*/  FMUL.FTZ R82, R0.reuse, R82 ;  /* 0x0000005200527220 */ /* 0x040fe40000410000 */
[C---:B------:R-:W-:Y:S01]  /*bb10*/  HMMA.16816.F32 R40, R160.reuse, R146, R40 ;  /* 0x00000092a028723c */ /* 0x040fe20000001828 */
[----:B------:R-:W-:Y:S03]  /*bb20*/  LDSM.16.MT88.4 R144, [R233+0x10800] ;  /* 0x01080000e990783b */ /* 0x000fe60000004200 */
[----:B------:R-:W-:Y:S02]  /*bb30*/  FMUL.FTZ R83, R0, R83 ;  /* 0x0000005300537220 */ /* 0x000fe40000410000 */
[C---:B------:R-:W-:Y:S02]  /*bb40*/  FMUL.FTZ R84, R2.reuse, R84 ;  /* 0x0000005402547220 */ /* 0x040fe40000410000 */
[----:B------:R-:W-:Y:S01]  /*bb50*/  FMUL.FTZ R85, R2, R85 ;  /* 0x0000005502557220 */ /* 0x000fe20000410000 */
[C---:B---3--:R-:W-:Y:S03]  /*bb60*/  HMMA.16816.F32 R44, R160.reuse, R136, R44 ;  /* 0x00000088a02c723c */ /* 0x048fe6000000182c */
        /* <DEDUP_REMOVED lines=11> */
[----:B------:R-:W2:Y:S03]  /*bc20*/  LDSM.16.MT88.4 R132, [R234+0x14000] ;  /* 0x01400000ea84783b */ /* 0x000ea60000004200 */
        /* <DEDUP_REMOVED lines=18> */
[C---:B--2---:R-:W-:Y:S04]  /*bd50*/  HMMA.16816.F32 R76, R160.reuse, R132, R76 ;  /* 0x00000084a04c723c */ /* 0x044fe8000000184c */
[----:B------:R-:W-:Y:S02]  /*bd60*/  FMUL.FTZ R105, R2, R105 ;  /* 0x0000006902697220 */ /* 0x000fe40000410000 */
[C---:B------:R-:W-:Y:S02]  /*bd70*/  FMUL.FTZ R106, R0.reuse, R106 ;  /* 0x0000006a006a7220 */ /* 0x040fe40000410000 */
[C---:B------:R-:W-:Y:S01]  /*bd80*/  HMMA.16816.F32 R80, R160.reuse, R134, R80 ;  /* 0x00000086a050723c */ /* 0x040fe20000001850 */
[----:B------:R-:W2:Y:S03]  /*bd90*/  LDSM.16.MT88.4 R132, [R236+0x16000] ;  /* 0x01600000ec84783b */ /* 0x000ea60000004200 */
        /* <DEDUP_REMOVED lines=20> */
[--C-:B------:R-:W-:Y:S02]  /*bee0*/  FFMA.FTZ R188, R189, c[0x0][0x23c], -R177.reuse ;  /* 0x00008f00bdbc7a23 */ /* 0x100fe400000108b1 */
[C---:B------:R-:W-:Y:S01]  /*bef0*/  HMMA.16816.F32 R104, R160.reuse, R134, R104 ;  /* 0x00000086a068723c */ /* 0x040fe20000001868 */
[----:B------:R-:W2:Y:S03]  /*bf00*/  LDSM.16.MT88.4 R132, [R232+0x16000] ;  /* 0x01600000e884783b */ /* 0x000ea60000004200 */
[--C-:B------:R-:W-:Y:S01]  /*bf10*/  FFMA.FTZ R189, R190, c[0x0][0x23c], -R177.reuse ;  /* 0x00008f00bebd7a23 */ /* 0x100fe200000108b1 */
[----:B------:R-:W-:Y:S01]  /*bf20*/  MUFU.EX2 R188, R188 ;  /* 0x000000bc00bc7308 */ /* 0x000fe20000000800 */
[--C-:B------:R-:W-:Y:S02]  /*bf30*/  FFMA.FTZ R190, R191, c[0x0][0x23c], -R176.reuse ;  /* 0x00008f00bfbe7a23 */ /* 0x100fe400000108b0 */
[C---:B---3--:R-:W-:Y:S04]  /*bf40*/  HMMA.16816.F32 R108, R160.reuse, R140, R108 ;  /* 0x0000008ca06c723c */ /* 0x048fe8000000186c */
[--C-:B------:R-:W-:Y:S02]  /*bf50*/  FFMA.FTZ R191, R179, c[0x0][0x23c], -R176.reuse ;  /* 0x00008f00b3bf7a23 */ /* 0x100fe400000108b0 */
[--C-:B------:R-:W-:Y:S01]  /*bf60*/  FFMA.FTZ R193, R215, c[0x0][0x23c], -R177.reuse ;  /* 0x00008f00d7c17a23 */ /* 0x100fe200000108b1 */
[----:B------:R-:W3:Y:S01]  /*bf70*/  MUFU.EX2 R189, R189 ;  /* 0x000000bd00bd7308 */ /* 0x000ee20000000800 */
[C---:B------:R-:W-:Y:S01]  /*bf80*/  HMMA.16816.F32 R112, R160.reuse, R142, R112 ;  /* 0x0000008ea070723c */ /* 0x040fe20000001870 */
[----:B------:R-:W4:Y:S03]  /*bf90*/  LDSM.16.MT88.4 R140, [R236+0x10800] ;  /* 0x01080000ec8c783b */ /* 0x000f260000004200 */
[C---:B------:R-:W-:Y:S02]  /*bfa0*/  FMUL.FTZ R120, R2.reuse, R120 ;  /* 0x0000007802787220 */ /* 0x040fe40000410000 */
[----:B------:R-:W-:Y:S02]  /*bfb0*/  FMUL.FTZ R121, R2, R121 ;  /* 0x0000007902797220 */ /* 0x000fe40000410000 */
[C---:B------:R-:W-:Y:S01]  /*bfc0*/  FMUL.FTZ R122, R0.reuse, R122 ;  /* 0x0000007a007a7220 */ /* 0x040fe20000410000 */
[C---:B-1----:R-:W-:Y:S01]  /*bfd0*/  HMMA.16816.F32 R116, R160.reuse, R136, R116 ;  /* 0x00000088a074723c */ /* 0x042fe20000001874 */
[----:B------:R-:W-:Y:S02]  /*bfe0*/  MUFU.EX2 R190, R190 ;  /* 0x000000be00be7308 */ /* 0x000fe40000000800 */
[----:B------:R-:W-:Y:S02]  /*bff0*/  FMUL.FTZ R123, R0, R123 ;  /* 0x0000007b007b7220 */ /* 0x000fe40000410000 */
[--C-:B------:R-:W-:Y:S02]  /*c000*/  FFMA.FTZ R196, R213, c[0x0][0x23c], -R176.reuse ;  /* 0x00008f00d5c47a23 */ /* 0x100fe400000108b0 */
[--C-:B------:R-:W-:Y:S02]  /*c010*/  FFMA.FTZ R201, R201, c[0x0][0x23c], -R176.reuse ;  /* 0x00008f00c9c97a23 */ /* 0x100fe400000108b0 */
[C---:B------:R-:W-:Y:S01]  /*c020*/  FMUL.FTZ R124, R2.reuse, R124 ;  /* 0x0000007c027c7220 */ /* 0x040fe20000410000 */
[C---:B------:R-:W-:Y:S01]  /*c030*/  HMMA.16816.F32 R120, R160.reuse, R138, R120 ;  /* 0x0000008aa078723c */ /* 0x040fe20000001878 */
[----:B------:R-:W1:Y:S01]  /*c040*/  MUFU.EX2 R191, R191 ;  /* 0x000000bf00bf7308 */ /* 0x000e620000000800 */
[----:B------:R-:W5:Y:S01]  /*c050*/  LDSM.16.MT88.4 R136, [R234+0x10800] ;  /* 0x01080000ea88783b */ /* 0x000f620000004200 */
[----:B------:R-:W-:Y:S02]  /*c060*/  FMUL.FTZ R125, R2, R125 ;  /* 0x0000007d027d7220 */ /* 0x000fe40000410000 */
[C---:B------:R-:W-:Y:S02]  /*c070*/  FMUL.FTZ R126, R0.reuse, R126 ;  /* 0x0000007e007e7220 */ /* 0x040fe40000410000 */
[----:B------:R-:W-:Y:S02]  /*c080*/  FMUL.FTZ R127, R0, R127 ;  /* 0x0000007f007f7220 */ /* 0x000fe40000410000 */
[C---:B------:R-:W-:Y:S02]  /*c090*/  FMUL.FTZ R128, R2.reuse, R128 ;  /* 0x0000008002807220 */ /* 0x040fe40000410000 */
[----:B------:R-:W4:Y:S01]  /*c0a0*/  MUFU.EX2 R193, R193 ;  /* 0x000000c100c17308 */ /* 0x000f220000000800 */
[----:B------:R-:W-:Y:S02]  /*c0b0*/  FMUL.FTZ R129, R2, R129 ;  /* 0x0000008102817220 */ /* 0x000fe40000410000 */
[C---:B--2---:R-:W-:Y:S03]  /*c0c0*/  HMMA.16816.F32 R124, R160.reuse, R132, R124 ;  /* 0x00000084a07c723c */ /* 0x044fe6000000187c */
[C---:B------:R-:W-:Y:S02]  /*c0d0*/  FMUL.FTZ R130, R0.reuse, R130 ;  /* 0x0000008200827220 */ /* 0x040fe40000410000 */
[----:B------:R-:W-:Y:S02]  /*c0e0*/  FMUL.FTZ R131, R0, R131 ;  /* 0x0000008300837220 */ /* 0x000fe40000410000 */
[----:B------:R-:W-:Y:S01]  /*c0f0*/  MUFU.EX2 R196, R196 ;  /* 0x000000c400c47308 */ /* 0x000fe20000000800 */
[----:B---3--:R-:W-:Y:S01]  /*c100*/  F2FP.PACK_AB R132, R189, R188 ;  /* 0x000000bcbd84723e */ /* 0x008fe200000000ff */
[--C-:B------:R-:W-:Y:S03]  /*c110*/  FFMA.FTZ R200, R211, c[0x0][0x23c], -R177.reuse ;  /* 0x00008f00d3c87a23 */ /* 0x100fe600000108b1 */
[----:B------:R-:W-:Y:S01]  /*c120*/  HMMA.16816.F32 R128, R160, R134, R128 ;  /* 0x00000086a080723c */ /* 0x000fe20000001880 */
[----:B------:R-:W2:Y:S02]  /*c130*/  LDSM.16.MT88.4 R160, [R233+0x12800] ;  /* 0x01280000e9a0783b */ /* 0x000ea40000004200 */
[----:B-1----:R-:W-:Y:S01]  /*c140*/  F2FP.PACK_AB R133, R191, R190 ;  /* 0x000000bebf85723e */ /* 0x002fe200000000ff */
[--C-:B------:R-:W-:Y:S01]  /*c150*/  FFMA.FTZ R211, R214, c[0x0][0x23c], -R177.reuse ;  /* 0x00008f00d6d37a23 */ /* 0x100fe200000108b1 */
[----:B------:R-:W1:Y:S01]  /*c160*/  MUFU.EX2 R201, R201 ;  /* 0x000000c900c97308 */ /* 0x000e620000000800 */
[--C-:B------:R-:W-:Y:S02]  /*c170*/  FFMA.FTZ R204, R209, c[0x0][0x23c], -R176.reuse ;  /* 0x00008f00d1cc7a23 */ /* 0x100fe400000108b0 */
[--C-:B------:R-:W-:Y:S01]  /*c180*/  FFMA.FTZ R207, R207, c[0x0][0x23c], -R176.reuse ;  /* 0x00008f00cfcf7a23 */ /* 0x100fe200000108b0 */
[----:B----4-:R-:W-:Y:S03]  /*c190*/  F2FP.PACK_AB R134, R193, R192 ;  /* 0x000000c0c186723e */ /* 0x010fe600000000ff */
[--C-:B------:R-:W-:Y:S02]  /*c1a0*/  FFMA.FTZ R208, R210, c[0x0][0x23c], -R177.reuse ;  /* 0x00008f00d2d07a23 */ /* 0x100fe400000108b1 */
[--C-:B------:R-:W-:Y:S01]  /*c1b0*/  FFMA.FTZ R209, R206, c[0x0][0x23c], -R177.reuse ;  /* 0x00008f00ced17a23 */ /* 0x100fe200000108b1 */
[----:B------:R-:W-:Y:S01]  /*c1c0*/  MUFU.EX2 R200, R200 ;  /* 0x000000c800c87308 */ /* 0x000fe20000000800 */
[--C-:B------:R-:W-:Y:S02]  /*c1d0*/  FFMA.FTZ R205, R205, c[0x0][0x23c], -R176.reuse ;  /* 0x00008f00cdcd7a23 */ /* 0x100fe400000108b0 */
[--C-:B------:R-:W-:Y:S02]  /*c1e0*/  FFMA.FTZ R206, R203, c[0x0][0x23c], -R176.reuse ;  /* 0x00008f00cbce7a23 */ /* 0x100fe400000108b0 */
[--C-:B------:R-:W-:Y:S02]  /*c1f0*/  FFMA.FTZ R198, R198, c[0x0][0x23c], -R177.reuse ;  /* 0x00008f00c6c67a23 */ /* 0x100fe400000108b1 */
[--C-:B------:R-:W-:Y:S02]  /*c200*/  FFMA.FTZ R203, R202, c[0x0][0x23c], -R177.reuse ;  /* 0x00008f00cacb7a23 */ /* 0x100fe400000108b1 */
[--C-:B------:R-:W-:Y:S01]  /*c210*/  FFMA.FTZ R199, R199, c[0x0][0x23c], -R176.reuse ;  /* 0x00008f00c7c77a23 */ /* 0x100fe200000108b0 */
[----:B------:R-:W3:Y:S01]  /*c220*/  MUFU.EX2 R211, R211 ;  /* 0x000000d300d37308 */ /* 0x000ee20000000800 */
[--C-:B------:R-:W-:Y:S02]  /*c230*/  FFMA.FTZ R202, R197, c[0x0][0x23c], -R176.reuse ;  /* 0x00008f00c5ca7a23 */ /* 0x100fe400000108b0 */
[--C-:B------:R-:W-:Y:S01]  /*c240*/  FFMA.FTZ R195, R195, c[0x0][0x23c], -R177.reuse ;  /* 0x00008f00c3c37a23 */ /* 0x100fe200000108b1 */
[----:B-1----:R-:W-:Y:S01]  /*c250*/  F2FP.PACK_AB R135, R201, R196 ;  /* 0x000000c4c987723e */ /* 0x002fe200000000ff */
[----:B------:R-:W-:Y:S02]  /*c260*/  FFMA.FTZ R177, R194, c[0x0][0x23c], -R177 ;  /* 0x00008f00c2b17a23 */ /* 0x000fe400000108b1 */
[--C-:B------:R-:W-:Y:S02]  /*c270*/  FFMA.FTZ R166, R166, c[0x0][0x23c], -R176.reuse ;  /* 0x00008f00a6a67a23 */ /* 0x100fe400000108b0 */
[----:B------:R-:W-:Y:S01]  /*c280*/  FFMA.FTZ R176, R165, c[0x0][0x23c], -R176 ;  /* 0x00008f00a5b07a23 */ /* 0x000fe200000108b0 */
[----:B------:R-:W-:Y:S01]  /*c290*/  MUFU.EX2 R194, R177 ;  /* 0x000000b100c27308 */ /* 0x000fe20000000800 */
[C---:B------:R-:W-:Y:S05]  /*c2a0*/  HMMA.16816.F32 R4, R132.reuse, R140, R4 ;  /* 0x0000008c8404723c */ /* 0x040fea0000001804 */
[----:B------:R-:W-:Y:S02]  /*c2b0*/  FFMA.FTZ R187, R2, R251, R187 ;  /* 0x000000fb02bb7223 */ /* 0x000fe400000100bb */
[----:B------:R-:W-:Y:S01]  /*c2c0*/  FFMA.FTZ R185, R0, R249, R185 ;  /* 0x000000f900b97223 */ /* 0x000fe200000100b9 */
[C---:B------:R-:W-:Y:S01]  /*c2d0*/  HMMA.16816.F32 R8, R132.reuse, R142, R8 ;  /* 0x0000008e8408723c */ /* 0x040fe20000001808 */
[----:B------:R-:W1:Y:S01]  /*c2e0*/  LDSM.16.MT88.4 R140, [R234+0x14800] ;  /* 0x01480000ea8c783b */ /* 0x000e620000004200 */
[----:B------:R4:W-:Y:S02]  /*c2f0*/  MUFU.EX2 R165, R176 ;  /* 0x000000b000a57308 */ /* 0x0009e40000000800 */
[----:B------:R-:W-:Y:S02]  /*c300*/  FADD.FTZ R187, R186, R187 ;  /* 0x000000bbbabb7221 */ /* 0x000fe40000010000 */
[----:B------:R-:W-:Y:S02]  /*c310*/  FADD.FTZ R182, R182, R185 ;  /* 0x000000b9b6b67221 */ /* 0x000fe40000010000 */
[C---:B-----5:R-:W-:Y:S04]  /*c320*/  HMMA.16816.F32 R12, R132.reuse, R136, R12 ;  /* 0x00000088840c723c */ /* 0x060fe8000000180c */
[----:B------:R-:W-:Y:S01]  /*c330*/  MUFU.EX2 R204, R204 ;  /* 0x000000cc00cc7308 */ /* 0x000fe20000000800 */
[----:B------:R-:W-:Y:S02]  /*c340*/  FADD.FTZ R184, R184, R187 ;  /* 0x000000bbb8b87221 */ /* 0x000fe40000010000 */
[----:B------:R-:W-:Y:S01]  /*c350*/  FADD.FTZ R181, R181, R182 ;  /* 0x000000b6b5b57221 */ /* 0x000fe20000010000 */
[C---:B------:R-:W-:Y:S01]  /*c360*/  HMMA.16816.F32 R16, R132.reuse, R138, R16 ;  /* 0x0000008a8410723c */ /* 0x040fe20000001810 */
[----:B------:R-:W5:Y:S03]  /*c370*/  LDSM.16.MT88.4 R136, [R233+0x14800] ;  /* 0x01480000e988783b */ /* 0x000f660000004200 */
[----:B------:R-:W-:Y:S02]  /*c380*/  FADD.FTZ R183, R183, R184 ;  /* 0x000000b8b7b77221 */ /* 0x000fe40000010000 */
[----:B------:R-:W1:Y:S01]  /*c390*/  MUFU.EX2 R207, R207 ;  /* 0x000000cf00cf7308 */ /* 0x000e620000000800 */
[----:B------:R-:W-:Y:S01]  /*c3a0*/  FADD.FTZ R181, R180, R181 ;  /* 0x000000b5b4b57221 */ /* 0x000fe20000010000 */
[C---:B------:R-:W-:Y:S01]  /*c3b0*/  HMMA.16816.F32 R20, R132.reuse, R144, R20 ;  /* 0x000000908414723c */ /* 0x040fe20000001814 */
[----:B----4-:R-:W-:Y:S03]  /*c3c0*/  LDSM.16.MT88.4 R176, [R233+0x15800] ;  /* 0x01580000e9b0783b */ /* 0x010fe60000004200 */
[----:B------:R-:W-:Y:S02]  /*c3d0*/  FADD.FTZ R188, R188, R183 ;  /* 0x000000b7bcbc7221 */ /* 0x000fe40000010000 */
[----:B------:R-:W-:Y:S02]  /*c3e0*/  FADD.FTZ R190, R190, R181 ;  /* 0x000000b5bebe7221 */ /* 0x000fe40000010000 */
[C---:B------:R-:W-:Y:S01]  /*c3f0*/  HMMA.16816.F32 R24, R132.reuse, R146, R24 ;  /* 0x000000928418723c */ /* 0x040fe20000001818 */
[----:B------:R-:W-:Y:S01]  /*c400*/  MUFU.EX2 R208, R208 ;  /* 0x000000d000d07308 */ /* 0x000fe20000000800 */
[----:B------:R-:W4:Y:S02]  /*c410*/  LDSM.16.MT88.4 R144, [R232+0x14800] ;  /* 0x01480000e890783b */ /* 0x000f240000004200 */
[----:B------:R-:W-:Y:S02]  /*c420*/  FADD.FTZ R189, R189, R188 ;  /* 0x000000bcbdbd7221 */ /* 0x000fe40000010000 */
[----:B------:R-:W-:Y:S02]  /*c430*/  FADD.FTZ R191, R191, R190 ;  /* 0x000000bebfbf7221 */ /* 0x000fe40000010000 */
[C---:B------:R-:W-:Y:S03]  /*c440*/  HMMA.16816.F32 R28, R132.reuse, R148, R28 ;  /* 0x00000094841c723c */ /* 0x040fe6000000181c */
[----:B------:R-:W1:Y:S01]  /*c450*/  MUFU.EX2 R209, R209 ;  /* 0x000000d100d17308 */ /* 0x000e620000000800 */
[----:B------:R-:W-:Y:S02]  /*c460*/  FADD.FTZ R192, R192, R189 ;  /* 0x000000bdc0c07221 */ /* 0x000fe40000010000 */
[----:B------:R-:W-:Y:S02]  /*c470*/  FADD.FTZ R196, R196, R191 ;  /* 0x000000bfc4c47221 */ /* 0x000fe40000010000 */
[C---:B------:R-:W-:Y:S01]  /*c480*/  HMMA.16816.F32 R32, R132.reuse, R150, R32 ;  /* 0x000000968420723c */ /* 0x040fe20000001820 */
[----:B------:R-:W1:Y:S03]  /*c490*/  LDSM.16.MT88.4 R148, [R236+0x16800] ;  /* 0x01680000ec94783b */ /* 0x000e660000004200 */
[----:B------:R-:W-:Y:S01]  /*c4a0*/  FADD.FTZ R193, R193, R192 ;  /* 0x000000c0c1c17221 */ /* 0x000fe20000010000 */
[----:B------:R-:W-:Y:S01]  /*c4b0*/  MUFU.EX2 R205, R205 ;  /* 0x000000cd00cd7308 */ /* 0x000fe20000000800 */
[----:B------:R-:W-:Y:S02]  /*c4c0*/  FADD.FTZ R201, R201, R196 ;  /* 0x000000c4c9c97221 */ /* 0x000fe40000010000 */
[C---:B------:R-:W-:Y:S07]  /*c4d0*/  HMMA.16816.F32 R36, R132.reuse, R152, R36 ;  /* 0x000000988424723c */ /* 0x040fee0000001824 */
[----:B------:R-:W1:Y:S01]  /*c4e0*/  MUFU.EX2 R206, R206 ;  /* 0x000000ce00ce7308 */ /* 0x000e620000000800 */
[C---:B------:R-:W-:Y:S01]  /*c4f0*/  HMMA.16816.F32 R40, R132.reuse, R154, R40 ;  /* 0x0000009a8428723c */ /* 0x040fe20000001828 */
[----:B------:R-:W-:Y:S07]  /*c500*/  LDSM.16.MT88.4 R152, [R232+0x11000] ;  /* 0x01100000e898783b */ /* 0x000fee0000004200 */
[C---:B------:R-:W-:Y:S01]  /*c510*/  HMMA.16816.F32 R44, R132.reuse, R156, R44 ;  /* 0x0000009c842c723c */ /* 0x040fe2000000182c */
[----:B------:R-:W1:Y:S07]  /*c520*/  MUFU.EX2 R198, R198 ;  /* 0x000000c600c67308 */ /* 0x000e6e0000000800 */
[C---:B------:R-:W-:Y:S01]  /*c530*/  HMMA.16816.F32 R48, R132.reuse, R158, R48 ;  /* 0x0000009e8430723c */ /* 0x040fe20000001830 */
[----:B------:R-:W-:Y:S02]  /*c540*/  LDSM.16.MT88.4 R156, [R234+0x13000] ;  /* 0x01300000ea9c783b */ /* 0x000fe40000004200 */
[----:B------:R-:W1:Y:S05]  /*c550*/  MUFU.EX2 R203, R203 ;  /* 0x000000cb00cb7308 */ /* 0x000e6a0000000800 */
[C---:B--2---:R-:W-:Y:S05]  /*c560*/  HMMA.16816.F32 R52, R132.reuse, R160, R52 ;  /* 0x000000a08434723c */ /* 0x044fea0000001834 */
[----:B------:R-:W-:Y:S03]  /*c570*/  MUFU.EX2 R199, R199 ;  /* 0x000000c700c77308 */ /* 0x000fe60000000800 */
[C---:B------:R-:W-:Y:S01]  /*c580*/  HMMA.16816.F32 R56, R132.reuse, R162, R56 ;  /* 0x000000a28438723c */ /* 0x040fe20000001838 */
[----:B------:R-:W-:Y:S06]  /*c590*/  LDSM.16.MT88.4 R160, [R233+0x13000] ;  /* 0x01300000e9a0783b */ /* 0x000fec0000004200 */
[----:B------:R-:W2:Y:S01]  /*c5a0*/  MUFU.EX2 R202, R202 ;  /* 0x000000ca00ca7308 */ /* 0x000ea20000000800 */
[C---:B------:R-:W-:Y:S08]  /*c5b0*/  HMMA.16816.F32 R60, R132.reuse, R168, R60 ;  /* 0x000000a8843c723c */ /* 0x040ff0000000183c */
[C---:B------:R-:W-:Y:S01]  /*c5c0*/  HMMA.16816.F32 R64, R132.reuse, R170, R64 ;  /* 0x000000aa8440723c */ /* 0x040fe20000001840 */
[----:B------:R-:W-:Y:S01]  /*c5d0*/  LDSM.16.MT88.4 R168, [R232+0x13000] ;  /* 0x01300000e8a8783b */ /* 0x000fe20000004200 */
[----:B------:R-:W2:Y:S06]  /*c5e0*/  MUFU.EX2 R195, R195 ;  /* 0x000000c300c37308 */ /* 0x000eac0000000800 */
[C---:B------:R-:W-:Y:S04]  /*c5f0*/  HMMA.16816.F32 R68, R132.reuse, R172, R68 ;  /* 0x000000ac8444723c */ /* 0x040fe80000001844 */
[----:B------:R-:W2:Y:S04]  /*c600*/  MUFU.EX2 R166, R166 ;  /* 0x000000a600a67308 */ /* 0x000ea80000000800 */
[C---:B------:R-:W-:Y:S01]  /*c610*/  HMMA.16816.F32 R72, R132.reuse, R174, R72 ;  /* 0x000000ae8448723c */ /* 0x040fe20000001848 */
[----:B------:R-:W-:Y:S07]  /*c620*/  LDSM.16.MT88.4 R172, [R236+0x15000] ;  /* 0x01500000ecac783b */ /* 0x000fee0000004200 */
        /* <DEDUP_REMOVED lines=19> */
[----:B------:R-:W-:Y:S01]  /*c760*/  HMMA.16816.F32 R128, R132, R146, R128 ;  /* 0x000000928480723c */ /* 0x000fe20000001880 */
[----:B------:R-:W4:Y:S06]  /*c770*/  LDSM.16.MT88.4 R144, [R236+0x13000] ;  /* 0x01300000ec90783b */ /* 0x000f2c0000004200 */
[----:B---3--:R-:W-:Y:S01]  /*c780*/  F2FP.PACK_AB R132, R211, R200 ;  /* 0x000000c8d384723e */ /* 0x008fe200000000ff */
[----:B------:R-:W-:Y:S01]  /*c790*/  FADD.FTZ R200, R200, R193 ;  /* 0x000000c1c8c87221 */ /* 0x000fe20000010000 */
[----:B------:R-:W-:Y:S03]  /*c7a0*/  F2FP.PACK_AB R133, R207, R204 ;  /* 0x000000cccf85723e */ /* 0x000fe600000000ff */
[----:B------:R-:W-:Y:S01]  /*c7b0*/  F2FP.PACK_AB R134, R209, R208 ;  /* 0x000000d0d186723e */ /* 0x000fe200000000ff */
[----:B------:R-:W-:Y:S01]  /*c7c0*/  FADD.FTZ R204, R204, R201 ;  /* 0x000000c9cccc7221 */ /* 0x000fe20000010000 */
[----:B------:R-:W-:Y:S01]  /*c7d0*/  F2FP.PACK_AB R135, R206, R205 ;  /* 0x000000cdce87723e */ /* 0x000fe200000000ff */
[----:B------:R-:W-:Y:S02]  /*c7e0*/  FADD.FTZ R211, R211, R200 ;  /* 0x000000c8d3d37221 */ /* 0x000fe40000010000 */
[----:B------:R-:W-:Y:S02]  /*c7f0*/  FADD.FTZ R204, R207, R204 ;  /* 0x000000cccfcc7221 */ /* 0x000fe40000010000 */
[----:B------:R-:W-:Y:S02]  /*c800*/  FADD.FTZ R208, R208, R211 ;  /* 0x000000d3d0d07221 */ /* 0x000fe40000010000 */
[C---:B-1----:R-:W-:Y:S03]  /*c810*/  HMMA.16816.F32 R4, R132.reuse, R140, R4 ;  /* 0x0000008c8404723c */ /* 0x042fe60000001804 */
[----:B------:R-:W-:Y:S02]  /*c820*/  FADD.FTZ R205, R205, R204 ;  /* 0x000000cccdcd7221 */ /* 0x000fe40000010000 */
[----:B------:R-:W-:Y:S02]  /*c830*/  FADD.FTZ R209, R209, R208 ;  /* 0x000000d0d1d17221 */ /* 0x000fe40000010000 */
[----:B------:R-:W-:Y:S01]  /*c840*/  FADD.FTZ R206, R206, R205 ;  /* 0x000000cdcece7221 */ /* 0x000fe20000010000 */
[C---:B------:R-:W-:Y:S01]  /*c850*/  HMMA.16816.F32 R8, R132.reuse, R142, R8 ;  /* 0x0000008e8408723c */ /* 0x040fe20000001808 */
[----:B------:R-:W1:Y:S03]  /*c860*/  LDSM.16.MT88.4 R140, [R234+0x15000] ;  /* 0x01500000ea8c783b */ /* 0x000e660000004200 */
[----:B------:R-:W-:Y:S04]  /*c870*/  FADD.FTZ R0, R198, R209 ;  /* 0x000000d1c6007221 */ /* 0x000fe80000010000 */
[C---:B-----5:R-:W-:Y:S04]  /*c880*/  HMMA.16816.F32 R12, R132.reuse, R136, R12 ;  /* 0x00000088840c723c */ /* 0x060fe8000000180c */
[C---:B------:R-:W-:Y:S04]  /*c890*/  FADD.FTZ R0, R203.reuse, R0 ;  /* 0x00000000cb007221 */ /* 0x040fe80000010000 */
[C---:B------:R-:W-:Y:S01]  /*c8a0*/  HMMA.16816.F32 R16, R132.reuse, R138, R16 ;  /* 0x0000008a8410723c */ /* 0x040fe20000001810 */
[----:B------:R-:W3:Y:S07]  /*c8b0*/  LDSM.16.MT88.4 R136, [R233+0x15000] ;  /* 0x01500000e988783b */ /* 0x000eee0000004200 */
[C---:B------:R-:W-:Y:S08]  /*c8c0*/  HMMA.16816.F32 R20, R132.reuse, R148, R20 ;  /* 0x000000948414723c */ /* 0x040ff00000001814 */
[C---:B------:R-:W-:Y:S01]  /*c8d0*/  HMMA.16816.F32 R24, R132.reuse, R150, R24 ;  /* 0x000000968418723c */ /* 0x040fe20000001818 */
[----:B------:R-:W-:Y:S07]  /*c8e0*/  LDSM.16.MT88.4 R148, [R236+0x17000] ;  /* 0x01700000ec94783b */ /* 0x000fee0000004200 */
[C---:B------:R-:W-:Y:S08]  /*c8f0*/  HMMA.16816.F32 R28, R132.reuse, R152, R28 ;  /* 0x00000098841c723c */ /* 0x040ff0000000181c */
[C---:B------:R-:W-:Y:S08]  /*c900*/  HMMA.16816.F32 R32, R132.reuse, R154, R32 ;  /* 0x0000009a8420723c */ /* 0x040ff00000001820 */
[C---:B----4-:R-:W-:Y:S08]  /*c910*/  HMMA.16816.F32 R36, R132.reuse, R144, R36 ;  /* 0x000000908424723c */ /* 0x050ff00000001824 */
[C---:B------:R-:W-:Y:S01]  /*c920*/  HMMA.16816.F32 R40, R132.reuse, R146, R40 ;  /* 0x000000928428723c */ /* 0x040fe20000001828 */
[----:B------:R-:W4:Y:S07]  /*c930*/  LDSM.16.MT88.4 R144, [R232+0x15000] ;  /* 0x01500000e890783b */ /* 0x000f2e0000004200 */
        /* <DEDUP_REMOVED lines=8> */
[----:B--2---:R-:W-:Y:S01]  /*c9c0*/  F2FP.PACK_AB R169, R202, R199 ;  /* 0x000000c7caa9723e */ /* 0x004fe200000000ff */
        /* <DEDUP_REMOVED lines=8> */
[----:B------:R-:W-:Y:S01]  /*ca50*/  MOV R0, R3 ;  /* 0x0000000300007202 */ /* 0x000fe20000000f00 */
[----:B------:R-:W-:Y:S02]  /*ca60*/  FADD.FTZ R166, R166, R199 ;  /* 0x000000c7a6a67221 */ /* 0x000fe40000010000 */
[----:B------:R-:W-:Y:S01]  /*ca70*/  FADD.FTZ R251, R194, R195 ;  /* 0x000000c3c2fb7221 */ /* 0x000fe20000010000 */
[C---:B-1----:R-:W-:Y:S04]  /*ca80*/  HMMA.16816.F32 R76, R132.reuse, R140, R76 ;  /* 0x0000008c844c723c */ /* 0x042fe8000000184c */
[----:B------:R-:W-:Y:S04]  /*ca90*/  FADD.FTZ R249, R165, R166 ;  /* 0x000000a6a5f97221 */ /* 0x000fe80000010000 */
[C---:B------:R-:W-:Y:S01]  /*caa0*/  HMMA.16816.F32 R80, R132.reuse, R142, R80 ;  /* 0x0000008e8450723c */ /* 0x040fe20000001850 */
[----:B------:R-:W1:Y:S07]  /*cab0*/  LDSM.16.MT88.4 R140, [R234+0x17000] ;  /* 0x01700000ea8c783b */ /* 0x000e6e0000004200 */
[C---:B---3--:R-:W-:Y:S08]  /*cac0*/  HMMA.16816.F32 R84, R132.reuse, R136, R84 ;  /* 0x000000888454723c */ /* 0x048ff00000001854 */
[C---:B------:R-:W-:Y:S01]  /*cad0*/  HMMA.16816.F32 R88, R132.reuse, R138, R88 ;  /* 0x0000008a8458723c */ /* 0x040fe20000001858 */
[----:B------:R-:W2:Y:S07]  /*cae0*/  LDSM.16.MT88.4 R136, [R233+0x17000] ;  /* 0x01700000e988783b */ /* 0x000eae0000004200 */
[C---:B----4-:R-:W-:Y:S08]  /*caf0*/  HMMA.16816.F32 R92, R132.reuse, R144, R92 ;  /* 0x00000090845c723c */ /* 0x050ff0000000185c */
[C---:B------:R-:W-:Y:S01]  /*cb00*/  HMMA.16816.F32 R96, R132.reuse, R146, R96 ;  /* 0x000000928460723c */ /* 0x040fe20000001860 */
[----:B------:R-:W3:Y:S07]  /*cb10*/  LDSM.16.MT88.4 R144, [R232+0x17000] ;  /* 0x01700000e890783b */ /* 0x000eee0000004200 */
[C---:B------:R-:W-:Y:S08]  /*cb20*/  HMMA.16816.F32 R100, R132.reuse, R148, R100 ;  /* 0x000000948464723c */ /* 0x040ff00000001864 */
[C---:B------:R-:W-:Y:S01]  /*cb30*/  HMMA.16816.F32 R104, R132.reuse, R150, R104 ;  /* 0x000000968468723c */ /* 0x040fe20000001868 */
[----:B------:R-:W4:Y:S07]  /*cb40*/  LDSM.16.MT88.4 R148, [R234+0x11800] ;  /* 0x01180000ea94783b */ /* 0x000f2e0000004200 */
[C---:B-1----:R-:W-:Y:S08]  /*cb50*/  HMMA.16816.F32 R108, R132.reuse, R140, R108 ;  /* 0x0000008c846c723c */ /* 0x042ff0000000186c */
[C---:B------:R-:W-:Y:S01]  /*cb60*/  HMMA.16816.F32 R112, R132.reuse, R142, R112 ;  /* 0x0000008e8470723c */ /* 0x040fe20000001870 */
[----:B------:R-:W1:Y:S07]  /*cb70*/  LDSM.16.MT88.4 R140, [R233+0x11800] ;  /* 0x01180000e98c783b */ /* 0x000e6e0000004200 */
[C---:B--2---:R-:W-:Y:S08]  /*cb80*/  HMMA.16816.F32 R116, R132.reuse, R136, R116 ;  /* 0x000000888474723c */ /* 0x044ff00000001874 */
[C---:B------:R-:W-:Y:S08]  /*cb90*/  HMMA.16816.F32 R120, R132.reuse, R138, R120 ;  /* 0x0000008a8478723c */ /* 0x040ff00000001878 */
[C---:B---3--:R-:W-:Y:S08]  /*cba0*/  HMMA.16816.F32 R124, R132.reuse, R144, R124 ;  /* 0x00000090847c723c */ /* 0x048ff0000000187c */
[----:B------:R-:W-:Y:S01]  /*cbb0*/  HMMA.16816.F32 R128, R132, R146, R128 ;  /* 0x000000928480723c */ /* 0x000fe20000001880 */
[----:B------:R-:W2:Y:S07]  /*cbc0*/  LDSM.16.MT88.4 R132, [R232+0x11800] ;  /* 0x01180000e884783b */ /* 0x000eae0000004200 */
[C---:B------:R-:W-:Y:S01]  /*cbd0*/  HMMA.16816.F32 R160, R168.reuse, R156, R4 ;  /* 0x0000009ca8a0723c */ /* 0x040fe20000001804 */
[----:B------:R-:W3:Y:S07]  /*cbe0*/  LDSM.16.MT88.4 R4, [R236+0x13800] ;  /* 0x01380000ec04783b */ /* 0x000eee0000004200 */
[C---:B------:R-:W-:Y:S01]  /*cbf0*/  HMMA.16816.F32 R156, R168.reuse, R158, R8 ;  /* 0x0000009ea89c723c */ /* 0x040fe20000001808 */
[----:B------:R-:W5:Y:S07]  /*cc00*/  LDSM.16.MT88.4 R8, [R234+0x13800] ;  /* 0x01380000ea08783b */ /* 0x000f6e0000004200 */
[C---:B----4-:R-:W-:Y:S01]  /*cc10*/  HMMA.16816.F32 R152, R168.reuse, R148, R12 ;  /* 0x00000094a898723c */ /* 0x050fe2000000180c */
[----:B------:R-:W4:Y:S07]  /*cc20*/  LDSM.16.MT88.4 R12, [R232+0x13800] ;  /* 0x01380000e80c783b */ /* 0x000f2e0000004200 */
[C---:B------:R-:W-:Y:S01]  /*cc30*/  HMMA.16816.F32 R148, R168.reuse, R150, R16 ;  /* 0x00000096a894723c */ /* 0x040fe20000001810 */
[----:B------:R-:W4:Y:S07]  /*cc40*/  LDSM.16.MT88.4 R16, [R236+0x15800] ;  /* 0x01580000ec10783b */ /* 0x000f2e0000004200 */
[C---:B-1----:R-:W-:Y:S01]  /*cc50*/  HMMA.16816.F32 R144, R168.reuse, R140, R20 ;  /* 0x0000008ca890723c */ /* 0x042fe20000001814 */
[----:B------:R-:W1:Y:S07]  /*cc60*/  LDSM.16.MT88.4 R20, [R234+0x15800] ;  /* 0x01580000ea14783b */ /* 0x000e6e0000004200 */
[C---:B------:R-:W-:Y:S01]  /*cc70*/  HMMA.16816.F32 R140, R168.reuse, R142, R24 ;  /* 0x0000008ea88c723c */ /* 0x040fe20000001818 */
[----:B------:R-:W1:Y:S07]  /*cc80*/  LDSM.16.MT88.4 R24, [R232+0x15800] ;  /* 0x01580000e818783b */ /* 0x000e6e0000004200 */
[C---:B--2---:R-:W-:Y:S01]  /*cc90*/  HMMA.16816.F32 R136, R168.reuse, R132, R28 ;  /* 0x00000084a888723c */ /* 0x044fe2000000181c */
[----:B------:R-:W2:Y:S07]  /*cca0*/  LDSM.16.MT88.4 R28, [R236+0x17800] ;  /* 0x01780000ec1c783b */ /* 0x000eae0000004200 */
[C---:B------:R-:W-:Y:S08]  /*ccb0*/  HMMA.16816.F32 R132, R168.reuse, R134, R32 ;  /* 0x00000086a884723c */ /* 0x040ff00000001820 */
[C---:B---3--:R-:W-:Y:S08]  /*ccc0*/  HMMA.16816.F32 R36, R168.reuse, R4, R36 ;  /* 0x00000004a824723c */ /* 0x048ff00000001824 */
[C---:B------:R-:W-:Y:S01]  /*ccd0*/  HMMA.16816.F32 R40, R168.reuse, R6, R40 ;  /* 0x00000006a828723c */ /* 0x040fe20000001828 */
[----:B------:R-:W3:Y:S07]  /*cce0*/  LDSM.16.MT88.4 R4, [R234+0x17800] ;  /* 0x01780000ea04783b */ /* 0x000eee0000004200 */
[C---:B-----5:R-:W-:Y:S08]  /*ccf0*/  HMMA.16816.F32 R44, R168.reuse, R8, R44 ;  /* 0x00000008a82c723c */ /* 0x060ff0000000182c */
[C---:B------:R-:W-:Y:S01]  /*cd00*/  HMMA.16816.F32 R48, R168.reuse, R10, R48 ;  /* 0x0000000aa830723c */ /* 0x040fe20000001830 */
[----:B------:R-:W5:Y:S07]  /*cd10*/  LDSM.16.MT88.4 R8, [R233+0x17800] ;  /* 0x01780000e908783b */ /* 0x000f6e0000004200 */
[C---:B------:R-:W-:Y:S08]  /*cd20*/  HMMA.16816.F32 R52, R168.reuse, R172, R52 ;  /* 0x000000aca834723c */ /* 0x040ff00000001834 */
[C---:B------:R-:W-:Y:S08]  /*cd30*/  HMMA.16816.F32 R56, R168.reuse, R174, R56 ;  /* 0x000000aea838723c */ /* 0x040ff00000001838 */
[C---:B----4-:R-:W-:Y:S08]  /*cd40*/  HMMA.16816.F32 R60, R168.reuse, R12, R60 ;  /* 0x0000000ca83c723c */ /* 0x050ff0000000183c */
[C---:B------:R-:W-:Y:S01]  /*cd50*/  HMMA.16816.F32 R64, R168.reuse, R14, R64 ;  /* 0x0000000ea840723c */ /* 0x040fe20000001840 */
[----:B------:R-:W4:Y:S07]  /*cd60*/  LDSM.16.MT88.4 R12, [R232+0x17800] ;  /* 0x01780000e80c783b */ /* 0x000f2e0000004200 */
        /* <DEDUP_REMOVED lines=8> */
[C---:B--2---:R-:W-:Y:S08]  /*cdf0*/  HMMA.16816.F32 R100, R168.reuse, R28, R100 ;  /* 0x0000001ca864723c */ /* 0x044ff00000001864 */
[C---:B------:R-:W-:Y:S08]  /*ce00*/  HMMA.16816.F32 R104, R168.reuse, R30, R104 ;  /* 0x0000001ea868723c */ /* 0x040ff00000001868 */
[C---:B---3--:R-:W-:Y:S08]  /*ce10*/  HMMA.16816.F32 R108, R168.reuse, R4, R108 ;  /* 0x00000004a86c723c */ /* 0x048ff0000000186c */
[C---:B------:R-:W-:Y:S08]  /*ce20*/  HMMA.16816.F32 R112, R168.reuse, R6, R112 ;  /* 0x00000006a870723c */ /* 0x040ff00000001870 */
[C---:B-----5:R-:W-:Y:S08]  /*ce30*/  HMMA.16816.F32 R116, R168.reuse, R8, R116 ;  /* 0x00000008a874723c */ /* 0x060ff00000001874 */
[C---:B------:R-:W-:Y:S08]  /*ce40*/  HMMA.16816.F32 R120, R168.reuse, R10, R120 ;  /* 0x0000000aa878723c */ /* 0x040ff00000001878 */
[C---:B----4-:R-:W-:Y:S08]  /*ce50*/  HMMA.16816.F32 R124, R168.reuse, R12, R124 ;  /* 0x0000000ca87c723c */ /* 0x050ff0000000187c */
[----:B------:R-:W-:Y:S01]  /*ce60*/  HMMA.16816.F32 R128, R168, R14, R128 ;  /* 0x0000000ea880723c */ /* 0x000fe20000001880 */
[----:B------:R-:W-:-:S07]  /*ce70*/  @P0 BRA `(.L_x_1570) ;  /* 0xffffb74000000947 */ /* 0x000fce000383ffff */
.L_x_1566:
        /* <DEDUP_REMOVED lines=335> */
.L_x_1572:
[----:B--234-:R-:W-:Y:S05]  /*e370*/  BSYNC B0 ;  /* 0x0000000000007941 */ /* 0x01cfea0003800000 */
.L_x_1571:
        /* <DEDUP_REMOVED lines=23> */
.L_x_1574:
[----:B------:R-:W-:Y:S05]  /*e4f0*/  BSYNC B0 ;  /* 0x0000000000007941 */ /* 0x000fea0003800000 */
.L_x_1573:
        /* <DEDUP_REMOVED lines=14> */
.L_x_1576:
[----:B------:R-:W-:Y:S05]  /*e5e0*/  BSYNC B0 ;  /* 0x0000000000007941 */ /* 0x000fea0003800000 */
.L_x_1575:
        /* <DEDUP_REMOVED lines=14> */
.L_x_1578:
[----:B------:R-:W-:Y:S05]  /*e6d0*/  BSYNC B0 ;  /* 0x0000000000007941 */ /* 0x000fea0003800000 */
.L_x_1577:
        /* <DEDUP_REMOVED lines=14> */
.L_x_1580:
[----:B------:R-:W-:Y:S05]  /*e7c0*/  BSYNC B0 ;  /* 0x0000000000007941 */ /* 0x000fea0003800000 */
.L_x_1579:
        /* <DEDUP_REMOVED lines=14> */
.L_x_1582:
[----:B------:R-:W-:Y:S05]  /*e8b0*/  BSYNC B0 ;  /* 0x0000000000007941 */ /* 0x000fea0003800000 */
.L_x_1581:
        /* <DEDUP_REMOVED lines=14> */
.L_x_1584:
[----:B------:R-:W-:Y:S05]  /*e9a0*/  BSYNC B0 ;  /* 0x0000000000007941 */ /* 0x000fea0003800000 */
.L_x_1583:
        /* <DEDUP_REMOVED lines=14> */
.L_x_1586:
[----:B------:R-:W-:Y:S05]  /*ea90*/  BSYNC B0 ;  /* 0x0000000000007941 */ /* 0x000fea0003800000 */
.L_x_1585:
        /* <DEDUP_REMOVED lines=15> */
.L_x_1587:
        /* <DEDUP_REMOVED lines=15> */
.L_x_8785:


//--------------------- .text._ZN5flash24flash_fwd_splitkv_kernelI23Flash_fwd_kernel_traitsILi256ELi64ELi64ELi4ELb0ELb0EN7cutlass6half_tE19Flash_kernel_traitsILi256ELi64ELi64ELi4ES3_EELb0ELb0ELb0ELb0ELb0ELb0ELb1ELb1EEEvNS_16Flash_fwd_paramsE --------------------------
	.section	.text._ZN5flash24flash_fwd_splitkv_kernelI23Flash_fwd_kernel_traitsILi256ELi64ELi64ELi4ELb0ELb0EN7cutlass6half_tE19Flash_kernel_traitsILi256ELi64ELi64ELi4ES3_EELb0ELb0ELb0ELb0ELb0ELb0ELb1ELb1EEEvNS_16Flash_fwd_paramsE,"ax",@progbits
	.sectioninfo	@"SHI_REGISTERS=255"
	.align	128
        .global         _ZN5flash24flash_fwd_splitkv_kernelI23Flash_fwd_kernel_traitsILi256ELi64ELi64ELi4ELb0ELb0EN7cutlass6half_tE19Flash_kernel_traitsILi256ELi64ELi64ELi4ES3_EELb0ELb0ELb0ELb0ELb0ELb0ELb1ELb1EEEvNS_16Flash_fwd_paramsE
        .type           _ZN5flash24flash_fwd_splitkv_kernelI23Flash_fwd_kernel_traitsILi256ELi64ELi64ELi4ELb0ELb0EN7cutlass6half_tE19Flash_kernel_traitsILi256ELi64ELi64ELi4ES3_EELb0ELb0ELb0ELb0ELb0ELb0ELb1ELb1EEEvNS_16Flash_fwd_paramsE,@function
        .size           _ZN5flash24flash_fwd_splitkv_kernelI23Flash_fwd_kernel_traitsILi256ELi64ELi64ELi4ELb0ELb0EN7cutlass6half_tE19Flash_kernel_traitsILi256ELi64ELi64ELi4ES3_EELb0ELb0ELb0ELb0ELb0ELb0ELb1ELb1EEEvNS_16Flash_fwd_paramsE,(.L_x_8735 - _ZN5flash24flash_fwd_splitkv_kernelI23Flash_fwd_kernel_traitsILi256ELi64ELi64ELi4ELb0ELb0EN7cutlass6half_tE19Flash_kernel_traitsILi256ELi64ELi64ELi4ES3_EELb0ELb0ELb0ELb0ELb0ELb0ELb1ELb1EEEvNS_16Flash_fwd_paramsE)
        .other          _ZN5flash24flash_fwd_splitkv_kernelI23Flash_fwd_kernel_traitsILi256ELi64ELi64ELi4ELb0ELb0EN7cutlass6half_tE19Flash_kernel_traitsILi256ELi64ELi64ELi4ES3_EELb0ELb0ELb0ELb0ELb0ELb0ELb1ELb1EEEvNS_16Flash_fwd_paramsE,@"STO_CUDA_ENTRY STV_DEFAULT"
_ZN5flash24flash_fwd_splitkv_kernelI23Flash_fwd_kernel_traitsILi256ELi64ELi64ELi4ELb0ELb0EN7cutlass6half_tE19Flash_kernel_traitsILi256ELi64ELi64ELi4ES3_EELb0ELb0ELb0ELb0ELb0ELb0ELb1ELb1EEEvNS_16Flash_fwd_paramsE:
.text._ZN5flash24flash_fwd_splitkv_kernelI23Flash_fwd_kernel_traitsILi256ELi64ELi64ELi4ELb0ELb0EN7cutlass6half_tE19Flash_kernel_traitsILi256ELi64ELi64ELi4ES3_EELb0ELb0ELb0ELb0ELb0ELb0ELb1ELb1EEEvNS_16Flash_fwd_paramsE:
[----:B------:R-:W-:Y:S02]  /*0000*/  MOV R1, c[0x0][0x28] ;  /* 0x00000a0000017a02 */ /* 0x000fe40000000f00 */
[----:B------:R-:W1:Y:S01]  /*0010*/  I2F.U32.RP R4, c[0x0][0x1c0] ;  /* 0x0000700000047b06 */ /* 0x000e620000209000 */
[----:B------:R-:W2:Y:S01]  /*0020*/  S2R R243, SR_CTAID.Z ;  /* 0x0000000000f37919 */ /* 0x000ea20000002700 */
[----:B------:R-:W-:Y:S01]  /*0030*/  IMAD.MOV.U32 R2, RZ, RZ, RZ ;  /* 0x000000ffff027224 */ /* 0x000fe200078e00ff */
[----:B------:R-:W-:Y:S01]  /*0040*/  ISETP.NE.U32.AND P0, PT, RZ, c[0x0][0x1c0], PT ;  /* 0x00007000ff007a0c */ /* 0x000fe20003f05070 */
[----:B------:R-:W3:Y:S01]  /*0050*/  S2UR UR8, SR_CTAID.Y ;  /* 0x00000000000879c3 */ /* 0x000ee20000002600 */
[----:B------:R-:W4:Y:S01]  /*0060*/  S2R R241, SR_CTAID.X ;  /* 0x0000000000f17919 */ /* 0x000f220000002500 */
[----:B------:R-:W-:Y:S01]  /*0070*/  ULDC.64 UR4, c[0x0][0x40] ;  /* 0x0000100000047ab9 */ /* 0x000fe20000000a00 */
[----:B------:R-:W-:Y:S01]  /*0080*/  BSSY B4, `(.L_x_1588) ;  /* 0x0000017000047945 */ /* 0x000fe20003800000 */
[----:B------:R-:W-:Y:S01]  /*0090*/  UIADD3 UR4, UP0, UR4, 0x160, URZ ;  /* 0x0000016004047890 */ /* 0x000fe2000ff1e03f */
[----:B------:R-:W-:Y:S02]  /*00a0*/  IADD3 R1, R1, -0x8, RZ ;  /* 0xfffffff801017810 */ /* 0x000fe40007ffe0ff */
[----:B------:R-:W-:Y:S01]  /*00b0*/  MOV R242, 0x1f0 ;  /* 0x000001f000f27802 */ /* 0x000fe20000000f00 */
[----:B------:R-:W-:Y:S01]  /*00c0*/  UIADD3.X UR5, URZ, UR5, URZ, UP0, !UPT ;  /* 0x000000053f057290 */ /* 0x000fe200087fe43f */
[----:B-1----:R-:W1:Y:S02]  /*00d0*/  MUFU.RCP R3, R4 ;  /* 0x0000000400037308 */ /* 0x002e640000001000 */
[----:B-1----:R-:W-:-:S06]  /*00e0*/  IADD3 R3, R3, 0xffffffe, RZ ;  /* 0x0ffffffe03037810 */ /* 0x002fcc0007ffe0ff */
[----:B------:R-:W1:Y:S02]  /*00f0*/  F2I.FTZ.U32.TRUNC.NTZ R3, R3 ;  /* 0x0000000300037305 */ /* 0x000e64000021f000 */
[----:B-1----:R-:W-:-:S04]  /*0100*/  IMAD.MOV R0, RZ, RZ, -R3 ;  /* 0x000000ffff007224 */ /* 0x002fc800078e0a03 */
[----:B------:R-:W-:-:S04]  /*0110*/  IMAD R5, R0, c[0x0][0x1c0], RZ ;  /* 0x0000700000057a24 */ /* 0x000fc800078e02ff */
[----:B------:R-:W-:-:S06]  /*0120*/  IMAD.HI.U32 R2, R3, R5, R2 ;  /* 0x0000000503027227 */ /* 0x000fcc00078e0002 */
[----:B--2---:R-:W-:-:S04]  /*0130*/  IMAD.HI.U32 R245, R2, R243, RZ ;  /* 0x000000f302f57227 */ /* 0x004fc800078e00ff */
[----:B------:R-:W-:-:S04]  /*0140*/  IMAD.MOV R0, RZ, RZ, -R245 ;  /* 0x000000ffff007224 */ /* 0x000fc800078e0af5 */
[----:B------:R-:W-:-:S05]  /*0150*/  IMAD R0, R0, c[0x0][0x1c0], R243 ;  /* 0x0000700000007a24 */ /* 0x000fca00078e02f3 */
[----:B------:R-:W-:-:S13]  /*0160*/  ISETP.GE.U32.AND P2, PT, R0, c[0x0][0x1c0], PT ;  /* 0x0000700000007a0c */ /* 0x000fda0003f46070 */
[----:B------:R-:W-:Y:S02]  /*0170*/  @P2 IADD3 R0, R0, -c[0x0][0x1c0], RZ ;  /* 0x8000700000002a10 */ /* 0x000fe40007ffe0ff */
[----:B------:R-:W-:Y:S02]  /*0180*/  @P2 IADD3 R245, R245, 0x1, RZ ;  /* 0x00000001f5f52810 */ /* 0x000fe40007ffe0ff */
[----:B------:R-:W-:-:S13]  /*0190*/  ISETP.GE.U32.AND P1, PT, R0, c[0x0][0x1c0], PT ;  /* 0x0000700000007a0c */ /* 0x000fda0003f26070 */
[----:B------:R-:W-:Y:S02]  /*01a0*/  @P1 IADD3 R245, R245, 0x1, RZ ;  /* 0x00000001f5f51810 */ /* 0x000fe40007ffe0ff */
[----:B------:R-:W-:-:S05]  /*01b0*/  @!P0 LOP3.LUT R245, RZ, c[0x0][0x1c0], RZ, 0x33, !PT ;  /* 0x00007000fff58a12 */ /* 0x000fca00078e33ff */
[----:B------:R-:W-:-:S04]  /*01c0*/  IMAD.MOV R0, RZ, RZ, -R245 ;  /* 0x000000ffff007224 */ /* 0x000fc800078e0af5 */
[----:B------:R-:W-:Y:S02]  /*01d0*/  IMAD R243, R0, c[0x0][0x1c0], R243 ;  /* 0x0000700000f37a24 */ /* 0x000fe400078e02f3 */
[----:B---34-:R-:W-:Y:S05]  /*01e0*/  CALL.REL.NOINC `($_ZN5flash24flash_fwd_splitkv_kernelI23Flash_fwd_kernel_traitsILi256ELi64ELi64ELi4ELb0ELb0EN7cutlass6half_tE19Flash_kernel_traitsILi256ELi64ELi64ELi4ES3_EELb0ELb0ELb0ELb0ELb0ELb0ELb1ELb1EEEvNS_16Flash_fwd_paramsE$_ZN5flash30compute_attn_1rowblock_splitkvI23Flash_fwd_kernel_traitsILi256ELi64ELi64ELi4ELb0ELb0EN7cutlass6half_tE19Flash_kernel_traitsILi256ELi64ELi64ELi4ES3_EELb0ELb0ELb0ELb0ELb0ELb0ELb1ELb1ENS_16Flash_fwd_paramsEEEvRKT8_iiiii) ;  /* 0x0000002000007944 */ /* 0x018fea0003c00000 */
[----:B------:R-:W-:Y:S05]  /*01f0*/  BSYNC B4 ;  /* 0x0000000000047941 */ /* 0x000fea0003800000 */
.L_x_1588:
[----:B------:R-:W-:Y:S05]  /*0200*/  EXIT ;  /* 0x000000000000794d */ /* 0x000fea0003800000 */
        .type           $_ZN5flash24flash_fwd_splitkv_kernelI23Flash_fwd_kernel_traitsILi256ELi64ELi64ELi4ELb0ELb0EN7cutlass6half_tE19Flash_kernel_traitsILi256ELi64ELi64ELi4ES3_EELb0ELb0ELb0ELb0ELb0ELb0ELb1ELb1EEEvNS_16Flash_fwd_paramsE$_ZN5flash30compute_attn_1rowblock_splitkvI23Flash_fwd_kernel_traitsILi256ELi64ELi64ELi4ELb0ELb0EN7cutlass6half_tE19Flash_kernel_traitsILi256ELi64ELi64ELi4ES3_EELb0ELb0ELb0ELb0ELb0ELb0ELb1ELb1ENS_16Flash_fwd_paramsEEEvRKT8_iiiii,@function
        .size           $_ZN5flash24flash_fwd_splitkv_kernelI23Flash_fwd_kernel_traitsILi256ELi64ELi64ELi4ELb0ELb0EN7cutlass6half_tE19Flash_kernel_traitsILi256ELi64ELi64ELi4ES3_EELb0ELb0ELb0ELb0ELb0ELb0ELb1ELb1EEEvNS_16Flash_fwd_paramsE$_ZN5flash30compute_attn_1rowblock_splitkvI23Flash_fwd_kernel_traitsILi256ELi64ELi64ELi4ELb0ELb0EN7cutlass6half_tE19Flash_kernel_traitsILi256ELi64ELi64ELi4ES3_EELb0ELb0ELb0ELb0ELb0ELb0ELb1ELb1ENS_16Flash_fwd_paramsEEEvRKT8_iiiii,($__internal_16_$__cuda_sm70_shflsync_bfly_p - $_ZN5flash24flash_fwd_splitkv_kernelI23Flash_fwd_kernel_traitsILi256ELi64ELi64ELi4ELb0ELb0EN7cutlass6half_tE19Flash_kernel_traitsILi256ELi64ELi64ELi4ES3_EELb0ELb0ELb0ELb0ELb0ELb0ELb1ELb1EEEvNS_16Flash_fwd_paramsE$_ZN5flash30compute_attn_1rowblock_splitkvI23Flash_fwd_kernel_traitsILi256ELi64ELi64ELi4ELb0ELb0EN7cutlass6half_tE19Flash_kernel_traitsILi256ELi64ELi64ELi4ES3_EELb0ELb0ELb0ELb0ELb0ELb0ELb1ELb1ENS_16Flash_fwd_paramsEEEvRKT8_iiiii)
$_ZN5flash24flash_fwd_splitkv_kernelI23Flash_fwd_kernel_traitsILi256ELi64ELi64ELi4ELb0ELb0EN7cutlass6half_tE19Flash_kernel_traitsILi256ELi64ELi64ELi4ES3_EELb0ELb0ELb0ELb0ELb0ELb0ELb1ELb1EEEvNS_16Flash_fwd_paramsE$_ZN5flash30compute_attn_1rowblock_splitkvI23Flash_fwd_kernel_traitsILi256ELi64ELi64ELi4ELb0ELb0EN7cutlass6half_tE19Flash_kernel_traitsILi256ELi64ELi64ELi4ES3_EELb0ELb0ELb0ELb0ELb0ELb0ELb1ELb1ENS_16Flash_fwd_paramsEEEvRKT8_iiiii:
        /* <DEDUP_REMOVED lines=21> */
.L_x_1590:
[----:B------:R-:W-:Y:S05]  /*0360*/  BSYNC B0 ;  /* 0x0000000000007941 */ /* 0x000fea0003800000 */
.L_x_1589:
[----:B------:R-:W4:Y:S04]  /*0370*/  LD.E.64 R18, [R20.64+0xf0] ;  /* 0x0000f00614127980 */ /* 0x000f28000c101b00 */
[----:B-1-3--:R-:W3:Y:S01]  /*0380*/  @P1 LD.E R3, [R2.64+0x4] ;  /* 0x0000040602031980 */ /* 0x00aee2000c101900 */
[----:B------:R-:W-:Y:S01]  /*0390*/  IMAD.MOV.U32 R12, RZ, RZ, RZ ;  /* 0x000000ffff0c7224 */ /* 0x000fe200078e00ff */
[----:B----4-:R-:W-:-:S04]  /*03a0*/  ISETP.NE.U32.AND P4, PT, R18, RZ, PT ;  /* 0x000000ff1200720c */ /* 0x010fc80003f85070 */
[----:B------:R-:W-:Y:S01]  /*03b0*/  ISETP.NE.AND.EX P4, PT, R19, RZ, PT, P4 ;  /* 0x000000ff1300720c */ /* 0x000fe20003f85340 */
[----:B------:R-:W-:Y:S01]  /*03c0*/  IMAD.WIDE R18, R245, 0x4, R18 ;  /* 0x00000004f5127825 */ /* 0x000fe200078e0212 */
[----:B---3-5:R-:W-:-:S06]  /*03d0*/  @P1 IADD3 R244, R3, -R4, RZ ;  /* 0x8000000403f41210 */ /* 0x028fcc0007ffe0ff */
        /* <DEDUP_REMOVED lines=10> */
.L_x_1592:
[----:B------:R3:W5:Y:S02]  /*0480*/  LD.E R3, [R20.64+0xb8] ;  /* 0x0000b80614037980 */ /* 0x000764000c101900 */
.L_x_1593:
[----:B------:R-:W-:Y:S05]  /*0490*/  BSYNC B0 ;  /* 0x0000000000007941 */ /* 0x000fea0003800000 */
.L_x_1591:
[----:B---3--:R-:W3:Y:S01]  /*04a0*/  LD.E.64 R6, [R20.64+0xf8] ;  /* 0x0000f80614067980 */ /* 0x008ee2000c101b00 */
        /* <DEDUP_REMOVED lines=9> */
.L_x_1595:
[----:B------:R-:W3:Y:S01]  /*0540*/  LD.E.64 R2, [R20.64+0x108] ;  /* 0x0001080614027980 */ /* 0x000ee2000c101b00 */
[----:B------:R-:W-:Y:S01]  /*0550*/  BSSY B0, `(.L_x_1597) ;  /* 0x0000006000007945 */ /* 0x000fe20003800000 */
[----:B---3--:R-:W-:-:S04]  /*0560*/  ISETP.NE.U32.AND P0, PT, R2, RZ, PT ;  /* 0x000000ff0200720c */ /* 0x008fc80003f05070 */
[----:B------:R-:W-:Y:S01]  /*0570*/  ISETP.NE.AND.EX P0, PT, R3, RZ, PT, P0 ;  /* 0x000000ff0300720c */ /* 0x000fe20003f05300 */
[----:B------:R-:W-:-:S12]  /*0580*/  IMAD.MOV.U32 R3, RZ, RZ, RZ ;  /* 0x000000ffff037224 */ /* 0x000fd800078e00ff */
[----:B------:R-:W-:Y:S05]  /*0590*/  @!P0 BRA `(.L_x_1598) ;  /* 0x0000001000008947 */ /* 0x000fea0003800000 */
[----:B------:R3:W5:Y:S02]  /*05a0*/  LD.E R3, [R20.64+0xbc] ;  /* 0x0000bc0614037980 */ /* 0x000764000c101900 */
.L_x_1598:
[----:B------:R-:W-:Y:S05]  /*05b0*/  BSYNC B0 ;  /* 0x0000000000007941 */ /* 0x000fea0003800000 */
.L_x_1597:
[----:B-----5:R-:W-:Y:S02]  /*05c0*/  IADD3 R64, R94, R3, RZ ;  /* 0x000000035e407210 */ /* 0x020fe40007ffe0ff */
.L_x_1596:
[----:B------:R-:W-:Y:S05]  /*05d0*/  BSYNC B1 ;  /* 0x0000000000017941 */ /* 0x000fea0003800000 */
.L_x_1594:
[----:B------:R-:W-:Y:S01]  /*05e0*/  IMAD.SHL.U32 R169, R241, 0x40, RZ ;  /* 0x00000040f1a97824 */ /* 0x000fe200078e00ff */
[----:B------:R-:W-:Y:S01]  /*05f0*/  MOV R2, R242 ;  /* 0x000000f200027202 */ /* 0x000fe20000000f00 */
[----:B------:R-:W-:-:S03]  /*0600*/  IMAD.MOV.U32 R3, RZ, RZ, 0x0 ;  /* 0x00000000ff037424 */ /* 0x000fc600078e00ff */
[----:B------:R-:W-:-:S13]  /*0610*/  ISETP.GT.AND P0, PT, R244, R169, PT ;  /* 0x000000a9f400720c */ /* 0x000fda0003f04270 */
[----:B------:R-:W-:Y:S05]  /*0620*/  @!P0 RET.REL.NODEC R2 `(_ZN5flash24flash_fwd_splitkv_kernelI23Flash_fwd_kernel_traitsILi256ELi64ELi64ELi4ELb0ELb0EN7cutlass6half_tE19Flash_kernel_traitsILi256ELi64ELi64ELi4ES3_EELb0ELb0ELb0ELb0ELb0ELb0ELb1ELb1EEEvNS_16Flash_fwd_paramsE) ;  /* 0xfffff9d002008950 */ /* 0x000fea0003c3ffff */
[----:B------:R-:W4:Y:S01]  /*0630*/  LD.E R3, [R20.64+0xb8] ;  /* 0x0000b80614037980 */ /* 0x000f22000c101900 */
[----:B------:R-:W-:Y:S02]  /*0640*/  IABS R5, c[0x0][0x10] ;  /* 0x0000040000057a13 */ /* 0x000fe40000000000 */
[----:B------:R-:W-:Y:S02]  /*0650*/  IABS R0, c[0x0][0x10] ;  /* 0x0000040000007a13 */ /* 0x000fe40000000000 */
[----:B------:R-:W5:Y:S03]  /*0660*/  I2F.RP R7, R5 ;  /* 0x0000000500077306 */ /* 0x000f660000209400 */
[----:B------:R-:W-:-:S05]  /*0670*/  IMAD.MOV R0, RZ, RZ, -R0 ;  /* 0x000000ffff007224 */ /* 0x000fca00078e0a00 */
[----:B-----5:R-:W5:Y:S02]  /*0680*/  MUFU.RCP R8, R7 ;  /* 0x0000000700087308 */ /* 0x020f640000001000 */
[----:B-----5:R-:W-:-:S06]  /*0690*/  IADD3 R8, R8, 0xffffffe, RZ ;  /* 0x0ffffffe08087810 */ /* 0x020fcc0007ffe0ff */
[----:B------:R-:W5:Y:S02]  /*06a0*/  F2I.FTZ.U32.TRUNC.NTZ R9, R8 ;  /* 0x0000000800097305 */ /* 0x000f64000021f000 */
[----:B-----5:R-:W-:Y:S02]  /*06b0*/  IMAD.MOV R2, RZ, RZ, -R9 ;  /* 0x000000ffff027224 */ /* 0x020fe400078e0a09 */
[----:B------:R-:W-:Y:S01]  /*06c0*/  IMAD.MOV.U32 R8, RZ, RZ, RZ ;  /* 0x000000ffff087224 */ /* 0x000fe200078e00ff */
[----:B----4-:R-:W-:-:S04]  /*06d0*/  IADD3 R3, R3, 0x3f, RZ ;  /* 0x0000003f03037810 */ /* 0x010fc80007ffe0ff */
[----:B------:R-:W-:-:S04]  /*06e0*/  SHF.R.S32.HI R6, RZ, 0x1f, R3 ;  /* 0x0000001fff067819 */ /* 0x000fc80000011403 */
[----:B------:R-:W-:Y:S01]  /*06f0*/  LEA.HI R6, R6, R3, RZ, 0x6 ;  /* 0x0000000306067211 */ /* 0x000fe200078f30ff */
[----:B------:R-:W-:-:S03]  /*0700*/  IMAD R3, R2, R5, RZ ;  /* 0x0000000502037224 */ /* 0x000fc600078e02ff */
[----:B------:R-:W-:Y:S01]  /*0710*/  LEA.HI.SX32 R6, R6, c[0x0][0x10], 0x1a ;  /* 0x0000040006067a11 */ /* 0x000fe200078fd2ff */
[----:B------:R-:W-:-:S03]  /*0720*/  IMAD.HI.U32 R3, R9, R3, R8 ;  /* 0x0000000309037227 */ /* 0x000fc600078e0008 */
[----:B------:R-:W-:-:S04]  /*0730*/  IADD3 R6, R6, -0x1, RZ ;  /* 0xffffffff06067810 */ /* 0x000fc80007ffe0ff */
[----:B------:R-:W-:Y:S02]  /*0740*/  IABS R2, R6 ;  /* 0x0000000600027213 */ /* 0x000fe40000000000 */
[----:B------:R-:W-:-:S03]  /*0750*/  LOP3.LUT R6, R6, c[0x0][0x10], RZ, 0x3c, !PT ;  /* 0x0000040006067a12 */ /* 0x000fc600078e3cff */
[----:B------:R-:W-:Y:S01]  /*0760*/  IMAD.HI.U32 R3, R3, R2, RZ ;  /* 0x0000000203037227 */ /* 0x000fe200078e00ff */
[----:B------:R-:W-:-:S03]  /*0770*/  ISETP.GE.AND P0, PT, R6, RZ, PT ;  /* 0x000000ff0600720c */ /* 0x000fc60003f06270 */
[----:B------:R-:W-:-:S05]  /*0780*/  IMAD R0, R3, R0, R2 ;  /* 0x0000000003007224 */ /* 0x000fca00078e0202 */
[----:B------:R-:W-:-:S13]  /*0790*/  ISETP.GT.U32.AND P1, PT, R5, R0, PT ;  /* 0x000000000500720c */ /* 0x000fda0003f24070 */
[----:B------:R-:W-:Y:S01]  /*07a0*/  @!P1 IMAD.IADD R0, R0, 0x1, -R5 ;  /* 0x0000000100009824 */ /* 0x000fe200078e0a05 */
[----:B------:R-:W-:Y:S02]  /*07b0*/  @!P1 IADD3 R3, R3, 0x1, RZ ;  /* 0x0000000103039810 */ /* 0x000fe40007ffe0ff */
[----:B------:R-:W-:Y:S02]  /*07c0*/  ISETP.NE.AND P1, PT, RZ, c[0x0][0x10], PT ;  /* 0x00000400ff007a0c */ /* 0x000fe40003f25270 */
[----:B------:R-:W-:Y:S02]  /*07d0*/  ISETP.GE.U32.AND P2, PT, R0, R5, PT ;  /* 0x000000050000720c */ /* 0x000fe40003f46070 */
[----:B------:R-:W-:-:S04]  /*07e0*/  IADD3 R5, R64, 0x3f, RZ ;  /* 0x0000003f40057810 */ /* 0x000fc80007ffe0ff */
[----:B------:R-:W-:-:S04]  /*07f0*/  SHF.R.S32.HI R0, RZ, 0x1f, R5 ;  /* 0x0000001fff007819 */ /* 0x000fc80000011405 */
[----:B------:R-:W-:-:S03]  /*0800*/  LEA.HI R0, R0, R5, RZ, 0x6 ;  /* 0x0000000500007211 */ /* 0x000fc600078f30ff */
[----:B------:R-:W-:Y:S02]  /*0810*/  @P2 IADD3 R3, R3, 0x1, RZ ;  /* 0x0000000103032810 */ /* 0x000fe40007ffe0ff */
[----:B------:R-:W-:-:S03]  /*0820*/  SHF.R.S32.HI R0, RZ, 0x6, R0 ;  /* 0x00000006ff007819 */ /* 0x000fc60000011400 */
[----:B------:R-:W-:Y:S01]  /*0830*/  @!P0 IMAD.MOV R3, RZ, RZ, -R3 ;  /* 0x000000ffff038224 */ /* 0x000fe200078e0a03 */
[----:B------:R-:W-:-:S05]  /*0840*/  @!P1 LOP3.LUT R3, RZ, c[0x0][0x10], RZ, 0x33, !PT ;  /* 0x00000400ff039a12 */ /* 0x000fca00078e33ff */
[----:B------:R-:W-:-:S04]  /*0850*/  IMAD R238, R3, UR8, RZ ;  /* 0x0000000803ee7c24 */ /* 0x000fc8000f8e02ff */
[----:B------:R-:W-:-:S05]  /*0860*/  IMAD.IADD R165, R3, 0x1, R238 ;  /* 0x0000000103a57824 */ /* 0x000fca00078e02ee */
[----:B------:R-:W-:-:S04]  /*0870*/  IMNMX R165, R0, R165, PT ;  /* 0x000000a500a57217 */ /* 0x000fc80003800200 */
[----:B------:R-:W-:-:S13]  /*0880*/  ISETP.GE.AND P0, PT, R238, R165, PT ;  /* 0x000000a5ee00720c */ /* 0x000fda0003f06270 */
[----:B------:R-:W-:Y:S05]  /*0890*/  @!P0 BRA `(.L_x_1599) ;  /* 0x00000a3000008947 */ /* 0x000fea0003800000 */
[----:B------:R-:W4:Y:S04]  /*08a0*/  LD.E.64 R2, [R20.64+0xb0] ;  /* 0x0000b00614027980 */ /* 0x000f28000c101b00 */
[----:B---3--:R-:W3:Y:S04]  /*08b0*/  LD.E R6, [R20.64+0x60] ;  /* 0x0000600614067980 */ /* 0x008ee8000c101900 */
[----:B--2---:R-:W2:Y:S04]  /*08c0*/  LD.E R8, [R20.64+0xcc] ;  /* 0x0000cc0614087980 */ /* 0x004ea8000c101900 */
[----:B------:R-:W2:Y:S04]  /*08d0*/  LD.E.64 R10, [R20.64+0x78] ;  /* 0x00007806140a7980 */ /* 0x000ea8000c101b00 */
[----:B------:R1:W5:Y:S04]  /*08e0*/  LD.E R0, [R20.64+0xc0] ;  /* 0x0000c00614007980 */ /* 0x000368000c101900 */
[----:B------:R1:W5:Y:S01]  /*08f0*/  LD.E.64 R4, [R20.64+0xa8] ;  /* 0x0000a80614047980 */ /* 0x000362000c101b00 */
[----:B------:R-:W-:Y:S01]  /*0900*/  SHF.R.S32.HI R12, RZ, 0x1f, R55 ;  /* 0x0000001fff0c7819 */ /* 0x000fe20000011437 */
[----:B------:R-:W-:Y:S03]  /*0910*/  BSSY B0, `(.L_x_1600) ;  /* 0x000001e000007945 */ /* 0x000fe60003800000 */
[----:B------:R-:W-:-:S04]  /*0920*/  LEA.HI R9, R12, R55, RZ, 0x4 ;  /* 0x000000370c097211 */ /* 0x000fc800078f20ff */
[----:B------:R-:W-:-:S05]  /*0930*/  LOP3.LUT R12, R9, 0xfffffff0, RZ, 0xc0, !PT ;  /* 0xfffffff0090c7812 */ /* 0x000fca00078ec0ff */
[----:B------:R-:W-:Y:S02]  /*0940*/  IMAD.IADD R55, R55, 0x1, -R12 ;  /* 0x0000000137377824 */ /* 0x000fe400078e0a0c */
[----:B----4-:R-:W-:-:S04]  /*0950*/  IMAD R2, R2, UR8, R245 ;  /* 0x0000000802027c24 */ /* 0x010fc8000f8e02f5 */
[----:B---3--:R-:W-:Y:S02]  /*0960*/  IMAD R2, R2, R6, R243 ;  /* 0x0000000602027224 */ /* 0x008fe400078e02f3 */
[----:B------:R-:W-:Y:S02]  /*0970*/  IMAD.SHL.U32 R6, R55, 0x4, RZ ;  /* 0x0000000437067824 */ /* 0x000fe400078e00ff */
[----:B------:R-:W-:Y:S01]  /*0980*/  IMAD R3, R3, R2, R169 ;  /* 0x0000000203037224 */ /* 0x000fe200078e02a9 */
[----:B------:R-:W-:Y:S01]  /*0990*/  SHF.R.S32.HI R2, RZ, 0x4, R9 ;  /* 0x00000004ff027819 */ /* 0x000fe20000011409 */
[----:B------:R-:W-:Y:S01]  /*09a0*/  IMAD.IADD R169, R244, 0x1, -R169 ;  /* 0x00000001f4a97824 */ /* 0x000fe200078e0aa9 */
[----:B------:R-:W-:Y:S01]  /*09b0*/  SHF.R.S32.HI R7, RZ, 0x1f, R6 ;  /* 0x0000001fff077819 */ /* 0x000fe20000011406 */
[----:B--2---:R-:W-:-:S03]  /*09c0*/  IMAD R8, R3, R8, RZ ;  /* 0x0000000803087224 */ /* 0x004fc600078e02ff */
[C---:B------:R-:W-:Y:S01]  /*09d0*/  ISETP.GE.AND P1, PT, R2.reuse, R169, PT ;  /* 0x000000a90200720c */ /* 0x040fe20003f26270 */
[----:B------:R-:W-:-:S05]  /*09e0*/  IMAD.WIDE R12, R2, 0x100, R6 ;  /* 0x00000100020c7825 */ /* 0x000fca00078e0206 */
[----:B------:R-:W-:-:S04]  /*09f0*/  IADD3 R9, P0, R8, R12, RZ ;  /* 0x0000000c08097210 */ /* 0x000fc80007f1e0ff */
[----:B------:R-:W-:Y:S02]  /*0a00*/  LEA.HI.X.SX32 R8, R8, R13, 0x1, P0 ;  /* 0x0000000d08087211 */ /* 0x000fe400000f0eff */
[C---:B------:R-:W-:Y:S02]  /*0a10*/  LEA R22, P0, R9.reuse, R10, 0x2 ;  /* 0x0000000a09167211 */ /* 0x040fe400078010ff */
[C---:B------:R-:W-:Y:S02]  /*0a20*/  IADD3 R13, R6.reuse, 0x40, RZ ;  /* 0x00000040060d7810 */ /* 0x040fe40007ffe0ff */
[----:B------:R-:W-:Y:S02]  /*0a30*/  LEA.HI.X R23, R9, R11, R8, 0x2, P0 ;  /* 0x0000000b09177211 */ /* 0x000fe400000f1408 */
[C---:B------:R-:W-:Y:S02]  /*0a40*/  IADD3 R11, R6.reuse, 0x80, RZ ;  /* 0x00000080060b7810 */ /* 0x040fe40007ffe0ff */
[----:B------:R-:W-:Y:S01]  /*0a50*/  IADD3 R9, R6, 0xc0, RZ ;  /* 0x000000c006097810 */ /* 0x000fe20007ffe0ff */
[----:B------:R-:W-:Y:S05]  /*0a60*/  @P1 BRA `(.L_x_1601) ;  /* 0x0000008000001947 */ /* 0x000fea0003800000 */
[-C--:B-1---5:R-:W-:Y:S02]  /*0a70*/  ISETP.GE.AND P3, PT, R6, R0.reuse, PT ;  /* 0x000000000600720c */ /* 0x0a2fe40003f66270 */
[----:B------:R-:W-:-:S02]  /*0a80*/  ISETP.GE.AND P2, PT, R13, R0, PT ;  /* 0x000000000d00720c */ /* 0x000fc40003f46270 */
[-C--:B------:R-:W-:Y:S02]  /*0a90*/  ISETP.GE.AND P1, PT, R11, R0.reuse, PT ;  /* 0x000000000b00720c */ /* 0x080fe40003f26270 */
[----:B------:R-:W-:-:S07]  /*0aa0*/  ISETP.GE.AND P0, PT, R9, R0, PT ;  /* 0x000000000900720c */ /* 0x000fce0003f06270 */
[----:B------:R1:W-:Y:S04]  /*0ab0*/  @!P3 ST.E.128 [R22.64], RZ ;  /* 0x000000ff1600b985 */ /* 0x0003e8000c101d06 */
[----:B------:R1:W-:Y:S04]  /*0ac0*/  @!P2 ST.E.128 [R22.64+0x100], RZ ;  /* 0x000100ff1600a985 */ /* 0x0003e8000c101d06 */
[----:B------:R1:W-:Y:S04]  /*0ad0*/  @!P1 ST.E.128 [R22.64+0x200], RZ ;  /* 0x000200ff16009985 */ /* 0x0003e8000c101d06 */
[----:B------:R1:W-:Y:S02]  /*0ae0*/  @!P0 ST.E.128 [R22.64+0x300], RZ ;  /* 0x000300ff16008985 */ /* 0x0003e4000c101d06 */
.L_x_1601:
[----:B-1----:R-:W-:Y:S05]  /*0af0*/  BSYNC B0 ;  /* 0x0000000000007941 */ /* 0x002fea0003800000 */
.L_x_1600:
[----:B------:R-:W-:Y:S01]  /*0b00*/  IADD3 R20, R2, 0x8, RZ ;  /* 0x0000000802147810 */ /* 0x000fe20007ffe0ff */
[----:B------:R-:W-:Y:S03]  /*0b10*/  BSSY B0, `(.L_x_1602) ;  /* 0x000000b000007945 */ /* 0x000fe60003800000 */
[----:B------:R-:W-:-:S13]  /*0b20*/  ISETP.GE.AND P0, PT, R20, R169, PT ;  /* 0x000000a91400720c */ /* 0x000fda0003f06270 */
[----:B------:R-:W-:Y:S05]  /*0b30*/  @P0 BRA `(.L_x_1603) ;  /* 0x0000008000000947 */ /* 0x000fea0003800000 */
[-C--:B-----5:R-:W-:Y:S02]  /*0b40*/  ISETP.GE.AND P3, PT, R6, R0.reuse, PT ;  /* 0x000000000600720c */ /* 0x0a0fe40003f66270 */
[-C--:B------:R-:W-:Y:S02]  /*0b50*/  ISETP.GE.AND P2, PT, R13, R0.reuse, PT ;  /* 0x000000000d00720c */ /* 0x080fe40003f46270 */
[-C--:B------:R-:W-:Y:S02]  /*0b60*/  ISETP.GE.AND P1, PT, R11, R0.reuse, PT ;  /* 0x000000000b00720c */ /* 0x080fe40003f26270 */
[----:B------:R-:W-:-:S07]  /*0b70*/  ISETP.GE.AND P0, PT, R9, R0, PT ;  /* 0x000000000900720c */ /* 0x000fce0003f06270 */
[----:B------:R1:W-:Y:S04]  /*0b80*/  @!P3 ST.E.128 [R22.64+0x2000], RZ ;  /* 0x002000ff1600b985 */ /* 0x0003e8000c101d06 */
[----:B------:R1:W-:Y:S04]  /*0b90*/  @!P2 ST.E.128 [R22.64+0x2100], RZ ;  /* 0x002100ff1600a985 */ /* 0x0003e8000c101d06 */
[----:B------:R1:W-:Y:S04]  /*0ba0*/  @!P1 ST.E.128 [R22.64+0x2200], RZ ;  /* 0x002200ff16009985 */ /* 0x0003e8000c101d06 */
[----:B------:R1:W-:Y:S02]  /*0bb0*/  @!P0 ST.E.128 [R22.64+0x2300], RZ ;  /* 0x002300ff16008985 */ /* 0x0003e4000c101d06 */
.L_x_1603:
[----:B------:R-:W-:Y:S05]  /*0bc0*/  BSYNC B0 ;  /* 0x0000000000007941 */ /* 0x000fea0003800000 */
.L_x_1602:
        /* <DEDUP_REMOVED lines=12> */
.L_x_1605:
[----:B------:R-:W-:Y:S05]  /*0c90*/  BSYNC B0 ;  /* 0x0000000000007941 */ /* 0x000fea0003800000 */
.L_x_1604:
        /* <DEDUP_REMOVED lines=12> */
.L_x_1607:
[----:B------:R-:W-:Y:S05]  /*0d60*/  BSYNC B0 ;  /* 0x0000000000007941 */ /* 0x000fea0003800000 */
.L_x_1606:
        /* <DEDUP_REMOVED lines=12> */
.L_x_1609:
[----:B------:R-:W-:Y:S05]  /*0e30*/  BSYNC B0 ;  /* 0x0000000000007941 */ /* 0x000fea0003800000 */
.L_x_1608:
        /* <DEDUP_REMOVED lines=12> */
.L_x_1611:
[----:B------:R-:W-:Y:S05]  /*0f00*/  BSYNC B0 ;  /* 0x0000000000007941 */ /* 0x000fea0003800000 */
.L_x_1610:
        /* <DEDUP_REMOVED lines=12> */
.L_x_1613:
[----:B------:R-:W-:Y:S05]  /*0fd0*/  BSYNC B0 ;  /* 0x0000000000007941 */ /* 0x000fea0003800000 */
.L_x_1612:
        /* <DEDUP_REMOVED lines=12> */
.L_x_1615:
[----:B------:R-:W-:Y:S05]  /*10a0*/  BSYNC B0 ;  /* 0x0000000000007941 */ /* 0x000fea0003800000 */
.L_x_1614:
[----:B------:R-:W-:Y:S01]  /*10b0*/  ISETP.NE.AND P6, PT, R55, RZ, PT ;  /* 0x000000ff3700720c */ /* 0x000fe20003fc5270 */
[----:B------:R-:W-:Y:S01]  /*10c0*/  IMAD.MOV.U32 R243, RZ, RZ, 0x0 ;  /* 0x00000000fff37424 */ /* 0x000fe200078e00ff */
[----:B------:R-:W-:-:S02]  /*10d0*/  SHF.R.S32.HI R7, RZ, 0x1f, R3 ;  /* 0x0000001fff077819 */ /* 0x000fc40000011403 */
[-C--:B------:R-:W-:Y:S02]  /*10e0*/  ISETP.GE.OR P0, PT, R2, R169.reuse, P6 ;  /* 0x000000a90200720c */ /* 0x080fe40003706670 */
[----:B------:R-:W-:Y:S02]  /*10f0*/  IADD3 R3, P1, R3, R2, RZ ;  /* 0x0000000203037210 */ /* 0x000fe40007f3e0ff */
[----:B------:R-:W-:Y:S02]  /*1100*/  ISETP.GE.OR P5, PT, R20, R169, P6 ;  /* 0x000000a91400720c */ /* 0x000fe400037a6670 */
[----:B------:R-:W-:Y:S02]  /*1110*/  LEA.HI.X.SX32 R7, R2, R7, 0x1, P1 ;  /* 0x0000000702077211 */ /* 0x000fe400008f0eff */
[----:B-----5:R-:W-:Y:S02]  /*1120*/  LEA R2, P1, R3, R4, 0x2 ;  /* 0x0000000403027211 */ /* 0x020fe400078210ff */
[----:B------:R-:W-:-:S02]  /*1130*/  ISETP.GE.OR P4, PT, R18, R169, P6 ;  /* 0x000000a91200720c */ /* 0x000fc40003786670 */
[----:B------:R-:W-:Y:S01]  /*1140*/  LEA.HI.X R3, R3, R5, R7, 0x2, P1 ;  /* 0x0000000503037211 */ /* 0x000fe200008f1407 */
[----:B------:R-:W-:Y:S01]  /*1150*/  @!P0 IMAD.MOV.U32 R15, RZ, RZ, -0x800000 ;  /* 0xff800000ff0f8424 */ /* 0x000fe200078e00ff */
[-C--:B------:R-:W-:Y:S02]  /*1160*/  ISETP.GE.OR P3, PT, R16, R169.reuse, P6 ;  /* 0x000000a91000720c */ /* 0x080fe40003766670 */
[-C--:B------:R-:W-:Y:S01]  /*1170*/  ISETP.GE.OR P2, PT, R14, R169.reuse, P6 ;  /* 0x000000a90e00720c */ /* 0x080fe20003746670 */
[----:B------:R-:W-:Y:S01]  /*1180*/  @!P5 IMAD.MOV.U32 R17, RZ, RZ, -0x800000 ;  /* 0xff800000ff11d424 */ /* 0x000fe200078e00ff */
[----:B------:R1:W-:Y:S01]  /*1190*/  @!P0 ST.E [R2.64], R15 ;  /* 0x0000000f02008985 */ /* 0x0003e2000c101906 */
[-C--:B------:R-:W-:Y:S02]  /*11a0*/  ISETP.GE.OR P1, PT, R12, R169.reuse, P6 ;  /* 0x000000a90c00720c */ /* 0x080fe40003726670 */
[-C--:B------:R-:W-:Y:S01]  /*11b0*/  ISETP.GE.OR P0, PT, R10, R169.reuse, P6 ;  /* 0x000000a90a00720c */ /* 0x080fe20003706670 */
[----:B------:R1:W-:Y:S01]  /*11c0*/  @!P5 ST.E [R2.64+0x20], R17 ;  /* 0x000020110200d985 */ /* 0x0003e2000c101906 */
[----:B------:R-:W-:Y:S01]  /*11d0*/  ISETP.GE.OR P6, PT, R8, R169, P6 ;  /* 0x000000a90800720c */ /* 0x000fe200037c6670 */
[----:B------:R-:W-:-:S03]  /*11e0*/  @!P4 IMAD.MOV.U32 R13, RZ, RZ, -0x800000 ;  /* 0xff800000ff0dc424 */ /* 0x000fc600078e00ff */
[----:B------:R-:W-:Y:S02]  /*11f0*/  @!P3 IMAD.MOV.U32 R11, RZ, RZ, -0x800000 ;  /* 0xff800000ff0bb424 */ /* 0x000fe400078e00ff */
[----:B------:R-:W-:Y:S01]  /*1200*/  @!P2 IMAD.MOV.U32 R9, RZ, RZ, -0x800000 ;  /* 0xff800000ff09a424 */ /* 0x000fe200078e00ff */
[----:B------:R1:W-:Y:S02]  /*1210*/  @!P4 ST.E [R2.64+0x40], R13 ;  /* 0x0000400d0200c985 */ /* 0x0003e4000c101906 */
[----:B------:R-:W-:Y:S02]  /*1220*/  @!P1 IMAD.MOV.U32 R7, RZ, RZ, -0x800000 ;  /* 0xff800000ff079424 */ /* 0x000fe400078e00ff */
[----:B------:R-:W-:Y:S01]  /*1230*/  @!P0 IMAD.MOV.U32 R5, RZ, RZ, -0x800000 ;  /* 0xff800000ff058424 */ /* 0x000fe200078e00ff */
[----:B------:R1:W-:Y:S04]  /*1240*/  @!P3 ST.E [R2.64+0x60], R11 ;  /* 0x0000600b0200b985 */ /* 0x0003e8000c101906 */
[----:B------:R1:W-:Y:S04]  /*1250*/  @!P2 ST.E [R2.64+0x80], R9 ;  /* 0x000080090200a985 */ /* 0x0003e8000c101906 */
[----:B------:R1:W-:Y:S04]  /*1260*/  @!P1 ST.E [R2.64+0xa0], R7 ;  /* 0x0000a00702009985 */ /* 0x0003e8000c101906 */
[----:B------:R1:W-:Y:S01]  /*1270*/  @!P0 ST.E [R2.64+0xc0], R5 ;  /* 0x0000c00502008985 */ /* 0x0003e2000c101906 */
[----:B------:R-:W-:Y:S05]  /*1280*/  @P6 RET.REL.NODEC R242 `(_ZN5flash24flash_fwd_splitkv_kernelI23Flash_fwd_kernel_traitsILi256ELi64ELi64ELi4ELb0ELb0EN7cutlass6half_tE19Flash_kernel_traitsILi256ELi64ELi64ELi4ES3_EELb0ELb0ELb0ELb0ELb0ELb0ELb1ELb1EEEvNS_16Flash_fwd_paramsE) ;  /* 0xffffed70f2006950 */ /* 0x000fea0003c3ffff */
[----:B-1----:R-:W-:Y:S02]  /*1290*/  MOV R5, 0xff800000 ;  /* 0xff80000000057802 */ /* 0x002fe40000000f00 */
[----:B------:R-:W-:-:S03]  /*12a0*/  MOV R243, 0x0 ;  /* 0x0000000000f37802 */ /* 0x000fc60000000f00 */
[----:B------:R1:W-:Y:S01]  /*12b0*/  ST.E [R2.64+0xe0], R5 ;  /* 0x0000e00502007985 */ /* 0x0003e2000c101906 */
[----:B------:R-:W-:Y:S05]  /*12c0*/  RET.REL.NODEC R242 `(_ZN5flash24flash_fwd_splitkv_kernelI23Flash_fwd_kernel_traitsILi256ELi64ELi64ELi4ELb0ELb0EN7cutlass6half_tE19Flash_kernel_traitsILi256ELi64ELi64ELi4ES3_EELb0ELb0ELb0ELb0ELb0ELb0ELb1ELb1EEEvNS_16Flash_fwd_paramsE) ;  /* 0xffffed30f2007950 */ /* 0x000fea0003c3ffff */
.L_x_1599:
[----:B------:R-:W4:Y:S04]  /*12d0*/  LD.E.64 R6, [R20.64+0x160] ;  /* 0x0001600614067980 */ /* 0x000f28000c101b00 */
[----:B---3--:R-:W3:Y:S01]  /*12e0*/  LD.E.64 R14, [R20.64+0x158] ;  /* 0x00015806140e7980 */ /* 0x008ee2000c101b00 */
[----:B----4-:R-:W-:-:S04]  /*12f0*/  ISETP.NE.U32.AND P1, PT, R6, RZ, PT ;  /* 0x000000ff0600720c */ /* 0x010fc80003f25070 */
[----:B------:R-:W-:-:S13]  /*1300*/  ISETP.NE.AND.EX P1, PT, R7, RZ, PT, P1 ;  /* 0x000000ff0700720c */ /* 0x000fda0003f25310 */
[----:B------:R-:W4:Y:S01]  /*1310*/  @P1 LD.E.64 R8, [R20.64+0x168] ;  /* 0x0001680614081980 */ /* 0x000f22000c101b00 */
[----:B---3--:R-:W-:Y:S01]  /*1320*/  ISETP.NE.U32.AND P0, PT, R14, RZ, PT ;  /* 0x000000ff0e00720c */ /* 0x008fe20003f05070 */
[----:B------:R-:W-:-:S03]  /*1330*/  IMAD.MOV.U32 R11, RZ, RZ, R245 ;  /* 0x000000ffff0b7224 */ /* 0x000fc600078e00f5 */
[----:B------:R-:W-:Y:S02]  /*1340*/  ISETP.NE.AND.EX P0, PT, R15, RZ, PT, P0 ;  /* 0x000000ff0f00720c */ /* 0x000fe40003f05300 */
[----:B------:R-:W-:Y:S01]  /*1350*/  @P1 SHF.R.S32.HI R5, RZ, 0x1f, R245 ;  /* 0x0000001fff051819 */ /* 0x000fe200000114f5 */
[----:B------:R-:W-:-:S10]  /*1360*/  CS2R R246, SRZ ;  /* 0x0000000000f67805 */ /* 0x000fd4000001ff00 */
[----:B------:R-:W-:-:S05]  /*1370*/  @P0 IMAD.WIDE R14, R245, 0x4, R14 ;  /* 0x00000004f50e0825 */ /* 0x000fca00078e020e */
[----:B------:R3:W5:Y:S01]  /*1380*/  @P0 LD.E R11, [R14.64] ;  /* 0x000000060e0b0980 */ /* 0x000762000c101900 */
[----:B------:R-:W-:Y:S01]  /*1390*/  BSSY B0, `(.L_x_1616) ;  /* 0x00000ae000007945 */ /* 0x000fe20003800000 */
[-C--:B----4-:R-:W-:Y:S02]  /*13a0*/  @P1 IMAD R0, R9, R245.reuse, RZ ;  /* 0x000000f509001224 */ /* 0x090fe400078e02ff */
        /* <DEDUP_REMOVED lines=8> */
[----:B---3--:R-:W3:Y:S04]  /*1430*/  LD.E R8, [R20.64+0x170] ;  /* 0x0001700614087980 */ /* 0x008ee8000c101900 */
[----:B------:R-:W4:Y:S01]  /*1440*/  LD.E R6, [R20.64+0x68] ;  /* 0x0000680614067980 */ /* 0x000f22000c101900 */
[----:B------:R-:W-:-:S03]  /*1450*/  LEA R5, R165, 0xffffffc0, 0x6 ;  /* 0xffffffc0a5057811 */ /* 0x000fc600078e30ff */
[----:B--2---:R-:W2:Y:S01]  /*1460*/  LD.E.64 R16, [R20.64+0x20] ;  /* 0x0000200614107980 */ /* 0x004ea2000c101b00 */
[----:B------:R-:W-:-:S03]  /*1470*/  IABS R2, R5 ;  /* 0x0000000500027213 */ /* 0x000fc60000000000 */
[----:B------:R-:W2:Y:S04]  /*1480*/  LD.E.64 R60, [R20.64+0x38] ;  /* 0x00003806143c7980 */ /* 0x000ea8000c101b00 */
[----:B------:R-:W2:Y:S04]  /*1490*/  LD.E.64 R22, [R20.64+0x50] ;  /* 0x0000500614167980 */ /* 0x000ea8000c101b00 */
[----:B------:R1:W5:Y:S04]  /*14a0*/  LD.E.64 R26, [R20.64+0x58] ;  /* 0x00005806141a7980 */ /* 0x000368000c101b00 */
[----:B------:R1:W5:Y:S01]  /*14b0*/  LD.E.64 R62, [R20.64+0x40] ;  /* 0x00004006143e7980 */ /* 0x000362000c101b00 */
[----:B---3--:R-:W-:-:S04]  /*14c0*/  IABS R3, R8 ;  /* 0x0000000800037213 */ /* 0x008fc80000000000 */
[----:B------:R-:W3:Y:S08]  /*14d0*/  I2F.RP R9, R3 ;  /* 0x0000000300097306 */ /* 0x000ef00000209400 */
[----:B---3--:R-:W3:Y:S02]  /*14e0*/  MUFU.RCP R10, R9 ;  /* 0x00000009000a7308 */ /* 0x008ee40000001000 */
[----:B---3--:R-:W-:-:S06]  /*14f0*/  IADD3 R10, R10, 0xffffffe, RZ ;  /* 0x0ffffffe0a0a7810 */ /* 0x008fcc0007ffe0ff */
[----:B-----5:R-:W3:Y:S02]  /*1500*/  F2I.FTZ.U32.TRUNC.NTZ R11, R10 ;  /* 0x0000000a000b7305 */ /* 0x020ee4000021f000 */
[----:B---3--:R-:W-:Y:S02]  /*1510*/  IMAD.MOV R0, RZ, RZ, -R11 ;  /* 0x000000ffff007224 */ /* 0x008fe400078e0a0b */
[----:B------:R-:W-:Y:S02]  /*1520*/  IMAD.MOV.U32 R10, RZ, RZ, RZ ;  /* 0x000000ffff0a7224 */ /* 0x000fe400078e00ff */
[----:B------:R-:W-:Y:S01]  /*1530*/  IMAD R7, R0, R3, RZ ;  /* 0x0000000300077224 */ /* 0x000fe200078e02ff */
[----:B------:R-:W-:-:S03]  /*1540*/  IABS R0, R8 ;  /* 0x0000000800007213 */ /* 0x000fc60000000000 */
[----:B------:R-:W-:Y:S01]  /*1550*/  IMAD.HI.U32 R7, R11, R7, R10 ;  /* 0x000000070b077227 */ /* 0x000fe200078e000a */
[----:B------:R-:W-:Y:S01]  /*1560*/  IADD3 R0, RZ, -R0, RZ ;  /* 0x80000000ff007210 */ /* 0x000fe20007ffe0ff */
[----:B------:R-:W3:Y:S04]  /*1570*/  LD.E.64 R10, [R20.64+0x28] ;  /* 0x00002806140a7980 */ /* 0x000ee8000c101b00 */
[----:B------:R-:W-:-:S04]  /*1580*/  IMAD.HI.U32 R9, R7, R2, RZ ;  /* 0x0000000207097227 */ /* 0x000fc800078e00ff */
[----:B------:R-:W-:-:S05]  /*1590*/  IMAD R0, R9, R0, R2 ;  /* 0x0000000009007224 */ /* 0x000fca00078e0202 */
[----:B------:R-:W-:-:S13]  /*15a0*/  ISETP.GT.U32.AND P1, PT, R3, R0, PT ;  /* 0x000000000300720c */ /* 0x000fda0003f24070 */
[----:B------:R-:W-:-:S05]  /*15b0*/  @!P1 IMAD.IADD R0, R0, 0x1, -R3 ;  /* 0x0000000100009824 */ /* 0x000fca00078e0a03 */
[----:B------:R-:W-:Y:S02]  /*15c0*/  ISETP.GE.U32.AND P2, PT, R0, R3, PT ;  /* 0x000000030000720c */ /* 0x000fe40003f46070 */
[----:B------:R-:W-:Y:S02]  /*15d0*/  LOP3.LUT R0, R5, R8, RZ, 0x3c, !PT ;  /* 0x0000000805007212 */ /* 0x000fe400078e3cff */
[----:B------:R-:W-:Y:S02]  /*15e0*/  @!P1 IADD3 R9, R9, 0x1, RZ ;  /* 0x0000000109099810 */ /* 0x000fe40007ffe0ff */
[----:B------:R-:W-:Y:S02]  /*15f0*/  ISETP.GE.AND P0, PT, R0, RZ, PT ;  /* 0x000000ff0000720c */ /* 0x000fe40003f06270 */
[----:B------:R-:W-:-:S05]  /*1600*/  ISETP.NE.AND P1, PT, R8, RZ, PT ;  /* 0x000000ff0800720c */ /* 0x000fca0003f25270 */
[----:B------:R-:W-:-:S06]  /*1610*/  @P2 IADD3 R9, R9, 0x1, RZ ;  /* 0x0000000109092810 */ /* 0x000fcc0007ffe0ff */
[----:B------:R-:W-:Y:S02]  /*1620*/  @!P0 IMAD.MOV R9, RZ, RZ, -R9 ;  /* 0x000000ffff098224 */ /* 0x000fe400078e0a09 */
[----:B------:R-:W-:-:S05]  /*1630*/  @!P1 LOP3.LUT R9, RZ, R8, RZ, 0x33, !PT ;  /* 0x00000008ff099212 */ /* 0x000fca00078e33ff */
[----:B------:R-:W-:-:S06]  /*1640*/  IMAD.WIDE R2, R9, 0x4, R246 ;  /* 0x0000000409027825 */ /* 0x000fcc00078e02f6 */
[----:B------:R1:W3:Y:S01]  /*1650*/  LD.E R2, [R2.64] ;  /* 0x0000000602027980 */ /* 0x0002e2000c101900 */
[----:B----4-:R-:W-:-:S04]  /*1660*/  IABS R7, R6 ;  /* 0x0000000600077213 */ /* 0x010fc80000000000 */
[----:B------:R-:W4:Y:S08]  /*1670*/  I2F.RP R14, R7 ;  /* 0x00000007000e7306 */ /* 0x000f300000209400 */
[----:B----4-:R-:W4:Y:S02]  /*1680*/  MUFU.RCP R12, R14 ;  /* 0x0000000e000c7308 */ /* 0x010f240000001000 */
[----:B----4-:R-:W-:-:S06]  /*1690*/  IADD3 R12, R12, 0xffffffe, RZ ;  /* 0x0ffffffe0c0c7810 */ /* 0x010fcc0007ffe0ff */
[----:B------:R-:W4:Y:S01]  /*16a0*/  F2I.FTZ.U32.TRUNC.NTZ R25, R12 ;  /* 0x0000000c00197305 */ /* 0x000f22000021f000 */
[----:B------:R-:W-:Y:S01]  /*16b0*/  IMAD.MOV.U32 R24, RZ, RZ, RZ ;  /* 0x000000ffff187224 */ /* 0x000fe200078e00ff */
[----:B-1----:R-:W-:Y:S02]  /*16c0*/  IABS R3, R6 ;  /* 0x0000000600037213 */ /* 0x002fe40000000000 */
[----:B----4-:R-:W-:-:S05]  /*16d0*/  IADD3 R0, RZ, -R25, RZ ;  /* 0x80000019ff007210 */ /* 0x010fca0007ffe0ff */
[----:B------:R-:W-:Y:S01]  /*16e0*/  IMAD R13, R0, R7, RZ ;  /* 0x00000007000d7224 */ /* 0x000fe200078e02ff */
[----:B------:R-:W-:-:S03]  /*16f0*/  IABS R0, R243 ;  /* 0x000000f300007213 */ /* 0x000fc60000000000 */
[----:B------:R-:W-:-:S04]  /*1700*/  IMAD.HI.U32 R13, R25, R13, R24 ;  /* 0x0000000d190d7227 */ /* 0x000fc800078e0018 */
[----:B------:R-:W-:Y:S02]  /*1710*/  IMAD.MOV R3, RZ, RZ, -R3 ;  /* 0x000000ffff037224 */ /* 0x000fe400078e0a03 */
[----:B------:R-:W-:-:S04]  /*1720*/  IMAD.HI.U32 R14, R13, R0, RZ ;  /* 0x000000000d0e7227 */ /* 0x000fc800078e00ff */
[----:B------:R-:W-:-:S05]  /*1730*/  IMAD R0, R14, R3, R0 ;  /* 0x000000030e007224 */ /* 0x000fca00078e0200 */
[----:B------:R-:W-:Y:S01]  /*1740*/  ISETP.GT.U32.AND P1, PT, R7, R0, PT ;  /* 0x000000000700720c */ /* 0x000fe20003f24070 */
[----:B------:R-:W-:-:S12]  /*1750*/  IMAD.MOV R9, RZ, RZ, -R9 ;  /* 0x000000ffff097224 */ /* 0x000fd800078e0a09 */
[----:B------:R-:W-:-:S04]  /*1760*/  @!P1 IADD3 R0, R0, -R7, RZ ;  /* 0x8000000700009210 */ /* 0x000fc80007ffe0ff */
[----:B------:R-:W-:Y:S02]  /*1770*/  ISETP.GE.U32.AND P2, PT, R0, R7, PT ;  /* 0x000000070000720c */ /* 0x000fe40003f46070 */
[----:B------:R-:W-:Y:S02]  /*1780*/  LOP3.LUT R7, R243, R6, RZ, 0x3c, !PT ;  /* 0x00000006f3077212 */ /* 0x000fe400078e3cff */
[----:B------:R-:W-:Y:S02]  /*1790*/  @!P1 IADD3 R14, R14, 0x1, RZ ;  /* 0x000000010e0e9810 */ /* 0x000fe40007ffe0ff */
[----:B------:R-:W-:Y:S01]  /*17a0*/  ISETP.GE.AND P0, PT, R7, RZ, PT ;  /* 0x000000ff0700720c */ /* 0x000fe20003f06270 */
[----:B------:R-:W-:Y:S01]  /*17b0*/  IMAD R7, R8, R9, R5 ;  /* 0x0000000908077224 */ /* 0x000fe200078e0205 */
[----:B------:R-:W-:-:S03]  /*17c0*/  ISETP.NE.AND P1, PT, R6, RZ, PT ;  /* 0x000000ff0600720c */ /* 0x000fc60003f25270 */
[----:B--2---:R-:W-:Y:S02]  /*17d0*/  IMAD R8, R61, R7, RZ ;  /* 0x000000073d087224 */ /* 0x004fe400078e02ff */
[----:B------:R-:W-:-:S06]  /*17e0*/  @P2 IADD3 R14, R14, 0x1, RZ ;  /* 0x000000010e0e2810 */ /* 0x000fcc0007ffe0ff */
[----:B------:R-:W-:Y:S02]  /*17f0*/  @!P0 IADD3 R14, -R14, RZ, RZ ;  /* 0x000000ff0e0e8210 */ /* 0x000fe40007ffe1ff */
[----:B------:R-:W-:-:S05]  /*1800*/  @!P1 LOP3.LUT R14, RZ, R6, RZ, 0x33, !PT ;  /* 0x00000006ff0e9212 */ /* 0x000fca00078e33ff */
[----:B------:R-:W-:Y:S01]  /*1810*/  IMAD R6, R23, R14, RZ ;  /* 0x0000000e17067224 */ /* 0x000fe200078e02ff */
[----:B---3--:R-:W-:Y:S01]  /*1820*/  SHF.R.S32.HI R0, RZ, 0x1f, R2 ;  /* 0x0000001fff007819 */ /* 0x008fe20000011402 */
[-C--:B------:R-:W-:Y:S02]  /*1830*/  IMAD R3, R17, R2.reuse, RZ ;  /* 0x0000000211037224 */ /* 0x080fe400078e02ff */
[----:B------:R-:W-:Y:S01]  /*1840*/  IMAD.WIDE.U32 R12, R16, R2, RZ ;  /* 0x00000002100c7225 */ /* 0x000fe200078e00ff */
[----:B------:R-:W-:-:S03]  /*1850*/  SHF.R.S32.HI R17, RZ, 0x1f, R7 ;  /* 0x0000001fff117819 */ /* 0x000fc60000011407 */
[----:B------:R-:W-:-:S04]  /*1860*/  IMAD R3, R16, R0, R3 ;  /* 0x0000000010037224 */ /* 0x000fc800078e0203 */
[----:B------:R-:W-:Y:S02]  /*1870*/  IMAD.IADD R13, R13, 0x1, R3 ;  /* 0x000000010d0d7824 */ /* 0x000fe400078e0203 */
[----:B------:R-:W-:Y:S02]  /*1880*/  IMAD R8, R60, R17, R8 ;  /* 0x000000113c087224 */ /* 0x000fe400078e0208 */
[----:B------:R-:W-:-:S04]  /*1890*/  IMAD.WIDE.U32 R12, R7, R60, R12 ;  /* 0x0000003c070c7225 */ /* 0x000fc800078e000c */
[-C--:B------:R-:W-:Y:S02]  /*18a0*/  IMAD R3, R11, R2.reuse, RZ ;  /* 0x000000020b037224 */ /* 0x080fe400078e02ff */
[----:B------:R-:W-:Y:S02]  /*18b0*/  IMAD.IADD R11, R13, 0x1, R8 ;  /* 0x000000010d0b7824 */ /* 0x000fe400078e0208 */
[----:B------:R-:W-:Y:S01]  /*18c0*/  IMAD.WIDE.U32 R8, R10, R2, RZ ;  /* 0x000000020a087225 */ /* 0x000fe200078e00ff */
[----:B------:R-:W-:-:S03]  /*18d0*/  SHF.R.S32.HI R13, RZ, 0x1f, R14 ;  /* 0x0000001fff0d7819 */ /* 0x000fc6000001140e */
[----:B------:R-:W-:Y:S01]  /*18e0*/  IMAD R3, R10, R0, R3 ;  /* 0x000000000a037224 */ /* 0x000fe200078e0203 */
[----:B------:R-:W-:Y:S01]  /*18f0*/  MOV R10, R12 ;  /* 0x0000000c000a7202 */ /* 0x000fe20000000f00 */
[----:B------:R-:W-:-:S04]  /*1900*/  IMAD R6, R22, R13, R6 ;  /* 0x0000000d16067224 */ /* 0x000fc800078e0206 */
[----:B------:R-:W-:Y:S01]  /*1910*/  IMAD.WIDE.U32 R10, R14, R22, R10 ;  /* 0x000000160e0a7225 */ /* 0x000fe200078e000a */
[----:B------:R-:W-:-:S03]  /*1920*/  IADD3 R9, R9, R3, RZ ;  /* 0x0000000309097210 */ /* 0x000fc60007ffe0ff */
[----:B------:R-:W-:Y:S01]  /*1930*/  IMAD.MOV.U32 R2, RZ, RZ, R8 ;  /* 0x000000ffff027224 */ /* 0x000fe200078e0008 */
[----:B------:R-:W-:Y:S01]  /*1940*/  MOV R0, R10 ;  /* 0x0000000a00007202 */ /* 0x000fe20000000f00 */
[----:B------:R-:W-:Y:S01]  /*1950*/  IMAD.IADD R3, R11, 0x1, R6 ;  /* 0x000000010b037824 */ /* 0x000fe200078e0206 */
[----:B------:R-:W-:Y:S05]  /*1960*/  BRA `(.L_x_1618) ;  /* 0x0000050000007947 */ /* 0x000fea0003800000 */
.L_x_1617:
[----:B---3--:R-:W3:Y:S01]  /*1970*/  LD.E R6, [R20.64+0x68] ;  /* 0x0000680614067980 */ /* 0x008ee2000c101900 */
        /* <DEDUP_REMOVED lines=8> */
[----:B-----5:R-:W-:-:S02]  /*1a00*/  @!P3 SHF.R.S32.HI R8, RZ, 0x1f, R11 ;  /* 0x0000001fff08b819 */ /* 0x020fc4000001140b */
        /* <DEDUP_REMOVED lines=12> */
[----:B------:R-:W-:-:S05]  /*1ad0*/  IMAD R0, R2, R9, R0 ;  /* 0x0000000902007224 */ /* 0x000fca00078e0200 */
[----:B------:R-:W-:Y:S01]  /*1ae0*/  ISETP.GT.U32.AND P0, PT, R3, R0, PT ;  /* 0x000000000300720c */ /* 0x000fe20003f04070 */
[-C--:B----4-:R-:W-:Y:S01]  /*1af0*/  @!P3 IMAD R5, R61, R12.reuse, RZ ;  /* 0x0000000c3d05b224 */ /* 0x090fe200078e02ff */
[----:B------:R-:W-:Y:S01]  /*1b00*/  @!P3 SHF.R.S32.HI R7, RZ, 0x1f, R12 ;  /* 0x0000001fff07b819 */ /* 0x000fe2000001140c */
[----:B------:R-:W-:-:S04]  /*1b10*/  @!P3 IMAD.WIDE.U32 R16, R60, R12, RZ ;  /* 0x0000000c3c10b225 */ /* 0x000fc800078e00ff */
[----:B------:R-:W-:-:S06]  /*1b20*/  @!P3 IMAD R5, R7, R60, R5 ;  /* 0x0000003c0705b224 */ /* 0x000fcc00078e0205 */
[----:B------:R-:W-:Y:S01]  /*1b30*/  @!P0 IMAD.IADD R0, R0, 0x1, -R3 ;  /* 0x0000000100008824 */ /* 0x000fe200078e0a03 */
[----:B------:R-:W-:Y:S01]  /*1b40*/  @!P3 IADD3 R17, R17, R5, RZ ;  /* 0x000000051111b210 */ /* 0x000fe20007ffe0ff */
[----:B------:R-:W-:-:S03]  /*1b50*/  @P3 IMAD.IADD R7, R12, 0x1, R13 ;  /* 0x000000010c073824 */ /* 0x000fc600078e020d */
[----:B------:R-:W-:Y:S01]  /*1b60*/  ISETP.GE.U32.AND P2, PT, R0, R3, PT ;  /* 0x000000030000720c */ /* 0x000fe20003f46070 */
[----:B--2---:R-:W-:Y:S01]  /*1b70*/  @!P3 IMAD R5, R15, R11, RZ ;  /* 0x0000000b0f05b224 */ /* 0x004fe200078e02ff */
[----:B------:R-:W-:Y:S01]  /*1b80*/  LOP3.LUT R0, R243, R6, RZ, 0x3c, !PT ;  /* 0x00000006f3007212 */ /* 0x000fe200078e3cff */
[----:B------:R-:W-:Y:S01]  /*1b90*/  @P3 IMAD.WIDE.U32 R28, R60, R7, RZ ;  /* 0x000000073c1c3225 */ /* 0x000fe200078e00ff */
[----:B------:R-:W-:Y:S02]  /*1ba0*/  @!P0 IADD3 R2, R2, 0x1, RZ ;  /* 0x0000000102028810 */ /* 0x000fe40007ffe0ff */
[----:B------:R-:W-:Y:S01]  /*1bb0*/  ISETP.GE.AND P1, PT, R0, RZ, PT ;  /* 0x000000ff0000720c */ /* 0x000fe20003f26270 */
[----:B------:R-:W-:Y:S01]  /*1bc0*/  @!P3 IMAD R5, R14, R8, R5 ;  /* 0x000000080e05b224 */ /* 0x000fe200078e0205 */
[----:B------:R-:W-:Y:S01]  /*1bd0*/  ISETP.NE.AND P0, PT, R6, RZ, PT ;  /* 0x000000ff0600720c */ /* 0x000fe20003f05270 */
[----:B------:R-:W-:Y:S02]  /*1be0*/  @P3 IMAD R9, R61, R7, RZ ;  /* 0x000000073d093224 */ /* 0x000fe400078e02ff */
[----:B------:R-:W-:Y:S01]  /*1bf0*/  @!P3 IMAD.WIDE.U32 R14, R14, R11, R16 ;  /* 0x0000000b0e0eb225 */ /* 0x000fe200078e0010 */
[----:B------:R-:W-:-:S02]  /*1c00*/  @!P3 SHF.R.S32.HI R3, RZ, 0x1f, R12 ;  /* 0x0000001fff03b819 */ /* 0x000fc4000001140c */
[----:B------:R-:W-:Y:S01]  /*1c10*/  @P3 MOV R10, R28 ;  /* 0x0000001c000a3202 */ /* 0x000fe20000000f00 */
[----:B------:R-:W-:Y:S01]  /*1c20*/  @!P3 IMAD R7, R63, R12, RZ ;  /* 0x0000000c3f07b224 */ /* 0x000fe200078e02ff */
[----:B------:R-:W-:Y:S01]  /*1c30*/  @P2 IADD3 R2, R2, 0x1, RZ ;  /* 0x0000000102022810 */ /* 0x000fe20007ffe0ff */
[----:B------:R-:W-:Y:S01]  /*1c40*/  @P3 IMAD.IADD R9, R29, 0x1, R9 ;  /* 0x000000011d093824 */ /* 0x000fe200078e0209 */
[----:B------:R-:W-:Y:S01]  /*1c50*/  @!P3 IADD3 R9, R15, R5, RZ ;  /* 0x000000050f09b210 */ /* 0x000fe20007ffe0ff */
[----:B------:R-:W-:Y:S01]  /*1c60*/  @!P3 IMAD.MOV.U32 R10, RZ, RZ, R14 ;  /* 0x000000ffff0ab224 */ /* 0x000fe200078e000e */
[----:B------:R-:W-:Y:S01]  /*1c70*/  LEA R5, R165, 0xffffffc0, 0x6 ;  /* 0xffffffc0a5057811 */ /* 0x000fe200078e30ff */
[----:B------:R-:W-:Y:S02]  /*1c80*/  @!P3 IMAD R3, R3, R62, R7 ;  /* 0x0000003e0303b224 */ /* 0x000fe400078e0207 */
[----:B------:R-:W-:Y:S01]  /*1c90*/  @!P3 IMAD.WIDE.U32 R30, R62, R12, RZ ;  /* 0x0000000c3e1eb225 */ /* 0x000fe200078e00ff */
[----:B------:R-:W-:-:S02]  /*1ca0*/  MOV R14, R2 ;  /* 0x00000002000e7202 */ /* 0x000fc40000000f00 */
[----:B------:R-:W-:Y:S01]  /*1cb0*/  SHF.R.S32.HI R17, RZ, 0x1f, R5 ;  /* 0x0000001fff117819 */ /* 0x000fe20000011405 */
[----:B------:R-:W-:Y:S01]  /*1cc0*/  IMAD R8, R61, R5, RZ ;  /* 0x000000053d087224 */ /* 0x000fe200078e02ff */
[----:B------:R-:W-:Y:S02]  /*1cd0*/  MOV R28, R10 ;  /* 0x0000000a001c7202 */ /* 0x000fe40000000f00 */
[----:B------:R-:W-:Y:S02]  /*1ce0*/  MOV R29, R9 ;  /* 0x00000009001d7202 */ /* 0x000fe40000000f00 */
[----:B------:R-:W-:Y:S01]  /*1cf0*/  @!P3 IADD3 R31, R31, R3, RZ ;  /* 0x000000031f1fb210 */ /* 0x000fe20007ffe0ff */
[----:B------:R-:W-:Y:S01]  /*1d00*/  @!P3 IMAD R0, R25, R11, RZ ;  /* 0x0000000b1900b224 */ /* 0x000fe200078e02ff */
[----:B------:R-:W-:Y:S02]  /*1d10*/  @!P1 IADD3 R14, -R14, RZ, RZ ;  /* 0x000000ff0e0e9210 */ /* 0x000fe40007ffe1ff */
[----:B------:R-:W-:Y:S01]  /*1d20*/  @!P3 SHF.R.S32.HI R3, RZ, 0x1f, R11 ;  /* 0x0000001fff03b819 */ /* 0x000fe2000001140b */
[----:B------:R-:W-:Y:S01]  /*1d30*/  IMAD R8, R17, R60, R8 ;  /* 0x0000003c11087224 */ /* 0x000fe200078e0208 */
[----:B------:R-:W-:Y:S01]  /*1d40*/  @!P0 LOP3.LUT R14, RZ, R6, RZ, 0x33, !PT ;  /* 0x00000006ff0e8212 */ /* 0x000fe200078e33ff */
[----:B------:R-:W-:-:S04]  /*1d50*/  IMAD.WIDE.U32 R28, R60, R5, R28 ;  /* 0x000000053c1c7225 */ /* 0x000fc800078e001c */
[----:B------:R-:W-:Y:S01]  /*1d60*/  @P3 IMAD.IADD R12, R12, 0x1, R13 ;  /* 0x000000010c0c3824 */ /* 0x000fe200078e020d */
[----:B------:R-:W-:Y:S01]  /*1d70*/  SHF.R.S32.HI R13, RZ, 0x1f, R14 ;  /* 0x0000001fff0d7819 */ /* 0x000fe2000001140e */
[----:B------:R-:W-:Y:S02]  /*1d80*/  @!P3 IMAD R0, R24, R3, R0 ;  /* 0x000000031800b224 */ /* 0x000fe400078e0200 */
[----:B------:R-:W-:Y:S02]  /*1d90*/  IMAD.IADD R29, R29, 0x1, R8 ;  /* 0x000000011d1d7824 */ /* 0x000fe400078e0208 */
        /* <DEDUP_REMOVED lines=13> */
.L_x_1618:
[----:B-1----:R-:W-:Y:S05]  /*1e70*/  BSYNC B0 ;  /* 0x0000000000007941 */ /* 0x002fea0003800000 */
.L_x_1616:
[----:B------:R-:W-:Y:S01]  /*1e80*/  ISETP.NE.AND P3, PT, R4, -0x1, PT ;  /* 0xffffffff0400780c */ /* 0x000fe20003f65270 */
[----:B------:R-:W2:Y:S04]  /*1e90*/  LD.E.64 R192, [R20.64+0x30] ;  /* 0x0000300614c07980 */ /* 0x000ea8000c101b00 */
[----:B------:R-:W3:Y:S04]  /*1ea0*/  LD.E R167, [R20.64+0xc0] ;  /* 0x0000c00614a77980 */ /* 0x000ee8000c101900 */
[----:B------:R-:W4:Y:S04]  /*1eb0*/  LD.E.64 R22, [R20.64+0x48] ;  /* 0x0000480614167980 */ /* 0x000f28000c101b00 */
        /* <DEDUP_REMOVED lines=11> */
[----:B------:R-:W-:-:S02]  /*1f70*/  LOP3.LUT R6, R15, 0xfffffff0, RZ, 0xc0, !PT ;  /* 0xfffffff00f067812 */ /* 0x000fc400078ec0ff */
[----:B------:R-:W-:Y:S01]  /*1f80*/  LOP3.LUT R11, R11, 0xfffffffe, RZ, 0xc0, !PT ;  /* 0xfffffffe0b0b7812 */ /* 0x000fe200078ec0ff */
[C---:B------:R-:W-:Y:S01]  /*1f90*/  IMAD.IADD R65, R55.reuse, 0x1, -R10 ;  /* 0x0000000137417824 */ /* 0x040fe200078e0a0a */
[----:B------:R-:W-:Y:S01]  /*1fa0*/  SHF.R.S32.HI R182, RZ, 0x3, R182 ;  /* 0x00000003ffb67819 */ /* 0x000fe200000114b6 */
[----:B------:R-:W-:Y:S02]  /*1fb0*/  IMAD.IADD R6, R55, 0x1, -R6 ;  /* 0x0000000137067824 */ /* 0x000fe400078e0a06 */
[----:B------:R-:W-:Y:S02]  /*1fc0*/  IMAD.IADD R66, R66, 0x1, -R11 ;  /* 0x0000000142427824 */ /* 0x000fe400078e0a0b */
[----:B------:R-:W-:Y:S02]  /*1fd0*/  IMAD.SHL.U32 R11, R182, 0x40, RZ ;  /* 0x00000040b60b7824 */ /* 0x000fe400078e00ff */
[----:B------:R-:W-:Y:S01]  /*1fe0*/  IMAD.SHL.U32 R16, R65, 0x8, RZ ;  /* 0x0000000841107824 */ /* 0x000fe200078e00ff */
[----:B------:R-:W-:-:S02]  /*1ff0*/  SHF.R.S32.HI R15, RZ, 0x1f, R6 ;  /* 0x0000001fff0f7819 */ /* 0x000fc40000011406 */
[----:B------:R-:W-:Y:S02]  /*2000*/  LOP3.LUT R11, R11, 0x1c0, RZ, 0xc0, !PT ;  /* 0x000001c00b0b7812 */ /* 0x000fe400078ec0ff */
[----:B------:R-:W-:Y:S02]  /*2010*/  IADD3 R28, P0, R16, R2, RZ ;  /* 0x00000002101c7210 */ /* 0x000fe40007f1e0ff */
[----:B------:R-:W-:Y:S02]  /*2020*/  LEA.HI R2, R15, R6, RZ, 0x3 ;  /* 0x000000060f027211 */ /* 0x000fe400078f18ff */
[--C-:B------:R-:W-:Y:S02]  /*2030*/  LOP3.LUT R15, R11, 0x38, R16.reuse, 0xf8, !PT ;  /* 0x000000380b0f7812 */ /* 0x100fe400078ef810 */
[----:B------:R-:W-:Y:S02]  /*2040*/  SHF.R.U32.HI R12, RZ, 0x3, R11 ;  /* 0x00000003ff0c7819 */ /* 0x000fe4000001160b */
[----:B------:R-:W-:Y:S01]  /*2050*/  LOP3.LUT R11, R2, 0xfffffff8, RZ, 0xc0, !PT ;  /* 0xfffffff8020b7812 */ /* 0x000fe200078ec0ff */
[----:B------:R-:W-:Y:S01]  /*2060*/  IMAD R10, R17, R62, RZ ;  /* 0x0000003e110a7224 */ /* 0x000fe200078e02ff */
[----:B------:R-:W-:-:S03]  /*2070*/  SHF.R.S32.HI R17, RZ, 0x1f, R16 ;  /* 0x0000001fff117819 */ /* 0x000fc60000011410 */
[----:B------:R-:W-:Y:S02]  /*2080*/  IMAD.IADD R11, R6, 0x1, -R11 ;  /* 0x00000001060b7824 */ /* 0x000fe400078e0a0b */
[----:B------:R-:W-:Y:S02]  /*2090*/  IMAD.X R29, R17, 0x1, R9, P0 ;  /* 0x00000001111d7824 */ /* 0x000fe400000e0609 */
[----:B------:R-:W-:Y:S01]  /*20a0*/  IMAD.SHL.U32 R6, R11, 0x40, RZ ;  /* 0x000000400b067824 */ /* 0x000fe200078e00ff */
[----:B------:R-:W-:Y:S01]  /*20b0*/  LEA.HI R8, R8, R55, RZ, 0x6 ;  /* 0x0000003708087211 */ /* 0x000fe200078f30ff */
[C---:B------:R-:W-:Y:S02]  /*20c0*/  IMAD R10, R7.reuse, R63, R10 ;  /* 0x0000003f070a7224 */ /* 0x040fe400078e020a */
[----:B------:R-:W-:Y:S01]  /*20d0*/  IMAD.WIDE.U32 R28, R7, R62, R28 ;  /* 0x0000003e071c7225 */ /* 0x000fe200078e001c */
[----:B------:R-:W-:-:S03]  /*20e0*/  LOP3.LUT R6, R6, 0x1c0, RZ, 0xc0, !PT ;  /* 0x000001c006067812 */ /* 0x000fc600078ec0ff */
[----:B------:R-:W-:Y:S01]  /*20f0*/  IMAD.SHL.U32 R7, R66, 0x8, RZ ;  /* 0x0000000842077824 */ /* 0x000fe200078e00ff */
[----:B------:R-:W-:Y:S01]  /*2100*/  LOP3.LUT R12, R15, R12, RZ, 0x3c, !PT ;  /* 0x0000000c0f0c7212 */ /* 0x000fe200078e3cff */
[----:B------:R-:W-:Y:S01]  /*2110*/  IMAD.SHL.U32 R9, R8, 0x8, RZ ;  /* 0x0000000808097824 */ /* 0x000fe200078e00ff */
[----:B------:R-:W-:Y:S02]  /*2120*/  LOP3.LUT P1, RZ, R11, 0x4, RZ, 0xc0, !PT ;  /* 0x000000040bff7812 */ /* 0x000fe4000782c0ff */
[----:B------:R-:W-:Y:S01]  /*2130*/  LOP3.LUT R7, R6, 0x8, R7, 0xf8, !PT ;  /* 0x0000000806077812 */ /* 0x000fe200078ef807 */
[----:B------:R-:W-:Y:S01]  /*2140*/  IMAD.IADD R29, R29, 0x1, R10 ;  /* 0x000000011d1d7824 */ /* 0x000fe200078e020a */
[----:B------:R-:W-:Y:S02]  /*2150*/  SHF.R.U32.HI R6, RZ, 0x3, R6 ;  /* 0x00000003ff067819 */ /* 0x000fe40000011606 */
[----:B------:R-:W-:Y:S02]  /*2160*/  LOP3.LUT P0, RZ, R11, 0x2, RZ, 0xc0, !PT ;  /* 0x000000020bff7812 */ /* 0x000fe4000780c0ff */
[----:B------:R-:W-:-:S02]  /*2170*/  LOP3.LUT R166, R12, 0xfffffe00, R9, 0xf8, !PT ;  /* 0xfffffe000ca67812 */ /* 0x000fc400078ef809 */
[----:B------:R-:W-:Y:S02]  /*2180*/  LOP3.LUT R47, R7, R6, RZ, 0x3c, !PT ;  /* 0x00000006072f7212 */ /* 0x000fe400078e3cff */
[----:B------:R-:W-:Y:S01]  /*2190*/  SHF.R.S32.HI R68, RZ, 0x1f, R245 ;  /* 0x0000001fff447819 */ /* 0x000fe200000114f5 */
[----:B------:R-:W-:Y:S01]  /*21a0*/  IMAD.SHL.U32 R2, R2, 0x40, RZ ;  /* 0x0000004002027824 */ /* 0x000fe200078e00ff */
[----:B------:R-:W-:-:S04]  /*21b0*/  IADD3 R12, R16, 0x40, RZ ;  /* 0x00000040100c7810 */ /* 0x000fc80007ffe0ff */
        /* <DEDUP_REMOVED lines=25> */
[----:B------:R-:W-:Y:S02]  /*2350*/  @P3 IMAD R6, R193, R4, RZ ;  /* 0x00000004c1063224 */ /* 0x000fe400078e02ff */
[----:B------:R-:W-:Y:S02]  /*2360*/  @P3 IMAD.MOV.U32 R4, RZ, RZ, R10 ;  /* 0x000000ffff043224 */ /* 0x000fe400078e000a */
[----:B---3--:R-:W-:-:S04]  /*2370*/  @!P3 IMAD.WIDE.U32 R8, R24, R245, RZ ;  /* 0x000000f51808b225 */ /* 0x008fc800078e00ff */
[----:B------:R-:W-:Y:S02]  /*2380*/  @!P3 IMAD R7, R25, R245, RZ ;  /* 0x000000f51907b224 */ /* 0x000fe400078e02ff */
[----:B------:R-:W-:Y:S02]  /*2390*/  @!P3 IMAD.MOV.U32 R4, RZ, RZ, R8 ;  /* 0x000000ffff04b224 */ /* 0x000fe400078e0008 */
[----:B------:R-:W-:Y:S02]  /*23a0*/  @!P3 IMAD R24, R24, R68, R7 ;  /* 0x000000441818b224 */ /* 0x000fe400078e0207 */
[----:B------:R-:W-:Y:S01]  /*23b0*/  @P3 IMAD.IADD R7, R11, 0x1, R6 ;  /* 0x000000010b073824 */ /* 0x000fe200078e0206 */
[----:B------:R-:W-:Y:S01]  /*23c0*/  IADD3 R6, P2, R16, R4, RZ ;  /* 0x0000000410067210 */ /* 0x000fe20007f5e0ff */
[----:B------:R-:W-:-:S04]  /*23d0*/  @!P3 IMAD.IADD R7, R9, 0x1, R24 ;  /* 0x000000010907b824 */ /* 0x000fc800078e0218 */
[----:B------:R-:W-:Y:S01]  /*23e0*/  IMAD.X R7, R17, 0x1, R7, P2 ;  /* 0x0000000111077824 */ /* 0x000fe200010e0607 */
[----:B------:R-:W-:Y:S01]  /*23f0*/  ISETP.GE.AND P2, PT, R12, R167, PT ;  /* 0x000000a70c00720c */ /* 0x000fe20003f46270 */
[----:B----4-:R-:W-:Y:S01]  /*2400*/  IMAD R9, R23, R243, RZ ;  /* 0x000000f317097224 */ /* 0x010fe200078e02ff */
[----:B------:R-:W-:Y:S02]  /*2410*/  ISETP.GE.AND P3, PT, R16, R167, PT ;  /* 0x000000a71000720c */ /* 0x000fe40003f66270 */
[----:B------:R-:W-:Y:S01]  /*2420*/  SEL R4, RZ, 0xffffffff, P2 ;  /* 0xffffffffff047807 */ /* 0x000fe20001000000 */
[----:B------:R-:W-:Y:S01]  /*2430*/  IMAD R2, R22, R2, R9 ;  /* 0x0000000216027224 */ /* 0x000fe200078e0209 */
[C---:B------:R-:W-:Y:S02]  /*2440*/  IADD3 R11, R16.reuse, 0x80, RZ ;  /* 0x00000080100b7810 */ /* 0x040fe40007ffe0ff */
[----:B------:R-:W-:Y:S01]  /*2450*/  IADD3 R10, R16, 0xc0, RZ ;  /* 0x000000c0100a7810 */ /* 0x000fe20007ffe0ff */
[----:B------:R-:W-:Y:S01]  /*2460*/  IMAD.WIDE.U32 R22, R243, R22, R6 ;  /* 0x00000016f3167225 */ /* 0x000fe200078e0006 */
[----:B------:R-:W-:-:S03]  /*2470*/  SEL R7, RZ, 0x1, P3 ;  /* 0x00000001ff077807 */ /* 0x000fc60001800000 */
[----:B------:R-:W-:Y:S01]  /*2480*/  IMAD.SHL.U32 R4, R4, 0x2, RZ ;  /* 0x0000000204047824 */ /* 0x000fe200078e00ff */
[-C--:B------:R-:W-:Y:S02]  /*2490*/  ISETP.GE.AND P3, PT, R11, R167.reuse, PT ;  /* 0x000000a70b00720c */ /* 0x080fe40003f66270 */
        /* <DEDUP_REMOVED lines=10> */
[----:B------:R-:W-:Y:S01]  /*2540*/  IMNMX R92, R238, R7, !PT ;  /* 0x00000007ee5c7217 */ /* 0x000fe20007800200 */
        /* <DEDUP_REMOVED lines=14> */
[----:B-1----:R-:W2:Y:S04]  /*2630*/  LD.E.64 R32, [R20.64+0x120] ;  /* 0x0001200614207980 */ /* 0x002ea8000c101b00 */
        /* <DEDUP_REMOVED lines=10> */
[----:B------:R-:W-:Y:S01]  /*26e0*/  SHF.R.S32.HI R19, RZ, 0x1f, R94 ;  /* 0x0000001fff137819 */ /* 0x000fe2000001145e */
        /* <DEDUP_REMOVED lines=10> */
[C---:B------:R-:W-:Y:S01]  /*2790*/  SHF.L.U64.HI R70, R69.reuse, 0x1, R70 ;  /* 0x0000000145467819 */ /* 0x040fe20000010246 */
[----:B------:R-:W-:Y:S01]  /*27a0*/  IMAD.MOV.U32 R130, RZ, RZ, R188 ;  /* 0x000000ffff827224 */ /* 0x000fe200078e00bc */
[C---:B------:R-:W-:Y:S01]  /*27b0*/  IADD3 R160, R182.reuse, 0x10, RZ ;  /* 0x00000010b6a07810 */ /* 0x040fe20007ffe0ff */
[----:B------:R-:W-:Y:S01]  /*27c0*/  IMAD.MOV.U32 R131, RZ, RZ, R189 ;  /* 0x000000ffff837224 */ /* 0x000fe200078e00bd */
[C---:B------:R-:W-:Y:S01]  /*27d0*/  IADD3 R158, R182.reuse, 0x20, RZ ;  /* 0x00000020b69e7810 */ /* 0x040fe20007ffe0ff */
        /* <DEDUP_REMOVED lines=8> */
[----:B---3--:R-:W-:Y:S02]  /*2860*/  IMAD R3, R35, R245, RZ ;  /* 0x000000f523037224 */ /* 0x008fe400078e02ff */
[----:B------:R-:W-:-:S04]  /*2870*/  IMAD.WIDE.U32 R32, R245, R32, R16 ;  /* 0x00000020f5207225 */ /* 0x000fc800078e0010 */
[----:B------:R-:W-:-:S04]  /*2880*/  IMAD.WIDE.U32 R30, R245, R34, R16 ;  /* 0x00000022f51e7225 */ /* 0x000fc800078e0010 */
[----:B------:R-:W-:Y:S01]  /*2890*/  IMAD R2, R34, R68, R3 ;  /* 0x0000004422027224 */ /* 0x000fe200078e0203 */
[----:B------:R-:W-:Y:S01]  /*28a0*/  SHF.R.S32.HI R3, RZ, 0x1f, R5 ;  /* 0x0000001fff037819 */ /* 0x000fe20000011405 */
[----:B------:R-:W-:Y:S02]  /*28b0*/  IMAD.IADD R33, R33, 0x1, R0 ;  /* 0x0000000121217824 */ /* 0x000fe400078e0200 */
[-C--:B----4-:R-:W-:Y:S02]  /*28c0*/  IMAD R0, R201, R5.reuse, RZ ;  /* 0x00000005c9007224 */ /* 0x090fe400078e02ff */
[----:B------:R-:W-:Y:S02]  /*28d0*/  IMAD.IADD R31, R31, 0x1, R2 ;  /* 0x000000011f1f7824 */ /* 0x000fe400078e0202 */
[----:B------:R-:W-:Y:S02]  /*28e0*/  IMAD R4, R199, R5, RZ ;  /* 0x00000005c7047224 */ /* 0x000fe400078e02ff */
[----:B------:R-:W-:-:S02]  /*28f0*/  IMAD R0, R200, R3, R0 ;  /* 0x00000003c8007224 */ /* 0x000fc400078e0200 */
[----:B------:R-:W-:-:S04]  /*2900*/  IMAD.WIDE.U32 R30, R200, R5, R30 ;  /* 0x00000005c81e7225 */ /* 0x000fc800078e001e */
[C---:B------:R-:W-:Y:S02]  /*2910*/  IMAD R4, R198.reuse, R3, R4 ;  /* 0x00000003c6047224 */ /* 0x040fe400078e0204 */
[----:B------:R-:W-:Y:S01]  /*2920*/  IMAD.WIDE.U32 R32, R198, R5, R32 ;  /* 0x00000005c6207225 */ /* 0x000fe200078e0020 */
[----:B------:R-:W-:-:S03]  /*2930*/  IADD3 R3, P0, -R94, R182, RZ ;  /* 0x000000b65e037210 */ /* 0x000fc60007f1e1ff */
[----:B------:R-:W-:Y:S01]  /*2940*/  IMAD.IADD R31, R31, 0x1, R0 ;  /* 0x000000011f1f7824 */ /* 0x000fe200078e0200 */
[----:B------:R-:W-:Y:S01]  /*2950*/  LEA.HI R153, R15, R15, RZ, 0x1 ;  /* 0x0000000f0f997211 */ /* 0x000fe200078f08ff */
[-C--:B------:R-:W-:Y:S02]  /*2960*/  IMAD R2, R29, R14.reuse, RZ ;  /* 0x0000000e1d027224 */ /* 0x080fe400078e02ff */
[----:B------:R-:W-:Y:S02]  /*2970*/  IMAD R0, R27, R14, RZ ;  /* 0x0000000e1b007224 */ /* 0x000fe400078e02ff */
[----:B------:R-:W-:Y:S01]  /*2980*/  IMAD.IADD R33, R33, 0x1, R4 ;  /* 0x0000000121217824 */ /* 0x000fe200078e0204 */
[----:B------:R-:W-:Y:S01]  /*2990*/  SHF.R.S32.HI R153, RZ, 0x1, R153 ;  /* 0x00000001ff997819 */ /* 0x000fe20000011499 */
[-C--:B------:R-:W-:Y:S02]  /*29a0*/  IMAD R2, R28, R13.reuse, R2 ;  /* 0x0000000d1c027224 */ /* 0x080fe400078e0202 */
[----:B------:R-:W-:-:S02]  /*29b0*/  IMAD R0, R26, R13, R0 ;  /* 0x0000000d1a007224 */ /* 0x000fc400078e0200 */
[----:B------:R-:W-:-:S04]  /*29c0*/  IMAD.WIDE.U32 R28, R28, R14, R32 ;  /* 0x0000000e1c1c7225 */ /* 0x000fc800078e0020 */
[----:B------:R-:W-:-:S04]  /*29d0*/  IMAD.WIDE.U32 R26, R26, R14, R30 ;  /* 0x0000000e1a1a7225 */ /* 0x000fc800078e001e */
[----:B------:R-:W-:Y:S01]  /*29e0*/  IMAD.X R19, R183, 0x1, ~R19, P0 ;  /* 0x00000001b7137824 */ /* 0x000fe200000e0e13 */
[----:B-----5:R-:W-:Y:S01]  /*29f0*/  IADD3 R4, R18, R5, RZ ;  /* 0x0000000512047210 */ /* 0x020fe20007ffe0ff */
[----:B------:R-:W-:Y:S02]  /*2a00*/  IMAD.IADD R29, R29, 0x1, R2 ;  /* 0x000000011d1d7824 */ /* 0x000fe400078e0202 */
[----:B------:R-:W-:Y:S02]  /*2a10*/  IMAD.IADD R27, R27, 0x1, R0 ;  /* 0x000000011b1b7824 */ /* 0x000fe400078e0200 */
[C---:B------:R-:W-:Y:S02]  /*2a20*/  IMAD R121, R19.reuse, R198, RZ ;  /* 0x000000c613797224 */ /* 0x040fe400078e02ff */
[----:B------:R-:W-:Y:S02]  /*2a30*/  IMAD R123, R19, R200, RZ ;  /* 0x000000c8137b7224 */ /* 0x000fe400078e02ff */
[----:B------:R-:W-:-:S02]  /*2a40*/  IMAD R5, R182, R153, R162 ;  /* 0x00000099b6057224 */ /* 0x000fc400078e02a2 */
[-C--:B------:R-:W-:Y:S02]  /*2a50*/  IMAD R121, R199, R3.reuse, R121 ;  /* 0x00000003c7797224 */ /* 0x080fe400078e0279 */
[-C--:B------:R-:W-:Y:S02]  /*2a60*/  IMAD R123, R201, R3.reuse, R123 ;  /* 0x00000003c97b7224 */ /* 0x080fe400078e027b */
[----:B------:R-:W-:-:S04]  /*2a70*/  IMAD.WIDE.U32 R14, R198, R3, R28 ;  /* 0x00000003c60e7225 */ /* 0x000fc800078e001c */
[----:B------:R-:W-:-:S04]  /*2a80*/  IMAD.WIDE.U32 R18, R200, R3, R26 ;  /* 0x00000003c8127225 */ /* 0x000fc800078e001a */
[----:B------:R-:W-:Y:S02]  /*2a90*/  IMAD R4, R153, R4, RZ ;  /* 0x0000000499047224 */ /* 0x000fe400078e02ff */
[----:B------:R-:W-:Y:S01]  /*2aa0*/  IMAD.IADD R3, R162, 0x1, R5 ;  /* 0x00000001a2037824 */ /* 0x000fe200078e0205 */
[----:B------:R-:W-:Y:S02]  /*2ab0*/  IADD3 R123, R19, R123, RZ ;  /* 0x0000007b137b7210 */ /* 0x000fe40007ffe0ff */
[----:B------:R-:W-:Y:S02]  /*2ac0*/  LEA R122, P0, R18, R24, 0x1 ;  /* 0x00000018127a7211 */ /* 0x000fe400078008ff */
[C---:B------:R-:W-:Y:S02]  /*2ad0*/  IADD3 R0, P3, R4.reuse, R5, RZ ;  /* 0x0000000504007210 */ /* 0x040fe40007f7e0ff */
[----:B------:R-:W-:Y:S02]  /*2ae0*/  IADD3 R127, P2, R4, R3, RZ ;  /* 0x00000003047f7210 */ /* 0x000fe40007f5e0ff */
[----:B------:R-:W-:Y:S01]  /*2af0*/  SHF.R.S32.HI R2, RZ, 0x1f, R4 ;  /* 0x0000001fff027819 */ /* 0x000fe20000011404 */
[----:B------:R-:W-:Y:S01]  /*2b00*/  IMAD.IADD R121, R15, 0x1, R121 ;  /* 0x000000010f797824 */ /* 0x000fe200078e0279 */
[----:B------:R-:W-:Y:S01]  /*2b10*/  LEA.HI.X R123, R18, R25, R123, 0x1, P0 ;  /* 0x00000019127b7211 */ /* 0x000fe200000f0c7b */
[----:B------:R-:W-:Y:S01]  /*2b20*/  IMAD.SHL.U32 R18, R0, 0x2, RZ ;  /* 0x0000000200127824 */ /* 0x000fe200078e00ff */
[----:B------:R-:W-:Y:S01]  /*2b30*/  LEA R120, P1, R14, R22, 0x1 ;  /* 0x000000160e787211 */ /* 0x000fe200078208ff */
[----:B------:R-:W-:Y:S01]  /*2b40*/  IMAD.SHL.U32 R126, R127, 0x2, RZ ;  /* 0x000000027f7e7824 */ /* 0x000fe200078e00ff */
[----:B------:R-:W-:-:S02]  /*2b50*/  LEA.HI.X.SX32 R5, R5, R2, 0x1, P3 ;  /* 0x0000000205057211 */ /* 0x000fc400018f0eff */
[----:B------:R-:W-:Y:S02]  /*2b60*/  LEA.HI.X.SX32 R2, R3, R2, 0x1, P2 ;  /* 0x0000000203027211 */ /* 0x000fe400010f0eff */
[----:B------:R-:W-:Y:S02]  /*2b70*/  LEA.HI.X R121, R14, R23, R121, 0x1, P1 ;  /* 0x000000170e797211 */ /* 0x000fe400008f0c79 */
[----:B------:R-:W-:Y:S02]  /*2b80*/  SHF.L.U64.HI R0, R0, 0x1, R5 ;  /* 0x0000000100007819 */ /* 0x000fe40000010205 */
[----:B------:R-:W-:Y:S02]  /*2b90*/  SHF.L.U64.HI R127, R127, 0x1, R2 ;  /* 0x000000017f7f7819 */ /* 0x000fe40000010202 */
[C---:B------:R-:W-:Y:S02]  /*2ba0*/  IADD3 R52, P1, R8.reuse, R18, RZ ;  /* 0x0000001208347210 */ /* 0x040fe40007f3e0ff */
[----:B------:R-:W-:-:S02]  /*2bb0*/  IADD3 R124, P3, R8, R126, RZ ;  /* 0x0000007e087c7210 */ /* 0x000fc40007f7e0ff */
[C---:B------:R-:W-:Y:S02]  /*2bc0*/  IADD3 R126, P2, R6.reuse, R126, RZ ;  /* 0x0000007e067e7210 */ /* 0x040fe40007f5e0ff */
[----:B------:R-:W-:Y:S01]  /*2bd0*/  IADD3 R18, P0, R6, R18, RZ ;  /* 0x0000001206127210 */ /* 0x000fe20007f1e0ff */
[C---:B------:R-:W-:Y:S01]  /*2be0*/  IMAD.X R53, R9.reuse, 0x1, R0, P1 ;  /* 0x0000000109357824 */ /* 0x040fe200008e0600 */
[C---:B------:R-:W-:Y:S01]  /*2bf0*/  IADD3 R83, P1, R236.reuse, 0x80, RZ ;  /* 0x00000080ec537810 */ /* 0x040fe20007f3e0ff */
[--C-:B------:R-:W-:Y:S01]  /*2c00*/  IMAD.X R125, R9, 0x1, R127.reuse, P3 ;  /* 0x00000001097d7824 */ /* 0x100fe200018e067f */
[C---:B------:R-:W-:Y:S01]  /*2c10*/  IADD3.X R19, R7.reuse, R0, RZ, P0, !PT ;  /* 0x0000000007137210 */ /* 0x040fe200007fe4ff */
[----:B------:R-:W-:Y:S01]  /*2c20*/  IMAD.X R127, R7, 0x1, R127, P2 ;  /* 0x00000001077f7824 */ /* 0x000fe200010e067f */
[C---:B------:R-:W-:Y:S02]  /*2c30*/  IADD3 R87, P2, R236.reuse, 0x40, RZ ;  /* 0x00000040ec577810 */ /* 0x040fe40007f5e0ff */
[----:B------:R-:W-:Y:S01]  /*2c40*/  IADD3 R77, P0, R236, 0xc0, RZ ;  /* 0x000000c0ec4d7810 */ /* 0x000fe20007f1e0ff */
[--C-:B------:R-:W-:Y:S01]  /*2c50*/  IMAD.X R84, RZ, RZ, R237.reuse, P1 ;  /* 0x000000ffff547224 */ /* 0x100fe200008e06ed */
[----:B------:R-:W-:Y:S01]  /*2c60*/  SHF.L.U32 R163, R153, 0x4, RZ ;  /* 0x0000000499a37819 */ /* 0x000fe200000006ff */
[--C-:B------:R-:W-:Y:S01]  /*2c70*/  IMAD.X R88, RZ, RZ, R237.reuse, P2 ;  /* 0x000000ffff587224 */ /* 0x100fe200010e06ed */
[-C--:B------:R-:W-:Y:S01]  /*2c80*/  IADD3 R81, P1, R83, R236.reuse, RZ ;  /* 0x000000ec53517210 */ /* 0x080fe20007f3e0ff */
[----:B------:R-:W-:Y:S01]  /*2c90*/  IMAD.X R78, RZ, RZ, R237, P0 ;  /* 0x000000ffff4e7224 */ /* 0x000fe200000e06ed */
[-C--:B------:R-:W-:Y:S01]  /*2ca0*/  IADD3 R85, P2, R87, R236.reuse, RZ ;  /* 0x000000ec57557210 */ /* 0x080fe20007f5e0ff */
[----:B------:R-:W-:Y:S01]  /*2cb0*/  IMAD.SHL.U32 R96, R200, 0x10, RZ ;  /* 0x00000010c8607824 */ /* 0x000fe200078e00ff */
[----:B------:R-:W-:-:S02]  /*2cc0*/  IADD3 R75, P0, R77, R236, RZ ;  /* 0x000000ec4d4b7210 */ /* 0x000fc40007f1e0ff */
[C---:B------:R-:W-:Y:S02]  /*2cd0*/  IADD3 R152, R163.reuse, 0x40, RZ ;  /* 0x00000040a3987810 */ /* 0x040fe40007ffe0ff */
[C---:B------:R-:W-:Y:S02]  /*2ce0*/  IADD3 R151, R163.reuse, 0x80, RZ ;  /* 0x00000080a3977810 */ /* 0x040fe40007ffe0ff */
[----:B------:R-:W-:Y:S01]  /*2cf0*/  IADD3 R149, R163, 0xc0, RZ ;  /* 0x000000c0a3957810 */ /* 0x000fe20007ffe0ff */
[--C-:B------:R-:W-:Y:S01]  /*2d00*/  IMAD.X R82, R84, 0x1, R237.reuse, P1 ;  /* 0x0000000154527824 */ /* 0x100fe200008e06ed */
[----:B------:R-:W-:Y:S01]  /*2d10*/  IADD3.X R76, R78, R237, RZ, P0, !PT ;  /* 0x000000ed4e4c7210 */ /* 0x000fe200007fe4ff */
[----:B------:R-:W-:Y:S01]  /*2d20*/  IMAD.X R86, R88, 0x1, R237, P2 ;  /* 0x0000000158567824 */ /* 0x000fe200010e06ed */
[C---:B------:R-:W-:Y:S01]  /*2d30*/  SHF.L.U64.HI R91, R200.reuse, 0x4, R201 ;  /* 0x00000004c85b7819 */ /* 0x040fe200000102c9 */
[----:B------:R-:W-:Y:S01]  /*2d40*/  IMAD.SHL.U32 R106, R200, 0x20, RZ ;  /* 0x00000020c86a7824 */ /* 0x000fe200078e00ff */
[----:B------:R-:W-:-:S02]  /*2d50*/  IADD3 R80, P4, R85, R236, RZ ;  /* 0x000000ec55507210 */ /* 0x000fc40007f9e0ff */
[C---:B------:R-:W-:Y:S02]  /*2d60*/  IADD3 R93, P5, R96.reuse, 0x40, RZ ;  /* 0x00000040605d7810 */ /* 0x040fe40007fbe0ff */
[C---:B------:R-:W-:Y:S02]  /*2d70*/  IADD3 R97, P1, R96.reuse, 0x80, RZ ;  /* 0x0000008060617810 */ /* 0x040fe40007f3e0ff */
[----:B------:R-:W-:Y:S01]  /*2d80*/  IADD3 R105, P0, R96, 0xc0, RZ ;  /* 0x000000c060697810 */ /* 0x000fe20007f1e0ff */
[----:B------:R-:W-:Y:S01]  /*2d90*/  IMAD.IADD R150, R163, 0x1, R152 ;  /* 0x00000001a3967824 */ /* 0x000fe200078e0298 */
[-C--:B------:R-:W-:Y:S01]  /*2da0*/  IADD3 R74, P3, R81, R236.reuse, RZ ;  /* 0x000000ec514a7210 */ /* 0x080fe20007f7e0ff */
[----:B------:R-:W-:Y:S01]  /*2db0*/  IMAD.IADD R148, R163, 0x1, R151 ;  /* 0x00000001a3947824 */ /* 0x000fe200078e0297 */
[----:B------:R-:W-:Y:S02]  /*2dc0*/  IADD3 R72, P2, R75, R236, RZ ;  /* 0x000000ec4b487210 */ /* 0x000fe40007f5e0ff */
[----:B------:R-:W-:Y:S01]  /*2dd0*/  IADD3 R146, R163, R149, RZ ;  /* 0x00000095a3927210 */ /* 0x000fe20007ffe0ff */
[----:B------:R-:W-:Y:S01]  /*2de0*/  IMAD.SHL.U32 R115, R198, 0x10, RZ ;  /* 0x00000010c6737824 */ /* 0x000fe200078e00ff */
[----:B------:R-:W-:Y:S01]  /*2df0*/  IADD3.X R73, R82, R237, RZ, P3, !PT ;  /* 0x000000ed52497210 */ /* 0x000fe20001ffe4ff */
[----:B------:R-:W-:Y:S01]  /*2e00*/  IMAD.X R79, R86, 0x1, R237, P4 ;  /* 0x00000001564f7824 */ /* 0x000fe200020e06ed */
[C---:B------:R-:W-:Y:S01]  /*2e10*/  SHF.L.U64.HI R0, R198.reuse, 0x4, R199 ;  /* 0x00000004c6007819 */ /* 0x040fe200000102c7 */
[----:B------:R-:W-:Y:S01]  /*2e20*/  IMAD.X R98, RZ, RZ, R91, P5 ;  /* 0x000000ffff627224 */ /* 0x000fe200028e065b */
[C---:B------:R-:W-:Y:S01]  /*2e30*/  SHF.L.U64.HI R117, R198.reuse, 0x5, R199 ;  /* 0x00000005c6757819 */ /* 0x040fe200000102c7 */
[--C-:B------:R-:W-:Y:S01]  /*2e40*/  IMAD.X R102, RZ, RZ, R91.reuse, P1 ;  /* 0x000000ffff667224 */ /* 0x100fe200008e065b */
[----:B------:R-:W-:Y:S01]  /*2e50*/  SHF.L.U32 R118, R198, 0x5, RZ ;  /* 0x00000005c6767819 */ /* 0x000fe200000006ff */
[----:B------:R-:W-:Y:S01]  /*2e60*/  IMAD.X R110, RZ, RZ, R91, P0 ;  /* 0x000000ffff6e7224 */ /* 0x000fe200000e065b */
[----:B------:R-:W-:Y:S01]  /*2e70*/  SHF.L.U64.HI R101, R200, 0x5, R201 ;  /* 0x00000005c8657819 */ /* 0x000fe200000102c9 */
[----:B------:R-:W-:Y:S01]  /*2e80*/  IMAD.SHL.U32 R155, R153, 0x20, RZ ;  /* 0x00000020999b7824 */ /* 0x000fe200078e00ff */
[-C--:B------:R-:W-:Y:S01]  /*2e90*/  IADD3 R100, P5, R93, R96.reuse, RZ ;  /* 0x000000605d647210 */ /* 0x080fe20007fbe0ff */
[----:B------:R-:W-:Y:S01]  /*2ea0*/  IMAD R119, R199, 0x60, RZ ;  /* 0x00000060c7777824 */ /* 0x000fe200078e02ff */
[----:B------:R-:W-:Y:S01]  /*2eb0*/  IADD3 R104, P4, R97, R96, RZ ;  /* 0x0000006061687210 */ /* 0x000fe20007f9e0ff */
[----:B------:R-:W-:Y:S01]  /*2ec0*/  IMAD.X R71, R76, 0x1, R237, P2 ;  /* 0x000000014c477824 */ /* 0x000fe200010e06ed */
[C---:B------:R-:W-:Y:S01]  /*2ed0*/  IADD3 R108, P3, R106.reuse, R93, RZ ;  /* 0x0000005d6a6c7210 */ /* 0x040fe20007f7e0ff */
[----:B------:R-:W-:Y:S01]  /*2ee0*/  IMAD R153, R153, 0x30, RZ ;  /* 0x0000003099997824 */ /* 0x000fe200078e02ff */
[----:B------:R-:W-:Y:S01]  /*2ef0*/  IADD3 R114, P1, R106, R97, RZ ;  /* 0x000000616a727210 */ /* 0x000fe20007f3e0ff */
[----:B------:R-:W-:Y:S01]  /*2f00*/  IMAD.IADD R147, R163, 0x1, R150 ;  /* 0x00000001a3937824 */ /* 0x000fe200078e0296 */
[----:B------:R-:W-:Y:S01]  /*2f10*/  IADD3 R116, P0, R105, R106, RZ ;  /* 0x0000006a69747210 */ /* 0x000fe20007f1e0ff */
[----:B------:R-:W-:Y:S01]  /*2f20*/  IMAD.IADD R145, R163, 0x1, R148 ;  /* 0x00000001a3917824 */ /* 0x000fe200078e0294 */
[----:B------:R-:W-:Y:S01]  /*2f30*/  IADD3 R112, P2, R105, R96, RZ ;  /* 0x0000006069707210 */ /* 0x000fe20007f5e0ff */
[----:B------:R-:W-:-:S02]  /*2f40*/  IMAD.IADD R144, R163, 0x1, R146 ;  /* 0x00000001a3907824 */ /* 0x000fc400078e0292 */
[----:B------:R-:W-:Y:S01]  /*2f50*/  IMAD.WIDE.U32 R198, R198, 0x60, RZ ;  /* 0x00000060c6c67825 */ /* 0x000fe200078e00ff */
[C---:B------:R-:W-:Y:S02]  /*2f60*/  SHF.L.U64.HI R113, R115.reuse, 0x1, R0 ;  /* 0x0000000173717819 */ /* 0x040fe40000010200 */
[----:B------:R-:W-:Y:S01]  /*2f70*/  SHF.L.U64.HI R117, R118, 0x1, R117 ;  /* 0x0000000176757819 */ /* 0x000fe20000010275 */
[----:B------:R-:W-:Y:S01]  /*2f80*/  IMAD.MOV.U32 R9, RZ, RZ, R165 ;  /* 0x000000ffff097224 */ /* 0x000fe200078e00a5 */
[----:B------:R-:W-:Y:S01]  /*2f90*/  IADD3.X R107, R110, R91, RZ, P2, !PT ;  /* 0x0000005b6e6b7210 */ /* 0x000fe200017fe4ff */
[----:B------:R-:W-:Y:S01]  /*2fa0*/  IMAD.SHL.U32 R115, R115, 0x2, RZ ;  /* 0x0000000273737824 */ /* 0x000fe200078e00ff */
[----:B------:R-:W-:Y:S01]  /*2fb0*/  SHF.R.S32.HI R143, RZ, 0x1f, R163 ;  /* 0x0000001fff8f7819 */ /* 0x000fe200000114a3 */
[----:B------:R-:W-:Y:S01]  /*2fc0*/  IMAD.SHL.U32 R118, R118, 0x2, RZ ;  /* 0x0000000276767824 */ /* 0x000fe200078e00ff */
[----:B------:R-:W-:Y:S01]  /*2fd0*/  SHF.R.S32.HI R142, RZ, 0x1f, R155 ;  /* 0x0000001fff8e7819 */ /* 0x000fe2000001149b */
[----:B------:R-:W-:Y:S01]  /*2fe0*/  IMAD.IADD R119, R199, 0x1, R119 ;  /* 0x00000001c7777824 */ /* 0x000fe200078e0277 */
[----:B------:R-:W-:Y:S01]  /*2ff0*/  SHF.R.S32.HI R140, RZ, 0x1f, R153 ;  /* 0x0000001fff8c7819 */ /* 0x000fe20000011499 */
[--C-:B------:R-:W-:Y:S01]  /*3000*/  IMAD.X R95, R98, 0x1, R91.reuse, P5 ;  /* 0x00000001625f7824 */ /* 0x100fe200028e065b */
[----:B------:R-:W-:Y:S01]  /*3010*/  SHF.R.S32.HI R141, RZ, 0x1f, R152 ;  /* 0x0000001fff8d7819 */ /* 0x000fe20000011498 */
[----:B------:R-:W-:Y:S01]  /*3020*/  IMAD.X R99, R102, 0x1, R91, P4 ;  /* 0x0000000166637824 */ /* 0x000fe200020e065b */
[----:B------:R-:W-:Y:S01]  /*3030*/  SHF.R.S32.HI R139, RZ, 0x1f, R151 ;  /* 0x0000001fff8b7819 */ /* 0x000fe20000011497 */
[C---:B------:R-:W-:Y:S01]  /*3040*/  IMAD.X R103, R101.reuse, 0x1, R98, P3 ;  /* 0x0000000165677824 */ /* 0x040fe200018e0662 */
[----:B------:R-:W-:Y:S01]  /*3050*/  SHF.R.S32.HI R137, RZ, 0x1f, R149 ;  /* 0x0000001fff897819 */ /* 0x000fe20000011495 */
        /* <DEDUP_REMOVED lines=8> */
.L_x_1737:
[----:B------:R-:W-:Y:S01]  /*30e0*/  IMAD.SHL.U32 R14, R9, 0x40, RZ ;  /* 0x00000040090e7824 */ /* 0x000fe200078e00ff */
[----:B------:R-:W-:Y:S04]  /*30f0*/  BSSY B0, `(.L_x_1620) ;  /* 0x0000014000007945 */ /* 0x000fe80003800000 */
[----:B------:R-:W-:Y:S05]  /*3100*/  IADD3 R13, R14, -0x40, RZ ;  /* 0xffffffc00e0d7810 */ /* 0x000fea0007ffe0ff */
[--C-:B------:R-:W-:Y:S02]  /*3110*/  IMAD.IADD R205, R64, 0x1, -R13.reuse ;  /* 0x0000000140cd7824 */ /* 0x100fe400078e0a0d */
[----:B------:R-:W-:Y:S03]  /*3120*/  IMAD.IADD R203, R94, 0x1, -R13 ;  /* 0x000000015ecb7824 */ /* 0x000fe600078e0a0d */
[C---:B------:R-:W-:Y:S04]  /*3130*/  ISETP.GE.AND P2, PT, R182.reuse, R205, PT ;  /* 0x000000cdb600720c */ /* 0x040fe80003f46270 */
[----:B------:R-:W-:Y:S11]  /*3140*/  ISETP.GE.AND P2, PT, R182, R203, !P2 ;  /* 0x000000cbb600720c */ /* 0x000ff60005746270 */
[----:B------:R-:W-:Y:S02]  /*3150*/  @!UPT UIADD3 URZ, URZ, URZ, URZ ;  /* 0x0000003f3f3ff290 */ /* 0x000fe4000fffe03f */
[----:B-----5:R-:W-:-:S05]  /*3160*/  @!P2 BRA `(.L_x_1621) ;  /* 0x000000c00000a947 */ /* 0x020fca0003800000 */
        /* <DEDUP_REMOVED lines=12> */
.L_x_1621:
[----:B------:R-:W-:Y:S05]  /*3230*/  BSYNC B0 ;  /* 0x0000000000007941 */ /* 0x000fea0003800000 */
.L_x_1620:
        /* <DEDUP_REMOVED lines=21> */
.L_x_1623:
[----:B------:R-:W-:Y:S05]  /*3390*/  BSYNC B0 ;  /* 0x0000000000007941 */ /* 0x000fea0003800000 */
.L_x_1622:
        /* <DEDUP_REMOVED lines=21> */
.L_x_1625:
[----:B------:R-:W-:Y:S05]  /*34f0*/  BSYNC B0 ;  /* 0x0000000000007941 */ /* 0x000fea0003800000 */
.L_x_1624:
        /* <DEDUP_REMOVED lines=21> */
.L_x_1627:
[----:B------:R-:W-:Y:S05]  /*3650*/  BSYNC B0 ;  /* 0x0000000000007941 */ /* 0x000fea0003800000 */
.L_x_1626:
[----:B------:R-:W2:Y:S01]  /*3660*/  LD.E R15, [R20.64+0xd0] ;  /* 0x0000d006140f7980 */ /* 0x000ea2000c101900 */
[----:B------:R-:W-:Y:S03]  /*3670*/  BSSY B3, `(.L_x_1628) ;  /* 0x0000aa1000037945 */ /* 0x000fe60003800000 */
[----:B-1----:R-:W3:Y:S01]  /*3680*/  LD.E R3, [R20.64+0x130] ;  /* 0x0001300614037980 */ /* 0x002ee2000c101900 */
        /* <DEDUP_REMOVED lines=10> */
[----:B-1----:R-:W-:Y:S01]  /*3730*/  BSSY B1, `(.L_x_1631) ;  /* 0x00000dc000017945 */ /* 0x002fe20003800000 */
[----:B------:R-:W-:-:S05]  /*3740*/  @!P2 BRA `(.L_x_1632) ;  /* 0x00000da00000a947 */ /* 0x000fca0003800000 */
[----:B-----5:R-:W-:Y:S01]  /*3750*/  ISETP.GE.AND P0, PT, R16, R177, PT ;  /* 0x000000b11000720c */ /* 0x020fe20003f06270 */
[----:B------:R-:W-:Y:S01]  /*3760*/  @!UPT UIADD3 URZ, URZ, URZ, URZ ;  /* 0x0000003f3f3ff290 */ /* 0x000fe2000fffe03f */
[----:B------:R-:W-:Y:S11]  /*3770*/  BSSY B0, `(.L_x_1633) ;  /* 0x0000034000007945 */ /* 0x000ff60003800000 */
[----:B------:R-:W-:-:S05]  /*3780*/  @P0 BRA `(.L_x_1634) ;  /* 0x0000032000000947 */ /* 0x000fca0003800000 */
[----:B------:R-:W-:Y:S01]  /*3790*/  ISETP.GE.AND P0, PT, R16, R15, PT ;  /* 0x0000000f1000720c */ /* 0x000fe20003f06270 */
[----:B------:R-:W2:Y:S11]  /*37a0*/  LD.E.128 R24, [R122.64] ;  /* 0x000000067a187980 */ /* 0x000eb6000c101d00 */
        /* <DEDUP_REMOVED lines=48> */
.L_x_1634:
[----:B------:R-:W-:Y:S05]  /*3ab0*/  BSYNC B0 ;  /* 0x0000000000007941 */ /* 0x000fea0003800000 */
.L_x_1633:
        /* <DEDUP_REMOVED lines=54> */
.L_x_1636:
[----:B------:R-:W-:Y:S05]  /*3e20*/  BSYNC B0 ;  /* 0x0000000000007941 */ /* 0x000fea0003800000 */
.L_x_1635:
        /* <DEDUP_REMOVED lines=54> */
.L_x_1638:
[----:B------:R-:W-:Y:S05]  /*4190*/  BSYNC B0 ;  /* 0x0000000000007941 */ /* 0x000fea0003800000 */
.L_x_1637:
        /* <DEDUP_REMOVED lines=53> */
.L_x_1632:
[----:B------:R-:W-:Y:S05]  /*44f0*/  BSYNC B1 ;  /* 0x0000000000017941 */ /* 0x000fea0003800000 */
.L_x_1631:
[C---:B------:R-:W-:Y:S01]  /*4500*/  ISETP.GE.AND P0, PT, R160.reuse, R205, PT ;  /* 0x000000cda000720c */ /* 0x040fe20003f06270 */
[----:B------:R-:W-:Y:S03]  /*4510*/  BSSY B1, `(.L_x_1639) ;  /* 0x00000ef000017945 */ /* 0x000fe60003800000 */
[----:B------:R-:W-:Y:S11]  /*4520*/  ISETP.GE.AND P0, PT, R160, R203, !P0 ;  /* 0x000000cba000720c */ /* 0x000ff60004706270 */
[----:B------:R-:W-:Y:S02]  /*4530*/  @!UPT UIADD3 URZ, URZ, URZ, URZ ;  /* 0x0000003f3f3ff290 */ /* 0x000fe4000fffe03f */
[----:B------:R-:W-:-:S05]  /*4540*/  @!P0 BRA `(.L_x_1640) ;  /* 0x00000eb000008947 */ /* 0x000fca0003800000 */
[----:B-----5:R-:W-:Y:S01]  /*4550*/  ISETP.GE.AND P0, PT, R16, R177, PT ;  /* 0x000000b11000720c */ /* 0x020fe20003f06270 */
[C---:B------:R-:W-:Y:S01]  /*4560*/  IMAD.SHL.U32 R5, R163.reuse, 0x2, RZ ;  /* 0x00000002a3057824 */ /* 0x040fe200078e00ff */
        /* <DEDUP_REMOVED lines=11> */
[----:B-1----:R-:W2:Y:S01]  /*4620*/  LD.E.128 R24, [R40.64] ;  /* 0x0000000628187980 */ /* 0x002ea2000c101d00 */
        /* <DEDUP_REMOVED lines=48> */
.L_x_1642:
[----:B------:R-:W-:Y:S05]  /*4930*/  BSYNC B0 ;  /* 0x0000000000007941 */ /* 0x000fea0003800000 */
.L_x_1641:
        /* <DEDUP_REMOVED lines=57> */
.L_x_1644:
[----:B------:R-:W-:Y:S05]  /*4cd0*/  BSYNC B0 ;  /* 0x0000000000007941 */ /* 0x000fea0003800000 */
.L_x_1643:
        /* <DEDUP_REMOVED lines=57> */
.L_x_1646:
[----:B------:R-:W-:Y:S05]  /*5070*/  BSYNC B0 ;  /* 0x0000000000007941 */ /* 0x000fea0003800000 */
.L_x_1645:
        /* <DEDUP_REMOVED lines=56> */
.L_x_1640:
[----:B------:R-:W-:Y:S05]  /*5400*/  BSYNC B1 ;  /* 0x0000000000017941 */ /* 0x000fea0003800000 */
.L_x_1639:
        /* <DEDUP_REMOVED lines=17> */
[C---:B-1----:R-:W-:Y:S03]  /*5520*/  LEA R56, P1, R89.reuse, R128, 0x1 ;  /* 0x0000008059387211 */ /* 0x042fe600078208ff */
        /* <DEDUP_REMOVED lines=49> */
.L_x_1650:
[----:B------:R-:W-:Y:S05]  /*5840*/  BSYNC B0 ;  /* 0x0000000000007941 */ /* 0x000fea0003800000 */
.L_x_1649:
        /* <DEDUP_REMOVED lines=57> */
.L_x_1652:
[----:B------:R-:W-:Y:S05]  /*5be0*/  BSYNC B0 ;  /* 0x0000000000007941 */ /* 0x000fea0003800000 */
.L_x_1651:
        /* <DEDUP_REMOVED lines=57> */
.L_x_1654:
[----:B------:R-:W-:Y:S05]  /*5f80*/  BSYNC B0 ;  /* 0x0000000000007941 */ /* 0x000fea0003800000 */
.L_x_1653:
        /* <DEDUP_REMOVED lines=56> */
.L_x_1648:
[----:B------:R-:W-:Y:S05]  /*6310*/  BSYNC B1 ;  /* 0x0000000000017941 */ /* 0x000fea0003800000 */
.L_x_1647:
        /* <DEDUP_REMOVED lines=19> */
[----:B-1----:R-:W-:Y:S04]  /*6450*/  IMAD.WIDE.U32 R56, R60, 0x60, R128 ;  /* 0x000000603c387825 */ /* 0x002fe800078e0080 */
        /* <DEDUP_REMOVED lines=49> */
.L_x_1658:
[----:B------:R-:W-:Y:S05]  /*6770*/  BSYNC B0 ;  /* 0x0000000000007941 */ /* 0x000fea0003800000 */
.L_x_1657:
        /* <DEDUP_REMOVED lines=57> */
.L_x_1660:
[----:B------:R-:W-:Y:S05]  /*6b10*/  BSYNC B0 ;  /* 0x0000000000007941 */ /* 0x000fea0003800000 */
.L_x_1659:
        /* <DEDUP_REMOVED lines=57> */
.L_x_1662:
[----:B------:R-:W-:Y:S05]  /*6eb0*/  BSYNC B0 ;  /* 0x0000000000007941 */ /* 0x000fea0003800000 */
.L_x_1661:
[----:B------:R-:W-:Y:S11]  /*6ec0*/  ISETP.GE.AND P0, PT, R10, R177, PT ;  /* 0x000000b10a00720c */ /* 0x000ff60003f06270 */
[----:B------:R-:W-:Y:S02]  /*6ed0*/  @!UPT UIADD3 URZ, URZ, URZ, URZ ;  /* 0x0000003f3f3ff290 */ /* 0x000fe4000fffe03f */
[----:B------:R-:W-:-:S05]  /*6ee0*/  @P0 BRA `(.L_x_1656) ;  /* 0x0000035000000947 */ /* 0x000fca0003800000 */
[----:B------:R-:W-:Y:S02]  /*6ef0*/  LEA R36, P1, R116, R122, 0x1 ;  /* 0x0000007a74247211 */ /* 0x000fe400078208ff */
        /* <DEDUP_REMOVED lines=52> */
.L_x_1656:
[----:B------:R-:W-:Y:S05]  /*7240*/  BSYNC B1 ;  /* 0x0000000000017941 */ /* 0x000fea0003800000 */
.L_x_1655:
[----:B------:R-:W2:Y:S02]  /*7250*/  LD.E R3, [R20.64+0xd0] ;  /* 0x0000d00614037980 */ /* 0x000ea4000c101900 */
[----:B--2---:R-:W-:Y:S05]  /*7260*/  IMAD.U32 R3, R3, -0x20, RZ ;  /* 0xffffffe003037824 */ /* 0x004fea00078e00ff */
[C---:B------:R-:W-:Y:S02]  /*7270*/  LEA R18, P1, R3.reuse, R18, 0x1 ;  /* 0x0000001203127211 */ /* 0x040fe400078208ff */
[C---:B------:R-:W-:Y:S02]  /*7280*/  LEA R52, P0, R3.reuse, R52, 0x1 ;  /* 0x0000003403347211 */ /* 0x040fe400078008ff */
[C---:B------:R-:W-:Y:S02]  /*7290*/  LEA.HI.X.SX32 R19, R3.reuse, R19, 0x1, P1 ;  /* 0x0000001303137211 */ /* 0x040fe400008f0eff */
[----:B------:R-:W-:Y:S01]  /*72a0*/  LEA.HI.X.SX32 R53, R3, R53, 0x1, P0 ;  /* 0x0000003503357211 */ /* 0x000fe200000f0eff */
[----:B------:R-:W-:-:S05]  /*72b0*/  BRA `(.L_x_1663) ;  /* 0x00006dc000007947 */ /* 0x000fca0003800000 */
.L_x_1630:
[----:B-1----:R-:W-:Y:S01]  /*72c0*/  BSSY B2, `(.L_x_1664) ;  /* 0x0000180000027945 */ /* 0x002fe20003800000 */
        /* <DEDUP_REMOVED lines=27> */
[----:B------:R-:W2:Y:S01]  /*7480*/  LD.E.128 R28, [R22.64] ;  /* 0x00000006161c7980 */ /* 0x000ea2000c101d00 */
[----:B------:R-:W-:Y:S04]  /*7490*/  @P2 IADD3 R207, -R213, RZ, RZ ;  /* 0x000000ffd5cf2210 */ /* 0x000fe80007ffe1ff */
[C---:B------:R-:W-:Y:S03]  /*74a0*/  LEA R40, P0, R207.reuse, R126, 0x1 ;  /* 0x0000007ecf287211 */ /* 0x040fe600078008ff */
[----:B------:R-:W3:Y:S01]  /*74b0*/  LD.E.128 R208, [R210.64] ;  /* 0x00000006d2d07980 */ /* 0x000ee2000c101d00 */
[----:B------:R-:W-:Y:S07]  /*74c0*/  LEA.HI.X.SX32 R41, R207, R127, 0x1, P0 ;  /* 0x0000007fcf297211 */ /* 0x000fee00000f0eff */
[----:B------:R4:W2:Y:S02]  /*74d0*/  LD.E.128 R56, [R40.64] ;  /* 0x0000000628387980 */ /* 0x0008a4000c101d00 */
[----:B----4-:R-:W-:Y:S02]  /*74e0*/  HADD2.F32 R40, -RZ, R51.H0_H0 ;  /* 0x20000033ff287230 */ /* 0x010fe40000004100 */
[--C-:B---3--:R-:W-:Y:S01]  /*74f0*/  HADD2.F32 R34, -RZ, R208.reuse.H0_H0 ;  /* 0x200000d0ff227230 */ /* 0x108fe20000004100 */
[----:B--2---:R-:W-:Y:S01]  /*7500*/  MOV R33, R28 ;  /* 0x0000001c00217202 */ /* 0x004fe20000000f00 */
        /* <DEDUP_REMOVED lines=58> */
.L_x_1669:
[----:B------:R-:W-:Y:S05]  /*78b0*/  BSYNC B0 ;  /* 0x0000000000007941 */ /* 0x000fea0003800000 */
.L_x_1668:
[----:B-----5:R2:W-:Y:S02]  /*78c0*/  ST.E.128 [R128.64], R36 ;  /* 0x0000002480007985 */ /* 0x0205e4000c101d06 */
.L_x_1667:
[----:B------:R-:W-:Y:S05]  /*78d0*/  BSYNC B1 ;  /* 0x0000000000017941 */ /* 0x000fea0003800000 */
.L_x_1666:
[----:B------:R-:W-:Y:S01]  /*78e0*/  ISETP.GE.AND P0, PT, R12, R177, PT ;  /* 0x000000b10c00720c */ /* 0x000fe20003f06270 */
[----:B------:R-:W-:Y:S01]  /*78f0*/  @!UPT UIADD3 URZ, URZ, URZ, URZ ;  /* 0x0000003f3f3ff290 */ /* 0x000fe2000fffe03f */
[----:B------:R-:W-:Y:S11]  /*7900*/  BSSY B1, `(.L_x_1670) ;  /* 0x000005d000017945 */ /* 0x000ff60003800000 */
[----:B------:R-:W-:-:S05]  /*7910*/  @P0 BRA `(.L_x_1671) ;  /* 0x000005b000000947 */ /* 0x000fca0003800000 */
[----:B--2---:R2:W5:Y:S01]  /*7920*/  LD.E.128 R36, [R122.64+0x80] ;  /* 0x000080067a247980 */ /* 0x004562000c101d00 */
[----:B------:R-:W-:Y:S01]  /*7930*/  ISETP.GE.AND P0, PT, R12, R15, PT ;  /* 0x0000000f0c00720c */ /* 0x000fe20003f06270 */
[----:B------:R-:W-:Y:S01]  /*7940*/  @!UPT UIADD3 URZ, URZ, URZ, URZ ;  /* 0x0000003f3f3ff290 */ /* 0x000fe2000fffe03f */
[----:B------:R-:W-:Y:S11]  /*7950*/  BSSY B0, `(.L_x_1672) ;  /* 0x0000056000007945 */ /* 0x000ff60003800000 */
[----:B------:R-:W-:-:S05]  /*7960*/  @P0 BRA `(.L_x_1673) ;  /* 0x0000054000000947 */ /* 0x000fca0003800000 */
[----:B------:R-:W-:Y:S02]  /*7970*/  LEA.HI R207, R15, R15, RZ, 0x1 ;  /* 0x0000000f0fcf7211 */ /* 0x000fe400078f08ff */
[----:B------:R-:W-:Y:S02]  /*7980*/  MOV R209, RZ ;  /* 0x000000ff00d17202 */ /* 0x000fe40000000f00 */
[----:B------:R-:W-:Y:S02]  /*7990*/  SHF.R.S32.HI R207, RZ, 0x1, R207 ;  /* 0x00000001ffcf7819 */ /* 0x000fe400000114cf */
[----:B------:R-:W-:Y:S02]  /*79a0*/  MOV R213, RZ ;  /* 0x000000ff00d57202 */ /* 0x000fe40000000f00 */
[-C--:B------:R-:W-:Y:S02]  /*79b0*/  ISETP.GE.AND P2, PT, R12, R207.reuse, PT ;  /* 0x000000cf0c00720c */ /* 0x080fe40003f46270 */
[----:B------:R-:W-:Y:S02]  /*79c0*/  MOV R211, R207 ;  /* 0x000000cf00d37202 */ /* 0x000fe40000000f00 */
[----:B-----5:R-:W-:Y:S01]  /*79d0*/  MOV R51, R37 ;  /* 0x0000002500337202 */ /* 0x020fe20000000f00 */
[--C-:B------:R-:W-:Y:S01]  /*79e0*/  HADD2.F32 R37, -RZ, R36.reuse.H0_H0 ;  /* 0x20000024ff257230 */ /* 0x100fe20000004100 */
[----:B------:R-:W-:Y:S01]  /*79f0*/  MOV R49, R39 ;  /* 0x0000002700317202 */ /* 0x000fe20000000f00 */
[----:B------:R-:W-:Y:S01]  /*7a00*/  HADD2.F32 R39, -RZ, R36.H1_H1 ;  /* 0x30000024ff277230 */ /* 0x000fe20000004100 */
[----:B------:R-:W-:Y:S05]  /*7a10*/  MOV R54, R38 ;  /* 0x0000002600367202 */ /* 0x000fea0000000f00 */
[C---:B------:R-:W-:Y:S02]  /*7a20*/  @P2 IADD3 R211, -R207.reuse, RZ, RZ ;  /* 0x000000ffcfd32210 */ /* 0x040fe40007ffe1ff */
[----:B------:R-:W-:Y:S02]  /*7a30*/  @P2 IADD3 R209, -R207, RZ, RZ ;  /* 0x000000ffcfd12210 */ /* 0x000fe40007ffe1ff */
[----:B------:R-:W-:Y:S02]  /*7a40*/  LEA R22, P1, R211, R122, 0x1 ;  /* 0x0000007ad3167211 */ /* 0x000fe400078208ff */
[----:B------:R-:W-:Y:S02]  /*7a50*/  LEA R214, P0, R209, R124, 0x1 ;  /* 0x0000007cd1d67211 */ /* 0x000fe400078008ff */
[----:B------:R-:W-:Y:S02]  /*7a60*/  LEA.HI.X.SX32 R23, R211, R123, 0x1, P1 ;  /* 0x0000007bd3177211 */ /* 0x000fe400008f0eff */
[----:B------:R-:W-:Y:S02]  /*7a70*/  LEA.HI.X.SX32 R215, R209, R125, 0x1, P0 ;  /* 0x0000007dd1d77211 */ /* 0x000fe400000f0eff */
[----:B------:R-:W-:Y:S01]  /*7a80*/  @P2 IADD3 R213, -R207, RZ, RZ ;  /* 0x000000ffcfd52210 */ /* 0x000fe20007ffe1ff */
[----:B------:R-:W3:Y:S03]  /*7a90*/  LD.E.128 R28, [R22.64+0x80] ;  /* 0x00008006161c7980 */ /* 0x000ee6000c101d00 */
[C---:B------:R-:W-:Y:S04]  /*7aa0*/  LEA R40, P0, R213.reuse, R126, 0x1 ;  /* 0x0000007ed5287211 */ /* 0x040fe800078008ff */
[----:B------:R-:W-:Y:S01]  /*7ab0*/  LEA.HI.X.SX32 R41, R213, R127, 0x1, P0 ;  /* 0x0000007fd5297211 */ /* 0x000fe200000f0eff */
[----:B------:R-:W4:Y:S08]  /*7ac0*/  LD.E.128 R208, [R214.64+0x80] ;  /* 0x00008006d6d07980 */ /* 0x000f30000c101d00 */
[----:B--2---:R1:W2:Y:S02]  /*7ad0*/  LD.E.128 R56, [R40.64+0x80] ;  /* 0x0000800628387980 */ /* 0x0042a4000c101d00 */
        /* <DEDUP_REMOVED lines=61> */
.L_x_1673:
[----:B------:R-:W-:Y:S05]  /*7eb0*/  BSYNC B0 ;  /* 0x0000000000007941 */ /* 0x000fea0003800000 */
.L_x_1672:
[----:B-----5:R3:W-:Y:S02]  /*7ec0*/  ST.E.128 [R128.64+0x80], R36 ;  /* 0x0000802480007985 */ /* 0x0207e4000c101d06 */
.L_x_1671:
[----:B------:R-:W-:Y:S05]  /*7ed0*/  BSYNC B1 ;  /* 0x0000000000017941 */ /* 0x000fea0003800000 */
.L_x_1670:
[----:B------:R-:W-:Y:S01]  /*7ee0*/  ISETP.GE.AND P0, PT, R11, R177, PT ;  /* 0x000000b10b00720c */ /* 0x000fe20003f06270 */
[----:B------:R-:W-:Y:S01]  /*7ef0*/  @!UPT UIADD3 URZ, URZ, URZ, URZ ;  /* 0x0000003f3f3ff290 */ /* 0x000fe2000fffe03f */
[----:B------:R-:W-:Y:S11]  /*7f00*/  BSSY B1, `(.L_x_1674) ;  /* 0x000005d000017945 */ /* 0x000ff60003800000 */
[----:B------:R-:W-:-:S05]  /*7f10*/  @P0 BRA `(.L_x_1675) ;  /* 0x000005b000000947 */ /* 0x000fca0003800000 */
[----:B--23--:R2:W5:Y:S01]  /*7f20*/  LD.E.128 R36, [R122.64+0x100] ;  /* 0x000100067a247980 */ /* 0x00c562000c101d00 */
        /* <DEDUP_REMOVED lines=21> */
[----:B------:R-:W3:Y:S01]  /*8080*/  LD.E.128 R28, [R22.64+0x100] ;  /* 0x00010006161c7980 */ /* 0x000ee2000c101d00 */
[----:B------:R-:W-:Y:S04]  /*8090*/  @P2 IADD3 R207, -R168, RZ, RZ ;  /* 0x000000ffa8cf2210 */ /* 0x000fe80007ffe1ff */
[C---:B------:R-:W-:Y:S03]  /*80a0*/  LEA R40, P0, R207.reuse, R126, 0x1 ;  /* 0x0000007ecf287211 */ /* 0x040fe600078008ff */
[----:B------:R-:W4:Y:S01]  /*80b0*/  LD.E.128 R208, [R210.64+0x100] ;  /* 0x00010006d2d07980 */ /* 0x000f22000c101d00 */
[----:B------:R-:W-:Y:S07]  /*80c0*/  LEA.HI.X.SX32 R41, R207, R127, 0x1, P0 ;  /* 0x0000007fcf297211 */ /* 0x000fee00000f0eff */
        /* <DEDUP_REMOVED lines=62> */
.L_x_1677:
[----:B------:R-:W-:Y:S05]  /*84b0*/  BSYNC B0 ;  /* 0x0000000000007941 */ /* 0x000fea0003800000 */
.L_x_1676:
[----:B-----5:R3:W-:Y:S02]  /*84c0*/  ST.E.128 [R128.64+0x100], R36 ;  /* 0x0001002480007985 */ /* 0x0207e4000c101d06 */
.L_x_1675:
[----:B------:R-:W-:Y:S05]  /*84d0*/  BSYNC B1 ;  /* 0x0000000000017941 */ /* 0x000fea0003800000 */
.L_x_1674:
[----:B------:R-:W-:Y:S11]  /*84e0*/  ISETP.GE.AND P0, PT, R10, R177, PT ;  /* 0x000000b10a00720c */ /* 0x000ff60003f06270 */
[----:B------:R-:W-:Y:S02]  /*84f0*/  @!UPT UIADD3 URZ, URZ, URZ, URZ ;  /* 0x0000003f3f3ff290 */ /* 0x000fe4000fffe03f */
        /* <DEDUP_REMOVED lines=90> */
.L_x_1679:
[----:B------:R-:W-:Y:S05]  /*8aa0*/  BSYNC B0 ;  /* 0x0000000000007941 */ /* 0x000fea0003800000 */
.L_x_1678:
[----:B-----5:R3:W-:Y:S02]  /*8ab0*/  ST.E.128 [R128.64+0x180], R36 ;  /* 0x0001802480007985 */ /* 0x0207e4000c101d06 */
.L_x_1665:
[----:B------:R-:W-:Y:S05]  /*8ac0*/  BSYNC B2 ;  /* 0x0000000000027941 */ /* 0x000fea0003800000 */
.L_x_1664:
        /* <DEDUP_REMOVED lines=13> */
[----:B--23--:R2:W5:Y:S10]  /*8ba0*/  LD.E.128 R36, [R208.64] ;  /* 0x00000006d0247980 */ /* 0x00c574000c101d00 */
        /* <DEDUP_REMOVED lines=13> */
[C---:B------:R-:W-:Y:S02]  /*8c80*/  LEA R22, P0, R202.reuse, R208, 0x1 ;  /* 0x000000d0ca167211 */ /* 0x040fe400078008ff */
[C---:B------:R-:W-:Y:S02]  /*8c90*/  IADD3 R168, P2, R163.reuse, R176, RZ ;  /* 0x000000b0a3a87210 */ /* 0x040fe40007f5e0ff */
[----:B------:R-:W-:Y:S02]  /*8ca0*/  LEA.HI.X.SX32 R23, R202, R209, 0x1, P0 ;  /* 0x000000d1ca177211 */ /* 0x000fe400000f0eff */
[----:B--2---:R-:W-:Y:S02]  /*8cb0*/  LEA R208, P0, R168, R124, 0x1 ;  /* 0x0000007ca8d07211 */ /* 0x004fe400078008ff */
[----:B------:R-:W-:Y:S01]  /*8cc0*/  LEA.HI.X.SX32 R176, R176, R143, 0x1, P2 ;  /* 0x0000008fb0b07211 */ /* 0x000fe200010f0eff */
[----:B------:R-:W2:Y:S03]  /*8cd0*/  LD.E.128 R28, [R22.64] ;  /* 0x00000006161c7980 */ /* 0x000ea6000c101d00 */
[----:B------:R-:W-:Y:S02]  /*8ce0*/  LEA.HI.X R209, R168, R125, R176, 0x1, P0 ;  /* 0x0000007da8d17211 */ /* 0x000fe400000f0cb0 */
[----:B------:R-:W-:Y:S01]  /*8cf0*/  MOV R168, RZ ;  /* 0x000000ff00a87202 */ /* 0x000fe20000000f00 */
[----:B------:R-:W-:Y:S03]  /*8d00*/  @P1 IMAD.MOV R168, RZ, RZ, -R207 ;  /* 0x000000ffffa81224 */ /* 0x000fe600078e0acf */
[----:B------:R-:W3:Y:S02]  /*8d10*/  LD.E.128 R208, [R208.64] ;  /* 0x00000006d0d07980 */ /* 0x000ee4000c101d00 */
[----:B------:R-:W-:Y:S04]  /*8d20*/  IADD3 R207, P0, R163, R168, RZ ;  /* 0x000000a8a3cf7210 */ /* 0x000fe80007f1e0ff */
[----:B------:R-:W-:Y:S02]  /*8d30*/  LEA.HI.X.SX32 R168, R168, R143, 0x1, P0 ;  /* 0x0000008fa8a87211 */ /* 0x000fe400000f0eff */
[C---:B------:R-:W-:Y:S04]  /*8d40*/  LEA R40, P0, R207.reuse, R126, 0x1 ;  /* 0x0000007ecf287211 */ /* 0x040fe800078008ff */
[----:B------:R-:W-:Y:S05]  /*8d50*/  LEA.HI.X R41, R207, R127, R168, 0x1, P0 ;  /* 0x0000007fcf297211 */ /* 0x000fea00000f0ca8 */
        /* <DEDUP_REMOVED lines=62> */
.L_x_1685:
[----:B------:R-:W-:Y:S05]  /*9140*/  BSYNC B0 ;  /* 0x0000000000007941 */ /* 0x000fea0003800000 */
.L_x_1684:
[C---:B------:R-:W-:Y:S04]  /*9150*/  LEA R2, P0, R236.reuse, R128, 0x1 ;  /* 0x00000080ec027211 */ /* 0x040fe800078008ff */
[----:B------:R-:W-:Y:S05]  /*9160*/  LEA.HI.X R3, R236, R129, R237, 0x1, P0 ;  /* 0x00000081ec037211 */ /* 0x000fea00000f0ced */
[----:B-----5:R3:W-:Y:S04]  /*9170*/  ST.E.128 [R2.64], R36 ;  /* 0x0000002402007985 */ /* 0x0207e8000c101d06 */
.L_x_1683:
[----:B------:R-:W-:Y:S05]  /*9180*/  BSYNC B1 ;  /* 0x0000000000017941 */ /* 0x000fea0003800000 */
.L_x_1682:
[----:B------:R-:W-:Y:S01]  /*9190*/  ISETP.GE.AND P0, PT, R12, R177, PT ;  /* 0x000000b10c00720c */ /* 0x000fe20003f06270 */
[----:B------:R-:W-:Y:S01]  /*91a0*/  @!UPT UIADD3 URZ, URZ, URZ, URZ ;  /* 0x0000003f3f3ff290 */ /* 0x000fe2000fffe03f */
[----:B------:R-:W-:Y:S11]  /*91b0*/  BSSY B1, `(.L_x_1686) ;  /* 0x0000064000017945 */ /* 0x000ff60003800000 */
[----:B------:R-:W-:-:S05]  /*91c0*/  @P0 BRA `(.L_x_1687) ;  /* 0x0000062000000947 */ /* 0x000fca0003800000 */
[C---:B--2---:R-:W-:Y:S01]  /*91d0*/  LEA R208, P0, R93.reuse, R122, 0x1 ;  /* 0x0000007a5dd07211 */ /* 0x044fe200078008ff */
[----:B------:R-:W-:Y:S03]  /*91e0*/  BSSY B0, `(.L_x_1688) ;  /* 0x000005d000007945 */ /* 0x000fe60003800000 */
[----:B------:R-:W-:Y:S02]  /*91f0*/  LEA.HI.X R209, R93, R123, R98, 0x1, P0 ;  /* 0x0000007b5dd17211 */ /* 0x000fe400000f0c62 */
[----:B------:R-:W-:Y:S03]  /*9200*/  ISETP.GE.AND P0, PT, R12, R15, PT ;  /* 0x0000000f0c00720c */ /* 0x000fe60003f06270 */
[----:B---3--:R2:W5:Y:S10]  /*9210*/  LD.E.128 R36, [R208.64] ;  /* 0x00000006d0247980 */ /* 0x008574000c101d00 */
        /* <DEDUP_REMOVED lines=89> */
.L_x_1689:
[----:B------:R-:W-:Y:S05]  /*97b0*/  BSYNC B0 ;  /* 0x0000000000007941 */ /* 0x000fea0003800000 */
.L_x_1688:
[C---:B------:R-:W-:Y:S04]  /*97c0*/  LEA R2, P0, R87.reuse, R128, 0x1 ;  /* 0x0000008057027211 */ /* 0x040fe800078008ff */
[----:B------:R-:W-:Y:S05]  /*97d0*/  LEA.HI.X R3, R87, R129, R88, 0x1, P0 ;  /* 0x0000008157037211 */ /* 0x000fea00000f0c58 */
[----:B-----5:R3:W-:Y:S04]  /*97e0*/  ST.E.128 [R2.64], R36 ;  /* 0x0000002402007985 */ /* 0x0207e8000c101d06 */
.L_x_1687:
[----:B------:R-:W-:Y:S05]  /*97f0*/  BSYNC B1 ;  /* 0x0000000000017941 */ /* 0x000fea0003800000 */
.L_x_1686:
        /* <DEDUP_REMOVED lines=25> */
[----:B------:R-:W-:Y:S02]  /*9990*/  LEA R208, P0, R176, R124, 0x1 ;  /* 0x0000007cb0d07211 */ /* 0x000fe400078008ff */
[----:B------:R-:W-:Y:S01]  /*99a0*/  LEA.HI.X.SX32 R202, R202, R139, 0x1, P2 ;  /* 0x0000008bcaca7211 */ /* 0x000fe200010f0eff */
[----:B------:R-:W3:Y:S03]  /*99b0*/  LD.E.128 R28, [R22.64] ;  /* 0x00000006161c7980 */ /* 0x000ee6000c101d00 */
[----:B------:R-:W-:Y:S02]  /*99c0*/  LEA.HI.X R209, R176, R125, R202, 0x1, P0 ;  /* 0x0000007db0d17211 */ /* 0x000fe400000f0cca */
[----:B------:R-:W-:Y:S01]  /*99d0*/  MOV R176, RZ ;  /* 0x000000ff00b07202 */ /* 0x000fe20000000f00 */
[----:B------:R-:W-:Y:S03]  /*99e0*/  @P1 IMAD.MOV R176, RZ, RZ, -R168 ;  /* 0x000000ffffb01224 */ /* 0x000fe600078e0aa8 */
[----:B------:R-:W4:Y:S02]  /*99f0*/  LD.E.128 R208, [R208.64] ;  /* 0x00000006d0d07980 */ /* 0x000f24000c101d00 */
[----:B--2---:R-:W-:Y:S04]  /*9a00*/  IADD3 R207, P0, R151, R176, RZ ;  /* 0x000000b097cf7210 */ /* 0x004fe80007f1e0ff */
[----:B------:R-:W-:Y:S02]  /*9a10*/  LEA.HI.X.SX32 R168, R176, R139, 0x1, P0 ;  /* 0x0000008bb0a87211 */ /* 0x000fe400000f0eff */
[C---:B------:R-:W-:Y:S04]  /*9a20*/  LEA R40, P0, R207.reuse, R126, 0x1 ;  /* 0x0000007ecf287211 */ /* 0x040fe800078008ff */
[----:B------:R-:W-:Y:S05]  /*9a30*/  LEA.HI.X R41, R207, R127, R168, 0x1, P0 ;  /* 0x0000007fcf297211 */ /* 0x000fea00000f0ca8 */
[----:B------:R2:W3:Y:S02]  /*9a40*/  LD.E.128 R56, [R40.64] ;  /* 0x0000000628387980 */ /* 0x0004e4000c101d00 */
[----:B--2---:R-:W-:Y:S02]  /*9a50*/  HADD2.F32 R40, -RZ, R51.H0_H0 ;  /* 0x20000033ff287230 */ /* 0x004fe40000004100 */
        /* <DEDUP_REMOVED lines=60> */
.L_x_1693:
[----:B------:R-:W-:Y:S05]  /*9e20*/  BSYNC B0 ;  /* 0x0000000000007941 */ /* 0x000fea0003800000 */
.L_x_1692:
[C---:B------:R-:W-:Y:S04]  /*9e30*/  LEA R2, P0, R83.reuse, R128, 0x1 ;  /* 0x0000008053027211 */ /* 0x040fe800078008ff */
[----:B------:R-:W-:Y:S05]  /*9e40*/  LEA.HI.X R3, R83, R129, R84, 0x1, P0 ;  /* 0x0000008153037211 */ /* 0x000fea00000f0c54 */
[----:B-----5:R3:W-:Y:S04]  /*9e50*/  ST.E.128 [R2.64], R36 ;  /* 0x0000002402007985 */ /* 0x0207e8000c101d06 */
.L_x_1691:
[----:B------:R-:W-:Y:S05]  /*9e60*/  BSYNC B1 ;  /* 0x0000000000017941 */ /* 0x000fea0003800000 */
.L_x_1690:
[----:B------:R-:W-:Y:S11]  /*9e70*/  ISETP.GE.AND P0, PT, R10, R177, PT ;  /* 0x000000b10a00720c */ /* 0x000ff60003f06270 */
[----:B------:R-:W-:Y:S02]  /*9e80*/  @!UPT UIADD3 URZ, URZ, URZ, URZ ;  /* 0x0000003f3f3ff290 */ /* 0x000fe4000fffe03f */
        /* <DEDUP_REMOVED lines=95> */
.L_x_1695:
[----:B------:R-:W-:Y:S05]  /*a480*/  BSYNC B0 ;  /* 0x0000000000007941 */ /* 0x000fea0003800000 */
.L_x_1694:
[C---:B------:R-:W-:Y:S04]  /*a490*/  LEA R2, P0, R77.reuse, R128, 0x1 ;  /* 0x000000804d027211 */ /* 0x040fe800078008ff */
[----:B------:R-:W-:Y:S05]  /*a4a0*/  LEA.HI.X R3, R77, R129, R78, 0x1, P0 ;  /* 0x000000814d037211 */ /* 0x000fea00000f0c4e */
[----:B-----5:R3:W-:Y:S04]  /*a4b0*/  ST.E.128 [R2.64], R36 ;  /* 0x0000002402007985 */ /* 0x0207e8000c101d06 */
.L_x_1681:
[----:B------:R-:W-:Y:S05]  /*a4c0*/  BSYNC B2 ;  /* 0x0000000000027941 */ /* 0x000fea0003800000 */
.L_x_1680:
        /* <DEDUP_REMOVED lines=103> */
.L_x_1701:
[----:B------:R-:W-:Y:S05]  /*ab40*/  BSYNC B0 ;  /* 0x0000000000007941 */ /* 0x000fea0003800000 */
.L_x_1700:
[C---:B------:R-:W-:Y:S04]  /*ab50*/  LEA R2, P0, R89.reuse, R128, 0x1 ;  /* 0x0000008059027211 */ /* 0x040fe800078008ff */
[----:B------:R-:W-:Y:S05]  /*ab60*/  LEA.HI.X R3, R89, R129, R90, 0x1, P0 ;  /* 0x0000008159037211 */ /* 0x000fea00000f0c5a */
[----:B-----5:R3:W-:Y:S04]  /*ab70*/  ST.E.128 [R2.64], R36 ;  /* 0x0000002402007985 */ /* 0x0207e8000c101d06 */
.L_x_1699:
[----:B------:R-:W-:Y:S05]  /*ab80*/  BSYNC B1 ;  /* 0x0000000000017941 */ /* 0x000fea0003800000 */
.L_x_1698:
        /* <DEDUP_REMOVED lines=28> */
[C---:B--2---:R-:W-:Y:S01]  /*ad50*/  LEA R210, P0, R168.reuse, R124, 0x1 ;  /* 0x0000007ca8d27211 */ /* 0x044fe200078008ff */
[----:B------:R-:W2:Y:S03]  /*ad60*/  LD.E.128 R28, [R22.64] ;  /* 0x00000006161c7980 */ /* 0x000ea6000c101d00 */
[----:B------:R-:W-:Y:S02]  /*ad70*/  LEA.HI.X R211, R168, R125, R209, 0x1, P0 ;  /* 0x0000007da8d37211 */ /* 0x000fe400000f0cd1 */
[----:B------:R-:W-:Y:S04]  /*ad80*/  IADD3 R207, P0, R150, R213, RZ ;  /* 0x000000d596cf7210 */ /* 0x000fe80007f1e0ff */
[----:B------:R-:W-:Y:S01]  /*ad90*/  LEA.HI.X.SX32 R168, R213, R138, 0x1, P0 ;  /* 0x0000008ad5a87211 */ /* 0x000fe200000f0eff */
[----:B------:R-:W3:Y:S01]  /*ada0*/  LD.E.128 R208, [R210.64] ;  /* 0x00000006d2d07980 */ /* 0x000ee2000c101d00 */
        /* <DEDUP_REMOVED lines=64> */
.L_x_1705:
[----:B------:R-:W-:Y:S05]  /*b1b0*/  BSYNC B0 ;  /* 0x0000000000007941 */ /* 0x000fea0003800000 */
.L_x_1704:
[C---:B------:R-:W-:Y:S04]  /*b1c0*/  LEA R2, P0, R85.reuse, R128, 0x1 ;  /* 0x0000008055027211 */ /* 0x040fe800078008ff */
[----:B------:R-:W-:Y:S05]  /*b1d0*/  LEA.HI.X R3, R85, R129, R86, 0x1, P0 ;  /* 0x0000008155037211 */ /* 0x000fea00000f0c56 */
[----:B-----5:R3:W-:Y:S04]  /*b1e0*/  ST.E.128 [R2.64], R36 ;  /* 0x0000002402007985 */ /* 0x0207e8000c101d06 */
.L_x_1703:
[----:B------:R-:W-:Y:S05]  /*b1f0*/  BSYNC B1 ;  /* 0x0000000000017941 */ /* 0x000fea0003800000 */
.L_x_1702:
        /* <DEDUP_REMOVED lines=28> */
[C---:B------:R-:W-:Y:S01]  /*b3c0*/  LEA R208, P0, R7.reuse, R124, 0x1 ;  /* 0x0000007c07d07211 */ /* 0x040fe200078008ff */
        /* <DEDUP_REMOVED lines=69> */
.L_x_1709:
[----:B------:R-:W-:Y:S05]  /*b820*/  BSYNC B0 ;  /* 0x0000000000007941 */ /* 0x000fea0003800000 */
.L_x_1708:
[C---:B------:R-:W-:Y:S04]  /*b830*/  LEA R2, P0, R81.reuse, R128, 0x1 ;  /* 0x0000008051027211 */ /* 0x040fe800078008ff */
[----:B------:R-:W-:Y:S05]  /*b840*/  LEA.HI.X R3, R81, R129, R82, 0x1, P0 ;  /* 0x0000008151037211 */ /* 0x000fea00000f0c52 */
[----:B-----5:R3:W-:Y:S04]  /*b850*/  ST.E.128 [R2.64], R36 ;  /* 0x0000002402007985 */ /* 0x0207e8000c101d06 */
.L_x_1707:
[----:B------:R-:W-:Y:S05]  /*b860*/  BSYNC B1 ;  /* 0x0000000000017941 */ /* 0x000fea0003800000 */
.L_x_1706:
[----:B------:R-:W-:Y:S11]  /*b870*/  ISETP.GE.AND P0, PT, R10, R177, PT ;  /* 0x000000b10a00720c */ /* 0x000ff60003f06270 */
[----:B------:R-:W-:Y:S02]  /*b880*/  @!UPT UIADD3 URZ, URZ, URZ, URZ ;  /* 0x0000003f3f3ff290 */ /* 0x000fe4000fffe03f */
[----:B------:R-:W-:-:S05]  /*b890*/  @P0 BRA `(.L_x_1697) ;  /* 0x0000061000000947 */ /* 0x000fca0003800000 */
[C---:B---3--:R-:W-:Y:S01]  /*b8a0*/  LEA R2, P0, R112.reuse, R122, 0x1 ;  /* 0x0000007a70027211 */ /* 0x048fe200078008ff */
        /* <DEDUP_REMOVED lines=8> */
[----:B--2--5:R-:W-:Y:S01]  /*b930*/  IMAD.MOV.U32 R36, RZ, RZ, R30 ;  /* 0x000000ffff247224 */ /* 0x024fe200078e001e */
[----:B------:R-:W-:Y:S02]  /*b940*/  SHF.R.S32.HI R5, RZ, 0x1, R5 ;  /* 0x00000001ff057819 */ /* 0x000fe40000011405 */
[----:B------:R-:W-:Y:S02]  /*b950*/  MOV R39, R29 ;  /* 0x0000001d00277202 */ /* 0x000fe40000000f00 */
[-C--:B------:R-:W-:Y:S02]  /*b960*/  ISETP.GE.AND P1, PT, R10, R5.reuse, PT ;  /* 0x000000050a00720c */ /* 0x080fe40003f26270 */
[----:B------:R-:W-:Y:S02]  /*b970*/  MOV R4, R5 ;  /* 0x0000000500047202 */ /* 0x000fe40000000f00 */
[----:B------:R-:W-:Y:S09]  /*b980*/  MOV R37, R31 ;  /* 0x0000001f00257202 */ /* 0x000ff20000000f00 */
[C---:B------:R-:W-:Y:S02]  /*b990*/  @P1 IADD3 R4, -R5.reuse, RZ, RZ ;  /* 0x000000ff05041210 */ /* 0x040fe40007ffe1ff */
[----:B------:R-:W-:Y:S02]  /*b9a0*/  @P1 IADD3 R7, -R5, RZ, RZ ;  /* 0x000000ff05071210 */ /* 0x000fe40007ffe1ff */
[----:B---3--:R-:W-:Y:S02]  /*b9b0*/  LEA R2, P0, R4, R2, 0x1 ;  /* 0x0000000204027211 */ /* 0x008fe400078008ff */
[----:B------:R-:W-:Y:S02]  /*b9c0*/  IADD3 R0, P2, R146, R7, RZ ;  /* 0x0000000792007210 */ /* 0x000fe40007f5e0ff */
[----:B------:R-:W-:Y:S02]  /*b9d0*/  LEA.HI.X.SX32 R3, R4, R3, 0x1, P0 ;  /* 0x0000000304037211 */ /* 0x000fe400000f0eff */
[C---:B------:R-:W-:Y:S02]  /*b9e0*/  LEA R40, P0, R0.reuse, R124, 0x1 ;  /* 0x0000007c00287211 */ /* 0x040fe400078008ff */
[-C--:B------:R-:W-:Y:S01]  /*b9f0*/  LEA.HI.X.SX32 R7, R7, R134.reuse, 0x1, P2 ;  /* 0x0000008607077211 */ /* 0x080fe200010f0eff */
[----:B------:R-:W2:Y:S01]  /*ba00*/  LD.E.128 R24, [R2.64] ;  /* 0x0000000602187980 */ /* 0x000ea2000c101d00 */
[----:B------:R-:W-:Y:S02]  /*ba10*/  @P1 IADD3 R23, -R5, RZ, RZ ;  /* 0x000000ff05171210 */ /* 0x000fe40007ffe1ff */
[----:B------:R-:W-:Y:S02]  /*ba20*/  LEA.HI.X R41, R0, R125, R7, 0x1, P0 ;  /* 0x0000007d00297211 */ /* 0x000fe400000f0c07 */
[----:B------:R-:W-:Y:S04]  /*ba30*/  IADD3 R7, P0, R146, R23, RZ ;  /* 0x0000001792077210 */ /* 0x000fe80007f1e0ff */
[----:B------:R-:W3:Y:S01]  /*ba40*/  LD.E.128 R40, [R40.64] ;  /* 0x0000000628287980 */ /* 0x000ee2000c101d00 */
[----:B------:R-:W-:Y:S02]  /*ba50*/  LEA.HI.X.SX32 R0, R23, R134, 0x1, P0 ;  /* 0x0000008617007211 */ /* 0x000fe400000f0eff */
[C---:B------:R-:W-:Y:S04]  /*ba60*/  LEA R4, P0, R7.reuse, R126, 0x1 ;  /* 0x0000007e07047211 */ /* 0x040fe800078008ff */
[----:B------:R-:W-:Y:S05]  /*ba70*/  LEA.HI.X R5, R7, R127, R0, 0x1, P0 ;  /* 0x0000007f07057211 */ /* 0x000fea00000f0c00 */
[----:B------:R4:W4:Y:S01]  /*ba80*/  LD.E.128 R32, [R4.64] ;  /* 0x0000000604207980 */ /* 0x000922000c101d00 */
[--C-:B--2---:R-:W-:Y:S01]  /*ba90*/  HADD2.F32 R29, -RZ, R24.reuse.H0_H0 ;  /* 0x20000018ff1d7230 */ /* 0x104fe20000004100 */
[----:B------:R-:W-:Y:S01]  /*baa0*/  MOV R22, R26 ;  /* 0x0000001a00167202 */ /* 0x000fe20000000f00 */
[----:B------:R-:W-:Y:S01]  /*bab0*/  HADD2.F32 R26, -RZ, R39.H0_H0 ;  /* 0x20000027ff1a7230 */ /* 0x000fe20000004100 */
[----:B------:R-:W-:Y:S01]  /*bac0*/  MOV R23, R27 ;  /* 0x0000001b00177202 */ /* 0x000fe20000000f00 */
[----:B------:R-:W-:Y:S02]  /*bad0*/  HADD2.F32 R27, -RZ, R24.H1_H1 ;  /* 0x30000018ff1b7230 */ /* 0x000fe40000004100 */
[--C-:B------:R-:W-:Y:S02]  /*bae0*/  HADD2.F32 R24, -RZ, R25.reuse.H0_H0 ;  /* 0x20000019ff187230 */ /* 0x100fe40000004100 */
[----:B------:R-:W-:Y:S02]  /*baf0*/  HADD2.F32 R25, -RZ, R25.H1_H1 ;  /* 0x30000019ff197230 */ /* 0x000fe40000004100 */
[--C-:B---3--:R-:W-:Y:S02]  /*bb00*/  HADD2.F32 R3, -RZ, R41.reuse.H0_H0 ;  /* 0x20000029ff037230 */ /* 0x108fe40000004100 */
[----:B----4-:R-:W-:Y:S02]  /*bb10*/  HADD2.F32 R4, -RZ, R41.H1_H1 ;  /* 0x30000029ff047230 */ /* 0x010fe40000004100 */
        /* <DEDUP_REMOVED lines=20> */
[----:B------:R-:W-:Y:S01]  /*bc60*/  HADD2.F32 R30, -RZ, R34.H1_H1 ;  /* 0x30000022ff1e7230 */ /* 0x000fe20000004100 */
        /* <DEDUP_REMOVED lines=32> */
.L_x_1711:
[----:B------:R-:W-:Y:S05]  /*be70*/  BSYNC B0 ;  /* 0x0000000000007941 */ /* 0x000fea0003800000 */
.L_x_1710:
[C---:B---3--:R-:W-:Y:S04]  /*be80*/  LEA R2, P0, R75.reuse, R128, 0x1 ;  /* 0x000000804b027211 */ /* 0x048fe800078008ff */
[----:B------:R-:W-:Y:S05]  /*be90*/  LEA.HI.X R3, R75, R129, R76, 0x1, P0 ;  /* 0x000000814b037211 */ /* 0x000fea00000f0c4c */
[----:B-----5:R3:W-:Y:S04]  /*bea0*/  ST.E.128 [R2.64], R28 ;  /* 0x0000001c02007985 */ /* 0x0207e8000c101d06 */
.L_x_1697:
[----:B------:R-:W-:Y:S05]  /*beb0*/  BSYNC B2 ;  /* 0x0000000000027941 */ /* 0x000fea0003800000 */
.L_x_1696:
        /* <DEDUP_REMOVED lines=9> */
[----:B---3--:R-:W-:Y:S01]  /*bf50*/  IMAD.WIDE.U32 R2, R200, 0x60, R122 ;  /* 0x00000060c8027825 */ /* 0x008fe200078e007a */
[----:B------:R-:W-:Y:S01]  /*bf60*/  ISETP.GE.AND P0, PT, R16, R15, PT ;  /* 0x0000000f1000720c */ /* 0x000fe20003f06270 */
[----:B------:R-:W-:Y:S02]  /*bf70*/  BSSY B0, `(.L_x_1716) ;  /* 0x000005c000007945 */ /* 0x000fe40003800000 */
[----:B------:R-:W-:Y:S05]  /*bf80*/  IMAD R0, R201, 0x60, RZ ;  /* 0x00000060c9007824 */ /* 0x000fea00078e02ff */
[----:B------:R-:W-:Y:S05]  /*bf90*/  IADD3 R3, R3, R0, RZ ;  /* 0x0000000003037210 */ /* 0x000fea0007ffe0ff */
[----:B------:R3:W5:Y:S01]  /*bfa0*/  LD.E.128 R28, [R2.64] ;  /* 0x00000006021c7980 */ /* 0x000762000c101d00 */
[----:B------:R-:W-:-:S05]  /*bfb0*/  @P0 BRA `(.L_x_1717) ;  /* 0x0000057000000947 */ /* 0x000fca0003800000 */
[----:B------:R-:W-:Y:S01]  /*bfc0*/  LEA.HI R5, R15, R15, RZ, 0x1 ;  /* 0x0000000f0f057211 */ /* 0x000fe200078f08ff */
[----:B--2--5:R-:W-:Y:S01]  /*bfd0*/  IMAD.MOV.U32 R36, RZ, RZ, R30 ;  /* 0x000000ffff247224 */ /* 0x024fe200078e001e */
        /* <DEDUP_REMOVED lines=8> */
[C---:B---3--:R-:W-:Y:S02]  /*c060*/  LEA R2, P0, R6.reuse, R2, 0x1 ;  /* 0x0000000206027211 */ /* 0x048fe400078008ff */
[----:B------:R-:W-:Y:S02]  /*c070*/  IADD3 R0, P2, R153, R4, RZ ;  /* 0x0000000499007210 */ /* 0x000fe40007f5e0ff */
[----:B------:R-:W-:Y:S02]  /*c080*/  LEA.HI.X.SX32 R3, R6, R3, 0x1, P0 ;  /* 0x0000000306037211 */ /* 0x000fe400000f0eff */
[----:B------:R-:W-:Y:S02]  /*c090*/  LEA R40, P0, R0, R124, 0x1 ;  /* 0x0000007c00287211 */ /* 0x000fe400078008ff */
[----:B------:R-:W-:Y:S01]  /*c0a0*/  LEA.HI.X.SX32 R4, R4, R140, 0x1, P2 ;  /* 0x0000008c04047211 */ /* 0x000fe200010f0eff */
[----:B------:R-:W2:Y:S03]  /*c0b0*/  LD.E.128 R24, [R2.64] ;  /* 0x0000000602187980 */ /* 0x000ea6000c101d00 */
[----:B------:R-:W-:Y:S01]  /*c0c0*/  LEA.HI.X R41, R0, R125, R4, 0x1, P0 ;  /* 0x0000007d00297211 */ /* 0x000fe200000f0c04 */
[----:B------:R-:W-:Y:S01]  /*c0d0*/  IMAD.MOV.U32 R0, RZ, RZ, RZ ;  /* 0x000000ffff007224 */ /* 0x000fe200078e00ff */
[----:B------:R-:W-:Y:S04]  /*c0e0*/  @P1 IADD3 R0, -R5, RZ, RZ ;  /* 0x000000ff05001210 */ /* 0x000fe80007ffe1ff */
[----:B------:R-:W3:Y:S01]  /*c0f0*/  LD.E.128 R40, [R40.64] ;  /* 0x0000000628287980 */ /* 0x000ee2000c101d00 */
[----:B------:R-:W-:Y:S04]  /*c100*/  IADD3 R7, P0, R153, R0, RZ ;  /* 0x0000000099077210 */ /* 0x000fe80007f1e0ff */
        /* <DEDUP_REMOVED lines=66> */
.L_x_1717:
[----:B------:R-:W-:Y:S05]  /*c530*/  BSYNC B0 ;  /* 0x0000000000007941 */ /* 0x000fea0003800000 */
.L_x_1716:
[----:B------:R-:W-:Y:S02]  /*c540*/  IMAD R0, R61, 0x60, RZ ;  /* 0x000000603d007824 */ /* 0x000fe400078e02ff */
[----:B---3--:R-:W-:Y:S05]  /*c550*/  IMAD.WIDE.U32 R2, R60, 0x60, R128 ;  /* 0x000000603c027825 */ /* 0x008fea00078e0080 */
[----:B------:R-:W-:Y:S05]  /*c560*/  IADD3 R3, R3, R0, RZ ;  /* 0x0000000003037210 */ /* 0x000fea0007ffe0ff */
[----:B-----5:R3:W-:Y:S02]  /*c570*/  ST.E.128 [R2.64], R28 ;  /* 0x0000001c02007985 */ /* 0x0207e4000c101d06 */
.L_x_1715:
[----:B------:R-:W-:Y:S05]  /*c580*/  BSYNC B1 ;  /* 0x0000000000017941 */ /* 0x000fea0003800000 */
.L_x_1714:
        /* <DEDUP_REMOVED lines=97> */
.L_x_1721:
[----:B------:R-:W-:Y:S05]  /*cba0*/  BSYNC B0 ;  /* 0x0000000000007941 */ /* 0x000fea0003800000 */
.L_x_1720:
[C---:B---3--:R-:W-:Y:S04]  /*cbb0*/  LEA R2, P0, R80.reuse, R128, 0x1 ;  /* 0x0000008050027211 */ /* 0x048fe800078008ff */
[----:B------:R-:W-:Y:S05]  /*cbc0*/  LEA.HI.X R3, R80, R129, R79, 0x1, P0 ;  /* 0x0000008150037211 */ /* 0x000fea00000f0c4f */
[----:B-----5:R3:W-:Y:S04]  /*cbd0*/  ST.E.128 [R2.64], R28 ;  /* 0x0000001c02007985 */ /* 0x0207e8000c101d06 */
.L_x_1719:
[----:B------:R-:W-:Y:S05]  /*cbe0*/  BSYNC B1 ;  /* 0x0000000000017941 */ /* 0x000fea0003800000 */
.L_x_1718:
        /* <DEDUP_REMOVED lines=97> */
.L_x_1725:
[----:B------:R-:W-:Y:S05]  /*d200*/  BSYNC B0 ;  /* 0x0000000000007941 */ /* 0x000fea0003800000 */
.L_x_1724:
[C---:B---3--:R-:W-:Y:S04]  /*d210*/  LEA R2, P0, R74.reuse, R128, 0x1 ;  /* 0x000000804a027211 */ /* 0x048fe800078008ff */
[----:B------:R-:W-:Y:S05]  /*d220*/  LEA.HI.X R3, R74, R129, R73, 0x1, P0 ;  /* 0x000000814a037211 */ /* 0x000fea00000f0c49 */
[----:B-----5:R3:W-:Y:S04]  /*d230*/  ST.E.128 [R2.64], R28 ;  /* 0x0000001c02007985 */ /* 0x0207e8000c101d06 */
.L_x_1723:
[----:B------:R-:W-:Y:S05]  /*d240*/  BSYNC B1 ;  /* 0x0000000000017941 */ /* 0x000fea0003800000 */
.L_x_1722:
        /* <DEDUP_REMOVED lines=21> */
[----:B---3--:R-:W-:Y:S02]  /*d3a0*/  LEA R2, P0, R4, R2, 0x1 ;  /* 0x0000000204027211 */ /* 0x008fe400078008ff */
[----:B------:R-:W-:Y:S02]  /*d3b0*/  IADD3 R0, P2, R144, R7, RZ ;  /* 0x0000000790007210 */ /* 0x000fe40007f5e0ff */
[----:B------:R-:W-:Y:S02]  /*d3c0*/  LEA.HI.X.SX32 R3, R4, R3, 0x1, P0 ;  /* 0x0000000304037211 */ /* 0x000fe400000f0eff */
[C---:B------:R-:W-:Y:S02]  /*d3d0*/  LEA R40, P0, R0.reuse, R124, 0x1 ;  /* 0x0000007c00287211 */ /* 0x040fe400078008ff */
[-C--:B------:R-:W-:Y:S01]  /*d3e0*/  LEA.HI.X.SX32 R7, R7, R132.reuse, 0x1, P2 ;  /* 0x0000008407077211 */ /* 0x080fe200010f0eff */
[----:B------:R2:W3:Y:S03]  /*d3f0*/  LD.E.128 R24, [R2.64] ;  /* 0x0000000602187980 */ /* 0x0004e6000c101d00 */
[----:B------:R-:W-:Y:S02]  /*d400*/  LEA.HI.X R41, R0, R125, R7, 0x1, P0 ;  /* 0x0000007d00297211 */ /* 0x000fe400000f0c07 */
[----:B------:R-:W-:Y:S04]  /*d410*/  IADD3 R7, P0, R144, R23, RZ ;  /* 0x0000001790077210 */ /* 0x000fe80007f1e0ff */
[----:B------:R-:W2:Y:S01]  /*d420*/  LD.E.128 R40, [R40.64] ;  /* 0x0000000628287980 */ /* 0x000ea2000c101d00 */
[----:B------:R-:W-:Y:S02]  /*d430*/  LEA.HI.X.SX32 R0, R23, R132, 0x1, P0 ;  /* 0x0000008417007211 */ /* 0x000fe400000f0eff */
[C---:B------:R-:W-:Y:S04]  /*d440*/  LEA R4, P0, R7.reuse, R126, 0x1 ;  /* 0x0000007e07047211 */ /* 0x040fe800078008ff */
[----:B------:R-:W-:Y:S05]  /*d450*/  LEA.HI.X R5, R7, R127, R0, 0x1, P0 ;  /* 0x0000007f07057211 */ /* 0x000fea00000f0c00 */
[----:B------:R4:W4:Y:S01]  /*d460*/  LD.E.128 R32, [R4.64] ;  /* 0x0000000604207980 */ /* 0x000922000c101d00 */
[--C-:B--2---:R-:W-:Y:S01]  /*d470*/  HADD2.F32 R3, -RZ, R41.reuse.H0_H0 ;  /* 0x20000029ff037230 */ /* 0x104fe20000004100 */
        /* <DEDUP_REMOVED lines=62> */
.L_x_1727:
[----:B------:R-:W-:Y:S05]  /*d860*/  BSYNC B0 ;  /* 0x0000000000007941 */ /* 0x000fea0003800000 */
.L_x_1726:
[C---:B---3--:R-:W-:Y:S04]  /*d870*/  LEA R2, P0, R72.reuse, R128, 0x1 ;  /* 0x0000008048027211 */ /* 0x048fe800078008ff */
[----:B------:R-:W-:Y:S05]  /*d880*/  LEA.HI.X R3, R72, R129, R71, 0x1, P0 ;  /* 0x0000008148037211 */ /* 0x000fea00000f0c47 */
[----:B-----5:R3:W-:Y:S04]  /*d890*/  ST.E.128 [R2.64], R28 ;  /* 0x0000001c02007985 */ /* 0x0207e8000c101d06 */
.L_x_1713:
[----:B------:R-:W-:Y:S05]  /*d8a0*/  BSYNC B2 ;  /* 0x0000000000027941 */ /* 0x000fea0003800000 */
.L_x_1712:
[----:B---3--:R-:W3:Y:S02]  /*d8b0*/  LD.E R3, [R20.64+0xd0] ;  /* 0x0000d00614037980 */ /* 0x008ee4000c101900 */
[----:B---3--:R-:W-:Y:S05]  /*d8c0*/  IMAD.U32 R3, R3, -0x20, RZ ;  /* 0xffffffe003037824 */ /* 0x008fea00078e00ff */
[C---:B------:R-:W-:Y:S02]  /*d8d0*/  LEA R126, P1, R3.reuse, R126, 0x1 ;  /* 0x0000007e037e7211 */ /* 0x040fe400078208ff */
[C---:B------:R-:W-:Y:S02]  /*d8e0*/  LEA R124, P0, R3.reuse, R124, 0x1 ;  /* 0x0000007c037c7211 */ /* 0x040fe400078008ff */
[C---:B------:R-:W-:Y:S02]  /*d8f0*/  LEA.HI.X.SX32 R127, R3.reuse, R127, 0x1, P1 ;  /* 0x0000007f037f7211 */ /* 0x040fe400008f0eff */
[----:B------:R-:W-:Y:S01]  /*d900*/  LEA.HI.X.SX32 R125, R3, R125, 0x1, P0 ;  /* 0x0000007d037d7211 */ /* 0x000fe200000f0eff */
[----:B------:R-:W-:-:S05]  /*d910*/  BRA `(.L_x_1663) ;  /* 0x0000076000007947 */ /* 0x000fca0003800000 */
.L_x_1629:
[----:B------:R-:W-:Y:S01]  /*d920*/  BSSY B0, `(.L_x_1728) ;  /* 0x000000e000007945 */ /* 0x000fe20003800000 */
[----:B------:R-:W-:-:S05]  /*d930*/  @!P2 BRA `(.L_x_1729) ;  /* 0x000000c00000a947 */ /* 0x000fca0003800000 */
        /* <DEDUP_REMOVED lines=12> */
.L_x_1729:
[----:B------:R-:W-:Y:S05]  /*da00*/  BSYNC B0 ;  /* 0x0000000000007941 */ /* 0x000fea0003800000 */
.L_x_1728:
        /* <DEDUP_REMOVED lines=8> */
[----:B------:R-:W-:Y:S02]  /*da90*/  @P3 LEA R2, P1, R236, R128, 0x1 ;  /* 0x00000080ec023211 */ /* 0x000fe400078208ff */
        /* <DEDUP_REMOVED lines=24> */
.L_x_1731:
[----:B------:R-:W-:Y:S05]  /*dc20*/  BSYNC B0 ;  /* 0x0000000000007941 */ /* 0x000fea0003800000 */
.L_x_1730:
[C---:B------:R-:W-:Y:S01]  /*dc30*/  ISETP.GE.AND P0, PT, R158.reuse, R205, PT ;  /* 0x000000cd9e00720c */ /* 0x040fe20003f06270 */
[----:B------:R-:W-:Y:S03]  /*dc40*/  BSSY B0, `(.L_x_1732) ;  /* 0x0000020000007945 */ /* 0x000fe60003800000 */
[----:B------:R-:W-:Y:S11]  /*dc50*/  ISETP.GE.AND P0, PT, R158, R203, !P0 ;  /* 0x000000cb9e00720c */ /* 0x000ff60004706270 */
[----:B------:R-:W-:Y:S02]  /*dc60*/  @!UPT UIADD3 URZ, URZ, URZ, URZ ;  /* 0x0000003f3f3ff290 */ /* 0x000fe4000fffe03f */
[----:B------:R-:W-:-:S05]  /*dc70*/  @!P0 BRA `(.L_x_1733) ;  /* 0x000001c000008947 */ /* 0x000fca0003800000 */
[----:B------:R-:W-:Y:S02]  /*dc80*/  ISETP.NE.AND P3, PT, R161, RZ, PT ;  /* 0x000000ffa100720c */ /* 0x000fe40003f65270 */
[----:B------:R-:W-:Y:S11]  /*dc90*/  ISETP.NE.AND P2, PT, R159, RZ, PT ;  /* 0x000000ff9f00720c */ /* 0x000ff60003f45270 */
[C---:B-1----:R-:W-:Y:S02]  /*dca0*/  @P3 LEA R22, P0, R106.reuse, R122, 0x1 ;  /* 0x0000007a6a163211 */ /* 0x042fe400078008ff */
[C---:B------:R-:W-:Y:S02]  /*dcb0*/  @P3 LEA R2, P1, R89.reuse, R128, 0x1 ;  /* 0x0000008059023211 */ /* 0x040fe400078208ff */
        /* <DEDUP_REMOVED lines=24> */
.L_x_1733:
[----:B------:R-:W-:Y:S05]  /*de40*/  BSYNC B0 ;  /* 0x0000000000007941 */ /* 0x000fea0003800000 */
.L_x_1732:
[C---:B------:R-:W-:Y:S04]  /*de50*/  ISETP.GE.AND P0, PT, R156.reuse, R205, PT ;  /* 0x000000cd9c00720c */ /* 0x040fe80003f06270 */
[----:B------:R-:W-:Y:S11]  /*de60*/  ISETP.GE.AND P0, PT, R156, R203, !P0 ;  /* 0x000000cb9c00720c */ /* 0x000ff60004706270 */
[----:B------:R-:W-:Y:S02]  /*de70*/  @!UPT UIADD3 URZ, URZ, URZ, URZ ;  /* 0x0000003f3f3ff290 */ /* 0x000fe4000fffe03f */
[----:B------:R-:W-:-:S05]  /*de80*/  @!P0 BRA `(.L_x_1663) ;  /* 0x000001f000008947 */ /* 0x000fca0003800000 */
[----:B------:R-:W-:Y:S02]  /*de90*/  ISETP.NE.AND P1, PT, R161, RZ, PT ;  /* 0x000000ffa100720c */ /* 0x000fe40003f25270 */
[----:B------:R-:W-:Y:S02]  /*dea0*/  ISETP.NE.AND P2, PT, R159, RZ, PT ;  /* 0x000000ff9f00720c */ /* 0x000fe40003f45270 */
[----:B------:R-:W-:Y:S09]  /*deb0*/  ISETP.NE.AND P3, PT, R157, RZ, PT ;  /* 0x000000ff9d00720c */ /* 0x000ff20003f65270 */
[----:B------:R-:W-:Y:S04]  /*dec0*/  @P1 IMAD.WIDE.U32 R2, R200, 0x60, R122 ;  /* 0x00000060c8021825 */ /* 0x000fe800078e007a */
[----:B------:R-:W-:Y:S02]  /*ded0*/  @P1 IMAD R0, R201, 0x60, RZ ;  /* 0x00000060c9001824 */ /* 0x000fe400078e02ff */
[----:B-1----:R-:W-:Y:S04]  /*dee0*/  @P1 IMAD.WIDE.U32 R22, R60, 0x60, R128 ;  /* 0x000000603c161825 */ /* 0x002fe800078e0080 */
        /* <DEDUP_REMOVED lines=25> */
.L_x_1663:
[----:B------:R-:W-:Y:S05]  /*e080*/  BSYNC B3 ;  /* 0x0000000000037941 */ /* 0x000fea0003800000 */
.L_x_1628:
        /* <DEDUP_REMOVED lines=16> */
[----:B------:R-:W4:Y:S01]  /*e190*/  LD.E.64 R24, [R20.64+0x20] ;  /* 0x0000200614187980 */ /* 0x000f22000c101b00 */
        /* <DEDUP_REMOVED lines=72> */
.L_x_1735:
[----:B------:R-:W2:Y:S04]  /*e620*/  LD.E R5, [R20.64+0x40] ;  /* 0x0000400614057980 */ /* 0x000ea8000c101900 */
[----:B------:R-:W3:Y:S02]  /*e630*/  LD.E R3, [R20.64+0x38] ;  /* 0x0000380614037980 */ /* 0x000ee4000c101900 */
[----:B---3--:R-:W-:Y:S02]  /*e640*/  IMAD.U32 R3, R3, -0x40, RZ ;  /* 0xffffffc003037824 */ /* 0x008fe400078e00ff */
[----:B--2---:R-:W-:Y:S03]  /*e650*/  IMAD.U32 R5, R5, -0x40, RZ ;  /* 0xffffffc005057824 */ /* 0x004fe600078e00ff */
[----:B------:R-:W-:Y:S02]  /*e660*/  LEA R128, P0, R3, R128, 0x1 ;  /* 0x0000008003807211 */ /* 0x000fe400078008ff */
[----:B------:R-:W-:Y:S02]  /*e670*/  LEA R130, P1, R5, R130, 0x1 ;  /* 0x0000008205827211 */ /* 0x000fe400078208ff */
[----:B------:R-:W-:Y:S02]  /*e680*/  LEA.HI.X.SX32 R129, R3, R129, 0x1, P0 ;  /* 0x0000008103817211 */ /* 0x000fe400000f0eff */
[----:B------:R-:W-:Y:S04]  /*e690*/  LEA.HI.X.SX32 R131, R5, R131, 0x1, P1 ;  /* 0x0000008305837211 */ /* 0x000fe800008f0eff */
.L_x_1736:
[----:B------:R-:W-:Y:S05]  /*e6a0*/  BSYNC B0 ;  /* 0x0000000000007941 */ /* 0x000fea0003800000 */
.L_x_1734:
[----:B------:R-:W-:Y:S04]  /*e6b0*/  IADD3 R9, R9, -0x1, RZ ;  /* 0xffffffff09097810 */ /* 0x000fe80007ffe0ff */
[----:B------:R-:W-:Y:S11]  /*e6c0*/  ISETP.GT.AND P0, PT, R9, R92, PT ;  /* 0x0000005c0900720c */ /* 0x000ff60003f04270 */
[----:B------:R-:W-:Y:S02]  /*e6d0*/  @!UPT UIADD3 URZ, URZ, URZ, URZ ;  /* 0x0000003f3f3ff290 */ /* 0x000fe4000fffe03f */
[----:B------:R-:W-:-:S05]  /*e6e0*/  @P0 BRA `(.L_x_1737) ;  /* 0xffff49f000000947 */ /* 0x000fca000383ffff */
.L_x_1619:
[----:B-1----:R-:W-:Y:S01]  /*e6f0*/  WARPSYNC 0xffffffff ;  /* 0xffffffff00007948 */ /* 0x002fe20003800000 */
        /* <DEDUP_REMOVED lines=11> */
[----:B------:R1:W5:Y:S04]  /*e7b0*/  LD.E R9, [R20.64+0xc0] ;  /* 0x0000c00614097980 */ /* 0x000368000c101900 */
[----:B------:R1:W5:Y:S04]  /*e7c0*/  LD.E.64 R28, [R20.64+0x148] ;  /* 0x00014806141c7980 */ /* 0x000368000c101b00 */
[----:B------:R1:W5:Y:S01]  /*e7d0*/  LD.E.64 R30, [R20.64+0x150] ;  /* 0x00015006141e7980 */ /* 0x000362000c101b00 */
[----:B--2---:R-:W-:-:S04]  /*e7e0*/  ISETP.NE.U32.AND P1, PT, R4, RZ, PT ;  /* 0x000000ff0400720c */ /* 0x004fc80003f25070 */
[----:B------:R-:W-:-:S13]  /*e7f0*/  ISETP.NE.AND.EX P1, PT, R5, RZ, PT, P1 ;  /* 0x000000ff0500720c */ /* 0x000fda0003f25310 */
[----:B-----5:R-:W-:-:S04]  /*e800*/  @P1 LEA R18, P0, R245, R4, 0x2 ;  /* 0x00000004f5121211 */ /* 0x020fc800078010ff */
[----:B------:R-:W-:-:S05]  /*e810*/  @P1 LEA.HI.X R19, R245, R5, R68, 0x2, P0 ;  /* 0x00000005f5131211 */ /* 0x000fca00000f1444 */
[----:B------:R2:W4:Y:S01]  /*e820*/  @P1 LD.E R7, [R18.64] ;  /* 0x0000000612071980 */ /* 0x000522000c101900 */
[-C--:B------:R-:W-:Y:S02]  /*e830*/  IADD3 R13, P1, R13, R186.reuse, RZ ;  /* 0x000000ba0d0d7210 */ /* 0x080fe40007f3e0ff */
[----:B------:R-:W-:Y:S02]  /*e840*/  LEA.HI R0, R3, R3, RZ, 0x1 ;  /* 0x0000000303007211 */ /* 0x000fe400078f08ff */
[----:B------:R-:W-:Y:S01]  /*e850*/  LEA R5, P0, R192, R186, 0x5 ;  /* 0x000000bac0057211 */ /* 0x000fe200078028ff */
[----:B------:R-:W-:Y:S01]  /*e860*/  IMAD.MOV.U32 R190, RZ, RZ, R186 ;  /* 0x000000ffffbe7224 */ /* 0x000fe200078e00ba */
[----:B------:R-:W-:Y:S01]  /*e870*/  LEA R34, P2, R186, R194, 0x1 ;  /* 0x000000c2ba227211 */ /* 0x000fe200078408ff */
[----:B------:R-:W-:Y:S01]  /*e880*/  IMAD.X R15, R15, 0x1, R191, P1 ;  /* 0x000000010f0f7824 */ /* 0x000fe200008e06bf */
[----:B------:R-:W-:Y:S02]  /*e890*/  SHF.R.S32.HI R0, RZ, 0x1, R0 ;  /* 0x00000001ff007819 */ /* 0x000fe40000011400 */
[----:B---3--:R-:W-:-:S02]  /*e8a0*/  ISETP.NE.AND P4, PT, R2, RZ, PT ;  /* 0x000000ff0200720c */ /* 0x008fc40003f85270 */
[----:B------:R-:W-:Y:S01]  /*e8b0*/  LEA.HI.X R6, R192, R191, R193, 0x5, P0 ;  /* 0x000000bfc0067211 */ /* 0x000fe200000f2cc1 */
[----:B------:R-:W-:Y:S01]  /*e8c0*/  IMAD R4, R193, 0x30, RZ ;  /* 0x00000030c1047824 */ /* 0x000fe200078e02ff */
[--C-:B------:R-:W-:Y:S01]  /*e8d0*/  LEA.HI.X R35, R186, R195, R191.reuse, 0x1, P2 ;  /* 0x000000c3ba237211 */ /* 0x100fe200010f0cbf */
[----:B------:R-:W-:Y:S01]  /*e8e0*/  IMAD.WIDE.U32 R190, R192, 0x30, R190 ;  /* 0x00000030c0be7825 */ /* 0x000fe200078e00be */
[-C--:B------:R-:W-:Y:S02]  /*e8f0*/  LEA R14, P0, R5, R194.reuse, 0x1 ;  /* 0x000000c2050e7211 */ /* 0x080fe400078008ff */
[----:B--2---:R-:W-:-:S04]  /*e900*/  LEA R18, P1, R13, R194, 0x1 ;  /* 0x000000c20d127211 */ /* 0x004fc800078208ff */
[-C--:B------:R-:W-:Y:S01]  /*e910*/  LEA.HI.X R19, R13, R195.reuse, R15, 0x1, P1 ;  /* 0x000000c30d137211 */ /* 0x080fe200008f0c0f */
[----:B------:R-:W-:Y:S01]  /*e920*/  IMAD.IADD R13, R244, 0x1, -R169 ;  /* 0x00000001f40d7824 */ /* 0x000fe200078e0aa9 */
[----:B------:R-:W-:Y:S01]  /*e930*/  LEA.HI.X R15, R5, R195, R6, 0x1, P0 ;  /* 0x000000c3050f7211 */ /* 0x000fe200000f0c06 */
[----:B------:R-:W-:Y:S01]  /*e940*/  IMAD.IADD R5, R191, 0x1, R4 ;  /* 0x00000001bf057824 */ /* 0x000fe200078e0204 */
[----:B------:R-:W-:Y:S02]  /*e950*/  LEA R32, P1, R190, R194, 0x1 ;  /* 0x000000c2be207211 */ /* 0x000fe400078208ff */
[----:B------:R-:W-:Y:S02]  /*e960*/  ISETP.GE.AND P0, PT, R182, R13, PT ;  /* 0x0000000db600720c */ /* 0x000fe40003f06270 */
[----:B------:R-:W-:Y:S02]  /*e970*/  LEA.HI.X R33, R190, R195, R5, 0x1, P1 ;  /* 0x000000c3be217211 */ /* 0x000fe400008f0c05 */
[----:B------:R-:W-:Y:S01]  /*e980*/  ISETP.GT.AND P0, PT, R55, -0x8, !P0 ;  /* 0xfffffff83700780c */ /* 0x000fe20004704270 */
[----:B----4-:R-:W-:-:S04]  /*e990*/  IMAD.IADD R7, R94, 0x1, R7 ;  /* 0x000000015e077824 */ /* 0x010fc800078e0207 */
[----:B------:R-:W-:-:S05]  /*e9a0*/  IMAD R7, R0, R7, RZ ;  /* 0x0000000700077224 */ /* 0x000fca00078e02ff */
[----:B------:R-:W-:Y:S02]  /*e9b0*/  SHF.R.S32.HI R23, RZ, 0x1f, R7 ;  /* 0x0000001fff177819 */ /* 0x000fe40000011407 */
[-C--:B------:R-:W-:Y:S02]  /*e9c0*/  IADD3 R2, P2, R16, R7.reuse, RZ ;  /* 0x0000000710027210 */ /* 0x080fe40007f5e0ff */
[----:B------:R-:W-:-:S03]  /*e9d0*/  IADD3 R4, P3, R162, R7, RZ ;  /* 0x00000007a2047210 */ /* 0x000fc60007f7e0ff */
[----:B------:R-:W-:Y:S01]  /*e9e0*/  IMAD.X R8, R17, 0x1, R23, P2 ;  /* 0x0000000111087824 */ /* 0x000fe200010e0617 */
[----:B------:R-:W-:Y:S01]  /*e9f0*/  LEA.HI.X.SX32 R5, R162, R23, 0x1, P3 ;  /* 0x00000017a2057211 */ /* 0x000fe200018f0eff */
[----:B------:R-:W-:Y:S01]  /*ea00*/  IMAD.MOV.U32 R23, RZ, RZ, R0 ;  /* 0x000000ffff177224 */ /* 0x000fe200078e0000 */
        /* <DEDUP_REMOVED lines=18> */
[----:B------:R-:W4:Y:S01]  /*eb30*/  LD.E.64 R6, [R24.64] ;  /* 0x0000000618067980 */ /* 0x000f22000c101b00 */
[----:B-----5:R-:W-:Y:S01]  /*eb40*/  MOV R41, R29 ;  /* 0x0000001d00297202 */ /* 0x020fe20000000f00 */
[--C-:B------:R-:W-:Y:S02]  /*eb50*/  HADD2.F32 R23, -RZ, R31.reuse.H1_H1 ;  /* 0x3000001fff177230 */ /* 0x100fe40000004100 */
[----:B------:R-:W-:Y:S02]  /*eb60*/  HADD2.F32 R39, -RZ, R31.H0_H0 ;  /* 0x2000001fff277230 */ /* 0x000fe40000004100 */
[----:B------:R-:W-:-:S02]  /*eb70*/  HADD2.F32 R29, -RZ, R41.H0_H0 ;  /* 0x20000029ff1d7230 */ /* 0x000fc40000004100 */
[----:B------:R-:W-:Y:S02]  /*eb80*/  HADD2.F32 R41, -RZ, R41.H1_H1 ;  /* 0x30000029ff297230 */ /* 0x000fe40000004100 */
[----:B---3--:R-:W-:Y:S02]  /*eb90*/  HADD2.F32 R0, -RZ, R5.H1_H1 ;  /* 0x30000005ff007230 */ /* 0x008fe40000004100 */
[----:B------:R-:W-:Y:S02]  /*eba0*/  HADD2.F32 R2, -RZ, R4.H1_H1 ;  /* 0x30000004ff027230 */ /* 0x000fe40000004100 */
[----:B----4-:R-:W-:Y:S01]  /*ebb0*/  HADD2.F32 R22, -RZ, R6.H1_H1 ;  /* 0x30000006ff167230 */ /* 0x010fe20000004100 */
        /* <DEDUP_REMOVED lines=29> */
.L_x_1746:
[----:B------:R-:W-:Y:S05]  /*ed90*/  BSYNC B0 ;  /* 0x0000000000007941 */ /* 0x000fea0003800000 */
.L_x_1745:
[----:B-----5:R3:W-:Y:S02]  /*eda0*/  STS.128 [R248], R28 ;  /* 0x0000001cf8007388 */ /* 0x0207e40000000c00 */
.L_x_1744:
[----:B------:R-:W-:Y:S05]  /*edb0*/  BSYNC B1 ;  /* 0x0000000000017941 */ /* 0x000fea0003800000 */
.L_x_1743:
        /* <DEDUP_REMOVED lines=12> */
[----:B------:R-:W-:Y:S02]  /*ee80*/  HADD2.F32 R39, -RZ, R31.H0_H0 ;  /* 0x2000001fff277230 */ /* 0x000fe40000004100 */
        /* <DEDUP_REMOVED lines=34> */
.L_x_1750:
[----:B------:R-:W-:Y:S05]  /*f0b0*/  BSYNC B0 ;  /* 0x0000000000007941 */ /* 0x000fea0003800000 */
.L_x_1749:
[----:B-----5:R1:W-:Y:S02]  /*f0c0*/  STS.128 [R248+0x2000], R28 ;  /* 0x0020001cf8007388 */ /* 0x0203e40000000c00 */
.L_x_1748:
[----:B------:R-:W-:Y:S05]  /*f0d0*/  BSYNC B1 ;  /* 0x0000000000017941 */ /* 0x000fea0003800000 */
.L_x_1747:
        /* <DEDUP_REMOVED lines=47> */
.L_x_1754:
[----:B------:R-:W-:Y:S05]  /*f3d0*/  BSYNC B0 ;  /* 0x0000000000007941 */ /* 0x000fea0003800000 */
.L_x_1753:
[----:B-----5:R3:W-:Y:S02]  /*f3e0*/  STS.128 [R248+0x4000], R28 ;  /* 0x0040001cf8007388 */ /* 0x0207e40000000c00 */
.L_x_1752:
[----:B------:R-:W-:Y:S05]  /*f3f0*/  BSYNC B1 ;  /* 0x0000000000017941 */ /* 0x000fea0003800000 */
.L_x_1751:
        /* <DEDUP_REMOVED lines=46> */
.L_x_1756:
[----:B------:R-:W-:Y:S05]  /*f6e0*/  BSYNC B0 ;  /* 0x0000000000007941 */ /* 0x000fea0003800000 */
.L_x_1755:
[----:B-----5:R3:W-:Y:S02]  /*f6f0*/  STS.128 [R248+0x6000], R28 ;  /* 0x0060001cf8007388 */ /* 0x0207e40000000c00 */
.L_x_1742:
[----:B------:R-:W-:Y:S05]  /*f700*/  BSYNC B2 ;  /* 0x0000000000027941 */ /* 0x000fea0003800000 */
.L_x_1741:
[----:B------:R-:W-:Y:S01]  /*f710*/  IADD3 R22, R182, 0x10, RZ ;  /* 0x00000010b6167810 */ /* 0x000fe20007ffe0ff */
        /* <DEDUP_REMOVED lines=8> */
[----:B-1-3--:R1:W5:Y:S01]  /*f7a0*/  LD.E.128 R28, [R18.64] ;  /* 0x00000006121c7980 */ /* 0x00a362000c101d00 */
[----:B------:R-:W-:Y:S01]  /*f7b0*/  ISETP.GE.AND P0, PT, R16, R3, PT ;  /* 0x000000031000720c */ /* 0x000fe20003f06270 */
[----:B------:R-:W-:-:S12]  /*f7c0*/  BSSY B0, `(.L_x_1761) ;  /* 0x0000029000007945 */ /* 0x000fd80003800000 */
[----:B------:R-:W-:Y:S05]  /*f7d0*/  @P0 BRA `(.L_x_1762) ;  /* 0x0000027000000947 */ /* 0x000fea0003800000 */
[----:B------:R-:W3:Y:S04]  /*f7e0*/  LD.E.64 R4, [R26.64] ;  /* 0x000000061a047980 */ /* 0x000ee8000c101b00 */
[----:B--2---:R-:W2:Y:S01]  /*f7f0*/  LD.E.64 R6, [R24.64] ;  /* 0x0000000618067980 */ /* 0x004ea2000c101b00 */
[--C-:B-----5:R-:W-:Y:S02]  /*f800*/  HADD2.F32 R35, -RZ, R29.reuse.H1_H1 ;  /* 0x3000001dff237230 */ /* 0x120fe40000004100 */
[----:B------:R-:W-:Y:S02]  /*f810*/  HADD2.F32 R34, -RZ, R29.H0_H0 ;  /* 0x2000001dff227230 */ /* 0x000fe40000004100 */
        /* <DEDUP_REMOVED lines=35> */
.L_x_1762:
[----:B------:R-:W-:Y:S05]  /*fa50*/  BSYNC B0 ;  /* 0x0000000000007941 */ /* 0x000fea0003800000 */
.L_x_1761:
[----:B-----5:R3:W-:Y:S02]  /*fa60*/  STS.128 [R248+0x800], R28 ;  /* 0x0008001cf8007388 */ /* 0x0207e40000000c00 */
.L_x_1760:
[----:B------:R-:W-:Y:S05]  /*fa70*/  BSYNC B1 ;  /* 0x0000000000017941 */ /* 0x000fea0003800000 */
.L_x_1759:
        /* <DEDUP_REMOVED lines=47> */
.L_x_1766:
[----:B------:R-:W-:Y:S05]  /*fd70*/  BSYNC B0 ;  /* 0x0000000000007941 */ /* 0x000fea0003800000 */
.L_x_1765:
[----:B-----5:R3:W-:Y:S02]  /*fd80*/  STS.128 [R248+0x2800], R28 ;  /* 0x0028001cf8007388 */ /* 0x0207e40000000c00 */
.L_x_1764:
[----:B------:R-:W-:Y:S05]  /*fd90*/  BSYNC B1 ;  /* 0x0000000000017941 */ /* 0x000fea0003800000 */
.L_x_1763:
        /* <DEDUP_REMOVED lines=47> */
.L_x_1770:
[----:B------:R-:W-:Y:S05]  /*10090*/  BSYNC B0 ;  /* 0x0000000000007941 */ /* 0x000fea0003800000 */
.L_x_1769:
[----:B-----5:R3:W-:Y:S02]  /*100a0*/  STS.128 [R248+0x4800], R28 ;  /* 0x0048001cf8007388 */ /* 0x0207e40000000c00 */
.L_x_1768:
[----:B------:R-:W-:Y:S05]  /*100b0*/  BSYNC B1 ;  /* 0x0000000000017941 */ /* 0x000fea0003800000 */
.L_x_1767:
        /* <DEDUP_REMOVED lines=9> */
[--C-:B-----5:R-:W-:Y:S02]  /*10150*/  HADD2.F32 R23, -RZ, R29.reuse.H0_H0 ;  /* 0x2000001dff177230 */ /* 0x120fe40000004100 */
[----:B------:R-:W-:Y:S02]  /*10160*/  HADD2.F32 R29, -RZ, R29.H1_H1 ;  /* 0x3000001dff1d7230 */ /* 0x000fe40000004100 */
[--C-:B-1----:R-:W-:Y:S02]  /*10170*/  HADD2.F32 R19, -RZ, R31.reuse.H1_H1 ;  /* 0x3000001fff137230 */ /* 0x102fe40000004100 */
[----:B------:R-:W-:-:S02]  /*10180*/  HADD2.F32 R35, -RZ, R31.H0_H0 ;  /* 0x2000001fff237230 */ /* 0x000fc40000004100 */
[----:B---3--:R-:W-:Y:S02]  /*10190*/  HADD2.F32 R2, -RZ, R4.H1_H1 ;  /* 0x30000004ff027230 */ /* 0x008fe40000004100 */
[----:B------:R-:W-:Y:S02]  /*101a0*/  HADD2.F32 R0, -RZ, R5.H1_H1 ;  /* 0x30000005ff007230 */ /* 0x000fe40000004100 */
[----:B--2---:R-:W-:Y:S01]  /*101b0*/  HADD2.F32 R18, -RZ, R6.H1_H1 ;  /* 0x30000006ff127230 */ /* 0x004fe20000004100 */
[C---:B------:R-:W-:Y:S01]  /*101c0*/  FMUL.FTZ R34, R29.reuse, R2 ;  /* 0x000000021d227220 */ /* 0x040fe20000410000 */
[----:B------:R-:W-:Y:S02]  /*101d0*/  HADD2.F32 R8, -RZ, R7.H1_H1 ;  /* 0x30000007ff087230 */ /* 0x000fe40000004100 */
[----:B------:R-:W-:Y:S01]  /*101e0*/  HADD2.F32 R4, -RZ, R4.H0_H0 ;  /* 0x20000004ff047230 */ /* 0x000fe20000004100 */
[----:B------:R-:W-:Y:S01]  /*101f0*/  FMUL.FTZ R31, R29, R18 ;  /* 0x000000121d1f7220 */ /* 0x000fe20000410000 */
[----:B------:R-:W-:Y:S01]  /*10200*/  HADD2.F32 R5, -RZ, R5.H0_H0 ;  /* 0x20000005ff057230 */ /* 0x000fe20000004100 */
[C---:B------:R-:W-:Y:S01]  /*10210*/  FMUL.FTZ R29, R19.reuse, R0 ;  /* 0x00000000131d7220 */ /* 0x040fe20000410000 */
        /* <DEDUP_REMOVED lines=11> */
[----:B------:R-:W-:Y:S01]  /*102d0*/  FMUL.FTZ R8, R19, R4 ;  /* 0x0000000413087220 */ /* 0x000fe20000410000 */
[----:B------:R-:W-:Y:S01]  /*102e0*/  F2FP.PACK_AB R34, R31, R34 ;  /* 0x000000221f22723e */ /* 0x000fe200000000ff */
[----:B------:R-:W-:Y:S01]  /*102f0*/  FMUL.FTZ R18, R2, R5 ;  /* 0x0000000502127220 */ /* 0x000fe20000410000 */
[----:B------:R-:W-:Y:S01]  /*10300*/  F2FP.PACK_AB R31, R0, R29 ;  /* 0x0000001d001f723e */ /* 0x000fe200000000ff */
[----:B------:R-:W-:Y:S01]  /*10310*/  FMUL.FTZ R19, R19, R6 ;  /* 0x0000000613137220 */ /* 0x000fe20000410000 */
[----:B------:R-:W-:Y:S01]  /*10320*/  MOV R29, R34 ;  /* 0x00000022001d7202 */ /* 0x000fe20000000f00 */
[----:B------:R-:W-:-:S02]  /*10330*/  FMUL.FTZ R2, R2, R7 ;  /* 0x0000000702027220 */ /* 0x000fc40000410000 */
[C---:B------:R-:W-:Y:S02]  /*10340*/  FFMA.FTZ R8, R23.reuse, R6, -R8 ;  /* 0x0000000617087223 */ /* 0x040fe40000010808 */
[----:B------:R-:W-:Y:S02]  /*10350*/  FFMA.FTZ R19, R23, R4, R19 ;  /* 0x0000000417137223 */ /* 0x000fe40000010013 */
[C---:B------:R-:W-:Y:S02]  /*10360*/  FFMA.FTZ R18, R30.reuse, R7, -R18 ;  /* 0x000000071e127223 */ /* 0x040fe40000010812 */
[----:B------:R-:W-:Y:S01]  /*10370*/  FFMA.FTZ R5, R30, R5, R2 ;  /* 0x000000051e057223 */ /* 0x000fe20000010002 */
[----:B------:R-:W-:-:S04]  /*10380*/  F2FP.PACK_AB R28, R19, R8 ;  /* 0x00000008131c723e */ /* 0x000fc800000000ff */
[----:B------:R-:W-:Y:S02]  /*10390*/  F2FP.PACK_AB R30, R5, R18 ;  /* 0x00000012051e723e */ /* 0x000fe400000000ff */
.L_x_1772:
[----:B------:R-:W-:Y:S05]  /*103a0*/  BSYNC B0 ;  /* 0x0000000000007941 */ /* 0x000fea0003800000 */
.L_x_1771:
[----:B-----5:R3:W-:Y:S02]  /*103b0*/  STS.128 [R248+0x6800], R28 ;  /* 0x0068001cf8007388 */ /* 0x0207e40000000c00 */
.L_x_1758:
[----:B------:R-:W-:Y:S05]  /*103c0*/  BSYNC B2 ;  /* 0x0000000000027941 */ /* 0x000fea0003800000 */
.L_x_1757:
        /* <DEDUP_REMOVED lines=22> */
[C---:B------:R-:W-:Y:S01]  /*10530*/  FMUL.FTZ R35, R29.reuse, R2 ;  /* 0x000000021d237220 */ /* 0x040fe20000410000 */
[----:B------:R-:W-:Y:S02]  /*10540*/  HADD2.F32 R8, -RZ, R7.H1_H1 ;  /* 0x30000007ff087230 */ /* 0x000fe40000004100 */
[----:B------:R-:W-:Y:S01]  /*10550*/  HADD2.F32 R6, -RZ, R6.H0_H0 ;  /* 0x20000006ff067230 */ /* 0x000fe20000004100 */
[----:B------:R-:W-:Y:S01]  /*10560*/  FMUL.FTZ R31, R29, R18 ;  /* 0x000000121d1f7220 */ /* 0x000fe20000410000 */
[----:B------:R-:W-:Y:S01]  /*10570*/  HADD2.F32 R4, -RZ, R4.H0_H0 ;  /* 0x20000004ff047230 */ /* 0x000fe20000004100 */
[C---:B------:R-:W-:Y:S01]  /*10580*/  FMUL.FTZ R29, R19.reuse, R0 ;  /* 0x00000000131d7220 */ /* 0x040fe20000410000 */
        /* <DEDUP_REMOVED lines=12> */
[----:B------:R-:W-:Y:S01]  /*10650*/  F2FP.PACK_AB R31, R0, R29 ;  /* 0x0000001d001f723e */ /* 0x000fe200000000ff */
[----:B------:R-:W-:Y:S01]  /*10660*/  FMUL.FTZ R28, R19, R6 ;  /* 0x00000006131c7220 */ /* 0x000fe20000410000 */
[----:B------:R-:W-:Y:S01]  /*10670*/  F2FP.PACK_AB R2, R2, R35 ;  /* 0x000000230202723e */ /* 0x000fe200000000ff */
[----:B------:R-:W-:-:S02]  /*10680*/  FMUL.FTZ R19, R8, R5 ;  /* 0x0000000508137220 */ /* 0x000fc40000410000 */
[-C--:B------:R-:W-:Y:S01]  /*10690*/  FMUL.FTZ R8, R8, R7.reuse ;  /* 0x0000000708087220 */ /* 0x080fe20000410000 */
[----:B------:R-:W-:Y:S01]  /*106a0*/  MOV R29, R2 ;  /* 0x00000002001d7202 */ /* 0x000fe20000000f00 */
[C---:B------:R-:W-:Y:S02]  /*106b0*/  FFMA.FTZ R18, R23.reuse, R6, -R18 ;  /* 0x0000000617127223 */ /* 0x040fe40000010812 */
[----:B------:R-:W-:Y:S02]  /*106c0*/  FFMA.FTZ R23, R23, R4, R28 ;  /* 0x0000000417177223 */ /* 0x000fe4000001001c */
[C---:B------:R-:W-:Y:S02]  /*106d0*/  FFMA.FTZ R19, R30.reuse, R7, -R19 ;  /* 0x000000071e137223 */ /* 0x040fe40000010813 */
[----:B------:R-:W-:Y:S01]  /*106e0*/  FFMA.FTZ R8, R30, R5, R8 ;  /* 0x000000051e087223 */ /* 0x000fe20000010008 */
[----:B------:R-:W-:-:S04]  /*106f0*/  F2FP.PACK_AB R28, R23, R18 ;  /* 0x00000012171c723e */ /* 0x000fc800000000ff */
[----:B------:R-:W-:Y:S02]  /*10700*/  F2FP.PACK_AB R30, R8, R19 ;  /* 0x00000013081e723e */ /* 0x000fe400000000ff */
.L_x_1778:
[----:B------:R-:W-:Y:S05]  /*10710*/  BSYNC B0 ;  /* 0x0000000000007941 */ /* 0x000fea0003800000 */
.L_x_1777:
[----:B-----5:R3:W-:Y:S02]  /*10720*/  STS.128 [R248+0x1000], R28 ;  /* 0x0010001cf8007388 */ /* 0x0207e40000000c00 */
.L_x_1776:
[----:B------:R-:W-:Y:S05]  /*10730*/  BSYNC B1 ;  /* 0x0000000000017941 */ /* 0x000fea0003800000 */
.L_x_1775:
        /* <DEDUP_REMOVED lines=10> */
[--C-:B-----5:R-:W-:Y:S02]  /*107e0*/  HADD2.F32 R23, -RZ, R29.reuse.H0_H0 ;  /* 0x2000001dff177230 */ /* 0x120fe40000004100 */
        /* <DEDUP_REMOVED lines=36> */
.L_x_1782:
[----:B------:R-:W-:Y:S05]  /*10a30*/  BSYNC B0 ;  /* 0x0000000000007941 */ /* 0x000fea0003800000 */
.L_x_1781:
[----:B-----5:R1:W-:Y:S02]  /*10a40*/  STS.128 [R248+0x3000], R28 ;  /* 0x0030001cf8007388 */ /* 0x0203e40000000c00 */
.L_x_1780:
[----:B------:R-:W-:Y:S05]  /*10a50*/  BSYNC B1 ;  /* 0x0000000000017941 */ /* 0x000fea0003800000 */
.L_x_1779:
        /* <DEDUP_REMOVED lines=47> */
.L_x_1786:
[----:B------:R-:W-:Y:S05]  /*10d50*/  BSYNC B0 ;  /* 0x0000000000007941 */ /* 0x000fea0003800000 */
.L_x_1785:
[----:B-----5:R3:W-:Y:S02]  /*10d60*/  STS.128 [R248+0x5000], R28 ;  /* 0x0050001cf8007388 */ /* 0x0207e40000000c00 */
.L_x_1784:
[----:B------:R-:W-:Y:S05]  /*10d70*/  BSYNC B1 ;  /* 0x0000000000017941 */ /* 0x000fea0003800000 */
.L_x_1783:
        /* <DEDUP_REMOVED lines=9> */
[----:B-----5:R-:W-:Y:S02]  /*10e10*/  HADD2.F32 R23, -RZ, R29.H1_H1 ;  /* 0x3000001dff177230 */ /* 0x020fe40000004100 */
[----:B-1----:R-:W-:Y:S02]  /*10e20*/  HADD2.F32 R15, -RZ, R31.H1_H1 ;  /* 0x3000001fff0f7230 */ /* 0x002fe40000004100 */
[----:B------:R-:W-:Y:S02]  /*10e30*/  HADD2.F32 R19, -RZ, R29.H0_H0 ;  /* 0x2000001dff137230 */ /* 0x000fe40000004100 */
        /* <DEDUP_REMOVED lines=22> */
[----:B------:R-:W-:Y:S01]  /*10fa0*/  F2FP.PACK_AB R29, R18, R29 ;  /* 0x0000001d121d723e */ /* 0x000fe200000000ff */
[----:B------:R-:W-:Y:S01]  /*10fb0*/  FMUL.FTZ R14, R2, R5 ;  /* 0x00000005020e7220 */ /* 0x000fe20000410000 */
[----:B------:R-:W-:Y:S01]  /*10fc0*/  F2FP.PACK_AB R31, R0, R23 ;  /* 0x00000017001f723e */ /* 0x000fe200000000ff */
[----:B------:R-:W-:-:S02]  /*10fd0*/  FMUL.FTZ R15, R15, R6 ;  /* 0x000000060f0f7220 */ /* 0x000fc40000410000 */
[-C--:B------:R-:W-:Y:S02]  /*10fe0*/  FMUL.FTZ R2, R2, R7.reuse ;  /* 0x0000000702027220 */ /* 0x080fe40000410000 */
[C---:B------:R-:W-:Y:S02]  /*10ff0*/  FFMA.FTZ R8, R19.reuse, R6, -R8 ;  /* 0x0000000613087223 */ /* 0x040fe40000010808 */
[----:B------:R-:W-:Y:S02]  /*11000*/  FFMA.FTZ R15, R19, R4, R15 ;  /* 0x00000004130f7223 */ /* 0x000fe4000001000f */
[C---:B------:R-:W-:Y:S02]  /*11010*/  FFMA.FTZ R14, R30.reuse, R7, -R14 ;  /* 0x000000071e0e7223 */ /* 0x040fe4000001080e */
[----:B------:R-:W-:Y:S01]  /*11020*/  FFMA.FTZ R5, R30, R5, R2 ;  /* 0x000000051e057223 */ /* 0x000fe20000010002 */
[----:B------:R-:W-:-:S04]  /*11030*/  F2FP.PACK_AB R28, R15, R8 ;  /* 0x000000080f1c723e */ /* 0x000fc800000000ff */
[----:B------:R-:W-:Y:S02]  /*11040*/  F2FP.PACK_AB R30, R5, R14 ;  /* 0x0000000e051e723e */ /* 0x000fe400000000ff */
.L_x_1788:
[----:B------:R-:W-:Y:S05]  /*11050*/  BSYNC B0 ;  /* 0x0000000000007941 */ /* 0x000fea0003800000 */
.L_x_1787:
[----:B-----5:R3:W-:Y:S02]  /*11060*/  STS.128 [R248+0x7000], R28 ;  /* 0x0070001cf8007388 */ /* 0x0207e40000000c00 */
.L_x_1774:
[----:B------:R-:W-:Y:S05]  /*11070*/  BSYNC B2 ;  /* 0x0000000000027941 */ /* 0x000fea0003800000 */
.L_x_1773:
[----:B------:R-:W-:-:S04]  /*11080*/  IADD3 R40, R182, 0x30, RZ ;  /* 0x00000030b6287810 */ /* 0x000fc80007ffe0ff */
        /* <DEDUP_REMOVED lines=49> */
.L_x_1793:
[----:B------:R-:W-:Y:S05]  /*113a0*/  BSYNC B0 ;  /* 0x0000000000007941 */ /* 0x000fea0003800000 */
.L_x_1792:
[----:B-----5:R3:W-:Y:S02]  /*113b0*/  STS.128 [R248+0x1800], R28 ;  /* 0x0018001cf8007388 */ /* 0x0207e40000000c00 */
.L_x_1791:
[----:B------:R-:W-:Y:S05]  /*113c0*/  BSYNC B1 ;  /* 0x0000000000017941 */ /* 0x000fea0003800000 */
.L_x_1790:
        /* <DEDUP_REMOVED lines=10> */
[--C-:B-1---5:R-:W-:Y:S02]  /*11470*/  HADD2.F32 R15, -RZ, R17.reuse.H0_H0 ;  /* 0x20000011ff0f7230 */ /* 0x122fe40000004100 */
[----:B------:R-:W-:Y:S02]  /*11480*/  HADD2.F32 R17, -RZ, R17.H1_H1 ;  /* 0x30000011ff117230 */ /* 0x000fe40000004100 */
[--C-:B------:R-:W-:Y:S02]  /*11490*/  HADD2.F32 R13, -RZ, R19.reuse.H1_H1 ;  /* 0x30000013ff0d7230 */ /* 0x100fe40000004100 */
[----:B------:R-:W-:-:S02]  /*114a0*/  HADD2.F32 R23, -RZ, R19.H0_H0 ;  /* 0x20000013ff177230 */ /* 0x000fc40000004100 */
[----:B--2---:R-:W-:Y:S02]  /*114b0*/  HADD2.F32 R2, -RZ, R4.H1_H1 ;  /* 0x30000004ff027230 */ /* 0x004fe40000004100 */
[----:B------:R-:W-:Y:S02]  /*114c0*/  HADD2.F32 R0, -RZ, R5.H1_H1 ;  /* 0x30000005ff007230 */ /* 0x000fe40000004100 */
[----:B---3--:R-:W-:Y:S01]  /*114d0*/  HADD2.F32 R12, -RZ, R6.H1_H1 ;  /* 0x30000006ff0c7230 */ /* 0x008fe20000004100 */
        /* <DEDUP_REMOVED lines=30> */
.L_x_1797:
[----:B------:R-:W-:Y:S05]  /*116c0*/  BSYNC B0 ;  /* 0x0000000000007941 */ /* 0x000fea0003800000 */
.L_x_1796:
[----:B-----5:R1:W-:Y:S02]  /*116d0*/  STS.128 [R248+0x3800], R16 ;  /* 0x00380010f8007388 */ /* 0x0203e40000000c00 */
.L_x_1795:
[----:B------:R-:W-:Y:S05]  /*116e0*/  BSYNC B1 ;  /* 0x0000000000017941 */ /* 0x000fea0003800000 */
.L_x_1794:
[----:B------:R-:W-:Y:S01]  /*116f0*/  ISETP.GE.AND P0, PT, R11, R9, PT ;  /* 0x000000090b00720c */ /* 0x000fe20003f06270 */
[----:B------:R-:W-:-:S12]  /*11700*/  BSSY B1, `(.L_x_1798) ;  /* 0x0000030000017945 */ /* 0x000fd80003800000 */
[----:B------:R1:W-:Y:S01]  /*11710*/  @P0 STS.128 [R248+0x5800], RZ ;  /* 0x005800fff8000388 */ /* 0x0003e20000000c00 */
[----:B------:R-:W-:Y:S05]  /*11720*/  @P0 BRA `(.L_x_1799) ;  /* 0x000002d000000947 */ /* 0x000fea0003800000 */
[----:B-123--:R1:W5:Y:S01]  /*11730*/  LD.E.128 R12, [R32.64+0x100] ;  /* 0x00010006200c7980 */ /* 0x00e362000c101d00 */
[----:B------:R-:W-:Y:S01]  /*11740*/  ISETP.GE.AND P0, PT, R11, R3, PT ;  /* 0x000000030b00720c */ /* 0x000fe20003f06270 */
[----:B------:R-:W-:-:S12]  /*11750*/  BSSY B0, `(.L_x_1800) ;  /* 0x0000029000007945 */ /* 0x000fd80003800000 */
[----:B------:R-:W-:Y:S05]  /*11760*/  @P0 BRA `(.L_x_1801) ;  /* 0x0000027000000947 */ /* 0x000fea0003800000 */
[----:B------:R-:W2:Y:S04]  /*11770*/  LD.E.64 R4, [R26.64+0x80] ;  /* 0x000080061a047980 */ /* 0x000ea8000c101b00 */
[----:B------:R-:W3:Y:S01]  /*11780*/  LD.E.64 R6, [R24.64+0x80] ;  /* 0x0000800618067980 */ /* 0x000ee2000c101b00 */
        /* <DEDUP_REMOVED lines=37> */
.L_x_1801:
[----:B------:R-:W-:Y:S05]  /*119e0*/  BSYNC B0 ;  /* 0x0000000000007941 */ /* 0x000fea0003800000 */
.L_x_1800:
[----:B-----5:R2:W-:Y:S02]  /*119f0*/  STS.128 [R248+0x5800], R12 ;  /* 0x0058000cf8007388 */ /* 0x0205e40000000c00 */
.L_x_1799:
[----:B------:R-:W-:Y:S05]  /*11a00*/  BSYNC B1 ;  /* 0x0000000000017941 */ /* 0x000fea0003800000 */
.L_x_1798:
[----:B------:R-:W-:-:S13]  /*11a10*/  ISETP.GE.AND P0, PT, R10, R9, PT ;  /* 0x000000090a00720c */ /* 0x000fda0003f06270 */
        /* <DEDUP_REMOVED lines=8> */
[----:B-----5:R-:W-:Y:S02]  /*11aa0*/  HADD2.F32 R9, -RZ, R15.H1_H1 ;  /* 0x3000000fff097230 */ /* 0x020fe40000004100 */
[--C-:B------:R-:W-:Y:S02]  /*11ab0*/  HADD2.F32 R11, -RZ, R13.reuse.H0_H0 ;  /* 0x2000000dff0b7230 */ /* 0x100fe40000004100 */
[----:B------:R-:W-:Y:S02]  /*11ac0*/  HADD2.F32 R13, -RZ, R13.H1_H1 ;  /* 0x3000000dff0d7230 */ /* 0x000fe40000004100 */
[----:B------:R-:W-:-:S02]  /*11ad0*/  HADD2.F32 R17, -RZ, R15.H0_H0 ;  /* 0x2000000fff117230 */ /* 0x000fc40000004100 */
        /* <DEDUP_REMOVED lines=32> */
.L_x_1803:
[----:B------:R-:W-:Y:S05]  /*11ce0*/  BSYNC B0 ;  /* 0x0000000000007941 */ /* 0x000fea0003800000 */
.L_x_1802:
[----:B-----5:R2:W-:Y:S01]  /*11cf0*/  STS.128 [R248+0x7800], R12 ;  /* 0x0078000cf8007388 */ /* 0x0205e20000000c00 */
[----:B------:R-:W-:Y:S05]  /*11d00*/  BRA `(.L_x_1789) ;  /* 0x0000648000007947 */ /* 0x000fea0003800000 */
.L_x_1740:
        /* <DEDUP_REMOVED lines=90> */
.L_x_1809:
[----:B------:R-:W-:Y:S05]  /*122b0*/  BSYNC B0 ;  /* 0x0000000000007941 */ /* 0x000fea0003800000 */
.L_x_1808:
[----:B-----5:R3:W-:Y:S02]  /*122c0*/  STS.128 [R248], R40 ;  /* 0x00000028f8007388 */ /* 0x0207e40000000c00 */
.L_x_1807:
[----:B------:R-:W-:Y:S05]  /*122d0*/  BSYNC B1 ;  /* 0x0000000000017941 */ /* 0x000fea0003800000 */
.L_x_1806:
        /* <DEDUP_REMOVED lines=51> */
[----:B----4-:R-:W-:Y:S01]  /*12610*/  HADD2.F32 R5, -RZ, R25.H0_H0 ;  /* 0x20000019ff057230 */ /* 0x010fe20000004100 */
        /* <DEDUP_REMOVED lines=36> */
.L_x_1813:
[----:B------:R-:W-:Y:S05]  /*12860*/  BSYNC B0 ;  /* 0x0000000000007941 */ /* 0x000fea0003800000 */
.L_x_1812:
[----:B-----5:R1:W-:Y:S02]  /*12870*/  STS.128 [R248+0x2000], R40 ;  /* 0x00200028f8007388 */ /* 0x0203e40000000c00 */
.L_x_1811:
[----:B------:R-:W-:Y:S05]  /*12880*/  BSYNC B1 ;  /* 0x0000000000017941 */ /* 0x000fea0003800000 */
.L_x_1810:
        /* <DEDUP_REMOVED lines=88> */
.L_x_1817:
[----:B------:R-:W-:Y:S05]  /*12e10*/  BSYNC B0 ;  /* 0x0000000000007941 */ /* 0x000fea0003800000 */
.L_x_1816:
[----:B-----5:R3:W-:Y:S02]  /*12e20*/  STS.128 [R248+0x4000], R40 ;  /* 0x00400028f8007388 */ /* 0x0207e40000000c00 */
.L_x_1815:
[----:B------:R-:W-:Y:S05]  /*12e30*/  BSYNC B1 ;  /* 0x0000000000017941 */ /* 0x000fea0003800000 */
.L_x_1814:
        /* <DEDUP_REMOVED lines=51> */
[----:B----4-:R-:W-:Y:S01]  /*13170*/  HADD2.F32 R22, -RZ, R24.H0_H0 ;  /* 0x20000018ff167230 */ /* 0x010fe20000004100 */
        /* <DEDUP_REMOVED lines=34> */
.L_x_1819:
[----:B------:R-:W-:Y:S05]  /*133a0*/  BSYNC B0 ;  /* 0x0000000000007941 */ /* 0x000fea0003800000 */
.L_x_1818:
[----:B-----5:R3:W-:Y:S02]  /*133b0*/  STS.128 [R248+0x6000], R40 ;  /* 0x00600028f8007388 */ /* 0x0207e40000000c00 */
.L_x_1805:
[----:B------:R-:W-:Y:S05]  /*133c0*/  BSYNC B2 ;  /* 0x0000000000027941 */ /* 0x000fea0003800000 */
.L_x_1804:
        /* <DEDUP_REMOVED lines=26> */
[----:B--2---:R-:W2:Y:S01]  /*13570*/  LD.E.128 R4, [R4.64] ;  /* 0x0000000604047980 */ /* 0x004ea2000c101d00 */
[----:B------:R-:W-:-:S04]  /*13580*/  IADD3 R27, P1, R25, R2, RZ ;  /* 0x00000002191b7210 */ /* 0x000fc80007f3e0ff */
[----:B------:R-:W-:Y:S02]  /*13590*/  LEA.HI.X.SX32 R25, R25, R8, 0x1, P1 ;  /* 0x0000000819197211 */ /* 0x000fe400008f0eff */
[----:B------:R-:W-:-:S04]  /*135a0*/  LEA R24, P1, R27, R28, 0x1 ;  /* 0x0000001c1b187211 */ /* 0x000fc800078208ff */
[----:B------:R-:W-:-:S06]  /*135b0*/  LEA.HI.X R25, R27, R29, R25, 0x1, P1 ;  /* 0x0000001d1b197211 */ /* 0x000fcc00008f0c19 */
[----:B----4-:R-:W4:Y:S01]  /*135c0*/  LD.E.128 R24, [R24.64] ;  /* 0x0000000618187980 */ /* 0x010f22000c101d00 */
[----:B---3--:R-:W-:Y:S02]  /*135d0*/  HADD2.F32 R52, -RZ, R37.H1_H1 ;  /* 0x30000025ff347230 */ /* 0x008fe40000004100 */
        /* <DEDUP_REMOVED lines=19> */
[----:B------:R-:W-:Y:S02]  /*13710*/  @!P0 FADD.FTZ R44, -R44, -RZ ;  /* 0x800000ff2c2c8221 */ /* 0x000fe40000010100 */
[----:B------:R-:W-:-:S02]  /*13720*/  @!P0 FADD.FTZ R6, -R6, -RZ ;  /* 0x800000ff06068221 */ /* 0x000fc40000010100 */
[----:B------:R-:W-:Y:S02]  /*13730*/  @!P0 FADD.FTZ R4, -R4, -RZ ;  /* 0x800000ff04048221 */ /* 0x000fe40000010100 */
[----:B------:R-:W-:Y:S01]  /*13740*/  FMUL.FTZ R44, R35, R44 ;  /* 0x0000002c232c7220 */ /* 0x000fe20000410000 */
[--C-:B----4-:R-:W-:Y:S01]  /*13750*/  HADD2.F32 R35, -RZ, R25.reuse.H1_H1 ;  /* 0x30000019ff237230 */ /* 0x110fe20000004100 */
[----:B------:R-:W-:Y:S01]  /*13760*/  FMUL.FTZ R6, R5, R6 ;  /* 0x0000000605067220 */ /* 0x000fe20000410000 */
[----:B------:R-:W-:Y:S01]  /*13770*/  HADD2.F32 R5, -RZ, R25.H0_H0 ;  /* 0x20000019ff057230 */ /* 0x000fe20000004100 */
[----:B------:R-:W-:Y:S01]  /*13780*/  FMUL.FTZ R4, R7, R4 ;  /* 0x0000000407047220 */ /* 0x000fe20000410000 */
[----:B------:R-:W-:Y:S01]  /*13790*/  HADD2.F32 R49, -RZ, R37.H0_H0 ;  /* 0x20000025ff317230 */ /* 0x000fe20000004100 */
[----:B------:R-:W-:Y:S01]  /*137a0*/  @!P0 FADD.FTZ R34, -R34, -RZ ;  /* 0x800000ff22228221 */ /* 0x000fe20000010100 */
[----:B-----5:R-:W-:Y:S02]  /*137b0*/  HADD2.F32 R7, -RZ, R43.H0_H0 ;  /* 0x2000002bff077230 */ /* 0x020fe40000004100 */
[----:B------:R-:W-:Y:S01]  /*137c0*/  HADD2.F32 R25, -RZ, R27.H0_H0 ;  /* 0x2000001bff197230 */ /* 0x000fe20000004100 */
[----:B------:R-:W-:Y:S01]  /*137d0*/  @!P0 FADD.FTZ R45, -R45, -RZ ;  /* 0x800000ff2d2d8221 */ /* 0x000fe20000010100 */
[----:B------:R-:W-:Y:S01]  /*137e0*/  HADD2.F32 R36, -RZ, R36.H1_H1 ;  /* 0x30000024ff247230 */ /* 0x000fe20000004100 */
[----:B------:R-:W-:Y:S01]  /*137f0*/  FMUL.FTZ R49, R49, R34 ;  /* 0x0000002231317220 */ /* 0x000fe20000410000 */
[--C-:B------:R-:W-:Y:S01]  /*13800*/  HADD2.F32 R39, -RZ, R26.reuse.H0_H0 ;  /* 0x2000001aff277230 */ /* 0x100fe20000004100 */
[----:B------:R-:W-:Y:S01]  /*13810*/  FFMA.FTZ R7, R7, R25, R46 ;  /* 0x0000001907077223 */ /* 0x000fe2000001002e */
[----:B------:R-:W-:-:S02]  /*13820*/  HADD2.F32 R51, -RZ, R26.H1_H1 ;  /* 0x3000001aff337230 */ /* 0x000fc40000004100 */
[--C-:B------:R-:W-:Y:S02]  /*13830*/  HADD2.F32 R34, -RZ, R41.reuse.H0_H0 ;  /* 0x20000029ff227230 */ /* 0x100fe40000004100 */
[----:B------:R-:W-:Y:S02]  /*13840*/  HADD2.F32 R37, -RZ, R24.H0_H0 ;  /* 0x20000018ff257230 */ /* 0x000fe40000004100 */
[----:B------:R-:W-:Y:S02]  /*13850*/  HADD2.F32 R25, -RZ, R40.H0_H0 ;  /* 0x20000028ff197230 */ /* 0x000fe40000004100 */
[----:B------:R-:W-:Y:S01]  /*13860*/  HADD2.F32 R26, -RZ, R42.H0_H0 ;  /* 0x2000002aff1a7230 */ /* 0x000fe20000004100 */
[----:B------:R-:W-:Y:S01]  /*13870*/  FMUL.FTZ R45, R36, R45 ;  /* 0x0000002d242d7220 */ /* 0x000fe20000410000 */
[----:B------:R-:W-:Y:S02]  /*13880*/  HADD2.F32 R41, -RZ, R41.H1_H1 ;  /* 0x30000029ff297230 */ /* 0x000fe40000004100 */
[----:B------:R-:W-:-:S02]  /*13890*/  HADD2.F32 R27, -RZ, R27.H1_H1 ;  /* 0x3000001bff1b7230 */ /* 0x000fc40000004100 */
[----:B------:R-:W-:Y:S02]  /*138a0*/  HADD2.F32 R24, -RZ, R24.H1_H1 ;  /* 0x30000018ff187230 */ /* 0x000fe40000004100 */
[----:B------:R-:W-:Y:S02]  /*138b0*/  HADD2.F32 R43, -RZ, R43.H1_H1 ;  /* 0x3000002bff2b7230 */ /* 0x000fe40000004100 */
[----:B------:R-:W-:Y:S02]  /*138c0*/  HADD2.F32 R40, -RZ, R40.H1_H1 ;  /* 0x30000028ff287230 */ /* 0x000fe40000004100 */
[----:B------:R-:W-:Y:S01]  /*138d0*/  HADD2.F32 R42, -RZ, R42.H1_H1 ;  /* 0x3000002aff2a7230 */ /* 0x000fe20000004100 */
[----:B------:R-:W-:Y:S02]  /*138e0*/  FFMA.FTZ R5, R34, R5, R49 ;  /* 0x0000000522057223 */ /* 0x000fe40000010031 */
[----:B------:R-:W-:Y:S02]  /*138f0*/  FFMA.FTZ R52, R41, R35, R52 ;  /* 0x0000002329347223 */ /* 0x000fe40000010034 */
[----:B------:R-:W-:-:S02]  /*13900*/  FFMA.FTZ R54, R43, R27, R54 ;  /* 0x0000001b2b367223 */ /* 0x000fc40000010036 */
[----:B------:R-:W-:Y:S02]  /*13910*/  FFMA.FTZ R25, R25, R37, R44 ;  /* 0x0000002519197223 */ /* 0x000fe4000001002c */
[----:B------:R-:W-:Y:S02]  /*13920*/  FFMA.FTZ R24, R40, R24, R45 ;  /* 0x0000001828187223 */ /* 0x000fe4000001002d */
[----:B------:R-:W-:Y:S02]  /*13930*/  FFMA.FTZ R4, R26, R39, R4 ;  /* 0x000000271a047223 */ /* 0x000fe40000010004 */
[----:B------:R-:W-:Y:S01]  /*13940*/  FFMA.FTZ R51, R42, R51, R6 ;  /* 0x000000332a337223 */ /* 0x000fe20000010006 */
[----:B------:R-:W-:Y:S02]  /*13950*/  F2FP.PACK_AB R41, R52, R5 ;  /* 0x000000053429723e */ /* 0x000fe400000000ff */
[----:B------:R-:W-:Y:S02]  /*13960*/  F2FP.PACK_AB R40, R24, R25 ;  /* 0x000000191828723e */ /* 0x000fe400000000ff */
[----:B------:R-:W-:-:S02]  /*13970*/  F2FP.PACK_AB R43, R54, R7 ;  /* 0x00000007362b723e */ /* 0x000fc400000000ff */
[----:B------:R-:W-:Y:S02]  /*13980*/  F2FP.PACK_AB R42, R51, R4 ;  /* 0x00000004332a723e */ /* 0x000fe400000000ff */
.L_x_1825:
[----:B------:R-:W-:Y:S05]  /*13990*/  BSYNC B0 ;  /* 0x0000000000007941 */ /* 0x000fea0003800000 */
.L_x_1824:
[----:B-----5:R3:W-:Y:S02]  /*139a0*/  STS.128 [R248+0x800], R40 ;  /* 0x00080028f8007388 */ /* 0x0207e40000000c00 */
.L_x_1823:
[----:B------:R-:W-:Y:S05]  /*139b0*/  BSYNC B1 ;  /* 0x0000000000017941 */ /* 0x000fea0003800000 */
.L_x_1822:
        /* <DEDUP_REMOVED lines=87> */
.L_x_1829:
[----:B------:R-:W-:Y:S05]  /*13f30*/  BSYNC B0 ;  /* 0x0000000000007941 */ /* 0x000fea0003800000 */
.L_x_1828:
[----:B-----5:R3:W-:Y:S02]  /*13f40*/  STS.128 [R248+0x2800], R40 ;  /* 0x00280028f8007388 */ /* 0x0207e40000000c00 */
.L_x_1827:
[----:B------:R-:W-:Y:S05]  /*13f50*/  BSYNC B1 ;  /* 0x0000000000017941 */ /* 0x000fea0003800000 */
.L_x_1826:
        /* <DEDUP_REMOVED lines=87> */
.L_x_1833:
[----:B------:R-:W-:Y:S05]  /*144d0*/  BSYNC B0 ;  /* 0x0000000000007941 */ /* 0x000fea0003800000 */
.L_x_1832:
[----:B-----5:R3:W-:Y:S02]  /*144e0*/  STS.128 [R248+0x4800], R40 ;  /* 0x00480028f8007388 */ /* 0x0207e40000000c00 */
.L_x_1831:
[----:B------:R-:W-:Y:S05]  /*144f0*/  BSYNC B1 ;  /* 0x0000000000017941 */ /* 0x000fea0003800000 */
.L_x_1830:
        /* <DEDUP_REMOVED lines=16> */
[----:B-1----:R-:W-:Y:S01]  /*14600*/  MOV R19, RZ ;  /* 0x000000ff00137202 */ /* 0x002fe20000000f00 */
        /* <DEDUP_REMOVED lines=35> */
[----:B----4-:R-:W-:Y:S01]  /*14840*/  HADD2.F32 R18, -RZ, R24.H0_H0 ;  /* 0x20000018ff127230 */ /* 0x010fe20000004100 */
        /* <DEDUP_REMOVED lines=33> */
.L_x_1835:
[----:B------:R-:W-:Y:S05]  /*14a60*/  BSYNC B0 ;  /* 0x0000000000007941 */ /* 0x000fea0003800000 */
.L_x_1834:
[----:B-----5:R3:W-:Y:S02]  /*14a70*/  STS.128 [R248+0x6800], R40 ;  /* 0x00680028f8007388 */ /* 0x0207e40000000c00 */
.L_x_1821:
[----:B------:R-:W-:Y:S05]  /*14a80*/  BSYNC B2 ;  /* 0x0000000000027941 */ /* 0x000fea0003800000 */
.L_x_1820:
        /* <DEDUP_REMOVED lines=32> */
[----:B---3--:R-:W-:Y:S02]  /*14c90*/  HADD2.F32 R45, -RZ, R37.H0_H0 ;  /* 0x20000025ff2d7230 */ /* 0x008fe40000004100 */
        /* <DEDUP_REMOVED lines=9> */
[----:B------:R-:W-:Y:S01]  /*14d30*/  HADD2.F32 R52, -RZ, R37.H1_H1 ;  /* 0x30000025ff347230 */ /* 0x000fe20000004100 */
[----:B------:R-:W-:Y:S01]  /*14d40*/  @!P0 FADD.FTZ R7, -R7, -RZ ;  /* 0x800000ff07078221 */ /* 0x000fe20000010100 */
[----:B------:R-:W-:-:S02]  /*14d50*/  HADD2.F32 R46, -RZ, R39.H0_H0 ;  /* 0x20000027ff2e7230 */ /* 0x000fc40000004100 */
[----:B------:R-:W-:Y:S02]  /*14d60*/  HADD2.F32 R54, -RZ, R39.H1_H1 ;  /* 0x30000027ff367230 */ /* 0x000fe40000004100 */
[--C-:B------:R-:W-:Y:S02]  /*14d70*/  HADD2.F32 R4, -RZ, R6.reuse.H0_H0 ;  /* 0x20000006ff047230 */ /* 0x100fe40000004100 */
[----:B------:R-:W-:Y:S01]  /*14d80*/  HADD2.F32 R6, -RZ, R6.H1_H1 ;  /* 0x30000006ff067230 */ /* 0x000fe20000004100 */
[----:B------:R-:W-:Y:S01]  /*14d90*/  FMUL.FTZ R45, R45, R18 ;  /* 0x000000122d2d7220 */ /* 0x000fe20000410000 */
[--C-:B------:R-:W-:Y:S01]  /*14da0*/  HADD2.F32 R18, -RZ, R36.reuse.H0_H0 ;  /* 0x20000024ff127230 */ /* 0x100fe20000004100 */
[----:B------:R-:W-:Y:S01]  /*14db0*/  FMUL.FTZ R52, R52, R19 ;  /* 0x0000001334347220 */ /* 0x000fe20000410000 */
[----:B------:R-:W-:Y:S01]  /*14dc0*/  HADD2.F32 R19, -RZ, R36.H1_H1 ;  /* 0x30000024ff137230 */ /* 0x000fe20000004100 */
[----:B------:R-:W-:Y:S01]  /*14dd0*/  FMUL.FTZ R46, R46, R5 ;  /* 0x000000052e2e7220 */ /* 0x000fe20000410000 */
[--C-:B------:R-:W-:Y:S01]  /*14de0*/  HADD2.F32 R5, -RZ, R38.reuse.H1_H1 ;  /* 0x30000026ff057230 */ /* 0x100fe20000004100 */
        /* <DEDUP_REMOVED lines=13> */
[----:B------:R-:W-:-:S03]  /*14ec0*/  HADD2.F32 R5, -RZ, R25.H0_H0 ;  /* 0x20000019ff057230 */ /* 0x000fc60000004100 */
[----:B------:R-:W-:Y:S01]  /*14ed0*/  FFMA.FTZ R7, R7, R19, R46 ;  /* 0x0000001307077223 */ /* 0x000fe2000001002e */
[----:B------:R-:W-:Y:S01]  /*14ee0*/  HADD2.F32 R19, -RZ, R42.H0_H0 ;  /* 0x2000002aff137230 */ /* 0x000fe20000004100 */
[----:B------:R-:W-:Y:S01]  /*14ef0*/  FFMA.FTZ R5, R18, R5, R45 ;  /* 0x0000000512057223 */ /* 0x000fe2000001002d */
[----:B------:R-:W-:Y:S02]  /*14f00*/  HADD2.F32 R18, -RZ, R40.H0_H0 ;  /* 0x20000028ff127230 */ /* 0x000fe40000004100 */
[----:B------:R-:W-:Y:S02]  /*14f10*/  HADD2.F32 R41, -RZ, R41.H1_H1 ;  /* 0x30000029ff297230 */ /* 0x000fe40000004100 */
[----:B------:R-:W-:Y:S02]  /*14f20*/  HADD2.F32 R25, -RZ, R25.H1_H1 ;  /* 0x30000019ff197230 */ /* 0x000fe40000004100 */
[----:B------:R-:W-:Y:S02]  /*14f30*/  HADD2.F32 R27, -RZ, R27.H1_H1 ;  /* 0x3000001bff1b7230 */ /* 0x000fe40000004100 */
[----:B------:R-:W-:-:S02]  /*14f40*/  HADD2.F32 R36, -RZ, R24.H0_H0 ;  /* 0x20000018ff247230 */ /* 0x000fc40000004100 */
[----:B------:R-:W-:Y:S02]  /*14f50*/  HADD2.F32 R39, -RZ, R24.H1_H1 ;  /* 0x30000018ff277230 */ /* 0x000fe40000004100 */
[--C-:B------:R-:W-:Y:S02]  /*14f60*/  HADD2.F32 R37, -RZ, R26.reuse.H0_H0 ;  /* 0x2000001aff257230 */ /* 0x100fe40000004100 */
[----:B------:R-:W-:Y:S02]  /*14f70*/  HADD2.F32 R49, -RZ, R26.H1_H1 ;  /* 0x3000001aff317230 */ /* 0x000fe40000004100 */
[----:B------:R-:W-:Y:S02]  /*14f80*/  HADD2.F32 R43, -RZ, R43.H1_H1 ;  /* 0x3000002bff2b7230 */ /* 0x000fe40000004100 */
[----:B------:R-:W-:Y:S02]  /*14f90*/  HADD2.F32 R40, -RZ, R40.H1_H1 ;  /* 0x30000028ff287230 */ /* 0x000fe40000004100 */
[----:B------:R-:W-:Y:S01]  /*14fa0*/  HADD2.F32 R42, -RZ, R42.H1_H1 ;  /* 0x3000002aff2a7230 */ /* 0x000fe20000004100 */
[----:B------:R-:W-:-:S02]  /*14fb0*/  FFMA.FTZ R52, R41, R25, R52 ;  /* 0x0000001929347223 */ /* 0x000fc40000010034 */
[----:B------:R-:W-:Y:S02]  /*14fc0*/  FFMA.FTZ R54, R43, R27, R54 ;  /* 0x0000001b2b367223 */ /* 0x000fe40000010036 */
[----:B------:R-:W-:Y:S02]  /*14fd0*/  FFMA.FTZ R18, R18, R36, R35 ;  /* 0x0000002412127223 */ /* 0x000fe40000010023 */
[----:B------:R-:W-:Y:S02]  /*14fe0*/  FFMA.FTZ R39, R40, R39, R44 ;  /* 0x0000002728277223 */ /* 0x000fe4000001002c */
[----:B------:R-:W-:Y:S02]  /*14ff0*/  FFMA.FTZ R4, R19, R37, R4 ;  /* 0x0000002513047223 */ /* 0x000fe40000010004 */
[----:B------:R-:W-:Y:S01]  /*15000*/  FFMA.FTZ R49, R42, R49, R6 ;  /* 0x000000312a317223 */ /* 0x000fe20000010006 */
[----:B------:R-:W-:Y:S02]  /*15010*/  F2FP.PACK_AB R41, R52, R5 ;  /* 0x000000053429723e */ /* 0x000fe400000000ff */
[----:B------:R-:W-:-:S02]  /*15020*/  F2FP.PACK_AB R40, R39, R18 ;  /* 0x000000122728723e */ /* 0x000fc400000000ff */
[----:B------:R-:W-:Y:S02]  /*15030*/  F2FP.PACK_AB R43, R54, R7 ;  /* 0x00000007362b723e */ /* 0x000fe400000000ff */
[----:B------:R-:W-:Y:S02]  /*15040*/  F2FP.PACK_AB R42, R49, R4 ;  /* 0x00000004312a723e */ /* 0x000fe400000000ff */
.L_x_1841:
[----:B------:R-:W-:Y:S05]  /*15050*/  BSYNC B0 ;  /* 0x0000000000007941 */ /* 0x000fea0003800000 */
.L_x_1840:
[----:B-----5:R3:W-:Y:S02]  /*15060*/  STS.128 [R248+0x1000], R40 ;  /* 0x00100028f8007388 */ /* 0x0207e40000000c00 */
.L_x_1839:
[----:B------:R-:W-:Y:S05]  /*15070*/  BSYNC B1 ;  /* 0x0000000000017941 */ /* 0x000fea0003800000 */
.L_x_1838:
        /* <DEDUP_REMOVED lines=28> */
[--C-:B---3--:R-:W-:Y:S02]  /*15240*/  HADD2.F32 R18, -RZ, R5.reuse.H0_H0 ;  /* 0x20000005ff127230 */ /* 0x108fe40000004100 */
        /* <DEDUP_REMOVED lines=58> */
.L_x_1845:
[----:B------:R-:W-:Y:S05]  /*155f0*/  BSYNC B0 ;  /* 0x0000000000007941 */ /* 0x000fea0003800000 */
.L_x_1844:
[----:B-----5:R1:W-:Y:S02]  /*15600*/  STS.128 [R248+0x3000], R40 ;  /* 0x00300028f8007388 */ /* 0x0203e40000000c00 */
.L_x_1843:
[----:B------:R-:W-:Y:S05]  /*15610*/  BSYNC B1 ;  /* 0x0000000000017941 */ /* 0x000fea0003800000 */
.L_x_1842:
        /* <DEDUP_REMOVED lines=87> */
.L_x_1849:
[----:B------:R-:W-:Y:S05]  /*15b90*/  BSYNC B0 ;  /* 0x0000000000007941 */ /* 0x000fea0003800000 */
.L_x_1848:
[----:B-----5:R3:W-:Y:S02]  /*15ba0*/  STS.128 [R248+0x5000], R40 ;  /* 0x00500028f8007388 */ /* 0x0207e40000000c00 */
.L_x_1847:
[----:B------:R-:W-:Y:S05]  /*15bb0*/  BSYNC B1 ;  /* 0x0000000000017941 */ /* 0x000fea0003800000 */
.L_x_1846:
[----:B------:R-:W-:-:S13]  /*15bc0*/  ISETP.GE.AND P0, PT, R10, R9, PT ;  /* 0x000000090a00720c */ /* 0x000fda0003f06270 */
[----:B------:R1:W-:Y:S01]  /*15bd0*/  @P0 STS.128 [R248+0x7000], RZ ;  /* 0x007000fff8000388 */ /* 0x0003e20000000c00 */
[----:B------:R-:W-:Y:S05]  /*15be0*/  @P0 BRA `(.L_x_1837) ;  /* 0x0000055000000947 */ /* 0x000fea0003800000 */
[----:B------:R1:W5:Y:S01]  /*15bf0*/  LD.E.128 R36, [R14.64+0x180] ;  /* 0x000180060e247980 */ /* 0x000362000c101d00 */
        /* <DEDUP_REMOVED lines=12> */
[----:B--2---:R-:W-:Y:S01]  /*15cc0*/  MOV R15, RZ ;  /* 0x000000ff000f7202 */ /* 0x004fe20000000f00 */
[----:B------:R-:W2:Y:S01]  /*15cd0*/  LD.E.128 R40, [R40.64+0x180] ;  /* 0x0001800628287980 */ /* 0x000ea2000c101d00 */
[----:B------:R-:W-:Y:S02]  /*15ce0*/  LEA.HI.X R5, R7, R31, R5, 0x1, P1 ;  /* 0x0000001f07057211 */ /* 0x000fe400008f0c05 */
[----:B------:R-:W-:-:S04]  /*15cf0*/  @P0 IADD3 R15, -R0, RZ, RZ ;  /* 0x000000ff000f0210 */ /* 0x000fc80007ffe1ff */
[----:B------:R-:W3:Y:S01]  /*15d00*/  LD.E.128 R4, [R4.64+0x180] ;  /* 0x0001800604047980 */ /* 0x000ee2000c101d00 */
[----:B------:R-:W-:-:S04]  /*15d10*/  IADD3 R19, P1, R15, R2, RZ ;  /* 0x000000020f137210 */ /* 0x000fc80007f3e0ff */
[----:B------:R-:W-:Y:S02]  /*15d20*/  LEA.HI.X.SX32 R15, R15, R8, 0x1, P1 ;  /* 0x000000080f0f7211 */ /* 0x000fe400008f0eff */
[----:B------:R-:W-:-:S04]  /*15d30*/  LEA R24, P1, R19, R28, 0x1 ;  /* 0x0000001c13187211 */ /* 0x000fc800078208ff */
[----:B------:R-:W-:-:S06]  /*15d40*/  LEA.HI.X R25, R19, R29, R15, 0x1, P1 ;  /* 0x0000001d13197211 */ /* 0x000fcc00008f0c0f */
[----:B----4-:R-:W4:Y:S01]  /*15d50*/  LD.E.128 R24, [R24.64+0x180] ;  /* 0x0001800618187980 */ /* 0x010f22000c101d00 */
[--C-:B--2---:R-:W-:Y:S02]  /*15d60*/  HADD2.F32 R35, -RZ, R40.reuse.H0_H0 ;  /* 0x20000028ff237230 */ /* 0x104fe40000004100 */
[----:B------:R-:W-:Y:S02]  /*15d70*/  HADD2.F32 R40, -RZ, R40.H1_H1 ;  /* 0x30000028ff287230 */ /* 0x000fe40000004100 */
        /* <DEDUP_REMOVED lines=8> */
[----:B------:R-:W-:Y:S01]  /*15e00*/  HADD2.F32 R45, -RZ, R41.H0_H0 ;  /* 0x20000029ff2d7230 */ /* 0x000fe20000004100 */
[----:B------:R-:W-:Y:S01]  /*15e10*/  @!P0 FADD.FTZ R14, -R14, -RZ ;  /* 0x800000ff0e0e8221 */ /* 0x000fe20000010100 */
[--C-:B------:R-:W-:Y:S02]  /*15e20*/  HADD2.F32 R6, -RZ, R7.reuse.H0_H0 ;  /* 0x20000007ff067230 */ /* 0x100fe40000004100 */
[----:B------:R-:W-:Y:S01]  /*15e30*/  HADD2.F32 R7, -RZ, R7.H1_H1 ;  /* 0x30000007ff077230 */ /* 0x000fe20000004100 */
[----:B------:R-:W-:Y:S01]  /*15e40*/  FMUL.FTZ R40, R40, R15 ;  /* 0x0000000f28287220 */ /* 0x000fe20000410000 */
[--C-:B------:R-:W-:Y:S01]  /*15e50*/  HADD2.F32 R15, -RZ, R43.reuse.H0_H0 ;  /* 0x2000002bff0f7230 */ /* 0x100fe20000004100 */
[----:B------:R-:W-:Y:S01]  /*15e60*/  FMUL.FTZ R45, R45, R4 ;  /* 0x000000042d2d7220 */ /* 0x000fe20000410000 */
[----:B------:R-:W-:Y:S01]  /*15e70*/  HADD2.F32 R4, -RZ, R43.H1_H1 ;  /* 0x3000002bff047230 */ /* 0x000fe20000004100 */
[----:B------:R-:W-:Y:S01]  /*15e80*/  FMUL.FTZ R35, R35, R14 ;  /* 0x0000000e23237220 */ /* 0x000fe20000410000 */
[----:B------:R-:W-:Y:S01]  /*15e90*/  HADD2.F32 R14, -RZ, R42.H0_H0 ;  /* 0x2000002aff0e7230 */ /* 0x000fe20000004100 */
[----:B------:R-:W-:Y:S01]  /*15ea0*/  @!P0 FADD.FTZ R6, -R6, -RZ ;  /* 0x800000ff06068221 */ /* 0x000fe20000010100 */
[----:B------:R-:W-:Y:S01]  /*15eb0*/  HADD2.F32 R41, -RZ, R41.H1_H1 ;  /* 0x30000029ff297230 */ /* 0x000fe20000004100 */
[----:B------:R-:W-:-:S02]  /*15ec0*/  @!P0 FADD.FTZ R7, -R7, -RZ ;  /* 0x800000ff07078221 */ /* 0x000fc40000010100 */
[----:B------:R-:W-:Y:S02]  /*15ed0*/  @!P0 FADD.FTZ R5, -R5, -RZ ;  /* 0x800000ff05058221 */ /* 0x000fe40000010100 */
[----:B------:R-:W-:Y:S02]  /*15ee0*/  @!P0 FADD.FTZ R18, -R18, -RZ ;  /* 0x800000ff12128221 */ /* 0x000fe40000010100 */
[----:B------:R-:W-:Y:S01]  /*15ef0*/  FMUL.FTZ R6, R15, R6 ;  /* 0x000000060f067220 */ /* 0x000fe20000410000 */
[--C-:B-----5:R-:W-:Y:S01]  /*15f00*/  HADD2.F32 R15, -RZ, R36.reuse.H1_H1 ;  /* 0x30000024ff0f7230 */ /* 0x120fe20000004100 */
[----:B------:R-:W-:Y:S01]  /*15f10*/  FMUL.FTZ R7, R4, R7 ;  /* 0x0000000704077220 */ /* 0x000fe20000410000 */
[----:B------:R-:W-:Y:S01]  /*15f20*/  HADD2.F32 R4, -RZ, R36.H0_H0 ;  /* 0x20000024ff047230 */ /* 0x000fe20000004100 */
[----:B------:R-:W-:Y:S01]  /*15f30*/  FMUL.FTZ R5, R14, R5 ;  /* 0x000000050e057220 */ /* 0x000fe20000410000 */
[--C-:B----4-:R-:W-:Y:S01]  /*15f40*/  HADD2.F32 R14, -RZ, R24.reuse.H0_H0 ;  /* 0x20000018ff0e7230 */ /* 0x110fe20000004100 */
[----:B------:R-:W-:Y:S01]  /*15f50*/  FMUL.FTZ R41, R41, R18 ;  /* 0x0000001229297220 */ /* 0x000fe20000410000 */
[----:B------:R-:W-:Y:S01]  /*15f60*/  HADD2.F32 R36, -RZ, R24.H1_H1 ;  /* 0x30000018ff247230 */ /* 0x000fe20000004100 */
[----:B------:R-:W-:Y:S01]  /*15f70*/  @!P0 FADD.FTZ R19, -R19, -RZ ;  /* 0x800000ff13138221 */ /* 0x000fe20000010100 */
[----:B------:R-:W-:-:S02]  /*15f80*/  HADD2.F32 R42, -RZ, R42.H1_H1 ;  /* 0x3000002aff2a7230 */ /* 0x000fc40000004100 */
[----:B------:R-:W-:Y:S02]  /*15f90*/  HADD2.F32 R18, -RZ, R37.H0_H0 ;  /* 0x20000025ff127230 */ /* 0x000fe40000004100 */
[--C-:B------:R-:W-:Y:S01]  /*15fa0*/  HADD2.F32 R24, -RZ, R25.reuse.H0_H0 ;  /* 0x20000019ff187230 */ /* 0x100fe20000004100 */
[----:B------:R-:W-:Y:S01]  /*15fb0*/  FMUL.FTZ R19, R42, R19 ;  /* 0x000000132a137220 */ /* 0x000fe20000410000 */
[----:B------:R-:W-:Y:S01]  /*15fc0*/  HADD2.F32 R44, -RZ, R25.H1_H1 ;  /* 0x30000019ff2c7230 */ /* 0x000fe20000004100 */
[----:B------:R-:W-:Y:S01]  /*15fd0*/  FFMA.FTZ R4, R4, R14, R35 ;  /* 0x0000000e04047223 */ /* 0x000fe20000010023 */
[----:B------:R-:W-:Y:S01]  /*15fe0*/  HADD2.F32 R42, -RZ, R26.H0_H0 ;  /* 0x2000001aff2a7230 */ /* 0x000fe20000004100 */
[----:B------:R-:W-:Y:S01]  /*15ff0*/  FFMA.FTZ R18, R18, R24, R45 ;  /* 0x0000001812127223 */ /* 0x000fe2000001002d */
[----:B------:R-:W-:Y:S02]  /*16000*/  HADD2.F32 R14, -RZ, R38.H0_H0 ;  /* 0x20000026ff0e7230 */ /* 0x000fe40000004100 */
        /* <DEDUP_REMOVED lines=17> */
.L_x_1851:
[----:B------:R-:W-:Y:S05]  /*16120*/  BSYNC B0 ;  /* 0x0000000000007941 */ /* 0x000fea0003800000 */
.L_x_1850:
[----:B-----5:R1:W-:Y:S02]  /*16130*/  STS.128 [R248+0x7000], R36 ;  /* 0x00700024f8007388 */ /* 0x0203e40000000c00 */
.L_x_1837:
[----:B------:R-:W-:Y:S05]  /*16140*/  BSYNC B2 ;  /* 0x0000000000027941 */ /* 0x000fea0003800000 */
.L_x_1836:
[----:B-1-3--:R-:W-:-:S04]  /*16150*/  IADD3 R40, R182, 0x30, RZ ;  /* 0x00000030b6287810 */ /* 0x00afc80007ffe0ff */
        /* <DEDUP_REMOVED lines=21> */
[----:B--2---:R-:W2:Y:S01]  /*162b0*/  LD.E.128 R36, [R36.64] ;  /* 0x0000000624247980 */ /* 0x004ea2000c101d00 */
[----:B------:R-:W-:Y:S02]  /*162c0*/  LEA.HI.X R5, R7, R31, R5, 0x1, P1 ;  /* 0x0000001f07057211 */ /* 0x000fe400008f0c05 */
[----:B------:R-:W-:-:S04]  /*162d0*/  @P0 IADD3 R13, -R0, RZ, RZ ;  /* 0x000000ff000d0210 */ /* 0x000fc80007ffe1ff */
[----:B---3--:R-:W3:Y:S01]  /*162e0*/  LD.E.128 R4, [R4.64] ;  /* 0x0000000604047980 */ /* 0x008ee2000c101d00 */
[----:B------:R-:W-:-:S04]  /*162f0*/  IADD3 R15, P1, R13, R2, RZ ;  /* 0x000000020d0f7210 */ /* 0x000fc80007f3e0ff */
[----:B------:R-:W-:Y:S02]  /*16300*/  LEA.HI.X.SX32 R13, R13, R8, 0x1, P1 ;  /* 0x000000080d0d7211 */ /* 0x000fe400008f0eff */
[----:B------:R-:W-:-:S04]  /*16310*/  LEA R16, P1, R15, R28, 0x1 ;  /* 0x0000001c0f107211 */ /* 0x000fc800078208ff */
[----:B------:R-:W-:-:S06]  /*16320*/  LEA.HI.X R17, R15, R29, R13, 0x1, P1 ;  /* 0x0000001d0f117211 */ /* 0x000fcc00008f0c0d */
[----:B----4-:R-:W4:Y:S01]  /*16330*/  LD.E.128 R16, [R16.64] ;  /* 0x0000000610107980 */ /* 0x010f22000c101d00 */
        /* <DEDUP_REMOVED lines=17> */
[----:B------:R-:W-:Y:S01]  /*16450*/  HADD2.F32 R14, -RZ, R38.H0_H0 ;  /* 0x20000026ff0e7230 */ /* 0x000fe20000004100 */
[----:B------:R-:W-:Y:S01]  /*16460*/  FMUL.FTZ R41, R41, R4 ;  /* 0x0000000429297220 */ /* 0x000fe20000410000 */
[--C-:B------:R-:W-:Y:S01]  /*16470*/  HADD2.F32 R13, -RZ, R39.reuse.H0_H0 ;  /* 0x20000027ff0d7230 */ /* 0x100fe20000004100 */
[----:B------:R-:W-:Y:S01]  /*16480*/  @!P0 FADD.FTZ R15, -R15, -RZ ;  /* 0x800000ff0f0f8221 */ /* 0x000fe20000010100 */
[----:B------:R-:W-:Y:S01]  /*16490*/  HADD2.F32 R4, -RZ, R39.H1_H1 ;  /* 0x30000027ff047230 */ /* 0x000fe20000004100 */
[----:B------:R-:W-:-:S02]  /*164a0*/  @!P0 FADD.FTZ R5, -R5, -RZ ;  /* 0x800000ff05058221 */ /* 0x000fc40000010100 */
[----:B------:R-:W-:Y:S02]  /*164b0*/  @!P0 FADD.FTZ R6, -R6, -RZ ;  /* 0x800000ff06068221 */ /* 0x000fe40000010100 */
[----:B------:R-:W-:Y:S01]  /*164c0*/  @!P0 FADD.FTZ R7, -R7, -RZ ;  /* 0x800000ff07078221 */ /* 0x000fe20000010100 */
[----:B------:R-:W-:Y:S01]  /*164d0*/  HADD2.F32 R38, -RZ, R38.H1_H1 ;  /* 0x30000026ff267230 */ /* 0x000fe20000004100 */
[----:B------:R-:W-:Y:S01]  /*164e0*/  FMUL.FTZ R36, R36, R15 ;  /* 0x0000000f24247220 */ /* 0x000fe20000410000 */
[----:B----4-:R-:W-:Y:S01]  /*164f0*/  HADD2.F32 R15, -RZ, R17.H0_H0 ;  /* 0x20000011ff0f7230 */ /* 0x010fe20000004100 */
[----:B------:R-:W-:Y:S01]  /*16500*/  FMUL.FTZ R5, R14, R5 ;  /* 0x000000050e057220 */ /* 0x000fe20000410000 */
[----:B-----5:R-:W-:Y:S01]  /*16510*/  HADD2.F32 R14, -RZ, R25.H0_H0 ;  /* 0x20000019ff0e7230 */ /* 0x020fe20000004100 */
[----:B------:R-:W-:Y:S01]  /*16520*/  FMUL.FTZ R6, R13, R6 ;  /* 0x000000060d067220 */ /* 0x000fe20000410000 */
[----:B------:R-:W-:Y:S01]  /*16530*/  HADD2.F32 R13, -RZ, R24.H0_H0 ;  /* 0x20000018ff0d7230 */ /* 0x000fe20000004100 */
[----:B------:R-:W-:Y:S01]  /*16540*/  FMUL.FTZ R7, R4, R7 ;  /* 0x0000000704077220 */ /* 0x000fe20000410000 */
[----:B------:R-:W-:Y:S01]  /*16550*/  HADD2.F32 R4, -RZ, R16.H0_H0 ;  /* 0x20000010ff047230 */ /* 0x000fe20000004100 */
[----:B------:R-:W-:-:S02]  /*16560*/  @!P0 FADD.FTZ R35, -R35, -RZ ;  /* 0x800000ff23238221 */ /* 0x000fc40000010100 */
[----:B------:R-:W-:Y:S01]  /*16570*/  FFMA.FTZ R14, R14, R15, R41 ;  /* 0x0000000f0e0e7223 */ /* 0x000fe20000010029 */
[----:B------:R-:W-:Y:S01]  /*16580*/  HADD2.F32 R15, -RZ, R26.H0_H0 ;  /* 0x2000001aff0f7230 */ /* 0x000fe20000004100 */
[----:B------:R-:W-:Y:S01]  /*16590*/  FMUL.FTZ R35, R38, R35 ;  /* 0x0000002326237220 */ /* 0x000fe20000410000 */
[----:B------:R-:W-:Y:S01]  /*165a0*/  HADD2.F32 R38, -RZ, R18.H0_H0 ;  /* 0x20000012ff267230 */ /* 0x000fe20000004100 */
[----:B------:R-:W-:Y:S01]  /*165b0*/  FFMA.FTZ R4, R13, R4, R42 ;  /* 0x000000040d047223 */ /* 0x000fe2000001002a */
[----:B------:R-:W-:Y:S02]  /*165c0*/  HADD2.F32 R13, -RZ, R27.H0_H0 ;  /* 0x2000001bff0d7230 */ /* 0x000fe40000004100 */
[----:B------:R-:W-:Y:S02]  /*165d0*/  HADD2.F32 R24, -RZ, R24.H1_H1 ;  /* 0x30000018ff187230 */ /* 0x000fe40000004100 */
[----:B------:R-:W-:Y:S02]  /*165e0*/  HADD2.F32 R16, -RZ, R16.H1_H1 ;  /* 0x30000010ff107230 */ /* 0x000fe40000004100 */
[----:B------:R-:W-:-:S02]  /*165f0*/  HADD2.F32 R17, -RZ, R17.H1_H1 ;  /* 0x30000011ff117230 */ /* 0x000fc40000004100 */
        /* <DEDUP_REMOVED lines=16> */
.L_x_1855:
[----:B------:R-:W-:Y:S05]  /*16700*/  BSYNC B0 ;  /* 0x0000000000007941 */ /* 0x000fea0003800000 */
.L_x_1854:
[----:B-----5:R1:W-:Y:S02]  /*16710*/  STS.128 [R248+0x1800], R24 ;  /* 0x00180018f8007388 */ /* 0x0203e40000000c00 */
.L_x_1853:
[----:B------:R-:W-:Y:S05]  /*16720*/  BSYNC B1 ;  /* 0x0000000000017941 */ /* 0x000fea0003800000 */
.L_x_1852:
        /* <DEDUP_REMOVED lines=14> */
[----:B-1----:R-:W-:Y:S01]  /*16810*/  IMAD.WIDE R24, R13, 0x2, R32 ;  /* 0x000000020d187825 */ /* 0x002fe200078e0220 */
        /* <DEDUP_REMOVED lines=12> */
[----:B--2---:R-:W-:Y:S01]  /*168e0*/  MOV R35, R27 ;  /* 0x0000001b00237202 */ /* 0x004fe20000000f00 */
        /* <DEDUP_REMOVED lines=9> */
[----:B------:R-:W-:Y:S02]  /*16980*/  HADD2.F32 R39, -RZ, R25.H0_H0 ;  /* 0x20000019ff277230 */ /* 0x000fe40000004100 */
[--C-:B------:R-:W-:Y:S02]  /*16990*/  HADD2.F32 R6, -RZ, R7.reuse.H0_H0 ;  /* 0x20000007ff067230 */ /* 0x100fe40000004100 */
[----:B------:R-:W-:Y:S01]  /*169a0*/  HADD2.F32 R7, -RZ, R7.H1_H1 ;  /* 0x30000007ff077230 */ /* 0x000fe20000004100 */
[----:B------:R-:W-:Y:S01]  /*169b0*/  FMUL.FTZ R42, R42, R27 ;  /* 0x0000001b2a2a7220 */ /* 0x000fe20000410000 */
[----:B------:R-:W-:Y:S01]  /*169c0*/  HADD2.F32 R41, -RZ, R24.H1_H1 ;  /* 0x30000018ff297230 */ /* 0x000fe20000004100 */
        /* <DEDUP_REMOVED lines=8> */
[----:B------:R-:W-:-:S02]  /*16a50*/  @!P0 FADD.FTZ R7, -R7, -RZ ;  /* 0x800000ff07078221 */ /* 0x000fc40000010100 */
[----:B------:R-:W-:Y:S01]  /*16a60*/  FMUL.FTZ R41, R41, R36 ;  /* 0x0000002429297220 */ /* 0x000fe20000410000 */
[----:B------:R-:W-:Y:S01]  /*16a70*/  HADD2.F32 R36, -RZ, R26.H0_H0 ;  /* 0x2000001aff247230 */ /* 0x000fe20000004100 */
[----:B------:R-:W-:Y:S01]  /*16a80*/  FMUL.FTZ R38, R27, R38 ;  /* 0x000000261b267220 */ /* 0x000fe20000410000 */
[--C-:B-----5:R-:W-:Y:S01]  /*16a90*/  HADD2.F32 R26, -RZ, R16.reuse.H1_H1 ;  /* 0x30000010ff1a7230 */ /* 0x120fe20000004100 */
[----:B------:R-:W-:Y:S01]  /*16aa0*/  FMUL.FTZ R6, R25, R6 ;  /* 0x0000000619067220 */ /* 0x000fe20000410000 */
[----:B------:R-:W-:Y:S01]  /*16ab0*/  HADD2.F32 R25, -RZ, R16.H0_H0 ;  /* 0x20000010ff197230 */ /* 0x000fe20000004100 */
[----:B------:R-:W-:Y:S01]  /*16ac0*/  FMUL.FTZ R7, R4, R7 ;  /* 0x0000000704077220 */ /* 0x000fe20000410000 */
[--C-:B----4-:R-:W-:Y:S01]  /*16ad0*/  HADD2.F32 R4, -RZ, R12.reuse.H0_H0 ;  /* 0x2000000cff047230 */ /* 0x110fe20000004100 */
[----:B------:R-:W-:Y:S01]  /*16ae0*/  @!P0 FADD.FTZ R37, -R37, -RZ ;  /* 0x800000ff25258221 */ /* 0x000fe20000010100 */
[----:B------:R-:W-:Y:S01]  /*16af0*/  HADD2.F32 R27, -RZ, R12.H1_H1 ;  /* 0x3000000cff1b7230 */ /* 0x000fe20000004100 */
[----:B------:R-:W-:Y:S01]  /*16b00*/  @!P0 FADD.FTZ R5, -R5, -RZ ;  /* 0x800000ff05058221 */ /* 0x000fe20000010100 */
[----:B------:R-:W-:-:S02]  /*16b10*/  HADD2.F32 R16, -RZ, R17.H0_H0 ;  /* 0x20000011ff107230 */ /* 0x000fc40000004100 */
[----:B------:R-:W-:Y:S01]  /*16b20*/  HADD2.F32 R12, -RZ, R13.H0_H0 ;  /* 0x2000000dff0c7230 */ /* 0x000fe20000004100 */
[----:B------:R-:W-:Y:S01]  /*16b30*/  FMUL.FTZ R24, R24, R37 ;  /* 0x0000002518187220 */ /* 0x000fe20000410000 */
[--C-:B------:R-:W-:Y:S01]  /*16b40*/  HADD2.F32 R37, -RZ, R14.reuse.H1_H1 ;  /* 0x3000000eff257230 */ /* 0x100fe20000004100 */
[----:B------:R-:W-:Y:S01]  /*16b50*/  FMUL.FTZ R5, R36, R5 ;  /* 0x0000000524057220 */ /* 0x000fe20000410000 */
[----:B------:R-:W-:Y:S01]  /*16b60*/  HADD2.F32 R36, -RZ, R14.H0_H0 ;  /* 0x2000000eff247230 */ /* 0x000fe20000004100 */
[----:B------:R-:W-:Y:S01]  /*16b70*/  FFMA.FTZ R12, R16, R12, R39 ;  /* 0x0000000c100c7223 */ /* 0x000fe20000010027 */
[--C-:B------:R-:W-:Y:S02]  /*16b80*/  HADD2.F32 R35, -RZ, R15.reuse.H0_H0 ;  /* 0x2000000fff237230 */ /* 0x100fe40000004100 */
[----:B------:R-:W-:Y:S02]  /*16b90*/  HADD2.F32 R14, -RZ, R15.H1_H1 ;  /* 0x3000000fff0e7230 */ /* 0x000fe40000004100 */
[----:B------:R-:W-:-:S02]  /*16ba0*/  HADD2.F32 R16, -RZ, R18.H0_H0 ;  /* 0x20000012ff107230 */ /* 0x000fc40000004100 */
[----:B------:R-:W-:Y:S02]  /*16bb0*/  HADD2.F32 R15, -RZ, R19.H0_H0 ;  /* 0x20000013ff0f7230 */ /* 0x000fe40000004100 */
[----:B------:R-:W-:Y:S02]  /*16bc0*/  HADD2.F32 R13, -RZ, R13.H1_H1 ;  /* 0x3000000dff0d7230 */ /* 0x000fe40000004100 */
[----:B------:R-:W-:Y:S02]  /*16bd0*/  HADD2.F32 R17, -RZ, R17.H1_H1 ;  /* 0x30000011ff117230 */ /* 0x000fe40000004100 */
[----:B------:R-:W-:Y:S02]  /*16be0*/  HADD2.F32 R19, -RZ, R19.H1_H1 ;  /* 0x30000013ff137230 */ /* 0x000fe40000004100 */
[----:B------:R-:W-:Y:S01]  /*16bf0*/  HADD2.F32 R18, -RZ, R18.H1_H1 ;  /* 0x30000012ff127230 */ /* 0x000fe20000004100 */
[----:B------:R-:W-:Y:S02]  /*16c00*/  FFMA.FTZ R4, R25, R4, R42 ;  /* 0x0000000419047223 */ /* 0x000fe4000001002a */
        /* <DEDUP_REMOVED lines=10> */
.L_x_1859:
[----:B------:R-:W-:Y:S05]  /*16cb0*/  BSYNC B0 ;  /* 0x0000000000007941 */ /* 0x000fea0003800000 */
.L_x_1858:
[----:B-----5:R1:W-:Y:S02]  /*16cc0*/  STS.128 [R248+0x3800], R16 ;  /* 0x00380010f8007388 */ /* 0x0203e40000000c00 */
.L_x_1857:
[----:B------:R-:W-:Y:S05]  /*16cd0*/  BSYNC B1 ;  /* 0x0000000000017941 */ /* 0x000fea0003800000 */
.L_x_1856:
        /* <DEDUP_REMOVED lines=42> */
[--C-:B------:R-:W-:Y:S01]  /*16f80*/  HADD2.F32 R11, -RZ, R27.reuse.H0_H0 ;  /* 0x2000001bff0b7230 */ /* 0x100fe20000004100 */
[----:B------:R-:W-:Y:S01]  /*16f90*/  FMUL.FTZ R39, R39, R4 ;  /* 0x0000000427277220 */ /* 0x000fe20000410000 */
[----:B------:R-:W-:Y:S01]  /*16fa0*/  HADD2.F32 R4, -RZ, R27.H1_H1 ;  /* 0x3000001bff047230 */ /* 0x000fe20000004100 */
[----:B------:R-:W-:Y:S01]  /*16fb0*/  FMUL.FTZ R25, R25, R36 ;  /* 0x0000002419197220 */ /* 0x000fe20000410000 */
[----:B------:R-:W-:Y:S01]  /*16fc0*/  HADD2.F32 R36, -RZ, R26.H0_H0 ;  /* 0x2000001aff247230 */ /* 0x000fe20000004100 */
[----:B------:R-:W-:-:S02]  /*16fd0*/  @!P0 FADD.FTZ R6, -R6, -RZ ;  /* 0x800000ff06068221 */ /* 0x000fc40000010100 */
[----:B------:R-:W-:Y:S01]  /*16fe0*/  @!P0 FADD.FTZ R7, -R7, -RZ ;  /* 0x800000ff07078221 */ /* 0x000fe20000010100 */
[----:B------:R-:W-:Y:S01]  /*16ff0*/  HADD2.F32 R26, -RZ, R26.H1_H1 ;  /* 0x3000001aff1a7230 */ /* 0x000fe20000004100 */
[----:B------:R-:W-:Y:S02]  /*17000*/  @!P0 FADD.FTZ R37, -R37, -RZ ;  /* 0x800000ff25258221 */ /* 0x000fe40000010100 */
[----:B------:R-:W-:Y:S01]  /*17010*/  FMUL.FTZ R6, R11, R6 ;  /* 0x000000060b067220 */ /* 0x000fe20000410000 */
[----:B-----5:R-:W-:Y:S01]  /*17020*/  HADD2.F32 R11, -RZ, R16.H0_H0 ;  /* 0x20000010ff0b7230 */ /* 0x020fe20000004100 */
[----:B------:R-:W-:Y:S01]  /*17030*/  FMUL.FTZ R7, R4, R7 ;  /* 0x0000000704077220 */ /* 0x000fe20000410000 */
[----:B----4-:R-:W-:Y:S01]  /*17040*/  HADD2.F32 R4, -RZ, R12.H0_H0 ;  /* 0x2000000cff047230 */ /* 0x010fe20000004100 */
[----:B------:R-:W-:Y:S01]  /*17050*/  @!P0 FADD.FTZ R5, -R5, -RZ ;  /* 0x800000ff05058221 */ /* 0x000fe20000010100 */
[----:B------:R-:W-:Y:S01]  /*17060*/  HADD2.F32 R24, -RZ, R24.H1_H1 ;  /* 0x30000018ff187230 */ /* 0x000fe20000004100 */
[----:B------:R-:W-:Y:S01]  /*17070*/  FMUL.FTZ R37, R26, R37 ;  /* 0x000000251a257220 */ /* 0x000fe20000410000 */
[----:B------:R-:W-:Y:S01]  /*17080*/  HADD2.F32 R26, -RZ, R12.H1_H1 ;  /* 0x3000000cff1a7230 */ /* 0x000fe20000004100 */
[----:B------:R-:W-:Y:S01]  /*17090*/  @!P0 FADD.FTZ R35, -R35, -RZ ;  /* 0x800000ff23238221 */ /* 0x000fe20000010100 */
[--C-:B------:R-:W-:Y:S01]  /*170a0*/  HADD2.F32 R12, -RZ, R13.reuse.H0_H0 ;  /* 0x2000000dff0c7230 */ /* 0x100fe20000004100 */
[----:B------:R-:W-:Y:S01]  /*170b0*/  FMUL.FTZ R5, R36, R5 ;  /* 0x0000000524057220 */ /* 0x000fe20000410000 */
[----:B------:R-:W-:Y:S01]  /*170c0*/  HADD2.F32 R42, -RZ, R13.H1_H1 ;  /* 0x3000000dff2a7230 */ /* 0x000fe20000004100 */
[----:B------:R-:W-:Y:S01]  /*170d0*/  FFMA.FTZ R4, R11, R4, R38 ;  /* 0x000000040b047223 */ /* 0x000fe20000010026 */
[----:B------:R-:W-:-:S02]  /*170e0*/  HADD2.F32 R27, -RZ, R16.H1_H1 ;  /* 0x30000010ff1b7230 */ /* 0x000fc40000004100 */
[--C-:B------:R-:W-:Y:S02]  /*170f0*/  HADD2.F32 R13, -RZ, R15.reuse.H0_H0 ;  /* 0x2000000fff0d7230 */ /* 0x100fe40000004100 */
[----:B------:R-:W-:Y:S02]  /*17100*/  HADD2.F32 R44, -RZ, R15.H1_H1 ;  /* 0x3000000fff2c7230 */ /* 0x000fe40000004100 */
[----:B------:R-:W-:Y:S02]  /*17110*/  HADD2.F32 R16, -RZ, R17.H0_H0 ;  /* 0x20000011ff107230 */ /* 0x000fe40000004100 */
[----:B------:R-:W-:Y:S02]  /*17120*/  HADD2.F32 R36, -RZ, R14.H0_H0 ;  /* 0x2000000eff247230 */ /* 0x000fe40000004100 */
[----:B------:R-:W-:Y:S02]  /*17130*/  HADD2.F32 R15, -RZ, R18.H0_H0 ;  /* 0x20000012ff0f7230 */ /* 0x000fe40000004100 */
[----:B------:R-:W-:Y:S01]  /*17140*/  HADD2.F32 R11, -RZ, R19.H0_H0 ;  /* 0x20000013ff0b7230 */ /* 0x000fe20000004100 */
[----:B------:R-:W-:Y:S01]  /*17150*/  FMUL.FTZ R24, R24, R35 ;  /* 0x0000002318187220 */ /* 0x000fe20000410000 */
        /* <DEDUP_REMOVED lines=15> */
.L_x_1863:
[----:B------:R-:W-:Y:S05]  /*17250*/  BSYNC B0 ;  /* 0x0000000000007941 */ /* 0x000fea0003800000 */
.L_x_1862:
[----:B-----5:R1:W-:Y:S02]  /*17260*/  STS.128 [R248+0x5800], R16 ;  /* 0x00580010f8007388 */ /* 0x0203e40000000c00 */
.L_x_1861:
[----:B------:R-:W-:Y:S05]  /*17270*/  BSYNC B1 ;  /* 0x0000000000017941 */ /* 0x000fea0003800000 */
.L_x_1860:
[----:B------:R-:W-:-:S13]  /*17280*/  ISETP.GE.AND P0, PT, R10, R9, PT ;  /* 0x000000090a00720c */ /* 0x000fda0003f06270 */
[----:B------:R1:W-:Y:S01]  /*17290*/  @P0 STS.128 [R248+0x7800], RZ ;  /* 0x007800fff8000388 */ /* 0x0003e20000000c00 */
[----:B------:R-:W-:Y:S05]  /*172a0*/  @P0 BRA `(.L_x_1789) ;  /* 0x00000ee000000947 */ /* 0x000fea0003800000 */
[----:B--2---:R2:W5:Y:S01]  /*172b0*/  LD.E.128 R12, [R32.64+0x180] ;  /* 0x00018006200c7980 */ /* 0x004562000c101d00 */
        /* <DEDUP_REMOVED lines=12> */
[----:B-1----:R-:W-:Y:S01]  /*17380*/  IMAD.WIDE R16, R23, 0x2, R6 ;  /* 0x0000000217107825 */ /* 0x002fe200078e0206 */
[----:B------:R-:W-:Y:S02]  /*17390*/  LEA.HI.X.SX32 R3, R3, R8, 0x1, P1 ;  /* 0x0000000803037211 */ /* 0x000fe400008f0eff */
[----:B------:R-:W-:-:S03]  /*173a0*/  LEA R4, P1, R5, R30, 0x1 ;  /* 0x0000001e05047211 */ /* 0x000fc600078208ff */
[----:B--2---:R-:W2:Y:S01]  /*173b0*/  LD.E.128 R16, [R16.64] ;  /* 0x0000000610107980 */ /* 0x004ea2000c101d00 */
[----:B------:R-:W-:Y:S02]  /*173c0*/  LEA.HI.X R5, R5, R31, R3, 0x1, P1 ;  /* 0x0000001f05057211 */ /* 0x000fe400008f0c03 */
[----:B------:R-:W-:Y:S02]  /*173d0*/  MOV R3, RZ ;  /* 0x000000ff00037202 */ /* 0x000fe40000000f00 */
[----:B------:R-:W-:Y:S02]  /*173e0*/  @P0 IADD3 R3, -R0, RZ, RZ ;  /* 0x000000ff00030210 */ /* 0x000fe40007ffe1ff */
[----:B---3--:R-:W3:Y:S02]  /*173f0*/  LD.E.128 R4, [R4.64] ;  /* 0x0000000604047980 */ /* 0x008ee4000c101d00 */
        /* <DEDUP_REMOVED lines=65> */
.L_x_1865:
[----:B------:R-:W-:Y:S05]  /*17810*/  BSYNC B0 ;  /* 0x0000000000007941 */ /* 0x000fea0003800000 */
.L_x_1864:
[----:B-----5:R1:W-:Y:S01]  /*17820*/  STS.128 [R248+0x7800], R12 ;  /* 0x0078000cf8007388 */ /* 0x0203e20000000c00 */
[----:B------:R-:W-:Y:S05]  /*17830*/  BRA `(.L_x_1789) ;  /* 0x0000095000007947 */ /* 0x000fea0003800000 */
.L_x_1739:
[----:B------:R-:W-:Y:S01]  /*17840*/  IMAD.IADD R169, R244, 0x1, -R169 ;  /* 0x00000001f4a97824 */ /* 0x000fe200078e0aa9 */
[----:B------:R-:W-:Y:S01]  /*17850*/  BSSY B0, `(.L_x_1866) ;  /* 0x0000024000007945 */ /* 0x000fe20003800000 */
[-C--:B------:R-:W-:Y:S02]  /*17860*/  ISETP.GE.AND P2, PT, R11, R167.reuse, PT ;  /* 0x000000a70b00720c */ /* 0x080fe40003f46270 */
        /* <DEDUP_REMOVED lines=34> */
.L_x_1867:
[----:B------:R-:W-:Y:S05]  /*17a90*/  BSYNC B0 ;  /* 0x0000000000007941 */ /* 0x000fea0003800000 */
.L_x_1866:
        /* <DEDUP_REMOVED lines=36> */
.L_x_1869:
[----:B------:R-:W-:Y:S05]  /*17ce0*/  BSYNC B0 ;  /* 0x0000000000007941 */ /* 0x000fea0003800000 */
.L_x_1868:
        /* <DEDUP_REMOVED lines=36> */
.L_x_1871:
[----:B------:R-:W-:Y:S05]  /*17f30*/  BSYNC B0 ;  /* 0x0000000000007941 */ /* 0x000fea0003800000 */
.L_x_1870:
        /* <DEDUP_REMOVED lines=37> */
.L_x_1789:
[----:B------:R-:W-:Y:S05]  /*18190*/  BSYNC B3 ;  /* 0x0000000000037941 */ /* 0x000fea0003800000 */
.L_x_1738:
[----:B------:R-:W-:Y:S01]  /*181a0*/  IADD3 R45, R165, -0x1, RZ ;  /* 0xffffffffa52d7810 */ /* 0x000fe20007ffe0ff */
[----:B------:R-:W-:Y:S01]  /*181b0*/  BSSY B0, `(.L_x_1872) ;  /* 0x0000025000007945 */ /* 0x000fe20003800000 */
[----:B------:R-:W-:-:S03]  /*181c0*/  LOP3.LUT R249, R164, 0xff, RZ, 0xc0, !PT ;  /* 0x000000ffa4f97812 */ /* 0x000fc600078ec0ff */
[----:B------:R-:W-:-:S04]  /*181d0*/  IMAD.SHL.U32 R23, R45, 0x40, RZ ;  /* 0x000000402d177824 */ /* 0x000fc800078e00ff */
[----:B-12---:R-:W-:-:S05]  /*181e0*/  IMAD.IADD R3, R64, 0x1, -R23 ;  /* 0x0000000140037824 */ /* 0x006fca00078e0a17 */
        /* <DEDUP_REMOVED lines=33> */
.L_x_1873:
[----:B------:R-:W-:Y:S05]  /*18400*/  BSYNC B0 ;  /* 0x0000000000007941 */ /* 0x000fea0003800000 */
.L_x_1872:
        /* <DEDUP_REMOVED lines=8> */
[----:B--2---:R-:W-:-:S05]  /*18490*/  IADD3 R7, P2, R236, R170, RZ ;  /* 0x000000aaec077210 */ /* 0x004fca0007f5e0ff */
        /* <DEDUP_REMOVED lines=29> */
.L_x_1875:
[----:B------:R-:W-:Y:S05]  /*18670*/  BSYNC B0 ;  /* 0x0000000000007941 */ /* 0x000fea0003800000 */
.L_x_1874:
        /* <DEDUP_REMOVED lines=40> */
.L_x_1877:
[----:B------:R-:W-:Y:S05]  /*18900*/  BSYNC B0 ;  /* 0x0000000000007941 */ /* 0x000fea0003800000 */
.L_x_1876:
        /* <DEDUP_REMOVED lines=44> */
.L_x_1880:
[----:B------:R2:W-:Y:S02]  /*18bd0*/  STS.128 [R248+0xf800], RZ ;  /* 0x00f800fff8007388 */ /* 0x0005e40000000c00 */
.L_x_1879:
[----:B------:R-:W-:Y:S05]  /*18be0*/  BSYNC B0 ;  /* 0x0000000000007941 */ /* 0x000fea0003800000 */
.L_x_1878:
        /* <DEDUP_REMOVED lines=37> */
.L_x_1882:
[----:B------:R-:W-:Y:S05]  /*18e40*/  BSYNC B0 ;  /* 0x0000000000007941 */ /* 0x000fea0003800000 */
.L_x_1881:
        /* <DEDUP_REMOVED lines=42> */
.L_x_1884:
[----:B------:R-:W-:Y:S05]  /*190f0*/  BSYNC B0 ;  /* 0x0000000000007941 */ /* 0x000fea0003800000 */
.L_x_1883:
        /* <DEDUP_REMOVED lines=44> */
.L_x_1886:
[----:B------:R-:W-:Y:S05]  /*193c0*/  BSYNC B0 ;  /* 0x0000000000007941 */ /* 0x000fea0003800000 */
.L_x_1885:
        /* <DEDUP_REMOVED lines=18> */
[-C--:B-12---:R-:W-:Y:S02]  /*194f0*/  @P2 LEA R8, P4, R180, R184.reuse, 0x1 ;  /* 0x000000b8b4082211 */ /* 0x086fe400078808ff */
        /* <DEDUP_REMOVED lines=30> */
.L_x_1889:
[----:B------:R2:W-:Y:S02]  /*196e0*/  STS.128 [R248+0x17800], RZ ;  /* 0x017800fff8007388 */ /* 0x0005e40000000c00 */
.L_x_1888:
[----:B------:R-:W-:Y:S05]  /*196f0*/  BSYNC B0 ;  /* 0x0000000000007941 */ /* 0x000fea0003800000 */
.L_x_1887:
[C---:B------:R-:W-:Y:S01]  /*19700*/  IMAD.SHL.U32 R0, R65.reuse, 0x40, RZ ;  /* 0x0000004041007824 */ /* 0x040fe200078e00ff */
[----:B------:R-:W-:Y:S01]  /*19710*/  R2P PR, R65, 0x6 ;  /* 0x0000000641007804 */ /* 0x000fe20000000000 */
[----:B------:R-:W-:Y:S01]  /*19720*/  IMAD.SHL.U32 R182, R182, 0x8, RZ ;  /* 0x00000008b6b67824 */ /* 0x000fe200078e00ff */
[----:B------:R-:W0:Y:S01]  /*19730*/  LDGDEPBAR ;  /* 0x00000000000079af */ /* 0x000e220000000000 */
[----:B------:R-:W-:Y:S01]  /*19740*/  IMAD R229, R2, 0x400, R47 ;  /* 0x0000040002e57824 */ /* 0x000fe200078e022f */
[----:B------:R-:W-:Y:S01]  /*19750*/  LOP3.LUT R3, R0, 0x1c0, RZ, 0xc0, !PT ;  /* 0x000001c000037812 */ /* 0x000fe200078ec0ff */
[----:B------:R-:W-:Y:S01]  /*19760*/  IMAD.SHL.U32 R55, R55, 0x2, RZ ;  /* 0x0000000237377824 */ /* 0x000fe200078e00ff */
[----:B------:R-:W-:Y:S01]  /*19770*/  ISETP.GT.AND P5, PT, R45, R238, PT ;  /* 0x000000ee2d00720c */ /* 0x000fe20003fa4270 */
[----:B------:R-:W-:Y:S01]  /*19780*/  IMAD.SHL.U32 R229, R229, 0x2, RZ ;  /* 0x00000002e5e57824 */ /* 0x000fe200078e00ff */
[----:B------:R-:W-:Y:S01]  /*19790*/  LOP3.LUT R182, R3, 0x8, R182, 0xf8, !PT ;  /* 0x0000000803b67812 */ /* 0x000fe200078ef8b6 */
[----:B------:R-:W-:Y:S01]  /*197a0*/  BSSY B1, `(.L_x_1890) ;  /* 0x00001f5000017945 */ /* 0x000fe20003800000 */
[----:B------:R-:W-:Y:S01]  /*197b0*/  SHF.R.U32.HI R3, RZ, 0x3, R3 ;  /* 0x00000003ff037819 */ /* 0x000fe20000011603 */
[--C-:B------:R-:W-:Y:S01]  /*197c0*/  IMAD R227, R50, 0x2, R229.reuse ;  /* 0x0000000232e37824 */ /* 0x100fe200078e02e5 */
[----:B------:R-:W-:Y:S01]  /*197d0*/  LDSM.16.M88.4 R24, [R229] ;  /* 0x00000000e518783b */ /* 0x000fe20000000200 */
[----:B------:R-:W-:Y:S01]  /*197e0*/  IMAD R225, R48, 0x2, R229 ;  /* 0x0000000230e17824 */ /* 0x000fe200078e02e5 */
[----:B------:R-:W-:Y:S01]  /*197f0*/  LOP3.LUT R3, R182, R3, RZ, 0x3c, !PT ;  /* 0x00000003b6037212 */ /* 0x000fe200078e3cff */
[----:B------:R-:W-:Y:S01]  /*19800*/  IMAD R224, R48, 0x2, R227 ;  /* 0x0000000230e07824 */ /* 0x000fe200078e02e3 */
[----:B------:R-:W-:Y:S03]  /*19810*/  LDSM.16.M88.4 R76, [R227] ;  /* 0x00000000e34c783b */ /* 0x000fe60000000200 */
[----:B------:R-:W-:Y:S01]  /*19820*/  IMAD R228, R66, 0x200, R3 ;  /* 0x0000020042e47824 */ /* 0x000fe200078e0203 */
[----:B-----5:R-:W-:Y:S01]  /*19830*/  LDSM.16.M88.4 R16, [R225] ;  /* 0x00000000e110783b */ /* 0x020fe20000000200 */
[----:B------:R-:W-:-:S02]  /*19840*/  IMAD.MOV.U32 R3, RZ, RZ, 0x40 ;  /* 0x00000040ff037424 */ /* 0x000fc400078e00ff */
[----:B------:R-:W-:Y:S01]  /*19850*/  IMAD.SHL.U32 R228, R228, 0x2, RZ ;  /* 0x00000002e4e47824 */ /* 0x000fe200078e00ff */
[----:B------:R-:W-:Y:S02]  /*19860*/  LDSM.16.M88.4 R84, [R224] ;  /* 0x00000000e054783b */ /* 0x000fe40000000200 */
[----:B------:R-:W-:Y:S02]  /*19870*/  SEL R3, R3, 0xffffffc0, !P2 ;  /* 0xffffffc003037807 */ /* 0x000fe40005000000 */
[----:B------:R-:W1:Y:S01]  /*19880*/  LDSM.16.M88.4 R88, [R228+0x8000] ;  /* 0x00800000e458783b */ /* 0x000e620000000200 */
[C---:B------:R-:W-:Y:S02]  /*19890*/  IADD3 R0, R228.reuse, 0x8000, RZ ;  /* 0x00008000e4007810 */ /* 0x040fe40007ffe0ff */
[----:B------:R-:W-:Y:S01]  /*198a0*/  IADD3 R226, R228, 0x8020, RZ ;  /* 0x00008020e4e27810 */ /* 0x000fe20007ffe0ff */
[----:B------:R-:W2:Y:S01]  /*198b0*/  LDSM.16.M88.4 R40, [R228+0x8800] ;  /* 0x00880000e428783b */ /* 0x000ea20000000200 */
        /* <DEDUP_REMOVED lines=8> */
[----:B------:R-:W-:Y:S01]  /*19940*/  IMAD.IADD R3, R23, 0x1, R0 ;  /* 0x0000000117037824 */ /* 0x000fe200078e0200 */
[----:B------:R-:W-:-:S02]  /*19950*/  IADD3 R220, R226, 0x1800, RZ ;  /* 0x00001800e2dc7810 */ /* 0x000fc40007ffe0ff */
[----:B------:R-:W2:Y:S01]  /*19960*/  LDSM.16.M88.4 R80, [R226] ;  /* 0x00000000e250783b */ /* 0x000ea20000000200 */
[C---:B------:R-:W-:Y:S02]  /*19970*/  IADD3 R218, R226.reuse, 0x2000, RZ ;  /* 0x00002000e2da7810 */ /* 0x040fe40007ffe0ff */
[----:B------:R-:W-:Y:S01]  /*19980*/  ISETP.GE.AND P3, PT, R3, R64, PT ;  /* 0x000000400300720c */ /* 0x000fe20003f66270 */
[----:B------:R-:W4:Y:S01]  /*19990*/  LDSM.16.M88.4 R72, [R226+0x800] ;  /* 0x00080000e248783b */ /* 0x000f220000000200 */
        /* <DEDUP_REMOVED lines=11> */
[----:B------:R-:W-:Y:S01]  /*19a50*/  LDSM.16.M88.4 R96, [R223+0x9000] ;  /* 0x00900000df60783b */ /* 0x000fe20000000200 */
[C---:B------:R-:W-:Y:S02]  /*19a60*/  IADD3 R209, R226.reuse, 0x6800, RZ ;  /* 0x00006800e2d17810 */ /* 0x040fe40007ffe0ff */
[C---:B------:R-:W-:Y:S01]  /*19a70*/  IADD3 R208, R226.reuse, 0x7000, RZ ;  /* 0x00007000e2d07810 */ /* 0x040fe20007ffe0ff */
[----:B------:R-:W-:Y:S01]  /*19a80*/  HMMA.16816.F32 R4, R24, R88, RZ ;  /* 0x000000581804723c */ /* 0x000fe200000018ff */
[----:B------:R-:W-:Y:S01]  /*19a90*/  LDSM.16.M88.4 R92, [R223+0x9800] ;  /* 0x00980000df5c783b */ /* 0x000fe20000000200 */
[----:B------:R-:W-:-:S06]  /*19aa0*/  IADD3 R167, R226, 0x7800, RZ ;  /* 0x00007800e2a77810 */ /* 0x000fcc0007ffe0ff */
[C---:B------:R-:W-:Y:S08]  /*19ab0*/  HMMA.16816.F32 R88, R24.reuse, R90, RZ ;  /* 0x0000005a1858723c */ /* 0x040ff000000018ff */
[C---:B------:R-:W-:Y:S08]  /*19ac0*/  HMMA.16816.F32 R56, R24.reuse, R40, RZ ;  /* 0x000000281838723c */ /* 0x040ff000000018ff */
[C---:B---3--:R-:W-:Y:S08]  /*19ad0*/  HMMA.16816.F32 R36, R24.reuse, R32, RZ ;  /* 0x000000201824723c */ /* 0x048ff000000018ff */
[C---:B------:R-:W-:Y:S08]  /*19ae0*/  HMMA.16816.F32 R40, R24.reuse, R42, RZ ;  /* 0x0000002a1828723c */ /* 0x040ff000000018ff */
[C---:B------:R-:W-:Y:S08]  /*19af0*/  HMMA.16816.F32 R32, R24.reuse, R34, RZ ;  /* 0x000000221820723c */ /* 0x040ff000000018ff */
[C---:B-1----:R-:W-:Y:S08]  /*19b00*/  HMMA.16816.F32 R28, R24.reuse, R8, RZ ;  /* 0x00000008181c723c */ /* 0x042ff000000018ff */
[----:B------:R-:W-:Y:S01]  /*19b10*/  HMMA.16816.F32 R24, R24, R10, RZ ;  /* 0x0000000a1818723c */ /* 0x000fe200000018ff */
[----:B------:R-:W1:Y:S07]  /*19b20*/  LDSM.16.M88.4 R8, [R223+0x8800] ;  /* 0x00880000df08783b */ /* 0x000e6e0000000200 */
[C---:B--2---:R-:W-:Y:S08]  /*19b30*/  HMMA.16816.F32 R4, R76.reuse, R80, R4 ;  /* 0x000000504c04723c */ /* 0x044ff00000001804 */
[C---:B------:R-:W-:Y:S01]  /*19b40*/  HMMA.16816.F32 R88, R76.reuse, R82, R88 ;  /* 0x000000524c58723c */ /* 0x040fe20000001858 */
[----:B------:R-:W2:Y:S07]  /*19b50*/  LDSM.16.M88.4 R80, [R219] ;  /* 0x00000000db50783b */ /* 0x000eae0000000200 */
[C---:B----4-:R-:W-:Y:S08]  /*19b60*/  HMMA.16816.F32 R56, R76.reuse, R72, R56 ;  /* 0x000000484c38723c */ /* 0x050ff00000001838 */
[C---:B------:R-:W-:Y:S01]  /*19b70*/  HMMA.16816.F32 R40, R76.reuse, R74, R40 ;  /* 0x0000004a4c28723c */ /* 0x040fe20000001828 */
[----:B------:R-:W-:Y:S07]  /*19b80*/  LDSM.16.M88.4 R72, [R229+0x2000] ;  /* 0x00200000e548783b */ /* 0x000fee0000000200 */
[C---:B------:R-:W-:Y:S08]  /*19b90*/  HMMA.16816.F32 R36, R76.reuse, R68, R36 ;  /* 0x000000444c24723c */ /* 0x040ff00000001824 */
[C---:B------:R-:W-:Y:S01]  /*19ba0*/  HMMA.16816.F32 R32, R76.reuse, R70, R32 ;  /* 0x000000464c20723c */ /* 0x040fe20000001820 */
[----:B------:R-:W3:Y:S07]  /*19bb0*/  LDSM.16.M88.4 R68, [R219+0x800] ;  /* 0x00080000db44783b */ /* 0x000eee0000000200 */
[C---:B------:R-:W-:Y:S08]  /*19bc0*/  HMMA.16816.F32 R28, R76.reuse, R60, R28 ;  /* 0x0000003c4c1c723c */ /* 0x040ff0000000181c */
[----:B------:R-:W-:Y:S01]  /*19bd0*/  HMMA.16816.F32 R24, R76, R62, R24 ;  /* 0x0000003e4c18723c */ /* 0x000fe20000001818 */
[----:B------:R-:W4:Y:S04]  /*19be0*/  LDSM.16.M88.4 R60, [R219+0x1000] ;  /* 0x00100000db3c783b */ /* 0x000f280000000200 */
[----:B------:R-:W-:Y:S03]  /*19bf0*/  LDSM.16.M88.4 R76, [R219+0x1800] ;  /* 0x00180000db4c783b */ /* 0x000fe60000000200 */
[C---:B------:R-:W-:Y:S08]  /*19c00*/  HMMA.16816.F32 R4, R16.reuse, R12, R4 ;  /* 0x0000000c1004723c */ /* 0x040ff00000001804 */
[C---:B------:R-:W-:Y:S01]  /*19c10*/  HMMA.16816.F32 R88, R16.reuse, R14, R88 ;  /* 0x0000000e1058723c */ /* 0x040fe20000001858 */
[----:B------:R-:W2:Y:S07]  /*19c20*/  LDSM.16.M88.4 R12, [R228+0xa000] ;  /* 0x00a00000e40c783b */ /* 0x000eae0000000200 */
[C---:B-1----:R-:W-:Y:S08]  /*19c30*/  HMMA.16816.F32 R56, R16.reuse, R8, R56 ;  /* 0x000000081038723c */ /* 0x042ff00000001838 */
[C---:B------:R-:W-:Y:S01]  /*19c40*/  HMMA.16816.F32 R40, R16.reuse, R10, R40 ;  /* 0x0000000a1028723c */ /* 0x040fe20000001828 */
[----:B------:R-:W-:Y:S07]  /*19c50*/  LDSM.16.M88.4 R8, [R228+0xb000] ;  /* 0x00b00000e408783b */ /* 0x000fee0000000200 */
[C---:B------:R-:W-:Y:S08]  /*19c60*/  HMMA.16816.F32 R36, R16.reuse, R96, R36 ;  /* 0x000000601024723c */ /* 0x040ff00000001824 */
[C---:B------:R-:W-:Y:S01]  /*19c70*/  HMMA.16816.F32 R32, R16.reuse, R98, R32 ;  /* 0x000000621020723c */ /* 0x040fe20000001820 */
[----:B------:R-:W-:Y:S07]  /*19c80*/  LDSM.16.M88.4 R96, [R228+0xb800] ;  /* 0x00b80000e460783b */ /* 0x000fee0000000200 */
[C---:B------:R-:W-:Y:S08]  /*19c90*/  HMMA.16816.F32 R28, R16.reuse, R92, R28 ;  /* 0x0000005c101c723c */ /* 0x040ff0000000181c */
[----:B------:R-:W-:Y:S01]  /*19ca0*/  HMMA.16816.F32 R24, R16, R94, R24 ;  /* 0x0000005e1018723c */ /* 0x000fe20000001818 */
[----:B------:R-:W1:Y:S07]  /*19cb0*/  LDSM.16.M88.4 R16, [R228+0xa800] ;  /* 0x00a80000e410783b */ /* 0x000e6e0000000200 */
[C---:B--2---:R-:W-:Y:S08]  /*19cc0*/  HMMA.16816.F32 R4, R84.reuse, R80, R4 ;  /* 0x000000505404723c */ /* 0x044ff00000001804 */
[C---:B------:R-:W-:Y:S01]  /*19cd0*/  HMMA.16816.F32 R92, R84.reuse, R82, R88 ;  /* 0x00000052545c723c */ /* 0x040fe20000001858 */
[----:B------:R-:W-:Y:S04]  /*19ce0*/  LDSM.16.M88.4 R88, [R227+0x2000] ;  /* 0x00200000e358783b */ /* 0x000fe80000000200 */
[----:B------:R-:W2:Y:S03]  /*19cf0*/  LDSM.16.M88.4 R80, [R226+0x2000] ;  /* 0x00200000e250783b */ /* 0x000ea60000000200 */
[C---:B---3--:R-:W-:Y:S08]  /*19d00*/  HMMA.16816.F32 R56, R84.reuse, R68, R56 ;  /* 0x000000445438723c */ /* 0x048ff00000001838 */
[C---:B------:R-:W-:Y:S01]  /*19d10*/  HMMA.16816.F32 R40, R84.reuse, R70, R40 ;  /* 0x000000465428723c */ /* 0x040fe20000001828 */
[----:B------:R-:W3:Y:S07]  /*19d20*/  LDSM.16.M88.4 R68, [R226+0x2800] ;  /* 0x00280000e244783b */ /* 0x000eee0000000200 */
[C---:B----4-:R-:W-:Y:S08]  /*19d30*/  HMMA.16816.F32 R36, R84.reuse, R60, R36 ;  /* 0x0000003c5424723c */ /* 0x050ff00000001824 */
[----:B------:R-:W-:Y:S01]  /*19d40*/  HMMA.16816.F32 R32, R84, R62, R32 ;  /* 0x0000003e5420723c */ /* 0x000fe20000001820 */
[----:B------:R-:W4:Y:S07]  /*19d50*/  LDSM.16.M88.4 R60, [R226+0x3000] ;  /* 0x00300000e23c783b */ /* 0x000f2e0000000200 */
        /* <DEDUP_REMOVED lines=8> */
[C---:B------:R-:W-:Y:S01]  /*19de0*/  HMMA.16816.F32 R40, R72.reuse, R18, R40 ;  /* 0x000000124828723c */ /* 0x040fe20000001828 */
[----:B------:R-:W1:Y:S07]  /*19df0*/  LDSM.16.M88.4 R16, [R223+0xa800] ;  /* 0x00a80000df10783b */ /* 0x000e6e0000000200 */
[C---:B------:R-:W-:Y:S08]  /*19e00*/  HMMA.16816.F32 R36, R72.reuse, R8, R36 ;  /* 0x000000084824723c */ /* 0x040ff00000001824 */
[----:B------:R-:W-:Y:S01]  /*19e10*/  HMMA.16816.F32 R32, R72, R10, R32 ;  /* 0x0000000a4820723c */ /* 0x000fe20000001820 */
[----:B------:R-:W1:Y:S07]  /*19e20*/  LDSM.16.M88.4 R8, [R223+0xb000] ;  /* 0x00b00000df08783b */ /* 0x000e6e0000000200 */
[C---:B--2---:R-:W-:Y:S08]  /*19e30*/  HMMA.16816.F32 R4, R88.reuse, R80, R4 ;  /* 0x000000505804723c */ /* 0x044ff00000001804 */
[----:B------:R-:W-:Y:S01]  /*19e40*/  HMMA.16816.F32 R92, R88, R82, R92 ;  /* 0x00000052585c723c */ /* 0x000fe2000000185c */
[----:B------:R-:W-:Y:S07]  /*19e50*/  LDSM.16.M88.4 R80, [R224+0x2000] ;  /* 0x00200000e050783b */ /* 0x000fee0000000200 */
        /* <DEDUP_REMOVED lines=8> */
[----:B------:R-:W-:Y:S01]  /*19ee0*/  HMMA.16816.F32 R32, R88, R62, R32 ;  /* 0x0000003e5820723c */ /* 0x000fe20000001820 */
[----:B------:R-:W3:Y:S07]  /*19ef0*/  LDSM.16.M88.4 R60, [R219+0x2800] ;  /* 0x00280000db3c783b */ /* 0x000eee0000000200 */
[C---:B------:R-:W-:Y:S08]  /*19f00*/  HMMA.16816.F32 R4, R76.reuse, R12, R4 ;  /* 0x0000000c4c04723c */ /* 0x040ff00000001804 */
[----:B------:R-:W-:Y:S01]  /*19f10*/  HMMA.16816.F32 R92, R76, R14, R92 ;  /* 0x0000000e4c5c723c */ /* 0x000fe2000000185c */
[----:B------:R-:W4:Y:S07]  /*19f20*/  LDSM.16.M88.4 R12, [R219+0x3000] ;  /* 0x00300000db0c783b */ /* 0x000f2e0000000200 */
[C---:B------:R-:W-:Y:S08]  /*19f30*/  HMMA.16816.F32 R28, R88.reuse, R84, R28 ;  /* 0x00000054581c723c */ /* 0x040ff0000000181c */
[----:B------:R-:W-:Y:S08]  /*19f40*/  HMMA.16816.F32 R24, R88, R86, R24 ;  /* 0x000000565818723c */ /* 0x000ff00000001818 */
[C---:B-1----:R-:W-:Y:S08]  /*19f50*/  HMMA.16816.F32 R56, R76.reuse, R16, R56 ;  /* 0x000000104c38723c */ /* 0x042ff00000001838 */
[C---:B------:R-:W-:Y:S01]  /*19f60*/  HMMA.16816.F32 R40, R76.reuse, R18, R40 ;  /* 0x000000124c28723c */ /* 0x040fe20000001828 */
[----:B------:R-:W-:Y:S07]  /*19f70*/  LDSM.16.M88.4 R16, [R228+0xc000] ;  /* 0x00c00000e410783b */ /* 0x000fee0000000200 */
[C---:B------:R-:W-:Y:S08]  /*19f80*/  HMMA.16816.F32 R36, R76.reuse, R8, R36 ;  /* 0x000000084c24723c */ /* 0x040ff00000001824 */
[C---:B------:R-:W-:Y:S01]  /*19f90*/  HMMA.16816.F32 R32, R76.reuse, R10, R32 ;  /* 0x0000000a4c20723c */ /* 0x040fe20000001820 */
[----:B------:R-:W1:Y:S07]  /*19fa0*/  LDSM.16.M88.4 R8, [R219+0x3800] ;  /* 0x00380000db08783b */ /* 0x000e6e0000000200 */
[C---:B--2---:R-:W-:Y:S08]  /*19fb0*/  HMMA.16816.F32 R28, R76.reuse, R96, R28 ;  /* 0x000000604c1c723c */ /* 0x044ff0000000181c */
[----:B------:R-:W-:Y:S01]  /*19fc0*/  HMMA.16816.F32 R24, R76, R98, R24 ;  /* 0x000000624c18723c */ /* 0x000fe20000001818 */
[----:B------:R-:W-:Y:S04]  /*19fd0*/  LDSM.16.M88.4 R76, [R228+0xd000] ;  /* 0x00d00000e44c783b */ /* 0x000fe80000000200 */
[----:B------:R-:W-:Y:S03]  /*19fe0*/  LDSM.16.M88.4 R96, [R223+0xd800] ;  /* 0x00d80000df60783b */ /* 0x000fe60000000200 */
[C---:B------:R-:W-:Y:S08]  /*19ff0*/  HMMA.16816.F32 R4, R80.reuse, R72, R4 ;  /* 0x000000485004723c */ /* 0x040ff00000001804 */
[C---:B------:R-:W-:Y:S01]  /*1a000*/  HMMA.16816.F32 R92, R80.reuse, R74, R92 ;  /* 0x0000004a505c723c */ /* 0x040fe2000000185c */
[----:B------:R-:W-:Y:S07]  /*1a010*/  LDSM.16.M88.4 R72, [R228+0xd800] ;  /* 0x00d80000e448783b */ /* 0x000fee0000000200 */
[C---:B---3--:R-:W-:Y:S08]  /*1a020*/  HMMA.16816.F32 R56, R80.reuse, R60, R56 ;  /* 0x0000003c5038723c */ /* 0x048ff00000001838 */
[C---:B------:R-:W-:Y:S01]  /*1a030*/  HMMA.16816.F32 R40, R80.reuse, R62, R40 ;  /* 0x0000003e5028723c */ /* 0x040fe20000001828 */
[----:B------:R-:W2:Y:S07]  /*1a040*/  LDSM.16.M88.4 R60, [R228+0xc800] ;  /* 0x00c80000e43c783b */ /* 0x000eae0000000200 */
[C---:B----4-:R-:W-:Y:S08]  /*1a050*/  HMMA.16816.F32 R36, R80.reuse, R12, R36 ;  /* 0x0000000c5024723c */ /* 0x050ff00000001824 */
[C---:B------:R-:W-:Y:S01]  /*1a060*/  HMMA.16816.F32 R84, R80.reuse, R14, R32 ;  /* 0x0000000e5054723c */ /* 0x040fe20000001820 */
[----:B------:R-:W-:Y:S04]  /*1a070*/  LDSM.16.M88.4 R32, [R227+0x4000] ;  /* 0x00400000e320783b */ /* 0x000fe80000000200 */
[----:B------:R-:W3:Y:S03]  /*1a080*/  LDSM.16.M88.4 R12, [R226+0x4000] ;  /* 0x00400000e20c783b */ /* 0x000ee60000000200 */
[C---:B-1----:R-:W-:Y:S08]  /*1a090*/  HMMA.16816.F32 R28, R80.reuse, R8, R28 ;  /* 0x00000008501c723c */ /* 0x042ff0000000181c */
[----:B------:R-:W-:Y:S01]  /*1a0a0*/  HMMA.16816.F32 R24, R80, R10, R24 ;  /* 0x0000000a5018723c */ /* 0x000fe20000001818 */
[----:B------:R-:W1:Y:S04]  /*1a0b0*/  LDSM.16.M88.4 R8, [R226+0x4800] ;  /* 0x00480000e208783b */ /* 0x000e680000000200 */
[----:B------:R-:W-:Y:S03]  /*1a0c0*/  LDSM.16.M88.4 R80, [R224+0x4000] ;  /* 0x00400000e050783b */ /* 0x000fe60000000200 */
[C---:B------:R-:W-:Y:S08]  /*1a0d0*/  HMMA.16816.F32 R4, R68.reuse, R16, R4 ;  /* 0x000000104404723c */ /* 0x040ff00000001804 */
[C---:B------:R-:W-:Y:S01]  /*1a0e0*/  HMMA.16816.F32 R92, R68.reuse, R18, R92 ;  /* 0x00000012445c723c */ /* 0x040fe2000000185c */
[----:B------:R-:W4:Y:S07]  /*1a0f0*/  LDSM.16.M88.4 R16, [R226+0x5000] ;  /* 0x00500000e210783b */ /* 0x000f2e0000000200 */
        /* <DEDUP_REMOVED lines=13> */
[C---:B-1----:R-:W-:Y:S08]  /*1a1d0*/  HMMA.16816.F32 R56, R32.reuse, R8, R56 ;  /* 0x000000082038723c */ /* 0x042ff00000001838 */
[C---:B------:R-:W-:Y:S01]  /*1a1e0*/  HMMA.16816.F32 R40, R32.reuse, R10, R40 ;  /* 0x0000000a2028723c */ /* 0x040fe20000001828 */
[----:B------:R-:W1:Y:S07]  /*1a1f0*/  LDSM.16.M88.4 R8, [R219+0x4800] ;  /* 0x00480000db08783b */ /* 0x000e6e0000000200 */
[C---:B----4-:R-:W-:Y:S01]  /*1a200*/  HMMA.16816.F32 R88, R32.reuse, R16, R36 ;  /* 0x000000102058723c */ /* 0x050fe20000001824 */
[----:B------:R-:W4:Y:S07]  /*1a210*/  LDSM.16.M88.4 R36, [R219+0x4000] ;  /* 0x00400000db24783b */ /* 0x000f2e0000000200 */
[C---:B------:R-:W-:Y:S01]  /*1a220*/  HMMA.16816.F32 R84, R32.reuse, R18, R84 ;  /* 0x000000122054723c */ /* 0x040fe20000001854 */
[----:B------:R-:W-:Y:S07]  /*1a230*/  LDSM.16.M88.4 R16, [R219+0x5000] ;  /* 0x00500000db10783b */ /* 0x000fee0000000200 */
[C---:B--2---:R-:W-:Y:S08]  /*1a240*/  HMMA.16816.F32 R28, R32.reuse, R72, R28 ;  /* 0x00000048201c723c */ /* 0x044ff0000000181c */
[----:B------:R-:W-:Y:S01]  /*1a250*/  HMMA.16816.F32 R68, R32, R74, R68 ;  /* 0x0000004a2044723c */ /* 0x000fe20000001844 */
[----:B------:R-:W-:Y:S04]  /*1a260*/  LDSM.16.M88.4 R32, [R229+0x6000] ;  /* 0x00600000e520783b */ /* 0x000fe80000000200 */
[----:B------:R-:W-:Y:S03]  /*1a270*/  LDSM.16.M88.4 R72, [R228+0xf800] ;  /* 0x00f80000e448783b */ /* 0x000fe60000000200 */
[C---:B------:R-:W-:Y:S08]  /*1a280*/  HMMA.16816.F32 R56, R60.reuse, R76, R56 ;  /* 0x0000004c3c38723c */ /* 0x040ff00000001838 */
[C---:B------:R-:W-:Y:S08]  /*1a290*/  HMMA.16816.F32 R40, R60.reuse, R78, R40 ;  /* 0x0000004e3c28723c */ /* 0x040ff00000001828 */
[C---:B---3--:R-:W-:Y:S08]  /*1a2a0*/  HMMA.16816.F32 R88, R60.reuse, R12, R88 ;  /* 0x0000000c3c58723c */ /* 0x048ff00000001858 */
[C---:B------:R-:W-:Y:S01]  /*1a2b0*/  HMMA.16816.F32 R84, R60.reuse, R14, R84 ;  /* 0x0000000e3c54723c */ /* 0x040fe20000001854 */
[----:B------:R-:W2:Y:S07]  /*1a2c0*/  LDSM.16.M88.4 R12, [R219+0x5800] ;  /* 0x00580000db0c783b */ /* 0x000eae0000000200 */
[C---:B------:R-:W-:Y:S08]  /*1a2d0*/  HMMA.16816.F32 R4, R60.reuse, R24, R4 ;  /* 0x000000183c04723c */ /* 0x040ff00000001804 */
[C---:B------:R-:W-:Y:S01]  /*1a2e0*/  HMMA.16816.F32 R92, R60.reuse, R26, R92 ;  /* 0x0000001a3c5c723c */ /* 0x040fe2000000185c */
[----:B------:R-:W3:Y:S07]  /*1a2f0*/  LDSM.16.M88.4 R24, [R228+0xe000] ;  /* 0x00e00000e418783b */ /* 0x000eee0000000200 */
[C---:B------:R-:W-:Y:S08]  /*1a300*/  HMMA.16816.F32 R28, R60.reuse, R96, R28 ;  /* 0x000000603c1c723c */ /* 0x040ff0000000181c */
[----:B------:R-:W-:Y:S08]  /*1a310*/  HMMA.16816.F32 R68, R60, R98, R68 ;  /* 0x000000623c44723c */ /* 0x000ff00000001844 */
[C---:B-1----:R-:W-:Y:S08]  /*1a320*/  HMMA.16816.F32 R56, R80.reuse, R8, R56 ;  /* 0x000000085038723c */ /* 0x042ff00000001838 */
[C---:B------:R-:W-:Y:S01]  /*1a330*/  HMMA.16816.F32 R40, R80.reuse, R10, R40 ;  /* 0x0000000a5028723c */ /* 0x040fe20000001828 */
[----:B------:R-:W1:Y:S07]  /*1a340*/  LDSM.16.M88.4 R8, [R228+0xe800] ;  /* 0x00e80000e408783b */ /* 0x000e6e0000000200 */
[C---:B----4-:R-:W-:Y:S08]  /*1a350*/  HMMA.16816.F32 R4, R80.reuse, R36, R4 ;  /* 0x000000245004723c */ /* 0x050ff00000001804 */
[C---:B------:R-:W-:Y:S01]  /*1a360*/  HMMA.16816.F32 R92, R80.reuse, R38, R92 ;  /* 0x00000026505c723c */ /* 0x040fe2000000185c */
[----:B------:R-:W-:Y:S07]  /*1a370*/  LDSM.16.M88.4 R36, [R227+0x6000] ;  /* 0x00600000e324783b */ /* 0x000fee0000000200 */
[C---:B--2---:R-:W-:Y:S01]  /*1a380*/  HMMA.16816.F32 R60, R80.reuse, R12, R28 ;  /* 0x0000000c503c723c */ /* 0x044fe2000000181c */
[----:B------:R-:W2:Y:S07]  /*1a390*/  LDSM.16.M88.4 R28, [R226+0x6000] ;  /* 0x00600000e21c783b */ /* 0x000eae0000000200 */
[C---:B------:R-:W-:Y:S08]  /*1a3a0*/  HMMA.16816.F32 R88, R80.reuse, R16, R88 ;  /* 0x000000105058723c */ /* 0x040ff00000001858 */
[C---:B------:R-:W-:Y:S01]  /*1a3b0*/  HMMA.16816.F32 R84, R80.reuse, R18, R84 ;  /* 0x000000125054723c */ /* 0x040fe20000001854 */
[----:B------:R-:W4:Y:S07]  /*1a3c0*/  LDSM.16.M88.4 R16, [R228+0xf000] ;  /* 0x00f00000e410783b */ /* 0x000f2e0000000200 */
[----:B------:R-:W-:Y:S01]  /*1a3d0*/  HMMA.16816.F32 R68, R80, R14, R68 ;  /* 0x0000000e5044723c */ /* 0x000fe20000001844 */
[----:B------:R-:W4:Y:S04]  /*1a3e0*/  LDSM.16.M88.4 R12, [R226+0x6800] ;  /* 0x00680000e20c783b */ /* 0x000f280000000200 */
[----:B------:R-:W-:Y:S03]  /*1a3f0*/  LDSM.16.M88.4 R80, [R226+0x7800] ;  /* 0x00780000e250783b */ /* 0x000fe60000000200 */
[C---:B---3--:R-:W-:Y:S08]  /*1a400*/  HMMA.16816.F32 R4, R32.reuse, R24, R4 ;  /* 0x000000182004723c */ /* 0x048ff00000001804 */
[C---:B------:R-:W-:Y:S01]  /*1a410*/  HMMA.16816.F32 R92, R32.reuse, R26, R92 ;  /* 0x0000001a205c723c */ /* 0x040fe2000000185c */
[----:B------:R-:W-:Y:S07]  /*1a420*/  LDSM.16.M88.4 R24, [R226+0x7000] ;  /* 0x00700000e218783b */ /* 0x000fee0000000200 */
[C---:B-1----:R-:W-:Y:S08]  /*1a430*/  HMMA.16816.F32 R56, R32.reuse, R8, R56 ;  /* 0x000000082038723c */ /* 0x042ff00000001838 */
[----:B------:R-:W-:Y:S01]  /*1a440*/  HMMA.16816.F32 R76, R32, R10, R40 ;  /* 0x0000000a204c723c */ /* 0x000fe20000001828 */
[----:B------:R-:W-:Y:S04]  /*1a450*/  LDSM.16.M88.4 R40, [R225+0x6000] ;  /* 0x00600000e128783b */ /* 0x000fe80000000200 */
[----:B------:R-:W1:Y:S03]  /*1a460*/  LDSM.16.M88.4 R8, [R223+0xe000] ;  /* 0x00e00000df08783b */ /* 0x000e660000000200 */
[C---:B--2---:R-:W-:Y:S08]  /*1a470*/  HMMA.16816.F32 R4, R36.reuse, R28, R4 ;  /* 0x0000001c2404723c */ /* 0x044ff00000001804 */
[----:B------:R-:W-:Y:S01]  /*1a480*/  HMMA.16816.F32 R92, R36, R30, R92 ;  /* 0x0000001e245c723c */ /* 0x000fe2000000185c */
[----:B------:R-:W-:Y:S07]  /*1a490*/  LDSM.16.M88.4 R28, [R223+0xf000] ;  /* 0x00f00000df1c783b */ /* 0x000fee0000000200 */
[C---:B----4-:R-:W-:Y:S08]  /*1a4a0*/  HMMA.16816.F32 R88, R32.reuse, R16, R88 ;  /* 0x000000102058723c */ /* 0x050ff00000001858 */
[C---:B------:R-:W-:Y:S01]  /*1a4b0*/  HMMA.16816.F32 R84, R32.reuse, R18, R84 ;  /* 0x000000122054723c */ /* 0x040fe20000001854 */
[----:B------:R-:W-:Y:S07]  /*1a4c0*/  LDSM.16.M88.4 R16, [R223+0xe800] ;  /* 0x00e80000df10783b */ /* 0x000fee0000000200 */
[C---:B------:R-:W-:Y:S08]  /*1a4d0*/  HMMA.16816.F32 R60, R32.reuse, R72, R60 ;  /* 0x00000048203c723c */ /* 0x040ff0000000183c */
[----:B------:R-:W-:Y:S01]  /*1a4e0*/  HMMA.16816.F32 R68, R32, R74, R68 ;  /* 0x0000004a2044723c */ /* 0x000fe20000001844 */
[----:B------:R-:W-:Y:S04]  /*1a4f0*/  LDSM.16.M88.4 R32, [R224+0x6000] ;  /* 0x00600000e020783b */ /* 0x000fe80000000200 */
[----:B------:R-:W-:Y:S03]  /*1a500*/  LDSM.16.M88.4 R72, [R223+0xf800] ;  /* 0x00f80000df48783b */ /* 0x000fe60000000200 */
[C---:B------:R-:W-:Y:S08]  /*1a510*/  HMMA.16816.F32 R56, R36.reuse, R12, R56 ;  /* 0x0000000c2438723c */ /* 0x040ff00000001838 */
[----:B------:R-:W-:Y:S01]  /*1a520*/  HMMA.16816.F32 R76, R36, R14, R76 ;  /* 0x0000000e244c723c */ /* 0x000fe2000000184c */
[----:B------:R-:W2:Y:S07]  /*1a530*/  LDSM.16.M88.4 R12, [R219+0x6000] ;  /* 0x00600000db0c783b */ /* 0x000eae0000000200 */
[C---:B-1----:R-:W-:Y:S08]  /*1a540*/  HMMA.16816.F32 R4, R40.reuse, R8, R4 ;  /* 0x000000082804723c */ /* 0x042ff00000001804 */
[----:B------:R-:W-:Y:S01]  /*1a550*/  HMMA.16816.F32 R92, R40, R10, R92 ;  /* 0x0000000a285c723c */ /* 0x000fe2000000185c */
[----:B------:R-:W-:Y:S07]  /*1a560*/  LDSM.16.M88.4 R8, [R219+0x7000] ;  /* 0x00700000db08783b */ /* 0x000fee0000000200 */
[C---:B------:R-:W-:Y:S08]  /*1a570*/  HMMA.16816.F32 R88, R36.reuse, R24, R88 ;  /* 0x000000182458723c */ /* 0x040ff00000001858 */
[C---:B------:R-:W-:Y:S01]  /*1a580*/  HMMA.16816.F32 R84, R36.reuse, R26, R84 ;  /* 0x0000001a2454723c */ /* 0x040fe20000001854 */
[----:B------:R-:W1:Y:S07]  /*1a590*/  LDSM.16.M88.4 R24, [R219+0x6800] ;  /* 0x00680000db18783b */ /* 0x000e6e0000000200 */
[C---:B------:R-:W-:Y:S08]  /*1a5a0*/  HMMA.16816.F32 R60, R36.reuse, R80, R60 ;  /* 0x00000050243c723c */ /* 0x040ff0000000183c */
[----:B------:R-:W-:Y:S08]  /*1a5b0*/  HMMA.16816.F32 R68, R36, R82, R68 ;  /* 0x000000522444723c */ /* 0x000ff00000001844 */
[C---:B--2---:R-:W-:Y:S08]  /*1a5c0*/  HMMA.16816.F32 R4, R32.reuse, R12, R4 ;  /* 0x0000000c2004723c */ /* 0x044ff00000001804 */
[----:B------:R-:W-:Y:S01]  /*1a5d0*/  HMMA.16816.F32 R92, R32, R14, R92 ;  /* 0x0000000e205c723c */ /* 0x000fe2000000185c */
[----:B------:R-:W2:Y:S01]  /*1a5e0*/  LDSM.16.M88.4 R12, [R219+0x7800] ;  /* 0x00780000db0c783b */ /* 0x000ea20000000200 */
[----:B------:R-:W-:-:S06]  /*1a5f0*/  DEPBAR.LE SB0, 0x0 ;  /* 0x000080000000791a */ /* 0x000fcc0000000000 */
[C---:B------:R-:W-:Y:S07]  /*1a600*/  HMMA.16816.F32 R76, R40.reuse, R18, R76 ;  /* 0x00000012284c723c */ /* 0x040fee000000184c */
[----:B------:R-:W-:Y:S01]  /*1a610*/  IADD3 R19, R3, 0x8, RZ ;  /* 0x0000000803137810 */ /* 0x000fe20007ffe0ff */
[----:B------:R-:W-:Y:S01]  /*1a620*/  HMMA.16816.F32 R56, R40, R16, R56 ;  /* 0x000000102838723c */ /* 0x000fe20000001838 */
[----:B------:R-:W-:Y:S02]  /*1a630*/  FSEL R6, R6, -INF , !P3 ;  /* 0xff80000006067808 */ /* 0x000fe40005800000 */
[----:B------:R-:W-:-:S02]  /*1a640*/  FSEL R4, R4, -INF , !P3 ;  /* 0xff80000004047808 */ /* 0x000fc40005800000 */
[-C--:B------:R-:W-:Y:S02]  /*1a650*/  ISETP.GE.AND P1, PT, R19, R64.reuse, PT ;  /* 0x000000401300720c */ /* 0x080fe40003f26270 */
[----:B------:R-:W-:Y:S01]  /*1a660*/  IADD3 R17, R3, 0x9, RZ ;  /* 0x0000000903117810 */ /* 0x000fe20007ffe0ff */
[C---:B------:R-:W-:Y:S01]  /*1a670*/  HMMA.16816.F32 R88, R40.reuse, R28, R88 ;  /* 0x0000001c2858723c */ /* 0x040fe20000001858 */
[----:B------:R-:W-:Y:S02]  /*1a680*/  FSEL R94, R94, -INF , !P1 ;  /* 0xff8000005e5e7808 */ /* 0x000fe40004800000 */
[-C--:B------:R-:W-:Y:S02]  /*1a690*/  ISETP.GE.AND P0, PT, R17, R64.reuse, PT ;  /* 0x000000401100720c */ /* 0x080fe40003f06270 */
[----:B------:R-:W-:Y:S02]  /*1a6a0*/  IADD3 R17, R3, 0x10, RZ ;  /* 0x0000001003117810 */ /* 0x000fe40007ffe0ff */
[----:B------:R-:W-:Y:S01]  /*1a6b0*/  FSEL R92, R92, -INF , !P1 ;  /* 0xff8000005c5c7808 */ /* 0x000fe20004800000 */
[----:B------:R-:W-:Y:S01]  /*1a6c0*/  HMMA.16816.F32 R84, R40, R30, R84 ;  /* 0x0000001e2854723c */ /* 0x000fe20000001854 */
[----:B------:R-:W-:-:S02]  /*1a6d0*/  ISETP.GE.AND P6, PT, R17, R64, PT ;  /* 0x000000401100720c */ /* 0x000fc40003fc6270 */
[C---:B------:R-:W-:Y:S02]  /*1a6e0*/  IADD3 R17, R3.reuse, 0x18, RZ ;  /* 0x0000001803117810 */ /* 0x040fe40007ffe0ff */
[----:B------:R-:W-:Y:S02]  /*1a6f0*/  IADD3 R19, R3, 0x11, RZ ;  /* 0x0000001103137810 */ /* 0x000fe40007ffe0ff */
[-C--:B------:R-:W-:Y:S01]  /*1a700*/  ISETP.GE.AND P3, PT, R17, R64.reuse, PT ;  /* 0x000000401100720c */ /* 0x080fe20003f66270 */
[----:B------:R-:W-:Y:S01]  /*1a710*/  HMMA.16816.F32 R60, R40, R72, R60 ;  /* 0x00000048283c723c */ /* 0x000fe2000000183c */
[----:B------:R-:W-:Y:S02]  /*1a720*/  IADD3 R17, R3, 0x19, RZ ;  /* 0x0000001903117810 */ /* 0x000fe40007ffe0ff */
[----:B------:R-:W-:Y:S02]  /*1a730*/  ISETP.GE.AND P4, PT, R19, R64, PT ;  /* 0x000000401300720c */ /* 0x000fe40003f86270 */
[----:B------:R-:W-:-:S02]  /*1a740*/  FSEL R95, R95, -INF , !P0 ;  /* 0xff8000005f5f7808 */ /* 0x000fc40004000000 */
[----:B------:R-:W-:Y:S01]  /*1a750*/  FSEL R93, R93, -INF , !P0 ;  /* 0xff8000005d5d7808 */ /* 0x000fe20004000000 */
[----:B------:R-:W-:Y:S01]  /*1a760*/  HMMA.16816.F32 R68, R40, R74, R68 ;  /* 0x0000004a2844723c */ /* 0x000fe20000001844 */
[----:B------:R-:W-:-:S07]  /*1a770*/  IADD3 R19, R3, 0x29, RZ ;  /* 0x0000002903137810 */ /* 0x000fce0007ffe0ff */
[C---:B-1----:R-:W-:Y:S08]  /*1a780*/  HMMA.16816.F32 R76, R32.reuse, R26, R76 ;  /* 0x0000001a204c723c */ /* 0x042ff0000000184c */
[C---:B------:R-:W-:Y:S07]  /*1a790*/  HMMA.16816.F32 R56, R32.reuse, R24, R56 ;  /* 0x000000182038723c */ /* 0x040fee0000001838 */
[----:B------:R-:W-:Y:S01]  /*1a7a0*/  IADD3 R25, R3, 0x1, RZ ;  /* 0x0000000103197810 */ /* 0x000fe20007ffe0ff */
[----:B------:R-:W-:Y:S03]  /*1a7b0*/  HMMA.16816.F32 R88, R32, R8, R88 ;  /* 0x000000082058723c */ /* 0x000fe60000001858 */
[----:B------:R-:W-:-:S04]  /*1a7c0*/  ISETP.GE.AND P2, PT, R25, R64, PT ;  /* 0x000000401900720c */ /* 0x000fc80003f46270 */
[----:B------:R-:W-:Y:S01]  /*1a7d0*/  IADD3 R9, R3, 0x20, RZ ;  /* 0x0000002003097810 */ /* 0x000fe20007ffe0ff */
[C---:B------:R-:W-:Y:S01]  /*1a7e0*/  HMMA.16816.F32 R84, R32.reuse, R10, R84 ;  /* 0x0000000a2054723c */ /* 0x040fe20000001854 */
[----:B------:R-:W-:Y:S02]  /*1a7f0*/  FSEL R7, R7, -INF , !P2 ;  /* 0xff80000007077808 */ /* 0x000fe40005000000 */
[----:B------:R-:W-:Y:S02]  /*1a800*/  FSEL R5, R5, -INF , !P2 ;  /* 0xff80000005057808 */ /* 0x000fe40005000000 */
[-C--:B------:R-:W-:Y:S02]  /*1a810*/  ISETP.GE.AND P2, PT, R17, R64.reuse, PT ;  /* 0x000000401100720c */ /* 0x080fe40003f46270 */
[----:B------:R-:W-:Y:S01]  /*1a820*/  ISETP.GE.AND P1, PT, R9, R64, PT ;  /* 0x000000400900720c */ /* 0x000fe20003f26270 */
[----:B--2---:R-:W-:Y:S01]  /*1a830*/  HMMA.16816.F32 R60, R32, R12, R60 ;  /* 0x0000000c203c723c */ /* 0x004fe2000000183c */
[----:B------:R-:W-:-:S02]  /*1a840*/  IADD3 R17, R3, 0x30, RZ ;  /* 0x0000003003117810 */ /* 0x000fc40007ffe0ff */
[C---:B------:R-:W-:Y:S02]  /*1a850*/  IADD3 R9, R3.reuse, 0x21, RZ ;  /* 0x0000002103097810 */ /* 0x040fe40007ffe0ff */
[----:B------:R-:W-:Y:S02]  /*1a860*/  FSEL R0, R78, -INF , !P3 ;  /* 0xff8000004e007808 */ /* 0x000fe40005800000 */
[----:B------:R-:W-:Y:S01]  /*1a870*/  FSEL R2, R76, -INF , !P3 ;  /* 0xff8000004c027808 */ /* 0x000fe20005800000 */
[----:B------:R-:W-:Y:S01]  /*1a880*/  HMMA.16816.F32 R68, R32, R14, R68 ;  /* 0x0000000e2044723c */ /* 0x000fe20000001844 */
[----:B------:R-:W-:Y:S02]  /*1a890*/  IADD3 R11, R3, 0x28, RZ ;  /* 0x00000028030b7810 */ /* 0x000fe40007ffe0ff */
[-C--:B------:R-:W-:Y:S02]  /*1a8a0*/  ISETP.GE.AND P3, PT, R17, R64.reuse, PT ;  /* 0x000000401100720c */ /* 0x080fe40003f66270 */
[----:B------:R-:W-:-:S02]  /*1a8b0*/  ISETP.GE.AND P0, PT, R9, R64, PT ;  /* 0x000000400900720c */ /* 0x000fc40003f06270 */
[C---:B------:R-:W-:Y:S02]  /*1a8c0*/  IADD3 R17, R3.reuse, 0x31, RZ ;  /* 0x0000003103117810 */ /* 0x040fe40007ffe0ff */
[C---:B------:R-:W-:Y:S02]  /*1a8d0*/  IADD3 R15, R3.reuse, 0x38, RZ ;  /* 0x00000038030f7810 */ /* 0x040fe40007ffe0ff */
[----:B------:R-:W-:Y:S02]  /*1a8e0*/  IADD3 R3, R3, 0x39, RZ ;  /* 0x0000003903037810 */ /* 0x000fe40007ffe0ff */
[----:B------:R-:W-:Y:S02]  /*1a8f0*/  FSEL R8, R58, -INF , !P6 ;  /* 0xff8000003a087808 */ /* 0x000fe40007000000 */
[----:B------:R-:W-:Y:S02]  /*1a900*/  FSEL R9, R56, -INF , !P6 ;  /* 0xff80000038097808 */ /* 0x000fe40007000000 */
[----:B------:R-:W-:-:S02]  /*1a910*/  ISETP.GE.AND P6, PT, R11, R64, PT ;  /* 0x000000400b00720c */ /* 0x000fc40003fc6270 */
        /* <DEDUP_REMOVED lines=8> */
[-C--:B------:R-:W-:Y:S02]  /*1a9a0*/  ISETP.GE.AND P4, PT, R19, R64.reuse, PT ;  /* 0x000000401300720c */ /* 0x080fe40003f86270 */
[-C--:B------:R-:W-:Y:S02]  /*1a9b0*/  ISETP.GE.AND P2, PT, R17, R64.reuse, PT ;  /* 0x000000401100720c */ /* 0x080fe40003f46270 */
[-C--:B------:R-:W-:Y:S02]  /*1a9c0*/  ISETP.GE.AND P1, PT, R15, R64.reuse, PT ;  /* 0x000000400f00720c */ /* 0x080fe40003f26270 */
        /* <DEDUP_REMOVED lines=79> */
.L_x_1893:
[----:B------:R-:W2:Y:S02]  /*1aec0*/  LD.E R3, [R20.64+0x38] ;  /* 0x0000380614037980 */ /* 0x000ea4000c101900 */
[----:B--2---:R-:W-:-:S04]  /*1aed0*/  LEA R3, -R3, RZ, 0x6 ;  /* 0x000000ff03037211 */ /* 0x004fc800078e31ff */
[----:B------:R-:W-:Y:S02]  /*1aee0*/  SHF.R.S32.HI R14, RZ, 0x1f, R3 ;  /* 0x0000001fff0e7819 */ /* 0x000fe40000011403 */
.L_x_1894:
[----:B------:R-:W-:Y:S05]  /*1aef0*/  BSYNC B0 ;  /* 0x0000000000007941 */ /* 0x000fea0003800000 */
.L_x_1892:
        /* <DEDUP_REMOVED lines=127> */
.L_x_1891:
[----:B------:R-:W-:Y:S05]  /*1b6f0*/  BSYNC B1 ;  /* 0x0000000000017941 */ /* 0x000fea0003800000 */
.L_x_1890:
        /* <DEDUP_REMOVED lines=56> */
[----:B--2---:R-:W-:-:S03]  /*1ba80*/  FMNMX.FTZ R14, R17, R14, !PT ;  /* 0x0000000e110e7209 */ /* 0x004fc60007810000 */
[----:B------:R-:W-:Y:S04]  /*1ba90*/  LDSM.16.MT88.4 R16, [R232+0x10800] ;  /* 0x01080000e810783b */ /* 0x000fe80000004200 */
[----:B------:R-:W2:Y:S01]  /*1baa0*/  SHFL.BFLY PT, R3, R14, 0x1, 0x1f ;  /* 0x0c201f000e037f89 */ /* 0x000ea200000e0000 */
[----:B-1----:R-:W-:-:S04]  /*1bab0*/  FMNMX.FTZ R164, R15, R164, !PT ;  /* 0x000000a40fa47209 */ /* 0x002fc80007810000 */
[----:B------:R-:W-:Y:S02]  /*1bac0*/  FSETP.NEU.FTZ.AND P0, PT, R164, -INF , PT ;  /* 0xff800000a400780b */ /* 0x000fe40003f1d000 */
[----:B--2---:R-:W-:Y:S01]  /*1bad0*/  FMNMX.FTZ R3, R14, R3, !PT ;  /* 0x000000030e037209 */ /* 0x004fe20007810000 */
[----:B---3--:R-:W-:-:S04]  /*1bae0*/  FMUL.FTZ R199, R184, R164 ;  /* 0x000000a4b8c77220 */ /* 0x008fc80000410000 */
[----:B------:R-:W-:Y:S01]  /*1baf0*/  FMUL.FTZ R35, R184, R3 ;  /* 0x00000003b8237220 */ /* 0x000fe20000410000 */
[----:B------:R-:W-:Y:S02]  /*1bb00*/  FSEL R199, R199, RZ, P0 ;  /* 0x000000ffc7c77208 */ /* 0x000fe40000000000 */
[----:B------:R-:W-:-:S03]  /*1bb10*/  FSETP.NEU.FTZ.AND P0, PT, R3, -INF , PT ;  /* 0xff8000000300780b */ /* 0x000fc60003f1d000 */
[-CC-:B------:R-:W-:Y:S01]  /*1bb20*/  FFMA.FTZ R179, R4, R184.reuse, -R199.reuse ;  /* 0x000000b804b37223 */ /* 0x180fe200000108c7 */
[----:B------:R-:W-:Y:S01]  /*1bb30*/  FSEL R35, R35, RZ, P0 ;  /* 0x000000ff23237208 */ /* 0x000fe20000000000 */
[-CC-:B------:R-:W-:Y:S02]  /*1bb40*/  FFMA.FTZ R174, R5, R184.reuse, -R199.reuse ;  /* 0x000000b805ae7223 */ /* 0x180fe400000108c7 */
[-C--:B------:R-:W-:Y:S02]  /*1bb50*/  FFMA.FTZ R177, R92, R184.reuse, -R199 ;  /* 0x000000b85cb17223 */ /* 0x080fe400000108c7 */
[-CC-:B------:R-:W-:Y:S01]  /*1bb60*/  FFMA.FTZ R176, R6, R184.reuse, -R35.reuse ;  /* 0x000000b806b07223 */ /* 0x180fe20000010823 */
[----:B------:R-:W-:Y:S01]  /*1bb70*/  MUFU.EX2 R179, R179 ;  /* 0x000000b300b37308 */ /* 0x000fe20000000800 */
[-C--:B------:R-:W-:Y:S02]  /*1bb80*/  FFMA.FTZ R183, R7, R184.reuse, -R35 ;  /* 0x000000b807b77223 */ /* 0x080fe40000010823 */
[----:B------:R-:W1:Y:S01]  /*1bb90*/  LDSM.16.MT88.4 R4, [R231+0x10000] ;  /* 0x01000000e704783b */ /* 0x000e620000004200 */
[----:B------:R-:W-:-:S02]  /*1bba0*/  FFMA.FTZ R170, R93, R184, -R199 ;  /* 0x000000b85daa7223 */ /* 0x000fc400000108c7 */
[-CC-:B------:R-:W-:Y:S02]  /*1bbb0*/  FFMA.FTZ R181, R94, R184.reuse, -R35.reuse ;  /* 0x000000b85eb57223 */ /* 0x180fe40000010823 */
[-C--:B------:R-:W-:Y:S01]  /*1bbc0*/  FFMA.FTZ R172, R95, R184.reuse, -R35 ;  /* 0x000000b85fac7223 */ /* 0x080fe20000010823 */
[----:B------:R-:W2:Y:S01]  /*1bbd0*/  MUFU.EX2 R174, R174 ;  /* 0x000000ae00ae7308 */ /* 0x000ea20000000800 */
[-CC-:B------:R-:W-:Y:S02]  /*1bbe0*/  FFMA.FTZ R171, R2, R184.reuse, -R199.reuse ;  /* 0x000000b802ab7223 */ /* 0x180fe400000108c7 */
[-CC-:B------:R-:W-:Y:S02]  /*1bbf0*/  FFMA.FTZ R175, R9, R184.reuse, -R199.reuse ;  /* 0x000000b809af7223 */ /* 0x180fe400000108c7 */
[-CC-:B------:R-:W-:Y:S02]  /*1bc00*/  FFMA.FTZ R168, R11, R184.reuse, -R199.reuse ;  /* 0x000000b80ba87223 */ /* 0x180fe400000108c7 */
[-C--:B------:R-:W-:Y:S01]  /*1bc10*/  FFMA.FTZ R2, R10, R184.reuse, -R199 ;  /* 0x000000b80a027223 */ /* 0x080fe200000108c7 */
[----:B------:R-:W-:Y:S01]  /*1bc20*/  MUFU.EX2 R177, R177 ;  /* 0x000000b100b17308 */ /* 0x000fe20000000800 */
[----:B------:R-:W-:-:S02]  /*1bc30*/  FFMA.FTZ R173, R8, R184, -R35 ;  /* 0x000000b808ad7223 */ /* 0x000fc40000010823 */
[----:B------:R-:W-:Y:S01]  /*1bc40*/  LDSM.16.MT88.4 R8, [R233+0x10800] ;  /* 0x01080000e908783b */ /* 0x000fe20000004200 */
[-CC-:B------:R-:W-:Y:S02]  /*1bc50*/  FFMA.FTZ R169, R0, R184.reuse, -R35.reuse ;  /* 0x000000b800a97223 */ /* 0x180fe40000010823 */
[-CC-:B------:R-:W-:Y:S02]  /*1bc60*/  FFMA.FTZ R166, R13, R184.reuse, -R35.reuse ;  /* 0x000000b80da67223 */ /* 0x180fe40000010823 */
[----:B------:R-:W3:Y:S01]  /*1bc70*/  MUFU.EX2 R170, R170 ;  /* 0x000000aa00aa7308 */ /* 0x000ee20000000800 */
[----:B--2---:R-:W-:Y:S01]  /*1bc80*/  F2FP.PACK_AB R144, R174, R179 ;  /* 0x000000b3ae90723e */ /* 0x004fe200000000ff */
[-C--:B------:R-:W-:Y:S02]  /*1bc90*/  FFMA.FTZ R0, R12, R184.reuse, -R35 ;  /* 0x000000b80c007223 */ /* 0x080fe40000010823 */
[----:B------:R-:W-:Y:S01]  /*1bca0*/  LDSM.16.MT88.4 R12, [R230+0x10800] ;  /* 0x01080000e60c783b */ /* 0x000fe20000004200 */
[----:B------:R-:W-:-:S02]  /*1bcb0*/  FFMA.FTZ R178, R178, R184, -R199 ;  /* 0x000000b8b2b27223 */ /* 0x000fc400000108c7 */
[-CC-:B------:R-:W-:Y:S01]  /*1bcc0*/  FFMA.FTZ R185, R185, R184.reuse, -R199.reuse ;  /* 0x000000b8b9b97223 */ /* 0x180fe200000108c7 */
[----:B------:R-:W-:Y:S01]  /*1bcd0*/  MUFU.EX2 R176, R176 ;  /* 0x000000b000b07308 */ /* 0x000fe20000000800 */
[-CC-:B------:R-:W-:Y:S02]  /*1bce0*/  FFMA.FTZ R180, R180, R184.reuse, -R199.reuse ;  /* 0x000000b8b4b47223 */ /* 0x180fe400000108c7 */
[-C--:B------:R-:W-:Y:S02]  /*1bcf0*/  FFMA.FTZ R187, R187, R184.reuse, -R199 ;  /* 0x000000b8bbbb7223 */ /* 0x080fe400000108c7 */
[-CC-:B------:R-:W-:Y:S02]  /*1bd00*/  FFMA.FTZ R182, R182, R184.reuse, -R35.reuse ;  /* 0x000000b8b6b67223 */ /* 0x180fe40000010823 */
[-CC-:B------:R-:W-:Y:S01]  /*1bd10*/  FFMA.FTZ R191, R191, R184.reuse, -R35.reuse ;  /* 0x000000b8bfbf7223 */ /* 0x180fe20000010823 */
[----:B------:R-:W2:Y:S01]  /*1bd20*/  MUFU.EX2 R183, R183 ;  /* 0x000000b700b77308 */ /* 0x000ea20000000800 */
[----:B---3--:R-:W-:Y:S01]  /*1bd30*/  F2FP.PACK_AB R146, R170, R177 ;  /* 0x000000b1aa92723e */ /* 0x008fe200000000ff */
[----:B------:R-:W-:-:S02]  /*1bd40*/  FFMA.FTZ R186, R186, R184, -R35 ;  /* 0x000000b8baba7223 */ /* 0x000fc40000010823 */
[-C--:B------:R-:W-:Y:S02]  /*1bd50*/  FFMA.FTZ R193, R193, R184.reuse, -R35 ;  /* 0x000000b8c1c17223 */ /* 0x080fe40000010823 */
[-CC-:B------:R-:W-:Y:S02]  /*1bd60*/  FFMA.FTZ R201, R192, R184.reuse, -R199.reuse ;  /* 0x000000b8c0c97223 */ /* 0x180fe400000108c7 */
[----:B------:R-:W-:Y:S01]  /*1bd70*/  MUFU.EX2 R181, R181 ;  /* 0x000000b500b57308 */ /* 0x000fe20000000800 */
[-CC-:B------:R-:W-:Y:S02]  /*1bd80*/  FFMA.FTZ R192, R197, R184.reuse, -R199.reuse ;  /* 0x000000b8c5c07223 */ /* 0x180fe400000108c7 */
[-CC-:B------:R-:W-:Y:S02]  /*1bd90*/  FFMA.FTZ R194, R194, R184.reuse, -R199.reuse ;  /* 0x000000b8c2c27223 */ /* 0x180fe400000108c7 */
[-C--:B------:R-:W-:Y:S02]  /*1bda0*/  FFMA.FTZ R195, R195, R184.reuse, -R199 ;  /* 0x000000b8c3c37223 */ /* 0x080fe400000108c7 */
[--C-:B------:R-:W-:Y:S01]  /*1bdb0*/  FFMA.FTZ R190, R190, R184, -R35.reuse ;  /* 0x000000b8bebe7223 */ /* 0x100fe20000010823 */
[----:B------:R-:W3:Y:S01]  /*1bdc0*/  MUFU.EX2 R172, R172 ;  /* 0x000000ac00ac7308 */ /* 0x000ee20000000800 */
[----:B--2---:R-:W-:Y:S01]  /*1bdd0*/  F2FP.PACK_AB R145, R183, R176 ;  /* 0x000000b0b791723e */ /* 0x004fe200000000ff */
[----:B------:R-:W-:-:S02]  /*1bde0*/  FFMA.FTZ R197, R34, R184, -R35 ;  /* 0x000000b822c57223 */ /* 0x000fc40000010823 */
[-CC-:B------:R-:W-:Y:S02]  /*1bdf0*/  FFMA.FTZ R196, R33, R184.reuse, -R35.reuse ;  /* 0x000000b821c47223 */ /* 0x180fe40000010823 */
[----:B------:R-:W-:Y:S02]  /*1be00*/  FFMA.FTZ R251, R32, R184, -R35 ;  /* 0x000000b820fb7223 */ /* 0x000fe40000010823 */
[----:B------:R-:W-:Y:S01]  /*1be10*/  MUFU.EX2 R175, R175 ;  /* 0x000000af00af7308 */ /* 0x000fe20000000800 */
[----:B------:R-:W-:Y:S01]  /*1be20*/  FADD.FTZ R174, R179, R174 ;  /* 0x000000aeb3ae7221 */ /* 0x000fe20000010000 */
[----:B------:R-:W-:Y:S01]  /*1be30*/  LDSM.16.MT88.4 R32, [R232+0x11800] ;  /* 0x01180000e820783b */ /* 0x000fe20000004200 */
[----:B------:R-:W-:Y:S02]  /*1be40*/  FADD.FTZ R176, R176, R183 ;  /* 0x000000b7b0b07221 */ /* 0x000fe40000010000 */
[----:B------:R-:W-:Y:S01]  /*1be50*/  FADD.FTZ R177, R177, R174 ;  /* 0x000000aeb1b17221 */ /* 0x000fe20000010000 */
[----:B---3--:R-:W-:-:S02]  /*1be60*/  F2FP.PACK_AB R147, R172, R181 ;  /* 0x000000b5ac93723e */ /* 0x008fc400000000ff */
[----:B------:R-:W2:Y:S01]  /*1be70*/  MUFU.EX2 R168, R168 ;  /* 0x000000a800a87308 */ /* 0x000ea20000000800 */
[----:B------:R-:W-:Y:S02]  /*1be80*/  FADD.FTZ R181, R181, R176 ;  /* 0x000000b0b5b57221 */ /* 0x000fe40000010000 */
        /* <DEDUP_REMOVED lines=10> */
[----:B------:R-:W3:Y:S06]  /*1bf30*/  MUFU.EX2 R166, R166 ;  /* 0x000000a600a67308 */ /* 0x000eec0000000800 */
[C---:B------:R-:W-:Y:S02]  /*1bf40*/  HMMA.16816.F32 R36, R144.reuse, R40, RZ ;  /* 0x000000289024723c */ /* 0x040fe400000018ff */
[----:B------:R-:W-:Y:S06]  /*1bf50*/  MUFU.EX2 R169, R169 ;  /* 0x000000a900a97308 */ /* 0x000fec0000000800 */
[C---:B------:R-:W-:Y:S02]  /*1bf60*/  HMMA.16816.F32 R52, R144.reuse, R56, RZ ;  /* 0x000000389034723c */ /* 0x040fe400000018ff */
[----:B------:R-:W4:Y:S06]  /*1bf70*/  MUFU.EX2 R0, R0 ;  /* 0x0000000000007308 */ /* 0x000f2c0000000800 */
        /* <DEDUP_REMOVED lines=43> */
[----:B---3--:R-:W-:Y:S01]  /*1c230*/  F2FP.PACK_AB R5, R166, R173 ;  /* 0x000000ada605723e */ /* 0x008fe200000000ff */
[----:B------:R-:W-:-:S02]  /*1c240*/  FADD.FTZ R175, R175, R170 ;  /* 0x000000aaafaf7221 */ /* 0x000fc40000010000 */
[----:B------:R-:W-:Y:S02]  /*1c250*/  FADD.FTZ R173, R173, R172 ;  /* 0x000000acadad7221 */ /* 0x000fe40000010000 */
[----:B------:R-:W-:Y:S01]  /*1c260*/  FADD.FTZ R168, R168, R175 ;  /* 0x000000afa8a87221 */ /* 0x000fe20000010000 */
[----:B------:R-:W-:Y:S01]  /*1c270*/  F2FP.PACK_AB R6, R2, R171 ;  /* 0x000000ab0206723e */ /* 0x000fe200000000ff */
[----:B------:R-:W-:Y:S01]  /*1c280*/  FADD.FTZ R166, R166, R173 ;  /* 0x000000ada6a67221 */ /* 0x000fe20000010000 */
[----:B----4-:R-:W-:Y:S01]  /*1c290*/  F2FP.PACK_AB R7, R0, R169 ;  /* 0x000000a90007723e */ /* 0x010fe200000000ff */
        /* <DEDUP_REMOVED lines=170> */
.L_x_1904:
        /* <DEDUP_REMOVED lines=76> */
.L_x_1897:
[----:B------:R-:W-:Y:S02]  /*1d200*/  ULDC.64 UR4, c[0x0][0x118] ;  /* 0x0000460000047ab9 */ /* 0x000fe40000000a00 */
[----:B------:R-:W2:Y:S02]  /*1d210*/  LD.E R9, [R2.64+0x40] ;  /* 0x0000400402097980 */ /* 0x000ea4000c101900 */
[----:B--2---:R-:W-:Y:S04]  /*1d220*/  LEA R9, -R9, RZ, 0x6 ;  /* 0x000000ff09097211 */ /* 0x004fe800078e31ff */
[----:B------:R-:W-:Y:S02]  /*1d230*/  SHF.R.S32.HI R4, RZ, 0x1f, R9 ;  /* 0x0000001fff047819 */ /* 0x000fe40000011409 */
.L_x_1898:
[----:B------:R-:W-:Y:S05]  /*1d240*/  BSYNC B0 ;  /* 0x0000000000007941 */ /* 0x000fea0003800000 */
.L_x_1896:
        /* <DEDUP_REMOVED lines=46> */
[----:B------:R-:W-:Y:S04]  /*1d530*/  ISETP.GT.AND P0, PT, R250, R238, PT ;  /* 0x000000eefa00720c */ /* 0x000fe80003f04270 */
        /* <DEDUP_REMOVED lines=363> */
.L_x_1902:
[----:B------:R-:W-:Y:S02]  /*1ebf0*/  ULDC.64 UR4, c[0x0][0x118] ;  /* 0x0000460000047ab9 */ /* 0x000fe40000000a00 */
[----:B-----5:R-:W2:Y:S02]  /*1ec00*/  LD.E R173, [R2.64+0x38] ;  /* 0x0000380402ad7980 */ /* 0x020ea4000c101900 */
[----:B--2---:R-:W-:Y:S04]  /*1ec10*/  LEA R173, -R173, RZ, 0x6 ;  /* 0x000000ffadad7211 */ /* 0x004fe800078e31ff */
[----:B------:R-:W-:Y:S02]  /*1ec20*/  SHF.R.S32.HI R164, RZ, 0x1f, R173 ;  /* 0x0000001fffa47819 */ /* 0x000fe400000114ad */
.L_x_1903:
[----:B------:R-:W-:Y:S05]  /*1ec30*/  BSYNC B0 ;  /* 0x0000000000007941 */ /* 0x000fea0003800000 */
.L_x_1901:
        /* <DEDUP_REMOVED lines=116> */
.L_x_1900:
[----:B------:R-:W-:Y:S05]  /*1f380*/  BSYNC B1 ;  /* 0x0000000000017941 */ /* 0x000fea0003800000 */
.L_x_1899:
        /* <DEDUP_REMOVED lines=59> */
[----:B------:R-:W-:Y:S01]  /*1f740*/  FFMA.FTZ R165, R5, R166, -R201 ;  /* 0x000000a605a57223 */ /* 0x000fe200000108c9 */
[----:B------:R-:W-:Y:S01]  /*1f750*/  ISETP.GT.AND P0, PT, R250, R238, PT ;  /* 0x000000eefa00720c */ /* 0x000fe20003f04270 */
        /* <DEDUP_REMOVED lines=432> */
.L_x_1895:
        /* <DEDUP_REMOVED lines=11> */
.L_x_1923:
[----:B---3--:R-:W-:Y:S01]  /*21310*/  FADD.FTZ R11, R10, R252 ;  /* 0x000000fc0a0b7221 */ /* 0x008fe20000010000 */
[----:B------:R-:W-:Y:S05]  /*21320*/  BRA.DIV ~URZ, `(.L_x_1906) ;  /* 0x00001e127f007947 */ /* 0x000fea000b800000 */
[----:B------:R-:W3:Y:S04]  /*21330*/  SHFL.BFLY PT, R12, R251, 0x2, 0x1f ;  /* 0x0c401f00fb0c7f89 */ /* 0x000ee800000e0000 */
[----:B------:R-:W4:Y:S01]  /*21340*/  SHFL.BFLY PT, R2, R11, 0x1, 0x1f ;  /* 0x0c201f000b027f89 */ /* 0x000f2200000e0000 */
[----:B---3--:R-:W-:Y:S02]  /*21350*/  FADD.FTZ R12, R12, R251 ;  /* 0x000000fb0c0c7221 */ /* 0x008fe40000010000 */
[----:B----4-:R-:W-:-:S03]  /*21360*/  FADD.FTZ R2, R11, R2 ;  /* 0x000000020b027221 */ /* 0x010fc60000010000 */
[----:B------:R3:W4:Y:S04]  /*21370*/  SHFL.BFLY PT, R10, R12, 0x1, 0x1f ;  /* 0x0c201f000c0a7f89 */ /* 0x00072800000e0000 */
.L_x_1924:
[----:B------:R-:W1:Y:S01]  /*21380*/  S2R R9, SR_TID.X ;  /* 0x0000000000097919 */ /* 0x000e620000002100 */
[----:B----4-:R-:W-:-:S03]  /*21390*/  FADD.FTZ R6, R10, R12 ;  /* 0x0000000c0a067221 */ /* 0x010fc60000010000 */
[----:B------:R-:W-:Y:S01]  /*213a0*/  BAR.SYNC.DEFER_BLOCKING 0x0 ;  /* 0x0000000000007b1d */ /* 0x000fe20000010000 */
[----:B------:R-:W-:Y:S02]  /*213b0*/  FSETP.NE.FTZ.AND P4, PT, R2, RZ, PT ;  /* 0x000000ff0200720b */ /* 0x000fe40003f95000 */
[----:B------:R-:W-:Y:S02]  /*213c0*/  FSETP.NE.FTZ.AND P3, PT, R6, RZ, PT ;  /* 0x000000ff0600720b */ /* 0x000fe40003f75000 */
[----:B------:R-:W-:Y:S01]  /*213d0*/  MOV R8, 0x3f800000 ;  /* 0x3f80000000087802 */ /* 0x000fe20000000f00 */
[----:B------:R-:W-:Y:S01]  /*213e0*/  ULDC.64 UR4, c[0x0][0x118] ;  /* 0x0000460000047ab9 */ /* 0x000fe20000000a00 */
[----:B------:R-:W-:-:S07]  /*213f0*/  MOV R7, 0x3f800000 ;  /* 0x3f80000000077802 */ /* 0x000fce0000000f00 */
[----:B------:R-:W4:Y:S01]  /*21400*/  @P4 MUFU.RCP R8, R2 ;  /* 0x0000000200084308 */ /* 0x000f220000001000 */
[----:B-1----:R-:W-:-:S07]  /*21410*/  SHF.R.S32.HI R10, RZ, 0x1f, R9 ;  /* 0x0000001fff0a7819 */ /* 0x002fce0000011409 */
[----:B------:R-:W1:Y:S01]  /*21420*/  @P3 MUFU.RCP R7, R6 ;  /* 0x0000000600073308 */ /* 0x000e620000001000 */
[----:B------:R-:W-:-:S04]  /*21430*/  LEA.HI R11, R10, R9, RZ, 0x2 ;  /* 0x000000090a0b7211 */ /* 0x000fc800078f10ff */
[--C-:B------:R-:W-:Y:S02]  /*21440*/  SHF.R.S32.HI R13, RZ, 0x2, R11.reuse ;  /* 0x00000002ff0d7819 */ /* 0x100fe4000001140b */
[----:B---3--:R-:W-:Y:S01]  /*21450*/  SHF.R.S32.HI R12, RZ, 0x1f, R11 ;  /* 0x0000001fff0c7819 */ /* 0x008fe2000001140b */
[C---:B----4-:R-:W-:Y:S01]  /*21460*/  FMUL.FTZ R160, R8.reuse, R160 ;  /* 0x000000a008a07220 */ /* 0x050fe20000410000 */
[----:B------:R-:W-:Y:S01]  /*21470*/  LOP3.LUT R14, R11, 0x1ffffffc, RZ, 0xc0, !PT ;  /* 0x1ffffffc0b0e7812 */ /* 0x000fe200078ec0ff */
[----:B------:R-:W-:Y:S01]  /*21480*/  FMUL.FTZ R161, R8, R161 ;  /* 0x000000a108a17220 */ /* 0x000fe20000410000 */
[----:B------:R-:W-:Y:S01]  /*21490*/  LEA.HI R12, R12, R13, RZ, 0x3 ;  /* 0x0000000d0c0c7211 */ /* 0x000fe200078f18ff */
[----:B------:R-:W-:Y:S01]  /*214a0*/  FMUL.FTZ R156, R8, R156 ;  /* 0x0000009c089c7220 */ /* 0x000fe20000410000 */
[----:B------:R-:W-:Y:S01]  /*214b0*/  IADD3 R14, -R14, R9, RZ ;  /* 0x000000090e0e7210 */ /* 0x000fe20007ffe1ff */
[----:B------:R-:W-:Y:S01]  /*214c0*/  FMUL.FTZ R157, R8, R157 ;  /* 0x0000009d089d7220 */ /* 0x000fe20000410000 */
[----:B------:R-:W-:Y:S01]  /*214d0*/  LOP3.LUT R12, R12, 0xfffffff8, RZ, 0xc0, !PT ;  /* 0xfffffff80c0c7812 */ /* 0x000fe200078ec0ff */
[----:B------:R-:W-:-:S02]  /*214e0*/  FMUL.FTZ R36, R8, R36 ;  /* 0x0000002408247220 */ /* 0x000fc40000410000 */
[C---:B------:R-:W-:Y:S01]  /*214f0*/  FMUL.FTZ R37, R8.reuse, R37 ;  /* 0x0000002508257220 */ /* 0x040fe20000410000 */
[----:B------:R-:W-:Y:S01]  /*21500*/  IADD3 R13, R13, -R12, RZ ;  /* 0x8000000c0d0d7210 */ /* 0x000fe20007ffe0ff */
[----:B------:R-:W-:Y:S01]  /*21510*/  FMUL.FTZ R40, R8, R40 ;  /* 0x0000002808287220 */ /* 0x000fe20000410000 */
[----:B------:R-:W-:Y:S01]  /*21520*/  LEA.HI R12, R10, R9, RZ, 0x5 ;  /* 0x000000090a0c7211 */ /* 0x000fe200078f28ff */
[C---:B------:R-:W-:Y:S01]  /*21530*/  FMUL.FTZ R41, R8.reuse, R41 ;  /* 0x0000002908297220 */ /* 0x040fe20000410000 */
[----:B------:R-:W-:Y:S01]  /*21540*/  SHF.L.U32 R15, R13, 0x6, RZ ;  /* 0x000000060d0f7819 */ /* 0x000fe200000006ff */
[C---:B------:R-:W-:Y:S01]  /*21550*/  FMUL.FTZ R44, R8.reuse, R44 ;  /* 0x0000002c082c7220 */ /* 0x040fe20000410000 */
[----:B------:R-:W-:Y:S01]  /*21560*/  SHF.R.S32.HI R11, RZ, 0x5, R12 ;  /* 0x00000005ff0b7819 */ /* 0x000fe2000001140c */
[C---:B------:R-:W-:Y:S01]  /*21570*/  FMUL.FTZ R45, R8.reuse, R45 ;  /* 0x0000002d082d7220 */ /* 0x040fe20000410000 */
[----:B------:R-:W-:Y:S01]  /*21580*/  LOP3.LUT R15, R15, 0x1c0, RZ, 0xc0, !PT ;  /* 0x000001c00f0f7812 */ /* 0x000fe200078ec0ff */
[C---:B------:R-:W-:Y:S01]  /*21590*/  FMUL.FTZ R48, R8.reuse, R48 ;  /* 0x0000003008307220 */ /* 0x040fe20000410000 */
[----:B------:R-:W-:Y:S01]  /*215a0*/  LOP3.LUT R16, R13, 0x1, RZ, 0xc0, !PT ;  /* 0x000000010d107812 */ /* 0x000fe200078ec0ff */
[C---:B------:R-:W-:Y:S01]  /*215b0*/  FMUL.FTZ R49, R8.reuse, R49 ;  /* 0x0000003108317220 */ /* 0x040fe20000410000 */
[----:B------:R-:W-:Y:S01]  /*215c0*/  LEA R14, R11, R14, 0x9 ;  /* 0x0000000e0b0e7211 */ /* 0x000fe200078e48ff */
[C---:B------:R-:W-:Y:S01]  /*215d0*/  FMUL.FTZ R52, R8.reuse, R52 ;  /* 0x0000003408347220 */ /* 0x040fe20000410000 */
[----:B------:R-:W-:Y:S01]  /*215e0*/  LEA.HI R15, R15, R15, RZ, 0x1d ;  /* 0x0000000f0f0f7211 */ /* 0x000fe200078fe8ff */
[----:B------:R-:W-:Y:S01]  /*215f0*/  FMUL.FTZ R53, R8, R53 ;  /* 0x0000003508357220 */ /* 0x000fe20000410000 */
[----:B------:R-:W-:Y:S01]  /*21600*/  ISETP.NE.U32.AND P0, PT, R16, 0x1, PT ;  /* 0x000000011000780c */ /* 0x000fe20003f05070 */
[----:B------:R-:W-:Y:S01]  /*21610*/  FMUL.FTZ R56, R8, R56 ;  /* 0x0000003808387220 */ /* 0x000fe20000410000 */
[----:B------:R-:W-:Y:S01]  /*21620*/  LEA R14, R14, R15, 0x1 ;  /* 0x0000000f0e0e7211 */ /* 0x000fe200078e08ff */
[C---:B------:R-:W-:Y:S01]  /*21630*/  FMUL.FTZ R57, R8.reuse, R57 ;  /* 0x0000003908397220 */ /* 0x040fe20000410000 */
[----:B------:R-:W-:Y:S01]  /*21640*/  R2P PR, R13, 0x6 ;  /* 0x000000060d007804 */ /* 0x000fe20000000000 */
[----:B------:R-:W-:Y:S01]  /*21650*/  FMUL.FTZ R60, R8, R60 ;  /* 0x0000003c083c7220 */ /* 0x000fe20000410000 */
[----:B------:R-:W-:Y:S01]  /*21660*/  SHF.L.U32 R13, R14, 0x2, RZ ;  /* 0x000000020e0d7819 */ /* 0x000fe200000006ff */
[C---:B------:R-:W-:Y:S01]  /*21670*/  FMUL.FTZ R61, R8.reuse, R61 ;  /* 0x0000003d083d7220 */ /* 0x040fe20000410000 */
[----:B------:R-:W-:Y:S01]  /*21680*/  STS.64 [R14.X4], R160 ;  /* 0x000000a00e007388 */ /* 0x000fe20000004a00 */
[C---:B------:R-:W-:Y:S01]  /*21690*/  FMUL.FTZ R64, R8.reuse, R64 ;  /* 0x0000004008407220 */ /* 0x040fe20000410000 */
[----:B------:R-:W-:Y:S01]  /*216a0*/  IADD3 R15, R13, -0x20, RZ ;  /* 0xffffffe00d0f7810 */ /* 0x000fe20007ffe0ff */
[----:B------:R-:W-:-:S02]  /*216b0*/  FMUL.FTZ R65, R8, R65 ;  /* 0x0000004108417220 */ /* 0x000fc40000410000 */
[C---:B------:R-:W-:Y:S01]  /*216c0*/  FMUL.FTZ R68, R8.reuse, R68 ;  /* 0x0000004408447220 */ /* 0x040fe20000410000 */
[----:B------:R-:W-:Y:S01]  /*216d0*/  @P0 IADD3 R15, R13, 0x20, RZ ;  /* 0x000000200d0f0810 */ /* 0x000fe20007ffe0ff */
[C---:B------:R-:W-:Y:S02]  /*216e0*/  FMUL.FTZ R69, R8.reuse, R69 ;  /* 0x0000004508457220 */ /* 0x040fe40000410000 */
[C---:B------:R-:W-:Y:S02]  /*216f0*/  FMUL.FTZ R72, R8.reuse, R72 ;  /* 0x0000004808487220 */ /* 0x040fe40000410000 */
[C---:B------:R-:W-:Y:S02]  /*21700*/  FMUL.FTZ R73, R8.reuse, R73 ;  /* 0x0000004908497220 */ /* 0x040fe40000410000 */
[C---:B------:R-:W-:Y:S02]  /*21710*/  FMUL.FTZ R76, R8.reuse, R76 ;  /* 0x0000004c084c7220 */ /* 0x040fe40000410000 */
[----:B------:R-:W-:-:S02]  /*21720*/  FMUL.FTZ R77, R8, R77 ;  /* 0x0000004d084d7220 */ /* 0x000fc40000410000 */
[C---:B------:R-:W-:Y:S02]  /*21730*/  FMUL.FTZ R80, R8.reuse, R80 ;  /* 0x0000005008507220 */ /* 0x040fe40000410000 */
        /* <DEDUP_REMOVED lines=36> */
[----:B------:R-:W-:Y:S01]  /*21980*/  FMUL.FTZ R145, R8, R145 ;  /* 0x0000009108917220 */ /* 0x000fe20000410000 */
[----:B------:R-:W-:Y:S01]  /*21990*/  MOV R8, 0x40 ;  /* 0x0000004000087802 */ /* 0x000fe20000000f00 */
[C---:B-1----:R-:W-:Y:S02]  /*219a0*/  FMUL.FTZ R163, R7.reuse, R163 ;  /* 0x000000a307a37220 */ /* 0x042fe40000410000 */
[C---:B------:R-:W-:Y:S01]  /*219b0*/  FMUL.FTZ R162, R7.reuse, R162 ;  /* 0x000000a207a27220 */ /* 0x040fe20000410000 */
[----:B------:R-:W-:Y:S01]  /*219c0*/  SEL R8, R8, 0xffffffc0, !P1 ;  /* 0xffffffc008087807 */ /* 0x000fe20004800000 */
[C---:B------:R-:W-:Y:S02]  /*219d0*/  FMUL.FTZ R159, R7.reuse, R159 ;  /* 0x0000009f079f7220 */ /* 0x040fe40000410000 */
[----:B------:R-:W-:Y:S01]  /*219e0*/  FMUL.FTZ R158, R7, R158 ;  /* 0x0000009e079e7220 */ /* 0x000fe20000410000 */
[----:B------:R-:W-:Y:S01]  /*219f0*/  IADD3 R16, R13, R8, RZ ;  /* 0x000000080d107210 */ /* 0x000fe20007ffe0ff */
[C---:B------:R-:W-:Y:S01]  /*21a00*/  FMUL.FTZ R39, R7.reuse, R39 ;  /* 0x0000002707277220 */ /* 0x040fe20000410000 */
[----:B------:R-:W-:Y:S01]  /*21a10*/  STS.64 [R14.X4+0x800], R162 ;  /* 0x000800a20e007388 */ /* 0x000fe20000004a00 */
[----:B------:R-:W-:-:S02]  /*21a20*/  FMUL.FTZ R38, R7, R38 ;  /* 0x0000002607267220 */ /* 0x000fc40000410000 */
[C---:B------:R-:W-:Y:S01]  /*21a30*/  FMUL.FTZ R43, R7.reuse, R43 ;  /* 0x0000002b072b7220 */ /* 0x040fe20000410000 */
[----:B------:R-:W-:Y:S01]  /*21a40*/  STS.64 [R15], R156 ;  /* 0x0000009c0f007388 */ /* 0x000fe20000000a00 */
[C---:B------:R-:W-:Y:S02]  /*21a50*/  FMUL.FTZ R42, R7.reuse, R42 ;  /* 0x0000002a072a7220 */ /* 0x040fe40000410000 */
[C---:B------:R-:W-:Y:S01]  /*21a60*/  FMUL.FTZ R47, R7.reuse, R47 ;  /* 0x0000002f072f7220 */ /* 0x040fe20000410000 */
[----:B------:R-:W-:Y:S01]  /*21a70*/  STS.64 [R15+0x800], R158 ;  /* 0x0008009e0f007388 */ /* 0x000fe20000000a00 */
[C---:B------:R-:W-:Y:S02]  /*21a80*/  FMUL.FTZ R46, R7.reuse, R46 ;  /* 0x0000002e072e7220 */ /* 0x040fe40000410000 */
[C---:B------:R-:W-:Y:S01]  /*21a90*/  FMUL.FTZ R51, R7.reuse, R51 ;  /* 0x0000003307337220 */ /* 0x040fe20000410000 */
[----:B------:R-:W-:Y:S01]  /*21aa0*/  STS.64 [R16], R36 ;  /* 0x0000002410007388 */ /* 0x000fe20000000a00 */
[----:B------:R-:W-:-:S02]  /*21ab0*/  FMUL.FTZ R50, R7, R50 ;  /* 0x0000003207327220 */ /* 0x000fc40000410000 */
[C---:B------:R-:W-:Y:S01]  /*21ac0*/  FMUL.FTZ R55, R7.reuse, R55 ;  /* 0x0000003707377220 */ /* 0x040fe20000410000 */
[----:B------:R-:W-:Y:S01]  /*21ad0*/  STS.64 [R16+0x800], R38 ;  /* 0x0008002610007388 */ /* 0x000fe20000000a00 */
        /* <DEDUP_REMOVED lines=50> */
[----:B------:R-:W-:Y:S01]  /*21e00*/  FMUL.FTZ R146, R7, R146 ;  /* 0x0000009207927220 */ /* 0x000fe20000410000 */
[----:B------:R-:W-:-:S04]  /*21e10*/  MOV R7, 0x80 ;  /* 0x0000008000077802 */ /* 0x000fc80000000f00 */
[----:B------:R-:W-:Y:S02]  /*21e20*/  SEL R18, R7, 0xffffff80, !P2 ;  /* 0xffffff8007127807 */ /* 0x000fe40005000000 */
[-C--:B------:R-:W-:Y:S02]  /*21e30*/  IADD3 R7, R8, R15.reuse, RZ ;  /* 0x0000000f08077210 */ /* 0x080fe40007ffe0ff */
[-C--:B------:R-:W-:Y:S02]  /*21e40*/  IADD3 R13, R13, R18.reuse, RZ ;  /* 0x000000120d0d7210 */ /* 0x080fe40007ffe0ff */
[----:B------:R-:W-:Y:S01]  /*21e50*/  IADD3 R17, R18, R15, RZ ;  /* 0x0000000f12117210 */ /* 0x000fe20007ffe0ff */
[----:B------:R-:W-:Y:S01]  /*21e60*/  STS.64 [R7], R40 ;  /* 0x0000002807007388 */ /* 0x000fe20000000a00 */
[-C--:B------:R-:W-:Y:S02]  /*21e70*/  IADD3 R19, R16, R18.reuse, RZ ;  /* 0x0000001210137210 */ /* 0x080fe40007ffe0ff */
[----:B------:R-:W-:Y:S01]  /*21e80*/  IADD3 R18, R7, R18, RZ ;  /* 0x0000001207127210 */ /* 0x000fe20007ffe0ff */
        /* <DEDUP_REMOVED lines=44> */
[----:B------:R1:W-:Y:S04]  /*22150*/  STS.64 [R15+0xc800], R130 ;  /* 0x00c800820f007388 */ /* 0x0003e80000000a00 */
[----:B------:R-:W-:Y:S04]  /*22160*/  STS.64 [R16+0xc000], R132 ;  /* 0x00c0008410007388 */ /* 0x000fe80000000a00 */
[----:B------:R3:W-:Y:S04]  /*22170*/  STS.64 [R16+0xc800], R134 ;  /* 0x00c8008610007388 */ /* 0x0007e80000000a00 */
[----:B------:R-:W-:Y:S04]  /*22180*/  STS.64 [R7+0xc000], R152 ;  /* 0x00c0009807007388 */ /* 0x000fe80000000a00 */
[----:B------:R4:W-:Y:S04]  /*22190*/  STS.64 [R7+0xc800], R154 ;  /* 0x00c8009a07007388 */ /* 0x0009e80000000a00 */
[----:B------:R-:W-:Y:S04]  /*221a0*/  STS.64 [R13+0xc000], R136 ;  /* 0x00c000880d007388 */ /* 0x000fe80000000a00 */
[----:B------:R-:W-:Y:S04]  /*221b0*/  STS.64 [R13+0xc800], R138 ;  /* 0x00c8008a0d007388 */ /* 0x000fe80000000a00 */
[----:B------:R-:W-:Y:S04]  /*221c0*/  STS.64 [R17+0xc000], R140 ;  /* 0x00c0008c11007388 */ /* 0x000fe80000000a00 */
[----:B------:R-:W-:Y:S04]  /*221d0*/  STS.64 [R17+0xc800], R142 ;  /* 0x00c8008e11007388 */ /* 0x000fe80000000a00 */
[----:B------:R-:W-:Y:S04]  /*221e0*/  STS.64 [R19+0xc000], R148 ;  /* 0x00c0009413007388 */ /* 0x000fe80000000a00 */
[----:B------:R-:W-:Y:S04]  /*221f0*/  STS.64 [R19+0xc800], R150 ;  /* 0x00c8009613007388 */ /* 0x000fe80000000a00 */
[----:B------:R4:W-:Y:S04]  /*22200*/  STS.64 [R18+0xc000], R144 ;  /* 0x00c0009012007388 */ /* 0x0009e80000000a00 */
[----:B------:R4:W-:Y:S04]  /*22210*/  STS.64 [R18+0xc800], R146 ;  /* 0x00c8009212007388 */ /* 0x0009e80000000a00 */
[----:B-1----:R-:W2:Y:S04]  /*22220*/  LD.E.64 R14, [R4.64+0xb0] ;  /* 0x0000b004040e7980 */ /* 0x002ea8000c101b00 */
[----:B------:R-:W2:Y:S04]  /*22230*/  LD.E R8, [R4.64+0x60] ;  /* 0x0000600404087980 */ /* 0x000ea8000c101900 */
[----:B---3--:R-:W1:Y:S01]  /*22240*/  S2R R16, SR_TID.X ;  /* 0x0000000000107919 */ /* 0x008e620000002100 */
[----:B------:R-:W-:-:S03]  /*22250*/  LEA.HI R10, R10, R9, RZ, 0x4 ;  /* 0x000000090a0a7211 */ /* 0x000fc600078f20ff */
[----:B----4-:R3:W5:Y:S04]  /*22260*/  LD.E R7, [R4.64+0xcc] ;  /* 0x0000cc0404077980 */ /* 0x010768000c101900 */
[----:B------:R3:W5:Y:S04]  /*22270*/  LD.E.64 R152, [R4.64+0x78] ;  /* 0x0000780404987980 */ /* 0x000768000c101b00 */
[----:B------:R3:W5:Y:S01]  /*22280*/  LD.E.64 R154, [R4.64+0xa8] ;  /* 0x0000a804049a7980 */ /* 0x000762000c101b00 */
[----:B------:R-:W-:Y:S01]  /*22290*/  LOP3.LUT R144, R12, 0xffffffe0, RZ, 0xc0, !PT ;  /* 0xffffffe00c907812 */ /* 0x000fe200078ec0ff */
[----:B------:R-:W-:Y:S01]  /*222a0*/  @P4 MUFU.LG2 R2, R2 ;  /* 0x0000000200024308 */ /* 0x000fe20000000c00 */
[----:B------:R-:W-:Y:S01]  /*222b0*/  SHF.R.S32.HI R12, RZ, 0x1f, R11 ;  /* 0x0000001fff0c7819 */ /* 0x000fe2000001140b */
[----:B------:R-:W-:Y:S06]  /*222c0*/  BSSY B0, `(.L_x_1907) ;  /* 0x0000054000007945 */ /* 0x000fec0003800000 */
[----:B------:R-:W4:Y:S01]  /*222d0*/  @P3 MUFU.LG2 R6, R6 ;  /* 0x0000000600063308 */ /* 0x000f220000000c00 */
[----:B-1----:R-:W-:-:S04]  /*222e0*/  SHF.R.S32.HI R13, RZ, 0x1f, R16 ;  /* 0x0000001fff0d7819 */ /* 0x002fc80000011410 */
[----:B------:R-:W-:Y:S02]  /*222f0*/  LEA.HI R13, R13, R16, RZ, 0x4 ;  /* 0x000000100d0d7211 */ /* 0x000fe400078f20ff */
[----:B------:R-:W-:Y:S02]  /*22300*/  LOP3.LUT R16, R10, 0xfffffff0, RZ, 0xc0, !PT ;  /* 0xfffffff00a107812 */ /* 0x000fe400078ec0ff */
[----:B------:R-:W-:Y:S02]  /*22310*/  SHF.R.S32.HI R10, RZ, 0x4, R13 ;  /* 0x00000004ff0a7819 */ /* 0x000fe4000001140d */
[----:B------:R-:W-:Y:S02]  /*22320*/  IADD3 R13, -R16, R9, RZ ;  /* 0x00000009100d7210 */ /* 0x000fe40007ffe1ff */
[----:B------:R-:W-:Y:S02]  /*22330*/  SHF.L.U32 R16, R10, 0x6, RZ ;  /* 0x000000060a107819 */ /* 0x000fe400000006ff */
[----:B------:R-:W-:Y:S01]  /*22340*/  LEA.HI R18, R13, R13, RZ, 0x1 ;  /* 0x0000000d0d127211 */ /* 0x000fe200078f08ff */
[----:B----4-:R-:W-:Y:S01]  /*22350*/  @P3 FMUL.FTZ R6, R6, 0.69314718246459960938 ;  /* 0x3f31721806063820 */ /* 0x010fe20000410000 */
[----:B------:R-:W-:-:S02]  /*22360*/  LOP3.LUT R16, R16, 0x1c0, RZ, 0xc0, !PT ;  /* 0x000001c010107812 */ /* 0x000fc400078ec0ff */
[----:B------:R-:W-:Y:S02]  /*22370*/  SHF.L.U32 R17, R18, 0x2, RZ ;  /* 0x0000000212117819 */ /* 0x000fe400000006ff */
[----:B------:R-:W-:Y:S02]  /*22380*/  IADD3 R9, -R144, R9, RZ ;  /* 0x0000000990097210 */ /* 0x000fe40007ffe1ff */
[----:B------:R-:W-:Y:S02]  /*22390*/  LOP3.LUT R17, R16, 0x38, R17, 0xf8, !PT ;  /* 0x0000003810117812 */ /* 0x000fe400078ef811 */
[----:B------:R-:W-:Y:S02]  /*223a0*/  SHF.R.U32.HI R16, RZ, 0x3, R16 ;  /* 0x00000003ff107819 */ /* 0x000fe40000011610 */
[----:B------:R-:W-:Y:S01]  /*223b0*/  LOP3.LUT R18, R18, 0xffffffe, RZ, 0xc0, !PT ;  /* 0x0ffffffe12127812 */ /* 0x000fe200078ec0ff */
[----:B------:R-:W-:Y:S01]  /*223c0*/  BAR.SYNC.DEFER_BLOCKING 0x0 ;  /* 0x0000000000007b1d */ /* 0x000fe20000010000 */
[----:B------:R-:W-:-:S02]  /*223d0*/  LOP3.LUT P0, RZ, R9, 0x3, RZ, 0xc0, !PT ;  /* 0x0000000309ff7812 */ /* 0x000fc4000780c0ff */
[----:B------:R-:W-:Y:S02]  /*223e0*/  LOP3.LUT R16, R17, R16, RZ, 0x3c, !PT ;  /* 0x0000001011107212 */ /* 0x000fe400078e3cff */
[----:B------:R-:W-:Y:S02]  /*223f0*/  IADD3 R145, R13, -R18, RZ ;  /* 0x800000120d917210 */ /* 0x000fe40007ffe0ff */
[----:B------:R-:W-:Y:S02]  /*22400*/  LEA.HI R144, R12, R11, RZ, 0x2 ;  /* 0x0000000b0c907211 */ /* 0x000fe400078f10ff */
[----:B------:R-:W-:Y:S02]  /*22410*/  SHF.R.S32.HI R12, RZ, 0x1f, R9 ;  /* 0x0000001fff0c7819 */ /* 0x000fe40000011409 */
[----:B------:R-:W-:Y:S02]  /*22420*/  LEA R145, R145, R16, 0x2 ;  /* 0x0000001091917211 */ /* 0x000fe400078e10ff */
[----:B------:R-:W-:-:S02]  /*22430*/  LOP3.LUT R144, R144, 0xffffffc, RZ, 0xc0, !PT ;  /* 0x0ffffffc90907812 */ /* 0x000fc400078ec0ff */
[----:B------:R-:W-:Y:S02]  /*22440*/  LEA.HI R12, R12, R9, RZ, 0x2 ;  /* 0x000000090c0c7211 */ /* 0x000fe400078f10ff */
[----:B------:R-:W-:Y:S02]  /*22450*/  SHF.L.U32 R9, R241, 0x6, RZ ;  /* 0x00000006f1097819 */ /* 0x000fe400000006ff */
[----:B------:R-:W-:Y:S01]  /*22460*/  SHF.L.U32 R146, R13, 0x2, RZ ;  /* 0x000000020d927819 */ /* 0x000fe200000006ff */
[----:B------:R-:W-:Y:S01]  /*22470*/  @P4 FMUL.FTZ R13, R2, 0.69314718246459960938 ;  /* 0x3f317218020d4820 */ /* 0x000fe20000410000 */
[----:B------:R-:W-:Y:S02]  /*22480*/  IADD3 R144, -R144, R11, RZ ;  /* 0x0000000b90907210 */ /* 0x000fe40007ffe1ff */
[----:B------:R-:W-:Y:S01]  /*22490*/  MOV R11, 0xff800000 ;  /* 0xff800000000b7802 */ /* 0x000fe20000000f00 */
[----:B------:R-:W1:Y:S01]  /*224a0*/  LDS.128 R140, [R145.X4] ;  /* 0x00000000918c7984 */ /* 0x000e620000004c00 */
[----:B------:R-:W-:Y:S01]  /*224b0*/  SHF.R.S32.HI R147, RZ, 0x1f, R146 ;  /* 0x0000001fff937819 */ /* 0x000fe20000011492 */
[----:B-----5:R-:W-:-:S02]  /*224c0*/  @P4 FFMA.FTZ R11, R164, R0, R13 ;  /* 0x00000000a40b4223 */ /* 0x020fc4000001000d */
        /* <DEDUP_REMOVED lines=31> */
[----:B---3--:R-:W-:-:S04]  /*226c0*/  SHF.R.S32.HI R145, RZ, 0x2, R12 ;  /* 0x00000002ff917819 */ /* 0x008fc8000001140c */
[----:B------:R-:W-:Y:S01]  /*226d0*/  LEA R144, R144, R145, 0x4 ;  /* 0x0000009190907211 */ /* 0x000fe200078e20ff */
[----:B--2---:R-:W-:-:S04]  /*226e0*/  IMAD R14, R14, UR8, R245 ;  /* 0x000000080e0e7c24 */ /* 0x004fc8000f8e02f5 */
[----:B------:R-:W-:Y:S01]  /*226f0*/  IMAD R8, R14, R8, R243 ;  /* 0x000000080e087224 */ /* 0x000fe200078e02f3 */
[----:B------:R-:W-:Y:S01]  /*22700*/  MOV R14, 0xff800000 ;  /* 0xff800000000e7802 */ /* 0x000fe20000000f00 */
[----:B------:R-:W-:Y:S02]  /*22710*/  @P3 FFMA.FTZ R14, R3, R0, R6 ;  /* 0x00000000030e3223 */ /* 0x000fe40000010006 */
[----:B------:R-:W-:Y:S01]  /*22720*/  IMAD R8, R15, R8, R9 ;  /* 0x000000080f087224 */ /* 0x000fe200078e0209 */
[----:B------:R-:W-:Y:S05]  /*22730*/  @P0 BRA `(.L_x_1908) ;  /* 0x000000c000000947 */ /* 0x000fea0003800000 */
[----:B-1--4-:R-:W-:Y:S01]  /*22740*/  IMAD R3, R241, -0x40, R244 ;  /* 0xffffffc0f1037824 */ /* 0x012fe200078e02f4 */
[----:B------:R-:W-:Y:S01]  /*22750*/  IADD3 R2, R144, 0x8, RZ ;  /* 0x0000000890027810 */ /* 0x000fe20007ffe0ff */
[----:B------:R-:W-:Y:S01]  /*22760*/  ULDC.64 UR4, c[0x0][0x118] ;  /* 0x0000460000047ab9 */ /* 0x000fe20000000a00 */
[----:B------:R-:W-:Y:S02]  /*22770*/  SHF.R.S32.HI R9, RZ, 0x1f, R8 ;  /* 0x0000001fff097819 */ /* 0x000fe40000011408 */
[----:B------:R-:W-:-:S02]  /*22780*/  IADD3 R0, P0, R8, R144, RZ ;  /* 0x0000009008007210 */ /* 0x000fc40007f1e0ff */
[-C--:B------:R-:W-:Y:S02]  /*22790*/  ISETP.GE.AND P2, PT, R144, R3.reuse, PT ;  /* 0x000000039000720c */ /* 0x080fe40003f46270 */
[----:B------:R-:W-:Y:S02]  /*227a0*/  ISETP.GE.AND P1, PT, R2, R3, PT ;  /* 0x000000030200720c */ /* 0x000fe40003f26270 */
[----:B------:R-:W-:Y:S02]  /*227b0*/  LEA.HI.X.SX32 R9, R144, R9, 0x1, P0 ;  /* 0x0000000990097211 */ /* 0x000fe400000f0eff */
[----:B------:R-:W-:-:S04]  /*227c0*/  LEA R2, P0, R0, R154, 0x2 ;  /* 0x0000009a00027211 */ /* 0x000fc800078010ff */
[----:B------:R-:W-:-:S05]  /*227d0*/  LEA.HI.X R3, R0, R155, R9, 0x2, P0 ;  /* 0x0000009b00037211 */ /* 0x000fca00000f1409 */
[----:B------:R1:W-:Y:S04]  /*227e0*/  @!P2 ST.E [R2.64], R11 ;  /* 0x0000000b0200a985 */ /* 0x0003e8000c101904 */
[----:B------:R1:W-:Y:S02]  /*227f0*/  @!P1 ST.E [R2.64+0x20], R14 ;  /* 0x0000200e02009985 */ /* 0x0003e4000c101904 */
.L_x_1908:
[----:B-1--4-:R-:W-:Y:S05]  /*22800*/  BSYNC B0 ;  /* 0x0000000000007941 */ /* 0x012fea0003800000 */
.L_x_1907:
[----:B------:R-:W-:Y:S01]  /*22810*/  IMAD R241, R241, -0x40, R244 ;  /* 0xffffffc0f1f17824 */ /* 0x000fe200078e02f4 */
[----:B------:R-:W-:Y:S01]  /*22820*/  ULDC.64 UR4, c[0x0][0x118] ;  /* 0x0000460000047ab9 */ /* 0x000fe20000000a00 */
[----:B------:R-:W-:Y:S01]  /*22830*/  IMAD R7, R8, R7, RZ ;  /* 0x0000000708077224 */ /* 0x000fe200078e02ff */
[----:B------:R1:W5:Y:S01]  /*22840*/  LD.E R4, [R4.64+0xc0] ;  /* 0x0000c00404047980 */ /* 0x000362000c101900 */
[C---:B------:R-:W-:Y:S01]  /*22850*/  IMAD.WIDE R2, R10.reuse, 0x100, R146 ;  /* 0x000001000a027825 */ /* 0x040fe200078e0292 */
[----:B------:R-:W-:Y:S01]  /*22860*/  ISETP.GE.AND P1, PT, R10, R241, PT ;  /* 0x000000f10a00720c */ /* 0x000fe20003f26270 */
[----:B------:R-:W-:Y:S03]  /*22870*/  BSSY B0, `(.L_x_1909) ;  /* 0x0000013000007945 */ /* 0x000fe60003800000 */
[----:B------:R-:W-:-:S04]  /*22880*/  IADD3 R0, P0, R2, R7, RZ ;  /* 0x0000000702007210 */ /* 0x000fc80007f1e0ff */
[----:B------:R-:W-:Y:S02]  /*22890*/  LEA.HI.X.SX32 R7, R7, R3, 0x1, P0 ;  /* 0x0000000307077211 */ /* 0x000fe400000f0eff */
[----:B------:R-:W-:Y:S02]  /*228a0*/  LEA R8, P0, R0, R152, 0x2 ;  /* 0x0000009800087211 */ /* 0x000fe400078010ff */
[----:B------:R-:W-:Y:S02]  /*228b0*/  IADD3 R3, R146, 0x40, RZ ;  /* 0x0000004092037810 */ /* 0x000fe40007ffe0ff */
[----:B------:R-:W-:Y:S01]  /*228c0*/  LEA.HI.X R9, R0, R153, R7, 0x2, P0 ;  /* 0x0000009900097211 */ /* 0x000fe200000f1407 */
[----:B------:R-:W-:Y:S05]  /*228d0*/  @P1 BRA `(.L_x_1910) ;  /* 0x000000c000001947 */ /* 0x000fea0003800000 */
[C---:B------:R-:W-:Y:S01]  /*228e0*/  IADD3 R7, R3.reuse, 0x40, RZ ;  /* 0x0000004003077810 */ /* 0x040fe20007ffe0ff */
[----:B------:R-:W-:Y:S01]  /*228f0*/  ULDC.64 UR4, c[0x0][0x118] ;  /* 0x0000460000047ab9 */ /* 0x000fe20000000a00 */
[C---:B-1----:R-:W-:Y:S02]  /*22900*/  IADD3 R5, R3.reuse, 0x80, RZ ;  /* 0x0000008003057810 */ /* 0x042fe40007ffe0ff */
[----:B-----5:R-:W-:-:S02]  /*22910*/  ISETP.GE.AND P2, PT, R3, R4, PT ;  /* 0x000000040300720c */ /* 0x020fc40003f46270 */
[-C--:B------:R-:W-:Y:S02]  /*22920*/  ISETP.GE.AND P3, PT, R146, R4.reuse, PT ;  /* 0x000000049200720c */ /* 0x080fe40003f66270 */
[-C--:B------:R-:W-:Y:S02]  /*22930*/  ISETP.GE.AND P1, PT, R7, R4.reuse, PT ;  /* 0x000000040700720c */ /* 0x080fe40003f26270 */
[----:B------:R-:W-:-:S07]  /*22940*/  ISETP.GE.AND P0, PT, R5, R4, PT ;  /* 0x000000040500720c */ /* 0x000fce0003f06270 */
[----:B------:R1:W-:Y:S04]  /*22950*/  @!P2 ST.E.128 [R8.64+0x100], R108 ;  /* 0x0001006c0800a985 */ /* 0x0003e8000c101d04 */
[----:B------:R1:W-:Y:S04]  /*22960*/  @!P3 ST.E.64 [R8.64], R140 ;  /* 0x0000008c0800b985 */ /* 0x0003e8000c101b04 */
[----:B------:R1:W-:Y:S04]  /*22970*/  @!P3 ST.E.64 [R8.64+0x8], R142 ;  /* 0x0000088e0800b985 */ /* 0x0003e8000c101b04 */
[----:B------:R1:W-:Y:S04]  /*22980*/  @!P1 ST.E.128 [R8.64+0x200], R76 ;  /* 0x0002004c08009985 */ /* 0x0003e8000c101d04 */
[----:B------:R1:W-:Y:S02]  /*22990*/  @!P0 ST.E.128 [R8.64+0x300], R44 ;  /* 0x0003002c08008985 */ /* 0x0003e4000c101d04 */
.L_x_1910:
[----:B------:R-:W-:Y:S05]  /*229a0*/  BSYNC B0 ;  /* 0x0000000000007941 */ /* 0x000fea0003800000 */
.L_x_1909:
[----:B------:R-:W-:Y:S01]  /*229b0*/  IADD3 R0, R10, 0x8, RZ ;  /* 0x000000080a007810 */ /* 0x000fe20007ffe0ff */
[----:B------:R-:W-:Y:S03]  /*229c0*/  BSSY B0, `(.L_x_1911) ;  /* 0x000000e000007945 */ /* 0x000fe60003800000 */
[----:B------:R-:W-:-:S13]  /*229d0*/  ISETP.GE.AND P0, PT, R0, R241, PT ;  /* 0x000000f10000720c */ /* 0x000fda0003f06270 */
[----:B------:R-:W-:Y:S05]  /*229e0*/  @P0 BRA `(.L_x_1912) ;  /* 0x000000b000000947 */ /* 0x000fea0003800000 */
[C---:B------:R-:W-:Y:S01]  /*229f0*/  IADD3 R7, R3.reuse, 0x40, RZ ;  /* 0x0000004003077810 */ /* 0x040fe20007ffe0ff */
[----:B------:R-:W-:Y:S01]  /*22a00*/  ULDC.64 UR4, c[0x0][0x118] ;  /* 0x0000460000047ab9 */ /* 0x000fe20000000a00 */
[C---:B-1----:R-:W-:Y:S02]  /*22a10*/  IADD3 R5, R3.reuse, 0x80, RZ ;  /* 0x0000008003057810 */ /* 0x042fe40007ffe0ff */
[-C--:B-----5:R-:W-:Y:S02]  /*22a20*/  ISETP.GE.AND P3, PT, R146, R4.reuse, PT ;  /* 0x000000049200720c */ /* 0x0a0fe40003f66270 */
[-C--:B------:R-:W-:Y:S02]  /*22a30*/  ISETP.GE.AND P2, PT, R3, R4.reuse, PT ;  /* 0x000000040300720c */ /* 0x080fe40003f46270 */
[-C--:B------:R-:W-:Y:S02]  /*22a40*/  ISETP.GE.AND P1, PT, R7, R4.reuse, PT ;  /* 0x000000040700720c */ /* 0x080fe40003f26270 */
[----:B------:R-:W-:-:S07]  /*22a50*/  ISETP.GE.AND P0, PT, R5, R4, PT ;  /* 0x000000040500720c */ /* 0x000fce0003f06270 */
[----:B------:R1:W-:Y:S04]  /*22a60*/  @!P3 ST.E.128 [R8.64+0x2000], R136 ;  /* 0x002000880800b985 */ /* 0x0003e8000c101d04 */
[----:B------:R1:W-:Y:S04]  /*22a70*/  @!P2 ST.E.128 [R8.64+0x2100], R104 ;  /* 0x002100680800a985 */ /* 0x0003e8000c101d04 */
[----:B------:R1:W-:Y:S04]  /*22a80*/  @!P1 ST.E.128 [R8.64+0x2200], R72 ;  /* 0x0022004808009985 */ /* 0x0003e8000c101d04 */
[----:B------:R1:W-:Y:S02]  /*22a90*/  @!P0 ST.E.128 [R8.64+0x2300], R40 ;  /* 0x0023002808008985 */ /* 0x0003e4000c101d04 */
.L_x_1912:
[----:B------:R-:W-:Y:S05]  /*22aa0*/  BSYNC B0 ;  /* 0x0000000000007941 */ /* 0x000fea0003800000 */
.L_x_1911:
        /* <DEDUP_REMOVED lines=15> */
.L_x_1914:
[----:B------:R-:W-:Y:S05]  /*22ba0*/  BSYNC B0 ;  /* 0x0000000000007941 */ /* 0x000fea0003800000 */
.L_x_1913:
        /* <DEDUP_REMOVED lines=15> */
.L_x_1916:
[----:B------:R-:W-:Y:S05]  /*22ca0*/  BSYNC B0 ;  /* 0x0000000000007941 */ /* 0x000fea0003800000 */
.L_x_1915:
        /* <DEDUP_REMOVED lines=15> */
.L_x_1918:
[----:B------:R-:W-:Y:S05]  /*22da0*/  BSYNC B0 ;  /* 0x0000000000007941 */ /* 0x000fea0003800000 */
.L_x_1917:
        /* <DEDUP_REMOVED lines=15> */
.L_x_1920:
[----:B------:R-:W-:Y:S05]  /*22ea0*/  BSYNC B0 ;  /* 0x0000000000007941 */ /* 0x000fea0003800000 */
.L_x_1919:
        /* <DEDUP_REMOVED lines=15> */
.L_x_1922:
[----:B------:R-:W-:Y:S05]  /*22fa0*/  BSYNC B0 ;  /* 0x0000000000007941 */ /* 0x000fea0003800000 */
.L_x_1921:
[----:B------:R-:W-:Y:S01]  /*22fb0*/  IADD3 R10, R10, 0x38, RZ ;  /* 0x000000380a0a7810 */ /* 0x000fe20007ffe0ff */
[----:B------:R-:W-:-:S03]  /*22fc0*/  IMAD.MOV.U32 R243, RZ, RZ, 0x0 ;  /* 0x00000000fff37424 */ /* 0x000fc600078e00ff */
[----:B------:R-:W-:-:S13]  /*22fd0*/  ISETP.GE.AND P0, PT, R10, R241, PT ;  /* 0x000000f10a00720c */ /* 0x000fda0003f06270 */
[----:B------:R-:W-:Y:S05]  /*22fe0*/  @P0 RET.REL.NODEC R242 `(_ZN5flash24flash_fwd_splitkv_kernelI23Flash_fwd_kernel_traitsILi256ELi64ELi64ELi4ELb0ELb0EN7cutlass6half_tE19Flash_kernel_traitsILi256ELi64ELi64ELi4ES3_EELb0ELb0ELb0ELb0ELb0ELb0ELb1ELb1EEEvNS_16Flash_fwd_paramsE) ;  /* 0xfffdd010f2000950 */ /* 0x000fea0003c3ffff */
[C---:B-1----:R-:W-:Y:S01]  /*22ff0*/  IADD3 R5, R3.reuse, 0x40, RZ ;  /* 0x0000004003057810 */ /* 0x042fe20007ffe0ff */
[----:B------:R-:W-:Y:S01]  /*23000*/  ULDC.64 UR4, c[0x0][0x118] ;  /* 0x0000460000047ab9 */ /* 0x000fe20000000a00 */
[-C--:B-----5:R-:W-:Y:S01]  /*23010*/  ISETP.GE.AND P1, PT, R3, R4.reuse, PT ;  /* 0x000000040300720c */ /* 0x0a0fe20003f26270 */
[----:B------:R-:W-:Y:S01]  /*23020*/  IMAD.MOV.U32 R243, RZ, RZ, 0x0 ;  /* 0x00000000fff37424 */ /* 0x000fe200078e00ff */
[-C--:B------:R-:W-:Y:S02]  /*23030*/  ISETP.GE.AND P0, PT, R5, R4.reuse, PT ;  /* 0x000000040500720c */ /* 0x080fe40003f06270 */
[----:B------:R-:W-:Y:S02]  /*23040*/  IADD3 R3, R3, 0x80, RZ ;  /* 0x0000008003037810 */ /* 0x000fe40007ffe0ff */
[----:B------:R-:W-:-:S07]  /*23050*/  ISETP.GE.AND P2, PT, R146, R4, PT ;  /* 0x000000049200720c */ /* 0x000fce0003f46270 */
[----:B------:R1:W-:Y:S04]  /*23060*/  @!P1 ST.E.128 [R8.64+0xe100], R80 ;  /* 0x00e1005008009985 */ /* 0x0003e8000c101d04 */
[----:B------:R1:W-:Y:S01]  /*23070*/  @!P0 ST.E.128 [R8.64+0xe200], R48 ;  /* 0x00e2003008008985 */ /* 0x0003e2000c101d04 */
[----:B------:R-:W-:-:S03]  /*23080*/  ISETP.GE.AND P0, PT, R3, R4, PT ;  /* 0x000000040300720c */ /* 0x000fc60003f06270 */
[----:B------:R1:W-:Y:S10]  /*23090*/  @!P2 ST.E.128 [R8.64+0xe000], R112 ;  /* 0x00e000700800a985 */ /* 0x0003f4000c101d04 */
[----:B------:R-:W-:Y:S05]  /*230a0*/  @P0 RET.REL.NODEC R242 `(_ZN5flash24flash_fwd_splitkv_kernelI23Flash_fwd_kernel_traitsILi256ELi64ELi64ELi4ELb0ELb0EN7cutlass6half_tE19Flash_kernel_traitsILi256ELi64ELi64ELi4ES3_EELb0ELb0ELb0ELb0ELb0ELb0ELb1ELb1EEEvNS_16Flash_fwd_paramsE) ;  /* 0xfffdcf50f2000950 */ /* 0x000fea0003c3ffff */
[----:B------:R-:W-:Y:S01]  /*230b0*/  MOV R243, 0x0 ;  /* 0x0000000000f37802 */ /* 0x000fe20000000f00 */
[----:B------:R-:W-:-:S02]  /*230c0*/  ULDC.64 UR4, c[0x0][0x118] ;  /* 0x0000460000047ab9 */ /* 0x000fc40000000a00 */
[----:B------:R2:W-:Y:S01]  /*230d0*/  ST.E.128 [R8.64+0xe300], R16 ;  /* 0x00e3001008007985 */ /* 0x0005e2000c101d04 */
[----:B------:R-:W-:Y:S05]  /*230e0*/  RET.REL.NODEC R242 `(_ZN5flash24flash_fwd_splitkv_kernelI23Flash_fwd_kernel_traitsILi256ELi64ELi64ELi4ELb0ELb0EN7cutlass6half_tE19Flash_kernel_traitsILi256ELi64ELi64ELi4ES3_EELb0ELb0ELb0ELb0ELb0ELb0ELb1ELb1EEEvNS_16Flash_fwd_paramsE) ;  /* 0xfffdcf10f2007950 */ /* 0x000fea0003c3ffff */
.L_x_1905:
[----:B------:R-:W-:Y:S01]  /*230f0*/  IMAD.MOV.U32 R12, RZ, RZ, R252 ;  /* 0x000000ffff0c7224 */ /* 0x000fe200078e00fc */
[----:B------:R-:W-:Y:S02]  /*23100*/  MOV R9, 0x2 ;  /* 0x0000000200097802 */ /* 0x000fe40000000f00 */
[----:B------:R-:W-:Y:S02]  /*23110*/  MOV R8, 0x23130 ;  /* 0x0002313000087802 */ /* 0x000fe40000000f00 */
[----:B-1---5:R-:W-:Y:S05]  /*23120*/  CALL.REL.NOINC `($__internal_16_$__cuda_sm70_shflsync_bfly_p) ;  /* 0x000000f000007944 */ /* 0x022fea0003c00000 */
[----:B-12---:R-:W-:Y:S05]  /*23130*/  BRA `(.L_x_1923) ;  /* 0xffffe1d000007947 */ /* 0x006fea000383ffff */
.L_x_1906:
[----:B------:R-:W-:Y:S01]  /*23140*/  IMAD.MOV.U32 R12, RZ, RZ, R11 ;  /* 0x000000ffff0c7224 */ /* 0x000fe200078e000b */
[----:B------:R-:W-:Y:S02]  /*23150*/  MOV R9, 0x1 ;  /* 0x0000000100097802 */ /* 0x000fe40000000f00 */
[----:B------:R-:W-:Y:S02]  /*23160*/  MOV R8, 0x23180 ;  /* 0x0002318000087802 */ /* 0x000fe40000000f00 */
[----:B-12--5:R-:W-:Y:S05]  /*23170*/  CALL.REL.NOINC `($__internal_16_$__cuda_sm70_shflsync_bfly_p) ;  /* 0x000000a000007944 */ /* 0x026fea0003c00000 */
[----:B--2---:R-:W-:Y:S01]  /*23180*/  FADD.FTZ R2, R11, R10 ;  /* 0x0000000a0b027221 */ /* 0x004fe20000010000 */
[----:B-1----:R-:W-:Y:S02]  /*23190*/  MOV R12, R251 ;  /* 0x000000fb000c7202 */ /* 0x002fe40000000f00 */
[----:B------:R-:W-:-:S02]  /*231a0*/  MOV R9, 0x2 ;  /* 0x0000000200097802 */ /* 0x000fc40000000f00 */
[----:B------:R-:W-:Y:S02]  /*231b0*/  MOV R8, 0x231d0 ;  /* 0x000231d000087802 */ /* 0x000fe40000000f00 */
[----:B------:R-:W-:Y:S05]  /*231c0*/  CALL.REL.NOINC `($__internal_16_$__cuda_sm70_shflsync_bfly_p) ;  /* 0x0000005000007944 */ /* 0x000fea0003c00000 */
[----:B-12---:R-:W-:Y:S01]  /*231d0*/  FADD.FTZ R12, R251, R10 ;  /* 0x0000000afb0c7221 */ /* 0x006fe20000010000 */
[----:B------:R-:W-:Y:S02]  /*231e0*/  MOV R9, 0x1 ;  /* 0x0000000100097802 */ /* 0x000fe40000000f00 */
[----:B------:R-:W-:Y:S02]  /*231f0*/  MOV R8, 0x23210 ;  /* 0x0002321000087802 */ /* 0x000fe40000000f00 */
[----:B------:R-:W-:Y:S05]  /*23200*/  CALL.REL.NOINC `($__internal_16_$__cuda_sm70_shflsync_bfly_p) ;  /* 0x0000001000007944 */ /* 0x000fea0003c00000 */
[----:B-12---:R-:W-:Y:S05]  /*23210*/  BRA `(.L_x_1924) ;  /* 0xffffe16000007947 */ /* 0x006fea000383ffff */
        .weak           $__internal_16_$__cuda_sm70_shflsync_bfly_p
        .type           $__internal_16_$__cuda_sm70_shflsync_bfly_p,@function
        .size           $__internal_16_$__cuda_sm70_shflsync_bfly_p,(.L_x_8735 - $__internal_16_$__cuda_sm70_shflsync_bfly_p)
$__internal_16_$__cuda_sm70_shflsync_bfly_p:
[----:B------:R-:W-:Y:S01]  /*23220*/  MOV R14, R8 ;  /* 0x00000008000e7202 */ /* 0x000fe20000000f00 */
[----:B------:R-:W-:Y:S04]  /*23230*/  WARPSYNC R6 ;  /* 0x0000000600007348 */ /* 0x000fe80003800000 */
[----:B------:R-:W-:Y:S01]  /*23240*/  MOV R15, 0x0 ;  /* 0x00000000000f7802 */ /* 0x000fe20000000f00 */
[----:B------:R1:W2:Y:S03]  /*23250*/  SHFL.BFLY PT, R10, R12, R9, R7 ;  /* 0x0c0000090c0a7389 */ /* 0x0002a600000e0007 */
[----:B------:R-:W-:Y:S05]  /*23260*/  RET.REL.NODEC R14 `(_ZN5flash24flash_fwd_splitkv_kernelI23Flash_fwd_kernel_traitsILi256ELi64ELi64ELi4ELb0ELb0EN7cutlass6half_tE19Flash_kernel_traitsILi256ELi64ELi64ELi4ES3_EELb0ELb0ELb0ELb0ELb0ELb0ELb1ELb1EEEvNS_16Flash_fwd_paramsE) ;  /* 0xfffdcd900e007950 */ /* 0x000fea0003c3ffff */
.L_x_1925:
        /* <DEDUP_REMOVED lines=9> */
.L_x_8735:


//--------------------- .text._ZN5flash24flash_fwd_splitkv_kernelI23Flash_fwd_kernel_traitsILi256ELi64ELi64ELi4ELb0ELb0EN7cutlass6half_tE19Flash_kernel_traitsILi256ELi64ELi64ELi4ES3_EELb0ELb0ELb0ELb0ELb0ELb1ELb1ELb1EEEvNS_16Flash_fwd_paramsE --------------------------
	.section	.text._ZN5flash24flash_fwd_splitkv_kernelI23Flash_fwd_kernel_traitsILi256ELi64ELi64ELi4ELb0ELb0EN7cutlass6half_tE19Flash_kernel_traitsILi256ELi64ELi64ELi4ES3_EELb0ELb0ELb0ELb0ELb0ELb1ELb1ELb1EEEvNS_16Flash_fwd_paramsE,"ax",@progbits
	.sectioninfo	@"SHI_REGISTERS=255"
	.align	128
        .global         _ZN5flash24flash_fwd_splitkv_kernelI23Flash_fwd_kernel_traitsILi256ELi64ELi64ELi4ELb0ELb0EN7cutlass6half_tE19Flash_kernel_traitsILi256ELi64ELi64ELi4ES3_EELb0ELb0ELb0ELb0ELb0ELb1ELb1ELb1EEEvNS_16Flash_fwd_paramsE
        .type           _ZN5flash24flash_fwd_splitkv_kernelI23Flash_fwd_kernel_traitsILi256ELi64ELi64ELi4ELb0ELb0EN7cutlass6half_tE19Flash_kernel_traitsILi256ELi64ELi64ELi4ES3_EELb0ELb0ELb0ELb0ELb0ELb1ELb1ELb1EEEvNS_16Flash_fwd_paramsE,@function
        .size           _ZN5flash24flash_fwd_splitkv_kernelI23Flash_fwd_kernel_traitsILi256ELi64ELi64ELi4ELb0ELb0EN7cutlass6half_tE19Flash_kernel_traitsILi256ELi64ELi64ELi4ES3_EELb0ELb0ELb0ELb0ELb0ELb1ELb1ELb1EEEvNS_16Flash_fwd_paramsE,(.L_x_8737 - _ZN5flash24flash_fwd_splitkv_kernelI23Flash_fwd_kernel_traitsILi256ELi64ELi64ELi4ELb0ELb0EN7cutlass6half_tE19Flash_kernel_traitsILi256ELi64ELi64ELi4ES3_EELb0ELb0ELb0ELb0ELb0ELb1ELb1ELb1EEEvNS_16Flash_fwd_paramsE)
        .other          _ZN5flash24flash_fwd_splitkv_kernelI23Flash_fwd_kernel_traitsILi256ELi64ELi64ELi4ELb0ELb0EN7cutlass6half_tE19Flash_kernel_traitsILi256ELi64ELi64ELi4ES3_EELb0ELb0ELb0ELb0ELb0ELb1ELb1ELb1EEEvNS_16Flash_fwd_paramsE,@"STO_CUDA_ENTRY STV_DEFAULT"
_ZN5flash24flash_fwd_splitkv_kernelI23Flash_fwd_kernel_traitsILi256ELi64ELi64ELi4ELb0ELb0EN7cutlass6half_tE19Flash_kernel_traitsILi256ELi64ELi64ELi4ES3_EELb0ELb0ELb0ELb0ELb0ELb1ELb1ELb1EEEvNS_16Flash_fwd_paramsE:
.text._ZN5flash24flash_fwd_splitkv_kernelI23Flash_fwd_kernel_traitsILi256ELi64ELi64ELi4ELb0ELb0EN7cutlass6half_tE19Flash_kernel_traitsILi256ELi64ELi64ELi4ES3_EELb0ELb0ELb0ELb0ELb0ELb1ELb1ELb1EEEvNS_16Flash_fwd_paramsE:
        /* <DEDUP_REMOVED lines=30> */
[----:B---34-:R-:W-:Y:S05]  /*01e0*/  CALL.REL.NOINC `($_ZN5flash24flash_fwd_splitkv_kernelI23Flash_fwd_kernel_traitsILi256ELi64ELi64ELi4ELb0ELb0EN7cutlass6half_tE19Flash_kernel_traitsILi256ELi64ELi64ELi4ES3_EELb0ELb0ELb0ELb0ELb0ELb1ELb1ELb1EEEvNS_16Flash_fwd_paramsE$_ZN5flash30compute_attn_1rowblock_splitkvI23Flash_fwd_kernel_traitsILi256ELi64ELi64ELi4ELb0ELb0EN7cutlass6half_tE19Flash_kernel_traitsILi256ELi64ELi64ELi4ES3_EELb0ELb0ELb0ELb0ELb0ELb1ELb1ELb1ENS_16Flash_fwd_paramsEEEvRKT8_iiiii) ;  /* 0x0000002000007944 */ /* 0x018fea0003c00000 */
[----:B------:R-:W-:Y:S05]  /*01f0*/  BSYNC B4 ;  /* 0x0000000000047941 */ /* 0x000fea0003800000 */
.L_x_1926:
[----:B------:R-:W-:Y:S05]  /*0200*/  EXIT ;  /* 0x000000000000794d */ /* 0x000fea0003800000 */
        .type           $_ZN5flash24flash_fwd_splitkv_kernelI23Flash_fwd_kernel_traitsILi256ELi64ELi64ELi4ELb0ELb0EN7cutlass6half_tE19Flash_kernel_traitsILi256ELi64ELi64ELi4ES3_EELb0ELb0ELb0ELb0ELb0ELb1ELb1ELb1EEEvNS_16Flash_fwd_paramsE$_ZN5flash30compute_attn_1rowblock_splitkvI23Flash_fwd_kernel_traitsILi256ELi64ELi64ELi4ELb0ELb0EN7cutlass6half_tE19Flash_kernel_traitsILi256ELi64ELi64ELi4ES3_EELb0ELb0ELb0ELb0ELb0ELb1ELb1ELb1ENS_16Flash_fwd_paramsEEEvRKT8_iiiii,@function
        .size           $_ZN5flash24flash_fwd_splitkv_kernelI23Flash_fwd_kernel_traitsILi256ELi64ELi64ELi4ELb0ELb0EN7cutlass6half_tE19Flash_kernel_traitsILi256ELi64ELi64ELi4ES3_EELb0ELb0ELb0ELb0ELb0ELb1ELb1ELb1EEEvNS_16Flash_fwd_paramsE$_ZN5flash30compute_attn_1rowblock_splitkvI23Flash_fwd_kernel_traitsILi256ELi64ELi64ELi4ELb0ELb0EN7cutlass6half_tE19Flash_kernel_traitsILi256ELi64ELi64ELi4ES3_EELb0ELb0ELb0ELb0ELb0ELb1ELb1ELb1ENS_16Flash_fwd_paramsEEEvRKT8_iiiii,($__internal_17_$__cuda_sm70_shflsync_bfly_p - $_ZN5flash24flash_fwd_splitkv_kernelI23Flash_fwd_kernel_traitsILi256ELi64ELi64ELi4ELb0ELb0EN7cutlass6half_tE19Flash_kernel_traitsILi256ELi64ELi64ELi4ES3_EELb0ELb0ELb0ELb0ELb0ELb1ELb1ELb1EEEvNS_16Flash_fwd_paramsE$_ZN5flash30compute_attn_1rowblock_splitkvI23Flash_fwd_kernel_traitsILi256ELi64ELi64ELi4ELb0ELb0EN7cutlass6half_tE19Flash_kernel_traitsILi256ELi64ELi64ELi4ES3_EELb0ELb0ELb0ELb0ELb0ELb1ELb1ELb1ENS_16Flash_fwd_paramsEEEvRKT8_iiiii)
$_ZN5flash24flash_fwd_splitkv_kernelI23Flash_fwd_kernel_traitsILi256ELi64ELi64ELi4ELb0ELb0EN7cutlass6half_tE19Flash_kernel_traitsILi256ELi64ELi64ELi4ES3_EELb0ELb0ELb0ELb0ELb0ELb1ELb1ELb1EEEvNS_16Flash_fwd_paramsE$_ZN5flash30compute_attn_1rowblock_splitkvI23Flash_fwd_kernel_traitsILi256ELi64ELi64ELi4ELb0ELb0EN7cutlass6half_tE19Flash_kernel_traitsILi256ELi64ELi64ELi4ES3_EELb0ELb0ELb0ELb0ELb0ELb1ELb1ELb1ENS_16Flash_fwd_paramsEEEvRKT8_iiiii:
        /* <DEDUP_REMOVED lines=21> */
.L_x_1928:
[----:B------:R-:W-:Y:S05]  /*0360*/  BSYNC B0 ;  /* 0x0000000000007941 */ /* 0x000fea0003800000 */
.L_x_1927:
        /* <DEDUP_REMOVED lines=17> */
.L_x_1930:
[----:B------:R3:W5:Y:S02]  /*0480*/  LD.E R3, [R20.64+0xb8] ;  /* 0x0000b80614037980 */ /* 0x000764000c101900 */
.L_x_1931:
[----:B------:R-:W-:Y:S05]  /*0490*/  BSYNC B0 ;  /* 0x0000000000007941 */ /* 0x000fea0003800000 */
.L_x_1929:
        /* <DEDUP_REMOVED lines=10> */
.L_x_1933:
[----:B------:R-:W3:Y:S01]  /*0540*/  LD.E.64 R2, [R20.64+0x108] ;  /* 0x0001080614027980 */ /* 0x000ee2000c101b00 */
[----:B------:R-:W-:Y:S01]  /*0550*/  BSSY B0, `(.L_x_1935) ;  /* 0x0000006000007945 */ /* 0x000fe20003800000 */
[----:B---3--:R-:W-:-:S04]  /*0560*/  ISETP.NE.U32.AND P0, PT, R2, RZ, PT ;  /* 0x000000ff0200720c */ /* 0x008fc80003f05070 */
[----:B------:R-:W-:Y:S01]  /*0570*/  ISETP.NE.AND.EX P0, PT, R3, RZ, PT, P0 ;  /* 0x000000ff0300720c */ /* 0x000fe20003f05300 */
[----:B------:R-:W-:-:S12]  /*0580*/  IMAD.MOV.U32 R3, RZ, RZ, RZ ;  /* 0x000000ffff037224 */ /* 0x000fd800078e00ff */
[----:B------:R-:W-:Y:S05]  /*0590*/  @!P0 BRA `(.L_x_1936) ;  /* 0x0000001000008947 */ /* 0x000fea0003800000 */
[----:B------:R3:W5:Y:S02]  /*05a0*/  LD.E R3, [R20.64+0xbc] ;  /* 0x0000bc0614037980 */ /* 0x000764000c101900 */
.L_x_1936:
[----:B------:R-:W-:Y:S05]  /*05b0*/  BSYNC B0 ;  /* 0x0000000000007941 */ /* 0x000fea0003800000 */
.L_x_1935:
[----:B-----5:R-:W-:Y:S02]  /*05c0*/  IADD3 R64, R92, R3, RZ ;  /* 0x000000035c407210 */ /* 0x020fe40007ffe0ff */
.L_x_1934:
[----:B------:R-:W-:Y:S05]  /*05d0*/  BSYNC B1 ;  /* 0x0000000000017941 */ /* 0x000fea0003800000 */
.L_x_1932:
[----:B------:R-:W-:Y:S01]  /*05e0*/  IMAD.SHL.U32 R169, R243, 0x40, RZ ;  /* 0x00000040f3a97824 */ /* 0x000fe200078e00ff */
[----:B------:R-:W-:Y:S01]  /*05f0*/  MOV R2, R242 ;  /* 0x000000f200027202 */ /* 0x000fe20000000f00 */
[----:B------:R-:W-:-:S03]  /*0600*/  IMAD.MOV.U32 R3, RZ, RZ, 0x0 ;  /* 0x00000000ff037424 */ /* 0x000fc600078e00ff */
[----:B------:R-:W-:-:S13]  /*0610*/  ISETP.GT.AND P0, PT, R244, R169, PT ;  /* 0x000000a9f400720c */ /* 0x000fda0003f04270 */
[----:B------:R-:W-:Y:S05]  /*0620*/  @!P0 RET.REL.NODEC R2 `(_ZN5flash24flash_fwd_splitkv_kernelI23Flash_fwd_kernel_traitsILi256ELi64ELi64ELi4ELb0ELb0EN7cutlass6half_tE19Flash_kernel_traitsILi256ELi64ELi64ELi4ES3_EELb0ELb0ELb0ELb0ELb0ELb1ELb1ELb1EEEvNS_16Flash_fwd_paramsE) ;  /* 0xfffff9d002008950 */ /* 0x000fea0003c3ffff */
        /* <DEDUP_REMOVED lines=27> */
[----:B------:R-:W-:-:S11]  /*07e0*/  IADD3 R0, R64, 0x3f, RZ ;  /* 0x0000003f40007810 */ /* 0x000fd60007ffe0ff */
[----:B------:R-:W-:-:S05]  /*07f0*/  @P2 IADD3 R3, R3, 0x1, RZ ;  /* 0x0000000103032810 */ /* 0x000fca0007ffe0ff */
[----:B------:R-:W-:Y:S01]  /*0800*/  IMAD.MOV.U32 R166, RZ, RZ, R3 ;  /* 0x000000ffffa67224 */ /* 0x000fe200078e0003 */
[----:B------:R-:W-:-:S03]  /*0810*/  SHF.R.S32.HI R3, RZ, 0x1f, R0 ;  /* 0x0000001fff037819 */ /* 0x000fc60000011400 */
[----:B------:R-:W-:Y:S01]  /*0820*/  @!P0 IMAD.MOV R166, RZ, RZ, -R166 ;  /* 0x000000ffffa68224 */ /* 0x000fe200078e0aa6 */
[----:B------:R-:W-:Y:S02]  /*0830*/  @!P1 LOP3.LUT R166, RZ, c[0x0][0x10], RZ, 0x33, !PT ;  /* 0x00000400ffa69a12 */ /* 0x000fe400078e33ff */
[----:B------:R-:W-:-:S03]  /*0840*/  LEA.HI R3, R3, R0, RZ, 0x6 ;  /* 0x0000000003037211 */ /* 0x000fc600078f30ff */
[----:B------:R-:W-:Y:S01]  /*0850*/  IMAD R239, R166, UR8, RZ ;  /* 0x00000008a6ef7c24 */ /* 0x000fe2000f8e02ff */
[----:B------:R-:W-:-:S03]  /*0860*/  SHF.R.S32.HI R3, RZ, 0x6, R3 ;  /* 0x00000006ff037819 */ /* 0x000fc60000011403 */
        /* <DEDUP_REMOVED lines=41> */
.L_x_1939:
[----:B-1----:R-:W-:Y:S05]  /*0b00*/  BSYNC B0 ;  /* 0x0000000000007941 */ /* 0x002fea0003800000 */
.L_x_1938:
        /* <DEDUP_REMOVED lines=12> */
.L_x_1941:
[----:B------:R-:W-:Y:S05]  /*0bd0*/  BSYNC B0 ;  /* 0x0000000000007941 */ /* 0x000fea0003800000 */
.L_x_1940:
        /* <DEDUP_REMOVED lines=12> */
.L_x_1943:
[----:B------:R-:W-:Y:S05]  /*0ca0*/  BSYNC B0 ;  /* 0x0000000000007941 */ /* 0x000fea0003800000 */
.L_x_1942:
        /* <DEDUP_REMOVED lines=12> */
.L_x_1945:
[----:B------:R-:W-:Y:S05]  /*0d70*/  BSYNC B0 ;  /* 0x0000000000007941 */ /* 0x000fea0003800000 */
.L_x_1944:
        /* <DEDUP_REMOVED lines=12> */
.L_x_1947:
[----:B------:R-:W-:Y:S05]  /*0e40*/  BSYNC B0 ;  /* 0x0000000000007941 */ /* 0x000fea0003800000 */
.L_x_1946:
        /* <DEDUP_REMOVED lines=12> */
.L_x_1949:
[----:B------:R-:W-:Y:S05]  /*0f10*/  BSYNC B0 ;  /* 0x0000000000007941 */ /* 0x000fea0003800000 */
.L_x_1948:
        /* <DEDUP_REMOVED lines=12> */
.L_x_1951:
[----:B------:R-:W-:Y:S05]  /*0fe0*/  BSYNC B0 ;  /* 0x0000000000007941 */ /* 0x000fea0003800000 */
.L_x_1950:
        /* <DEDUP_REMOVED lines=12> */
.L_x_1953:
[----:B------:R-:W-:Y:S05]  /*10b0*/  BSYNC B0 ;  /* 0x0000000000007941 */ /* 0x000fea0003800000 */
.L_x_1952:
        /* <DEDUP_REMOVED lines=29> */
[----:B------:R-:W-:Y:S05]  /*1290*/  @P6 RET.REL.NODEC R242 `(_ZN5flash24flash_fwd_splitkv_kernelI23Flash_fwd_kernel_traitsILi256ELi64ELi64ELi4ELb0ELb0EN7cutlass6half_tE19Flash_kernel_traitsILi256ELi64ELi64ELi4ES3_EELb0ELb0ELb0ELb0ELb0ELb1ELb1ELb1EEEvNS_16Flash_fwd_paramsE) ;  /* 0xffffed60f2006950 */ /* 0x000fea0003c3ffff */
[----:B-1----:R-:W-:Y:S02]  /*12a0*/  MOV R5, 0xff800000 ;  /* 0xff80000000057802 */ /* 0x002fe40000000f00 */
[----:B------:R-:W-:-:S03]  /*12b0*/  MOV R243, 0x0 ;  /* 0x0000000000f37802 */ /* 0x000fc60000000f00 */
[----:B------:R1:W-:Y:S01]  /*12c0*/  ST.E [R2.64+0xe0], R5 ;  /* 0x0000e00502007985 */ /* 0x0003e2000c101906 */
[----:B------:R-:W-:Y:S05]  /*12d0*/  RET.REL.NODEC R242 `(_ZN5flash24flash_fwd_splitkv_kernelI23Flash_fwd_kernel_traitsILi256ELi64ELi64ELi4ELb0ELb0EN7cutlass6half_tE19Flash_kernel_traitsILi256ELi64ELi64ELi4ES3_EELb0ELb0ELb0ELb0ELb0ELb1ELb1ELb1EEEvNS_16Flash_fwd_paramsE) ;  /* 0xffffed20f2007950 */ /* 0x000fea0003c3ffff */
.L_x_1937:
        /* <DEDUP_REMOVED lines=77> */
[----:B------:R-:W-:Y:S02]  /*17b0*/  ISETP.GE.AND P0, PT, R7, RZ, PT ;  /* 0x000000ff0700720c */ /* 0x000fe40003f06270 */
[----:B------:R-:W-:Y:S01]  /*17c0*/  ISETP.NE.AND P1, PT, R6, RZ, PT ;  /* 0x000000ff0600720c */ /* 0x000fe20003f25270 */
[----:B------:R-:W-:-:S04]  /*17d0*/  IMAD R9, R8, R9, R5 ;  /* 0x0000000908097224 */ /* 0x000fc800078e0205 */
[----:B------:R-:W-:Y:S01]  /*17e0*/  @P2 IADD3 R14, R14, 0x1, RZ ;  /* 0x000000010e0e2810 */ /* 0x000fe20007ffe0ff */
[----:B--2---:R-:W-:-:S05]  /*17f0*/  IMAD R7, R61, R9, RZ ;  /* 0x000000093d077224 */ /* 0x004fca00078e02ff */
        /* <DEDUP_REMOVED lines=12> */
[----:B------:R-:W-:Y:S01]  /*18c0*/  IMAD.IADD R11, R13, 0x1, R7 ;  /* 0x000000010d0b7824 */ /* 0x000fe200078e0207 */
[----:B------:R-:W-:Y:S01]  /*18d0*/  SHF.R.S32.HI R13, RZ, 0x1f, R14 ;  /* 0x0000001fff0d7819 */ /* 0x000fe2000001140e */
[----:B------:R-:W-:-:S04]  /*18e0*/  IMAD.WIDE.U32 R22, R10, R2, RZ ;  /* 0x000000020a167225 */ /* 0x000fc800078e00ff */
        /* <DEDUP_REMOVED lines=9> */
.L_x_1955:
        /* <DEDUP_REMOVED lines=30> */
[----:B--2---:R-:W-:-:S03]  /*1b60*/  @!P3 IMAD R5, R15, R11, RZ ;  /* 0x0000000b0f05b224 */ /* 0x004fc600078e02ff */
[----:B------:R-:W-:Y:S01]  /*1b70*/  ISETP.GE.U32.AND P2, PT, R0, R3, PT ;  /* 0x000000030000720c */ /* 0x000fe20003f46070 */
[----:B------:R-:W-:Y:S01]  /*1b80*/  @P3 IMAD.IADD R7, R12, 0x1, R13 ;  /* 0x000000010c073824 */ /* 0x000fe200078e020d */
[----:B------:R-:W-:Y:S01]  /*1b90*/  LOP3.LUT R0, R245, R6, RZ, 0x3c, !PT ;  /* 0x00000006f5007212 */ /* 0x000fe200078e3cff */
[----:B------:R-:W-:Y:S02]  /*1ba0*/  @!P3 IMAD R5, R14, R8, R5 ;  /* 0x000000080e05b224 */ /* 0x000fe400078e0205 */
[----:B------:R-:W-:Y:S02]  /*1bb0*/  @P3 IMAD R9, R61, R7, RZ ;  /* 0x000000073d093224 */ /* 0x000fe400078e02ff */
[----:B------:R-:W-:Y:S01]  /*1bc0*/  @P3 IMAD.WIDE.U32 R24, R60, R7, RZ ;  /* 0x000000073c183225 */ /* 0x000fe200078e00ff */
[----:B------:R-:W-:-:S03]  /*1bd0*/  ISETP.GE.AND P1, PT, R0, RZ, PT ;  /* 0x000000ff0000720c */ /* 0x000fc60003f26270 */
[----:B------:R-:W-:Y:S01]  /*1be0*/  @!P3 IMAD.WIDE.U32 R14, R14, R11, R18 ;  /* 0x0000000b0e0eb225 */ /* 0x000fe200078e0012 */
[----:B------:R-:W-:Y:S02]  /*1bf0*/  @!P0 IADD3 R2, R2, 0x1, RZ ;  /* 0x0000000102028810 */ /* 0x000fe40007ffe0ff */
[----:B------:R-:W-:Y:S01]  /*1c00*/  ISETP.NE.AND P0, PT, R6, RZ, PT ;  /* 0x000000ff0600720c */ /* 0x000fe20003f05270 */
[----:B------:R-:W-:Y:S01]  /*1c10*/  @P3 IMAD.IADD R9, R25, 0x1, R9 ;  /* 0x0000000119093824 */ /* 0x000fe200078e0209 */
[----:B------:R-:W-:Y:S01]  /*1c20*/  @P3 MOV R10, R24 ;  /* 0x00000018000a3202 */ /* 0x000fe20000000f00 */
[----:B------:R-:W-:Y:S01]  /*1c30*/  @!P3 IMAD R7, R63, R12, RZ ;  /* 0x0000000c3f07b224 */ /* 0x000fe200078e02ff */
[----:B------:R-:W-:Y:S02]  /*1c40*/  @!P3 IADD3 R9, R15, R5, RZ ;  /* 0x000000050f09b210 */ /* 0x000fe40007ffe0ff */
[----:B------:R-:W-:Y:S02]  /*1c50*/  @!P3 SHF.R.S32.HI R3, RZ, 0x1f, R12 ;  /* 0x0000001fff03b819 */ /* 0x000fe4000001140c */
[----:B------:R-:W-:-:S02]  /*1c60*/  LEA R5, R166, 0xffffffc0, 0x6 ;  /* 0xffffffc0a6057811 */ /* 0x000fc400078e30ff */
[----:B------:R-:W-:Y:S02]  /*1c70*/  @!P3 MOV R10, R14 ;  /* 0x0000000e000ab202 */ /* 0x000fe40000000f00 */
[----:B------:R-:W-:Y:S01]  /*1c80*/  @P2 IADD3 R2, R2, 0x1, RZ ;  /* 0x0000000102022810 */ /* 0x000fe20007ffe0ff */
[----:B------:R-:W-:Y:S01]  /*1c90*/  @!P3 IMAD R3, R3, R62, R7 ;  /* 0x0000003e0303b224 */ /* 0x000fe200078e0207 */
[----:B------:R-:W-:Y:S01]  /*1ca0*/  SHF.R.S32.HI R19, RZ, 0x1f, R5 ;  /* 0x0000001fff137819 */ /* 0x000fe20000011405 */
[----:B------:R-:W-:Y:S01]  /*1cb0*/  @!P3 IMAD.WIDE.U32 R24, R62, R12, RZ ;  /* 0x0000000c3e18b225 */ /* 0x000fe200078e00ff */
[----:B------:R-:W-:Y:S02]  /*1cc0*/  MOV R31, R9 ;  /* 0x00000009001f7202 */ /* 0x000fe40000000f00 */
[----:B------:R-:W-:Y:S01]  /*1cd0*/  MOV R14, R2 ;  /* 0x00000002000e7202 */ /* 0x000fe20000000f00 */
[----:B------:R-:W-:Y:S02]  /*1ce0*/  IMAD R8, R61, R5, RZ ;  /* 0x000000053d087224 */ /* 0x000fe400078e02ff */
[----:B------:R-:W-:Y:S01]  /*1cf0*/  IMAD.MOV.U32 R30, RZ, RZ, R10 ;  /* 0x000000ffff1e7224 */ /* 0x000fe200078e000a */
[----:B------:R-:W-:Y:S01]  /*1d00*/  @!P1 IADD3 R14, -R14, RZ, RZ ;  /* 0x000000ff0e0e9210 */ /* 0x000fe20007ffe1ff */
[----:B------:R-:W-:Y:S01]  /*1d10*/  @!P3 IMAD.IADD R25, R25, 0x1, R3 ;  /* 0x000000011919b824 */ /* 0x000fe200078e0203 */
[----:B------:R-:W-:Y:S01]  /*1d20*/  @!P3 SHF.R.S32.HI R3, RZ, 0x1f, R11 ;  /* 0x0000001fff03b819 */ /* 0x000fe2000001140b */
[----:B------:R-:W-:Y:S01]  /*1d30*/  IMAD R8, R19, R60, R8 ;  /* 0x0000003c13087224 */ /* 0x000fe200078e0208 */
[----:B------:R-:W-:Y:S01]  /*1d40*/  @!P0 LOP3.LUT R14, RZ, R6, RZ, 0x33, !PT ;  /* 0x00000006ff0e8212 */ /* 0x000fe200078e33ff */
[----:B------:R-:W-:Y:S01]  /*1d50*/  IMAD.WIDE.U32 R30, R60, R5, R30 ;  /* 0x000000053c1e7225 */ /* 0x000fe200078e001e */
[----:B------:R-:W-:-:S03]  /*1d60*/  @P3 IADD3 R12, R12, R13, RZ ;  /* 0x0000000d0c0c3210 */ /* 0x000fc60007ffe0ff */
[----:B------:R-:W-:Y:S01]  /*1d70*/  @!P3 IMAD R2, R23, R11, RZ ;  /* 0x0000000b1702b224 */ /* 0x000fe200078e02ff */
[----:B------:R-:W-:Y:S01]  /*1d80*/  IADD3 R9, R31, R8, RZ ;  /* 0x000000081f097210 */ /* 0x000fe20007ffe0ff */
[----:B------:R-:W-:Y:S01]  /*1d90*/  IMAD.MOV.U32 R8, RZ, RZ, R30 ;  /* 0x000000ffff087224 */ /* 0x000fe200078e001e */
[----:B------:R-:W-:Y:S01]  /*1da0*/  SHF.R.S32.HI R13, RZ, 0x1f, R14 ;  /* 0x0000001fff0d7819 */ /* 0x000fe2000001140e */
[----:B------:R-:W-:Y:S02]  /*1db0*/  @!P3 IMAD R2, R22, R3, R2 ;  /* 0x000000031602b224 */ /* 0x000fe400078e0202 */
[----:B------:R-:W-:Y:S02]  /*1dc0*/  IMAD R3, R17, R14, RZ ;  /* 0x0000000e11037224 */ /* 0x000fe400078e02ff */
[-C--:B------:R-:W-:Y:S02]  /*1dd0*/  @P3 IMAD R0, R63, R12.reuse, RZ ;  /* 0x0000000c3f003224 */ /* 0x080fe400078e02ff */
[----:B------:R-:W-:-:S04]  /*1de0*/  @P3 IMAD.WIDE.U32 R6, R62, R12, RZ ;  /* 0x0000000c3e063225 */ /* 0x000fc800078e00ff */
[----:B------:R-:W-:-:S04]  /*1df0*/  @!P3 IMAD.WIDE.U32 R22, R22, R11, R24 ;  /* 0x0000000b1616b225 */ /* 0x000fc800078e0018 */
[----:B------:R-:W-:-:S04]  /*1e00*/  IMAD.WIDE.U32 R8, R16, R14, R8 ;  /* 0x0000000e10087225 */ /* 0x000fc800078e0008 */
[----:B------:R-:W-:Y:S01]  /*1e10*/  IMAD R3, R16, R13, R3 ;  /* 0x0000000d10037224 */ /* 0x000fe200078e0203 */
[----:B------:R-:W-:Y:S01]  /*1e20*/  @P3 IADD3 R11, R7, R0, RZ ;  /* 0x00000000070b3210 */ /* 0x000fe20007ffe0ff */
[----:B------:R-:W-:Y:S01]  /*1e30*/  @P3 IMAD.MOV.U32 R0, RZ, RZ, R6 ;  /* 0x000000ffff003224 */ /* 0x000fe200078e0006 */
[----:B------:R-:W-:Y:S01]  /*1e40*/  @!P3 IADD3 R11, R23, R2, RZ ;  /* 0x00000002170bb210 */ /* 0x000fe20007ffe0ff */
[----:B------:R-:W-:Y:S01]  /*1e50*/  IMAD.MOV.U32 R2, RZ, RZ, R8 ;  /* 0x000000ffff027224 */ /* 0x000fe200078e0008 */
[----:B------:R-:W-:Y:S02]  /*1e60*/  IADD3 R3, R9, R3, RZ ;  /* 0x0000000309037210 */ /* 0x000fe40007ffe0ff */
[----:B------:R-:W-:Y:S02]  /*1e70*/  @!P3 MOV R0, R22 ;  /* 0x000000160000b202 */ /* 0x000fe40000000f00 */
[----:B------:R-:W-:Y:S02]  /*1e80*/  MOV R9, R5 ;  /* 0x0000000500097202 */ /* 0x000fe40000000f00 */
.L_x_1956:
[----:B-1----:R-:W-:Y:S05]  /*1e90*/  BSYNC B0 ;  /* 0x0000000000007941 */ /* 0x002fea0003800000 */
.L_x_1954:
        /* <DEDUP_REMOVED lines=25> */
[----:B-1----:R-:W-:Y:S02]  /*2030*/  IADD3 R28, P0, R16, R0, RZ ;  /* 0x00000000101c7210 */ /* 0x002fe40007f1e0ff */
[----:B------:R-:W-:Y:S01]  /*2040*/  LEA.HI R0, R17, R6, RZ, 0x3 ;  /* 0x0000000611007211 */ /* 0x000fe200078f18ff */
[----:B------:R-:W-:Y:S01]  /*2050*/  IMAD R8, R19, R62, RZ ;  /* 0x0000003e13087224 */ /* 0x000fe200078e02ff */
[----:B------:R-:W-:Y:S02]  /*2060*/  LOP3.LUT R19, R15, 0x38, R16, 0xf8, !PT ;  /* 0x000000380f137812 */ /* 0x000fe400078ef810 */
[----:B------:R-:W-:Y:S02]  /*2070*/  SHF.R.U32.HI R10, RZ, 0x3, R15 ;  /* 0x00000003ff0a7819 */ /* 0x000fe4000001160f */
[----:B------:R-:W-:-:S02]  /*2080*/  LOP3.LUT R15, R0, 0xfffffff8, RZ, 0xc0, !PT ;  /* 0xfffffff8000f7812 */ /* 0x000fc400078ec0ff */
[----:B------:R-:W-:Y:S02]  /*2090*/  SHF.R.S32.HI R17, RZ, 0x1f, R16 ;  /* 0x0000001fff117819 */ /* 0x000fe40000011410 */
[----:B------:R-:W-:Y:S01]  /*20a0*/  LEA.HI R7, R7, R58, RZ, 0x6 ;  /* 0x0000003a07077211 */ /* 0x000fe200078f30ff */
[----:B------:R-:W-:Y:S01]  /*20b0*/  IMAD.IADD R15, R6, 0x1, -R15 ;  /* 0x00000001060f7824 */ /* 0x000fe200078e0a0f */
[----:B------:R-:W-:Y:S01]  /*20c0*/  LOP3.LUT R10, R19, R10, RZ, 0x3c, !PT ;  /* 0x0000000a130a7212 */ /* 0x000fe200078e3cff */
[----:B------:R-:W-:Y:S02]  /*20d0*/  IMAD.X R29, R17, 0x1, R11, P0 ;  /* 0x00000001111d7824 */ /* 0x000fe400000e060b */
[----:B------:R-:W-:Y:S02]  /*20e0*/  IMAD.SHL.U32 R7, R7, 0x8, RZ ;  /* 0x0000000807077824 */ /* 0x000fe400078e00ff */
[----:B------:R-:W-:Y:S02]  /*20f0*/  IMAD.SHL.U32 R6, R15, 0x40, RZ ;  /* 0x000000400f067824 */ /* 0x000fe400078e00ff */
[C---:B------:R-:W-:Y:S01]  /*2100*/  IMAD R8, R9.reuse, R63, R8 ;  /* 0x0000003f09087224 */ /* 0x040fe200078e0208 */
[----:B------:R-:W-:Y:S01]  /*2110*/  LOP3.LUT R167, R10, 0xfffffe00, R7, 0xf8, !PT ;  /* 0xfffffe000aa77812 */ /* 0x000fe200078ef807 */
[----:B------:R-:W-:Y:S01]  /*2120*/  IMAD.WIDE.U32 R28, R9, R62, R28 ;  /* 0x0000003e091c7225 */ /* 0x000fe200078e001c */
[----:B------:R-:W-:-:S03]  /*2130*/  LOP3.LUT R6, R6, 0x1c0, RZ, 0xc0, !PT ;  /* 0x000001c006067812 */ /* 0x000fc600078ec0ff */
[----:B------:R-:W-:Y:S02]  /*2140*/  IMAD.SHL.U32 R7, R66, 0x8, RZ ;  /* 0x0000000842077824 */ /* 0x000fe400078e00ff */
[----:B------:R-:W-:Y:S02]  /*2150*/  IMAD R178, R27, R14, RZ ;  /* 0x0000000e1bb27224 */ /* 0x000fe400078e02ff */
[----:B------:R-:W-:Y:S01]  /*2160*/  IMAD.IADD R29, R29, 0x1, R8 ;  /* 0x000000011d1d7824 */ /* 0x000fe200078e0208 */
[----:B------:R-:W-:Y:S01]  /*2170*/  LOP3.LUT R7, R6, 0x8, R7, 0xf8, !PT ;  /* 0x0000000806077812 */ /* 0x000fe200078ef807 */
[-C--:B------:R-:W-:Y:S01]  /*2180*/  IMAD R178, R13, R26.reuse, R178 ;  /* 0x0000001a0db27224 */ /* 0x080fe200078e02b2 */
[----:B------:R-:W-:Y:S01]  /*2190*/  SHF.R.U32.HI R48, RZ, 0x3, R6 ;  /* 0x00000003ff307819 */ /* 0x000fe20000011606 */
[----:B------:R-:W-:Y:S01]  /*21a0*/  IMAD.WIDE.U32 R26, R14, R26, R28 ;  /* 0x0000001a0e1a7225 */ /* 0x000fe200078e001c */
[----:B------:R-:W-:Y:S02]  /*21b0*/  SHF.R.S32.HI R68, RZ, 0x1f, R247 ;  /* 0x0000001fff447819 */ /* 0x000fe400000114f7 */
[----:B------:R-:W-:-:S02]  /*21c0*/  LOP3.LUT R48, R7, R48, RZ, 0x3c, !PT ;  /* 0x0000003007307212 */ /* 0x000fc400078e3cff */
[----:B------:R-:W-:Y:S01]  /*21d0*/  IADD3 R12, R16, 0x40, RZ ;  /* 0x00000040100c7810 */ /* 0x000fe20007ffe0ff */
[----:B------:R-:W-:Y:S01]  /*21e0*/  IMAD.SHL.U32 R9, R0, 0x40, RZ ;  /* 0x0000004000097824 */ /* 0x000fe200078e00ff */
[----:B------:R-:W-:-:S04]  /*21f0*/  SHF.R.S32.HI R0, RZ, 0x1f, R245 ;  /* 0x0000001fff007819 */ /* 0x000fc800000114f5 */
[----:B------:R-:W-:Y:S02]  /*2200*/  LOP3.LUT R48, R48, 0xfffffe00, R9, 0xf8, !PT ;  /* 0xfffffe0030307812 */ /* 0x000fe400078ef809 */
[----:B------:R-:W-:Y:S01]  /*2210*/  SHF.R.S32.HI R183, RZ, 0x1f, R182 ;  /* 0x0000001fffb77819 */ /* 0x000fe200000114b6 */
[----:B------:R-:W-:Y:S02]  /*2220*/  IMAD.IADD R179, R27, 0x1, R178 ;  /* 0x000000011bb37824 */ /* 0x000fe400078e02b2 */
[----:B------:R-:W-:Y:S02]  /*2230*/  IMAD.MOV.U32 R178, RZ, RZ, R26 ;  /* 0x000000ffffb27224 */ /* 0x000fe400078e001a */
[----:B------:R-:W-:-:S04]  /*2240*/  IMAD.WIDE R186, R243, 0x40, R182 ;  /* 0x00000040f3ba7825 */ /* 0x000fc800078e02b6 */
[-C--:B------:R-:W-:Y:S02]  /*2250*/  IMAD R173, R61, R182.reuse, RZ ;  /* 0x000000b63dad7224 */ /* 0x080fe400078e02ff */
[----:B------:R-:W-:Y:S02]  /*2260*/  IMAD R181, R63, R182, RZ ;  /* 0x000000b63fb57224 */ /* 0x000fe400078e02ff */
[C---:B------:R-:W-:Y:S02]  /*2270*/  IMAD R173, R183.reuse, R60, R173 ;  /* 0x0000003cb7ad7224 */ /* 0x040fe400078e02ad */
[-C--:B------:R-:W-:Y:S02]  /*2280*/  IMAD R181, R183, R62.reuse, R181 ;  /* 0x0000003eb7b57224 */ /* 0x080fe400078e02b5 */
[----:B------:R-:W-:Y:S01]  /*2290*/  IMAD.WIDE.U32 R178, R182, R62, R178 ;  /* 0x0000003eb6b27225 */ /* 0x000fe200078e00b2 */
[C---:B------:R-:W-:Y:S02]  /*22a0*/  LOP3.LUT P1, RZ, R15.reuse, 0x4, RZ, 0xc0, !PT ;  /* 0x000000040fff7812 */ /* 0x040fe4000782c0ff */
[----:B------:R-:W-:Y:S01]  /*22b0*/  LOP3.LUT P0, RZ, R15, 0x2, RZ, 0xc0, !PT ;  /* 0x000000020fff7812 */ /* 0x000fe2000780c0ff */
[----:B------:R-:W-:-:S02]  /*22c0*/  IMAD.MOV.U32 R49, RZ, RZ, 0x10 ;  /* 0x00000010ff317424 */ /* 0x000fc400078e00ff */
        /* <DEDUP_REMOVED lines=147> */
[----:B------:R-:W-:Y:S01]  /*2c00*/  IMAD.X R51, R9, 0x1, R0, P1 ;  /* 0x0000000109337824 */ /* 0x000fe200008e0600 */
[----:B------:R-:W-:Y:S01]  /*2c10*/  IADD3 R84, P1, R237, 0x80, RZ ;  /* 0x00000080ed547810 */ /* 0x000fe20007f3e0ff */
        /* <DEDUP_REMOVED lines=25> */
[C---:B------:R-:W-:Y:S01]  /*2db0*/  IMAD.IADD R150, R163.reuse, 0x1, R152 ;  /* 0x00000001a3967824 */ /* 0x040fe200078e0298 */
[-C--:B------:R-:W-:Y:S01]  /*2dc0*/  IADD3 R74, P3, R82, R237.reuse, RZ ;  /* 0x000000ed524a7210 */ /* 0x080fe20007f7e0ff */
[C---:B------:R-:W-:Y:S01]  /*2dd0*/  IMAD.IADD R148, R163.reuse, 0x1, R151 ;  /* 0x00000001a3947824 */ /* 0x040fe200078e0297 */
[----:B------:R-:W-:Y:S02]  /*2de0*/  IADD3 R72, P2, R76, R237, RZ ;  /* 0x000000ed4c487210 */ /* 0x000fe40007f5e0ff */
[----:B------:R-:W-:Y:S01]  /*2df0*/  IADD3 R146, R163, R149, RZ ;  /* 0x00000095a3927210 */ /* 0x000fe20007ffe0ff */
[C---:B------:R-:W-:Y:S01]  /*2e00*/  IMAD.SHL.U32 R116, R198.reuse, 0x10, RZ ;  /* 0x00000010c6747824 */ /* 0x040fe200078e00ff */
[----:B------:R-:W-:Y:S01]  /*2e10*/  IADD3.X R73, R81, R238, RZ, P3, !PT ;  /* 0x000000ee51497210 */ /* 0x000fe20001ffe4ff */
[--C-:B------:R-:W-:Y:S01]  /*2e20*/  IMAD.X R79, R85, 0x1, R238.reuse, P4 ;  /* 0x00000001554f7824 */ /* 0x100fe200020e06ee */
        /* <DEDUP_REMOVED lines=21> */
[----:B------:R-:W-:Y:S02]  /*2f80*/  SHF.L.U64.HI R115, R116, 0x1, R115 ;  /* 0x0000000174737819 */ /* 0x000fe40000010273 */
        /* <DEDUP_REMOVED lines=23> */
.L_x_2075:
        /* <DEDUP_REMOVED lines=21> */
.L_x_1959:
[----:B------:R-:W-:Y:S05]  /*3250*/  BSYNC B0 ;  /* 0x0000000000007941 */ /* 0x000fea0003800000 */
.L_x_1958:
        /* <DEDUP_REMOVED lines=21> */
.L_x_1961:
[----:B------:R-:W-:Y:S05]  /*33b0*/  BSYNC B0 ;  /* 0x0000000000007941 */ /* 0x000fea0003800000 */
.L_x_1960:
        /* <DEDUP_REMOVED lines=21> */
.L_x_1963:
[----:B------:R-:W-:Y:S05]  /*3510*/  BSYNC B0 ;  /* 0x0000000000007941 */ /* 0x000fea0003800000 */
.L_x_1962:
        /* <DEDUP_REMOVED lines=21> */
.L_x_1965:
[----:B------:R-:W-:Y:S05]  /*3670*/  BSYNC B0 ;  /* 0x0000000000007941 */ /* 0x000fea0003800000 */
.L_x_1964:
        /* <DEDUP_REMOVED lines=69> */
.L_x_1972:
[----:B------:R-:W-:Y:S05]  /*3ad0*/  BSYNC B0 ;  /* 0x0000000000007941 */ /* 0x000fea0003800000 */
.L_x_1971:
        /* <DEDUP_REMOVED lines=54> */
.L_x_1974:
[----:B------:R-:W-:Y:S05]  /*3e40*/  BSYNC B0 ;  /* 0x0000000000007941 */ /* 0x000fea0003800000 */
.L_x_1973:
        /* <DEDUP_REMOVED lines=54> */
.L_x_1976:
[----:B------:R-:W-:Y:S05]  /*41b0*/  BSYNC B0 ;  /* 0x0000000000007941 */ /* 0x000fea0003800000 */
.L_x_1975:
        /* <DEDUP_REMOVED lines=53> */
.L_x_1970:
[----:B------:R-:W-:Y:S05]  /*4510*/  BSYNC B1 ;  /* 0x0000000000017941 */ /* 0x000fea0003800000 */
.L_x_1969:
        /* <DEDUP_REMOVED lines=67> */
.L_x_1980:
[----:B------:R-:W-:Y:S05]  /*4950*/  BSYNC B0 ;  /* 0x0000000000007941 */ /* 0x000fea0003800000 */
.L_x_1979:
        /* <DEDUP_REMOVED lines=57> */
.L_x_1982:
[----:B------:R-:W-:Y:S05]  /*4cf0*/  BSYNC B0 ;  /* 0x0000000000007941 */ /* 0x000fea0003800000 */
.L_x_1981:
        /* <DEDUP_REMOVED lines=57> */
.L_x_1984:
[----:B------:R-:W-:Y:S05]  /*5090*/  BSYNC B0 ;  /* 0x0000000000007941 */ /* 0x000fea0003800000 */
.L_x_1983:
        /* <DEDUP_REMOVED lines=56> */
.L_x_1978:
[----:B------:R-:W-:Y:S05]  /*5420*/  BSYNC B1 ;  /* 0x0000000000017941 */ /* 0x000fea0003800000 */
.L_x_1977:
        /* <DEDUP_REMOVED lines=67> */
.L_x_1988:
[----:B------:R-:W-:Y:S05]  /*5860*/  BSYNC B0 ;  /* 0x0000000000007941 */ /* 0x000fea0003800000 */
.L_x_1987:
        /* <DEDUP_REMOVED lines=57> */
.L_x_1990:
[----:B------:R-:W-:Y:S05]  /*5c00*/  BSYNC B0 ;  /* 0x0000000000007941 */ /* 0x000fea0003800000 */
.L_x_1989:
        /* <DEDUP_REMOVED lines=57> */
.L_x_1992:
[----:B------:R-:W-:Y:S05]  /*5fa0*/  BSYNC B0 ;  /* 0x0000000000007941 */ /* 0x000fea0003800000 */
.L_x_1991:
        /* <DEDUP_REMOVED lines=56> */
.L_x_1986:
[----:B------:R-:W-:Y:S05]  /*6330*/  BSYNC B1 ;  /* 0x0000000000017941 */ /* 0x000fea0003800000 */
.L_x_1985:
        /* <DEDUP_REMOVED lines=69> */
.L_x_1996:
[----:B------:R-:W-:Y:S05]  /*6790*/  BSYNC B0 ;  /* 0x0000000000007941 */ /* 0x000fea0003800000 */
.L_x_1995:
        /* <DEDUP_REMOVED lines=57> */
.L_x_1998:
[----:B------:R-:W-:Y:S05]  /*6b30*/  BSYNC B0 ;  /* 0x0000000000007941 */ /* 0x000fea0003800000 */
.L_x_1997:
        /* <DEDUP_REMOVED lines=57> */
.L_x_2000:
[----:B------:R-:W-:Y:S05]  /*6ed0*/  BSYNC B0 ;  /* 0x0000000000007941 */ /* 0x000fea0003800000 */
.L_x_1999:
        /* <DEDUP_REMOVED lines=56> */
.L_x_1994:
[----:B------:R-:W-:Y:S05]  /*7260*/  BSYNC B1 ;  /* 0x0000000000017941 */ /* 0x000fea0003800000 */
.L_x_1993:
[----:B------:R-:W2:Y:S02]  /*7270*/  LD.E R3, [R20.64+0xd0] ;  /* 0x0000d00614037980 */ /* 0x000ea4000c101900 */
[----:B--2---:R-:W-:Y:S05]  /*7280*/  IMAD.U32 R3, R3, -0x20, RZ ;  /* 0xffffffe003037824 */ /* 0x004fea00078e00ff */
[C---:B------:R-:W-:Y:S02]  /*7290*/  LEA R18, P1, R3.reuse, R18, 0x1 ;  /* 0x0000001203127211 */ /* 0x040fe400078208ff */
[C---:B------:R-:W-:Y:S02]  /*72a0*/  LEA R50, P0, R3.reuse, R50, 0x1 ;  /* 0x0000003203327211 */ /* 0x040fe400078008ff */
[C---:B------:R-:W-:Y:S02]  /*72b0*/  LEA.HI.X.SX32 R19, R3.reuse, R19, 0x1, P1 ;  /* 0x0000001303137211 */ /* 0x040fe400008f0eff */
[----:B------:R-:W-:Y:S01]  /*72c0*/  LEA.HI.X.SX32 R51, R3, R51, 0x1, P0 ;  /* 0x0000003303337211 */ /* 0x000fe200000f0eff */
[----:B------:R-:W-:-:S05]  /*72d0*/  BRA `(.L_x_2001) ;  /* 0x00006dc000007947 */ /* 0x000fca0003800000 */
.L_x_1968:
        /* <DEDUP_REMOVED lines=95> */
.L_x_2007:
[----:B------:R-:W-:Y:S05]  /*78d0*/  BSYNC B0 ;  /* 0x0000000000007941 */ /* 0x000fea0003800000 */
.L_x_2006:
[----:B-----5:R2:W-:Y:S02]  /*78e0*/  ST.E.128 [R128.64], R36 ;  /* 0x0000002480007985 */ /* 0x0205e4000c101d06 */
.L_x_2005:
[----:B------:R-:W-:Y:S05]  /*78f0*/  BSYNC B1 ;  /* 0x0000000000017941 */ /* 0x000fea0003800000 */
.L_x_2004:
        /* <DEDUP_REMOVED lines=93> */
.L_x_2011:
[----:B------:R-:W-:Y:S05]  /*7ed0*/  BSYNC B0 ;  /* 0x0000000000007941 */ /* 0x000fea0003800000 */
.L_x_2010:
[----:B-----5:R3:W-:Y:S02]  /*7ee0*/  ST.E.128 [R128.64+0x80], R36 ;  /* 0x0000802480007985 */ /* 0x0207e4000c101d06 */
.L_x_2009:
[----:B------:R-:W-:Y:S05]  /*7ef0*/  BSYNC B1 ;  /* 0x0000000000017941 */ /* 0x000fea0003800000 */
.L_x_2008:
        /* <DEDUP_REMOVED lines=93> */
.L_x_2015:
[----:B------:R-:W-:Y:S05]  /*84d0*/  BSYNC B0 ;  /* 0x0000000000007941 */ /* 0x000fea0003800000 */
.L_x_2014:
[----:B-----5:R3:W-:Y:S02]  /*84e0*/  ST.E.128 [R128.64+0x100], R36 ;  /* 0x0001002480007985 */ /* 0x0207e4000c101d06 */
.L_x_2013:
[----:B------:R-:W-:Y:S05]  /*84f0*/  BSYNC B1 ;  /* 0x0000000000017941 */ /* 0x000fea0003800000 */
.L_x_2012:
        /* <DEDUP_REMOVED lines=92> */
.L_x_2017:
[----:B------:R-:W-:Y:S05]  /*8ac0*/  BSYNC B0 ;  /* 0x0000000000007941 */ /* 0x000fea0003800000 */
.L_x_2016:
[----:B-----5:R3:W-:Y:S02]  /*8ad0*/  ST.E.128 [R128.64+0x180], R36 ;  /* 0x0001802480007985 */ /* 0x0207e4000c101d06 */
.L_x_2003:
[----:B------:R-:W-:Y:S05]  /*8ae0*/  BSYNC B2 ;  /* 0x0000000000027941 */ /* 0x000fea0003800000 */
.L_x_2002:
        /* <DEDUP_REMOVED lines=103> */
.L_x_2023:
[----:B------:R-:W-:Y:S05]  /*9160*/  BSYNC B0 ;  /* 0x0000000000007941 */ /* 0x000fea0003800000 */
.L_x_2022:
[C---:B------:R-:W-:Y:S04]  /*9170*/  LEA R2, P0, R237.reuse, R128, 0x1 ;  /* 0x00000080ed027211 */ /* 0x040fe800078008ff */
[----:B------:R-:W-:Y:S05]  /*9180*/  LEA.HI.X R3, R237, R129, R238, 0x1, P0 ;  /* 0x00000081ed037211 */ /* 0x000fea00000f0cee */
[----:B-----5:R3:W-:Y:S04]  /*9190*/  ST.E.128 [R2.64], R36 ;  /* 0x0000002402007985 */ /* 0x0207e8000c101d06 */
.L_x_2021:
[----:B------:R-:W-:Y:S05]  /*91a0*/  BSYNC B1 ;  /* 0x0000000000017941 */ /* 0x000fea0003800000 */
.L_x_2020:
        /* <DEDUP_REMOVED lines=98> */
.L_x_2027:
[----:B------:R-:W-:Y:S05]  /*97d0*/  BSYNC B0 ;  /* 0x0000000000007941 */ /* 0x000fea0003800000 */
.L_x_2026:
[C---:B------:R-:W-:Y:S04]  /*97e0*/  LEA R2, P0, R88.reuse, R128, 0x1 ;  /* 0x0000008058027211 */ /* 0x040fe800078008ff */
[----:B------:R-:W-:Y:S05]  /*97f0*/  LEA.HI.X R3, R88, R129, R87, 0x1, P0 ;  /* 0x0000008158037211 */ /* 0x000fea00000f0c57 */
[----:B-----5:R3:W-:Y:S04]  /*9800*/  ST.E.128 [R2.64], R36 ;  /* 0x0000002402007985 */ /* 0x0207e8000c101d06 */
.L_x_2025:
[----:B------:R-:W-:Y:S05]  /*9810*/  BSYNC B1 ;  /* 0x0000000000017941 */ /* 0x000fea0003800000 */
.L_x_2024:
        /* <DEDUP_REMOVED lines=98> */
.L_x_2031:
[----:B------:R-:W-:Y:S05]  /*9e40*/  BSYNC B0 ;  /* 0x0000000000007941 */ /* 0x000fea0003800000 */
.L_x_2030:
[C---:B------:R-:W-:Y:S04]  /*9e50*/  LEA R2, P0, R84.reuse, R128, 0x1 ;  /* 0x0000008054027211 */ /* 0x040fe800078008ff */
[----:B------:R-:W-:Y:S05]  /*9e60*/  LEA.HI.X R3, R84, R129, R83, 0x1, P0 ;  /* 0x0000008154037211 */ /* 0x000fea00000f0c53 */
[----:B-----5:R3:W-:Y:S04]  /*9e70*/  ST.E.128 [R2.64], R36 ;  /* 0x0000002402007985 */ /* 0x0207e8000c101d06 */
.L_x_2029:
[----:B------:R-:W-:Y:S05]  /*9e80*/  BSYNC B1 ;  /* 0x0000000000017941 */ /* 0x000fea0003800000 */
.L_x_2028:
        /* <DEDUP_REMOVED lines=97> */
.L_x_2033:
[----:B------:R-:W-:Y:S05]  /*a4a0*/  BSYNC B0 ;  /* 0x0000000000007941 */ /* 0x000fea0003800000 */
.L_x_2032:
[C---:B------:R-:W-:Y:S04]  /*a4b0*/  LEA R2, P0, R78.reuse, R128, 0x1 ;  /* 0x000000804e027211 */ /* 0x040fe800078008ff */
[----:B------:R-:W-:Y:S05]  /*a4c0*/  LEA.HI.X R3, R78, R129, R77, 0x1, P0 ;  /* 0x000000814e037211 */ /* 0x000fea00000f0c4d */
[----:B-----5:R3:W-:Y:S04]  /*a4d0*/  ST.E.128 [R2.64], R36 ;  /* 0x0000002402007985 */ /* 0x0207e8000c101d06 */
.L_x_2019:
[----:B------:R-:W-:Y:S05]  /*a4e0*/  BSYNC B2 ;  /* 0x0000000000027941 */ /* 0x000fea0003800000 */
.L_x_2018:
        /* <DEDUP_REMOVED lines=103> */
.L_x_2039:
[----:B------:R-:W-:Y:S05]  /*ab60*/  BSYNC B0 ;  /* 0x0000000000007941 */ /* 0x000fea0003800000 */
.L_x_2038:
[C---:B------:R-:W-:Y:S04]  /*ab70*/  LEA R2, P0, R89.reuse, R128, 0x1 ;  /* 0x0000008059027211 */ /* 0x040fe800078008ff */
[----:B------:R-:W-:Y:S05]  /*ab80*/  LEA.HI.X R3, R89, R129, R90, 0x1, P0 ;  /* 0x0000008159037211 */ /* 0x000fea00000f0c5a */
[----:B-----5:R3:W-:Y:S04]  /*ab90*/  ST.E.128 [R2.64], R36 ;  /* 0x0000002402007985 */ /* 0x0207e8000c101d06 */
.L_x_2037:
[----:B------:R-:W-:Y:S05]  /*aba0*/  BSYNC B1 ;  /* 0x0000000000017941 */ /* 0x000fea0003800000 */
.L_x_2036:
        /* <DEDUP_REMOVED lines=98> */
.L_x_2043:
[----:B------:R-:W-:Y:S05]  /*b1d0*/  BSYNC B0 ;  /* 0x0000000000007941 */ /* 0x000fea0003800000 */
.L_x_2042:
[C---:B------:R-:W-:Y:S04]  /*b1e0*/  LEA R2, P0, R86.reuse, R128, 0x1 ;  /* 0x0000008056027211 */ /* 0x040fe800078008ff */
[----:B------:R-:W-:Y:S05]  /*b1f0*/  LEA.HI.X R3, R86, R129, R85, 0x1, P0 ;  /* 0x0000008156037211 */ /* 0x000fea00000f0c55 */
[----:B-----5:R3:W-:Y:S04]  /*b200*/  ST.E.128 [R2.64], R36 ;  /* 0x0000002402007985 */ /* 0x0207e8000c101d06 */
.L_x_2041:
[----:B------:R-:W-:Y:S05]  /*b210*/  BSYNC B1 ;  /* 0x0000000000017941 */ /* 0x000fea0003800000 */
.L_x_2040:
        /* <DEDUP_REMOVED lines=98> */
.L_x_2047:
[----:B------:R-:W-:Y:S05]  /*b840*/  BSYNC B0 ;  /* 0x0000000000007941 */ /* 0x000fea0003800000 */
.L_x_2046:
[C---:B------:R-:W-:Y:S04]  /*b850*/  LEA R2, P0, R82.reuse, R128, 0x1 ;  /* 0x0000008052027211 */ /* 0x040fe800078008ff */
[----:B------:R-:W-:Y:S05]  /*b860*/  LEA.HI.X R3, R82, R129, R81, 0x1, P0 ;  /* 0x0000008152037211 */ /* 0x000fea00000f0c51 */
[----:B-----5:R3:W-:Y:S04]  /*b870*/  ST.E.128 [R2.64], R36 ;  /* 0x0000002402007985 */ /* 0x0207e8000c101d06 */
.L_x_2045:
[----:B------:R-:W-:Y:S05]  /*b880*/  BSYNC B1 ;  /* 0x0000000000017941 */ /* 0x000fea0003800000 */
.L_x_2044:
        /* <DEDUP_REMOVED lines=96> */
.L_x_2049:
[----:B------:R-:W-:Y:S05]  /*be90*/  BSYNC B0 ;  /* 0x0000000000007941 */ /* 0x000fea0003800000 */
.L_x_2048:
[C---:B---3--:R-:W-:Y:S04]  /*bea0*/  LEA R2, P0, R76.reuse, R128, 0x1 ;  /* 0x000000804c027211 */ /* 0x048fe800078008ff */
[----:B------:R-:W-:Y:S05]  /*beb0*/  LEA.HI.X R3, R76, R129, R75, 0x1, P0 ;  /* 0x000000814c037211 */ /* 0x000fea00000f0c4b */
[----:B-----5:R3:W-:Y:S04]  /*bec0*/  ST.E.128 [R2.64], R28 ;  /* 0x0000001c02007985 */ /* 0x0207e8000c101d06 */
.L_x_2035:
[----:B------:R-:W-:Y:S05]  /*bed0*/  BSYNC B2 ;  /* 0x0000000000027941 */ /* 0x000fea0003800000 */
.L_x_2034:
        /* <DEDUP_REMOVED lines=103> */
.L_x_2055:
[----:B------:R-:W-:Y:S05]  /*c550*/  BSYNC B0 ;  /* 0x0000000000007941 */ /* 0x000fea0003800000 */
.L_x_2054:
[----:B------:R-:W-:Y:S02]  /*c560*/  IMAD R0, R61, 0x60, RZ ;  /* 0x000000603d007824 */ /* 0x000fe400078e02ff */
[----:B---3--:R-:W-:Y:S05]  /*c570*/  IMAD.WIDE.U32 R2, R60, 0x60, R128 ;  /* 0x000000603c027825 */ /* 0x008fea00078e0080 */
[----:B------:R-:W-:Y:S05]  /*c580*/  IADD3 R3, R3, R0, RZ ;  /* 0x0000000003037210 */ /* 0x000fea0007ffe0ff */
[----:B-----5:R3:W-:Y:S02]  /*c590*/  ST.E.128 [R2.64], R28 ;  /* 0x0000001c02007985 */ /* 0x0207e4000c101d06 */
.L_x_2053:
[----:B------:R-:W-:Y:S05]  /*c5a0*/  BSYNC B1 ;  /* 0x0000000000017941 */ /* 0x000fea0003800000 */
.L_x_2052:
        /* <DEDUP_REMOVED lines=97> */
.L_x_2059:
[----:B------:R-:W-:Y:S05]  /*cbc0*/  BSYNC B0 ;  /* 0x0000000000007941 */ /* 0x000fea0003800000 */
.L_x_2058:
[C---:B---3--:R-:W-:Y:S04]  /*cbd0*/  LEA R2, P0, R80.reuse, R128, 0x1 ;  /* 0x0000008050027211 */ /* 0x048fe800078008ff */
[----:B------:R-:W-:Y:S05]  /*cbe0*/  LEA.HI.X R3, R80, R129, R79, 0x1, P0 ;  /* 0x0000008150037211 */ /* 0x000fea00000f0c4f */
[----:B-----5:R3:W-:Y:S04]  /*cbf0*/  ST.E.128 [R2.64], R28 ;  /* 0x0000001c02007985 */ /* 0x0207e8000c101d06 */
.L_x_2057:
[----:B------:R-:W-:Y:S05]  /*cc00*/  BSYNC B1 ;  /* 0x0000000000017941 */ /* 0x000fea0003800000 */
.L_x_2056:
        /* <DEDUP_REMOVED lines=97> */
.L_x_2063:
[----:B------:R-:W-:Y:S05]  /*d220*/  BSYNC B0 ;  /* 0x0000000000007941 */ /* 0x000fea0003800000 */
.L_x_2062:
[C---:B---3--:R-:W-:Y:S04]  /*d230*/  LEA R2, P0, R74.reuse, R128, 0x1 ;  /* 0x000000804a027211 */ /* 0x048fe800078008ff */
[----:B------:R-:W-:Y:S05]  /*d240*/  LEA.HI.X R3, R74, R129, R73, 0x1, P0 ;  /* 0x000000814a037211 */ /* 0x000fea00000f0c49 */
[----:B-----5:R3:W-:Y:S04]  /*d250*/  ST.E.128 [R2.64], R28 ;  /* 0x0000001c02007985 */ /* 0x0207e8000c101d06 */
.L_x_2061:
[----:B------:R-:W-:Y:S05]  /*d260*/  BSYNC B1 ;  /* 0x0000000000017941 */ /* 0x000fea0003800000 */
.L_x_2060:
        /* <DEDUP_REMOVED lines=97> */
.L_x_2065:
[----:B------:R-:W-:Y:S05]  /*d880*/  BSYNC B0 ;  /* 0x0000000000007941 */ /* 0x000fea0003800000 */
.L_x_2064:
[C---:B---3--:R-:W-:Y:S04]  /*d890*/  LEA R2, P0, R72.reuse, R128, 0x1 ;  /* 0x0000008048027211 */ /* 0x048fe800078008ff */
[----:B------:R-:W-:Y:S05]  /*d8a0*/  LEA.HI.X R3, R72, R129, R71, 0x1, P0 ;  /* 0x0000008148037211 */ /* 0x000fea00000f0c47 */
[----:B-----5:R3:W-:Y:S04]  /*d8b0*/  ST.E.128 [R2.64], R28 ;  /* 0x0000001c02007985 */ /* 0x0207e8000c101d06 */
.L_x_2051:
[----:B------:R-:W-:Y:S05]  /*d8c0*/  BSYNC B2 ;  /* 0x0000000000027941 */ /* 0x000fea0003800000 */
.L_x_2050:
[----:B---3--:R-:W3:Y:S02]  /*d8d0*/  LD.E R3, [R20.64+0xd0] ;  /* 0x0000d00614037980 */ /* 0x008ee4000c101900 */
[----:B---3--:R-:W-:Y:S05]  /*d8e0*/  IMAD.U32 R3, R3, -0x20, RZ ;  /* 0xffffffe003037824 */ /* 0x008fea00078e00ff */
[C---:B------:R-:W-:Y:S02]  /*d8f0*/  LEA R126, P1, R3.reuse, R126, 0x1 ;  /* 0x0000007e037e7211 */ /* 0x040fe400078208ff */
[C---:B------:R-:W-:Y:S02]  /*d900*/  LEA R124, P0, R3.reuse, R124, 0x1 ;  /* 0x0000007c037c7211 */ /* 0x040fe400078008ff */
[C---:B------:R-:W-:Y:S02]  /*d910*/  LEA.HI.X.SX32 R127, R3.reuse, R127, 0x1, P1 ;  /* 0x0000007f037f7211 */ /* 0x040fe400008f0eff */
[----:B------:R-:W-:Y:S01]  /*d920*/  LEA.HI.X.SX32 R125, R3, R125, 0x1, P0 ;  /* 0x0000007d037d7211 */ /* 0x000fe200000f0eff */
[----:B------:R-:W-:-:S05]  /*d930*/  BRA `(.L_x_2001) ;  /* 0x0000076000007947 */ /* 0x000fca0003800000 */
.L_x_1967:
        /* <DEDUP_REMOVED lines=14> */
.L_x_2067:
[----:B------:R-:W-:Y:S05]  /*da20*/  BSYNC B0 ;  /* 0x0000000000007941 */ /* 0x000fea0003800000 */
.L_x_2066:
        /* <DEDUP_REMOVED lines=33> */
.L_x_2069:
[----:B------:R-:W-:Y:S05]  /*dc40*/  BSYNC B0 ;  /* 0x0000000000007941 */ /* 0x000fea0003800000 */
.L_x_2068:
        /* <DEDUP_REMOVED lines=33> */
.L_x_2071:
[----:B------:R-:W-:Y:S05]  /*de60*/  BSYNC B0 ;  /* 0x0000000000007941 */ /* 0x000fea0003800000 */
.L_x_2070:
        /* <DEDUP_REMOVED lines=35> */
.L_x_2001:
[----:B------:R-:W-:Y:S05]  /*e0a0*/  BSYNC B3 ;  /* 0x0000000000037941 */ /* 0x000fea0003800000 */
.L_x_1966:
        /* <DEDUP_REMOVED lines=89> */
.L_x_2073:
        /* <DEDUP_REMOVED lines=8> */
.L_x_2074:
[----:B------:R-:W-:Y:S05]  /*e6c0*/  BSYNC B0 ;  /* 0x0000000000007941 */ /* 0x000fea0003800000 */
.L_x_2072:
[----:B------:R-:W-:Y:S04]  /*e6d0*/  IADD3 R9, R9, -0x1, RZ ;  /* 0xffffffff09097810 */ /* 0x000fe80007ffe0ff */
[----:B------:R-:W-:Y:S11]  /*e6e0*/  ISETP.GT.AND P0, PT, R9, R91, PT ;  /* 0x0000005b0900720c */ /* 0x000ff60003f04270 */
[----:B------:R-:W-:Y:S02]  /*e6f0*/  @!UPT UIADD3 URZ, URZ, URZ, URZ ;  /* 0x0000003f3f3ff290 */ /* 0x000fe4000fffe03f */
[----:B------:R-:W-:-:S05]  /*e700*/  @P0 BRA `(.L_x_2075) ;  /* 0xffff49f000000947 */ /* 0x000fca000383ffff */
.L_x_1957:
        /* <DEDUP_REMOVED lines=106> */
.L_x_2084:
[----:B------:R-:W-:Y:S05]  /*edb0*/  BSYNC B0 ;  /* 0x0000000000007941 */ /* 0x000fea0003800000 */
.L_x_2083:
[----:B-----5:R3:W-:Y:S02]  /*edc0*/  STS.128 [R246], R28 ;  /* 0x0000001cf6007388 */ /* 0x0207e40000000c00 */
.L_x_2082:
[----:B------:R-:W-:Y:S05]  /*edd0*/  BSYNC B1 ;  /* 0x0000000000017941 */ /* 0x000fea0003800000 */
.L_x_2081:
        /* <DEDUP_REMOVED lines=47> */
.L_x_2088:
[----:B------:R-:W-:Y:S05]  /*f0d0*/  BSYNC B0 ;  /* 0x0000000000007941 */ /* 0x000fea0003800000 */
.L_x_2087:
[----:B-----5:R1:W-:Y:S02]  /*f0e0*/  STS.128 [R246+0x2000], R28 ;  /* 0x0020001cf6007388 */ /* 0x0203e40000000c00 */
.L_x_2086:
[----:B------:R-:W-:Y:S05]  /*f0f0*/  BSYNC B1 ;  /* 0x0000000000017941 */ /* 0x000fea0003800000 */
.L_x_2085:
        /* <DEDUP_REMOVED lines=47> */
.L_x_2092:
[----:B------:R-:W-:Y:S05]  /*f3f0*/  BSYNC B0 ;  /* 0x0000000000007941 */ /* 0x000fea0003800000 */
.L_x_2091:
[----:B-----5:R3:W-:Y:S02]  /*f400*/  STS.128 [R246+0x4000], R28 ;  /* 0x0040001cf6007388 */ /* 0x0207e40000000c00 */
.L_x_2090:
[----:B------:R-:W-:Y:S05]  /*f410*/  BSYNC B1 ;  /* 0x0000000000017941 */ /* 0x000fea0003800000 */
.L_x_2089:
        /* <DEDUP_REMOVED lines=46> */
.L_x_2094:
[----:B------:R-:W-:Y:S05]  /*f700*/  BSYNC B0 ;  /* 0x0000000000007941 */ /* 0x000fea0003800000 */
.L_x_2093:
[----:B-----5:R3:W-:Y:S02]  /*f710*/  STS.128 [R246+0x6000], R28 ;  /* 0x0060001cf6007388 */ /* 0x0207e40000000c00 */
.L_x_2080:
[----:B------:R-:W-:Y:S05]  /*f720*/  BSYNC B2 ;  /* 0x0000000000027941 */ /* 0x000fea0003800000 */
.L_x_2079:
        /* <DEDUP_REMOVED lines=52> */
.L_x_2100:
[----:B------:R-:W-:Y:S05]  /*fa70*/  BSYNC B0 ;  /* 0x0000000000007941 */ /* 0x000fea0003800000 */
.L_x_2099:
[----:B-----5:R3:W-:Y:S02]  /*fa80*/  STS.128 [R246+0x800], R28 ;  /* 0x0008001cf6007388 */ /* 0x0207e40000000c00 */
.L_x_2098:
[----:B------:R-:W-:Y:S05]  /*fa90*/  BSYNC B1 ;  /* 0x0000000000017941 */ /* 0x000fea0003800000 */
.L_x_2097:
        /* <DEDUP_REMOVED lines=47> */
.L_x_2104:
[----:B------:R-:W-:Y:S05]  /*fd90*/  BSYNC B0 ;  /* 0x0000000000007941 */ /* 0x000fea0003800000 */
.L_x_2103:
[----:B-----5:R3:W-:Y:S02]  /*fda0*/  STS.128 [R246+0x2800], R28 ;  /* 0x0028001cf6007388 */ /* 0x0207e40000000c00 */
.L_x_2102:
[----:B------:R-:W-:Y:S05]  /*fdb0*/  BSYNC B1 ;  /* 0x0000000000017941 */ /* 0x000fea0003800000 */
.L_x_2101:
        /* <DEDUP_REMOVED lines=47> */
.L_x_2108:
[----:B------:R-:W-:Y:S05]  /*100b0*/  BSYNC B0 ;  /* 0x0000000000007941 */ /* 0x000fea0003800000 */
.L_x_2107:
[----:B-----5:R3:W-:Y:S02]  /*100c0*/  STS.128 [R246+0x4800], R28 ;  /* 0x0048001cf6007388 */ /* 0x0207e40000000c00 */
.L_x_2106:
[----:B------:R-:W-:Y:S05]  /*100d0*/  BSYNC B1 ;  /* 0x0000000000017941 */ /* 0x000fea0003800000 */
.L_x_2105:
        /* <DEDUP_REMOVED lines=46> */
.L_x_2110:
[----:B------:R-:W-:Y:S05]  /*103c0*/  BSYNC B0 ;  /* 0x0000000000007941 */ /* 0x000fea0003800000 */
.L_x_2109:
[----:B-----5:R3:W-:Y:S02]  /*103d0*/  STS.128 [R246+0x6800], R28 ;  /* 0x0068001cf6007388 */ /* 0x0207e40000000c00 */
.L_x_2096:
[----:B------:R-:W-:Y:S05]  /*103e0*/  BSYNC B2 ;  /* 0x0000000000027941 */ /* 0x000fea0003800000 */
.L_x_2095:
        /* <DEDUP_REMOVED lines=52> */
.L_x_2116:
[----:B------:R-:W-:Y:S05]  /*10730*/  BSYNC B0 ;  /* 0x0000000000007941 */ /* 0x000fea0003800000 */
.L_x_2115:
[----:B-----5:R3:W-:Y:S02]  /*10740*/  STS.128 [R246+0x1000], R28 ;  /* 0x0010001cf6007388 */ /* 0x0207e40000000c00 */
.L_x_2114:
[----:B------:R-:W-:Y:S05]  /*10750*/  BSYNC B1 ;  /* 0x0000000000017941 */ /* 0x000fea0003800000 */
.L_x_2113:
        /* <DEDUP_REMOVED lines=47> */
.L_x_2120:
[----:B------:R-:W-:Y:S05]  /*10a50*/  BSYNC B0 ;  /* 0x0000000000007941 */ /* 0x000fea0003800000 */
.L_x_2119:
[----:B-----5:R1:W-:Y:S02]  /*10a60*/  STS.128 [R246+0x3000], R28 ;  /* 0x0030001cf6007388 */ /* 0x0203e40000000c00 */
.L_x_2118:
[----:B------:R-:W-:Y:S05]  /*10a70*/  BSYNC B1 ;  /* 0x0000000000017941 */ /* 0x000fea0003800000 */
.L_x_2117:
        /* <DEDUP_REMOVED lines=47> */
.L_x_2124:
[----:B------:R-:W-:Y:S05]  /*10d70*/  BSYNC B0 ;  /* 0x0000000000007941 */ /* 0x000fea0003800000 */
.L_x_2123:
[----:B-----5:R3:W-:Y:S02]  /*10d80*/  STS.128 [R246+0x5000], R28 ;  /* 0x0050001cf6007388 */ /* 0x0207e40000000c00 */
.L_x_2122:
[----:B------:R-:W-:Y:S05]  /*10d90*/  BSYNC B1 ;  /* 0x0000000000017941 */ /* 0x000fea0003800000 */
.L_x_2121:
        /* <DEDUP_REMOVED lines=45> */
.L_x_2126:
[----:B------:R-:W-:Y:S05]  /*11070*/  BSYNC B0 ;  /* 0x0000000000007941 */ /* 0x000fea0003800000 */
.L_x_2125:
[----:B-----5:R3:W-:Y:S02]  /*11080*/  STS.128 [R246+0x7000], R28 ;  /* 0x0070001cf6007388 */ /* 0x0207e40000000c00 */
.L_x_2112:
[----:B------:R-:W-:Y:S05]  /*11090*/  BSYNC B2 ;  /* 0x0000000000027941 */ /* 0x000fea0003800000 */
.L_x_2111:
        /* <DEDUP_REMOVED lines=50> */
.L_x_2131:
[----:B------:R-:W-:Y:S05]  /*113c0*/  BSYNC B0 ;  /* 0x0000000000007941 */ /* 0x000fea0003800000 */
.L_x_2130:
[----:B-----5:R3:W-:Y:S02]  /*113d0*/  STS.128 [R246+0x1800], R28 ;  /* 0x0018001cf6007388 */ /* 0x0207e40000000c00 */
.L_x_2129:
[----:B------:R-:W-:Y:S05]  /*113e0*/  BSYNC B1 ;  /* 0x0000000000017941 */ /* 0x000fea0003800000 */
.L_x_2128:
        /* <DEDUP_REMOVED lines=47> */
.L_x_2135:
[----:B------:R-:W-:Y:S05]  /*116e0*/  BSYNC B0 ;  /* 0x0000000000007941 */ /* 0x000fea0003800000 */
.L_x_2134:
[----:B-----5:R1:W-:Y:S02]  /*116f0*/  STS.128 [R246+0x3800], R16 ;  /* 0x00380010f6007388 */ /* 0x0203e40000000c00 */
.L_x_2133:
[----:B------:R-:W-:Y:S05]  /*11700*/  BSYNC B1 ;  /* 0x0000000000017941 */ /* 0x000fea0003800000 */
.L_x_2132:
        /* <DEDUP_REMOVED lines=47> */
.L_x_2139:
[----:B------:R-:W-:Y:S05]  /*11a00*/  BSYNC B0 ;  /* 0x0000000000007941 */ /* 0x000fea0003800000 */
.L_x_2138:
[----:B-----5:R2:W-:Y:S02]  /*11a10*/  STS.128 [R246+0x5800], R12 ;  /* 0x0058000cf6007388 */ /* 0x0205e40000000c00 */
.L_x_2137:
[----:B------:R-:W-:Y:S05]  /*11a20*/  BSYNC B1 ;  /* 0x0000000000017941 */ /* 0x000fea0003800000 */
.L_x_2136:
        /* <DEDUP_REMOVED lines=45> */
.L_x_2141:
[----:B------:R-:W-:Y:S05]  /*11d00*/  BSYNC B0 ;  /* 0x0000000000007941 */ /* 0x000fea0003800000 */
.L_x_2140:
[----:B-----5:R2:W-:Y:S01]  /*11d10*/  STS.128 [R246+0x7800], R12 ;  /* 0x0078000cf6007388 */ /* 0x0205e20000000c00 */
[----:B------:R-:W-:Y:S05]  /*11d20*/  BRA `(.L_x_2127) ;  /* 0x0000648000007947 */ /* 0x000fea0003800000 */
.L_x_2078:
        /* <DEDUP_REMOVED lines=90> */
.L_x_2147:
[----:B------:R-:W-:Y:S05]  /*122d0*/  BSYNC B0 ;  /* 0x0000000000007941 */ /* 0x000fea0003800000 */
.L_x_2146:
[----:B-----5:R3:W-:Y:S02]  /*122e0*/  STS.128 [R246], R40 ;  /* 0x00000028f6007388 */ /* 0x0207e40000000c00 */
.L_x_2145:
[----:B------:R-:W-:Y:S05]  /*122f0*/  BSYNC B1 ;  /* 0x0000000000017941 */ /* 0x000fea0003800000 */
.L_x_2144:
        /* <DEDUP_REMOVED lines=88> */
.L_x_2151:
[----:B------:R-:W-:Y:S05]  /*12880*/  BSYNC B0 ;  /* 0x0000000000007941 */ /* 0x000fea0003800000 */
.L_x_2150:
[----:B-----5:R1:W-:Y:S02]  /*12890*/  STS.128 [R246+0x2000], R40 ;  /* 0x00200028f6007388 */ /* 0x0203e40000000c00 */
.L_x_2149:
[----:B------:R-:W-:Y:S05]  /*128a0*/  BSYNC B1 ;  /* 0x0000000000017941 */ /* 0x000fea0003800000 */
.L_x_2148:
        /* <DEDUP_REMOVED lines=88> */
.L_x_2155:
[----:B------:R-:W-:Y:S05]  /*12e30*/  BSYNC B0 ;  /* 0x0000000000007941 */ /* 0x000fea0003800000 */
.L_x_2154:
[----:B-----5:R3:W-:Y:S02]  /*12e40*/  STS.128 [R246+0x4000], R40 ;  /* 0x00400028f6007388 */ /* 0x0207e40000000c00 */
.L_x_2153:
[----:B------:R-:W-:Y:S05]  /*12e50*/  BSYNC B1 ;  /* 0x0000000000017941 */ /* 0x000fea0003800000 */
.L_x_2152:
        /* <DEDUP_REMOVED lines=86> */
.L_x_2157:
[----:B------:R-:W-:Y:S05]  /*133c0*/  BSYNC B0 ;  /* 0x0000000000007941 */ /* 0x000fea0003800000 */
.L_x_2156:
[----:B-----5:R3:W-:Y:S02]  /*133d0*/  STS.128 [R246+0x6000], R40 ;  /* 0x00600028f6007388 */ /* 0x0207e40000000c00 */
.L_x_2143:
[----:B------:R-:W-:Y:S05]  /*133e0*/  BSYNC B2 ;  /* 0x0000000000027941 */ /* 0x000fea0003800000 */
.L_x_2142:
        /* <DEDUP_REMOVED lines=92> */
.L_x_2163:
[----:B------:R-:W-:Y:S05]  /*139b0*/  BSYNC B0 ;  /* 0x0000000000007941 */ /* 0x000fea0003800000 */
.L_x_2162:
[----:B-----5:R3:W-:Y:S02]  /*139c0*/  STS.128 [R246+0x800], R40 ;  /* 0x00080028f6007388 */ /* 0x0207e40000000c00 */
.L_x_2161:
[----:B------:R-:W-:Y:S05]  /*139d0*/  BSYNC B1 ;  /* 0x0000000000017941 */ /* 0x000fea0003800000 */
.L_x_2160:
        /* <DEDUP_REMOVED lines=87> */
.L_x_2167:
[----:B------:R-:W-:Y:S05]  /*13f50*/  BSYNC B0 ;  /* 0x0000000000007941 */ /* 0x000fea0003800000 */
.L_x_2166:
[----:B-----5:R3:W-:Y:S02]  /*13f60*/  STS.128 [R246+0x2800], R40 ;  /* 0x00280028f6007388 */ /* 0x0207e40000000c00 */
.L_x_2165:
[----:B------:R-:W-:Y:S05]  /*13f70*/  BSYNC B1 ;  /* 0x0000000000017941 */ /* 0x000fea0003800000 */
.L_x_2164:
        /* <DEDUP_REMOVED lines=87> */
.L_x_2171:
[----:B------:R-:W-:Y:S05]  /*144f0*/  BSYNC B0 ;  /* 0x0000000000007941 */ /* 0x000fea0003800000 */
.L_x_2170:
[----:B-----5:R3:W-:Y:S02]  /*14500*/  STS.128 [R246+0x4800], R40 ;  /* 0x00480028f6007388 */ /* 0x0207e40000000c00 */
.L_x_2169:
[----:B------:R-:W-:Y:S05]  /*14510*/  BSYNC B1 ;  /* 0x0000000000017941 */ /* 0x000fea0003800000 */
.L_x_2168:
        /* <DEDUP_REMOVED lines=86> */
.L_x_2173:
[----:B------:R-:W-:Y:S05]  /*14a80*/  BSYNC B0 ;  /* 0x0000000000007941 */ /* 0x000fea0003800000 */
.L_x_2172:
[----:B-----5:R3:W-:Y:S02]  /*14a90*/  STS.128 [R246+0x6800], R40 ;  /* 0x00680028f6007388 */ /* 0x0207e40000000c00 */
.L_x_2159:
[----:B------:R-:W-:Y:S05]  /*14aa0*/  BSYNC B2 ;  /* 0x0000000000027941 */ /* 0x000fea0003800000 */
.L_x_2158:
        /* <DEDUP_REMOVED lines=92> */
.L_x_2179:
[----:B------:R-:W-:Y:S05]  /*15070*/  BSYNC B0 ;  /* 0x0000000000007941 */ /* 0x000fea0003800000 */
.L_x_2178:
[----:B-----5:R3:W-:Y:S02]  /*15080*/  STS.128 [R246+0x1000], R40 ;  /* 0x00100028f6007388 */ /* 0x0207e40000000c00 */
.L_x_2177:
[----:B------:R-:W-:Y:S05]  /*15090*/  BSYNC B1 ;  /* 0x0000000000017941 */ /* 0x000fea0003800000 */
.L_x_2176:
        /* <DEDUP_REMOVED lines=87> */
.L_x_2183:
[----:B------:R-:W-:Y:S05]  /*15610*/  BSYNC B0 ;  /* 0x0000000000007941 */ /* 0x000fea0003800000 */
.L_x_2182:
[----:B-----5:R1:W-:Y:S02]  /*15620*/  STS.128 [R246+0x3000], R40 ;  /* 0x00300028f6007388 */ /* 0x0203e40000000c00 */
.L_x_2181:
[----:B------:R-:W-:Y:S05]  /*15630*/  BSYNC B1 ;  /* 0x0000000000017941 */ /* 0x000fea0003800000 */
.L_x_2180:
        /* <DEDUP_REMOVED lines=87> */
.L_x_2187:
[----:B------:R-:W-:Y:S05]  /*15bb0*/  BSYNC B0 ;  /* 0x0000000000007941 */ /* 0x000fea0003800000 */
.L_x_2186:
[----:B-----5:R3:W-:Y:S02]  /*15bc0*/  STS.128 [R246+0x5000], R40 ;  /* 0x00500028f6007388 */ /* 0x0207e40000000c00 */
.L_x_2185:
[----:B------:R-:W-:Y:S05]  /*15bd0*/  BSYNC B1 ;  /* 0x0000000000017941 */ /* 0x000fea0003800000 */
.L_x_2184:
        /* <DEDUP_REMOVED lines=86> */
.L_x_2189:
[----:B------:R-:W-:Y:S05]  /*16140*/  BSYNC B0 ;  /* 0x0000000000007941 */ /* 0x000fea0003800000 */
.L_x_2188:
[----:B-----5:R1:W-:Y:S02]  /*16150*/  STS.128 [R246+0x7000], R36 ;  /* 0x00700024f6007388 */ /* 0x0203e40000000c00 */
.L_x_2175:
[----:B------:R-:W-:Y:S05]  /*16160*/  BSYNC B2 ;  /* 0x0000000000027941 */ /* 0x000fea0003800000 */
.L_x_2174:
        /* <DEDUP_REMOVED lines=91> */
.L_x_2193:
[----:B------:R-:W-:Y:S05]  /*16720*/  BSYNC B0 ;  /* 0x0000000000007941 */ /* 0x000fea0003800000 */
.L_x_2192:
[----:B-----5:R1:W-:Y:S02]  /*16730*/  STS.128 [R246+0x1800], R24 ;  /* 0x00180018f6007388 */ /* 0x0203e40000000c00 */
.L_x_2191:
[----:B------:R-:W-:Y:S05]  /*16740*/  BSYNC B1 ;  /* 0x0000000000017941 */ /* 0x000fea0003800000 */
.L_x_2190:
        /* <DEDUP_REMOVED lines=88> */
.L_x_2197:
[----:B------:R-:W-:Y:S05]  /*16cd0*/  BSYNC B0 ;  /* 0x0000000000007941 */ /* 0x000fea0003800000 */
.L_x_2196:
[----:B-----5:R1:W-:Y:S02]  /*16ce0*/  STS.128 [R246+0x3800], R16 ;  /* 0x00380010f6007388 */ /* 0x0203e40000000c00 */
.L_x_2195:
[----:B------:R-:W-:Y:S05]  /*16cf0*/  BSYNC B1 ;  /* 0x0000000000017941 */ /* 0x000fea0003800000 */
.L_x_2194:
        /* <DEDUP_REMOVED lines=87> */
.L_x_2201:
[----:B------:R-:W-:Y:S05]  /*17270*/  BSYNC B0 ;  /* 0x0000000000007941 */ /* 0x000fea0003800000 */
.L_x_2200:
[----:B-----5:R1:W-:Y:S02]  /*17280*/  STS.128 [R246+0x5800], R16 ;  /* 0x00580010f6007388 */ /* 0x0203e40000000c00 */
.L_x_2199:
[----:B------:R-:W-:Y:S05]  /*17290*/  BSYNC B1 ;  /* 0x0000000000017941 */ /* 0x000fea0003800000 */
.L_x_2198:
        /* <DEDUP_REMOVED lines=89> */
.L_x_2203:
[----:B------:R-:W-:Y:S05]  /*17830*/  BSYNC B0 ;  /* 0x0000000000007941 */ /* 0x000fea0003800000 */
.L_x_2202:
[----:B-----5:R1:W-:Y:S01]  /*17840*/  STS.128 [R246+0x7800], R12 ;  /* 0x0078000cf6007388 */ /* 0x0203e20000000c00 */
[----:B------:R-:W-:Y:S05]  /*17850*/  BRA `(.L_x_2127) ;  /* 0x0000095000007947 */ /* 0x000fea0003800000 */
.L_x_2077:
        /* <DEDUP_REMOVED lines=37> */
.L_x_2205:
[----:B------:R-:W-:Y:S05]  /*17ab0*/  BSYNC B0 ;  /* 0x0000000000007941 */ /* 0x000fea0003800000 */
.L_x_2204:
        /* <DEDUP_REMOVED lines=36> */
.L_x_2207:
[----:B------:R-:W-:Y:S05]  /*17d00*/  BSYNC B0 ;  /* 0x0000000000007941 */ /* 0x000fea0003800000 */
.L_x_2206:
        /* <DEDUP_REMOVED lines=36> */
.L_x_2209:
[----:B------:R-:W-:Y:S05]  /*17f50*/  BSYNC B0 ;  /* 0x0000000000007941 */ /* 0x000fea0003800000 */
.L_x_2208:
        /* <DEDUP_REMOVED lines=37> */
.L_x_2127:
[----:B------:R-:W-:Y:S05]  /*181b0*/  BSYNC B3 ;  /* 0x0000000000037941 */ /* 0x000fea0003800000 */
.L_x_2076:
[----:B-12---:R-:W-:Y:S01]  /*181c0*/  IADD3 R2, R166, -0x1, RZ ;  /* 0xffffffffa6027810 */ /* 0x006fe20007ffe0ff */
[----:B------:R-:W-:Y:S01]  /*181d0*/  BSSY B0, `(.L_x_2210) ;  /* 0x0000021000007945 */ /* 0x000fe20003800000 */
[----:B------:R-:W-:-:S03]  /*181e0*/  LOP3.LUT R250, R164, 0xff, RZ, 0xc0, !PT ;  /* 0x000000ffa4fa7812 */ /* 0x000fc600078ec0ff */
[----:B------:R-:W-:-:S04]  /*181f0*/  IMAD.SHL.U32 R3, R2, 0x40, RZ ;  /* 0x0000004002037824 */ /* 0x000fc800078e00ff */
[----:B------:R-:W-:-:S05]  /*18200*/  IMAD.IADD R5, R64, 0x1, -R3 ;  /* 0x0000000140057824 */ /* 0x000fca00078e0a03 */
        /* <DEDUP_REMOVED lines=29> */
.L_x_2211:
[----:B------:R-:W-:Y:S05]  /*183e0*/  BSYNC B0 ;  /* 0x0000000000007941 */ /* 0x000fea0003800000 */
.L_x_2210:
        /* <DEDUP_REMOVED lines=8> */
[----:B-1----:R-:W-:-:S05]  /*18470*/  IADD3 R9, P2, R237, R170, RZ ;  /* 0x000000aaed097210 */ /* 0x002fca0007f5e0ff */
[----:B------:R-:W-:Y:S01]  /*18480*/  IMAD.X R7, R238, 0x1, R173, P2 ;  /* 0x00000001ee077824 */ /* 0x000fe200010e06ad */
[----:B------:R-:W-:Y:S02]  /*18490*/  @P4 LEA R12, P6, R9, R174, 0x1 ;  /* 0x000000ae090c4211 */ /* 0x000fe400078c08ff */
[----:B---3--:R-:W-:Y:S02]  /*184a0*/  @!P5 LEA R14, P0, R237, R240, 0x1 ;  /* 0x000000f0ed0ed211 */ /* 0x008fe400078008ff */
        /* <DEDUP_REMOVED lines=26> */
.L_x_2213:
[----:B------:R-:W-:Y:S05]  /*18650*/  BSYNC B0 ;  /* 0x0000000000007941 */ /* 0x000fea0003800000 */
.L_x_2212:
        /* <DEDUP_REMOVED lines=40> */
.L_x_2215:
[----:B------:R-:W-:Y:S05]  /*188e0*/  BSYNC B0 ;  /* 0x0000000000007941 */ /* 0x000fea0003800000 */
.L_x_2214:
        /* <DEDUP_REMOVED lines=11> */
[-C--:B---3--:R-:W-:Y:S02]  /*189a0*/  @P2 LEA R14, P4, R8, R174.reuse, 0x1 ;  /* 0x000000ae080e2211 */ /* 0x088fe400078808ff */
        /* <DEDUP_REMOVED lines=30> */
.L_x_2218:
[----:B------:R2:W-:Y:S02]  /*18b90*/  STS.128 [R246+0xf800], RZ ;  /* 0x00f800fff6007388 */ /* 0x0005e40000000c00 */
.L_x_2217:
[----:B------:R-:W-:Y:S05]  /*18ba0*/  BSYNC B0 ;  /* 0x0000000000007941 */ /* 0x000fea0003800000 */
.L_x_2216:
        /* <DEDUP_REMOVED lines=37> */
.L_x_2220:
[----:B------:R-:W-:Y:S05]  /*18e00*/  BSYNC B0 ;  /* 0x0000000000007941 */ /* 0x000fea0003800000 */
.L_x_2219:
        /* <DEDUP_REMOVED lines=42> */
.L_x_2222:
[----:B------:R-:W-:Y:S05]  /*190b0*/  BSYNC B0 ;  /* 0x0000000000007941 */ /* 0x000fea0003800000 */
.L_x_2221:
        /* <DEDUP_REMOVED lines=44> */
.L_x_2224:
[----:B------:R-:W-:Y:S05]  /*19380*/  BSYNC B0 ;  /* 0x0000000000007941 */ /* 0x000fea0003800000 */
.L_x_2223:
        /* <DEDUP_REMOVED lines=49> */
.L_x_2227:
[----:B------:R2:W-:Y:S02]  /*196a0*/  STS.128 [R246+0x17800], RZ ;  /* 0x017800fff6007388 */ /* 0x0005e40000000c00 */
.L_x_2226:
[----:B------:R-:W-:Y:S05]  /*196b0*/  BSYNC B0 ;  /* 0x0000000000007941 */ /* 0x000fea0003800000 */
.L_x_2225:
        /* <DEDUP_REMOVED lines=19> */
[----:B---3--:R-:W1:Y:S01]  /*197f0*/  LDSM.16.M88.4 R12, [R229+0x8000] ;  /* 0x00800000e50c783b */ /* 0x008e620000000200 */
[----:B------:R-:W-:-:S02]  /*19800*/  IADD3 R0, R229, 0x8000, RZ ;  /* 0x00008000e5007810 */ /* 0x000fc40007ffe0ff */
[C---:B------:R-:W-:Y:S01]  /*19810*/  IADD3 R227, R229.reuse, 0x8020, RZ ;  /* 0x00008020e5e37810 */ /* 0x040fe20007ffe0ff */
[----:B------:R-:W2:Y:S01]  /*19820*/  LDSM.16.M88.4 R52, [R229+0x8800] ;  /* 0x00880000e534783b */ /* 0x000ea20000000200 */
[----:B------:R-:W-:Y:S01]  /*19830*/  @P1 IADD3 R227, R0, -0x20, RZ ;  /* 0xffffffe000e31810 */ /* 0x000fe20007ffe0ff */
[----:B------:R-:W-:Y:S02]  /*19840*/  IMAD.MOV.U32 R0, RZ, RZ, 0x40 ;  /* 0x00000040ff007424 */ /* 0x000fe400078e00ff */
[----:B------:R-:W3:Y:S03]  /*19850*/  LDSM.16.M88.4 R76, [R229+0x9000] ;  /* 0x00900000e54c783b */ /* 0x000ee60000000200 */
[----:B------:R-:W-:Y:S01]  /*19860*/  SEL R0, R0, 0xffffffc0, !P2 ;  /* 0xffffffc000007807 */ /* 0x000fe20005000000 */
[----:B------:R-:W3:Y:S04]  /*19870*/  LDSM.16.M88.4 R4, [R229+0x9800] ;  /* 0x00980000e504783b */ /* 0x000ee80000000200 */
[----:B------:R-:W2:Y:S01]  /*19880*/  LDSM.16.M88.4 R28, [R227] ;  /* 0x00000000e31c783b */ /* 0x000ea20000000200 */
[----:B------:R-:W-:-:S02]  /*19890*/  IMAD.IADD R224, R229, 0x1, R0 ;  /* 0x00000001e5e07824 */ /* 0x000fc400078e0200 */
[----:B------:R-:W-:Y:S01]  /*198a0*/  IMAD.IADD R220, R0, 0x1, R227 ;  /* 0x0000000100dc7824 */ /* 0x000fe200078e02e3 */
[----:B------:R-:W3:Y:S04]  /*198b0*/  LDSM.16.M88.4 R24, [R227+0x800] ;  /* 0x00080000e318783b */ /* 0x000ee80000000200 */
[----:B------:R-:W3:Y:S04]  /*198c0*/  LDSM.16.M88.4 R8, [R227+0x1000] ;  /* 0x00100000e308783b */ /* 0x000ee80000000200 */
[----:B------:R-:W3:Y:S04]  /*198d0*/  LDSM.16.M88.4 R40, [R224+0x8000] ;  /* 0x00800000e028783b */ /* 0x000ee80000000200 */
[----:B------:R-:W3:Y:S04]  /*198e0*/  LDSM.16.M88.4 R88, [R227+0x1800] ;  /* 0x00180000e358783b */ /* 0x000ee80000000200 */
[----:B------:R-:W3:Y:S01]  /*198f0*/  LDSM.16.M88.4 R36, [R224+0x8800] ;  /* 0x00880000e024783b */ /* 0x000ee20000000200 */
        /* <DEDUP_REMOVED lines=9> */
[C---:B---3--:R-:W-:Y:S08]  /*19990*/  HMMA.16816.F32 R80, R60.reuse, R76, RZ ;  /* 0x0000004c3c50723c */ /* 0x048ff000000018ff */
[C---:B------:R-:W-:Y:S08]  /*199a0*/  HMMA.16816.F32 R76, R60.reuse, R78, RZ ;  /* 0x0000004e3c4c723c */ /* 0x040ff000000018ff */
[C---:B------:R-:W-:Y:S08]  /*199b0*/  HMMA.16816.F32 R72, R60.reuse, R4, RZ ;  /* 0x000000043c48723c */ /* 0x040ff000000018ff */
[----:B------:R-:W-:Y:S01]  /*199c0*/  HMMA.16816.F32 R60, R60, R6, RZ ;  /* 0x000000063c3c723c */ /* 0x000fe200000018ff */
[----:B------:R-:W1:Y:S07]  /*199d0*/  LDSM.16.M88.4 R4, [R224+0x9000] ;  /* 0x00900000e004783b */ /* 0x000e6e0000000200 */
[C---:B------:R-:W-:Y:S08]  /*199e0*/  HMMA.16816.F32 R16, R84.reuse, R28, R16 ;  /* 0x0000001c5410723c */ /* 0x040ff00000001810 */
        /* <DEDUP_REMOVED lines=166> */
[----:B------:R-:W-:-:S07]  /*1a450*/  FMUL.FTZ R56, R15, R0 ;  /* 0x000000000f387220 */ /* 0x000fce0000410000 */
[----:B------:R-:W-:Y:S08]  /*1a460*/  MUFU.TANH R50, R13 ;  /* 0x0000000d00327308 */ /* 0x000ff00000002400 */
[----:B------:R1:W-:Y:S01]  /*1a470*/  MUFU.TANH R51, R14 ;  /* 0x0000000e00337308 */ /* 0x0003e20000002400 */
[----:B------:R-:W-:Y:S01]  /*1a480*/  HMMA.16816.F32 R96, R68, R38, R96 ;  /* 0x000000264460723c */ /* 0x000fe20000001860 */
[----:B------:R-:W-:-:S02]  /*1a490*/  FMUL.FTZ R16, R16, R0 ;  /* 0x0000000010107220 */ /* 0x000fc40000410000 */
[-C--:B------:R-:W-:Y:S01]  /*1a4a0*/  FMUL.FTZ R17, R17, R0.reuse ;  /* 0x0000000011117220 */ /* 0x080fe20000410000 */
[----:B-1----:R-:W1:Y:S03]  /*1a4b0*/  LDSM.16.M88.4 R12, [R224+0xf800] ;  /* 0x00f80000e00c783b */ /* 0x002e660000000200 */
[----:B------:R-:W-:Y:S01]  /*1a4c0*/  MUFU.TANH R22, R16 ;  /* 0x0000001000167308 */ /* 0x000fe20000002400 */
[-C--:B------:R-:W-:Y:S01]  /*1a4d0*/  FMUL.FTZ R44, R18, R0.reuse ;  /* 0x00000000122c7220 */ /* 0x080fe20000410000 */
[----:B--2---:R-:W-:Y:S01]  /*1a4e0*/  HMMA.16816.F32 R72, R40, R24, R72 ;  /* 0x000000182848723c */ /* 0x004fe20000001848 */
[----:B------:R-:W-:-:S05]  /*1a4f0*/  FMUL.FTZ R45, R19, R0 ;  /* 0x00000000132d7220 */ /* 0x000fca0000410000 */
[----:B------:R2:W-:Y:S02]  /*1a500*/  MUFU.TANH R23, R17 ;  /* 0x0000001100177308 */ /* 0x0005e40000002400 */
[C---:B---3--:R-:W-:Y:S08]  /*1a510*/  HMMA.16816.F32 R80, R28.reuse, R4, R80 ;  /* 0x000000041c50723c */ /* 0x048ff00000001850 */
[C---:B------:R-:W-:Y:S01]  /*1a520*/  HMMA.16816.F32 R84, R28.reuse, R6, R84 ;  /* 0x000000061c54723c */ /* 0x040fe20000001854 */
[----:B------:R-:W-:Y:S04]  /*1a530*/  LDSM.16.M88.4 R4, [R220+0x7800] ;  /* 0x00780000dc04783b */ /* 0x000fe80000000200 */
[----:B--2---:R-:W2:Y:S03]  /*1a540*/  LDSM.16.M88.4 R16, [R220+0x7000] ;  /* 0x00700000dc10783b */ /* 0x004ea60000000200 */
[----:B------:R-:W-:Y:S08]  /*1a550*/  HMMA.16816.F32 R32, R28, R92, R32 ;  /* 0x0000005c1c20723c */ /* 0x000ff00000001820 */
[----:B------:R-:W-:Y:S08]  /*1a560*/  HMMA.16816.F32 R96, R40, R26, R96 ;  /* 0x0000001a2860723c */ /* 0x000ff00000001860 */
[C---:B------:R-:W-:Y:S08]  /*1a570*/  HMMA.16816.F32 R52, R28.reuse, R94, R52 ;  /* 0x0000005e1c34723c */ /* 0x040ff00000001834 */
[----:B-1----:R-:W-:Y:S01]  /*1a580*/  HMMA.16816.F32 R72, R28, R12, R72 ;  /* 0x0000000c1c48723c */ /* 0x002fe20000001848 */
[----:B------:R-:W1:Y:S01]  /*1a590*/  MUFU.TANH R44, R44 ;  /* 0x0000002c002c7308 */ /* 0x000e620000002400 */
[----:B------:R-:W-:Y:S01]  /*1a5a0*/  ISETP.GT.AND P5, PT, R2, R239, PT ;  /* 0x000000ef0200720c */ /* 0x000fe20003fa4270 */
[----:B------:R-:W-:-:S04]  /*1a5b0*/  DEPBAR.LE SB0, 0x0 ;  /* 0x000080000000791a */ /* 0x000fc80000000000 */
[----:B------:R-:W-:Y:S01]  /*1a5c0*/  IMAD.SHL.U32 R12, R58, 0x2, RZ ;  /* 0x000000023a0c7824 */ /* 0x000fe200078e00ff */
[----:B------:R-:W-:Y:S04]  /*1a5d0*/  HMMA.16816.F32 R32, R8, R76, R32 ;  /* 0x0000004c0820723c */ /* 0x000fe80000001820 */
[----:B------:R-:W-:-:S04]  /*1a5e0*/  LOP3.LUT R12, R12, 0x6, RZ, 0xc0, !PT ;  /* 0x000000060c0c7812 */ /* 0x000fc800078ec0ff */
[----:B--2---:R-:W-:Y:S01]  /*1a5f0*/  HMMA.16816.F32 R80, R8, R16, R80 ;  /* 0x000000100850723c */ /* 0x004fe20000001850 */
[----:B------:R-:W-:-:S07]  /*1a600*/  IMAD.IADD R27, R3, 0x1, R12 ;  /* 0x00000001031b7824 */ /* 0x000fce00078e020c */
[----:B------:R-:W-:Y:S08]  /*1a610*/  HMMA.16816.F32 R84, R8, R18, R84 ;  /* 0x000000120854723c */ /* 0x000ff00000001854 */
[----:B------:R-:W-:Y:S08]  /*1a620*/  HMMA.16816.F32 R16, R28, R14, R96 ;  /* 0x0000000e1c10723c */ /* 0x000ff00000001860 */
[C---:B------:R-:W-:Y:S08]  /*1a630*/  HMMA.16816.F32 R52, R8.reuse, R78, R52 ;  /* 0x0000004e0834723c */ /* 0x040ff00000001834 */
[----:B------:R-:W-:Y:S07]  /*1a640*/  HMMA.16816.F32 R72, R8, R4, R72 ;  /* 0x000000040848723c */ /* 0x000fee0000001848 */
[----:B------:R-:W-:Y:S01]  /*1a650*/  IADD3 R5, R27, 0x8, RZ ;  /* 0x000000081b057810 */ /* 0x000fe20007ffe0ff */
[----:B------:R-:W2:Y:S03]  /*1a660*/  MUFU.TANH R45, R45 ;  /* 0x0000002d002d7308 */ /* 0x000ea60000002400 */
[----:B------:R-:W-:-:S02]  /*1a670*/  ISETP.GE.AND P1, PT, R5, R64, PT ;  /* 0x000000400500720c */ /* 0x000fc40003f26270 */
[----:B------:R-:W-:-:S04]  /*1a680*/  IADD3 R5, R27, 0x9, RZ ;  /* 0x000000091b057810 */ /* 0x000fc80007ffe0ff */
[----:B------:R-:W-:Y:S02]  /*1a690*/  ISETP.GE.AND P0, PT, R5, R64, PT ;  /* 0x000000400500720c */ /* 0x000fe40003f06270 */
[C---:B------:R-:W-:Y:S01]  /*1a6a0*/  IADD3 R5, R27.reuse, 0x11, RZ ;  /* 0x000000111b057810 */ /* 0x040fe20007ffe0ff */
[----:B------:R-:W-:Y:S01]  /*1a6b0*/  FMUL.FTZ R32, R32, R0 ;  /* 0x0000000020207220 */ /* 0x000fe20000410000 */
[----:B------:R-:W-:Y:S01]  /*1a6c0*/  ISETP.GE.AND P3, PT, R27, R64, PT ;  /* 0x000000401b00720c */ /* 0x000fe20003f66270 */
[----:B------:R-:W-:Y:S01]  /*1a6d0*/  FMUL.FTZ R34, R34, R0 ;  /* 0x0000000022227220 */ /* 0x000fe20000410000 */
[----:B------:R-:W-:Y:S02]  /*1a6e0*/  ISETP.GE.AND P4, PT, R5, R64, PT ;  /* 0x000000400500720c */ /* 0x000fe40003f86270 */
[C---:B------:R-:W-:Y:S02]  /*1a6f0*/  IADD3 R13, R27.reuse, 0x1, RZ ;  /* 0x000000011b0d7810 */ /* 0x040fe40007ffe0ff */
[----:B------:R-:W-:Y:S01]  /*1a700*/  IADD3 R5, R27, 0x18, RZ ;  /* 0x000000181b057810 */ /* 0x000fe20007ffe0ff */
[----:B------:R-:W3:Y:S01]  /*1a710*/  MUFU.TANH R56, R56 ;  /* 0x0000003800387308 */ /* 0x000ee20000002400 */
[----:B------:R-:W-:Y:S01]  /*1a720*/  HMMA.16816.F32 R16, R8, R6, R16 ;  /* 0x000000060810723c */ /* 0x000fe20000001810 */
[-C--:B------:R-:W-:Y:S01]  /*1a730*/  FMUL.FTZ R33, R33, R0.reuse ;  /* 0x0000000021217220 */ /* 0x080fe20000410000 */
[----:B-1----:R-:W-:Y:S01]  /*1a740*/  FSEL R44, R44, -INF , !P3 ;  /* 0xff8000002c2c7808 */ /* 0x002fe20005800000 */
[----:B------:R-:W-:Y:S01]  /*1a750*/  FMUL.FTZ R35, R35, R0 ;  /* 0x0000000023237220 */ /* 0x000fe20000410000 */
[----:B------:R-:W-:-:S02]  /*1a760*/  FSEL R22, R22, -INF , !P3 ;  /* 0xff80000016167808 */ /* 0x000fc40005800000 */
[-C--:B------:R-:W-:Y:S01]  /*1a770*/  ISETP.GE.AND P2, PT, R13, R64.reuse, PT ;  /* 0x000000400d00720c */ /* 0x080fe20003f46270 */
[----:B------:R-:W-:Y:S01]  /*1a780*/  MUFU.TANH R32, R32 ;  /* 0x0000002000207308 */ /* 0x000fe20000002400 */
[----:B------:R-:W-:Y:S02]  /*1a790*/  ISETP.GE.AND P3, PT, R5, R64, PT ;  /* 0x000000400500720c */ /* 0x000fe40003f66270 */
[----:B------:R-:W-:Y:S01]  /*1a7a0*/  IADD3 R5, R27, 0x19, RZ ;  /* 0x000000191b057810 */ /* 0x000fe20007ffe0ff */
[----:B------:R-:W-:-:S04]  /*1a7b0*/  FMUL.FTZ R36, R52, R0 ;  /* 0x0000000034247220 */ /* 0x000fc80000410000 */
[----:B------:R-:W1:Y:S01]  /*1a7c0*/  MUFU.TANH R34, R34 ;  /* 0x0000002200227308 */ /* 0x000e620000002400 */
[----:B------:R-:W-:Y:S01]  /*1a7d0*/  FMUL.FTZ R25, R54, R0 ;  /* 0x0000000036197220 */ /* 0x000fe20000410000 */
[----:B--2---:R-:W-:Y:S02]  /*1a7e0*/  FSEL R45, R45, -INF , !P2 ;  /* 0xff8000002d2d7808 */ /* 0x004fe40005000000 */
[----:B------:R-:W-:Y:S02]  /*1a7f0*/  FSEL R23, R23, -INF , !P2 ;  /* 0xff80000017177808 */ /* 0x000fe40005000000 */
[----:B------:R-:W-:Y:S02]  /*1a800*/  ISETP.GE.AND P2, PT, R5, R64, PT ;  /* 0x000000400500720c */ /* 0x000fe40003f46270 */
[----:B------:R-:W-:Y:S01]  /*1a810*/  MUFU.TANH R33, R33 ;  /* 0x0000002100217308 */ /* 0x000fe20000002400 */
[----:B------:R-:W-:Y:S01]  /*1a820*/  IADD3 R5, R27, 0x20, RZ ;  /* 0x000000201b057810 */ /* 0x000fe20007ffe0ff */
[-C--:B------:R-:W-:Y:S01]  /*1a830*/  FMUL.FTZ R24, R53, R0.reuse ;  /* 0x0000000035187220 */ /* 0x080fe20000410000 */
[----:B------:R-:W-:Y:S01]  /*1a840*/  IADD3 R13, R27, 0x10, RZ ;  /* 0x000000101b0d7810 */ /* 0x000fe20007ffe0ff */
[----:B------:R-:W-:-:S04]  /*1a850*/  FMUL.FTZ R37, R55, R0 ;  /* 0x0000000037257220 */ /* 0x000fc80000410000 */
[----:B------:R-:W2:Y:S01]  /*1a860*/  MUFU.TANH R35, R35 ;  /* 0x0000002300237308 */ /* 0x000ea20000002400 */
[----:B------:R-:W-:Y:S02]  /*1a870*/  FSEL R51, R51, -INF , !P1 ;  /* 0xff80000033337808 */ /* 0x000fe40004800000 */
[----:B------:R-:W-:Y:S02]  /*1a880*/  FSEL R46, R46, -INF , !P1 ;  /* 0xff8000002e2e7808 */ /* 0x000fe40004800000 */
[-C--:B------:R-:W-:Y:S02]  /*1a890*/  ISETP.GE.AND P1, PT, R5, R64.reuse, PT ;  /* 0x000000400500720c */ /* 0x080fe40003f26270 */
[----:B------:R-:W-:Y:S01]  /*1a8a0*/  IADD3 R5, R27, 0x21, RZ ;  /* 0x000000211b057810 */ /* 0x000fe20007ffe0ff */
[----:B------:R-:W-:Y:S01]  /*1a8b0*/  MUFU.TANH R36, R36 ;  /* 0x0000002400247308 */ /* 0x000fe20000002400 */
[----:B------:R-:W-:Y:S02]  /*1a8c0*/  ISETP.GE.AND P6, PT, R13, R64, PT ;  /* 0x000000400d00720c */ /* 0x000fe40003fc6270 */
[----:B------:R-:W-:-:S05]  /*1a8d0*/  IADD3 R7, R27, 0x28, RZ ;  /* 0x000000281b077810 */ /* 0x000fca0007ffe0ff */
[----:B------:R-:W4:Y:S01]  /*1a8e0*/  MUFU.TANH R25, R25 ;  /* 0x0000001900197308 */ /* 0x000f220000002400 */
[----:B---3--:R-:W-:Y:S02]  /*1a8f0*/  FSEL R56, R56, -INF , !P0 ;  /* 0xff80000038387808 */ /* 0x008fe40004000000 */
[----:B------:R-:W-:Y:S02]  /*1a900*/  FSEL R50, R50, -INF , !P0 ;  /* 0xff80000032327808 */ /* 0x000fe40004000000 */
[----:B------:R-:W-:Y:S01]  /*1a910*/  ISETP.GE.AND P0, PT, R5, R64, PT ;  /* 0x000000400500720c */ /* 0x000fe20003f06270 */
[-C--:B------:R-:W-:Y:S01]  /*1a920*/  FMUL.FTZ R80, R80, R0.reuse ;  /* 0x0000000050507220 */ /* 0x080fe20000410000 */
[----:B-1----:R-:W-:Y:S01]  /*1a930*/  FSEL R8, R34, -INF , !P6 ;  /* 0xff80000022087808 */ /* 0x002fe20007000000 */
[----:B------:R-:W-:Y:S01]  /*1a940*/  MUFU.TANH R24, R24 ;  /* 0x0000001800187308 */ /* 0x000fe20000002400 */
[----:B------:R-:W-:Y:S01]  /*1a950*/  FSEL R5, R32, -INF , !P6 ;  /* 0xff80000020057808 */ /* 0x000fe20007000000 */
[----:B------:R-:W-:Y:S01]  /*1a960*/  FMUL.FTZ R81, R81, R0 ;  /* 0x0000000051517220 */ /* 0x000fe20000410000 */
[----:B------:R-:W-:Y:S01]  /*1a970*/  ISETP.GE.AND P6, PT, R7, R64, PT ;  /* 0x000000400700720c */ /* 0x000fe20003fc6270 */
[-C--:B------:R-:W-:Y:S01]  /*1a980*/  FMUL.FTZ R82, R82, R0.reuse ;  /* 0x0000000052527220 */ /* 0x080fe20000410000 */
[----:B------:R-:W-:Y:S01]  /*1a990*/  IADD3 R7, R27, 0x29, RZ ;  /* 0x000000291b077810 */ /* 0x000fe20007ffe0ff */
[----:B------:R-:W-:-:S02]  /*1a9a0*/  FMUL.FTZ R83, R83, R0 ;  /* 0x0000000053537220 */ /* 0x000fc40000410000 */
[----:B------:R-:W1:Y:S01]  /*1a9b0*/  MUFU.TANH R37, R37 ;  /* 0x0000002500257308 */ /* 0x000e620000002400 */
[-C--:B------:R-:W-:Y:S01]  /*1a9c0*/  FMUL.FTZ R34, R75, R0.reuse ;  /* 0x000000004b227220 */ /* 0x080fe20000410000 */
[----:B--2---:R-:W-:Y:S01]  /*1a9d0*/  FSEL R14, R35, -INF , !P4 ;  /* 0xff800000230e7808 */ /* 0x004fe20006000000 */
[-C--:B------:R-:W-:Y:S01]  /*1a9e0*/  FMUL.FTZ R84, R84, R0.reuse ;  /* 0x0000000054547220 */ /* 0x080fe20000410000 */
[----:B------:R-:W-:Y:S01]  /*1a9f0*/  FSEL R4, R33, -INF , !P4 ;  /* 0xff80000021047808 */ /* 0x000fe20006000000 */
[----:B------:R-:W-:Y:S01]  /*1aa00*/  FMUL.FTZ R85, R85, R0 ;  /* 0x0000000055557220 */ /* 0x000fe20000410000 */
[----:B------:R-:W-:Y:S01]  /*1aa10*/  ISETP.GE.AND P4, PT, R7, R64, PT ;  /* 0x000000400700720c */ /* 0x000fe20003f86270 */
[-C--:B------:R-:W-:Y:S01]  /*1aa20*/  FMUL.FTZ R86, R86, R0.reuse ;  /* 0x0000000056567220 */ /* 0x080fe20000410000 */
[----:B------:R-:W-:Y:S01]  /*1aa30*/  MUFU.TANH R180, R80 ;  /* 0x0000005000b47308 */ /* 0x000fe20000002400 */
[-C--:B------:R-:W-:Y:S01]  /*1aa40*/  FMUL.FTZ R87, R87, R0.reuse ;  /* 0x0000000057577220 */ /* 0x080fe20000410000 */
[----:B------:R-:W-:Y:S01]  /*1aa50*/  IADD3 R7, R27, 0x30, RZ ;  /* 0x000000301b077810 */ /* 0x000fe20007ffe0ff */
[----:B------:R-:W-:-:S02]  /*1aa60*/  FMUL.FTZ R72, R72, R0 ;  /* 0x0000000048487220 */ /* 0x000fc40000410000 */
[-C--:B------:R-:W-:Y:S02]  /*1aa70*/  FMUL.FTZ R73, R73, R0.reuse ;  /* 0x0000000049497220 */ /* 0x080fe40000410000 */
[-C--:B------:R-:W-:Y:S01]  /*1aa80*/  FMUL.FTZ R74, R74, R0.reuse ;  /* 0x000000004a4a7220 */ /* 0x080fe20000410000 */
[----:B------:R-:W-:Y:S01]  /*1aa90*/  MUFU.TANH R181, R81 ;  /* 0x0000005100b57308 */ /* 0x000fe20000002400 */
[-C--:B------:R-:W-:Y:S02]  /*1aaa0*/  FMUL.FTZ R16, R16, R0.reuse ;  /* 0x0000000010107220 */ /* 0x080fe40000410000 */
[-C--:B------:R-:W-:Y:S02]  /*1aab0*/  FMUL.FTZ R17, R17, R0.reuse ;  /* 0x0000000011117220 */ /* 0x080fe40000410000 */
[-C--:B------:R-:W-:Y:S02]  /*1aac0*/  FMUL.FTZ R18, R18, R0.reuse ;  /* 0x0000000012127220 */ /* 0x080fe40000410000 */
[----:B------:R-:W-:Y:S01]  /*1aad0*/  FMUL.FTZ R19, R19, R0 ;  /* 0x0000000013137220 */ /* 0x000fe20000410000 */
[----:B------:R-:W2:Y:S01]  /*1aae0*/  MUFU.TANH R184, R82 ;  /* 0x0000005200b87308 */ /* 0x000ea20000002400 */
[----:B----4-:R-:W-:-:S02]  /*1aaf0*/  FSEL R13, R25, -INF , !P3 ;  /* 0xff800000190d7808 */ /* 0x010fc40005800000 */
[----:B------:R-:W-:-:S05]  /*1ab00*/  FSEL R9, R36, -INF , !P3 ;  /* 0xff80000024097808 */ /* 0x000fca0005800000 */
[----:B------:R-:W3:Y:S01]  /*1ab10*/  MUFU.TANH R185, R83 ;  /* 0x0000005300b97308 */ /* 0x000ee20000002400 */
[----:B------:R-:W-:Y:S02]  /*1ab20*/  ISETP.GE.AND P3, PT, R7, R64, PT ;  /* 0x000000400700720c */ /* 0x000fe40003f66270 */
[----:B------:R-:W-:-:S05]  /*1ab30*/  IADD3 R7, R27, 0x31, RZ ;  /* 0x000000311b077810 */ /* 0x000fca0007ffe0ff */
[----:B------:R-:W-:Y:S01]  /*1ab40*/  MUFU.TANH R182, R84 ;  /* 0x0000005400b67308 */ /* 0x000fe20000002400 */
[----:B-1----:R-:W-:Y:S02]  /*1ab50*/  FSEL R12, R37, -INF , !P2 ;  /* 0xff800000250c7808 */ /* 0x002fe40005000000 */
[----:B------:R-:W-:-:S05]  /*1ab60*/  FSEL R2, R24, -INF , !P2 ;  /* 0xff80000018027808 */ /* 0x000fca0005000000 */
[----:B------:R-:W-:Y:S01]  /*1ab70*/  MUFU.TANH R183, R85 ;  /* 0x0000005500b77308 */ /* 0x000fe20000002400 */
[----:B------:R-:W-:-:S07]  /*1ab80*/  ISETP.GE.AND P2, PT, R7, R64, PT ;  /* 0x000000400700720c */ /* 0x000fce0003f46270 */
[----:B------:R-:W1:Y:S01]  /*1ab90*/  MUFU.TANH R187, R86 ;  /* 0x0000005600bb7308 */ /* 0x000e620000002400 */
[----:B------:R-:W-:-:S07]  /*1aba0*/  IADD3 R7, R27, 0x38, RZ ;  /* 0x000000381b077810 */ /* 0x000fce0007ffe0ff */
[----:B------:R-:W4:Y:S08]  /*1abb0*/  MUFU.TANH R192, R87 ;  /* 0x0000005700c07308 */ /* 0x000f300000002400 */
[----:B------:R-:W-:Y:S08]  /*1abc0*/  MUFU.TANH R196, R72 ;  /* 0x0000004800c47308 */ /* 0x000ff00000002400 */
[----:B------:R-:W-:Y:S08]  /*1abd0*/  MUFU.TANH R194, R73 ;  /* 0x0000004900c27308 */ /* 0x000ff00000002400 */
[----:B------:R-:W1:Y:S08]  /*1abe0*/  MUFU.TANH R190, R74 ;  /* 0x0000004a00be7308 */ /* 0x000e700000002400 */
[----:B------:R-:W1:Y:S08]  /*1abf0*/  MUFU.TANH R34, R34 ;  /* 0x0000002200227308 */ /* 0x000e700000002400 */
[----:B------:R-:W-:Y:S08]  /*1ac00*/  MUFU.TANH R193, R16 ;  /* 0x0000001000c17308 */ /* 0x000ff00000002400 */
[----:B------:R-:W1:Y:S08]  /*1ac10*/  MUFU.TANH R33, R18 ;  /* 0x0000001200217308 */ /* 0x000e700000002400 */
[----:B------:R-:W1:Y:S08]  /*1ac20*/  MUFU.TANH R32, R19 ;  /* 0x0000001300207308 */ /* 0x000e700000002400 */
[----:B------:R-:W1:Y:S01]  /*1ac30*/  MUFU.TANH R191, R17 ;  /* 0x0000001100bf7308 */ /* 0x000e620000002400 */
[----:B------:R-:W-:-:S02]  /*1ac40*/  IADD3 R27, R27, 0x39, RZ ;  /* 0x000000391b1b7810 */ /* 0x000fc40007ffe0ff */
[----:B--2---:R-:W-:Y:S02]  /*1ac50*/  FSEL R184, R184, -INF , !P1 ;  /* 0xff800000b8b87808 */ /* 0x004fe40004800000 */
[----:B------:R-:W-:Y:S02]  /*1ac60*/  FSEL R180, R180, -INF , !P1 ;  /* 0xff800000b4b47808 */ /* 0x000fe40004800000 */
[----:B---3--:R-:W-:Y:S02]  /*1ac70*/  FSEL R185, R185, -INF , !P0 ;  /* 0xff800000b9b97808 */ /* 0x008fe40004000000 */
[----:B------:R-:W-:Y:S01]  /*1ac80*/  FSEL R181, R181, -INF , !P0 ;  /* 0xff800000b5b57808 */ /* 0x000fe20004000000 */
[----:B------:R-:W-:Y:S01]  /*1ac90*/  BSSY B1, `(.L_x_2228) ;  /* 0x00000e3000017945 */ /* 0x000fe20003800000 */
[-C--:B------:R-:W-:Y:S02]  /*1aca0*/  ISETP.GE.AND P1, PT, R7, R64.reuse, PT ;  /* 0x000000400700720c */ /* 0x080fe40003f26270 */
[----:B------:R-:W-:-:S02]  /*1acb0*/  ISETP.GE.AND P0, PT, R27, R64, PT ;  /* 0x000000401b00720c */ /* 0x000fc40003f06270 */
        /* <DEDUP_REMOVED lines=14> */
[----:B------:R-:W-:Y:S02]  /*1ada0*/  IADD3 R208, R227, 0x7800, RZ ;  /* 0x00007800e3d07810 */ /* 0x000fe40007ffe0ff */
[----:B-1----:R-:W-:Y:S02]  /*1adb0*/  FSEL R187, R187, -INF , !P6 ;  /* 0xff800000bbbb7808 */ /* 0x002fe40007000000 */
[----:B------:R-:W-:Y:S02]  /*1adc0*/  FSEL R182, R182, -INF , !P6 ;  /* 0xff800000b6b67808 */ /* 0x000fe40007000000 */
[----:B----4-:R-:W-:-:S02]  /*1add0*/  FSEL R192, R192, -INF , !P4 ;  /* 0xff800000c0c07808 */ /* 0x010fc40006000000 */
        /* <DEDUP_REMOVED lines=75> */
.L_x_2231:
[----:B------:R-:W2:Y:S02]  /*1b290*/  LD.E R0, [R20.64+0x38] ;  /* 0x0000380614007980 */ /* 0x000ea4000c101900 */
[----:B--2---:R-:W-:-:S04]  /*1b2a0*/  LEA R0, -R0, RZ, 0x6 ;  /* 0x000000ff00007211 */ /* 0x004fc800078e31ff */
[----:B------:R-:W-:Y:S02]  /*1b2b0*/  SHF.R.S32.HI R3, RZ, 0x1f, R0 ;  /* 0x0000001fff037819 */ /* 0x000fe40000011400 */
.L_x_2232:
[----:B------:R-:W-:Y:S05]  /*1b2c0*/  BSYNC B0 ;  /* 0x0000000000007941 */ /* 0x000fea0003800000 */
.L_x_2230:
        /* <DEDUP_REMOVED lines=127> */
.L_x_2229:
[----:B------:R-:W-:Y:S05]  /*1bac0*/  BSYNC B1 ;  /* 0x0000000000017941 */ /* 0x000fea0003800000 */
.L_x_2228:
[----:B------:R-:W2:Y:S01]  /*1bad0*/  LD.E R186, [R20.64+0xdc] ;  /* 0x0000dc0614ba7980 */ /* 0x000ea2000c101900 */
[----:B------:R-:W-:-:S02]  /*1bae0*/  FMNMX.FTZ R3, R22, R23, !PT ;  /* 0x0000001716037209 */ /* 0x000fc40007810000 */
[----:B------:R-:W-:Y:S02]  /*1baf0*/  SHF.L.U32 R234, R48, 0x1, RZ ;  /* 0x0000000130ea7819 */ /* 0x000fe400000006ff */
[----:B------:R-:W-:Y:S02]  /*1bb00*/  FMNMX.FTZ R3, R46, R3, !PT ;  /* 0x000000032e037209 */ /* 0x000fe40007810000 */
[-C--:B------:R-:W-:Y:S01]  /*1bb10*/  LEA R233, R49, R234.reuse, 0x1 ;  /* 0x000000ea31e97211 */ /* 0x080fe200078e08ff */
[----:B------:R-:W-:Y:S01]  /*1bb20*/  LDSM.16.MT88.4 R156, [R234+0x10000] ;  /* 0x01000000ea9c783b */ /* 0x000fe20000004200 */
[----:B------:R-:W-:Y:S02]  /*1bb30*/  FMNMX.FTZ R0, R50, R3, !PT ;  /* 0x0000000332007209 */ /* 0x000fe40007810000 */
[----:B------:R-:W-:Y:S01]  /*1bb40*/  LEA R232, R47, R234, 0x1 ;  /* 0x000000ea2fe87211 */ /* 0x000fe200078e08ff */
[----:B------:R-:W-:Y:S01]  /*1bb50*/  LDSM.16.MT88.4 R148, [R233+0x10000] ;  /* 0x01000000e994783b */ /* 0x000fe20000004200 */
[----:B------:R-:W-:-:S02]  /*1bb60*/  FMNMX.FTZ R3, R5, R0, !PT ;  /* 0x0000000005037209 */ /* 0x000fc40007810000 */
[----:B------:R-:W-:Y:S01]  /*1bb70*/  FMNMX.FTZ R0, R44, R45, !PT ;  /* 0x0000002d2c007209 */ /* 0x000fe20007810000 */
[----:B------:R-:W-:Y:S01]  /*1bb80*/  LDSM.16.MT88.4 R140, [R232+0x10000] ;  /* 0x01000000e88c783b */ /* 0x000fe20000004200 */
[----:B-1----:R-:W-:Y:S02]  /*1bb90*/  FMNMX.FTZ R6, R4, R3, !PT ;  /* 0x0000000304067209 */ /* 0x002fe40007810000 */
        /* <DEDUP_REMOVED lines=30> */
[----:B------:R-:W-:Y:S02]  /*1bd80*/  FMNMX.FTZ R3, R190, R3, !PT ;  /* 0x00000003be037209 */ /* 0x000fe40007810000 */
[----:B------:R-:W-:Y:S01]  /*1bd90*/  LEA R231, R47, R233, 0x1 ;  /* 0x000000e92fe77211 */ /* 0x000fe200078e08ff */
[----:B------:R-:W1:Y:S01]  /*1bda0*/  SHFL.BFLY PT, R7, R6, 0x2, 0x1f ;  /* 0x0c401f0006077f89 */ /* 0x000e6200000e0000 */
[----:B------:R-:W-:-:S03]  /*1bdb0*/  FMNMX.FTZ R0, R34, R3, !PT ;  /* 0x0000000322007209 */ /* 0x000fc60007810000 */
[----:B------:R-:W-:Y:S01]  /*1bdc0*/  LDSM.16.MT88.4 R132, [R231+0x10000] ;  /* 0x01000000e784783b */ /* 0x000fe20000004200 */
[----:B------:R-:W-:-:S03]  /*1bdd0*/  FMNMX.FTZ R11, R33, R0, !PT ;  /* 0x00000000210b7209 */ /* 0x000fc60007810000 */
[----:B------:R-:W-:Y:S01]  /*1bde0*/  LDSM.16.MT88.4 R64, [R231+0x12000] ;  /* 0x01200000e740783b */ /* 0x000fe20000004200 */
[----:B------:R-:W-:-:S03]  /*1bdf0*/  FMNMX.FTZ R11, R32, R11, !PT ;  /* 0x0000000b200b7209 */ /* 0x000fc60007810000 */
[----:B------:R-:W-:Y:S04]  /*1be00*/  LDSM.16.MT88.4 R96, [R231+0x14000] ;  /* 0x01400000e760783b */ /* 0x000fe80000004200 */
[----:B------:R-:W3:Y:S01]  /*1be10*/  SHFL.BFLY PT, R0, R11, 0x2, 0x1f ;  /* 0x0c401f000b007f89 */ /* 0x000ee200000e0000 */
        /* <DEDUP_REMOVED lines=14> */
[-CC-:B------:R-:W-:Y:S01]  /*1bf00*/  FFMA.FTZ R175, R46, R186.reuse, -R195.reuse ;  /* 0x000000ba2eaf7223 */ /* 0x180fe200000108c3 */
[----:B------:R-:W-:Y:S01]  /*1bf10*/  LDSM.16.MT88.4 R20, [R231+0x12800] ;  /* 0x01280000e714783b */ /* 0x000fe20000004200 */
[-C--:B------:R-:W-:Y:S01]  /*1bf20*/  FFMA.FTZ R170, R50, R186.reuse, -R195 ;  /* 0x000000ba32aa7223 */ /* 0x080fe200000108c3 */
[----:B------:R-:W-:Y:S01]  /*1bf30*/  MUFU.EX2 R177, R177 ;  /* 0x000000b100b17308 */ /* 0x000fe20000000800 */
[-CC-:B------:R-:W-:Y:S02]  /*1bf40*/  FFMA.FTZ R176, R44, R186.reuse, -R35.reuse ;  /* 0x000000ba2cb07223 */ /* 0x180fe40000010823 */
[----:B------:R-:W-:-:S02]  /*1bf50*/  FFMA.FTZ R179, R45, R186, -R35 ;  /* 0x000000ba2db37223 */ /* 0x000fc40000010823 */
[-CC-:B------:R-:W-:Y:S02]  /*1bf60*/  FFMA.FTZ R178, R51, R186.reuse, -R35.reuse ;  /* 0x000000ba33b27223 */ /* 0x180fe40000010823 */
[-C--:B------:R-:W-:Y:S01]  /*1bf70*/  FFMA.FTZ R171, R56, R186.reuse, -R35 ;  /* 0x000000ba38ab7223 */ /* 0x080fe20000010823 */
[----:B------:R-:W1:Y:S01]  /*1bf80*/  LDSM.16.MT88.4 R48, [R233+0x12000] ;  /* 0x01200000e930783b */ /* 0x000e620000004200 */
[-CC-:B------:R-:W-:Y:S01]  /*1bf90*/  FFMA.FTZ R173, R5, R186.reuse, -R195.reuse ;  /* 0x000000ba05ad7223 */ /* 0x180fe200000108c3 */
[----:B------:R-:W2:Y:S01]  /*1bfa0*/  MUFU.EX2 R174, R174 ;  /* 0x000000ae00ae7308 */ /* 0x000ea20000000800 */
[-CC-:B------:R-:W-:Y:S01]  /*1bfb0*/  FFMA.FTZ R168, R4, R186.reuse, -R195.reuse ;  /* 0x000000ba04a87223 */ /* 0x180fe200000108c3 */
[----:B------:R-:W3:Y:S01]  /*1bfc0*/  LDSM.16.MT88.4 R56, [R232+0x12000] ;  /* 0x01200000e838783b */ /* 0x000ee20000004200 */
[-C--:B------:R-:W-:Y:S02]  /*1bfd0*/  FFMA.FTZ R169, R9, R186.reuse, -R195 ;  /* 0x000000ba09a97223 */ /* 0x080fe400000108c3 */
[-C--:B------:R-:W-:Y:S01]  /*1bfe0*/  FFMA.FTZ R172, R8, R186.reuse, -R35 ;  /* 0x000000ba08ac7223 */ /* 0x080fe20000010823 */
[----:B------:R-:W4:Y:S01]  /*1bff0*/  LDSM.16.MT88.4 R4, [R231+0x16000] ;  /* 0x01600000e704783b */ /* 0x000f220000004200 */
[-C--:B------:R-:W-:Y:S01]  /*1c000*/  FFMA.FTZ R2, R2, R186.reuse, -R195 ;  /* 0x000000ba02027223 */ /* 0x080fe200000108c3 */
[----:B------:R-:W-:Y:S01]  /*1c010*/  MUFU.EX2 R175, R175 ;  /* 0x000000af00af7308 */ /* 0x000fe20000000800 */
[-CC-:B------:R-:W-:Y:S01]  /*1c020*/  FFMA.FTZ R167, R14, R186.reuse, -R35.reuse ;  /* 0x000000ba0ea77223 */ /* 0x180fe20000010823 */
[----:B------:R-:W5:Y:S01]  /*1c030*/  LDSM.16.MT88.4 R8, [R234+0x10800] ;  /* 0x01080000ea08783b */ /* 0x000f620000004200 */
[----:B------:R-:W-:-:S02]  /*1c040*/  FFMA.FTZ R165, R13, R186, -R35 ;  /* 0x000000ba0da57223 */ /* 0x000fc40000010823 */
[-C--:B------:R-:W-:Y:S02]  /*1c050*/  FFMA.FTZ R0, R12, R186.reuse, -R35 ;  /* 0x000000ba0c007223 */ /* 0x080fe40000010823 */
[----:B------:R-:W1:Y:S01]  /*1c060*/  LDSM.16.MT88.4 R12, [R231+0x10800] ;  /* 0x01080000e70c783b */ /* 0x000e620000004200 */
[----:B------:R-:W3:Y:S01]  /*1c070*/  MUFU.EX2 R170, R170 ;  /* 0x000000aa00aa7308 */ /* 0x000ee20000000800 */
[----:B--2---:R-:W-:Y:S01]  /*1c080*/  F2FP.PACK_AB R128, R174, R177 ;  /* 0x000000b1ae80723e */ /* 0x004fe200000000ff */
[-CC-:B------:R-:W-:Y:S02]  /*1c090*/  FFMA.FTZ R180, R180, R186.reuse, -R195.reuse ;  /* 0x000000bab4b47223 */ /* 0x180fe400000108c3 */
[-CC-:B------:R-:W-:Y:S02]  /*1c0a0*/  FFMA.FTZ R181, R181, R186.reuse, -R195.reuse ;  /* 0x000000bab5b57223 */ /* 0x180fe400000108c3 */
[-CC-:B------:R-:W-:Y:S02]  /*1c0b0*/  FFMA.FTZ R182, R182, R186.reuse, -R195.reuse ;  /* 0x000000bab6b67223 */ /* 0x180fe400000108c3 */
[----:B------:R-:W-:Y:S01]  /*1c0c0*/  MUFU.EX2 R176, R176 ;  /* 0x000000b000b07308 */ /* 0x000fe20000000800 */
[----:B------:R-:W-:-:S02]  /*1c0d0*/  FFMA.FTZ R183, R183, R186, -R195 ;  /* 0x000000bab7b77223 */ /* 0x000fc400000108c3 */
[-CC-:B------:R-:W-:Y:S02]  /*1c0e0*/  FFMA.FTZ R184, R184, R186.reuse, -R35.reuse ;  /* 0x000000bab8b87223 */ /* 0x180fe40000010823 */
[-CC-:B------:R-:W-:Y:S02]  /*1c0f0*/  FFMA.FTZ R185, R185, R186.reuse, -R35.reuse ;  /* 0x000000bab9b97223 */ /* 0x180fe40000010823 */
[-CC-:B------:R-:W-:Y:S01]  /*1c100*/  FFMA.FTZ R187, R187, R186.reuse, -R35.reuse ;  /* 0x000000babbbb7223 */ /* 0x180fe20000010823 */
[----:B------:R-:W2:Y:S01]  /*1c110*/  MUFU.EX2 R179, R179 ;  /* 0x000000b300b37308 */ /* 0x000ea20000000800 */
[----:B---3--:R-:W-:Y:S01]  /*1c120*/  F2FP.PACK_AB R130, R170, R175 ;  /* 0x000000afaa82723e */ /* 0x008fe200000000ff */
[-C--:B------:R-:W-:Y:S02]  /*1c130*/  FFMA.FTZ R192, R192, R186.reuse, -R35 ;  /* 0x000000bac0c07223 */ /* 0x080fe40000010823 */
[-CC-:B------:R-:W-:Y:S02]  /*1c140*/  FFMA.FTZ R197, R194, R186.reuse, -R195.reuse ;  /* 0x000000bac2c57223 */ /* 0x180fe400000108c3 */
[----:B------:R-:W-:-:S02]  /*1c150*/  FFMA.FTZ R196, R196, R186, -R195 ;  /* 0x000000bac4c47223 */ /* 0x000fc400000108c3 */
[----:B------:R-:W-:Y:S01]  /*1c160*/  MUFU.EX2 R178, R178 ;  /* 0x000000b200b27308 */ /* 0x000fe20000000800 */
[-CC-:B------:R-:W-:Y:S02]  /*1c170*/  FFMA.FTZ R193, R193, R186.reuse, -R195.reuse ;  /* 0x000000bac1c17223 */ /* 0x180fe400000108c3 */
[-C--:B------:R-:W-:Y:S02]  /*1c180*/  FFMA.FTZ R194, R191, R186.reuse, -R195 ;  /* 0x000000babfc27223 */ /* 0x080fe400000108c3 */
[-CC-:B------:R-:W-:Y:S02]  /*1c190*/  FFMA.FTZ R190, R190, R186.reuse, -R35.reuse ;  /* 0x000000babebe7223 */ /* 0x180fe40000010823 */
[--C-:B------:R-:W-:Y:S01]  /*1c1a0*/  FFMA.FTZ R191, R34, R186, -R35.reuse ;  /* 0x000000ba22bf7223 */ /* 0x100fe20000010823 */
[----:B------:R-:W3:Y:S01]  /*1c1b0*/  MUFU.EX2 R171, R171 ;  /* 0x000000ab00ab7308 */ /* 0x000ee20000000800 */
[----:B--2---:R-:W-:Y:S01]  /*1c1c0*/  F2FP.PACK_AB R129, R179, R176 ;  /* 0x000000b0b381723e */ /* 0x004fe200000000ff */
[----:B------:R-:W-:-:S02]  /*1c1d0*/  FFMA.FTZ R195, R33, R186, -R35 ;  /* 0x000000ba21c37223 */ /* 0x000fc40000010823 */
[----:B------:R-:W-:Y:S02]  /*1c1e0*/  FFMA.FTZ R186, R32, R186, -R35 ;  /* 0x000000ba20ba7223 */ /* 0x000fe40000010823 */
[----:B------:R-:W-:Y:S01]  /*1c1f0*/  FADD.FTZ R174, R177, R174 ;  /* 0x000000aeb1ae7221 */ /* 0x000fe20000010000 */
[----:B------:R-:W-:Y:S01]  /*1c200*/  LDSM.16.MT88.4 R32, [R233+0x11800] ;  /* 0x01180000e920783b */ /* 0x000fe20000004200 */
[----:B------:R-:W-:Y:S01]  /*1c210*/  MUFU.EX2 R173, R173 ;  /* 0x000000ad00ad7308 */ /* 0x000fe20000000800 */
[----:B------:R-:W-:Y:S02]  /*1c220*/  FADD.FTZ R179, R176, R179 ;  /* 0x000000b3b0b37221 */ /* 0x000fe40000010000 */
[----:B------:R-:W-:-:S04]  /*1c230*/  FADD.FTZ R175, R175, R174 ;  /* 0x000000aeafaf7221 */ /* 0x000fc80000010000 */
[----:B------:R-:W-:Y:S01]  /*1c240*/  FADD.FTZ R170, R170, R175 ;  /* 0x000000afaaaa7221 */ /* 0x000fe20000010000 */
[----:B---3--:R-:W-:Y:S01]  /*1c250*/  F2FP.PACK_AB R131, R171, R178 ;  /* 0x000000b2ab83723e */ /* 0x008fe200000000ff */
[----:B------:R-:W2:Y:S01]  /*1c260*/  MUFU.EX2 R168, R168 ;  /* 0x000000a800a87308 */ /* 0x000ea20000000800 */
        /* <DEDUP_REMOVED lines=13> */
[----:B------:R-:W2:Y:S06]  /*1c340*/  MUFU.EX2 R0, R0 ;  /* 0x0000000000007308 */ /* 0x000eac0000000800 */
[C---:B-1----:R-:W-:Y:S02]  /*1c350*/  HMMA.16816.F32 R44, R128.reuse, R48, RZ ;  /* 0x00000030802c723c */ /* 0x042fe400000018ff */
        /* <DEDUP_REMOVED lines=39> */
[C---:B----4-:R-:W-:Y:S07]  /*1c5d0*/  HMMA.16816.F32 R124, R128.reuse, R4, RZ ;  /* 0x00000004807c723c */ /* 0x050fee00000018ff */
        /* <DEDUP_REMOVED lines=12> */
[----:B-----5:R-:W-:Y:S01]  /*1c6a0*/  HMMA.16816.F32 R160, R4, R8, R160 ;  /* 0x0000000804a0723c */ /* 0x020fe200000018a0 */
[----:B------:R-:W-:-:S07]  /*1c6b0*/  FADD.FTZ R165, R0, R165 ;  /* 0x000000a500a57221 */ /* 0x000fce0000010000 */
[C---:B------:R-:W-:Y:S01]  /*1c6c0*/  HMMA.16816.F32 R156, R4.reuse, R10, R156 ;  /* 0x0000000a049c723c */ /* 0x040fe2000000189c */
[----:B------:R-:W2:Y:S07]  /*1c6d0*/  LDSM.16.MT88.4 R8, [R233+0x12800] ;  /* 0x01280000e908783b */ /* 0x000eae0000004200 */
[C---:B------:R-:W-:Y:S08]  /*1c6e0*/  HMMA.16816.F32 R152, R4.reuse, R16, R152 ;  /* 0x000000100498723c */ /* 0x040ff00000001898 */
[C---:B------:R-:W-:Y:S01]  /*1c6f0*/  HMMA.16816.F32 R148, R4.reuse, R18, R148 ;  /* 0x000000120494723c */ /* 0x040fe20000001894 */
[----:B------:R-:W3:Y:S07]  /*1c700*/  LDSM.16.MT88.4 R16, [R232+0x12800] ;  /* 0x01280000e810783b */ /* 0x000eee0000004200 */
[C---:B------:R-:W-:Y:S08]  /*1c710*/  HMMA.16816.F32 R136, R4.reuse, R12, R136 ;  /* 0x0000000c0488723c */ /* 0x040ff00000001888 */
[C---:B------:R-:W-:Y:S01]  /*1c720*/  HMMA.16816.F32 R132, R4.reuse, R14, R132 ;  /* 0x0000000e0484723c */ /* 0x040fe20000001884 */
[----:B------:R-:W4:Y:S07]  /*1c730*/  LDSM.16.MT88.4 R12, [R234+0x14800] ;  /* 0x01480000ea0c783b */ /* 0x000f2e0000004200 */
[C---:B------:R-:W-:Y:S08]  /*1c740*/  HMMA.16816.F32 R36, R4.reuse, R24, R36 ;  /* 0x000000180424723c */ /* 0x040ff00000001824 */
[C---:B--2---:R-:W-:Y:S08]  /*1c750*/  HMMA.16816.F32 R44, R4.reuse, R8, R44 ;  /* 0x00000008042c723c */ /* 0x044ff0000000182c */
        /* <DEDUP_REMOVED lines=8> */
[C---:B------:R-:W-:Y:S01]  /*1c7e0*/  HMMA.16816.F32 R40, R4.reuse, R26, R40 ;  /* 0x0000001a0428723c */ /* 0x040fe20000001828 */
[----:B------:R-:W-:Y:S07]  /*1c7f0*/  LDSM.16.MT88.4 R24, [R232+0x14800] ;  /* 0x01480000e818783b */ /* 0x000fee0000004200 */
[C---:B--2---:R-:W-:Y:S08]  /*1c800*/  HMMA.16816.F32 R76, R4.reuse, R8, R76 ;  /* 0x00000008044c723c */ /* 0x044ff0000000184c */
[C---:B------:R-:W-:Y:S01]  /*1c810*/  HMMA.16816.F32 R80, R4.reuse, R10, R80 ;  /* 0x0000000a0450723c */ /* 0x040fe20000001850 */
[----:B------:R-:W2:Y:S07]  /*1c820*/  LDSM.16.MT88.4 R8, [R232+0x16800] ;  /* 0x01680000e808783b */ /* 0x000eae0000004200 */
[C---:B------:R-:W-:Y:S08]  /*1c830*/  HMMA.16816.F32 R60, R4.reuse, R20, R60 ;  /* 0x00000014043c723c */ /* 0x040ff0000000183c */
[C---:B------:R-:W-:Y:S01]  /*1c840*/  HMMA.16816.F32 R64, R4.reuse, R22, R64 ;  /* 0x000000160440723c */ /* 0x040fe20000001840 */
[----:B------:R-:W5:Y:S07]  /*1c850*/  LDSM.16.MT88.4 R20, [R234+0x16800] ;  /* 0x01680000ea14783b */ /* 0x000f6e0000004200 */
[C---:B---3--:R-:W-:Y:S08]  /*1c860*/  HMMA.16816.F32 R92, R4.reuse, R16, R92 ;  /* 0x00000010045c723c */ /* 0x048ff0000000185c */
[C---:B------:R-:W-:Y:S01]  /*1c870*/  HMMA.16816.F32 R96, R4.reuse, R18, R96 ;  /* 0x000000120460723c */ /* 0x040fe20000001860 */
[----:B------:R-:W3:Y:S07]  /*1c880*/  LDSM.16.MT88.4 R16, [R231+0x16800] ;  /* 0x01680000e710783b */ /* 0x000eee0000004200 */
[C---:B----4-:R-:W-:Y:S08]  /*1c890*/  HMMA.16816.F32 R108, R4.reuse, R12, R108 ;  /* 0x0000000c046c723c */ /* 0x050ff0000000186c */
[C---:B------:R-:W-:Y:S01]  /*1c8a0*/  HMMA.16816.F32 R112, R4.reuse, R14, R112 ;  /* 0x0000000e0470723c */ /* 0x040fe20000001870 */
[----:B------:R-:W4:Y:S07]  /*1c8b0*/  LDSM.16.MT88.4 R12, [R234+0x11000] ;  /* 0x01100000ea0c783b */ /* 0x000f2e0000004200 */
        /* <DEDUP_REMOVED lines=8> */
[----:B------:R-:W2:Y:S07]  /*1c940*/  LDSM.16.MT88.4 R24, [R233+0x11000] ;  /* 0x01100000e918783b */ /* 0x000eae0000004200 */
[C---:B-----5:R-:W-:Y:S08]  /*1c950*/  HMMA.16816.F32 R100, R4.reuse, R20, R100 ;  /* 0x000000140464723c */ /* 0x060ff00000001864 */
[C---:B------:R-:W-:Y:S01]  /*1c960*/  HMMA.16816.F32 R104, R4.reuse, R22, R104 ;  /* 0x000000160468723c */ /* 0x040fe20000001868 */
[----:B------:R-:W5:Y:S07]  /*1c970*/  LDSM.16.MT88.4 R20, [R231+0x11000] ;  /* 0x01100000e714783b */ /* 0x000f6e0000004200 */
[C---:B---3--:R-:W-:Y:S08]  /*1c980*/  HMMA.16816.F32 R124, R4.reuse, R16, R124 ;  /* 0x00000010047c723c */ /* 0x048ff0000000187c */
[----:B------:R-:W-:Y:S01]  /*1c990*/  HMMA.16816.F32 R128, R4, R18, R128 ;  /* 0x000000120480723c */ /* 0x000fe20000001880 */
[----:B------:R-:W3:Y:S06]  /*1c9a0*/  LDSM.16.MT88.4 R16, [R234+0x13000] ;  /* 0x01300000ea10783b */ /* 0x000eec0000004200 */
[----:B-1----:R-:W-:Y:S01]  /*1c9b0*/  F2FP.PACK_AB R4, R181, R180 ;  /* 0x000000b4b504723e */ /* 0x002fe200000000ff */
        /* <DEDUP_REMOVED lines=9> */
[----:B----4-:R-:W-:Y:S01]  /*1ca50*/  HMMA.16816.F32 R160, R4, R12, R160 ;  /* 0x0000000c04a0723c */ /* 0x010fe200000018a0 */
[----:B------:R-:W-:Y:S02]  /*1ca60*/  FADD.FTZ R183, R183, R182 ;  /* 0x000000b6b7b77221 */ /* 0x000fe40000010000 */
[----:B------:R-:W-:-:S05]  /*1ca70*/  FADD.FTZ R187, R192, R187 ;  /* 0x000000bbc0bb7221 */ /* 0x000fca0000010000 */
[C---:B------:R-:W-:Y:S01]  /*1ca80*/  HMMA.16816.F32 R156, R4.reuse, R14, R156 ;  /* 0x0000000e049c723c */ /* 0x040fe2000000189c */
[----:B------:R-:W1:Y:S07]  /*1ca90*/  LDSM.16.MT88.4 R12, [R233+0x13000] ;  /* 0x01300000e90c783b */ /* 0x000e6e0000004200 */
[C---:B--2---:R-:W-:Y:S08]  /*1caa0*/  HMMA.16816.F32 R144, R4.reuse, R8, R144 ;  /* 0x000000080490723c */ /* 0x044ff00000001890 */
        /* <DEDUP_REMOVED lines=17> */
[C---:B----4-:R-:W-:Y:S08]  /*1cbc0*/  HMMA.16816.F32 R60, R4.reuse, R24, R60 ;  /* 0x00000018043c723c */ /* 0x050ff0000000183c */
        /* <DEDUP_REMOVED lines=17> */
[C---:B-----5:R-:W-:Y:S08]  /*1cce0*/  HMMA.16816.F32 R108, R4.reuse, R20, R108 ;  /* 0x00000014046c723c */ /* 0x060ff0000000186c */
[C---:B------:R-:W-:Y:S01]  /*1ccf0*/  HMMA.16816.F32 R112, R4.reuse, R22, R112 ;  /* 0x000000160470723c */ /* 0x040fe20000001870 */
[----:B------:R-:W-:Y:S07]  /*1cd00*/  LDSM.16.MT88.4 R20, [R233+0x13800] ;  /* 0x01380000e914783b */ /* 0x000fee0000004200 */
[C---:B---3--:R-:W-:Y:S08]  /*1cd10*/  HMMA.16816.F32 R116, R4.reuse, R16, R116 ;  /* 0x000000100474723c */ /* 0x048ff00000001874 */
[C---:B------:R-:W-:Y:S01]  /*1cd20*/  HMMA.16816.F32 R120, R4.reuse, R18, R120 ;  /* 0x000000120478723c */ /* 0x040fe20000001878 */
[----:B------:R-:W-:Y:S07]  /*1cd30*/  LDSM.16.MT88.4 R16, [R231+0x13800] ;  /* 0x01380000e710783b */ /* 0x000fee0000004200 */
[C---:B-1----:R-:W-:Y:S08]  /*1cd40*/  HMMA.16816.F32 R124, R4.reuse, R12, R124 ;  /* 0x0000000c047c723c */ /* 0x042ff0000000187c */
[----:B------:R-:W-:Y:S01]  /*1cd50*/  HMMA.16816.F32 R128, R4, R14, R128 ;  /* 0x0000000e0480723c */ /* 0x000fe20000001880 */
[----:B------:R-:W1:Y:S06]  /*1cd60*/  LDSM.16.MT88.4 R12, [R234+0x13800] ;  /* 0x01380000ea0c783b */ /* 0x000e6c0000004200 */
        /* <DEDUP_REMOVED lines=12> */
[----:B------:R-:W-:-:S03]  /*1ce30*/  FADD.FTZ R251, R186, R195 ;  /* 0x000000c3bafb7221 */ /* 0x000fc60000010000 */
[----:B------:R-:W-:Y:S02]  /*1ce40*/  STL [R1], R0 ;  /* 0x0000000001007387 */ /* 0x000fe40000100800 */
[C---:B------:R-:W-:Y:S02]  /*1ce50*/  HMMA.16816.F32 R156, R4.reuse, R10, R156 ;  /* 0x0000000a049c723c */ /* 0x040fe4000000189c */
[----:B------:R-:W2:Y:S06]  /*1ce60*/  LDSM.16.MT88.4 R8, [R232+0x13800] ;  /* 0x01380000e808783b */ /* 0x000eac0000004200 */
[C---:B------:R-:W-:Y:S08]  /*1ce70*/  HMMA.16816.F32 R144, R4.reuse, R28, R144 ;  /* 0x0000001c0490723c */ /* 0x040ff00000001890 */
[C---:B-1----:R-:W-:Y:S08]  /*1ce80*/  HMMA.16816.F32 R36, R4.reuse, R12, R36 ;  /* 0x0000000c0424723c */ /* 0x042ff00000001824 */
[C---:B------:R-:W-:Y:S01]  /*1ce90*/  HMMA.16816.F32 R40, R4.reuse, R14, R40 ;  /* 0x0000000e0428723c */ /* 0x040fe20000001828 */
[----:B------:R-:W1:Y:S07]  /*1cea0*/  LDSM.16.MT88.4 R12, [R234+0x15800] ;  /* 0x01580000ea0c783b */ /* 0x000e6e0000004200 */
[C---:B------:R-:W-:Y:S01]  /*1ceb0*/  HMMA.16816.F32 R140, R4.reuse, R30, R140 ;  /* 0x0000001e048c723c */ /* 0x040fe2000000188c */
[----:B------:R-:W-:Y:S07]  /*1cec0*/  LDSM.16.MT88.4 R28, [R233+0x15800] ;  /* 0x01580000e91c783b */ /* 0x000fee0000004200 */
[C---:B------:R-:W-:Y:S08]  /*1ced0*/  HMMA.16816.F32 R136, R4.reuse, R24, R136 ;  /* 0x000000180488723c */ /* 0x040ff00000001888 */
[C---:B--2---:R-:W-:Y:S08]  /*1cee0*/  HMMA.16816.F32 R52, R4.reuse, R8, R52 ;  /* 0x000000080434723c */ /* 0x044ff00000001834 */
[C---:B------:R-:W-:Y:S01]  /*1cef0*/  HMMA.16816.F32 R56, R4.reuse, R10, R56 ;  /* 0x0000000a0438723c */ /* 0x040fe20000001838 */
[----:B------:R-:W2:Y:S07]  /*1cf00*/  LDSM.16.MT88.4 R8, [R234+0x17800] ;  /* 0x01780000ea08783b */ /* 0x000eae0000004200 */
        /* <DEDUP_REMOVED lines=27> */
[----:B------:R-:W-:Y:S01]  /*1d0c0*/  HMMA.16816.F32 R128, R4, R10, R128 ;  /* 0x0000000a0480723c */ /* 0x000fe20000001880 */
[----:B------:R-:W-:Y:S03]  /*1d0d0*/  @!UPT UIADD3 URZ, URZ, URZ, URZ ;  /* 0x0000003f3f3ff290 */ /* 0x000fe6000fffe03f */
[----:B------:R-:W-:Y:S11]  /*1d0e0*/  @!P5 BRA `(.L_x_2233) ;  /* 0x00004bb00000d947 */ /* 0x000ff60003800000 */
[----:B------:R-:W-:Y:S01]  /*1d0f0*/  IADD3 R252, R166, -0x2, RZ ;  /* 0xfffffffea6fc7810 */ /* 0x000fe20007ffe0ff */
[----:B------:R-:W-:Y:S01]  /*1d100*/  IMAD.MOV.U32 R0, RZ, RZ, R3 ;  /* 0x000000ffff007224 */ /* 0x000fe200078e0003 */
[----:B------:R-:W-:-:S07]  /*1d110*/  MOV R165, R164 ;  /* 0x000000a400a57202 */ /* 0x000fce0000000f00 */
.L_x_2242:
[----:B------:R-:W-:Y:S01]  /*1d120*/  ULDC.64 UR4, c[0x0][0x40] ;  /* 0x0000100000047ab9 */ /* 0x000fe20000000a00 */
[----:B------:R-:W-:Y:S04]  /*1d130*/  DEPBAR.LE SB0, 0x0 ;  /* 0x000080000000791a */ /* 0x000fe80000000000 */
[----:B------:R-:W-:Y:S01]  /*1d140*/  ISETP.NE.U32.AND P0, PT, R248, RZ, PT ;  /* 0x000000fff800720c */ /* 0x000fe20003f05070 */
[----:B------:R-:W-:Y:S03]  /*1d150*/  UIADD3 UR4, UP0, UR4, 0x160, URZ ;  /* 0x0000016004047890 */ /* 0x000fe6000ff1e03f */
[----:B------:R-:W-:Y:S01]  /*1d160*/  ISETP.NE.AND.EX P0, PT, R249, RZ, PT, P0 ;  /* 0x000000fff900720c */ /* 0x000fe20003f05300 */
[----:B------:R-:W-:Y:S02]  /*1d170*/  UIADD3.X UR5, URZ, UR5, URZ, UP0, !UPT ;  /* 0x000000053f057290 */ /* 0x000fe400087fe43f */
[----:B-1----:R-:W-:Y:S04]  /*1d180*/  IMAD.U32 R2, RZ, RZ, UR4 ;  /* 0x00000004ff027e24 */ /* 0x002fe8000f8e00ff */
        /* <DEDUP_REMOVED lines=69> */
.L_x_2235:
[----:B------:R-:W-:Y:S02]  /*1d5e0*/  ULDC.64 UR4, c[0x0][0x118] ;  /* 0x0000460000047ab9 */ /* 0x000fe40000000a00 */
[----:B------:R-:W2:Y:S02]  /*1d5f0*/  LD.E R8, [R2.64+0x40] ;  /* 0x0000400402087980 */ /* 0x000ea4000c101900 */
[----:B--2---:R-:W-:Y:S04]  /*1d600*/  LEA R8, -R8, RZ, 0x6 ;  /* 0x000000ff08087211 */ /* 0x004fe800078e31ff */
[----:B------:R-:W-:Y:S02]  /*1d610*/  SHF.R.S32.HI R4, RZ, 0x1f, R8 ;  /* 0x0000001fff047819 */ /* 0x000fe40000011408 */
.L_x_2236:
[----:B------:R-:W-:Y:S05]  /*1d620*/  BSYNC B0 ;  /* 0x0000000000007941 */ /* 0x000fea0003800000 */
.L_x_2234:
        /* <DEDUP_REMOVED lines=45> */
[----:B------:R-:W-:Y:S03]  /*1d900*/  ISETP.GT.AND P0, PT, R252, R239, PT ;  /* 0x000000effc00720c */ /* 0x000fe60003f04270 */
        /* <DEDUP_REMOVED lines=431> */
.L_x_2240:
[----:B------:R-:W-:Y:S02]  /*1f400*/  ULDC.64 UR4, c[0x0][0x118] ;  /* 0x0000460000047ab9 */ /* 0x000fe40000000a00 */
[----:B------:R-:W2:Y:S02]  /*1f410*/  LD.E R8, [R2.64+0x38] ;  /* 0x0000380402087980 */ /* 0x000ea4000c101900 */
[----:B--2---:R-:W-:Y:S04]  /*1f420*/  LEA R8, -R8, RZ, 0x6 ;  /* 0x000000ff08087211 */ /* 0x004fe800078e31ff */
[----:B------:R-:W-:Y:S02]  /*1f430*/  SHF.R.S32.HI R4, RZ, 0x1f, R8 ;  /* 0x0000001fff047819 */ /* 0x000fe40000011408 */
.L_x_2241:
[----:B------:R-:W-:Y:S05]  /*1f440*/  BSYNC B0 ;  /* 0x0000000000007941 */ /* 0x000fea0003800000 */
.L_x_2239:
        /* <DEDUP_REMOVED lines=116> */
.L_x_2238:
[----:B--2-4-:R-:W-:Y:S05]  /*1fb90*/  BSYNC B1 ;  /* 0x0000000000017941 */ /* 0x014fea0003800000 */
.L_x_2237:
        /* <DEDUP_REMOVED lines=58> */
[----:B------:R-:W-:Y:S01]  /*1ff40*/  FFMA.FTZ R197, R197, R167, -R180 ;  /* 0x000000a7c5c57223 */ /* 0x000fe200000108b4 */
[----:B------:R-:W-:Y:S01]  /*1ff50*/  ISETP.GT.AND P0, PT, R252, R239, PT ;  /* 0x000000effc00720c */ /* 0x000fe20003f04270 */
[-CC-:B------:R-:W-:Y:S02]  /*1ff60*/  FFMA.FTZ R192, R201, R167.reuse, -R170.reuse ;  /* 0x000000a7c9c07223 */ /* 0x180fe400000108aa */
[-C--:B------:R-:W-:Y:S02]  /*1ff70*/  FFMA.FTZ R191, R194, R167.reuse, -R170 ;  /* 0x000000a7c2bf7223 */ /* 0x080fe400000108aa */
[-CC-:B------:R-:W-:Y:S02]  /*1ff80*/  FFMA.FTZ R194, R193, R167.reuse, -R180.reuse ;  /* 0x000000a7c1c27223 */ /* 0x180fe400000108b4 */
[-C--:B------:R-:W-:Y:S01]  /*1ff90*/  FFMA.FTZ R193, R204, R167.reuse, -R180 ;  /* 0x000000a7ccc17223 */ /* 0x080fe200000108b4 */
[----:B------:R-:W2:Y:S01]  /*1ffa0*/  MUFU.EX2 R0, R0 ;  /* 0x0000000000007308 */ /* 0x000ea20000000800 */
[-CC-:B------:R-:W-:Y:S02]  /*1ffb0*/  FFMA.FTZ R190, R203, R167.reuse, -R170.reuse ;  /* 0x000000a7cbbe7223 */ /* 0x180fe400000108aa */
[-C--:B------:R-:W-:Y:S02]  /*1ffc0*/  FFMA.FTZ R165, R202, R167.reuse, -R170 ;  /* 0x000000a7caa57223 */ /* 0x080fe400000108aa */
        /* <DEDUP_REMOVED lines=69> */
[----:B------:R-:W-:Y:S02]  /*20420*/  FFMA.FTZ R178, R178, R167, -R180 ;  /* 0x000000a7b2b27223 */ /* 0x000fe400000108b4 */
        /* <DEDUP_REMOVED lines=9> */
[C---:B------:R-:W-:Y:S03]  /*204c0*/  FMUL.FTZ R14, R0.reuse, R154 ;  /* 0x0000009a000e7220 */ /* 0x040fe60000410000 */
[----:B------:R-:W-:Y:S01]  /*204d0*/  MUFU.EX2 R203, R203 ;  /* 0x000000cb00cb7308 */ /* 0x000fe20000000800 */
[C---:B------:R-:W-:Y:S02]  /*204e0*/  FMUL.FTZ R15, R0.reuse, R155 ;  /* 0x0000009b000f7220 */ /* 0x040fe40000410000 */
[----:B------:R-:W2:Y:S01]  /*204f0*/  LDSM.16.MT88.4 R152, [R231+0x10000] ;  /* 0x01000000e798783b */ /* 0x000ea20000004200 */
[----:B------:R-:W-:Y:S02]  /*20500*/  FMUL.FTZ R63, R0, R63 ;  /* 0x0000003f003f7220 */ /* 0x000fe40000410000 */
[C---:B------:R-:W-:Y:S02]  /*20510*/  FMUL.FTZ R64, R2.reuse, R64 ;  /* 0x0000004002407220 */ /* 0x040fe40000410000 */
[C---:B------:R-:W-:Y:S02]  /*20520*/  HMMA.16816.F32 R12, R160.reuse, R20, R12 ;  /* 0x00000014a00c723c */ /* 0x040fe4000000180c */
[----:B------:R-:W-:Y:S01]  /*20530*/  MUFU.EX2 R204, R204 ;  /* 0x000000cc00cc7308 */ /* 0x000fe20000000800 */
        /* <DEDUP_REMOVED lines=8> */
[----:B------:R-:W3:Y:S01]  /*205c0*/  LDSM.16.MT88.4 R144, [R234+0x12000] ;  /* 0x01200000ea90783b */ /* 0x000ee20000004200 */
        /* <DEDUP_REMOVED lines=11> */
[----:B------:R-:W4:Y:S01]  /*20680*/  LDSM.16.MT88.4 R136, [R233+0x12000] ;  /* 0x01200000e988783b */ /* 0x000f220000004200 */
[----:B------:R-:W-:Y:S02]  /*20690*/  FMUL.FTZ R73, R2, R73 ;  /* 0x0000004902497220 */ /* 0x000fe40000410000 */
[C---:B------:R-:W-:Y:S02]  /*206a0*/  FMUL.FTZ R74, R0.reuse, R74 ;  /* 0x0000004a004a7220 */ /* 0x040fe40000410000 */
[C---:B--2---:R-:W-:Y:S03]  /*206b0*/  HMMA.16816.F32 R28, R160.reuse, R152, R28 ;  /* 0x00000098a01c723c */ /* 0x044fe6000000181c */
[----:B------:R-:W-:Y:S02]  /*206c0*/  FMUL.FTZ R75, R0, R75 ;  /* 0x0000004b004b7220 */ /* 0x000fe40000410000 */
[C---:B------:R-:W-:Y:S02]  /*206d0*/  FMUL.FTZ R76, R2.reuse, R76 ;  /* 0x0000004c024c7220 */ /* 0x040fe40000410000 */
[----:B------:R-:W-:Y:S01]  /*206e0*/  FMUL.FTZ R77, R2, R77 ;  /* 0x0000004d024d7220 */ /* 0x000fe20000410000 */
[C---:B------:R-:W-:Y:S01]  /*206f0*/  HMMA.16816.F32 R32, R160.reuse, R154, R32 ;  /* 0x0000009aa020723c */ /* 0x040fe20000001820 */
[----:B------:R-:W-:Y:S03]  /*20700*/  LDSM.16.MT88.4 R152, [R234+0x12800] ;  /* 0x01280000ea98783b */ /* 0x000fe60000004200 */
[C---:B------:R-:W-:Y:S02]  /*20710*/  FMUL.FTZ R78, R0.reuse, R78 ;  /* 0x0000004e004e7220 */ /* 0x040fe40000410000 */
[----:B------:R-:W-:Y:S02]  /*20720*/  FMUL.FTZ R79, R0, R79 ;  /* 0x0000004f004f7220 */ /* 0x000fe40000410000 */
[C---:B---3--:R-:W-:Y:S04]  /*20730*/  HMMA.16816.F32 R36, R160.reuse, R144, R36 ;  /* 0x00000090a024723c */ /* 0x048fe80000001824 */
[C---:B------:R-:W-:Y:S02]  /*20740*/  FMUL.FTZ R80, R2.reuse, R80 ;  /* 0x0000005002507220 */ /* 0x040fe40000410000 */
[----:B------:R-:W-:Y:S02]  /*20750*/  FMUL.FTZ R81, R2, R81 ;  /* 0x0000005102517220 */ /* 0x000fe40000410000 */
[C---:B------:R-:W-:Y:S01]  /*20760*/  HMMA.16816.F32 R40, R160.reuse, R146, R40 ;  /* 0x00000092a028723c */ /* 0x040fe20000001828 */
[----:B------:R-:W-:Y:S03]  /*20770*/  LDSM.16.MT88.4 R144, [R232+0x10800] ;  /* 0x01080000e890783b */ /* 0x000fe60000004200 */
        /* <DEDUP_REMOVED lines=15> */
[----:B------:R-:W3:Y:S03]  /*20870*/  LDSM.16.MT88.4 R132, [R233+0x14000] ;  /* 0x01400000e984783b */ /* 0x000ee60000004200 */
        /* <DEDUP_REMOVED lines=9> */
[C---:B------:R-:W-:Y:S01]  /*20910*/  FMUL.FTZ R98, R0.reuse, R98 ;  /* 0x0000006200627220 */ /* 0x040fe20000410000 */
[C---:B--2---:R-:W-:Y:S03]  /*20920*/  HMMA.16816.F32 R68, R160.reuse, R136, R68 ;  /* 0x00000088a044723c */ /* 0x044fe60000001844 */
[----:B------:R-:W-:Y:S02]  /*20930*/  FMUL.FTZ R99, R0, R99 ;  /* 0x0000006300637220 */ /* 0x000fe40000410000 */
[C---:B------:R-:W-:Y:S02]  /*20940*/  FMUL.FTZ R100, R2.reuse, R100 ;  /* 0x0000006402647220 */ /* 0x040fe40000410000 */
[----:B------:R-:W-:Y:S01]  /*20950*/  FMUL.FTZ R101, R2, R101 ;  /* 0x0000006502657220 */ /* 0x000fe20000410000 */
[C---:B------:R-:W-:Y:S01]  /*20960*/  HMMA.16816.F32 R72, R160.reuse, R138, R72 ;  /* 0x0000008aa048723c */ /* 0x040fe20000001848 */
[----:B------:R-:W2:Y:S03]  /*20970*/  LDSM.16.MT88.4 R136, [R231+0x14000] ;  /* 0x01400000e788783b */ /* 0x000ea60000004200 */
[C---:B------:R-:W-:Y:S02]  /*20980*/  FMUL.FTZ R102, R0.reuse, R102 ;  /* 0x0000006600667220 */ /* 0x040fe40000410000 */
[----:B------:R-:W-:Y:S02]  /*20990*/  FMUL.FTZ R103, R0, R103 ;  /* 0x0000006700677220 */ /* 0x000fe40000410000 */
[C---:B---3--:R-:W-:Y:S04]  /*209a0*/  HMMA.16816.F32 R76, R160.reuse, R132, R76 ;  /* 0x00000084a04c723c */ /* 0x048fe8000000184c */
[C---:B------:R-:W-:Y:S02]  /*209b0*/  FMUL.FTZ R104, R2.reuse, R104 ;  /* 0x0000006802687220 */ /* 0x040fe40000410000 */
[----:B------:R-:W-:Y:S02]  /*209c0*/  FMUL.FTZ R105, R2, R105 ;  /* 0x0000006902697220 */ /* 0x000fe40000410000 */
[C---:B------:R-:W-:Y:S01]  /*209d0*/  HMMA.16816.F32 R80, R160.reuse, R134, R80 ;  /* 0x00000086a050723c */ /* 0x040fe20000001850 */
[----:B------:R-:W3:Y:S03]  /*209e0*/  LDSM.16.MT88.4 R132, [R234+0x16000] ;  /* 0x01600000ea84783b */ /* 0x000ee60000004200 */
        /* <DEDUP_REMOVED lines=23> */
[-CC-:B------:R-:W-:Y:S02]  /*20b60*/  FFMA.FTZ R199, R199, R167.reuse, -R170.reuse ;  /* 0x000000a7c7c77223 */ /* 0x180fe400000108aa */
[----:B------:R-:W-:Y:S02]  /*20b70*/  FFMA.FTZ R200, R200, R167, -R170 ;  /* 0x000000a7c8c87223 */ /* 0x000fe400000108aa */
[C---:B----4-:R-:W-:Y:S02]  /*20b80*/  HMMA.16816.F32 R108, R160.reuse, R140, R108 ;  /* 0x0000008ca06c723c */ /* 0x050fe4000000186c */
[----:B------:R-:W-:Y:S02]  /*20b90*/  MUFU.EX2 R199, R199 ;  /* 0x000000c700c77308 */ /* 0x000fe40000000800 */
[C---:B------:R-:W-:Y:S02]  /*20ba0*/  FMUL.FTZ R120, R2.reuse, R120 ;  /* 0x0000007802787220 */ /* 0x040fe40000410000 */
[----:B------:R-:W-:Y:S02]  /*20bb0*/  FMUL.FTZ R121, R2, R121 ;  /* 0x0000007902797220 */ /* 0x000fe40000410000 */
[C---:B------:R-:W-:Y:S01]  /*20bc0*/  HMMA.16816.F32 R112, R160.reuse, R142, R112 ;  /* 0x0000008ea070723c */ /* 0x040fe20000001870 */
[----:B------:R-:W4:Y:S03]  /*20bd0*/  LDSM.16.MT88.4 R140, [R234+0x10800] ;  /* 0x01080000ea8c783b */ /* 0x000f260000004200 */
[C---:B------:R-:W-:Y:S01]  /*20be0*/  FMUL.FTZ R122, R0.reuse, R122 ;  /* 0x0000007a007a7220 */ /* 0x040fe20000410000 */
[----:B------:R-:W5:Y:S01]  /*20bf0*/  MUFU.EX2 R200, R200 ;  /* 0x000000c800c87308 */ /* 0x000f620000000800 */
        /* <DEDUP_REMOVED lines=12> */
[----:B------:R-:W-:Y:S01]  /*20cc0*/  FMUL.FTZ R131, R0, R131 ;  /* 0x0000008300837220 */ /* 0x000fe20000410000 */
[----:B-1----:R-:W-:Y:S01]  /*20cd0*/  F2FP.PACK_AB R132, R198, R197 ;  /* 0x000000c5c684723e */ /* 0x002fe200000000ff */
[----:B------:R-:W-:Y:S01]  /*20ce0*/  FFMA.FTZ R183, R183, R167, -R180 ;  /* 0x000000a7b7b77223 */ /* 0x000fe200000108b4 */
[----:B-----5:R-:W-:Y:S03]  /*20cf0*/  F2FP.PACK_AB R133, R200, R199 ;  /* 0x000000c7c885723e */ /* 0x020fe600000000ff */
[-C--:B------:R-:W-:Y:S01]  /*20d00*/  FFMA.FTZ R182, R182, R167.reuse, -R170 ;  /* 0x000000a7b6b67223 */ /* 0x080fe200000108aa */
[----:B------:R-:W-:Y:S01]  /*20d10*/  HMMA.16816.F32 R128, R160, R134, R128 ;  /* 0x00000086a080723c */ /* 0x000fe20000001880 */
[----:B------:R-:W1:Y:S02]  /*20d20*/  LDSM.16.MT88.4 R160, [R232+0x12800] ;  /* 0x01280000e8a0783b */ /* 0x000e640000004200 */
[-CC-:B------:R-:W-:Y:S02]  /*20d30*/  FFMA.FTZ R205, R205, R167.reuse, -R180.reuse ;  /* 0x000000a7cdcd7223 */ /* 0x180fe400000108b4 */
[-C--:B------:R-:W-:Y:S02]  /*20d40*/  FFMA.FTZ R206, R187, R167.reuse, -R180 ;  /* 0x000000a7bbce7223 */ /* 0x080fe400000108b4 */
[----:B------:R-:W-:Y:S01]  /*20d50*/  F2FP.PACK_AB R134, R201, R202 ;  /* 0x000000cac986723e */ /* 0x000fe200000000ff */
[--C-:B------:R-:W-:Y:S01]  /*20d60*/  FFMA.FTZ R207, R186, R167, -R170.reuse ;  /* 0x000000a7bacf7223 */ /* 0x100fe200000108aa */
[----:B------:R-:W-:Y:S01]  /*20d70*/  F2FP.PACK_AB R135, R204, R203 ;  /* 0x000000cbcc87723e */ /* 0x000fe200000000ff */
[----:B------:R-:W-:Y:S02]  /*20d80*/  MUFU.EX2 R187, R182 ;  /* 0x000000b600bb7308 */ /* 0x000fe40000000800 */
[-CC-:B------:R-:W-:Y:S02]  /*20d90*/  FFMA.FTZ R185, R185, R167.reuse, -R170.reuse ;  /* 0x000000a7b9b97223 */ /* 0x180fe400000108aa */
[-C--:B------:R-:W-:Y:S02]  /*20da0*/  FFMA.FTZ R181, R181, R167.reuse, -R170 ;  /* 0x000000a7b5b57223 */ /* 0x080fe400000108aa */
[C---:B----4-:R-:W-:Y:S04]  /*20db0*/  HMMA.16816.F32 R4, R132.reuse, R140, R4 ;  /* 0x0000008c8404723c */ /* 0x050fe80000001804 */
[----:B------:R-:W-:Y:S01]  /*20dc0*/  MUFU.EX2 R181, R181 ;  /* 0x000000b500b57308 */ /* 0x000fe20000000800 */
[-CC-:B------:R-:W-:Y:S02]  /*20dd0*/  FFMA.FTZ R184, R184, R167.reuse, -R180.reuse ;  /* 0x000000a7b8b87223 */ /* 0x180fe400000108b4 */
[-CC-:B------:R-:W-:Y:S01]  /*20de0*/  FFMA.FTZ R177, R177, R167.reuse, -R180.reuse ;  /* 0x000000a7b1b17223 */ /* 0x180fe200000108b4 */
[C---:B------:R-:W-:Y:S01]  /*20df0*/  HMMA.16816.F32 R8, R132.reuse, R142, R8 ;  /* 0x0000008e8408723c */ /* 0x040fe20000001808 */
[----:B------:R-:W3:Y:S03]  /*20e00*/  LDSM.16.MT88.4 R140, [R231+0x12800] ;  /* 0x01280000e78c783b */ /* 0x000ee60000004200 */
[-C--:B------:R-:W-:Y:S02]  /*20e10*/  FFMA.FTZ R180, R176, R167.reuse, -R180 ;  /* 0x000000a7b0b47223 */ /* 0x080fe400000108b4 */
[----:B------:R-:W-:Y:S01]  /*20e20*/  MUFU.EX2 R186, R184 ;  /* 0x000000b800ba7308 */ /* 0x000fe20000000800 */
[-CC-:B------:R-:W-:Y:S01]  /*20e30*/  FFMA.FTZ R171, R171, R167.reuse, -R170.reuse ;  /* 0x000000a7abab7223 */ /* 0x180fe200000108aa */
[C---:B--2---:R-:W-:Y:S04]  /*20e40*/  HMMA.16816.F32 R12, R132.reuse, R136, R12 ;  /* 0x00000088840c723c */ /* 0x044fe8000000180c */
[-CC-:B------:R-:W-:Y:S02]  /*20e50*/  FFMA.FTZ R169, R169, R167.reuse, -R170.reuse ;  /* 0x000000a7a9a97223 */ /* 0x180fe400000108aa */
[-CC-:B------:R-:W-:Y:S02]  /*20e60*/  FFMA.FTZ R168, R168, R167.reuse, -R170.reuse ;  /* 0x000000a7a8a87223 */ /* 0x180fe400000108aa */
[C---:B------:R-:W-:Y:S01]  /*20e70*/  HMMA.16816.F32 R16, R132.reuse, R138, R16 ;  /* 0x0000008a8410723c */ /* 0x040fe20000001810 */
[----:B------:R-:W2:Y:S01]  /*20e80*/  LDSM.16.MT88.4 R136, [R234+0x14800] ;  /* 0x01480000ea88783b */ /* 0x000ea20000004200 */
[----:B------:R-:W-:Y:S02]  /*20e90*/  MUFU.EX2 R184, R178 ;  /* 0x000000b200b87308 */ /* 0x000fe40000000800 */
[----:B------:R-:W-:Y:S02]  /*20ea0*/  FFMA.FTZ R170, R166, R167, -R170 ;  /* 0x000000a7a6aa7223 */ /* 0x000fe400000108aa */
[----:B------:R-:W-:Y:S02]  /*20eb0*/  FFMA.FTZ R192, R0, R251, R192 ;  /* 0x000000fb00c07223 */ /* 0x000fe400000100c0 */
[C---:B------:R-:W-:Y:S04]  /*20ec0*/  HMMA.16816.F32 R20, R132.reuse, R144, R20 ;  /* 0x000000908414723c */ /* 0x040fe80000001814 */
[----:B------:R-:W-:Y:S01]  /*20ed0*/  MUFU.EX2 R185, R185 ;  /* 0x000000b900b97308 */ /* 0x000fe20000000800 */
[----:B------:R-:W-:Y:S03]  /*20ee0*/  FADD.FTZ R191, R191, R192 ;  /* 0x000000c0bfbf7221 */ /* 0x000fe60000010000 */
[C---:B------:R-:W-:Y:S01]  /*20ef0*/  HMMA.16816.F32 R24, R132.reuse, R146, R24 ;  /* 0x000000928418723c */ /* 0x040fe20000001818 */
[----:B------:R-:W4:Y:S03]  /*20f00*/  LDSM.16.MT88.4 R144, [R232+0x14800] ;  /* 0x01480000e890783b */ /* 0x000f260000004200 */
[----:B------:R-:W-:Y:S02]  /*20f10*/  FADD.FTZ R0, R190, R191 ;  /* 0x000000bfbe007221 */ /* 0x000fe40000010000 */
[----:B------:R-:W-:Y:S02]  /*20f20*/  MUFU.EX2 R205, R205 ;  /* 0x000000cd00cd7308 */ /* 0x000fe40000000800 */
[C---:B------:R-:W-:Y:S04]  /*20f30*/  HMMA.16816.F32 R28, R132.reuse, R148, R28 ;  /* 0x00000094841c723c */ /* 0x040fe8000000181c */
[----:B------:R-:W-:Y:S01]  /*20f40*/  FADD.FTZ R0, R165, R0 ;  /* 0x00000000a5007221 */ /* 0x000fe20000010000 */
[----:B------:R-:W-:Y:S03]  /*20f50*/  MOV R165, R164 ;  /* 0x000000a400a57202 */ /* 0x000fe60000000f00 */
[C---:B------:R-:W-:Y:S01]  /*20f60*/  HMMA.16816.F32 R32, R132.reuse, R150, R32 ;  /* 0x000000968420723c */ /* 0x040fe20000001820 */
[----:B------:R-:W5:Y:S01]  /*20f70*/  LDSM.16.MT88.4 R148, [R231+0x14800] ;  /* 0x01480000e794783b */ /* 0x000f620000004200 */
[----:B------:R-:W-:Y:S02]  /*20f80*/  MUFU.EX2 R206, R206 ;  /* 0x000000ce00ce7308 */ /* 0x000fe40000000800 */
[----:B------:R-:W-:Y:S04]  /*20f90*/  FADD.FTZ R199, R199, R0 ;  /* 0x00000000c7c77221 */ /* 0x000fe80000010000 */
[C---:B------:R-:W-:Y:S04]  /*20fa0*/  HMMA.16816.F32 R36, R132.reuse, R152, R36 ;  /* 0x000000988424723c */ /* 0x040fe80000001824 */
[----:B------:R-:W1:Y:S01]  /*20fb0*/  MUFU.EX2 R153, R183 ;  /* 0x000000b700997308 */ /* 0x000e620000000800 */
[----:B------:R-:W-:Y:S03]  /*20fc0*/  FADD.FTZ R200, R200, R199 ;  /* 0x000000c7c8c87221 */ /* 0x000fe60000010000 */
[C---:B------:R-:W-:Y:S04]  /*20fd0*/  HMMA.16816.F32 R40, R132.reuse, R154, R40 ;  /* 0x0000009a8428723c */ /* 0x040fe80000001828 */
[----:B------:R-:W-:Y:S02]  /*20fe0*/  FADD.FTZ R203, R203, R200 ;  /* 0x000000c8cbcb7221 */ /* 0x000fe40000010000 */
[----:B------:R-:W-:Y:S02]  /*20ff0*/  MUFU.EX2 R183, R168 ;  /* 0x000000a800b77308 */ /* 0x000fe40000000800 */
[C---:B------:R-:W-:Y:S04]  /*21000*/  HMMA.16816.F32 R44, R132.reuse, R156, R44 ;  /* 0x0000009c842c723c */ /* 0x040fe8000000182c */
[----:B------:R-:W-:Y:S04]  /*21010*/  FADD.FTZ R204, R204, R203 ;  /* 0x000000cbcccc7221 */ /* 0x000fe80000010000 */
[C---:B------:R-:W-:Y:S01]  /*21020*/  HMMA.16816.F32 R48, R132.reuse, R158, R48 ;  /* 0x0000009e8430723c */ /* 0x040fe20000001830 */
[----:B------:R-:W-:Y:S01]  /*21030*/  LDSM.16.MT88.4 R156, [R234+0x13000] ;  /* 0x01300000ea9c783b */ /* 0x000fe20000004200 */
[----:B------:R-:W2:Y:S02]  /*21040*/  MUFU.EX2 R207, R207 ;  /* 0x000000cf00cf7308 */ /* 0x000ea40000000800 */
[----:B-1----:R-:W-:Y:S04]  /*21050*/  MOV R182, R153 ;  /* 0x0000009900b67202 */ /* 0x002fe80000000f00 */
[C---:B------:R-:W-:Y:S01]  /*21060*/  HMMA.16816.F32 R52, R132.reuse, R160, R52 ;  /* 0x000000a08434723c */ /* 0x040fe20000001834 */
[----:B------:R-:W-:Y:S03]  /*21070*/  LDSM.16.MT88.4 R152, [R232+0x11000] ;  /* 0x01100000e898783b */ /* 0x000fe60000004200 */
[----:B------:R-:W-:Y:S04]  /*21080*/  MUFU.EX2 R166, R170 ;  /* 0x000000aa00a67308 */ /* 0x000fe80000000800 */
[C---:B------:R-:W-:Y:S01]  /*21090*/  HMMA.16816.F32 R56, R132.reuse, R162, R56 ;  /* 0x000000a28438723c */ /* 0x040fe20000001838 */
[----:B------:R-:W-:Y:S07]  /*210a0*/  LDSM.16.MT88.4 R160, [R232+0x13000] ;  /* 0x01300000e8a0783b */ /* 0x000fee0000004200 */
[C---:B---3--:R-:W-:Y:S04]  /*210b0*/  HMMA.16816.F32 R60, R132.reuse, R140, R60 ;  /* 0x0000008c843c723c */ /* 0x048fe8000000183c */
[----:B--2---:R-:W-:Y:S04]  /*210c0*/  FADD.FTZ R0, R207, R204 ;  /* 0x000000cccf007221 */ /* 0x004fe80000010000 */
[C---:B------:R-:W-:Y:S01]  /*210d0*/  HMMA.16816.F32 R64, R132.reuse, R142, R64 ;  /* 0x0000008e8440723c */ /* 0x040fe20000001840 */
[----:B------:R-:W-:Y:S07]  /*210e0*/  LDSM.16.MT88.4 R140, [R233+0x16800] ;  /* 0x01680000e98c783b */ /* 0x000fee0000004200 */
[C---:B------:R-:W-:Y:S08]  /*210f0*/  HMMA.16816.F32 R68, R132.reuse, R136, R68 ;  /* 0x000000888444723c */ /* 0x040ff00000001844 */
[C---:B------:R-:W-:Y:S01]  /*21100*/  HMMA.16816.F32 R72, R132.reuse, R138, R72 ;  /* 0x0000008a8448723c */ /* 0x040fe20000001848 */
[----:B------:R-:W1:Y:S07]  /*21110*/  LDSM.16.MT88.4 R136, [R234+0x16800] ;  /* 0x01680000ea88783b */ /* 0x000e6e0000004200 */
[C---:B------:R-:W-:Y:S08]  /*21120*/  HMMA.16816.F32 R76, R132.reuse, R172, R76 ;  /* 0x000000ac844c723c */ /* 0x040ff0000000184c */
[C---:B------:R-:W-:Y:S01]  /*21130*/  HMMA.16816.F32 R80, R132.reuse, R174, R80 ;  /* 0x000000ae8450723c */ /* 0x040fe20000001850 */
[----:B------:R-:W-:Y:S07]  /*21140*/  LDSM.16.MT88.4 R172, [R231+0x13000] ;  /* 0x01300000e7ac783b */ /* 0x000fee0000004200 */
[C---:B----4-:R-:W-:Y:S08]  /*21150*/  HMMA.16816.F32 R84, R132.reuse, R144, R84 ;  /* 0x000000908454723c */ /* 0x050ff00000001854 */
[C---:B------:R-:W-:Y:S01]  /*21160*/  HMMA.16816.F32 R88, R132.reuse, R146, R88 ;  /* 0x000000928458723c */ /* 0x040fe20000001858 */
[----:B------:R-:W2:Y:S07]  /*21170*/  LDSM.16.MT88.4 R144, [R232+0x16800] ;  /* 0x01680000e890783b */ /* 0x000eae0000004200 */
[C---:B-----5:R-:W-:Y:S08]  /*21180*/  HMMA.16816.F32 R92, R132.reuse, R148, R92 ;  /* 0x00000094845c723c */ /* 0x060ff0000000185c */
        /* <DEDUP_REMOVED lines=39> */
[----:B------:R-:W-:Y:S04]  /*21400*/  MUFU.EX2 R160, R169 ;  /* 0x000000a900a07308 */ /* 0x000fe80000000800 */
[----:B------:R-:W-:Y:S01]  /*21410*/  MOV R163, R185 ;  /* 0x000000b900a37202 */ /* 0x000fe20000000f00 */
[C---:B------:R-:W-:Y:S04]  /*21420*/  HMMA.16816.F32 R60, R132.reuse, R172, R60 ;  /* 0x000000ac843c723c */ /* 0x040fe8000000183c */
[----:B------:R-:W-:Y:S01]  /*21430*/  MOV R162, R187 ;  /* 0x000000bb00a27202 */ /* 0x000fe20000000f00 */
[----:B------:R-:W-:Y:S03]  /*21440*/  MUFU.EX2 R185, R171 ;  /* 0x000000ab00b97308 */ /* 0x000fe60000000800 */
[C---:B------:R-:W-:Y:S01]  /*21450*/  HMMA.16816.F32 R64, R132.reuse, R174, R64 ;  /* 0x000000ae8440723c */ /* 0x040fe20000001840 */
[----:B------:R-:W-:Y:S06]  /*21460*/  LDSM.16.MT88.4 R172, [R233+0x11800] ;  /* 0x01180000e9ac783b */ /* 0x000fec0000004200 */
[----:B------:R-:W-:Y:S01]  /*21470*/  MUFU.EX2 R187, R177 ;  /* 0x000000b100bb7308 */ /* 0x000fe20000000800 */
[C---:B-1----:R-:W-:Y:S08]  /*21480*/  HMMA.16816.F32 R68, R132.reuse, R136, R68 ;  /* 0x000000888444723c */ /* 0x042ff00000001844 */
[C---:B------:R-:W-:Y:S01]  /*21490*/  HMMA.16816.F32 R72, R132.reuse, R138, R72 ;  /* 0x0000008a8448723c */ /* 0x040fe20000001848 */
[----:B------:R-:W1:Y:S01]  /*214a0*/  LDSM.16.MT88.4 R136, [R234+0x17000] ;  /* 0x01700000ea88783b */ /* 0x000e620000004200 */
[----:B------:R-:W5:Y:S06]  /*214b0*/  MUFU.EX2 R177, R180 ;  /* 0x000000b400b17308 */ /* 0x000f6c0000000800 */
[C---:B----4-:R-:W-:Y:S08]  /*214c0*/  HMMA.16816.F32 R76, R132.reuse, R140, R76 ;  /* 0x0000008c844c723c */ /* 0x050ff0000000184c */
[C---:B------:R-:W-:Y:S01]  /*214d0*/  HMMA.16816.F32 R80, R132.reuse, R142, R80 ;  /* 0x0000008e8450723c */ /* 0x040fe20000001850 */
[----:B------:R-:W4:Y:S07]  /*214e0*/  LDSM.16.MT88.4 R140, [R231+0x17000] ;  /* 0x01700000e78c783b */ /* 0x000f2e0000004200 */
[C---:B--2---:R-:W-:Y:S04]  /*214f0*/  HMMA.16816.F32 R84, R132.reuse, R144, R84 ;  /* 0x000000908454723c */ /* 0x044fe80000001854 */
[----:B-----5:R-:W-:Y:S02]  /*21500*/  MOV R167, R177 ;  /* 0x000000b100a77202 */ /* 0x020fe40000000f00 */
[----:B------:R-:W-:Y:S02]  /*21510*/  LDSM.16.MT88.4 R176, [R232+0x11800] ;  /* 0x01180000e8b0783b */ /* 0x000fe40000004200 */
[C---:B------:R-:W-:Y:S06]  /*21520*/  HMMA.16816.F32 R88, R132.reuse, R146, R88 ;  /* 0x000000928458723c */ /* 0x040fec0000001858 */
[----:B------:R-:W2:Y:S02]  /*21530*/  LDSM.16.MT88.4 R144, [R234+0x11800] ;  /* 0x01180000ea90783b */ /* 0x000ea40000004200 */
        /* <DEDUP_REMOVED lines=10> */
[----:B------:R-:W-:Y:S04]  /*215e0*/  MOV R139, R182 ;  /* 0x000000b6008b7202 */ /* 0x000fe80000000f00 */
[C---:B------:R-:W-:Y:S08]  /*215f0*/  HMMA.16816.F32 R112, R132.reuse, R154, R112 ;  /* 0x0000009a8470723c */ /* 0x040ff00000001870 */
[C---:B------:R-:W-:Y:S08]  /*21600*/  HMMA.16816.F32 R116, R132.reuse, R156, R116 ;  /* 0x0000009c8474723c */ /* 0x040ff00000001874 */
[C---:B------:R-:W-:Y:S08]  /*21610*/  HMMA.16816.F32 R120, R132.reuse, R158, R120 ;  /* 0x0000009e8478723c */ /* 0x040ff00000001878 */
[C---:B----4-:R-:W-:Y:S07]  /*21620*/  HMMA.16816.F32 R124, R132.reuse, R140, R124 ;  /* 0x0000008c847c723c */ /* 0x050fee000000187c */
[----:B------:R-:W-:Y:S01]  /*21630*/  MOV R140, R183 ;  /* 0x000000b7008c7202 */ /* 0x000fe20000000f00 */
[----:B------:R-:W-:Y:S01]  /*21640*/  HMMA.16816.F32 R128, R132, R142, R128 ;  /* 0x0000008e8480723c */ /* 0x000fe20000001880 */
[----:B------:R-:W1:Y:S03]  /*21650*/  LDSM.16.MT88.4 R180, [R231+0x11800] ;  /* 0x01180000e7b4783b */ /* 0x000e660000004200 */
[----:B------:R-:W-:Y:S02]  /*21660*/  MOV R141, R184 ;  /* 0x000000b8008d7202 */ /* 0x000fe40000000f00 */
[----:B------:R-:W-:Y:S02]  /*21670*/  F2FP.PACK_AB R171, R166, R140 ;  /* 0x0000008ca6ab723e */ /* 0x000fe400000000ff */
[----:B------:R-:W-:Y:S04]  /*21680*/  MOV R142, R185 ;  /* 0x000000b9008e7202 */ /* 0x000fe80000000f00 */
[----:B------:R-:W-:Y:S02]  /*21690*/  MOV R135, R187 ;  /* 0x000000bb00877202 */ /* 0x000fe40000000f00 */
[----:B------:R-:W-:Y:S02]  /*216a0*/  F2FP.PACK_AB R169, R136, R142 ;  /* 0x0000008e88a9723e */ /* 0x000fe400000000ff */
[----:B------:R-:W-:Y:S02]  /*216b0*/  F2FP.PACK_AB R168, R137, R135 ;  /* 0x0000008789a8723e */ /* 0x000fe400000000ff */
[----:B------:R-:W-:Y:S02]  /*216c0*/  F2FP.PACK_AB R170, R167, R141 ;  /* 0x0000008da7aa723e */ /* 0x000fe400000000ff */
[----:B------:R-:W-:Y:S02]  /*216d0*/  MOV R143, R186 ;  /* 0x000000ba008f7202 */ /* 0x000fe40000000f00 */
[----:B------:R-:W3:Y:S03]  /*216e0*/  LDSM.16.MT88.4 R184, [R234+0x13800] ;  /* 0x01380000eab8783b */ /* 0x000ee60000004200 */
[C---:B--2---:R-:W-:Y:S05]  /*216f0*/  HMMA.16816.F32 R160, R168.reuse, R144, R4 ;  /* 0x00000090a8a0723c */ /* 0x044fea0000001804 */
[----:B------:R-:W2:Y:S03]  /*21700*/  LDSM.16.MT88.4 R4, [R233+0x13800] ;  /* 0x01380000e904783b */ /* 0x000ea60000004200 */
[C---:B------:R-:W-:Y:S05]  /*21710*/  HMMA.16816.F32 R156, R168.reuse, R146, R8 ;  /* 0x00000092a89c723c */ /* 0x040fea0000001808 */
[----:B------:R-:W4:Y:S03]  /*21720*/  LDSM.16.MT88.4 R8, [R232+0x13800] ;  /* 0x01380000e808783b */ /* 0x000f260000004200 */
[C---:B------:R-:W-:Y:S05]  /*21730*/  HMMA.16816.F32 R152, R168.reuse, R172, R12 ;  /* 0x000000aca898723c */ /* 0x040fea000000180c */
[----:B------:R-:W5:Y:S02]  /*21740*/  LDSM.16.MT88.4 R12, [R231+0x13800] ;  /* 0x01380000e70c783b */ /* 0x000f640000004200 */
[----:B------:R-:W-:Y:S02]  /*21750*/  MOV R172, R148 ;  /* 0x0000009400ac7202 */ /* 0x000fe40000000f00 */
[----:B------:R-:W-:Y:S02]  /*21760*/  MOV R173, R149 ;  /* 0x0000009500ad7202 */ /* 0x000fe40000000f00 */
[C---:B------:R-:W-:Y:S02]  /*21770*/  HMMA.16816.F32 R148, R168.reuse, R174, R16 ;  /* 0x000000aea894723c */ /* 0x040fe40000001810 */
[----:B------:R-:W2:Y:S05]  /*21780*/  LDSM.16.MT88.4 R16, [R234+0x15800] ;  /* 0x01580000ea10783b */ /* 0x000eaa0000004200 */
[----:B------:R-:W-:Y:S01]  /*21790*/  MOV R174, R142 ;  /* 0x0000008e00ae7202 */ /* 0x000fe20000000f00 */
[C---:B------:R-:W-:Y:S02]  /*217a0*/  HMMA.16816.F32 R144, R168.reuse, R176, R20 ;  /* 0x000000b0a890723c */ /* 0x040fe40000001814 */
[----:B------:R-:W2:Y:S02]  /*217b0*/  LDSM.16.MT88.4 R20, [R233+0x15800] ;  /* 0x01580000e914783b */ /* 0x000ea40000004200 */
[----:B------:R-:W-:Y:S03]  /*217c0*/  MOV R175, R143 ;  /* 0x0000008f00af7202 */ /* 0x000fe60000000f00 */
[----:B------:R-:W-:Y:S02]  /*217d0*/  MOV R177, R140 ;  /* 0x0000008c00b17202 */ /* 0x000fe40000000f00 */
[----:B------:R-:W-:Y:S02]  /*217e0*/  MOV R176, R141 ;  /* 0x0000008d00b07202 */ /* 0x000fe40000000f00 */
[C---:B------:R-:W-:Y:S07]  /*217f0*/  HMMA.16816.F32 R140, R168.reuse, R178, R24 ;  /* 0x000000b2a88c723c */ /* 0x040fee0000001818 */
[----:B------:R-:W-:Y:S02]  /*21800*/  MOV R24, R138 ;  /* 0x0000008a00187202 */ /* 0x000fe40000000f00 */
[----:B------:R-:W-:Y:S03]  /*21810*/  MOV R25, R139 ;  /* 0x0000008b00197202 */ /* 0x000fe60000000f00 */
[----:B------:R-:W-:Y:S02]  /*21820*/  MOV R26, R136 ;  /* 0x00000088001a7202 */ /* 0x000fe40000000f00 */
[----:B------:R-:W-:Y:S02]  /*21830*/  MOV R27, R137 ;  /* 0x00000089001b7202 */ /* 0x000fe40000000f00 */
[C---:B-1----:R-:W-:Y:S01]  /*21840*/  HMMA.16816.F32 R136, R168.reuse, R180, R28 ;  /* 0x000000b4a888723c */ /* 0x042fe2000000181c */
[----:B------:R-:W-:Y:S02]  /*21850*/  LDSM.16.MT88.4 R28, [R231+0x15800] ;  /* 0x01580000e71c783b */ /* 0x000fe40000004200 */
[----:B------:R-:W-:Y:S02]  /*21860*/  MOV R179, R26 ;  /* 0x0000001a00b37202 */ /* 0x000fe40000000f00 */
[----:B------:R-:W-:Y:S02]  /*21870*/  MOV R178, R27 ;  /* 0x0000001b00b27202 */ /* 0x000fe40000000f00 */
[----:B------:R-:W-:Y:S02]  /*21880*/  MOV R180, R135 ;  /* 0x0000008700b47202 */ /* 0x000fe40000000f00 */
[C---:B------:R-:W-:Y:S01]  /*21890*/  HMMA.16816.F32 R132, R168.reuse, R182, R32 ;  /* 0x000000b6a884723c */ /* 0x040fe20000001820 */
[----:B------:R-:W-:Y:S02]  /*218a0*/  LDSM.16.MT88.4 R32, [R234+0x17800] ;  /* 0x01780000ea20783b */ /* 0x000fe40000004200 */
[----:B------:R-:W-:Y:S04]  /*218b0*/  MOV R181, R174 ;  /* 0x000000ae00b57202 */ /* 0x000fe80000000f00 */
[----:B------:R-:W-:Y:S01]  /*218c0*/  MOV R183, R24 ;  /* 0x0000001800b77202 */ /* 0x000fe20000000f00 */
[C---:B---3--:R-:W-:Y:S04]  /*218d0*/  HMMA.16816.F32 R36, R168.reuse, R184, R36 ;  /* 0x000000b8a824723c */ /* 0x048fe80000001824 */
[----:B------:R-:W-:Y:S02]  /*218e0*/  MOV R182, R25 ;  /* 0x0000001900b67202 */ /* 0x000fe40000000f00 */
[----:B------:R-:W1:Y:S01]  /*218f0*/  LDSM.16.MT88.4 R24, [R232+0x15800] ;  /* 0x01580000e818783b */ /* 0x000e620000004200 */
[----:B------:R-:W-:Y:S01]  /*21900*/  MOV R184, R175 ;  /* 0x000000af00b87202 */ /* 0x000fe20000000f00 */
[C---:B------:R-:W-:Y:S04]  /*21910*/  HMMA.16816.F32 R40, R168.reuse, R186, R40 ;  /* 0x000000baa828723c */ /* 0x040fe80000001828 */
[----:B------:R-:W-:Y:S02]  /*21920*/  MOV R185, R172 ;  /* 0x000000ac00b97202 */ /* 0x000fe40000000f00 */
[----:B------:R-:W3:Y:S01]  /*21930*/  LDL.LU R186, [R1] ;  /* 0x0000000001ba7983 */ /* 0x000ee20000300800 */
[----:B------:R-:W-:Y:S01]  /*21940*/  MOV R187, R173 ;  /* 0x000000ad00bb7202 */ /* 0x000fe20000000f00 */
[C---:B--2---:R-:W-:Y:S02]  /*21950*/  HMMA.16816.F32 R44, R168.reuse, R4, R44 ;  /* 0x00000004a82c723c */ /* 0x044fe4000000182c */
[----:B------:R-:W2:Y:S02]  /*21960*/  LDSM.16.MT88.4 R172, [R233+0x17800] ;  /* 0x01780000e9ac783b */ /* 0x000ea40000004200 */
[----:B------:R-:W-:Y:S04]  /*21970*/  FADD.FTZ R0, R187, R0 ;  /* 0x00000000bb007221 */ /* 0x000fe80000010000 */
[C---:B------:R-:W-:Y:S02]  /*21980*/  HMMA.16816.F32 R48, R168.reuse, R6, R48 ;  /* 0x00000006a830723c */ /* 0x040fe40000001830 */
[----:B------:R-:W1:Y:S02]  /*21990*/  LDSM.16.MT88.4 R4, [R232+0x17800] ;  /* 0x01780000e804783b */ /* 0x000e640000004200 */
[----:B------:R-:W-:Y:S04]  /*219a0*/  FADD.FTZ R0, R185, R0 ;  /* 0x00000000b9007221 */ /* 0x000fe80000010000 */
[C---:B----4-:R-:W-:Y:S04]  /*219b0*/  HMMA.16816.F32 R52, R168.reuse, R8, R52 ;  /* 0x00000008a834723c */ /* 0x050fe80000001834 */
[----:B------:R-:W-:Y:S04]  /*219c0*/  FADD.FTZ R0, R183, R0 ;  /* 0x00000000b7007221 */ /* 0x000fe80000010000 */
[C---:B------:R-:W-:Y:S01]  /*219d0*/  HMMA.16816.F32 R56, R168.reuse, R10, R56 ;  /* 0x0000000aa838723c */ /* 0x040fe20000001838 */
[----:B------:R-:W4:Y:S03]  /*219e0*/  LDSM.16.MT88.4 R8, [R231+0x17800] ;  /* 0x01780000e708783b */ /* 0x000f260000004200 */
[----:B------:R-:W-:Y:S04]  /*219f0*/  FADD.FTZ R0, R181, R0 ;  /* 0x00000000b5007221 */ /* 0x000fe80000010000 */
[C---:B-----5:R-:W-:Y:S04]  /*21a00*/  HMMA.16816.F32 R60, R168.reuse, R12, R60 ;  /* 0x0000000ca83c723c */ /* 0x060fe8000000183c */
[----:B------:R-:W-:Y:S04]  /*21a10*/  FADD.FTZ R0, R179, R0 ;  /* 0x00000000b3007221 */ /* 0x000fe80000010000 */
[C---:B------:R-:W-:Y:S04]  /*21a20*/  HMMA.16816.F32 R64, R168.reuse, R14, R64 ;  /* 0x0000000ea840723c */ /* 0x040fe80000001840 */
        /* <DEDUP_REMOVED lines=17> */
[C---:B------:R-:W-:Y:S08]  /*21b40*/  HMMA.16816.F32 R116, R168.reuse, R4, R116 ;  /* 0x00000004a874723c */ /* 0x040ff00000001874 */
[C---:B------:R-:W-:Y:S08]  /*21b50*/  HMMA.16816.F32 R120, R168.reuse, R6, R120 ;  /* 0x00000006a878723c */ /* 0x040ff00000001878 */
[C---:B----4-:R-:W-:Y:S08]  /*21b60*/  HMMA.16816.F32 R124, R168.reuse, R8, R124 ;  /* 0x00000008a87c723c */ /* 0x050ff0000000187c */
[----:B------:R-:W-:Y:S04]  /*21b70*/  HMMA.16816.F32 R128, R168, R10, R128 ;  /* 0x0000000aa880723c */ /* 0x000fe80000001880 */
[----:B---3--:R-:W-:Y:S04]  /*21b80*/  FFMA.FTZ R196, R2, R186, R196 ;  /* 0x000000ba02c47223 */ /* 0x008fe800000100c4 */
        /* <DEDUP_REMOVED lines=14> */
[----:B------:R-:W-:Y:S05]  /*21c70*/  FADD.FTZ R2, R167, R2 ;  /* 0x00000002a7027221 */ /* 0x000fea0000010000 */
[----:B------:R1:W-:Y:S01]  /*21c80*/  STL [R1], R2 ;  /* 0x0000000201007387 */ /* 0x0003e20000100800 */
[----:B------:R-:W-:-:S05]  /*21c90*/  @P0 BRA `(.L_x_2242) ;  /* 0xffffb48000000947 */ /* 0x000fca000383ffff */
.L_x_2233:
        /* <DEDUP_REMOVED lines=10> */
[----:B-1----:R-:W3:Y:S04]  /*21d40*/  LDL R2, [R1] ;  /* 0x0000000001027983 */ /* 0x002ee80000100800 */
[----:B---3--:R1:W3:Y:S02]  /*21d50*/  SHFL.BFLY PT, R10, R2, 0x2, 0x1f ;  /* 0x0c401f00020a7f89 */ /* 0x0082e400000e0000 */
.L_x_2261:
[----:B-1----:R-:W4:Y:S02]  /*21d60*/  LDL.LU R2, [R1] ;  /* 0x0000000001027983 */ /* 0x002f240000300800 */
[----:B---34-:R-:W-:Y:S01]  /*21d70*/  FADD.FTZ R11, R10, R2 ;  /* 0x000000020a0b7221 */ /* 0x018fe20000010000 */
[----:B------:R-:W-:Y:S05]  /*21d80*/  BRA.DIV ~URZ, `(.L_x_2244) ;  /* 0x00001e127f007947 */ /* 0x000fea000b800000 */
[----:B------:R-:W1:Y:S04]  /*21d90*/  SHFL.BFLY PT, R12, R251, 0x2, 0x1f ;  /* 0x0c401f00fb0c7f89 */ /* 0x000e6800000e0000 */
[----:B------:R-:W3:Y:S01]  /*21da0*/  SHFL.BFLY PT, R2, R11, 0x1, 0x1f ;  /* 0x0c201f000b027f89 */ /* 0x000ee200000e0000 */
[----:B-1----:R-:W-:-:S02]  /*21db0*/  FADD.FTZ R12, R12, R251 ;  /* 0x000000fb0c0c7221 */ /* 0x002fc40000010000 */
[----:B---3--:R-:W-:-:S03]  /*21dc0*/  FADD.FTZ R2, R11, R2 ;  /* 0x000000020b027221 */ /* 0x008fc60000010000 */
[----:B------:R1:W3:Y:S04]  /*21dd0*/  SHFL.BFLY PT, R10, R12, 0x1, 0x1f ;  /* 0x0c201f000c0a7f89 */ /* 0x0002e800000e0000 */
.L_x_2262:
[----:B------:R-:W4:Y:S01]  /*21de0*/  S2R R9, SR_TID.X ;  /* 0x0000000000097919 */ /* 0x000f220000002100 */
[----:B---3--:R-:W-:-:S03]  /*21df0*/  FADD.FTZ R6, R10, R12 ;  /* 0x0000000c0a067221 */ /* 0x008fc60000010000 */
[----:B------:R-:W-:Y:S01]  /*21e00*/  BAR.SYNC.DEFER_BLOCKING 0x0 ;  /* 0x0000000000007b1d */ /* 0x000fe20000010000 */
[----:B------:R-:W-:Y:S02]  /*21e10*/  FSETP.NE.FTZ.AND P4, PT, R2, RZ, PT ;  /* 0x000000ff0200720b */ /* 0x000fe40003f95000 */
[----:B------:R-:W-:Y:S02]  /*21e20*/  FSETP.NE.FTZ.AND P3, PT, R6, RZ, PT ;  /* 0x000000ff0600720b */ /* 0x000fe40003f75000 */
[----:B------:R-:W-:Y:S01]  /*21e30*/  MOV R8, 0x3f800000 ;  /* 0x3f80000000087802 */ /* 0x000fe20000000f00 */
[----:B------:R-:W-:Y:S01]  /*21e40*/  ULDC.64 UR4, c[0x0][0x118] ;  /* 0x0000460000047ab9 */ /* 0x000fe20000000a00 */
[----:B------:R-:W-:-:S07]  /*21e50*/  MOV R7, 0x3f800000 ;  /* 0x3f80000000077802 */ /* 0x000fce0000000f00 */
[----:B------:R-:W3:Y:S01]  /*21e60*/  @P4 MUFU.RCP R8, R2 ;  /* 0x0000000200084308 */ /* 0x000ee20000001000 */
[----:B----4-:R-:W-:-:S07]  /*21e70*/  SHF.R.S32.HI R10, RZ, 0x1f, R9 ;  /* 0x0000001fff0a7819 */ /* 0x010fce0000011409 */
[----:B------:R-:W4:Y:S01]  /*21e80*/  @P3 MUFU.RCP R7, R6 ;  /* 0x0000000600073308 */ /* 0x000f220000001000 */
[----:B------:R-:W-:-:S04]  /*21e90*/  LEA.HI R11, R10, R9, RZ, 0x2 ;  /* 0x000000090a0b7211 */ /* 0x000fc800078f10ff */
[--C-:B------:R-:W-:Y:S02]  /*21ea0*/  SHF.R.S32.HI R13, RZ, 0x2, R11.reuse ;  /* 0x00000002ff0d7819 */ /* 0x100fe4000001140b */
[----:B-1----:R-:W-:Y:S01]  /*21eb0*/  SHF.R.S32.HI R12, RZ, 0x1f, R11 ;  /* 0x0000001fff0c7819 */ /* 0x002fe2000001140b */
[C---:B---3--:R-:W-:Y:S01]  /*21ec0*/  FMUL.FTZ R160, R8.reuse, R160 ;  /* 0x000000a008a07220 */ /* 0x048fe20000410000 */
        /* <DEDUP_REMOVED lines=83> */
[C---:B----4-:R-:W-:Y:S02]  /*22400*/  FMUL.FTZ R163, R7.reuse, R163 ;  /* 0x000000a307a37220 */ /* 0x050fe40000410000 */
        /* <DEDUP_REMOVED lines=229> */
.L_x_2246:
[----:B-1--4-:R-:W-:Y:S05]  /*23260*/  BSYNC B0 ;  /* 0x0000000000007941 */ /* 0x012fea0003800000 */
.L_x_2245:
        /* <DEDUP_REMOVED lines=25> */
.L_x_2248:
[----:B------:R-:W-:Y:S05]  /*23400*/  BSYNC B0 ;  /* 0x0000000000007941 */ /* 0x000fea0003800000 */
.L_x_2247:
        /* <DEDUP_REMOVED lines=15> */
.L_x_2250:
[----:B------:R-:W-:Y:S05]  /*23500*/  BSYNC B0 ;  /* 0x0000000000007941 */ /* 0x000fea0003800000 */
.L_x_2249:
        /* <DEDUP_REMOVED lines=15> */
.L_x_2252:
[----:B------:R-:W-:Y:S05]  /*23600*/  BSYNC B0 ;  /* 0x0000000000007941 */ /* 0x000fea0003800000 */
.L_x_2251:
        /* <DEDUP_REMOVED lines=15> */
.L_x_2254:
[----:B------:R-:W-:Y:S05]  /*23700*/  BSYNC B0 ;  /* 0x0000000000007941 */ /* 0x000fea0003800000 */
.L_x_2253:
        /* <DEDUP_REMOVED lines=15> */
.L_x_2256:
[----:B------:R-:W-:Y:S05]  /*23800*/  BSYNC B0 ;  /* 0x0000000000007941 */ /* 0x000fea0003800000 */
.L_x_2255:
        /* <DEDUP_REMOVED lines=15> */
.L_x_2258:
[----:B------:R-:W-:Y:S05]  /*23900*/  BSYNC B0 ;  /* 0x0000000000007941 */ /* 0x000fea0003800000 */
.L_x_2257:
        /* <DEDUP_REMOVED lines=15> */
.L_x_2260:
[----:B------:R-:W-:Y:S05]  /*23a00*/  BSYNC B0 ;  /* 0x0000000000007941 */ /* 0x000fea0003800000 */
.L_x_2259:
[----:B------:R-:W-:-:S04]  /*23a10*/  IADD3 R10, R10, 0x38, RZ ;  /* 0x000000380a0a7810 */ /* 0x000fc80007ffe0ff */
[----:B------:R-:W-:Y:S01]  /*23a20*/  ISETP.GE.AND P0, PT, R10, R243, PT ;  /* 0x000000f30a00720c */ /* 0x000fe20003f06270 */
[----:B------:R-:W-:-:S12]  /*23a30*/  IMAD.MOV.U32 R243, RZ, RZ, 0x0 ;  /* 0x00000000fff37424 */ /* 0x000fd800078e00ff */
[----:B------:R-:W-:Y:S05]  /*23a40*/  @P0 RET.REL.NODEC R242 `(_ZN5flash24flash_fwd_splitkv_kernelI23Flash_fwd_kernel_traitsILi256ELi64ELi64ELi4ELb0ELb0EN7cutlass6half_tE19Flash_kernel_traitsILi256ELi64ELi64ELi4ES3_EELb0ELb0ELb0ELb0ELb0ELb1ELb1ELb1EEEvNS_16Flash_fwd_paramsE) ;  /* 0xfffdc5b0f2000950 */ /* 0x000fea0003c3ffff */
        /* <DEDUP_REMOVED lines=11> */
[----:B------:R-:W-:Y:S05]  /*23b00*/  @P0 RET.REL.NODEC R242 `(_ZN5flash24flash_fwd_splitkv_kernelI23Flash_fwd_kernel_traitsILi256ELi64ELi64ELi4ELb0ELb0EN7cutlass6half_tE19Flash_kernel_traitsILi256ELi64ELi64ELi4ES3_EELb0ELb0ELb0ELb0ELb0ELb1ELb1ELb1EEEvNS_16Flash_fwd_paramsE) ;  /* 0xfffdc4f0f2000950 */ /* 0x000fea0003c3ffff */
[----:B------:R-:W-:Y:S01]  /*23b10*/  MOV R243, 0x0 ;  /* 0x0000000000f37802 */ /* 0x000fe20000000f00 */
[----:B------:R-:W-:-:S02]  /*23b20*/  ULDC.64 UR4, c[0x0][0x118] ;  /* 0x0000460000047ab9 */ /* 0x000fc40000000a00 */
[----:B------:R2:W-:Y:S01]  /*23b30*/  ST.E.128 [R8.64+0xe300], R16 ;  /* 0x00e3001008007985 */ /* 0x0005e2000c101d04 */
[----:B------:R-:W-:Y:S05]  /*23b40*/  RET.REL.NODEC R242 `(_ZN5flash24flash_fwd_splitkv_kernelI23Flash_fwd_kernel_traitsILi256ELi64ELi64ELi4ELb0ELb0EN7cutlass6half_tE19Flash_kernel_traitsILi256ELi64ELi64ELi4ES3_EELb0ELb0ELb0ELb0ELb0ELb1ELb1ELb1EEEvNS_16Flash_fwd_paramsE) ;  /* 0xfffdc4b0f2007950 */ /* 0x000fea0003c3ffff */
.L_x_2243:
[----:B------:R3:W5:Y:S01]  /*23b50*/  LDL R12, [R1] ;  /* 0x00000000010c7983 */ /* 0x0007620000100800 */
[----:B------:R-:W-:Y:S02]  /*23b60*/  MOV R9, 0x2 ;  /* 0x0000000200097802 */ /* 0x000fe40000000f00 */
[----:B------:R-:W-:Y:S02]  /*23b70*/  MOV R8, 0x23b90 ;  /* 0x00023b9000087802 */ /* 0x000fe40000000f00 */
[----:B-123-5:R-:W-:Y:S05]  /*23b80*/  CALL.REL.NOINC `($__internal_17_$__cuda_sm70_shflsync_bfly_p) ;  /* 0x000000f000007944 */ /* 0x02efea0003c00000 */
[----:B-12---:R-:W-:Y:S05]  /*23b90*/  BRA `(.L_x_2261) ;  /* 0xffffe1c000007947 */ /* 0x006fea000383ffff */
.L_x_2244:
[----:B------:R-:W-:Y:S01]  /*23ba0*/  IMAD.MOV.U32 R12, RZ, RZ, R11 ;  /* 0x000000ffff0c7224 */ /* 0x000fe200078e000b */
[----:B------:R-:W-:Y:S02]  /*23bb0*/  MOV R9, 0x1 ;  /* 0x0000000100097802 */ /* 0x000fe40000000f00 */
[----:B------:R-:W-:Y:S02]  /*23bc0*/  MOV R8, 0x23be0 ;  /* 0x00023be000087802 */ /* 0x000fe40000000f00 */
[----:B--2--5:R-:W-:Y:S05]  /*23bd0*/  CALL.REL.NOINC `($__internal_17_$__cuda_sm70_shflsync_bfly_p) ;  /* 0x000000a000007944 */ /* 0x024fea0003c00000 */
[----:B--2---:R-:W-:Y:S01]  /*23be0*/  FADD.FTZ R2, R11, R10 ;  /* 0x0000000a0b027221 */ /* 0x004fe20000010000 */
[----:B-1----:R-:W-:Y:S02]  /*23bf0*/  MOV R12, R251 ;  /* 0x000000fb000c7202 */ /* 0x002fe40000000f00 */
[----:B------:R-:W-:-:S02]  /*23c00*/  MOV R9, 0x2 ;  /* 0x0000000200097802 */ /* 0x000fc40000000f00 */
[----:B------:R-:W-:Y:S02]  /*23c10*/  MOV R8, 0x23c30 ;  /* 0x00023c3000087802 */ /* 0x000fe40000000f00 */
[----:B------:R-:W-:Y:S05]  /*23c20*/  CALL.REL.NOINC `($__internal_17_$__cuda_sm70_shflsync_bfly_p) ;  /* 0x0000005000007944 */ /* 0x000fea0003c00000 */
[----:B-12---:R-:W-:Y:S01]  /*23c30*/  FADD.FTZ R12, R251, R10 ;  /* 0x0000000afb0c7221 */ /* 0x006fe20000010000 */
[----:B------:R-:W-:Y:S02]  /*23c40*/  MOV R9, 0x1 ;  /* 0x0000000100097802 */ /* 0x000fe40000000f00 */
[----:B------:R-:W-:Y:S02]  /*23c50*/  MOV R8, 0x23c70 ;  /* 0x00023c7000087802 */ /* 0x000fe40000000f00 */
[----:B------:R-:W-:Y:S05]  /*23c60*/  CALL.REL.NOINC `($__internal_17_$__cuda_sm70_shflsync_bfly_p) ;  /* 0x0000001000007944 */ /* 0x000fea0003c00000 */
[----:B-12---:R-:W-:Y:S05]  /*23c70*/  BRA `(.L_x_2262) ;  /* 0xffffe16000007947 */ /* 0x006fea000383ffff */
        .weak           $__internal_17_$__cuda_sm70_shflsync_bfly_p
        .type           $__internal_17_$__cuda_sm70_shflsync_bfly_p,@function
        .size           $__internal_17_$__cuda_sm70_shflsync_bfly_p,(.L_x_8737 - $__internal_17_$__cuda_sm70_shflsync_bfly_p)
$__internal_17_$__cuda_sm70_shflsync_bfly_p:
[----:B------:R-:W-:Y:S01]  /*23c80*/  MOV R14, R8 ;  /* 0x00000008000e7202 */ /* 0x000fe20000000f00 */
[----:B------:R-:W-:Y:S04]  /*23c90*/  WARPSYNC R6 ;  /* 0x0000000600007348 */ /* 0x000fe80003800000 */
[----:B------:R-:W-:Y:S01]  /*23ca0*/  MOV R15, 0x0 ;  /* 0x00000000000f7802 */ /* 0x000fe20000000f00 */
[----:B------:R1:W2:Y:S03]  /*23cb0*/  SHFL.BFLY PT, R10, R12, R9, R7 ;  /* 0x0c0000090c0a7389 */ /* 0x0002a600000e0007 */
[----:B------:R-:W-:Y:S05]  /*23cc0*/  RET.REL.NODEC R14 `(_ZN5flash24flash_fwd_splitkv_kernelI23Flash_fwd_kernel_traitsILi256ELi64ELi64ELi4ELb0ELb0EN7cutlass6half_tE19Flash_kernel_traitsILi256ELi64ELi64ELi4ES3_EELb0ELb0ELb0ELb0ELb0ELb1ELb1ELb1EEEvNS_16Flash_fwd_paramsE) ;  /* 0xfffdc3300e007950 */ /* 0x000fea0003c3ffff */
.L_x_2263:
        /* <DEDUP_REMOVED lines=11> */
.L_x_8737:


//--------------------- .text._ZN5flash24flash_fwd_splitkv_kernelI23Flash_fwd_kernel_traitsILi256ELi64ELi64ELi4ELb0ELb0EN7cutlass6half_tE19Flash_kernel_traitsILi256ELi64ELi64ELi4ES3_EELb0ELb1ELb0ELb0ELb0ELb0ELb0ELb0EEEvNS_16Flash_fwd_paramsE --------------------------
	.section	.text._ZN5flash24flash_fwd_splitkv_kernelI23Flash_fwd_kernel_traitsILi256ELi64ELi64ELi4ELb0ELb0EN7cutlass6half_tE19Flash_kernel_traitsILi256ELi64ELi64ELi4ES3_EELb0ELb1ELb0ELb0ELb0ELb0ELb0ELb0EEEvNS_16Flash_fwd_paramsE,"ax",@progbits
	.sectioninfo	@"SHI_REGISTERS=255"
	.align	128
        .global         _ZN5flash24flash_fwd_splitkv_kernelI23Flash_fwd_kernel_traitsILi256ELi64ELi64ELi4ELb0ELb0EN7cutlass6half_tE19Flash_kernel_traitsILi256ELi64ELi64ELi4ES3_EELb0ELb1ELb0ELb0ELb0ELb0ELb0ELb0EEEvNS_16Flash_fwd_paramsE
        .type           _ZN5flash24flash_fwd_splitkv_kernelI23Flash_fwd_kernel_traitsILi256ELi64ELi64ELi4ELb0ELb0EN7cutlass6half_tE19Flash_kernel_traitsILi256ELi64ELi64ELi4ES3_EELb0ELb1ELb0ELb0ELb0ELb0ELb0ELb0EEEvNS_16Flash_fwd_paramsE,@function
        .size           _ZN5flash24flash_fwd_splitkv_kernelI23Flash_fwd_kernel_traitsILi256ELi64ELi64ELi4ELb0ELb0EN7cutlass6half_tE19Flash_kernel_traitsILi256ELi64ELi64ELi4ES3_EELb0ELb1ELb0ELb0ELb0ELb0ELb0ELb0EEEvNS_16Flash_fwd_paramsE,(.L_x_8788 - _ZN5flash24flash_fwd_splitkv_kernelI23Flash_fwd_kernel_traitsILi256ELi64ELi64ELi4ELb0ELb0EN7cutlass6half_tE19Flash_kernel_traitsILi256ELi64ELi64ELi4ES3_EELb0ELb1ELb0ELb0ELb0ELb0ELb0ELb0EEEvNS_16Flash_fwd_paramsE)
        .other          _ZN5flash24flash_fwd_splitkv_kernelI23Flash_fwd_kernel_traitsILi256ELi64ELi64ELi4ELb0ELb0EN7cutlass6half_tE19Flash_kernel_traitsILi256ELi64ELi64ELi4ES3_EELb0ELb1ELb0ELb0ELb0ELb0ELb0ELb0EEEvNS_16Flash_fwd_paramsE,@"STO_CUDA_ENTRY STV_DEFAULT"
_ZN5flash24flash_fwd_splitkv_kernelI23Flash_fwd_kernel_traitsILi256ELi64ELi64ELi4ELb0ELb0EN7cutlass6half_tE19Flash_kernel_traitsILi256ELi64ELi64ELi4ES3_EELb0ELb1ELb0ELb0ELb0ELb0ELb0ELb0EEEvNS_16Flash_fwd_paramsE:
.text._ZN5flash24flash_fwd_splitkv_kernelI23Flash_fwd_kernel_traitsILi256ELi64ELi64ELi4ELb0ELb0EN7cutlass6half_tE19Flash_kernel_traitsILi256ELi64ELi64ELi4ES3_EELb0ELb1ELb0ELb0ELb0ELb0ELb0ELb0EEEvNS_16Flash_fwd_paramsE:
        /* <DEDUP_REMOVED lines=23> */
[----:B------:R1:W2:Y:S01]  /*0170*/  @P2 LDG.E R4, [R2.64] ;  /* 0x0000002202042981 */ /* 0x0002a2000c1e1900 */
[----:B------:R-:W-:-:S03]  /*0180*/  ULDC.64 UR6, c[0x0][0x248] ;  /* 0x0000920000067ab9 */ /* 0x000fc60000000a00 */
[----:B------:R1:W3:Y:S01]  /*0190*/  @P2 LDG.E R0, [R2.64+0x4] ;  /* 0x0000042202002981 */ /* 0x0002e2000c1e1900 */
[----:B------:R-:W-:Y:S01]  /*01a0*/  PLOP3.LUT P1, PT, PT, PT, UP1, 0x80, 0x0 ;  /* 0x000000000000781c */ /* 0x000fe20003f2f018 */
[----:B------:R-:W-:Y:S01]  /*01b0*/  UIMAD.WIDE UR6, UR15, UR26, UR6 ;  /* 0x0000001a0f0672a5 */ /* 0x000fe2000f8e0206 */
[----:B-1----:R-:W-:Y:S01]  /*01c0*/  IMAD.U32 R2, RZ, RZ, UR4 ;  /* 0x00000004ff027e24 */ /* 0x002fe2000f8e00ff */
[----:B------:R-:W-:-:S05]  /*01d0*/  MOV R3, UR5 ;  /* 0x0000000500037c02 */ /* 0x000fca0008000f00 */
[----:B------:R1:W4:Y:S01]  /*01e0*/  @P0 LDG.E R2, [R2.64] ;  /* 0x0000002202020981 */ /* 0x000322000c1e1900 */
[----:B------:R-:W-:Y:S01]  /*01f0*/  IMAD.U32 R6, RZ, RZ, UR6 ;  /* 0x00000006ff067e24 */ /* 0x000fe2000f8e00ff */
[----:B------:R-:W-:-:S05]  /*0200*/  MOV R7, UR7 ;  /* 0x0000000700077c02 */ /* 0x000fca0008000f00 */
[----:B-1----:R-:W5:Y:S01]  /*0210*/  @!P1 LDG.E R3, [R6.64] ;  /* 0x0000002206039981 */ /* 0x002f62000c1e1900 */
[----:B------:R-:W-:Y:S02]  /*0220*/  UMOV UR28, 0xffffffff ;  /* 0xffffffff001c7882 */ /* 0x000fe40000000000 */
[----:B------:R-:W-:Y:S02]  /*0230*/  UMOV UR7, URZ ;  /* 0x0000003f00077c82 */ /* 0x000fe40008000000 */
        /* <DEDUP_REMOVED lines=8> */
[----:B--2---:R-:W-:-:S07]  /*02c0*/  @UP2 UIADD3 UR30, UR30, -UR28, URZ ;  /* 0x8000001c1e1e2290 */ /* 0x004fce000fffe03f */
[----:B------:R-:W-:Y:S01]  /*02d0*/  @!UP2 ULDC UR30, c[0x0][0x214] ;  /* 0x00008500001eaab9 */ /* 0x000fe20000000800 */
[----:B-----5:R3:W2:Y:S04]  /*02e0*/  @!P1 R2UR UR18, R3 ;  /* 0x00000000031293c2 */ /* 0x0206a800000e0000 */
        /* <DEDUP_REMOVED lines=8> */
.L_x_2264:
[----:B------:R-:W-:Y:S02]  /*0370*/  ULDC UR6, c[0x0][0x218] ;  /* 0x0000860000067ab9 */ /* 0x000fe40000000800 */
.L_x_2265:
        /* <DEDUP_REMOVED lines=21> */
[----:B------:R-:W-:Y:S01]  /*04d0*/  ULDC UR14, c[0x0][0x218] ;  /* 0x00008600000e7ab9 */ /* 0x000fe20000000800 */
[----:B------:R-:W1:Y:S01]  /*04e0*/  S2R R7, SR_TID.X ;  /* 0x0000000000077919 */ /* 0x000e620000002100 */
[----:B------:R-:W-:Y:S02]  /*04f0*/  UIADD3 UR5, UR13, UR12, -UR30 ;  /* 0x0000000c0d057290 */ /* 0x000fe4000fffe81e */
[----:B------:R-:W-:Y:S02]  /*0500*/  UIADD3 UR6, UR13, 0x3f, URZ ;  /* 0x0000003f0d067890 */ /* 0x000fe4000fffe03f */
[----:B------:R-:W-:Y:S02]  /*0510*/  UIADD3 UR14, UR14, 0x3f, URZ ;  /* 0x0000003f0e0e7890 */ /* 0x000fe4000fffe03f */
[----:B------:R-:W-:Y:S02]  /*0520*/  ULDC UR10, c[0x0][0x2e4] ;  /* 0x0000b900000a7ab9 */ /* 0x000fe40000000800 */
[----:B------:R-:W-:-:S02]  /*0530*/  UIADD3 UR10, UR5, -UR10, URZ ;  /* 0x8000000a050a7290 */ /* 0x000fc4000fffe03f */
[----:B------:R-:W-:Y:S02]  /*0540*/  UIADD3 UR9, -UR30, 0x7f, UR12 ;  /* 0x0000007f1e097890 */ /* 0x000fe4000fffe10c */
[----:B------:R-:W-:Y:S02]  /*0550*/  USHF.R.S32.HI UR5, URZ, 0x1f, UR6 ;  /* 0x0000001f3f057899 */ /* 0x000fe40008011406 */
[----:B------:R-:W-:Y:S02]  /*0560*/  USHF.R.S32.HI UR11, URZ, 0x1f, UR14 ;  /* 0x0000001f3f0b7899 */ /* 0x000fe4000801140e */
[----:B------:R-:W-:Y:S02]  /*0570*/  ULDC UR4, c[0x0][0x2e8] ;  /* 0x0000ba0000047ab9 */ /* 0x000fe40000000800 */
[----:B------:R-:W-:Y:S02]  /*0580*/  UIADD3 UR4, UR9, UR4, UR13 ;  /* 0x0000000409047290 */ /* 0x000fe4000fffe00d */
[----:B------:R-:W-:-:S02]  /*0590*/  ULEA.HI UR5, UR5, UR6, URZ, 0x6 ;  /* 0x0000000605057291 */ /* 0x000fc4000f8f303f */
[----:B------:R-:W-:Y:S02]  /*05a0*/  ULEA.HI UR11, UR11, UR14, URZ, 0x6 ;  /* 0x0000000e0b0b7291 */ /* 0x000fe4000f8f303f */
[----:B------:R-:W-:Y:S02]  /*05b0*/  USHF.R.S32.HI UR9, URZ, 0x1f, UR10 ;  /* 0x0000001f3f097899 */ /* 0x000fe4000801140a */
[----:B------:R-:W-:Y:S02]  /*05c0*/  USHF.R.S32.HI UR6, URZ, 0x1f, UR4 ;  /* 0x0000001f3f067899 */ /* 0x000fe40008011404 */
[----:B------:R-:W-:Y:S02]  /*05d0*/  USHF.R.S32.HI UR5, URZ, 0x6, UR5 ;  /* 0x000000063f057899 */ /* 0x000fe40008011405 */
[----:B------:R-:W-:Y:S02]  /*05e0*/  USHF.R.S32.HI UR11, URZ, 0x6, UR11 ;  /* 0x000000063f0b7899 */ /* 0x000fe4000801140b */
[----:B------:R-:W-:-:S02]  /*05f0*/  ULEA.HI UR9, UR9, UR10, URZ, 0x6 ;  /* 0x0000000a09097291 */ /* 0x000fc4000f8f303f */
[----:B------:R-:W-:Y:S02]  /*0600*/  ULEA.HI UR4, UR6, UR4, URZ, 0x6 ;  /* 0x0000000406047291 */ /* 0x000fe4000f8f303f */
[----:B------:R-:W-:Y:S02]  /*0610*/  UISETP.LT.AND UP0, UPT, UR11, UR5, UPT ;  /* 0x000000050b00728c */ /* 0x000fe4000bf01270 */
[----:B------:R-:W-:Y:S02]  /*0620*/  USHF.R.S32.HI UR9, URZ, 0x6, UR9 ;  /* 0x000000063f097899 */ /* 0x000fe40008011409 */
[----:B------:R-:W-:Y:S02]  /*0630*/  USHF.R.S32.HI UR4, URZ, 0x6, UR4 ;  /* 0x000000063f047899 */ /* 0x000fe40008011404 */
[----:B------:R-:W-:Y:S02]  /*0640*/  USEL UR11, UR11, UR5, UP0 ;  /* 0x000000050b0b7287 */ /* 0x000fe40008000000 */
[----:B------:R-:W-:-:S02]  /*0650*/  UISETP.LT.AND UP1, UPT, URZ, UR9, UPT ;  /* 0x000000093f00728c */ /* 0x000fc4000bf21270 */
[----:B------:R-:W-:Y:S02]  /*0660*/  UISETP.LT.AND UP0, UPT, UR11, UR4, UPT ;  /* 0x000000040b00728c */ /* 0x000fe4000bf01270 */
[----:B------:R-:W-:Y:S02]  /*0670*/  USEL UR21, URZ, UR9, !UP1 ;  /* 0x000000093f157287 */ /* 0x000fe4000c800000 */
[----:B------:R-:W-:-:S04]  /*0680*/  USEL UR11, UR11, UR4, UP0 ;  /* 0x000000040b0b7287 */ /* 0x000fc80008000000 */
[----:B------:R-:W-:-:S06]  /*0690*/  UISETP.GE.AND UP0, UPT, UR21, UR11, UPT ;  /* 0x0000000b1500728c */ /* 0x000fcc000bf06270 */
[----:B------:R-:W-:-:S13]  /*06a0*/  PLOP3.LUT P0, PT, PT, PT, UP0, 0x80, 0x0 ;  /* 0x000000000000781c */ /* 0x000fda0003f0f008 */
[----:B------:R-:W-:Y:S05]  /*06b0*/  @!P0 BRA `(.L_x_2266) ;  /* 0x0000096000008947 */ /* 0x000fea0003800000 */
[----:B-1----:R-:W-:Y:S01]  /*06c0*/  SHF.R.S32.HI R10, RZ, 0x1f, R7 ;  /* 0x0000001fff0a7819 */ /* 0x002fe20000011407 */
[----:B------:R-:W-:Y:S01]  /*06d0*/  UISETP.NE.AND UP0, UPT, UR28, -0x1, UPT ;  /* 0xffffffff1c00788c */ /* 0x000fe2000bf05270 */
[----:B------:R-:W1:Y:S01]  /*06e0*/  S2R R12, SR_CTAID.Z ;  /* 0x00000000000c7919 */ /* 0x000e620000002700 */
[----:B------:R-:W-:Y:S01]  /*06f0*/  USHF.R.S32.HI UR9, URZ, 0x1f, UR12 ;  /* 0x0000001f3f097899 */ /* 0x000fe2000801140c */
[----:B------:R-:W-:Y:S01]  /*0700*/  LEA.HI R10, R10, R7, RZ, 0x3 ;  /* 0x000000070a0a7211 */ /* 0x000fe200078f18ff */
[----:B------:R-:W-:Y:S01]  /*0710*/  ULDC.64 UR4, c[0x0][0x1e8] ;  /* 0x00007a0000047ab9 */ /* 0x000fe20000000a00 */
[----:B------:R-:W-:Y:S01]  /*0720*/  IMAD.U32 R0, RZ, RZ, UR12 ;  /* 0x0000000cff007e24 */ /* 0x000fe2000f8e00ff */
[----:B------:R-:W-:Y:S01]  /*0730*/  UIMAD UR4, UR9, UR4, URZ ;  /* 0x00000004090472a4 */ /* 0x000fe2000f8e023f */
[----:B------:R-:W-:Y:S01]  /*0740*/  LOP3.LUT R11, R10, 0xfffffff8, RZ, 0xc0, !PT ;  /* 0xfffffff80a0b7812 */ /* 0x000fe200078ec0ff */
[----:B------:R-:W-:Y:S01]  /*0750*/  ULDC.64 UR6, c[0x0][0x1e8] ;  /* 0x00007a0000067ab9 */ /* 0x000fe20000000a00 */
[----:B------:R-:W-:Y:S01]  /*0760*/  SHF.R.S32.HI R10, RZ, 0x3, R10 ;  /* 0x00000003ff0a7819 */ /* 0x000fe2000001140a */
[----:B------:R-:W-:Y:S01]  /*0770*/  UIADD3 UR30, -UR12, UR30, URZ ;  /* 0x0000001e0c1e7290 */ /* 0x000fe2000fffe13f */
[----:B------:R-:W-:Y:S01]  /*0780*/  BSSY B0, `(.L_x_2267) ;  /* 0x0000031000007945 */ /* 0x000fe20003800000 */
[----:B------:R-:W-:Y:S01]  /*0790*/  IMAD.IADD R11, R7, 0x1, -R11 ;  /* 0x00000001070b7824 */ /* 0x000fe200078e0a0b */
[----:B------:R-:W-:-:S02]  /*07a0*/  @UP0 UIMAD.WIDE.U32 UR10, UR28, UR6, URZ ;  /* 0x000000061c0a02a5 */ /* 0x000fc4000f8e003f */
[----:B------:R-:W-:Y:S01]  /*07b0*/  @!UP0 USHF.R.S32.HI UR9, URZ, 0x1f, UR15 ;  /* 0x0000001f3f098899 */ /* 0x000fe2000801140f */
[----:B------:R-:W-:Y:S01]  /*07c0*/  IMAD.SHL.U32 R16, R11, 0x8, RZ ;  /* 0x000000080b107824 */ /* 0x000fe200078e00ff */
[----:B------:R-:W-:Y:S02]  /*07d0*/  UIMAD UR6, UR12, UR5, UR4 ;  /* 0x000000050c0672a4 */ /* 0x000fe4000f8e0204 */
[----:B------:R-:W-:Y:S02]  /*07e0*/  @UP0 UIMAD UR7, UR28, UR7, UR11 ;  /* 0x000000071c0702a4 */ /* 0x000fe4000f8e020b */
[----:B------:R-:W-:Y:S01]  /*07f0*/  ULDC.64 UR4, c[0x0][0x1e0] ;  /* 0x0000780000047ab9 */ /* 0x000fe20000000a00 */
[--C-:B------:R-:W-:Y:S01]  /*0800*/  SHF.R.S32.HI R17, RZ, 0x1f, R16.reuse ;  /* 0x0000001fff117819 */ /* 0x100fe20000011410 */
[----:B------:R-:W-:Y:S01]  /*0810*/  @!UP0 UIMAD UR9, UR9, UR4, URZ ;  /* 0x00000004090982a4 */ /* 0x000fe2000f8e023f */
[C---:B------:R-:W-:Y:S01]  /*0820*/  IADD3 R9, R16.reuse, 0x40, RZ ;  /* 0x0000004010097810 */ /* 0x040fe20007ffe0ff */
[----:B------:R-:W-:Y:S01]  /*0830*/  @!UP0 UIMAD.WIDE.U32 UR16, UR15, UR4, URZ ;  /* 0x000000040f1082a5 */ /* 0x000fe2000f8e003f */
[----:B------:R-:W-:Y:S01]  /*0840*/  IADD3 R8, R16, 0x80, RZ ;  /* 0x0000008010087810 */ /* 0x000fe20007ffe0ff */
[----:B------:R-:W-:Y:S01]  /*0850*/  @!UP0 UIMAD UR9, UR15, UR5, UR9 ;  /* 0x000000050f0982a4 */ /* 0x000fe2000f8e0209 */
[----:B------:R-:W-:Y:S01]  /*0860*/  IMAD.WIDE.U32 R2, R0, c[0x0][0x1e8], R16 ;  /* 0x00007a0000027a25 */ /* 0x000fe200078e0010 */
[----:B------:R-:W-:Y:S01]  /*0870*/  USHF.R.S32.HI UR11, URZ, 0x1f, UR8 ;  /* 0x0000001f3f0b7899 */ /* 0x000fe20008011408 */
[----:B------:R-:W-:Y:S01]  /*0880*/  IADD3 R7, R16, 0xc0, RZ ;  /* 0x000000c010077810 */ /* 0x000fe20007ffe0ff */
[----:B------:R-:W-:Y:S01]  /*0890*/  @!UP0 UIADD3 UR7, UR17, UR9, URZ ;  /* 0x0000000911078290 */ /* 0x000fe2000fffe03f */
[----:B------:R-:W-:Y:S01]  /*08a0*/  IMAD.U32 R0, RZ, RZ, UR6 ;  /* 0x00000006ff007e24 */ /* 0x000fe2000f8e00ff */
[----:B------:R-:W-:-:S02]  /*08b0*/  @!UP0 UMOV UR10, UR16 ;  /* 0x00000010000a8c82 */ /* 0x000fc40008000000 */
[----:B------:R-:W-:Y:S01]  /*08c0*/  IADD3 R2, P0, R2, UR10, RZ ;  /* 0x0000000a02027c10 */ /* 0x000fe2000ff1e0ff */
[----:B------:R-:W-:Y:S02]  /*08d0*/  ULDC.64 UR4, c[0x0][0x1f0] ;  /* 0x00007c0000047ab9 */ /* 0x000fe40000000a00 */
[----:B------:R-:W-:Y:S01]  /*08e0*/  UIMAD UR4, UR11, UR4, URZ ;  /* 0x000000040b0472a4 */ /* 0x000fe2000f8e023f */
        /* <DEDUP_REMOVED lines=26> */
.L_x_2268:
[----:B------:R-:W-:Y:S05]  /*0a90*/  BSYNC B0 ;  /* 0x0000000000007941 */ /* 0x000fea0003800000 */
.L_x_2267:
        /* <DEDUP_REMOVED lines=22> */
.L_x_2270:
[----:B------:R-:W-:Y:S05]  /*0c00*/  BSYNC B0 ;  /* 0x0000000000007941 */ /* 0x000fea0003800000 */
.L_x_2269:
        /* <DEDUP_REMOVED lines=22> */
.L_x_2272:
[----:B------:R-:W-:Y:S05]  /*0d70*/  BSYNC B0 ;  /* 0x0000000000007941 */ /* 0x000fea0003800000 */
.L_x_2271:
        /* <DEDUP_REMOVED lines=21> */
.L_x_2274:
[----:B------:R-:W-:Y:S05]  /*0ed0*/  BSYNC B0 ;  /* 0x0000000000007941 */ /* 0x000fea0003800000 */
.L_x_2273:
        /* <DEDUP_REMOVED lines=20> */
.L_x_2266:
[----:B-1----:R-:W-:Y:S02]  /*1020*/  ULDC.64 UR4, c[0x0][0x2b8] ;  /* 0x0000ae0000047ab9 */ /* 0x002fe40000000a00 */
        /* <DEDUP_REMOVED lines=30> */
[----:B-12---:R-:W-:Y:S05]  /*1210*/  @P0 BRA `(.L_x_2275) ;  /* 0x0000057000000947 */ /* 0x006fea0003800000 */
[----:B---3--:R-:W1:Y:S01]  /*1220*/  I2F.RP R0, UR10 ;  /* 0x0000000a00007d06 */ /* 0x008e620008209400 */
[----:B------:R-:W-:Y:S02]  /*1230*/  ULEA UR9, UR11, 0xffffffc0, 0x6 ;  /* 0xffffffc00b097891 */ /* 0x000fe4000f8e303f */
[----:B------:R-:W-:Y:S02]  /*1240*/  UMOV UR6, URZ ;  /* 0x0000003f00067c82 */ /* 0x000fe40008000000 */
[----:B------:R-:W-:-:S03]  /*1250*/  ULDC UR14, c[0x0][0x2d0] ;  /* 0x0000b400000e7ab9 */ /* 0x000fc60000000800 */
[----:B-1----:R-:W1:Y:S02]  /*1260*/  MUFU.RCP R0, R0 ;  /* 0x0000000000007308 */ /* 0x002e640000001000 */
[----:B-1----:R-:W-:-:S06]  /*1270*/  IADD3 R0, R0, 0xffffffe, RZ ;  /* 0x0ffffffe00007810 */ /* 0x002fcc0007ffe0ff */
[----:B------:R-:W1:Y:S02]  /*1280*/  F2I.FTZ.U32.TRUNC.NTZ R0, R0 ;  /* 0x0000000000007305 */ /* 0x000e64000021f000 */
[----:B-1----:R1:W2:Y:S02]  /*1290*/  R2UR UR7, R0 ;  /* 0x00000000000773c2 */ /* 0x0022a400000e0000 */
[----:B-1----:R-:W-:Y:S01]  /*12a0*/  IMAD.U32 R0, RZ, RZ, UR9 ;  /* 0x00000009ff007e24 */ /* 0x002fe2000f8e00ff */
[----:B--2---:R-:W-:-:S04]  /*12b0*/  UIADD3 UR4, URZ, -UR7, URZ ;  /* 0x800000073f047290 */ /* 0x004fc8000fffe03f */
[----:B------:R-:W-:Y:S01]  /*12c0*/  IABS R0, R0 ;  /* 0x0000000000007213 */ /* 0x000fe20000000000 */
[----:B------:R-:W-:-:S03]  /*12d0*/  UIMAD UR4, UR4, UR10, URZ ;  /* 0x0000000a040472a4 */ /* 0x000fc6000f8e023f */
[----:B------:R-:W1:Y:S01]  /*12e0*/  R2UR UR5, R0 ;  /* 0x00000000000573c2 */ /* 0x000e6200000e0000 */
[----:B------:R-:W-:-:S04]  /*12f0*/  UIMAD.WIDE.U32 UR6, UR7, UR4, UR6 ;  /* 0x00000004070672a5 */ /* 0x000fc8000f8e0006 */
[----:B-1----:R-:W-:-:S04]  /*1300*/  UIMAD.WIDE.U32 UR16, UR7, UR5, URZ ;  /* 0x00000005071072a5 */ /* 0x002fc8000f8e003f */
        /* <DEDUP_REMOVED lines=19> */
[----:B------:R2:W3:Y:S01]  /*1440*/  LDG.E R2, [R2.64] ;  /* 0x0000002202027981 */ /* 0x0004e2000c1e1900 */
[----:B------:R-:W4:Y:S01]  /*1450*/  I2F.RP R8, R4 ;  /* 0x0000000400087306 */ /* 0x000f220000209400 */
[----:B------:R-:W-:-:S02]  /*1460*/  ULOP3.LUT UR20, UR8, UR20, URZ, 0x3c, !UPT ;  /* 0x0000001408147292 */ /* 0x000fc4000f8e3c3f */
[----:B------:R-:W-:Y:S02]  /*1470*/  ULDC.64 UR4, c[0x0][0x180] ;  /* 0x0000600000047ab9 */ /* 0x000fe40000000a00 */
[----:B------:R-:W-:Y:S02]  /*1480*/  UIMAD UR14, UR17, UR14, UR9 ;  /* 0x0000000e110e72a4 */ /* 0x000fe4000f8e0209 */
[----:B------:R-:W-:Y:S02]  /*1490*/  ISETP.LE.AND P0, PT, RZ, UR20, PT ;  /* 0x00000014ff007c0c */ /* 0x000fe4000bf03270 */
[----:B------:R-:W-:Y:S01]  /*14a0*/  USHF.R.S32.HI UR9, URZ, 0x1f, UR14 ;  /* 0x0000001f3f097899 */ /* 0x000fe2000801140e */
[----:B----4-:R-:W4:Y:S01]  /*14b0*/  MUFU.RCP R8, R8 ;  /* 0x0000000800087308 */ /* 0x010f220000001000 */
[----:B-1----:R-:W-:Y:S02]  /*14c0*/  IABS R0, R0 ;  /* 0x0000000000007213 */ /* 0x002fe40000000000 */
[----:B----4-:R-:W-:-:S05]  /*14d0*/  IADD3 R8, R8, 0xffffffe, RZ ;  /* 0x0ffffffe08087810 */ /* 0x010fca0007ffe0ff */
[----:B------:R-:W2:Y:S02]  /*14e0*/  F2I.FTZ.U32.TRUNC.NTZ R9, R8 ;  /* 0x0000000800097305 */ /* 0x000ea4000021f000 */
[----:B--2---:R-:W-:Y:S02]  /*14f0*/  IMAD.MOV R3, RZ, RZ, -R9 ;  /* 0x000000ffff037224 */ /* 0x004fe400078e0a09 */
        /* <DEDUP_REMOVED lines=18> */
[----:B---3--:R-:W1:Y:S02]  /*1620*/  R2UR UR7, R2 ;  /* 0x00000000020773c2 */ /* 0x008e6400000e0000 */
[----:B-1----:R-:W-:Y:S02]  /*1630*/  USHF.R.S32.HI UR6, URZ, 0x1f, UR7 ;  /* 0x0000001f3f067899 */ /* 0x002fe40008011407 */
[----:B------:R-:W-:Y:S02]  /*1640*/  UIMAD.WIDE.U32 UR18, UR7, UR4, URZ ;  /* 0x00000004071272a5 */ /* 0x000fe4000f8e003f */
[----:B------:R-:W-:-:S04]  /*1650*/  UIMAD UR16, UR6, UR4, URZ ;  /* 0x00000004061072a4 */ /* 0x000fc8000f8e023f */
[----:B------:R-:W-:-:S03]  /*1660*/  UIMAD UR16, UR7, UR5, UR16 ;  /* 0x00000005071072a4 */ /* 0x000fc6000f8e0210 */
[----:B------:R-:W-:Y:S02]  /*1670*/  ULDC.64 UR4, c[0x0][0x198] ;  /* 0x0000660000047ab9 */ /* 0x000fe40000000a00 */
[----:B------:R-:W-:Y:S02]  /*1680*/  UIADD3 UR19, UR19, UR16, URZ ;  /* 0x0000001013137290 */ /* 0x000fe4000fffe03f */
[----:B------:R-:W-:Y:S02]  /*1690*/  UIMAD UR16, UR9, UR4, URZ ;  /* 0x00000004091072a4 */ /* 0x000fe4000f8e023f */
[----:B------:R-:W-:Y:S02]  /*16a0*/  UIMAD.WIDE.U32 UR18, UR14, UR4, UR18 ;  /* 0x000000040e1272a5 */ /* 0x000fe4000f8e0012 */
[----:B------:R-:W-:-:S04]  /*16b0*/  UIMAD UR5, UR14, UR5, UR16 ;  /* 0x000000050e0572a4 */ /* 0x000fc8000f8e0210 */
[----:B------:R-:W-:Y:S01]  /*16c0*/  UIADD3 UR16, UR19, UR5, URZ ;  /* 0x0000000513107290 */ /* 0x000fe2000fffe03f */
[----:B------:R-:W-:Y:S02]  /*16d0*/  IMAD.U32 R3, RZ, RZ, UR19 ;  /* 0x00000013ff037e24 */ /* 0x000fe4000f8e00ff */
[----:B------:R-:W-:Y:S01]  /*16e0*/  IMAD.U32 R2, RZ, RZ, UR18 ;  /* 0x00000012ff027e24 */ /* 0x000fe2000f8e00ff */
[----:B------:R-:W-:Y:S02]  /*16f0*/  ULDC.64 UR4, c[0x0][0x188] ;  /* 0x0000620000047ab9 */ /* 0x000fe40000000a00 */
[----:B------:R-:W-:Y:S01]  /*1700*/  MOV R3, UR16 ;  /* 0x0000001000037c02 */ /* 0x000fe20008000f00 */
[----:B------:R-:W-:Y:S02]  /*1710*/  UIMAD UR6, UR6, UR4, URZ ;  /* 0x00000004060672a4 */ /* 0x000fe4000f8e023f */
[----:B------:R-:W-:Y:S02]  /*1720*/  UIMAD.WIDE.U32 UR18, UR7, UR4, URZ ;  /* 0x00000004071272a5 */ /* 0x000fe4000f8e003f */
[----:B------:R-:W-:Y:S01]  /*1730*/  IMAD.WIDE.U32 R2, R12, c[0x0][0x1b0], R2 ;  /* 0x00006c000c027a25 */ /* 0x000fe200078e0002 */
[----:B------:R-:W-:-:S03]  /*1740*/  UIMAD UR5, UR7, UR5, UR6 ;  /* 0x00000005070572a4 */ /* 0x000fc6000f8e0206 */
[----:B------:R-:W-:Y:S01]  /*1750*/  IMAD.IADD R5, R3, 0x1, R5 ;  /* 0x0000000103057824 */ /* 0x000fe200078e0205 */
[----:B------:R-:W-:Y:S01]  /*1760*/  MOV R18, R2 ;  /* 0x0000000200127202 */ /* 0x000fe20000000f00 */
[----:B------:R-:W-:Y:S01]  /*1770*/  UIADD3 UR16, UR19, UR5, URZ ;  /* 0x0000000513107290 */ /* 0x000fe2000fffe03f */
[----:B------:R-:W-:Y:S05]  /*1780*/  BRA `(.L_x_2276) ;  /* 0x0000053000007947 */ /* 0x000fea0003800000 */
.L_x_2275:
[----:B---3--:R-:W-:Y:S02]  /*1790*/  UISETP.NE.AND UP0, UPT, UR18, -0x1, UPT ;  /* 0xffffffff1200788c */ /* 0x008fe4000bf05270 */
[----:B------:R-:W-:-:S04]  /*17a0*/  ULDC.64 UR4, c[0x0][0x198] ;  /* 0x0000660000047ab9 */ /* 0x000fc80000000a00 */
[----:B------:R-:W-:-:S05]  /*17b0*/  PLOP3.LUT P0, PT, PT, PT, UP0, 0x80, 0x0 ;  /* 0x000000000000781c */ /* 0x000fca0003f0f008 */
[----:B------:R-:W-:-:S04]  /*17c0*/  @UP0 UIADD3 UR17, UR7, UR18, URZ ;  /* 0x0000001207110290 */ /* 0x000fc8000fffe03f */
[----:B------:R-:W-:-:S04]  /*17d0*/  @UP0 UIMAD.WIDE.U32 UR22, UR17, UR4, URZ ;  /* 0x00000004111602a5 */ /* 0x000fc8000f8e003f */
[----:B------:R-:W-:-:S03]  /*17e0*/  @UP0 UIMAD UR17, UR17, UR5, UR23 ;  /* 0x00000005111102a4 */ /* 0x000fc6000f8e0217 */
[----:B------:R-:W-:Y:S01]  /*17f0*/  @UP0 UMOV UR20, UR22 ;  /* 0x0000001600140c82 */ /* 0x000fe20008000000 */
[----:B------:R-:W-:Y:S05]  /*1800*/  @P0 BRA `(.L_x_2277) ;  /* 0x000000d000000947 */ /* 0x000fea0003800000 */
[----:B------:R-:W-:Y:S02]  /*1810*/  USHF.R.S32.HI UR9, URZ, 0x1f, UR7 ;  /* 0x0000001f3f097899 */ /* 0x000fe40008011407 */
[----:B------:R-:W-:Y:S02]  /*1820*/  ULDC.64 UR4, c[0x0][0x198] ;  /* 0x0000660000047ab9 */ /* 0x000fe40000000a00 */
[----:B------:R-:W-:Y:S02]  /*1830*/  UIMAD UR9, UR9, UR4, URZ ;  /* 0x00000004090972a4 */ /* 0x000fe4000f8e023f */
[----:B------:R-:W-:Y:S02]  /*1840*/  UIMAD.WIDE.U32 UR16, UR7, UR4, URZ ;  /* 0x00000004071072a5 */ /* 0x000fe4000f8e003f */
[----:B------:R-:W-:Y:S02]  /*1850*/  UIMAD UR9, UR7, UR5, UR9 ;  /* 0x00000005070972a4 */ /* 0x000fe4000f8e0209 */
[----:B------:R-:W-:-:S02]  /*1860*/  USHF.R.S32.HI UR14, URZ, 0x1f, UR6 ;  /* 0x0000001f3f0e7899 */ /* 0x000fc40008011406 */
[----:B------:R-:W-:Y:S02]  /*1870*/  UIADD3 UR17, UR17, UR9, URZ ;  /* 0x0000000911117290 */ /* 0x000fe4000fffe03f */
[----:B------:R-:W-:Y:S02]  /*1880*/  ULDC.64 UR4, c[0x0][0x180] ;  /* 0x0000600000047ab9 */ /* 0x000fe40000000a00 */
[----:B------:R-:W-:Y:S02]  /*1890*/  UIMAD UR14, UR14, UR4, URZ ;  /* 0x000000040e0e72a4 */ /* 0x000fe4000f8e023f */
[----:B------:R-:W-:Y:S02]  /*18a0*/  UIMAD.WIDE.U32 UR16, UR6, UR4, UR16 ;  /* 0x00000004061072a5 */ /* 0x000fe4000f8e0010 */
[----:B------:R-:W-:-:S04]  /*18b0*/  UIMAD UR5, UR6, UR5, UR14 ;  /* 0x00000005060572a4 */ /* 0x000fc8000f8e020e */
[----:B------:R-:W-:Y:S02]  /*18c0*/  UIADD3 UR17, UR17, UR5, URZ ;  /* 0x0000000511117290 */ /* 0x000fe4000fffe03f */
[----:B------:R-:W-:Y:S02]  /*18d0*/  UMOV UR20, UR16 ;  /* 0x0000001000147c82 */ /* 0x000fe40008000000 */
.L_x_2277:
[----:B------:R-:W-:Y:S01]  /*18e0*/  IABS R3, c[0x0][0x1c8] ;  /* 0x0000720000037a13 */ /* 0x000fe20000000000 */
[----:B------:R-:W1:Y:S01]  /*18f0*/  S2R R0, SR_CTAID.Z ;  /* 0x0000000000007919 */ /* 0x000e620000002700 */
[----:B------:R-:W-:Y:S02]  /*1900*/  ULDC UR4, c[0x0][0x1c8] ;  /* 0x0000720000047ab9 */ /* 0x000fe40000000800 */
[----:B------:R-:W2:Y:S01]  /*1910*/  I2F.RP R4, R3 ;  /* 0x0000000300047306 */ /* 0x000ea20000209400 */
[----:B------:R-:W-:Y:S02]  /*1920*/  ULOP3.LUT UR4, UR8, UR4, URZ, 0x3c, !UPT ;  /* 0x0000000408047292 */ /* 0x000fe4000f8e3c3f */
[----:B------:R-:W-:Y:S02]  /*1930*/  ULEA UR14, UR11, 0xffffffc0, 0x6 ;  /* 0xffffffc00b0e7891 */ /* 0x000fe4000f8e303f */
[----:B------:R-:W-:-:S02]  /*1940*/  UMOV UR22, UR20 ;  /* 0x0000001400167c82 */ /* 0x000fc40008000000 */
[----:B------:R-:W-:Y:S01]  /*1950*/  ISETP.LE.AND P2, PT, RZ, UR4, PT ;  /* 0x00000004ff007c0c */ /* 0x000fe2000bf43270 */
[----:B------:R-:W-:Y:S02]  /*1960*/  USHF.R.S32.HI UR9, URZ, 0x1f, UR14 ;  /* 0x0000001f3f097899 */ /* 0x000fe4000801140e */
[----:B------:R-:W-:Y:S02]  /*1970*/  ULDC.64 UR4, c[0x0][0x198] ;  /* 0x0000660000047ab9 */ /* 0x000fe40000000a00 */
[----:B------:R-:W-:Y:S02]  /*1980*/  UIMAD UR16, UR9, UR4, URZ ;  /* 0x00000004091072a4 */ /* 0x000fe4000f8e023f */
[----:B------:R-:W-:Y:S01]  /*1990*/  UMOV UR23, UR17 ;  /* 0x0000001100177c82 */ /* 0x000fe20008000000 */
[----:B--2---:R-:W2:Y:S01]  /*19a0*/  MUFU.RCP R4, R4 ;  /* 0x0000000400047308 */ /* 0x004ea20000001000 */
[----:B------:R-:W-:Y:S02]  /*19b0*/  UIMAD.WIDE.U32 UR22, UR14, UR4, UR22 ;  /* 0x000000040e1672a5 */ /* 0x000fe4000f8e0016 */
[----:B------:R-:W-:Y:S01]  /*19c0*/  UIMAD UR4, UR14, UR5, UR16 ;  /* 0x000000050e0472a4 */ /* 0x000fe2000f8e0210 */
[----:B-1----:R-:W-:Y:S01]  /*19d0*/  IABS R0, R0 ;  /* 0x0000000000007213 */ /* 0x002fe20000000000 */
[----:B------:R-:W-:-:S02]  /*19e0*/  @UP0 UIADD3 UR16, UR7, UR18, URZ ;  /* 0x0000001207100290 */ /* 0x000fc4000fffe03f */
[----:B------:R-:W-:Y:S01]  /*19f0*/  UIADD3 UR4, UR23, UR4, URZ ;  /* 0x0000000417047290 */ /* 0x000fe2000fffe03f */
[----:B--2---:R-:W-:-:S04]  /*1a00*/  IADD3 R4, R4, 0xffffffe, RZ ;  /* 0x0ffffffe04047810 */ /* 0x004fc80007ffe0ff */
        /* <DEDUP_REMOVED lines=8> */
[----:B------:R-:W-:Y:S01]  /*1a90*/  IMAD R0, R3, R0, R2 ;  /* 0x0000000003007224 */ /* 0x000fe200078e0202 */
[----:B------:R-:W-:-:S04]  /*1aa0*/  MOV R2, UR22 ;  /* 0x0000001600027c02 */ /* 0x000fc80008000f00 */
[----:B------:R-:W-:-:S13]  /*1ab0*/  ISETP.GT.U32.AND P1, PT, R3, R0, PT ;  /* 0x000000000300720c */ /* 0x000fda0003f24070 */
[-C--:B------:R-:W-:Y:S02]  /*1ac0*/  @!P1 IADD3 R0, R0, -R3.reuse, RZ ;  /* 0x8000000300009210 */ /* 0x080fe40007ffe0ff */
[----:B------:R-:W-:Y:S02]  /*1ad0*/  @!P1 IADD3 R12, R12, 0x1, RZ ;  /* 0x000000010c0c9810 */ /* 0x000fe40007ffe0ff */
[----:B------:R-:W-:Y:S01]  /*1ae0*/  ISETP.GE.U32.AND P3, PT, R0, R3, PT ;  /* 0x000000030000720c */ /* 0x000fe20003f66070 */
[----:B------:R-:W-:Y:S01]  /*1af0*/  IMAD.U32 R3, RZ, RZ, UR23 ;  /* 0x00000017ff037e24 */ /* 0x000fe2000f8e00ff */
[----:B------:R-:W-:Y:S02]  /*1b00*/  ISETP.NE.AND P1, PT, RZ, c[0x0][0x1c8], PT ;  /* 0x00007200ff007a0c */ /* 0x000fe40003f25270 */
[----:B------:R-:W-:Y:S01]  /*1b10*/  MOV R3, UR4 ;  /* 0x0000000400037c02 */ /* 0x000fe20008000f00 */
[----:B------:R-:W-:Y:S02]  /*1b20*/  ULDC.64 UR4, c[0x0][0x1a0] ;  /* 0x0000680000047ab9 */ /* 0x000fe40000000a00 */
[----:B------:R-:W-:-:S04]  /*1b30*/  @UP0 UIMAD.WIDE.U32 UR18, UR16, UR4, URZ ;  /* 0x00000004101202a5 */ /* 0x000fc8000f8e003f */
[----:B------:R-:W-:Y:S02]  /*1b40*/  @UP0 UIMAD UR16, UR16, UR5, UR19 ;  /* 0x00000005101002a4 */ /* 0x000fe4000f8e0213 */
[----:B------:R-:W-:-:S05]  /*1b50*/  @P3 IADD3 R12, R12, 0x1, RZ ;  /* 0x000000010c0c3810 */ /* 0x000fca0007ffe0ff */
[----:B------:R-:W-:Y:S01]  /*1b60*/  @!P2 IMAD.MOV R12, RZ, RZ, -R12 ;  /* 0x000000ffff0ca224 */ /* 0x000fe200078e0a0c */
[----:B------:R-:W-:-:S04]  /*1b70*/  @!P1 LOP3.LUT R12, RZ, c[0x0][0x1c8], RZ, 0x33, !PT ;  /* 0x00007200ff0c9a12 */ /* 0x000fc800078e33ff */
[----:B------:R-:W-:Y:S01]  /*1b80*/  SHF.R.S32.HI R8, RZ, 0x1f, R12 ;  /* 0x0000001fff087819 */ /* 0x000fe2000001140c */
[----:B------:R-:W-:-:S04]  /*1b90*/  IMAD.WIDE.U32 R2, R12, c[0x0][0x1b0], R2 ;  /* 0x00006c000c027a25 */ /* 0x000fc800078e0002 */
[----:B------:R-:W-:Y:S02]  /*1ba0*/  IMAD R5, R8, c[0x0][0x1b0], RZ ;  /* 0x00006c0008057a24 */ /* 0x000fe400078e02ff */
[----:B------:R-:W-:Y:S02]  /*1bb0*/  IMAD.MOV.U32 R18, RZ, RZ, R2 ;  /* 0x000000ffff127224 */ /* 0x000fe400078e0002 */
        /* <DEDUP_REMOVED lines=12> */
[----:B------:R-:W-:Y:S02]  /*1c80*/  UMOV UR16, UR18 ;  /* 0x0000001200107c82 */ /* 0x000fe40008000000 */
[----:B------:R-:W-:Y:S02]  /*1c90*/  UIMAD UR5, UR6, UR5, UR7 ;  /* 0x00000005060572a4 */ /* 0x000fe4000f8e0207 */
[----:B------:R-:W-:-:S04]  /*1ca0*/  UIMAD.WIDE.U32 UR18, UR6, UR4, UR16 ;  /* 0x00000004061272a5 */ /* 0x000fc8000f8e0010 */
[----:B------:R-:W-:Y:S02]  /*1cb0*/  UIADD3 UR16, UR19, UR5, URZ ;  /* 0x0000000513107290 */ /* 0x000fe4000fffe03f */
.L_x_2276:
[----:B------:R-:W-:Y:S01]  /*1cc0*/  SHF.R.S32.HI R6, RZ, 0x1f, R7 ;  /* 0x0000001fff067819 */ /* 0x000fe20000011407 */
[----:B------:R-:W-:Y:S01]  /*1cd0*/  UISETP.NE.AND UP0, UPT, UR28, -0x1, UPT ;  /* 0xffffffff1c00788c */ /* 0x000fe2000bf05270 */
[----:B------:R-:W1:Y:S01]  /*1ce0*/  S2R R10, SR_CTAID.Z ;  /* 0x00000000000a7919 */ /* 0x000e620000002700 */
[----:B------:R-:W-:Y:S01]  /*1cf0*/  ULDC.64 UR6, c[0x0][0x190] ;  /* 0x0000640000067ab9 */ /* 0x000fe20000000a00 */
[CC--:B------:R-:W-:Y:S01]  /*1d00*/  LEA.HI R3, R6.reuse, R7.reuse, RZ, 0x3 ;  /* 0x0000000706037211 */ /* 0x0c0fe200078f18ff */
[----:B------:R-:W-:Y:S01]  /*1d10*/  ULDC.64 UR4, c[0x0][0x178] ;  /* 0x00005e0000047ab9 */ /* 0x000fe20000000a00 */
[-C--:B------:R-:W-:Y:S01]  /*1d20*/  LEA.HI R9, R6, R7.reuse, RZ, 0x4 ;  /* 0x0000000706097211 */ /* 0x080fe200078f20ff */
[----:B------:R-:W2:Y:S01]  /*1d30*/  S2R R20, SR_CTAID.X ;  /* 0x0000000000147919 */ /* 0x000ea20000002500 */
[----:B------:R-:W-:Y:S01]  /*1d40*/  SHF.R.S32.HI R16, RZ, 0x3, R3 ;  /* 0x00000003ff107819 */ /* 0x000fe20000011403 */
[----:B------:R-:W-:Y:S01]  /*1d50*/  UIADD3 UR20, -UR12, UR30, URZ ;  /* 0x0000001e0c147290 */ /* 0x000fe2000fffe13f */
[----:B------:R-:W-:Y:S01]  /*1d60*/  SHF.R.S32.HI R0, RZ, 0x4, R9 ;  /* 0x00000004ff007819 */ /* 0x000fe20000011409 */
[----:B------:R-:W-:Y:S01]  /*1d70*/  IMAD R8, R8, c[0x0][0x1b8], RZ ;  /* 0x00006e0008087a24 */ /* 0x000fe200078e02ff */
[----:B------:R-:W-:Y:S01]  /*1d80*/  LOP3.LUT R3, R3, 0xfffffff8, RZ, 0xc0, !PT ;  /* 0xfffffff803037812 */ /* 0x000fe200078ec0ff */
[----:B------:R-:W-:Y:S01]  /*1d90*/  IMAD.SHL.U32 R235, R16, 0x40, RZ ;  /* 0x0000004010eb7824 */ /* 0x000fe200078e00ff */
[C---:B------:R-:W-:Y:S01]  /*1da0*/  LEA.HI R229, R9.reuse, R0, RZ, 0x1 ;  /* 0x0000000009e57211 */ /* 0x040fe200078f08ff */
[----:B------:R-:W-:Y:S01]  /*1db0*/  @UP0 UIMAD.WIDE.U32 UR24, UR28, UR6, URZ ;  /* 0x000000061c1802a5 */ /* 0x000fe2000f8e003f */
[----:B------:R-:W-:Y:S01]  /*1dc0*/  LOP3.LUT R9, R9, 0xfffffff0, RZ, 0xc0, !PT ;  /* 0xfffffff009097812 */ /* 0x000fe200078ec0ff */
[----:B------:R-:W-:Y:S01]  /*1dd0*/  IMAD.IADD R3, R7, 0x1, -R3 ;  /* 0x0000000107037824 */ /* 0x000fe200078e0a03 */
[----:B------:R-:W-:Y:S01]  /*1de0*/  LOP3.LUT R229, R229, 0xfffffffe, RZ, 0xc0, !PT ;  /* 0xfffffffee5e57812 */ /* 0x000fe200078ec0ff */
[----:B------:R-:W-:Y:S01]  /*1df0*/  @!UP0 USHF.R.S32.HI UR6, URZ, 0x1f, UR15 ;  /* 0x0000001f3f068899 */ /* 0x000fe2000801140f */
[----:B------:R-:W-:Y:S01]  /*1e00*/  LOP3.LUT R235, R235, 0x1c0, RZ, 0xc0, !PT ;  /* 0x000001c0ebeb7812 */ /* 0x000fe200078ec0ff */
[----:B------:R-:W-:Y:S01]  /*1e10*/  IMAD.SHL.U32 R236, R3, 0x8, RZ ;  /* 0x0000000803ec7824 */ /* 0x000fe200078e00ff */
[----:B------:R-:W-:Y:S01]  /*1e20*/  LEA.HI R2, R6, R7, RZ, 0x6 ;  /* 0x0000000706027211 */ /* 0x000fe200078f30ff */
[----:B------:R-:W-:Y:S01]  /*1e30*/  IMAD.IADD R229, R0, 0x1, -R229 ;  /* 0x0000000100e57824 */ /* 0x000fe200078e0ae5 */
[----:B------:R-:W-:Y:S01]  /*1e40*/  @!UP0 UIMAD.WIDE.U32 UR22, UR15, UR4, URZ ;  /* 0x000000040f1682a5 */ /* 0x000fe2000f8e003f */
[----:B------:R-:W-:Y:S01]  /*1e50*/  IMAD.IADD R9, R7, 0x1, -R9 ;  /* 0x0000000107097824 */ /* 0x000fe200078e0a09 */
[----:B------:R-:W-:Y:S01]  /*1e60*/  LOP3.LUT R0, R235, 0x38, R236, 0xf8, !PT ;  /* 0x00000038eb007812 */ /* 0x000fe200078ef8ec */
[----:B------:R-:W-:Y:S01]  /*1e70*/  IMAD.SHL.U32 R2, R2, 0x8, RZ ;  /* 0x0000000802027824 */ /* 0x000fe200078e00ff */
[----:B------:R-:W-:Y:S01]  /*1e80*/  SHF.R.U32.HI R235, RZ, 0x3, R235 ;  /* 0x00000003ffeb7819 */ /* 0x000fe200000116eb */
[----:B------:R-:W-:Y:S01]  /*1e90*/  @!UP0 UIMAD UR6, UR6, UR4, URZ ;  /* 0x00000004060682a4 */ /* 0x000fe2000f8e023f */
[----:B------:R-:W-:Y:S01]  /*1ea0*/  IADD3 R18, P2, R236, R18, RZ ;  /* 0x00000012ec127210 */ /* 0x000fe20007f5e0ff */
[----:B------:R-:W-:Y:S01]  /*1eb0*/  @!UP0 UMOV UR24, UR22 ;  /* 0x0000001600188c82 */ /* 0x000fe20008000000 */
[----:B------:R-:W-:Y:S01]  /*1ec0*/  LOP3.LUT R235, R0, R235, RZ, 0x3c, !PT ;  /* 0x000000eb00eb7212 */ /* 0x000fe200078e3cff */
[----:B------:R-:W-:Y:S01]  /*1ed0*/  @!UP0 UIMAD UR5, UR15, UR5, UR6 ;  /* 0x000000050f0582a4 */ /* 0x000fe2000f8e0206 */
[----:B------:R-:W-:Y:S01]  /*1ee0*/  SHF.R.S32.HI R0, RZ, 0x1f, R9 ;  /* 0x0000001fff007819 */ /* 0x000fe20000011409 */
[----:B------:R-:W-:Y:S01]  /*1ef0*/  @UP0 UIMAD UR7, UR28, UR7, UR25 ;  /* 0x000000071c0702a4 */ /* 0x000fe2000f8e0219 */
[----:B------:R-:W-:Y:S01]  /*1f00*/  LOP3.LUT R235, R235, 0xfffffe00, R2, 0xf8, !PT ;  /* 0xfffffe00ebeb7812 */ /* 0x000fe200078ef802 */
[----:B------:R-:W-:Y:S01]  /*1f10*/  @!UP0 UIADD3 UR7, UR23, UR5, URZ ;  /* 0x0000000517078290 */ /* 0x000fe2000fffe03f */
[----:B------:R-:W-:Y:S01]  /*1f20*/  LEA.HI R0, R0, R9, RZ, 0x3 ;  /* 0x0000000900007211 */ /* 0x000fe200078f18ff */
[----:B------:R-:W-:Y:S01]  /*1f30*/  USHF.R.S32.HI UR6, URZ, 0x1f, UR8 ;  /* 0x0000001f3f067899 */ /* 0x000fe20008011408 */
[----:B------:R-:W-:Y:S01]  /*1f40*/  SHF.R.S32.HI R2, RZ, 0x1f, R236 ;  /* 0x0000001fff027819 */ /* 0x000fe200000114ec */
[----:B------:R-:W-:Y:S01]  /*1f50*/  ULDC.64 UR4, c[0x0][0x1a8] ;  /* 0x00006a0000047ab9 */ /* 0x000fe20000000a00 */
[----:B------:R-:W-:Y:S01]  /*1f60*/  LOP3.LUT R4, R0, 0xfffffff8, RZ, 0xc0, !PT ;  /* 0xfffffff800047812 */ /* 0x000fe200078ec0ff */
[----:B------:R-:W-:Y:S01]  /*1f70*/  IMAD R8, R12, c[0x0][0x1bc], R8 ;  /* 0x00006f000c087a24 */ /* 0x000fe200078e0208 */
[----:B------:R-:W-:Y:S01]  /*1f80*/  IADD3 R22, P1, R236, UR18, RZ ;  /* 0x00000012ec167c10 */ /* 0x000fe2000ff3e0ff */
[----:B------:R-:W-:Y:S01]  /*1f90*/  IMAD.X R19, R2, 0x1, R5, P2 ;  /* 0x0000000102137824 */ /* 0x000fe200010e0605 */
[----:B------:R-:W-:Y:S01]  /*1fa0*/  IADD3 R14, P0, R236, UR24, RZ ;  /* 0x00000018ec0e7c10 */ /* 0x000fe2000ff1e0ff */
[----:B------:R-:W-:Y:S01]  /*1fb0*/  IMAD.IADD R4, R9, 0x1, -R4 ;  /* 0x0000000109047824 */ /* 0x000fe200078e0a04 */
[C---:B------:R-:W-:Y:S01]  /*1fc0*/  IADD3.X R23, R2.reuse, UR16, RZ, P1, !PT ;  /* 0x0000001002177c10 */ /* 0x040fe20008ffe4ff */
[----:B------:R-:W-:Y:S01]  /*1fd0*/  UIMAD UR4, UR6, UR4, URZ ;  /* 0x00000004060472a4 */ /* 0x000fe2000f8e023f */
[----:B------:R-:W-:Y:S01]  /*1fe0*/  IADD3.X R15, R2, UR7, RZ, P0, !PT ;  /* 0x00000007020f7c10 */ /* 0x000fe200087fe4ff */
[----:B------:R-:W-:Y:S01]  /*1ff0*/  IMAD.SHL.U32 R2, R229, 0x8, RZ ;  /* 0x00000008e5027824 */ /* 0x000fe200078e00ff */
[C---:B------:R-:W-:Y:S01]  /*2000*/  R2P PR, R4.reuse, 0x6 ;  /* 0x0000000604007804 */ /* 0x040fe20000000000 */
[----:B------:R-:W-:Y:S01]  /*2010*/  IMAD.SHL.U32 R4, R4, 0x40, RZ ;  /* 0x0000004004047824 */ /* 0x000fe200078e00ff */
[----:B------:R-:W-:Y:S01]  /*2020*/  SHF.R.S32.HI R17, RZ, 0x1f, R16 ;  /* 0x0000001fff117819 */ /* 0x000fe20000011410 */
[----:B------:R-:W-:Y:S01]  /*2030*/  IMAD.WIDE.U32 R12, R12, c[0x0][0x1b8], R22 ;  /* 0x00006e000c0c7a25 */ /* 0x000fe200078e0016 */
[----:B------:R-:W-:Y:S01]  /*2040*/  IADD3 R170, P0, R16, UR14, RZ ;  /* 0x0000000e10aa7c10 */ /* 0x000fe2000ff1e0ff */
[----:B------:R-:W-:Y:S01]  /*2050*/  UIMAD UR4, UR8, UR5, UR4 ;  /* 0x00000005080472a4 */ /* 0x000fe2000f8e0204 */
[----:B------:R-:W-:Y:S01]  /*2060*/  LOP3.LUT R4, R4, 0x1c0, RZ, 0xc0, !PT ;  /* 0x000001c004047812 */ /* 0x000fe200078ec0ff */
[C---:B------:R-:W-:Y:S01]  /*2070*/  IMAD R165, R17.reuse, c[0x0][0x198], RZ ;  /* 0x0000660011a57a24 */ /* 0x040fe200078e02ff */
[----:B------:R-:W-:Y:S01]  /*2080*/  IADD3.X R168, R17, UR9, RZ, P0, !PT ;  /* 0x0000000911a87c10 */ /* 0x000fe200087fe4ff */
[----:B------:R-:W-:Y:S01]  /*2090*/  IMAD.SHL.U32 R0, R0, 0x40, RZ ;  /* 0x0000004000007824 */ /* 0x000fe200078e00ff */
[----:B------:R-:W-:Y:S01]  /*20a0*/  LOP3.LUT R2, R4, 0x8, R2, 0xf8, !PT ;  /* 0x0000000804027812 */ /* 0x000fe200078ef802 */
[----:B------:R-:W-:Y:S01]  /*20b0*/  IMAD.IADD R9, R13, 0x1, R8 ;  /* 0x000000010d097824 */ /* 0x000fe200078e0208 */
[----:B------:R-:W-:Y:S01]  /*20c0*/  ISETP.GE.AND P0, PT, R16, UR20, PT ;  /* 0x0000001410007c0c */ /* 0x000fe2000bf06270 */
[----:B------:R-:W-:Y:S01]  /*20d0*/  IMAD R168, R168, c[0x0][0x1a0], RZ ;  /* 0x00006800a8a87a24 */ /* 0x000fe200078e02ff */
[----:B------:R-:W-:Y:S01]  /*20e0*/  SHF.R.U32.HI R4, RZ, 0x3, R4 ;  /* 0x00000003ff047819 */ /* 0x000fe20000011604 */
[----:B------:R-:W-:Y:S01]  /*20f0*/  IMAD R165, R16, c[0x0][0x19c], R165 ;  /* 0x0000670010a57a24 */ /* 0x000fe200078e02a5 */
[----:B------:R-:W-:Y:S01]  /*2100*/  LEA.HI R6, R6, R7, RZ, 0x5 ;  /* 0x0000000706067211 */ /* 0x000fe200078f28ff */
[----:B------:R-:W-:Y:S01]  /*2110*/  IMAD.WIDE.U32 R18, R16, c[0x0][0x198], R18 ;  /* 0x0000660010127a25 */ /* 0x000fe200078e0012 */
[----:B------:R-:W-:Y:S01]  /*2120*/  LOP3.LUT R4, R2, R4, RZ, 0x3c, !PT ;  /* 0x0000000402047212 */ /* 0x000fe200078e3cff */
[----:B------:R-:W-:Y:S01]  /*2130*/  BSSY B0, `(.L_x_2278) ;  /* 0x000003d000007945 */ /* 0x000fe20003800000 */
[----:B------:R-:W-:Y:S01]  /*2140*/  IADD3 R233, R236, 0x40, RZ ;  /* 0x00000040ece97810 */ /* 0x000fe20007ffe0ff */
[----:B-1----:R-:W-:Y:S01]  /*2150*/  IMAD.WIDE.U32 R10, R10, c[0x0][0x1a8], R14 ;  /* 0x00006a000a0a7a25 */ /* 0x002fe200078e000e */
[----:B------:R-:W-:-:S02]  /*2160*/  LOP3.LUT R4, R4, 0xfffffe00, R0, 0xf8, !PT ;  /* 0xfffffe0004047812 */ /* 0x000fc400078ef800 */
[----:B------:R-:W-:Y:S01]  /*2170*/  LOP3.LUT R14, R6, 0xffffffe0, RZ, 0xc0, !PT ;  /* 0xffffffe0060e7812 */ /* 0x000fe200078ec0ff */
[----:B------:R-:W-:Y:S01]  /*2180*/  IMAD.MOV.U32 R8, RZ, RZ, R12 ;  /* 0x000000ffff087224 */ /* 0x000fe200078e000c */
[----:B------:R-:W-:Y:S01]  /*2190*/  SHF.R.S32.HI R6, RZ, 0x5, R6 ;  /* 0x00000005ff067819 */ /* 0x000fe20000011406 */
[----:B------:R-:W-:Y:S01]  /*21a0*/  IMAD R168, R170, c[0x0][0x1a4], R168 ;  /* 0x00006900aaa87a24 */ /* 0x000fe200078e02a8 */
[C---:B------:R-:W-:Y:S01]  /*21b0*/  IADD3 R232, R236.reuse, 0x80, RZ ;  /* 0x00000080ece87810 */ /* 0x040fe20007ffe0ff */
[----:B------:R-:W-:Y:S01]  /*21c0*/  IMAD.MOV.U32 R2, RZ, RZ, 0x10 ;  /* 0x00000010ff027424 */ /* 0x000fe200078e00ff */
[----:B------:R-:W-:Y:S01]  /*21d0*/  IADD3 R231, R236, 0xc0, RZ ;  /* 0x000000c0ece77810 */ /* 0x000fe20007ffe0ff */
[----:B------:R-:W-:Y:S02]  /*21e0*/  IMAD.MOV.U32 R0, RZ, RZ, 0x20 ;  /* 0x00000020ff007424 */ /* 0x000fe400078e00ff */
[----:B------:R-:W-:Y:S01]  /*21f0*/  IMAD.IADD R165, R19, 0x1, R165 ;  /* 0x0000000113a57824 */ /* 0x000fe200078e02a5 */
[----:B------:R-:W-:Y:S01]  /*2200*/  IADD3 R19, R11, UR4, RZ ;  /* 0x000000040b137c10 */ /* 0x000fe2000fffe0ff */
[----:B------:R-:W-:Y:S01]  /*2210*/  IMAD.WIDE.U32 R170, R170, c[0x0][0x1a0], R8 ;  /* 0x00006800aaaa7a25 */ /* 0x000fe200078e0008 */
[----:B------:R-:W-:-:S02]  /*2220*/  SEL R2, R2, 0xfffffff0, !P1 ;  /* 0xfffffff002027807 */ /* 0x000fc40004800000 */
[----:B------:R-:W-:Y:S01]  /*2230*/  SEL R0, R0, 0xffffffe0, !P2 ;  /* 0xffffffe000007807 */ /* 0x000fe20005000000 */
[----:B--2---:R-:W-:-:S04]  /*2240*/  IMAD.WIDE R20, R20, 0x40, R16 ;  /* 0x0000004014147825 */ /* 0x004fc800078e0210 */
[----:B------:R-:W-:Y:S02]  /*2250*/  IMAD.MOV.U32 R200, RZ, RZ, R18 ;  /* 0x000000ffffc87224 */ /* 0x000fe400078e0012 */
[----:B------:R-:W-:Y:S02]  /*2260*/  IMAD.IADD R14, R7, 0x1, -R14 ;  /* 0x00000001070e7824 */ /* 0x000fe400078e0a0e */
        /* <DEDUP_REMOVED lines=41> */
.L_x_2279:
[----:B------:R-:W-:Y:S05]  /*2500*/  BSYNC B0 ;  /* 0x0000000000007941 */ /* 0x000fea0003800000 */
.L_x_2278:
        /* <DEDUP_REMOVED lines=45> */
.L_x_2281:
[----:B------:R-:W-:Y:S05]  /*27e0*/  BSYNC B0 ;  /* 0x0000000000007941 */ /* 0x000fea0003800000 */
.L_x_2280:
        /* <DEDUP_REMOVED lines=45> */
.L_x_2283:
[----:B------:R-:W-:Y:S05]  /*2ac0*/  BSYNC B0 ;  /* 0x0000000000007941 */ /* 0x000fea0003800000 */
.L_x_2282:
        /* <DEDUP_REMOVED lines=44> */
.L_x_2285:
[----:B------:R-:W-:Y:S05]  /*2d90*/  BSYNC B0 ;  /* 0x0000000000007941 */ /* 0x000fea0003800000 */
.L_x_2284:
        /* <DEDUP_REMOVED lines=39> */
.L_x_2287:
[----:B------:R-:W-:Y:S05]  /*3010*/  BSYNC B0 ;  /* 0x0000000000007941 */ /* 0x000fea0003800000 */
.L_x_2286:
        /* <DEDUP_REMOVED lines=41> */
.L_x_2289:
[----:B------:R-:W-:Y:S05]  /*32b0*/  BSYNC B0 ;  /* 0x0000000000007941 */ /* 0x000fea0003800000 */
.L_x_2288:
[----:B------:R-:W-:Y:S01]  /*32c0*/  ISETP.GE.AND P0, PT, R13, UR4, PT ;  /* 0x000000040d007c0c */ /* 0x000fe2000bf06270 */
[----:B------:R-:W-:-:S12]  /*32d0*/  BSSY B0, `(.L_x_2290) ;  /* 0x0000028000007945 */ /* 0x000fd80003800000 */
[----:B------:R-:W-:Y:S05]  /*32e0*/  @P0 BRA `(.L_x_2291) ;  /* 0x0000026000000947 */ /* 0x000fea0003800000 */
[----:B------:R-:W-:Y:S01]  /*32f0*/  ISETP.GE.AND P5, PT, R236, c[0x0][0x220], PT ;  /* 0x00008800ec007a0c */ /* 0x000fe20003fa6270 */
[----:B--2---:R-:W-:Y:S01]  /*3300*/  IMAD.U32 R9, RZ, RZ, UR8 ;  /* 0x00000008ff097e24 */ /* 0x004fe2000f8e00ff */
[----:B------:R-:W-:Y:S01]  /*3310*/  ISETP.GE.AND P4, PT, R233, c[0x0][0x220], PT ;  /* 0x00008800e9007a0c */ /* 0x000fe20003f86270 */
[----:B------:R-:W-:Y:S01]  /*3320*/  IMAD.MOV.U32 R10, RZ, RZ, c[0x0][0x19c] ;  /* 0x00006700ff0a7624 */ /* 0x000fe200078e00ff */
[----:B------:R-:W-:Y:S01]  /*3330*/  ISETP.GE.AND P2, PT, R232, c[0x0][0x220], PT ;  /* 0x00008800e8007a0c */ /* 0x000fe20003f46270 */
[----:B------:R-:W-:Y:S01]  /*3340*/  IMAD.U32 R8, RZ, RZ, UR8 ;  /* 0x00000008ff087e24 */ /* 0x000fe2000f8e00ff */
        /* <DEDUP_REMOVED lines=32> */
.L_x_2291:
[----:B------:R-:W-:Y:S05]  /*3550*/  BSYNC B0 ;  /* 0x0000000000007941 */ /* 0x000fea0003800000 */
.L_x_2290:
[----:B------:R-:W-:Y:S01]  /*3560*/  ISETP.GE.AND P0, PT, R12, UR4, PT ;  /* 0x000000040c007c0c */ /* 0x000fe2000bf06270 */
[----:B------:R-:W-:-:S12]  /*3570*/  BSSY B0, `(.L_x_2292) ;  /* 0x000002a000007945 */ /* 0x000fd80003800000 */
[----:B------:R-:W-:Y:S05]  /*3580*/  @P0 BRA `(.L_x_2293) ;  /* 0x0000028000000947 */ /* 0x000fea0003800000 */
[----:B------:R-:W-:Y:S01]  /*3590*/  ISETP.GE.AND P5, PT, R236, c[0x0][0x220], PT ;  /* 0x00008800ec007a0c */ /* 0x000fe20003fa6270 */
[----:B--2---:R-:W-:Y:S01]  /*35a0*/  IMAD.U32 R20, RZ, RZ, UR8 ;  /* 0x00000008ff147e24 */ /* 0x004fe2000f8e00ff */
[----:B------:R-:W-:Y:S01]  /*35b0*/  ISETP.GE.AND P4, PT, R233, c[0x0][0x220], PT ;  /* 0x00008800e9007a0c */ /* 0x000fe20003f86270 */
[----:B------:R-:W-:Y:S01]  /*35c0*/  IMAD.MOV.U32 R8, RZ, RZ, R200 ;  /* 0x000000ffff087224 */ /* 0x000fe200078e00c8 */
[----:B------:R-:W-:Y:S01]  /*35d0*/  ISETP.GE.AND P2, PT, R232, c[0x0][0x220], PT ;  /* 0x00008800e8007a0c */ /* 0x000fe20003f46270 */
[----:B------:R-:W-:Y:S01]  /*35e0*/  IMAD.MOV.U32 R9, RZ, RZ, R165 ;  /* 0x000000ffff097224 */ /* 0x000fe200078e00a5 */
[----:B------:R-:W-:Y:S01]  /*35f0*/  ULDC UR5, c[0x0][0x19c] ;  /* 0x0000670000057ab9 */ /* 0x000fe20000000800 */
[----:B------:R-:W-:Y:S01]  /*3600*/  ISETP.GE.AND P0, PT, R231, c[0x0][0x220], PT ;  /* 0x00008800e7007a0c */ /* 0x000fe20003f06270 */
[----:B------:R-:W-:Y:S01]  /*3610*/  UIMAD UR5, UR5, 0x30, URZ ;  /* 0x00000030050578a4 */ /* 0x000fe2000f8e023f */
[----:B------:R-:W-:-:S04]  /*3620*/  IMAD.WIDE.U32 R20, R20, 0x30, R8 ;  /* 0x0000003014147825 */ /* 0x000fc800078e0008 */
[----:B------:R2:W-:Y:S01]  /*3630*/  @P5 STS.128 [R235+0x9800], RZ ;  /* 0x009800ffeb005388 */ /* 0x0005e20000000c00 */
[----:B------:R-:W-:Y:S02]  /*3640*/  IADD3 R8, R21, UR5, RZ ;  /* 0x0000000515087c10 */ /* 0x000fe4000fffe0ff */
        /* <DEDUP_REMOVED lines=28> */
.L_x_2293:
[----:B------:R-:W-:Y:S05]  /*3810*/  BSYNC B0 ;  /* 0x0000000000007941 */ /* 0x000fea0003800000 */
.L_x_2292:
[----:B------:R-:W0:Y:S01]  /*3820*/  LDGDEPBAR ;  /* 0x00000000000079af */ /* 0x000e220000000000 */
[----:B------:R-:W-:Y:S01]  /*3830*/  ISETP.GE.AND P1, PT, R16, UR4, PT ;  /* 0x0000000410007c0c */ /* 0x000fe2000bf26270 */
[----:B------:R-:W-:Y:S01]  /*3840*/  IMAD.SHL.U32 R234, R7, 0x2, RZ ;  /* 0x0000000207ea7824 */ /* 0x000fe200078e00ff */
[----:B------:R-:W-:Y:S01]  /*3850*/  LEA R167, P0, R170, c[0x0][0x170], 0x1 ;  /* 0x00005c00aaa77a11 */ /* 0x000fe200078008ff */
[----:B------:R-:W-:Y:S03]  /*3860*/  BSSY B0, `(.L_x_2294) ;  /* 0x000002b000007945 */ /* 0x000fe60003800000 */
[----:B------:R-:W-:Y:S02]  /*3870*/  LOP3.LUT R234, R234, 0x6, RZ, 0xc0, !PT ;  /* 0x00000006eaea7812 */ /* 0x000fe400078ec0ff */
        /* <DEDUP_REMOVED lines=12> */
[--C-:B--2---:R-:W-:Y:S01]  /*3940*/  @!P3 IMAD.MOV.U32 R8, RZ, RZ, R167.reuse ;  /* 0x000000ffff08b224 */ /* 0x104fe200078e00a7 */
        /* <DEDUP_REMOVED lines=14> */
[----:B----4-:R-:W-:Y:S01]  /*3a30*/  @!P1 IMAD.MOV.U32 R8, RZ, RZ, R167 ;  /* 0x000000ffff089224 */ /* 0x010fe200078e00a7 */
[----:B------:R-:W-:-:S05]  /*3a40*/  @!P1 MOV R9, R166 ;  /* 0x000000a600099202 */ /* 0x000fca0000000f00 */
[----:B------:R-:W-:Y:S01]  /*3a50*/  @!PT LDS RZ, [RZ] ;  /* 0x00000000fffff984 */ /* 0x000fe20000000800 */
[----:B------:R-:W-:Y:S01]  /*3a60*/  @!PT LDS RZ, [RZ] ;  /* 0x00000000fffff984 */ /* 0x000fe20000000800 */
[----:B------:R-:W-:Y:S01]  /*3a70*/  @!PT LDS RZ, [RZ] ;  /* 0x00000000fffff984 */ /* 0x000fe20000000800 */
[----:B------:R2:W-:Y:S04]  /*3a80*/  @!P1 LDGSTS.E.BYPASS.LTC128B.128 [R235+0x14000], [R8.64+0x100] ;  /* 0x1400010008eb9fae */ /* 0x0005e8000b901d62 */
[----:B------:R2:W-:Y:S01]  /*3a90*/  @P0 STS.128 [R235+0x16000], RZ ;  /* 0x016000ffeb000388 */ /* 0x0005e20000000c00 */
[----:B------:R-:W-:Y:S05]  /*3aa0*/  @P0 BRA `(.L_x_2295) ;  /* 0x0000006000000947 */ /* 0x000fea0003800000 */
[----:B--2---:R-:W-:Y:S02]  /*3ab0*/  MOV R8, R167 ;  /* 0x000000a700087202 */ /* 0x004fe40000000f00 */
[----:B------:R-:W-:-:S05]  /*3ac0*/  MOV R9, R166 ;  /* 0x000000a600097202 */ /* 0x000fca0000000f00 */
[----:B------:R-:W-:Y:S01]  /*3ad0*/  @!PT LDS RZ, [RZ] ;  /* 0x00000000fffff984 */ /* 0x000fe20000000800 */
[----:B------:R-:W-:Y:S01]  /*3ae0*/  @!PT LDS RZ, [RZ] ;  /* 0x00000000fffff984 */ /* 0x000fe20000000800 */
[----:B------:R-:W-:Y:S01]  /*3af0*/  @!PT LDS RZ, [RZ] ;  /* 0x00000000fffff984 */ /* 0x000fe20000000800 */
[----:B------:R2:W-:Y:S02]  /*3b00*/  LDGSTS.E.BYPASS.LTC128B.128 [R235+0x16000], [R8.64+0x180] ;  /* 0x1600018008eb7fae */ /* 0x0005e4000b901d62 */
.L_x_2295:
[----:B------:R-:W-:Y:S05]  /*3b10*/  BSYNC B0 ;  /* 0x0000000000007941 */ /* 0x000fea0003800000 */
.L_x_2294:
[----:B------:R-:W-:Y:S01]  /*3b20*/  ISETP.GE.AND P0, PT, R5, UR4, PT ;  /* 0x0000000405007c0c */ /* 0x000fe2000bf06270 */
[----:B------:R-:W-:Y:S01]  /*3b30*/  ULDC.64 UR6, c[0x0][0x1a0] ;  /* 0x0000680000067ab9 */ /* 0x000fe20000000a00 */
[----:B------:R-:W-:Y:S01]  /*3b40*/  BSSY B0, `(.L_x_2296) ;  /* 0x0000033000007945 */ /* 0x000fe20003800000 */
[----:B------:R-:W-:Y:S02]  /*3b50*/  USHF.L.U64.HI UR26, UR6, UR26, UR7 ;  /* 0x0000001a061a7299 */ /* 0x000fe40008010207 */
[----:B------:R-:W-:-:S08]  /*3b60*/  USHF.L.U32 UR27, UR6, 0x4, URZ ;  /* 0x00000004061b7899 */ /* 0x000fd0000800063f */
        /* <DEDUP_REMOVED lines=10> */
[----:B------:R-:W-:-:S02]  /*3c10*/  IMAD.U32 R5, RZ, RZ, UR26 ;  /* 0x0000001aff057e24 */ /* 0x000fc4000f8e00ff */
[----:B------:R-:W-:Y:S02]  /*3c20*/  IMAD.U32 R11, RZ, RZ, UR27 ;  /* 0x0000001bff0b7e24 */ /* 0x000fe4000f8e00ff */
[----:B------:R-:W-:Y:S02]  /*3c30*/  IMAD.U32 R8, RZ, RZ, UR27 ;  /* 0x0000001bff087e24 */ /* 0x000fe4000f8e00ff */
[----:B------:R-:W-:Y:S02]  /*3c40*/  IMAD.U32 R10, RZ, RZ, UR27 ;  /* 0x0000001bff0a7e24 */ /* 0x000fe4000f8e00ff */
[-C--:B------:R-:W-:Y:S01]  /*3c50*/  @!P5 LEA R18, P0, R18, R167.reuse, 0x1 ;  /* 0x000000a71212d211 */ /* 0x080fe200078008ff */
[----:B------:R-:W-:Y:S01]  /*3c60*/  IMAD.U32 R9, RZ, RZ, UR26 ;  /* 0x0000001aff097e24 */ /* 0x000fe2000f8e00ff */
[----:B------:R-:W-:Y:S01]  /*3c70*/  @!P4 LEA R20, P3, R11, R167, 0x1 ;  /* 0x000000a70b14c211 */ /* 0x000fe200078608ff */
[----:B------:R2:W-:Y:S01]  /*3c80*/  @P5 STS.128 [R235+0x10800], RZ ;  /* 0x010800ffeb005388 */ /* 0x0005e20000000c00 */
[----:B------:R-:W-:-:S02]  /*3c90*/  @!P5 LEA.HI.X R19, R7, R166, R5, 0x1, P0 ;  /* 0x000000a60713d211 */ /* 0x000fc400000f0c05 */
[----:B------:R-:W-:Y:S02]  /*3ca0*/  ISETP.GE.AND P0, PT, R231, c[0x0][0x220], PT ;  /* 0x00008800e7007a0c */ /* 0x000fe40003f06270 */
[----:B------:R-:W-:Y:S01]  /*3cb0*/  @!P2 LEA R8, P1, R8, R167, 0x1 ;  /* 0x000000a70808a211 */ /* 0x000fe200078208ff */
[----:B------:R-:W-:Y:S01]  /*3cc0*/  @!PT LDS RZ, [RZ] ;  /* 0x00000000fffff984 */ /* 0x000fe20000000800 */
[----:B------:R-:W-:Y:S01]  /*3cd0*/  @!PT LDS RZ, [RZ] ;  /* 0x00000000fffff984 */ /* 0x000fe20000000800 */
[----:B------:R-:W-:Y:S01]  /*3ce0*/  @!PT LDS RZ, [RZ] ;  /* 0x00000000fffff984 */ /* 0x000fe20000000800 */
[----:B------:R2:W-:Y:S01]  /*3cf0*/  @!P5 LDGSTS.E.BYPASS.LTC128B.128 [R235+0x10800], [R18.64] ;  /* 0x1080000012ebdfae */ /* 0x0005e2000b901d62 */
[-C--:B------:R-:W-:Y:S02]  /*3d00*/  @!P4 LEA.HI.X R21, R10, R166.reuse, R9, 0x1, P3 ;  /* 0x000000a60a15c211 */ /* 0x080fe400018f0c09 */
[----:B------:R-:W-:Y:S01]  /*3d10*/  @!P2 LEA.HI.X R9, R7, R166, R5, 0x1, P1 ;  /* 0x000000a60709a211 */ /* 0x000fe200008f0c05 */
        /* <DEDUP_REMOVED lines=12> */
[----:B--2---:R-:W-:Y:S01]  /*3de0*/  IMAD.U32 R8, RZ, RZ, UR27 ;  /* 0x0000001bff087e24 */ /* 0x004fe2000f8e00ff */
[----:B------:R-:W-:Y:S01]  /*3df0*/  MOV R7, UR27 ;  /* 0x0000001b00077c02 */ /* 0x000fe20008000f00 */
[----:B------:R-:W-:-:S03]  /*3e00*/  IMAD.U32 R5, RZ, RZ, UR26 ;  /* 0x0000001aff057e24 */ /* 0x000fc6000f8e00ff */
[----:B------:R-:W-:-:S04]  /*3e10*/  LEA R8, P0, R8, R167, 0x1 ;  /* 0x000000a708087211 */ /* 0x000fc800078008ff */
[----:B------:R-:W-:-:S05]  /*3e20*/  LEA.HI.X R9, R7, R166, R5, 0x1, P0 ;  /* 0x000000a607097211 */ /* 0x000fca00000f0c05 */
[----:B------:R-:W-:Y:S01]  /*3e30*/  @!PT LDS RZ, [RZ] ;  /* 0x00000000fffff984 */ /* 0x000fe20000000800 */
[----:B------:R-:W-:Y:S01]  /*3e40*/  @!PT LDS RZ, [RZ] ;  /* 0x00000000fffff984 */ /* 0x000fe20000000800 */
[----:B------:R-:W-:Y:S01]  /*3e50*/  @!PT LDS RZ, [RZ] ;  /* 0x00000000fffff984 */ /* 0x000fe20000000800 */
[----:B------:R2:W-:Y:S04]  /*3e60*/  LDGSTS.E.BYPASS.LTC128B.128 [R235+0x16800], [R8.64+0x180] ;  /* 0x1680018008eb7fae */ /* 0x0005e8000b901d62 */
.L_x_2297:
[----:B------:R-:W-:Y:S05]  /*3e70*/  BSYNC B0 ;  /* 0x0000000000007941 */ /* 0x000fea0003800000 */
.L_x_2296:
        /* <DEDUP_REMOVED lines=8> */
[----:B------:R-:W-:Y:S01]  /*3f00*/  IMAD.U32 R5, RZ, RZ, UR6 ;  /* 0x00000006ff057e24 */ /* 0x000fe2000f8e00ff */
[----:B------:R-:W-:Y:S01]  /*3f10*/  ISETP.GE.AND P4, PT, R233, c[0x0][0x220], PT ;  /* 0x00008800e9007a0c */ /* 0x000fe20003f86270 */
[----:B--2---:R-:W-:Y:S01]  /*3f20*/  IMAD.MOV.U32 R8, RZ, RZ, 0x5 ;  /* 0x00000005ff087424 */ /* 0x004fe200078e00ff */
[----:B------:R-:W-:Y:S01]  /*3f30*/  ISETP.GE.AND P2, PT, R232, c[0x0][0x220], PT ;  /* 0x00008800e8007a0c */ /* 0x000fe20003f46270 */
[----:B------:R-:W-:Y:S01]  /*3f40*/  IMAD.U32 R7, RZ, RZ, UR6 ;  /* 0x00000006ff077e24 */ /* 0x000fe2000f8e00ff */
[----:B------:R-:W-:Y:S01]  /*3f50*/  ISETP.GE.AND P0, PT, R231, c[0x0][0x220], PT ;  /* 0x00008800e7007a0c */ /* 0x000fe20003f06270 */
[----:B------:R-:W-:-:S03]  /*3f60*/  IMAD.SHL.U32 R5, R5, 0x20, RZ ;  /* 0x0000002005057824 */ /* 0x000fc600078e00ff */
[----:B------:R-:W-:-:S03]  /*3f70*/  SHF.L.U64.HI R7, R7, R8, c[0x0][0x1a4] ;  /* 0x0000690007077619 */ /* 0x000fc60000010208 */
[CC--:B------:R-:W-:Y:S01]  /*3f80*/  @!P5 LEA R18, P6, R5.reuse, R167.reuse, 0x1 ;  /* 0x000000a70512d211 */ /* 0x0c0fe200078c08ff */
[----:B------:R2:W-:Y:S01]  /*3f90*/  @P5 STS.128 [R235+0x11000], RZ ;  /* 0x011000ffeb005388 */ /* 0x0005e20000000c00 */
[CC--:B------:R-:W-:Y:S02]  /*3fa0*/  @!P4 LEA R10, P3, R5.reuse, R167.reuse, 0x1 ;  /* 0x000000a7050ac211 */ /* 0x0c0fe400078608ff */
[C---:B------:R-:W-:Y:S02]  /*3fb0*/  @!P2 LEA R8, P1, R5.reuse, R167, 0x1 ;  /* 0x000000a70508a211 */ /* 0x040fe400078208ff */
[CCC-:B------:R-:W-:Y:S02]  /*3fc0*/  @!P5 LEA.HI.X R19, R5.reuse, R166.reuse, R7.reuse, 0x1, P6 ;  /* 0x000000a60513d211 */ /* 0x1c0fe400030f0c07 */
[CCC-:B------:R-:W-:Y:S02]  /*3fd0*/  @!P4 LEA.HI.X R11, R5.reuse, R166.reuse, R7.reuse, 0x1, P3 ;  /* 0x000000a6050bc211 */ /* 0x1c0fe400018f0c07 */
[----:B------:R-:W-:Y:S01]  /*3fe0*/  @!P2 LEA.HI.X R9, R5, R166, R7, 0x1, P1 ;  /* 0x000000a60509a211 */ /* 0x000fe200008f0c07 */
        /* <DEDUP_REMOVED lines=16> */
[----:B--2---:R-:W-:-:S04]  /*40f0*/  LEA R8, P0, R5, R167, 0x1 ;  /* 0x000000a705087211 */ /* 0x004fc800078008ff */
[----:B------:R-:W-:-:S05]  /*4100*/  LEA.HI.X R9, R5, R166, R7, 0x1, P0 ;  /* 0x000000a605097211 */ /* 0x000fca00000f0c07 */
[----:B------:R-:W-:Y:S01]  /*4110*/  @!PT LDS RZ, [RZ] ;  /* 0x00000000fffff984 */ /* 0x000fe20000000800 */
[----:B------:R-:W-:Y:S01]  /*4120*/  @!PT LDS RZ, [RZ] ;  /* 0x00000000fffff984 */ /* 0x000fe20000000800 */
[----:B------:R-:W-:Y:S01]  /*4130*/  @!PT LDS RZ, [RZ] ;  /* 0x00000000fffff984 */ /* 0x000fe20000000800 */
[----:B------:R2:W-:Y:S04]  /*4140*/  LDGSTS.E.BYPASS.LTC128B.128 [R235+0x17000], [R8.64+0x180] ;  /* 0x1700018008eb7fae */ /* 0x0005e8000b901d62 */
.L_x_2299:
[----:B------:R-:W-:Y:S05]  /*4150*/  BSYNC B0 ;  /* 0x0000000000007941 */ /* 0x000fea0003800000 */
.L_x_2298:
[----:B------:R-:W-:Y:S01]  /*4160*/  ISETP.GE.AND P0, PT, R12, UR4, PT ;  /* 0x000000040c007c0c */ /* 0x000fe2000bf06270 */
        /* <DEDUP_REMOVED lines=9> */
[----:B------:R-:W-:Y:S01]  /*4200*/  ISETP.GE.AND P3, PT, R236, c[0x0][0x220], PT ;  /* 0x00008800ec007a0c */ /* 0x000fe20003f66270 */
[----:B------:R-:W-:Y:S01]  /*4210*/  IMAD.U32 R12, RZ, RZ, UR6 ;  /* 0x00000006ff0c7e24 */ /* 0x000fe2000f8e00ff */
[----:B------:R-:W-:-:S02]  /*4220*/  ISETP.GE.AND P2, PT, R233, c[0x0][0x220], PT ;  /* 0x00008800e9007a0c */ /* 0x000fc40003f46270 */
[----:B------:R-:W-:Y:S02]  /*4230*/  MOV R14, UR6 ;  /* 0x00000006000e7c02 */ /* 0x000fe40008000f00 */
[----:B------:R-:W-:Y:S02]  /*4240*/  ISETP.GE.AND P1, PT, R232, c[0x0][0x220], PT ;  /* 0x00008800e8007a0c */ /* 0x000fe40003f26270 */
[----:B------:R-:W-:Y:S02]  /*4250*/  MOV R7, UR6 ;  /* 0x0000000600077c02 */ /* 0x000fe40008000f00 */
[----:B------:R-:W-:-:S03]  /*4260*/  ISETP.GE.AND P0, PT, R231, c[0x0][0x220], PT ;  /* 0x00008800e7007a0c */ /* 0x000fc60003f06270 */
[-C--:B--2---:R-:W-:Y:S01]  /*4270*/  @!P3 MOV R8, R167.reuse ;  /* 0x000000a70008b202 */ /* 0x084fe20000000f00 */
[----:B------:R-:W-:Y:S01]  /*4280*/  @!P3 IMAD.MOV.U32 R9, RZ, RZ, R166 ;  /* 0x000000ffff09b224 */ /* 0x000fe200078e00a6 */
[----:B------:R2:W-:Y:S01]  /*4290*/  @P3 STS.128 [R235+0x11800], RZ ;  /* 0x011800ffeb003388 */ /* 0x0005e20000000c00 */
[----:B------:R-:W-:Y:S02]  /*42a0*/  @!P3 IMAD.MOV.U32 R10, RZ, RZ, c[0x0][0x1a4] ;  /* 0x00006900ff0ab624 */ /* 0x000fe400078e00ff */
[----:B------:R-:W-:Y:S01]  /*42b0*/  @!P3 IMAD.WIDE.U32 R14, R14, 0x60, R8 ;  /* 0x000000600e0eb825 */ /* 0x000fe200078e0008 */
[-C--:B------:R-:W-:Y:S02]  /*42c0*/  @!P2 MOV R8, R167.reuse ;  /* 0x000000a70008a202 */ /* 0x080fe40000000f00 */
[----:B------:R-:W-:Y:S01]  /*42d0*/  @!P1 MOV R18, R167 ;  /* 0x000000a700129202 */ /* 0x000fe20000000f00 */
[----:B------:R-:W-:Y:S02]  /*42e0*/  @!P2 IMAD.MOV.U32 R9, RZ, RZ, R166 ;  /* 0x000000ffff09a224 */ /* 0x000fe400078e00a6 */
[----:B------:R-:W-:-:S02]  /*42f0*/  @!P3 IMAD R10, R10, 0x60, RZ ;  /* 0x000000600a0ab824 */ /* 0x000fc400078e02ff */
[----:B------:R-:W-:Y:S01]  /*4300*/  @!P2 IMAD.WIDE.U32 R12, R12, 0x60, R8 ;  /* 0x000000600c0ca825 */ /* 0x000fe200078e0008 */
[----:B------:R-:W-:Y:S02]  /*4310*/  @!P2 MOV R9, c[0x0][0x1a4] ;  /* 0x000069000009aa02 */ /* 0x000fe40000000f00 */
[----:B------:R-:W-:Y:S01]  /*4320*/  @!P3 IADD3 R11, R15, R10, RZ ;  /* 0x0000000a0f0bb210 */ /* 0x000fe20007ffe0ff */
[----:B------:R-:W-:Y:S01]  /*4330*/  @!P1 IMAD.MOV.U32 R8, RZ, RZ, c[0x0][0x1a4] ;  /* 0x00006900ff089624 */ /* 0x000fe200078e00ff */
[----:B------:R-:W-:Y:S01]  /*4340*/  @!P3 MOV R10, R14 ;  /* 0x0000000e000ab202 */ /* 0x000fe20000000f00 */
[----:B------:R-:W-:Y:S02]  /*4350*/  @!P1 IMAD.MOV.U32 R19, RZ, RZ, R166 ;  /* 0x000000ffff139224 */ /* 0x000fe400078e00a6 */
[----:B------:R-:W-:Y:S02]  /*4360*/  @!P2 IMAD R9, R9, 0x60, RZ ;  /* 0x000000600909a824 */ /* 0x000fe400078e02ff */
[----:B------:R-:W-:Y:S01]  /*4370*/  @!P1 IMAD.WIDE.U32 R18, R7, 0x60, R18 ;  /* 0x0000006007129825 */ /* 0x000fe200078e0012 */
[----:B------:R-:W-:Y:S01]  /*4380*/  @!PT LDS RZ, [RZ] ;  /* 0x00000000fffff984 */ /* 0x000fe20000000800 */
[----:B------:R-:W-:Y:S01]  /*4390*/  @!PT LDS RZ, [RZ] ;  /* 0x00000000fffff984 */ /* 0x000fe20000000800 */
[----:B------:R-:W-:Y:S01]  /*43a0*/  @!PT LDS RZ, [RZ] ;  /* 0x00000000fffff984 */ /* 0x000fe20000000800 */
[----:B------:R2:W-:Y:S02]  /*43b0*/  @!P3 LDGSTS.E.BYPASS.LTC128B.128 [R235+0x11800], [R10.64] ;  /* 0x118000000aebbfae */ /* 0x0005e4000b901d62 */
[----:B------:R-:W-:Y:S01]  /*43c0*/  @!P2 IADD3 R13, R13, R9, RZ ;  /* 0x000000090d0da210 */ /* 0x000fe20007ffe0ff */
[----:B------:R-:W-:Y:S01]  /*43d0*/  @!P1 IMAD R8, R8, 0x60, RZ ;  /* 0x0000006008089824 */ /* 0x000fe200078e02ff */
[----:B------:R2:W-:Y:S03]  /*43e0*/  @P2 STS.128 [R235+0x13800], RZ ;  /* 0x013800ffeb002388 */ /* 0x0005e60000000c00 */
[----:B------:R-:W-:Y:S01]  /*43f0*/  @!P1 IMAD.IADD R9, R19, 0x1, R8 ;  /* 0x0000000113099824 */ /* 0x000fe200078e0208 */
[----:B------:R-:W-:Y:S01]  /*4400*/  @!P1 MOV R8, R18 ;  /* 0x0000001200089202 */ /* 0x000fe20000000f00 */
        /* <DEDUP_REMOVED lines=11> */
[----:B------:R-:W-:Y:S01]  /*44c0*/  MOV R7, UR6 ;  /* 0x0000000600077c02 */ /* 0x000fe20008000f00 */
[----:B------:R-:W-:Y:S01]  /*44d0*/  ULDC UR4, c[0x0][0x1a4] ;  /* 0x0000690000047ab9 */ /* 0x000fe20000000800 */
[----:B--2---:R-:W-:Y:S01]  /*44e0*/  MOV R8, R167 ;  /* 0x000000a700087202 */ /* 0x004fe20000000f00 */
[----:B------:R-:W-:Y:S01]  /*44f0*/  UIMAD UR4, UR4, 0x60, URZ ;  /* 0x00000060040478a4 */ /* 0x000fe2000f8e023f */
[----:B------:R-:W-:-:S05]  /*4500*/  MOV R9, R166 ;  /* 0x000000a600097202 */ /* 0x000fca0000000f00 */
[----:B------:R-:W-:-:S05]  /*4510*/  IMAD.WIDE.U32 R8, R7, 0x60, R8 ;  /* 0x0000006007087825 */ /* 0x000fca00078e0008 */
[----:B------:R-:W-:-:S05]  /*4520*/  IADD3 R9, R9, UR4, RZ ;  /* 0x0000000409097c10 */ /* 0x000fca000fffe0ff */
[----:B------:R-:W-:Y:S01]  /*4530*/  @!PT LDS RZ, [RZ] ;  /* 0x00000000fffff984 */ /* 0x000fe20000000800 */
[----:B------:R-:W-:Y:S01]  /*4540*/  @!PT LDS RZ, [RZ] ;  /* 0x00000000fffff984 */ /* 0x000fe20000000800 */
[----:B------:R-:W-:Y:S01]  /*4550*/  @!PT LDS RZ, [RZ] ;  /* 0x00000000fffff984 */ /* 0x000fe20000000800 */
[----:B------:R2:W-:Y:S02]  /*4560*/  LDGSTS.E.BYPASS.LTC128B.128 [R235+0x17800], [R8.64+0x180] ;  /* 0x1780018008eb7fae */ /* 0x0005e4000b901d62 */
.L_x_2301:
[----:B------:R-:W-:Y:S05]  /*4570*/  BSYNC B0 ;  /* 0x0000000000007941 */ /* 0x000fea0003800000 */
.L_x_2300:
[C---:B------:R-:W-:Y:S01]  /*4580*/  IMAD.SHL.U32 R7, R3.reuse, 0x40, RZ ;  /* 0x0000004003077824 */ /* 0x040fe200078e00ff */
[----:B------:R-:W-:Y:S01]  /*4590*/  R2P PR, R3, 0x6 ;  /* 0x0000000603007804 */ /* 0x000fe20000000000 */
[----:B------:R-:W-:Y:S01]  /*45a0*/  IMAD.SHL.U32 R16, R16, 0x8, RZ ;  /* 0x0000000810107824 */ /* 0x000fe200078e00ff */
[----:B------:R-:W0:Y:S01]  /*45b0*/  LDGDEPBAR ;  /* 0x00000000000079af */ /* 0x000e220000000000 */
[C---:B------:R-:W-:Y:S01]  /*45c0*/  IMAD R230, R6.reuse, 0x400, R4 ;  /* 0x0000040006e67824 */ /* 0x040fe200078e0204 */
[----:B------:R-:W-:Y:S01]  /*45d0*/  LOP3.LUT R7, R7, 0x1c0, RZ, 0xc0, !PT ;  /* 0x000001c007077812 */ /* 0x000fe200078ec0ff */
[----:B------:R-:W-:Y:S01]  /*45e0*/  UISETP.GT.AND UP0, UPT, UR29, UR21, UPT ;  /* 0x000000151d00728c */ /* 0x000fe2000bf04270 */
[----:B------:R-:W-:Y:S01]  /*45f0*/  LEA R6, R6, UR12, 0x4 ;  /* 0x0000000c06067c11 */ /* 0x000fe2000f8e20ff */
[----:B------:R-:W-:Y:S01]  /*4600*/  IMAD.SHL.U32 R230, R230, 0x2, RZ ;  /* 0x00000002e6e67824 */ /* 0x000fe200078e00ff */
[----:B------:R-:W-:Y:S01]  /*4610*/  LOP3.LUT R16, R7, 0x8, R16, 0xf8, !PT ;  /* 0x0000000807107812 */ /* 0x000fe200078ef810 */
[----:B------:R-:W-:Y:S01]  /*4620*/  UIADD3 UR7, UR13, 0x1, -UR30 ;  /* 0x000000010d077890 */ /* 0x000fe2000fffe81e */
[----:B------:R-:W-:Y:S01]  /*4630*/  SHF.R.U32.HI R7, RZ, 0x3, R7 ;  /* 0x00000003ff077819 */ /* 0x000fe20000011607 */
[--C-:B------:R-:W-:Y:S01]  /*4640*/  IMAD R228, R2, 0x2, R230.reuse ;  /* 0x0000000202e47824 */ /* 0x100fe200078e02e6 */
[----:B------:R-:W-:Y:S01]  /*4650*/  LDSM.16.M88.4 R56, [R230] ;  /* 0x00000000e638783b */ /* 0x000fe20000000200 */
[----:B------:R-:W-:Y:S01]  /*4660*/  IMAD R226, R0, 0x2, R230 ;  /* 0x0000000200e27824 */ /* 0x000fe200078e02e6 */
[----:B------:R-:W-:Y:S01]  /*4670*/  LOP3.LUT R7, R16, R7, RZ, 0x3c, !PT ;  /* 0x0000000710077212 */ /* 0x000fe200078e3cff */
[----:B------:R-:W-:Y:S01]  /*4680*/  IMAD R225, R0, 0x2, R228 ;  /* 0x0000000200e17824 */ /* 0x000fe200078e02e4 */
[----:B--2---:R-:W-:Y:S01]  /*4690*/  LDSM.16.M88.4 R16, [R228] ;  /* 0x00000000e410783b */ /* 0x004fe20000000200 */
[----:B------:R-:W-:Y:S01]  /*46a0*/  ULDC UR5, c[0x0][0x2e4] ;  /* 0x0000b90000057ab9 */ /* 0x000fe20000000800 */
[----:B------:R-:W-:Y:S01]  /*46b0*/  PLOP3.LUT P6, PT, PT, PT, UP0, 0x80, 0x0 ;  /* 0x000000000000781c */ /* 0x000fe20003fcf008 */
[----:B------:R-:W-:Y:S01]  /*46c0*/  IMAD R229, R229, 0x200, R7 ;  /* 0x00000200e5e57824 */ /* 0x000fe200078e0207 */
[----:B------:R-:W-:Y:S01]  /*46d0*/  LDSM.16.M88.4 R8, [R226] ;  /* 0x00000000e208783b */ /* 0x000fe20000000200 */
[----:B------:R-:W-:Y:S01]  /*46e0*/  ULDC UR4, c[0x0][0x2e8] ;  /* 0x0000ba0000047ab9 */ /* 0x000fe20000000800 */
[----:B------:R-:W-:Y:S01]  /*46f0*/  IMAD.IADD R5, R6, 0x1, R5 ;  /* 0x0000000106057824 */ /* 0x000fe200078e0205 */
[----:B------:R-:W-:Y:S01]  /*4700*/  UIADD3 UR5, UR13, -UR5, -UR30 ;  /* 0x800000050d057290 */ /* 0x000fe2000fffe81e */
[----:B------:R-:W-:Y:S01]  /*4710*/  IMAD.SHL.U32 R229, R229, 0x2, RZ ;  /* 0x00000002e5e57824 */ /* 0x000fe200078e00ff */
[----:B------:R-:W-:Y:S01]  /*4720*/  LDSM.16.M88.4 R80, [R228+0x2000] ;  /* 0x00200000e450783b */ /* 0x000fe20000000200 */
[----:B------:R-:W-:-:S03]  /*4730*/  UIADD3 UR4, UR7, UR4, URZ ;  /* 0x0000000407047290 */ /* 0x000fc6000fffe03f */
[----:B------:R-:W2:Y:S01]  /*4740*/  LDSM.16.M88.4 R20, [R229+0x8800] ;  /* 0x00880000e514783b */ /* 0x000ea20000000200 */
[C---:B------:R-:W-:Y:S02]  /*4750*/  IADD3 R3, R229.reuse, 0x8000, RZ ;  /* 0x00008000e5037810 */ /* 0x040fe40007ffe0ff */
[----:B------:R-:W-:Y:S01]  /*4760*/  IADD3 R227, R229, 0x8020, RZ ;  /* 0x00008020e5e37810 */ /* 0x000fe20007ffe0ff */
[----:B------:R-:W5:Y:S01]  /*4770*/  LDSM.16.M88.4 R64, [R229+0x9000] ;  /* 0x00900000e540783b */ /* 0x000f620000000200 */
[----:B------:R-:W-:Y:S01]  /*4780*/  @P1 IADD3 R227, R3, -0x20, RZ ;  /* 0xffffffe003e31810 */ /* 0x000fe20007ffe0ff */
[----:B------:R-:W-:Y:S01]  /*4790*/  IMAD.MOV.U32 R3, RZ, RZ, 0x40 ;  /* 0x00000040ff037424 */ /* 0x000fe200078e00ff */
[C---:B------:R-:W-:Y:S01]  /*47a0*/  IADD3 R241, R5.reuse, UR5, RZ ;  /* 0x0000000505f17c10 */ /* 0x040fe2000fffe0ff */
[----:B-1----:R-:W1:Y:S01]  /*47b0*/  LDSM.16.M88.4 R28, [R229+0x8000] ;  /* 0x00800000e51c783b */ /* 0x002e620000000200 */
[----:B------:R-:W-:Y:S02]  /*47c0*/  IADD3 R240, R5, UR4, RZ ;  /* 0x0000000405f07c10 */ /* 0x000fe4000fffe0ff */
[----:B------:R-:W-:Y:S01]  /*47d0*/  SEL R3, R3, 0xffffffc0, !P2 ;  /* 0xffffffc003037807 */ /* 0x000fe20005000000 */
[----:B------:R-:W3:Y:S01]  /*47e0*/  LDSM.16.M88.4 R52, [R229+0x9800] ;  /* 0x00980000e534783b */ /* 0x000ee20000000200 */
[----:B------:R-:W-:-:S02]  /*47f0*/  IADD3 R5, R5, 0x8, RZ ;  /* 0x0000000805057810 */ /* 0x000fc40007ffe0ff */
[----:B------:R-:W-:Y:S01]  /*4800*/  IMNMX R241, RZ, R241, !PT ;  /* 0x000000f1fff17217 */ /* 0x000fe20007800200 */
[----:B------:R-:W4:Y:S01]  /*4810*/  LDSM.16.M88.4 R40, [R227+0x800] ;  /* 0x00080000e328783b */ /* 0x000f220000000200 */
[----:B------:R-:W-:Y:S01]  /*4820*/  IMAD.IADD R223, R229, 0x1, R3 ;  /* 0x00000001e5df7824 */ /* 0x000fe200078e0203 */
[----:B------:R-:W-:Y:S01]  /*4830*/  IADD3 R239, R5, UR5, RZ ;  /* 0x0000000505ef7c10 */ /* 0x000fe2000fffe0ff */
[----:B------:R-:W-:Y:S01]  /*4840*/  IMAD.IADD R216, R3, 0x1, R227 ;  /* 0x0000000103d87824 */ /* 0x000fe200078e02e3 */
[----:B------:R-:W1:Y:S01]  /*4850*/  LDSM.16.M88.4 R36, [R227+0x1000] ;  /* 0x00100000e324783b */ /* 0x000e620000000200 */
[----:B------:R-:W-:Y:S02]  /*4860*/  IADD3 R238, R5, UR4, RZ ;  /* 0x0000000405ee7c10 */ /* 0x000fe4000fffe0ff */
[----:B------:R-:W-:Y:S01]  /*4870*/  IMNMX R240, R240, UR13, PT ;  /* 0x0000000df0f07c17 */ /* 0x000fe2000b800200 */
[----:B------:R-:W1:Y:S01]  /*4880*/  LDSM.16.M88.4 R48, [R227] ;  /* 0x00000000e330783b */ /* 0x000e620000000200 */
[----:B------:R-:W-:-:S02]  /*4890*/  IMNMX R239, RZ, R239, !PT ;  /* 0x000000efffef7217 */ /* 0x000fc40007800200 */
[----:B------:R-:W-:Y:S01]  /*48a0*/  IMNMX R238, R238, UR13, PT ;  /* 0x0000000deeee7c17 */ /* 0x000fe2000b800200 */
[----:B------:R-:W1:Y:S01]  /*48b0*/  LDSM.16.M88.4 R44, [R227+0x1800] ;  /* 0x00180000e32c783b */ /* 0x000e620000000200 */
[C---:B------:R-:W-:Y:S02]  /*48c0*/  IADD3 R219, R227.reuse, 0x800, RZ ;  /* 0x00000800e3db7810 */ /* 0x040fe40007ffe0ff */
[C---:B------:R-:W-:Y:S01]  /*48d0*/  IADD3 R218, R227.reuse, 0x1000, RZ ;  /* 0x00001000e3da7810 */ /* 0x040fe20007ffe0ff */
[----:B------:R-:W1:Y:S01]  /*48e0*/  LDSM.16.M88.4 R12, [R223+0x8000] ;  /* 0x00800000df0c783b */ /* 0x000e620000000200 */
[C---:B------:R-:W-:Y:S02]  /*48f0*/  IADD3 R217, R227.reuse, 0x1800, RZ ;  /* 0x00001800e3d97810 */ /* 0x040fe40007ffe0ff */
[C---:B------:R-:W-:Y:S01]  /*4900*/  IADD3 R215, R227.reuse, 0x2000, RZ ;  /* 0x00002000e3d77810 */ /* 0x040fe20007ffe0ff */
[----:B------:R-:W-:Y:S01]  /*4910*/  LDSM.16.M88.4 R76, [R227+0x3000] ;  /* 0x00300000e34c783b */ /* 0x000fe20000000200 */
[----:B------:R-:W-:-:S02]  /*4920*/  IADD3 R214, R227, 0x2800, RZ ;  /* 0x00002800e3d67810 */ /* 0x000fc40007ffe0ff */
[C---:B------:R-:W-:Y:S01]  /*4930*/  IADD3 R213, R227.reuse, 0x3000, RZ ;  /* 0x00003000e3d57810 */ /* 0x040fe20007ffe0ff */
[C---:B--2---:R-:W-:Y:S01]  /*4940*/  HMMA.16816.F32 R24, R56.reuse, R20, RZ ;  /* 0x000000143818723c */ /* 0x044fe200000018ff */
[----:B------:R-:W-:Y:S01]  /*4950*/  LDSM.16.M88.4 R72, [R227+0x3800] ;  /* 0x00380000e348783b */ /* 0x000fe20000000200 */
[C---:B------:R-:W-:Y:S02]  /*4960*/  IADD3 R212, R227.reuse, 0x3800, RZ ;  /* 0x00003800e3d47810 */ /* 0x040fe40007ffe0ff */
[C---:B------:R-:W-:Y:S02]  /*4970*/  IADD3 R211, R227.reuse, 0x4000, RZ ;  /* 0x00004000e3d37810 */ /* 0x040fe40007ffe0ff */
[C---:B------:R-:W-:Y:S02]  /*4980*/  IADD3 R210, R227.reuse, 0x4800, RZ ;  /* 0x00004800e3d27810 */ /* 0x040fe40007ffe0ff */
[----:B------:R-:W-:Y:S01]  /*4990*/  HMMA.16816.F32 R20, R56, R22, RZ ;  /* 0x000000163814723c */ /* 0x000fe200000018ff */
[----:B------:R-:W-:-:S02]  /*49a0*/  IADD3 R209, R227, 0x5000, RZ ;  /* 0x00005000e3d17810 */ /* 0x000fc40007ffe0ff */
[C---:B------:R-:W-:Y:S02]  /*49b0*/  IADD3 R208, R227.reuse, 0x5800, RZ ;  /* 0x00005800e3d07810 */ /* 0x040fe40007ffe0ff */
[C---:B------:R-:W-:Y:S02]  /*49c0*/  IADD3 R207, R227.reuse, 0x6000, RZ ;  /* 0x00006000e3cf7810 */ /* 0x040fe40007ffe0ff */
[C---:B------:R-:W-:Y:S01]  /*49d0*/  IADD3 R206, R227.reuse, 0x6800, RZ ;  /* 0x00006800e3ce7810 */ /* 0x040fe20007ffe0ff */
[----:B-----5:R-:W-:Y:S01]  /*49e0*/  HMMA.16816.F32 R68, R56, R64, RZ ;  /* 0x000000403844723c */ /* 0x020fe200000018ff */
[C---:B------:R-:W-:Y:S02]  /*49f0*/  IADD3 R205, R227.reuse, 0x7000, RZ ;  /* 0x00007000e3cd7810 */ /* 0x040fe40007ffe0ff */
[----:B------:R-:W-:-:S05]  /*4a00*/  IADD3 R204, R227, 0x7800, RZ ;  /* 0x00007800e3cc7810 */ /* 0x000fca0007ffe0ff */
[C---:B------:R-:W-:Y:S08]  /*4a10*/  HMMA.16816.F32 R64, R56.reuse, R66, RZ ;  /* 0x000000423840723c */ /* 0x040ff000000018ff */
[C---:B-1----:R-:W-:Y:S08]  /*4a20*/  HMMA.16816.F32 R32, R56.reuse, R28, RZ ;  /* 0x0000001c3820723c */ /* 0x042ff000000018ff */
[C---:B------:R-:W-:Y:S08]  /*4a30*/  HMMA.16816.F32 R28, R56.reuse, R30, RZ ;  /* 0x0000001e381c723c */ /* 0x040ff000000018ff */
[C---:B---3--:R-:W-:Y:S08]  /*4a40*/  HMMA.16816.F32 R60, R56.reuse, R52, RZ ;  /* 0x00000034383c723c */ /* 0x048ff000000018ff */
[----:B------:R-:W-:Y:S01]  /*4a50*/  HMMA.16816.F32 R56, R56, R54, RZ ;  /* 0x000000363838723c */ /* 0x000fe200000018ff */
[----:B------:R-:W-:Y:S07]  /*4a60*/  LDSM.16.M88.4 R52, [R226+0x2000] ;  /* 0x00200000e234783b */ /* 0x000fee0000000200 */
[C---:B----4-:R-:W-:Y:S08]  /*4a70*/  HMMA.16816.F32 R24, R16.reuse, R40, R24 ;  /* 0x000000281018723c */ /* 0x050ff00000001818 */
[C---:B------:R-:W-:Y:S01]  /*4a80*/  HMMA.16816.F32 R20, R16.reuse, R42, R20 ;  /* 0x0000002a1014723c */ /* 0x040fe20000001814 */
[----:B------:R-:W1:Y:S07]  /*4a90*/  LDSM.16.M88.4 R40, [R223+0x8800] ;  /* 0x00880000df28783b */ /* 0x000e6e0000000200 */
[C---:B------:R-:W-:Y:S08]  /*4aa0*/  HMMA.16816.F32 R68, R16.reuse, R36, R68 ;  /* 0x000000241044723c */ /* 0x040ff00000001844 */
[C---:B------:R-:W-:Y:S01]  /*4ab0*/  HMMA.16816.F32 R64, R16.reuse, R38, R64 ;  /* 0x000000261040723c */ /* 0x040fe20000001840 */
[----:B------:R-:W2:Y:S07]  /*4ac0*/  LDSM.16.M88.4 R36, [R223+0x9000] ;  /* 0x00900000df24783b */ /* 0x000eae0000000200 */
[C---:B------:R-:W-:Y:S08]  /*4ad0*/  HMMA.16816.F32 R32, R16.reuse, R48, R32 ;  /* 0x000000301020723c */ /* 0x040ff00000001820 */
[C---:B------:R-:W-:Y:S01]  /*4ae0*/  HMMA.16816.F32 R28, R16.reuse, R50, R28 ;  /* 0x00000032101c723c */ /* 0x040fe2000000181c */
[----:B------:R-:W-:Y:S07]  /*4af0*/  LDSM.16.M88.4 R48, [R216+0x1800] ;  /* 0x00180000d830783b */ /* 0x000fee0000000200 */
[C---:B------:R-:W-:Y:S08]  /*4b00*/  HMMA.16816.F32 R60, R16.reuse, R44, R60 ;  /* 0x0000002c103c723c */ /* 0x040ff0000000183c */
[----:B------:R-:W-:Y:S01]  /*4b10*/  HMMA.16816.F32 R56, R16, R46, R56 ;  /* 0x0000002e1038723c */ /* 0x000fe20000001838 */
[----:B------:R-:W3:Y:S04]  /*4b20*/  LDSM.16.M88.4 R16, [R223+0x9800] ;  /* 0x00980000df10783b */ /* 0x000ee80000000200 */
[----:B------:R-:W-:Y:S03]  /*4b30*/  LDSM.16.M88.4 R44, [R216] ;  /* 0x00000000d82c783b */ /* 0x000fe60000000200 */
[C---:B------:R-:W-:Y:S08]  /*4b40*/  HMMA.16816.F32 R32, R8.reuse, R12, R32 ;  /* 0x0000000c0820723c */ /* 0x040ff00000001820 */
[C---:B------:R-:W-:Y:S01]  /*4b50*/  HMMA.16816.F32 R28, R8.reuse, R14, R28 ;  /* 0x0000000e081c723c */ /* 0x040fe2000000181c */
[----:B------:R-:W4:Y:S07]  /*4b60*/  LDSM.16.M88.4 R12, [R225] ;  /* 0x00000000e10c783b */ /* 0x000f2e0000000200 */
[C---:B-1----:R-:W-:Y:S08]  /*4b70*/  HMMA.16816.F32 R24, R8.reuse, R40, R24 ;  /* 0x000000280818723c */ /* 0x042ff00000001818 */
[C---:B------:R-:W-:Y:S01]  /*4b80*/  HMMA.16816.F32 R20, R8.reuse, R42, R20 ;  /* 0x0000002a0814723c */ /* 0x040fe20000001814 */
[----:B------:R-:W1:Y:S07]  /*4b90*/  LDSM.16.M88.4 R40, [R216+0x800] ;  /* 0x00080000d828783b */ /* 0x000e6e0000000200 */
[C---:B--2---:R-:W-:Y:S08]  /*4ba0*/  HMMA.16816.F32 R68, R8.reuse, R36, R68 ;  /* 0x000000240844723c */ /* 0x044ff00000001844 */
[C---:B------:R-:W-:Y:S01]  /*4bb0*/  HMMA.16816.F32 R64, R8.reuse, R38, R64 ;  /* 0x000000260840723c */ /* 0x040fe20000001840 */
[----:B------:R-:W2:Y:S07]  /*4bc0*/  LDSM.16.M88.4 R36, [R216+0x1000] ;  /* 0x00100000d824783b */ /* 0x000eae0000000200 */
[C---:B---3--:R-:W-:Y:S08]  /*4bd0*/  HMMA.16816.F32 R60, R8.reuse, R16, R60 ;  /* 0x00000010083c723c */ /* 0x048ff0000000183c */
[----:B------:R-:W-:Y:S01]  /*4be0*/  HMMA.16816.F32 R56, R8, R18, R56 ;  /* 0x000000120838723c */ /* 0x000fe20000001838 */
[----:B------:R-:W-:Y:S04]  /*4bf0*/  LDSM.16.M88.4 R16, [R230+0x2000] ;  /* 0x00200000e610783b */ /* 0x000fe80000000200 */
[----:B------:R-:W3:Y:S03]  /*4c00*/  LDSM.16.M88.4 R8, [R229+0xa000] ;  /* 0x00a00000e508783b */ /* 0x000ee60000000200 */
[C---:B----4-:R-:W-:Y:S08]  /*4c10*/  HMMA.16816.F32 R32, R12.reuse, R44, R32 ;  /* 0x0000002c0c20723c */ /* 0x050ff00000001820 */
[C---:B------:R-:W-:Y:S01]  /*4c20*/  HMMA.16816.F32 R28, R12.reuse, R46, R28 ;  /* 0x0000002e0c1c723c */ /* 0x040fe2000000181c */
[----:B------:R-:W4:Y:S07]  /*4c30*/  LDSM.16.M88.4 R44, [R229+0xa800] ;  /* 0x00a80000e52c783b */ /* 0x000f2e0000000200 */
[C---:B-1----:R-:W-:Y:S08]  /*4c40*/  HMMA.16816.F32 R24, R12.reuse, R40, R24 ;  /* 0x000000280c18723c */ /* 0x042ff00000001818 */
[C---:B------:R-:W-:Y:S01]  /*4c50*/  HMMA.16816.F32 R20, R12.reuse, R42, R20 ;  /* 0x0000002a0c14723c */ /* 0x040fe20000001814 */
[----:B------:R-:W1:Y:S07]  /*4c60*/  LDSM.16.M88.4 R40, [R229+0xb000] ;  /* 0x00b00000e528783b */ /* 0x000e6e0000000200 */
[C---:B--2---:R-:W-:Y:S08]  /*4c70*/  HMMA.16816.F32 R68, R12.reuse, R36, R68 ;  /* 0x000000240c44723c */ /* 0x044ff00000001844 */
        /* <DEDUP_REMOVED lines=21> */
[----:B------:R-:W5:Y:S03]  /*4dd0*/  LDSM.16.M88.4 R36, [R223+0xb800] ;  /* 0x00b80000df24783b */ /* 0x000f660000000200 */
[C---:B---3--:R-:W-:Y:S08]  /*4de0*/  HMMA.16816.F32 R24, R80.reuse, R8, R24 ;  /* 0x000000085018723c */ /* 0x048ff00000001818 */
[C---:B------:R-:W-:Y:S01]  /*4df0*/  HMMA.16816.F32 R20, R80.reuse, R10, R20 ;  /* 0x0000000a5014723c */ /* 0x040fe20000001814 */
[----:B------:R-:W3:Y:S07]  /*4e00*/  LDSM.16.M88.4 R8, [R216+0x2800] ;  /* 0x00280000d808783b */ /* 0x000eee0000000200 */
[C---:B------:R-:W-:Y:S08]  /*4e10*/  HMMA.16816.F32 R68, R80.reuse, R76, R68 ;  /* 0x0000004c5044723c */ /* 0x040ff00000001844 */
[----:B------:R-:W-:Y:S01]  /*4e20*/  HMMA.16816.F32 R64, R80, R78, R64 ;  /* 0x0000004e5040723c */ /* 0x000fe20000001840 */
[----:B------:R-:W-:Y:S07]  /*4e30*/  LDSM.16.M88.4 R76, [R226+0x6000] ;  /* 0x00600000e24c783b */ /* 0x000fee0000000200 */
[C---:B------:R-:W-:Y:S08]  /*4e40*/  HMMA.16816.F32 R32, R52.reuse, R48, R32 ;  /* 0x000000303420723c */ /* 0x040ff00000001820 */
[----:B------:R-:W-:Y:S01]  /*4e50*/  HMMA.16816.F32 R28, R52, R50, R28 ;  /* 0x00000032341c723c */ /* 0x000fe2000000181c */
[----:B------:R-:W2:Y:S07]  /*4e60*/  LDSM.16.M88.4 R48, [R216+0x3000] ;  /* 0x00300000d830783b */ /* 0x000eae0000000200 */
[C---:B------:R-:W-:Y:S08]  /*4e70*/  HMMA.16816.F32 R60, R80.reuse, R72, R60 ;  /* 0x00000048503c723c */ /* 0x040ff0000000183c */
[----:B------:R-:W-:Y:S08]  /*4e80*/  HMMA.16816.F32 R56, R80, R74, R56 ;  /* 0x0000004a5038723c */ /* 0x000ff00000001838 */
[C---:B----4-:R-:W-:Y:S08]  /*4e90*/  HMMA.16816.F32 R24, R52.reuse, R44, R24 ;  /* 0x0000002c3418723c */ /* 0x050ff00000001818 */
[C---:B------:R-:W-:Y:S01]  /*4ea0*/  HMMA.16816.F32 R20, R52.reuse, R46, R20 ;  /* 0x0000002e3414723c */ /* 0x040fe20000001814 */
[----:B------:R-:W4:Y:S07]  /*4eb0*/  LDSM.16.M88.4 R44, [R216+0x3800] ;  /* 0x00380000d82c783b */ /* 0x000f2e0000000200 */
[C---:B-1----:R-:W-:Y:S08]  /*4ec0*/  HMMA.16816.F32 R68, R52.reuse, R40, R68 ;  /* 0x000000283444723c */ /* 0x042ff00000001844 */
[----:B------:R-:W-:Y:S01]  /*4ed0*/  HMMA.16816.F32 R64, R52, R42, R64 ;  /* 0x0000002a3440723c */ /* 0x000fe20000001840 */
[----:B------:R-:W-:Y:S07]  /*4ee0*/  LDSM.16.M88.4 R40, [R230+0x4000] ;  /* 0x00400000e628783b */ /* 0x000fee0000000200 */
[C---:B--2---:R-:W-:Y:S08]  /*4ef0*/  HMMA.16816.F32 R32, R16.reuse, R12, R32 ;  /* 0x0000000c1020723c */ /* 0x044ff00000001820 */
[----:B------:R-:W-:Y:S01]  /*4f00*/  HMMA.16816.F32 R28, R16, R14, R28 ;  /* 0x0000000e101c723c */ /* 0x000fe2000000181c */
[----:B------:R-:W1:Y:S07]  /*4f10*/  LDSM.16.M88.4 R12, [R229+0xc800] ;  /* 0x00c80000e50c783b */ /* 0x000e6e0000000200 */
[C---:B-----5:R-:W-:Y:S08]  /*4f20*/  HMMA.16816.F32 R60, R52.reuse, R36, R60 ;  /* 0x00000024343c723c */ /* 0x060ff0000000183c */
[----:B------:R-:W-:Y:S01]  /*4f30*/  HMMA.16816.F32 R56, R52, R38, R56 ;  /* 0x000000263438723c */ /* 0x000fe20000001838 */
[----:B------:R-:W2:Y:S04]  /*4f40*/  LDSM.16.M88.4 R36, [R229+0xc000] ;  /* 0x00c00000e524783b */ /* 0x000ea80000000200 */
[----:B------:R-:W-:Y:S03]  /*4f50*/  LDSM.16.M88.4 R52, [R227+0x4000] ;  /* 0x00400000e334783b */ /* 0x000fe60000000200 */
[C---:B---3--:R-:W-:Y:S08]  /*4f60*/  HMMA.16816.F32 R24, R16.reuse, R8, R24 ;  /* 0x000000081018723c */ /* 0x048ff00000001818 */
[C---:B------:R-:W-:Y:S01]  /*4f70*/  HMMA.16816.F32 R20, R16.reuse, R10, R20 ;  /* 0x0000000a1014723c */ /* 0x040fe20000001814 */
[----:B------:R-:W3:Y:S07]  /*4f80*/  LDSM.16.M88.4 R8, [R229+0xd000] ;  /* 0x00d00000e508783b */ /* 0x000eee0000000200 */
[C---:B------:R-:W-:Y:S08]  /*4f90*/  HMMA.16816.F32 R68, R16.reuse, R48, R68 ;  /* 0x000000301044723c */ /* 0x040ff00000001844 */
[C---:B------:R-:W-:Y:S01]  /*4fa0*/  HMMA.16816.F32 R64, R16.reuse, R50, R64 ;  /* 0x000000321040723c */ /* 0x040fe20000001840 */
[----:B------:R-:W5:Y:S07]  /*4fb0*/  LDSM.16.M88.4 R48, [R229+0xd800] ;  /* 0x00d80000e530783b */ /* 0x000f6e0000000200 */
[C---:B----4-:R-:W-:Y:S01]  /*4fc0*/  HMMA.16816.F32 R72, R16.reuse, R44, R60 ;  /* 0x0000002c1048723c */ /* 0x050fe2000000183c */
[----:B------:R-:W4:Y:S07]  /*4fd0*/  LDSM.16.M88.4 R60, [R228+0x4000] ;  /* 0x00400000e43c783b */ /* 0x000f2e0000000200 */
[----:B------:R-:W-:Y:S01]  /*4fe0*/  HMMA.16816.F32 R56, R16, R46, R56 ;  /* 0x0000002e1038723c */ /* 0x000fe20000001838 */
[----:B------:R-:W4:Y:S04]  /*4ff0*/  LDSM.16.M88.4 R16, [R227+0x4800] ;  /* 0x00480000e310783b */ /* 0x000f280000000200 */
[----:B------:R-:W-:Y:S03]  /*5000*/  LDSM.16.M88.4 R44, [R223+0xd000] ;  /* 0x00d00000df2c783b */ /* 0x000fe60000000200 */
[C---:B-1----:R-:W-:Y:S08]  /*5010*/  HMMA.16816.F32 R24, R40.reuse, R12, R24 ;  /* 0x0000000c2818723c */ /* 0x042ff00000001818 */
[C---:B------:R-:W-:Y:S01]  /*5020*/  HMMA.16816.F32 R20, R40.reuse, R14, R20 ;  /* 0x0000000e2814723c */ /* 0x040fe20000001814 */
[----:B------:R-:W1:Y:S07]  /*5030*/  LDSM.16.M88.4 R12, [R227+0x5000] ;  /* 0x00500000e30c783b */ /* 0x000e6e0000000200 */
[C---:B--2---:R-:W-:Y:S08]  /*5040*/  HMMA.16816.F32 R32, R40.reuse, R36, R32 ;  /* 0x000000242820723c */ /* 0x044ff00000001820 */
[C---:B------:R-:W-:Y:S01]  /*5050*/  HMMA.16816.F32 R28, R40.reuse, R38, R28 ;  /* 0x00000026281c723c */ /* 0x040fe2000000181c */
[----:B------:R-:W2:Y:S07]  /*5060*/  LDSM.16.M88.4 R36, [R227+0x5800] ;  /* 0x00580000e324783b */ /* 0x000eae0000000200 */
[C---:B---3--:R-:W-:Y:S08]  /*5070*/  HMMA.16816.F32 R68, R40.reuse, R8, R68 ;  /* 0x000000082844723c */ /* 0x048ff00000001844 */
[C---:B------:R-:W-:Y:S01]  /*5080*/  HMMA.16816.F32 R64, R40.reuse, R10, R64 ;  /* 0x0000000a2840723c */ /* 0x040fe20000001840 */
[----:B------:R-:W-:Y:S07]  /*5090*/  LDSM.16.M88.4 R8, [R223+0xc000] ;  /* 0x00c00000df08783b */ /* 0x000fee0000000200 */
[C---:B-----5:R-:W-:Y:S08]  /*50a0*/  HMMA.16816.F32 R72, R40.reuse, R48, R72 ;  /* 0x000000302848723c */ /* 0x060ff00000001848 */
[----:B------:R-:W-:Y:S01]  /*50b0*/  HMMA.16816.F32 R56, R40, R50, R56 ;  /* 0x000000322838723c */ /* 0x000fe20000001838 */
[----:B------:R-:W3:Y:S04]  /*50c0*/  LDSM.16.M88.4 R40, [R226+0x4000] ;  /* 0x00400000e228783b */ /* 0x000ee80000000200 */
[----:B------:R-:W5:Y:S03]  /*50d0*/  LDSM.16.M88.4 R48, [R223+0xc800] ;  /* 0x00c80000df30783b */ /* 0x000f660000000200 */
[C---:B----4-:R-:W-:Y:S08]  /*50e0*/  HMMA.16816.F32 R32, R60.reuse, R52, R32 ;  /* 0x000000343c20723c */ /* 0x050ff00000001820 */
[C---:B------:R-:W-:Y:S01]  /*50f0*/  HMMA.16816.F32 R28, R60.reuse, R54, R28 ;  /* 0x000000363c1c723c */ /* 0x040fe2000000181c */
[----:B------:R-:W4:Y:S07]  /*5100*/  LDSM.16.M88.4 R52, [R223+0xd800] ;  /* 0x00d80000df34783b */ /* 0x000f2e0000000200 */
[C---:B------:R-:W-:Y:S08]  /*5110*/  HMMA.16816.F32 R24, R60.reuse, R16, R24 ;  /* 0x000000103c18723c */ /* 0x040ff00000001818 */
[C---:B------:R-:W-:Y:S01]  /*5120*/  HMMA.16816.F32 R20, R60.reuse, R18, R20 ;  /* 0x000000123c14723c */ /* 0x040fe20000001814 */
[----:B------:R-:W-:Y:S07]  /*5130*/  LDSM.16.M88.4 R16, [R225+0x4000] ;  /* 0x00400000e110783b */ /* 0x000fee0000000200 */
[C---:B-1----:R-:W-:Y:S08]  /*5140*/  HMMA.16816.F32 R68, R60.reuse, R12, R68 ;  /* 0x0000000c3c44723c */ /* 0x042ff00000001844 */
[C---:B------:R-:W-:Y:S01]  /*5150*/  HMMA.16816.F32 R64, R60.reuse, R14, R64 ;  /* 0x0000000e3c40723c */ /* 0x040fe20000001840 */
[----:B------:R-:W1:Y:S07]  /*5160*/  LDSM.16.M88.4 R12, [R216+0x4000] ;  /* 0x00400000d80c783b */ /* 0x000e6e0000000200 */
[C---:B--2---:R-:W-:Y:S08]  /*5170*/  HMMA.16816.F32 R72, R60.reuse, R36, R72 ;  /* 0x000000243c48723c */ /* 0x044ff00000001848 */
[----:B------:R-:W-:Y:S01]  /*5180*/  HMMA.16816.F32 R56, R60, R38, R56 ;  /* 0x000000263c38723c */ /* 0x000fe20000001838 */
[----:B------:R-:W2:Y:S04]  /*5190*/  LDSM.16.M88.4 R36, [R216+0x4800] ;  /* 0x00480000d824783b */ /* 0x000ea80000000200 */
[----:B------:R-:W1:Y:S03]  /*51a0*/  LDSM.16.M88.4 R60, [R216+0x5000] ;  /* 0x00500000d83c783b */ /* 0x000e660000000200 */
[C---:B---3--:R-:W-:Y:S08]  /*51b0*/  HMMA.16816.F32 R32, R40.reuse, R8, R32 ;  /* 0x000000082820723c */ /* 0x048ff00000001820 */
[C---:B------:R-:W-:Y:S01]  /*51c0*/  HMMA.16816.F32 R28, R40.reuse, R10, R28 ;  /* 0x0000000a281c723c */ /* 0x040fe2000000181c */
[----:B------:R-:W3:Y:S07]  /*51d0*/  LDSM.16.M88.4 R8, [R216+0x5800] ;  /* 0x00580000d808783b */ /* 0x000eee0000000200 */
[C---:B-----5:R-:W-:Y:S08]  /*51e0*/  HMMA.16816.F32 R24, R40.reuse, R48, R24 ;  /* 0x000000302818723c */ /* 0x060ff00000001818 */
[C---:B------:R-:W-:Y:S01]  /*51f0*/  HMMA.16816.F32 R20, R40.reuse, R50, R20 ;  /* 0x000000322814723c */ /* 0x040fe20000001814 */
[----:B------:R-:W-:Y:S07]  /*5200*/  LDSM.16.M88.4 R48, [R230+0x6000] ;  /* 0x00600000e630783b */ /* 0x000fee0000000200 */
[C---:B------:R-:W-:Y:S08]  /*5210*/  HMMA.16816.F32 R68, R40.reuse, R44, R68 ;  /* 0x0000002c2844723c */ /* 0x040ff00000001844 */
[C---:B------:R-:W-:Y:S01]  /*5220*/  HMMA.16816.F32 R64, R40.reuse, R46, R64 ;  /* 0x0000002e2840723c */ /* 0x040fe20000001840 */
[----:B------:R-:W5:Y:S07]  /*5230*/  LDSM.16.M88.4 R44, [R229+0xe000] ;  /* 0x00e00000e52c783b */ /* 0x000f6e0000000200 */
[C---:B----4-:R-:W-:Y:S08]  /*5240*/  HMMA.16816.F32 R72, R40.reuse, R52, R72 ;  /* 0x000000342848723c */ /* 0x050ff00000001848 */
[----:B------:R-:W-:Y:S01]  /*5250*/  HMMA.16816.F32 R56, R40, R54, R56 ;  /* 0x000000362838723c */ /* 0x000fe20000001838 */
[----:B------:R-:W-:Y:S04]  /*5260*/  LDSM.16.M88.4 R40, [R229+0xf000] ;  /* 0x00f00000e528783b */ /* 0x000fe80000000200 */
[----:B------:R-:W-:Y:S03]  /*5270*/  LDSM.16.M88.4 R52, [R227+0x6800] ;  /* 0x00680000e334783b */ /* 0x000fe60000000200 */
[C---:B-1----:R-:W-:Y:S08]  /*5280*/  HMMA.16816.F32 R32, R16.reuse, R12, R32 ;  /* 0x0000000c1020723c */ /* 0x042ff00000001820 */
[C---:B------:R-:W-:Y:S01]  /*5290*/  HMMA.16816.F32 R28, R16.reuse, R14, R28 ;  /* 0x0000000e101c723c */ /* 0x040fe2000000181c */
[----:B------:R-:W1:Y:S07]  /*52a0*/  LDSM.16.M88.4 R12, [R229+0xe800] ;  /* 0x00e80000e50c783b */ /* 0x000e6e0000000200 */
[C---:B--2---:R-:W-:Y:S08]  /*52b0*/  HMMA.16816.F32 R24, R16.reuse, R36, R24 ;  /* 0x000000241018723c */ /* 0x044ff00000001818 */
[C---:B------:R-:W-:Y:S01]  /*52c0*/  HMMA.16816.F32 R20, R16.reuse, R38, R20 ;  /* 0x000000261014723c */ /* 0x040fe20000001814 */
[----:B------:R-:W2:Y:S07]  /*52d0*/  LDSM.16.M88.4 R36, [R229+0xf800] ;  /* 0x00f80000e524783b */ /* 0x000eae0000000200 */
[C---:B------:R-:W-:Y:S08]  /*52e0*/  HMMA.16816.F32 R68, R16.reuse, R60, R68 ;  /* 0x0000003c1044723c */ /* 0x040ff00000001844 */
[C---:B------:R-:W-:Y:S01]  /*52f0*/  HMMA.16816.F32 R64, R16.reuse, R62, R64 ;  /* 0x0000003e1040723c */ /* 0x040fe20000001840 */
[----:B------:R-:W-:Y:S07]  /*5300*/  LDSM.16.M88.4 R60, [R227+0x7000] ;  /* 0x00700000e33c783b */ /* 0x000fee0000000200 */
[C---:B---3--:R-:W-:Y:S08]  /*5310*/  HMMA.16816.F32 R72, R16.reuse, R8, R72 ;  /* 0x000000081048723c */ /* 0x048ff00000001848 */
[----:B------:R-:W-:Y:S01]  /*5320*/  HMMA.16816.F32 R56, R16, R10, R56 ;  /* 0x0000000a1038723c */ /* 0x000fe20000001838 */
[----:B------:R-:W-:Y:S04]  /*5330*/  LDSM.16.M88.4 R16, [R228+0x6000] ;  /* 0x00600000e410783b */ /* 0x000fe80000000200 */
[----:B------:R-:W3:Y:S03]  /*5340*/  LDSM.16.M88.4 R8, [R227+0x6000] ;  /* 0x00600000e308783b */ /* 0x000ee60000000200 */
[C---:B-----5:R-:W-:Y:S08]  /*5350*/  HMMA.16816.F32 R32, R48.reuse, R44, R32 ;  /* 0x0000002c3020723c */ /* 0x060ff00000001820 */
[C---:B------:R-:W-:Y:S01]  /*5360*/  HMMA.16816.F32 R28, R48.reuse, R46, R28 ;  /* 0x0000002e301c723c */ /* 0x040fe2000000181c */
[----:B------:R-:W4:Y:S07]  /*5370*/  LDSM.16.M88.4 R44, [R227+0x7800] ;  /* 0x00780000e32c783b */ /* 0x000f2e0000000200 */
[C---:B-1----:R-:W-:Y:S01]  /*5380*/  HMMA.16816.F32 R80, R48.reuse, R12, R24 ;  /* 0x0000000c3050723c */ /* 0x042fe20000001818 */
[----:B------:R-:W1:Y:S07]  /*5390*/  LDSM.16.M88.4 R24, [R223+0xe000] ;  /* 0x00e00000df18783b */ /* 0x000e6e0000000200 */
[C---:B------:R-:W-:Y:S01]  /*53a0*/  HMMA.16816.F32 R20, R48.reuse, R14, R20 ;  /* 0x0000000e3014723c */ /* 0x040fe20000001814 */
[----:B------:R-:W5:Y:S07]  /*53b0*/  LDSM.16.M88.4 R12, [R223+0xe800] ;  /* 0x00e80000df0c783b */ /* 0x000f6e0000000200 */
[C---:B------:R-:W-:Y:S08]  /*53c0*/  HMMA.16816.F32 R68, R48.reuse, R40, R68 ;  /* 0x000000283044723c */ /* 0x040ff00000001844 */
[C---:B------:R-:W-:Y:S01]  /*53d0*/  HMMA.16816.F32 R64, R48.reuse, R42, R64 ;  /* 0x0000002a3040723c */ /* 0x040fe20000001840 */
[----:B------:R-:W-:Y:S07]  /*53e0*/  LDSM.16.M88.4 R40, [R225+0x6000] ;  /* 0x00600000e128783b */ /* 0x000fee0000000200 */
[C---:B--2---:R-:W-:Y:S08]  /*53f0*/  HMMA.16816.F32 R72, R48.reuse, R36, R72 ;  /* 0x000000243048723c */ /* 0x044ff00000001848 */
[----:B------:R-:W-:Y:S01]  /*5400*/  HMMA.16816.F32 R56, R48, R38, R56 ;  /* 0x000000263038723c */ /* 0x000fe20000001838 */
[----:B------:R-:W-:Y:S04]  /*5410*/  LDSM.16.M88.4 R36, [R223+0xf800] ;  /* 0x00f80000df24783b */ /* 0x000fe80000000200 */
[----:B------:R-:W-:Y:S03]  /*5420*/  LDSM.16.M88.4 R48, [R216+0x6800] ;  /* 0x00680000d830783b */ /* 0x000fe60000000200 */
[C---:B---3--:R-:W-:Y:S08]  /*5430*/  HMMA.16816.F32 R32, R16.reuse, R8, R32 ;  /* 0x000000081020723c */ /* 0x048ff00000001820 */
[C---:B------:R-:W-:Y:S01]  /*5440*/  HMMA.16816.F32 R28, R16.reuse, R10, R28 ;  /* 0x0000000a101c723c */ /* 0x040fe2000000181c */
[----:B------:R-:W2:Y:S07]  /*5450*/  LDSM.16.M88.4 R8, [R223+0xf000] ;  /* 0x00f00000df08783b */ /* 0x000eae0000000200 */
[C---:B------:R-:W-:Y:S08]  /*5460*/  HMMA.16816.F32 R80, R16.reuse, R52, R80 ;  /* 0x000000341050723c */ /* 0x040ff00000001850 */
[C---:B------:R-:W-:Y:S08]  /*5470*/  HMMA.16816.F32 R20, R16.reuse, R54, R20 ;  /* 0x000000361014723c */ /* 0x040ff00000001814 */
[C---:B------:R-:W-:Y:S08]  /*5480*/  HMMA.16816.F32 R68, R16.reuse, R60, R68 ;  /* 0x0000003c1044723c */ /* 0x040ff00000001844 */
[C---:B------:R-:W-:Y:S08]  /*5490*/  HMMA.16816.F32 R64, R16.reuse, R62, R64 ;  /* 0x0000003e1040723c */ /* 0x040ff00000001840 */
[C---:B----4-:R-:W-:Y:S08]  /*54a0*/  HMMA.16816.F32 R72, R16.reuse, R44, R72 ;  /* 0x0000002c1048723c */ /* 0x050ff00000001848 */
[----:B------:R-:W-:Y:S01]  /*54b0*/  HMMA.16816.F32 R56, R16, R46, R56 ;  /* 0x0000002e1038723c */ /* 0x000fe20000001838 */
[----:B------:R-:W3:Y:S04]  /*54c0*/  LDSM.16.M88.4 R16, [R216+0x6000] ;  /* 0x00600000d810783b */ /* 0x000ee80000000200 */
[----:B------:R-:W4:Y:S03]  /*54d0*/  LDSM.16.M88.4 R44, [R216+0x7000] ;  /* 0x00700000d82c783b */ /* 0x000f260000000200 */
[C---:B-1----:R-:W-:Y:S08]  /*54e0*/  HMMA.16816.F32 R32, R76.reuse, R24, R32 ;  /* 0x000000184c20723c */ /* 0x042ff00000001820 */
[----:B------:R-:W-:Y:S01]  /*54f0*/  HMMA.16816.F32 R28, R76, R26, R28 ;  /* 0x0000001a4c1c723c */ /* 0x000fe2000000181c */
[----:B------:R-:W1:Y:S01]  /*5500*/  LDSM.16.M88.4 R24, [R216+0x7800] ;  /* 0x00780000d818783b */ /* 0x000e620000000200 */
[----:B------:R-:W-:-:S06]  /*5510*/  DEPBAR.LE SB0, 0x0 ;  /* 0x000080000000791a */ /* 0x000fcc0000000000 */
[C---:B-----5:R-:W-:Y:S08]  /*5520*/  HMMA.16816.F32 R80, R76.reuse, R12, R80 ;  /* 0x0000000c4c50723c */ /* 0x060ff00000001850 */
[C---:B------:R-:W-:Y:S08]  /*5530*/  HMMA.16816.F32 R20, R76.reuse, R14, R20 ;  /* 0x0000000e4c14723c */ /* 0x040ff00000001814 */
[C---:B--2---:R-:W-:Y:S08]  /*5540*/  HMMA.16816.F32 R68, R76.reuse, R8, R68 ;  /* 0x000000084c44723c */ /* 0x044ff00000001844 */
[C---:B------:R-:W-:Y:S08]  /*5550*/  HMMA.16816.F32 R64, R76.reuse, R10, R64 ;  /* 0x0000000a4c40723c */ /* 0x040ff00000001840 */
[C---:B------:R-:W-:Y:S08]  /*5560*/  HMMA.16816.F32 R72, R76.reuse, R36, R72 ;  /* 0x000000244c48723c */ /* 0x040ff00000001848 */
[----:B------:R-:W-:Y:S08]  /*5570*/  HMMA.16816.F32 R56, R76, R38, R56 ;  /* 0x000000264c38723c */ /* 0x000ff00000001838 */
[C---:B---3--:R-:W-:Y:S08]  /*5580*/  HMMA.16816.F32 R32, R40.reuse, R16, R32 ;  /* 0x000000102820723c */ /* 0x048ff00000001820 */
[C---:B------:R-:W-:Y:S08]  /*5590*/  HMMA.16816.F32 R28, R40.reuse, R18, R28 ;  /* 0x00000012281c723c */ /* 0x040ff0000000181c */
[C---:B------:R-:W-:Y:S08]  /*55a0*/  HMMA.16816.F32 R80, R40.reuse, R48, R80 ;  /* 0x000000302850723c */ /* 0x040ff00000001850 */
[C---:B------:R-:W-:Y:S08]  /*55b0*/  HMMA.16816.F32 R20, R40.reuse, R50, R20 ;  /* 0x000000322814723c */ /* 0x040ff00000001814 */
[C---:B----4-:R-:W-:Y:S08]  /*55c0*/  HMMA.16816.F32 R68, R40.reuse, R44, R68 ;  /* 0x0000002c2844723c */ /* 0x050ff00000001844 */
[C---:B------:R-:W-:Y:S08]  /*55d0*/  HMMA.16816.F32 R64, R40.reuse, R46, R64 ;  /* 0x0000002e2840723c */ /* 0x040ff00000001840 */
[C---:B-1----:R-:W-:Y:S08]  /*55e0*/  HMMA.16816.F32 R72, R40.reuse, R24, R72 ;  /* 0x000000182848723c */ /* 0x042ff00000001848 */
[----:B------:R-:W-:Y:S01]  /*55f0*/  HMMA.16816.F32 R56, R40, R26, R56 ;  /* 0x0000001a2838723c */ /* 0x000fe20000001838 */
[----:B------:R-:W-:Y:S06]  /*5600*/  BAR.SYNC.DEFER_BLOCKING 0x0 ;  /* 0x0000000000007b1d */ /* 0x000fec0000010000 */
[----:B------:R-:W-:Y:S05]  /*5610*/  @!P6 BRA `(.L_x_2302) ;  /* 0x00000ef00000e947 */ /* 0x000fea0003800000 */
[----:B------:R-:W-:-:S13]  /*5620*/  PLOP3.LUT P0, PT, PT, PT, UP6, 0x40, 0x0 ;  /* 0x000000000000781c */ /* 0x000fda0003f0e868 */
[----:B------:R-:W-:Y:S05]  /*5630*/  @P0 BRA `(.L_x_2303) ;  /* 0x0000049000000947 */ /* 0x000fea0003800000 */
[----:B------:R-:W1:Y:S01]  /*5640*/  I2F.RP R3, UR10 ;  /* 0x0000000a00037d06 */ /* 0x000e620008209400 */
[----:B------:R-:W-:Y:S01]  /*5650*/  UIADD3 UR12, UR14, -0x40, URZ ;  /* 0xffffffc00e0c7890 */ /* 0x000fe2000fffe03f */
[----:B------:R-:W-:Y:S01]  /*5660*/  IMAD.U32 R5, RZ, RZ, UR14 ;  /* 0x0000000eff057e24 */ /* 0x000fe2000f8e00ff */
[----:B------:R-:W-:-:S04]  /*5670*/  UMOV UR16, URZ ;  /* 0x0000003f00107c82 */ /* 0x000fc80008000000 */
[----:B------:R-:W-:-:S04]  /*5680*/  IABS R5, R5 ;  /* 0x0000000500057213 */ /* 0x000fc80000000000 */
[----:B------:R-:W2:Y:S01]  /*5690*/  R2UR UR9, R5 ;  /* 0x00000000050973c2 */ /* 0x000ea200000e0000 */
[----:B-1----:R-:W1:Y:S02]  /*56a0*/  MUFU.RCP R3, R3 ;  /* 0x0000000300037308 */ /* 0x002e640000001000 */
[----:B-1----:R-:W-:-:S06]  /*56b0*/  IADD3 R3, R3, 0xffffffe, RZ ;  /* 0x0ffffffe03037810 */ /* 0x002fcc0007ffe0ff */
[----:B------:R-:W1:Y:S02]  /*56c0*/  F2I.FTZ.U32.TRUNC.NTZ R3, R3 ;  /* 0x0000000300037305 */ /* 0x000e64000021f000 */
[----:B-1----:R1:W3:Y:S02]  /*56d0*/  R2UR UR17, R3 ;  /* 0x00000000031173c2 */ /* 0x0022e400000e0000 */
[----:B-1----:R-:W-:Y:S01]  /*56e0*/  IMAD.U32 R3, RZ, RZ, UR12 ;  /* 0x0000000cff037e24 */ /* 0x002fe2000f8e00ff */
[----:B---3--:R-:W-:-:S04]  /*56f0*/  UIADD3 UR4, URZ, -UR17, URZ ;  /* 0x800000113f047290 */ /* 0x008fc8000fffe03f */
[----:B------:R-:W-:Y:S01]  /*5700*/  IABS R3, R3 ;  /* 0x0000000300037213 */ /* 0x000fe20000000000 */
[----:B------:R-:W-:-:S03]  /*5710*/  UIMAD UR4, UR4, UR10, URZ ;  /* 0x0000000a040472a4 */ /* 0x000fc6000f8e023f */
[----:B------:R-:W1:Y:S01]  /*5720*/  R2UR UR5, R3 ;  /* 0x00000000030573c2 */ /* 0x000e6200000e0000 */
[----:B------:R-:W-:-:S04]  /*5730*/  UIMAD.WIDE.U32 UR16, UR17, UR4, UR16 ;  /* 0x00000004111072a5 */ /* 0x000fc8000f8e0010 */
[----:B--2---:R-:W-:-:S07]  /*5740*/  UIMAD.WIDE.U32 UR18, UR17, UR9, URZ ;  /* 0x00000009111272a5 */ /* 0x004fce000f8e003f */
[----:B------:R-:W-:Y:S02]  /*5750*/  UMOV UR15, UR19 ;  /* 0x00000013000f7c82 */ /* 0x000fe40008000000 */
[----:B------:R-:W-:-:S04]  /*5760*/  UIADD3 UR7, -UR15, URZ, URZ ;  /* 0x0000003f0f077290 */ /* 0x000fc8000fffe13f */
[----:B------:R-:W-:-:S04]  /*5770*/  UIMAD UR7, UR10, UR7, UR9 ;  /* 0x000000070a0772a4 */ /* 0x000fc8000f8e0209 */
[----:B------:R-:W-:Y:S02]  /*5780*/  UISETP.GT.U32.AND UP2, UPT, UR10, UR7, UPT ;  /* 0x000000070a00728c */ /* 0x000fe4000bf44070 */
[----:B-1----:R-:W-:-:S07]  /*5790*/  UIMAD.WIDE.U32 UR16, UR17, UR5, URZ ;  /* 0x00000005111072a5 */ /* 0x002fce000f8e003f */
[----:B------:R-:W-:Y:S02]  /*57a0*/  UMOV UR13, UR17 ;  /* 0x00000011000d7c82 */ /* 0x000fe40008000000 */
[----:B------:R-:W-:Y:S02]  /*57b0*/  UIADD3 UR4, -UR13, URZ, URZ ;  /* 0x0000003f0d047290 */ /* 0x000fe4000fffe13f */
[----:B------:R-:W-:Y:S02]  /*57c0*/  @!UP2 UIADD3 UR7, UR7, -UR10, URZ ;  /* 0x8000000a0707a290 */ /* 0x000fe4000fffe03f */
[----:B------:R-:W-:Y:S02]  /*57d0*/  UIMAD UR5, UR10, UR4, UR5 ;  /* 0x000000040a0572a4 */ /* 0x000fe4000f8e0205 */
[----:B------:R-:W-:Y:S02]  /*57e0*/  UISETP.GE.U32.AND UP4, UPT, UR7, UR10, UPT ;  /* 0x0000000a0700728c */ /* 0x000fe4000bf86070 */
[----:B------:R-:W-:-:S02]  /*57f0*/  UISETP.GT.U32.AND UP0, UPT, UR10, UR5, UPT ;  /* 0x000000050a00728c */ /* 0x000fc4000bf04070 */
[----:B------:R-:W-:Y:S02]  /*5800*/  ULDC UR4, c[0x0][0x2d0] ;  /* 0x0000b40000047ab9 */ /* 0x000fe40000000800 */
[----:B------:R-:W-:Y:S02]  /*5810*/  ULOP3.LUT UR12, UR12, UR4, URZ, 0x3c, !UPT ;  /* 0x000000040c0c7292 */ /* 0x000fe4000f8e3c3f */
[----:B------:R-:W-:Y:S02]  /*5820*/  @!UP2 UIADD3 UR15, UR15, 0x1, URZ ;  /* 0x000000010f0fa890 */ /* 0x000fe4000fffe03f */
[----:B------:R-:W-:Y:S02]  /*5830*/  UISETP.NE.AND UP2, UPT, URZ, UR4, UPT ;  /* 0x000000043f00728c */ /* 0x000fe4000bf45270 */
[----:B------:R-:W-:Y:S02]  /*5840*/  @UP4 UIADD3 UR15, UR15, 0x1, URZ ;  /* 0x000000010f0f4890 */ /* 0x000fe4000fffe03f */
[----:B------:R-:W-:-:S02]  /*5850*/  @!UP0 UIADD3 UR5, UR5, -UR10, URZ ;  /* 0x8000000a05058290 */ /* 0x000fc4000fffe03f */
[----:B------:R-:W-:Y:S02]  /*5860*/  @!UP0 UIADD3 UR13, UR13, 0x1, URZ ;  /* 0x000000010d0d8890 */ /* 0x000fe4000fffe03f */
[----:B------:R-:W-:Y:S02]  /*5870*/  UISETP.GE.U32.AND UP3, UPT, UR5, UR10, UPT ;  /* 0x0000000a0500728c */ /* 0x000fe4000bf66070 */
[----:B------:R-:W-:Y:S02]  /*5880*/  ULOP3.LUT UR5, UR14, UR4, URZ, 0x3c, !UPT ;  /* 0x000000040e057292 */ /* 0x000fe4000f8e3c3f */
[----:B------:R-:W-:Y:S02]  /*5890*/  UISETP.GE.AND UP0, UPT, UR12, URZ, UPT ;  /* 0x0000003f0c00728c */ /* 0x000fe4000bf06270 */
[----:B------:R-:W-:Y:S02]  /*58a0*/  UISETP.GE.AND UP1, UPT, UR5, URZ, UPT ;  /* 0x0000003f0500728c */ /* 0x000fe4000bf26270 */
[----:B------:R-:W-:-:S03]  /*58b0*/  ULOP3.LUT UR5, URZ, UR4, URZ, 0x33, !UPT ;  /* 0x000000043f057292 */ /* 0x000fc6000f8e333f */
[----:B------:R-:W-:-:S04]  /*58c0*/  @UP3 UIADD3 UR13, UR13, 0x1, URZ ;  /* 0x000000010d0d3890 */ /* 0x000fc8000fffe03f */
[----:B------:R-:W-:Y:S02]  /*58d0*/  @!UP0 UIADD3 UR13, -UR13, URZ, URZ ;  /* 0x0000003f0d0d8290 */ /* 0x000fe4000fffe13f */
[----:B------:R-:W-:-:S04]  /*58e0*/  @!UP1 UIADD3 UR15, -UR15, URZ, URZ ;  /* 0x0000003f0f0f9290 */ /* 0x000fc8000fffe13f */
        /* <DEDUP_REMOVED lines=19> */
[----:B-1----:R-:W-:Y:S01]  /*5a20*/  MOV R7, UR13 ;  /* 0x0000000d00077c02 */ /* 0x002fe20008000f00 */
[----:B------:R-:W-:-:S04]  /*5a30*/  IMAD.U32 R6, RZ, RZ, UR12 ;  /* 0x0000000cff067e24 */ /* 0x000fc8000f8e00ff */
[----:B------:R-:W-:Y:S01]  /*5a40*/  IMAD.U32 R7, RZ, RZ, UR5 ;  /* 0x00000005ff077e24 */ /* 0x000fe2000f8e00ff */
[----:B--2---:R-:W-:-:S04]  /*5a50*/  IADD3 R3, -R5, R3, RZ ;  /* 0x0000000305037210 */ /* 0x004fc80007ffe1ff */
[----:B------:R-:W-:Y:S01]  /*5a60*/  SHF.R.S32.HI R9, RZ, 0x1f, R3 ;  /* 0x0000001fff097819 */ /* 0x000fe20000011403 */
[----:B------:R-:W-:-:S04]  /*5a70*/  IMAD.WIDE.U32 R6, R3, c[0x0][0x180], R6 ;  /* 0x0000600003067a25 */ /* 0x000fc800078e0006 */
[----:B------:R-:W-:Y:S01]  /*5a80*/  IMAD R9, R9, c[0x0][0x180], RZ ;  /* 0x0000600009097a24 */ /* 0x000fe200078e02ff */
[----:B------:R-:W-:-:S03]  /*5a90*/  MOV R10, R6 ;  /* 0x00000006000a7202 */ /* 0x000fc60000000f00 */
[----:B------:R-:W-:-:S05]  /*5aa0*/  IMAD R9, R3, c[0x0][0x184], R9 ;  /* 0x0000610003097a24 */ /* 0x000fca00078e0209 */
[----:B------:R-:W-:Y:S01]  /*5ab0*/  IADD3 R9, R7, R9, RZ ;  /* 0x0000000907097210 */ /* 0x000fe20007ffe0ff */
[----:B------:R-:W-:Y:S05]  /*5ac0*/  BRA `(.L_x_2304) ;  /* 0x0000004000007947 */ /* 0x000fea0003800000 */
.L_x_2303:
[----:B------:R-:W-:-:S04]  /*5ad0*/  ULEA UR4, -UR8, URZ, 0x6 ;  /* 0x0000003f08047291 */ /* 0x000fc8000f8e313f */
[----:B------:R-:W-:Y:S02]  /*5ae0*/  USHF.R.S32.HI UR5, URZ, 0x1f, UR4 ;  /* 0x0000001f3f057899 */ /* 0x000fe40008011404 */
[----:B------:R-:W-:-:S04]  /*5af0*/  MOV R10, UR4 ;  /* 0x00000004000a7c02 */ /* 0x000fc80008000f00 */
[----:B------:R-:W-:Y:S02]  /*5b00*/  MOV R9, UR5 ;  /* 0x0000000500097c02 */ /* 0x000fe40008000f00 */
.L_x_2304:
        /* <DEDUP_REMOVED lines=11> */
[----:B------:R-:W-:Y:S01]  /*5bc0*/  @!P4 IMAD.X R3, R9, 0x1, R165, P0 ;  /* 0x000000010903c824 */ /* 0x000fe200000e06a5 */
[C---:B------:R-:W-:Y:S02]  /*5bd0*/  @!P4 LEA R36, P1, R5.reuse, c[0x0][0x168], 0x1 ;  /* 0x00005a000524ca11 */ /* 0x040fe400078208ff */
[-C--:B------:R-:W-:Y:S01]  /*5be0*/  @!P3 IADD3 R6, P0, R10, R200.reuse, RZ ;  /* 0x000000c80a06b210 */ /* 0x080fe20007f1e0ff */
[----:B------:R-:W-:Y:S01]  /*5bf0*/  @!PT LDS RZ, [RZ] ;  /* 0x00000000fffff984 */ /* 0x000fe20000000800 */
[----:B------:R-:W-:Y:S01]  /*5c00*/  @!PT LDS RZ, [RZ] ;  /* 0x00000000fffff984 */ /* 0x000fe20000000800 */
[----:B------:R-:W-:Y:S01]  /*5c10*/  @!PT LDS RZ, [RZ] ;  /* 0x00000000fffff984 */ /* 0x000fe20000000800 */
[----:B------:R1:W-:Y:S01]  /*5c20*/  @!P5 LDGSTS.E.BYPASS.LTC128B.128 [R235+0x8000], [R42.64] ;  /* 0x080000002aebdfae */ /* 0x0003e2000b901d62 */
[----:B------:R-:W-:Y:S02]  /*5c30*/  @!P4 LEA.HI.X R37, R5, c[0x0][0x16c], R3, 0x1, P1 ;  /* 0x00005b000525ca11 */ /* 0x000fe400008f0c03 */
[----:B------:R-:W-:Y:S01]  /*5c40*/  @!P3 LEA R26, P1, R6, c[0x0][0x168], 0x1 ;  /* 0x00005a00061aba11 */ /* 0x000fe200078208ff */
[C---:B------:R-:W-:Y:S01]  /*5c50*/  @!P3 IMAD.X R3, R9.reuse, 0x1, R165, P0 ;  /* 0x000000010903b824 */ /* 0x040fe200000e06a5 */
        /* <DEDUP_REMOVED lines=19> */
[C---:B------:R-:W-:Y:S01]  /*5d90*/  @!P5 IMAD.X R3, R7.reuse, 0x1, R165, P0 ;  /* 0x000000010703d824 */ /* 0x040fe200000e06a5 */
        /* <DEDUP_REMOVED lines=13> */
[C---:B------:R-:W-:Y:S01]  /*5e70*/  @!P3 IMAD.X R3, R7.reuse, 0x1, R165, P0 ;  /* 0x000000010703b824 */ /* 0x040fe200000e06a5 */
        /* <DEDUP_REMOVED lines=19> */
[C---:B------:R-:W-:Y:S01]  /*5fb0*/  @!P5 IMAD.X R3, R7.reuse, 0x1, R165, P0 ;  /* 0x000000010703d824 */ /* 0x040fe200000e06a5 */
[-C--:B------:R-:W-:Y:S01]  /*5fc0*/  @!P4 IADD3 R5, P0, R8, R200.reuse, RZ ;  /* 0x000000c80805c210 */ /* 0x080fe20007f1e0ff */
        /* <DEDUP_REMOVED lines=74> */
[----:B------:R-:W-:-:S04]  /*6470*/  LEA R6, P0, R8, c[0x0][0x168], 0x1 ;  /* 0x00005a0008067a11 */ /* 0x000fc800078008ff */
[----:B------:R-:W-:-:S05]  /*6480*/  LEA.HI.X R7, R8, c[0x0][0x16c], R7, 0x1, P0 ;  /* 0x00005b0008077a11 */ /* 0x000fca00000f0c07 */
[----:B------:R-:W-:Y:S01]  /*6490*/  @!PT LDS RZ, [RZ] ;  /* 0x00000000fffff984 */ /* 0x000fe20000000800 */
[----:B------:R-:W-:Y:S01]  /*64a0*/  @!PT LDS RZ, [RZ] ;  /* 0x00000000fffff984 */ /* 0x000fe20000000800 */
[----:B------:R-:W-:Y:S01]  /*64b0*/  @!PT LDS RZ, [RZ] ;  /* 0x00000000fffff984 */ /* 0x000fe20000000800 */
[----:B------:R2:W-:Y:S04]  /*64c0*/  LDGSTS.E.BYPASS.LTC128B.128 [R235+0xf800], [R6.64+0x180] ;  /* 0x0f80018006eb7fae */ /* 0x0005e8000b901d62 */
.L_x_2306:
[----:B------:R-:W-:Y:S05]  /*64d0*/  BSYNC B0 ;  /* 0x0000000000007941 */ /* 0x000fea0003800000 */
.L_x_2305:
[----:B------:R-:W0:Y:S01]  /*64e0*/  LDGDEPBAR ;  /* 0x00000000000079af */ /* 0x000e220000000000 */
[----:B------:R-:W-:-:S04]  /*64f0*/  IADD3 R200, P0, R10, R200, RZ ;  /* 0x000000c80ac87210 */ /* 0x000fc80007f1e0ff */
[----:B------:R-:W-:Y:S02]  /*6500*/  IADD3.X R165, R9, R165, RZ, P0, !PT ;  /* 0x000000a509a57210 */ /* 0x000fe400007fe4ff */
.L_x_2302:
[----:B-1----:R-:W-:Y:S01]  /*6510*/  IADD3 R12, R234, UR14, RZ ;  /* 0x0000000eea0c7c10 */ /* 0x002fe2000fffe0ff */
[----:B------:R-:W-:-:S03]  /*6520*/  IMAD.SHL.U32 R224, R4, 0x2, RZ ;  /* 0x0000000204e07824 */ /* 0x000fc600078e00ff */
[----:B------:R-:W-:Y:S01]  /*6530*/  IADD3 R5, R12, 0x1, RZ ;  /* 0x000000010c057810 */ /* 0x000fe20007ffe0ff */
[--C-:B------:R-:W-:Y:S01]  /*6540*/  IMAD R222, R2, 0x2, R224.reuse ;  /* 0x0000000202de7824 */ /* 0x100fe200078e02e0 */
[----:B------:R-:W-:Y:S01]  /*6550*/  IADD3 R3, R12, 0x8, RZ ;  /* 0x000000080c037810 */ /* 0x000fe20007ffe0ff */
[----:B------:R-:W-:Y:S01]  /*6560*/  LDSM.16.MT88.4 R156, [R224+0x10000] ;  /* 0x01000000e09c783b */ /* 0x000fe20000004200 */
[C---:B------:R-:W-:Y:S01]  /*6570*/  ISETP.GE.AND P3, PT, R5.reuse, R240, PT ;  /* 0x000000f00500720c */ /* 0x040fe20003f66270 */
[----:B------:R-:W-:Y:S01]  /*6580*/  IMAD R221, R0, 0x2, R224 ;  /* 0x0000000200dd7824 */ /* 0x000fe200078e02e0 */
[C---:B------:R-:W-:Y:S01]  /*6590*/  ISETP.GE.AND P0, PT, R5.reuse, R238, PT ;  /* 0x000000ee0500720c */ /* 0x040fe20003f06270 */
[----:B------:R-:W-:Y:S01]  /*65a0*/  LDSM.16.MT88.4 R148, [R222+0x10000] ;  /* 0x01000000de94783b */ /* 0x000fe20000004200 */
[----:B------:R-:W-:Y:S01]  /*65b0*/  ISETP.GE.AND P4, PT, R12, R240, PT ;  /* 0x000000f00c00720c */ /* 0x000fe20003f86270 */
[----:B------:R-:W-:Y:S01]  /*65c0*/  IMAD R220, R0, 0x2, R222 ;  /* 0x0000000200dc7824 */ /* 0x000fe200078e02de */
[----:B------:R-:W-:Y:S01]  /*65d0*/  ISETP.GE.AND P1, PT, R12, R238, PT ;  /* 0x000000ee0c00720c */ /* 0x000fe20003f26270 */
[----:B------:R-:W-:Y:S01]  /*65e0*/  LDSM.16.MT88.4 R140, [R221+0x10000] ;  /* 0x01000000dd8c783b */ /* 0x000fe20000004200 */
[----:B------:R-:W-:-:S02]  /*65f0*/  ISETP.LT.OR P3, PT, R5, R241, P3 ;  /* 0x000000f10500720c */ /* 0x000fc40001f61670 */
[----:B------:R-:W-:Y:S01]  /*6600*/  ISETP.LT.OR P0, PT, R5, R239, P0 ;  /* 0x000000ef0500720c */ /* 0x000fe20000701670 */
[----:B------:R-:W-:Y:S01]  /*6610*/  LDSM.16.MT88.4 R132, [R220+0x10000] ;  /* 0x01000000dc84783b */ /* 0x000fe20000004200 */
[C---:B--2---:R-:W-:Y:S02]  /*6620*/  IADD3 R6, R12.reuse, 0x9, RZ ;  /* 0x000000090c067810 */ /* 0x044fe40007ffe0ff */
[C---:B------:R-:W-:Y:S01]  /*6630*/  ISETP.GE.AND P5, PT, R3.reuse, R240, PT ;  /* 0x000000f00300720c */ /* 0x040fe20003fa6270 */
[----:B------:R-:W-:Y:S01]  /*6640*/  LDSM.16.MT88.4 R40, [R224+0x12000] ;  /* 0x01200000e028783b */ /* 0x000fe20000004200 */
[----:B------:R-:W-:Y:S02]  /*6650*/  ISETP.GE.AND P2, PT, R3, R238, PT ;  /* 0x000000ee0300720c */ /* 0x000fe40003f46270 */
[C---:B------:R-:W-:Y:S01]  /*6660*/  ISETP.LT.OR P4, PT, R12.reuse, R241, P4 ;  /* 0x000000f10c00720c */ /* 0x040fe20002781670 */
[----:B------:R-:W-:Y:S01]  /*6670*/  LDSM.16.MT88.4 R48, [R222+0x12000] ;  /* 0x01200000de30783b */ /* 0x000fe20000004200 */
[----:B------:R-:W-:-:S02]  /*6680*/  ISETP.LT.OR P1, PT, R12, R239, P1 ;  /* 0x000000ef0c00720c */ /* 0x000fc40000f21670 */
[----:B------:R-:W-:Y:S01]  /*6690*/  IADD3 R5, R12, 0x10, RZ ;  /* 0x000000100c057810 */ /* 0x000fe20007ffe0ff */
[----:B------:R-:W-:Y:S01]  /*66a0*/  LDSM.16.MT88.4 R88, [R221+0x14000] ;  /* 0x01400000dd58783b */ /* 0x000fe20000004200 */
[----:B------:R-:W-:Y:S02]  /*66b0*/  FSEL R11, R33, -INF , !P3 ;  /* 0xff800000210b7808 */ /* 0x000fe40005800000 */
[----:B------:R-:W-:Y:S01]  /*66c0*/  FSEL R7, R35, -INF , !P0 ;  /* 0xff80000023077808 */ /* 0x000fe20004000000 */
[----:B------:R-:W-:Y:S01]  /*66d0*/  LDSM.16.MT88.4 R96, [R220+0x14000] ;  /* 0x01400000dc60783b */ /* 0x000fe20000004200 */
[C---:B------:R-:W-:Y:S02]  /*66e0*/  ISETP.GE.AND P3, PT, R6.reuse, R240, PT ;  /* 0x000000f00600720c */ /* 0x040fe40003f66270 */
[----:B------:R-:W-:Y:S01]  /*66f0*/  ISETP.GE.AND P0, PT, R6, R238, PT ;  /* 0x000000ee0600720c */ /* 0x000fe20003f06270 */
[----:B------:R-:W-:Y:S01]  /*6700*/  LDSM.16.MT88.4 R104, [R224+0x16000] ;  /* 0x01600000e068783b */ /* 0x000fe20000004200 */
[----:B------:R-:W-:-:S02]  /*6710*/  ISETP.LT.OR P5, PT, R3, R241, P5 ;  /* 0x000000f10300720c */ /* 0x000fc40002fa1670 */
[----:B------:R-:W-:Y:S01]  /*6720*/  ISETP.LT.OR P2, PT, R3, R239, P2 ;  /* 0x000000ef0300720c */ /* 0x000fe20001741670 */
        /* <DEDUP_REMOVED lines=8> */
[----:B------:R-:W-:Y:S02]  /*67b0*/  ISETP.LT.OR P0, PT, R6, R239, P0 ;  /* 0x000000ef0600720c */ /* 0x000fe40000701670 */
[C---:B------:R-:W-:Y:S02]  /*67c0*/  IADD3 R6, R12.reuse, 0x11, RZ ;  /* 0x000000110c067810 */ /* 0x040fe40007ffe0ff */
[C---:B------:R-:W-:Y:S02]  /*67d0*/  ISETP.LT.OR P4, PT, R5.reuse, R241, P4 ;  /* 0x000000f10500720c */ /* 0x040fe40002781670 */
[----:B------:R-:W-:Y:S02]  /*67e0*/  ISETP.LT.OR P1, PT, R5, R239, P1 ;  /* 0x000000ef0500720c */ /* 0x000fe40000f21670 */
[----:B------:R-:W-:Y:S02]  /*67f0*/  IADD3 R5, R12, 0x18, RZ ;  /* 0x000000180c057810 */ /* 0x000fe40007ffe0ff */
[----:B------:R-:W-:-:S02]  /*6800*/  FSEL R29, R29, -INF , !P3 ;  /* 0xff8000001d1d7808 */ /* 0x000fc40005800000 */
[----:B------:R-:W-:Y:S02]  /*6810*/  FSEL R31, R31, -INF , !P0 ;  /* 0xff8000001f1f7808 */ /* 0x000fe40004000000 */
[C---:B------:R-:W-:Y:S02]  /*6820*/  ISETP.GE.AND P3, PT, R6.reuse, R240, PT ;  /* 0x000000f00600720c */ /* 0x040fe40003f66270 */
[----:B------:R-:W-:Y:S02]  /*6830*/  ISETP.GE.AND P0, PT, R6, R238, PT ;  /* 0x000000ee0600720c */ /* 0x000fe40003f06270 */
[----:B------:R-:W-:Y:S02]  /*6840*/  FSEL R28, R28, -INF , !P5 ;  /* 0xff8000001c1c7808 */ /* 0x000fe40006800000 */
[----:B------:R-:W-:Y:S02]  /*6850*/  FSEL R30, R30, -INF , !P2 ;  /* 0xff8000001e1e7808 */ /* 0x000fe40005000000 */
[----:B------:R-:W-:-:S02]  /*6860*/  ISETP.GE.AND P5, PT, R5, R240, PT ;  /* 0x000000f00500720c */ /* 0x000fc40003fa6270 */
[C---:B------:R-:W-:Y:S02]  /*6870*/  ISETP.GE.AND P2, PT, R5.reuse, R238, PT ;  /* 0x000000ee0500720c */ /* 0x040fe40003f46270 */
[C---:B------:R-:W-:Y:S02]  /*6880*/  ISETP.LT.OR P3, PT, R6.reuse, R241, P3 ;  /* 0x000000f10600720c */ /* 0x040fe40001f61670 */
[----:B------:R-:W-:Y:S02]  /*6890*/  ISETP.LT.OR P0, PT, R6, R239, P0 ;  /* 0x000000ef0600720c */ /* 0x000fe40000701670 */
[----:B------:R-:W-:Y:S02]  /*68a0*/  IADD3 R14, R12, 0x19, RZ ;  /* 0x000000190c0e7810 */ /* 0x000fe40007ffe0ff */
[C---:B------:R-:W-:Y:S02]  /*68b0*/  ISETP.LT.OR P5, PT, R5.reuse, R241, P5 ;  /* 0x000000f10500720c */ /* 0x040fe40002fa1670 */
[----:B------:R-:W-:-:S02]  /*68c0*/  ISETP.LT.OR P2, PT, R5, R239, P2 ;  /* 0x000000ef0500720c */ /* 0x000fc40001741670 */
[----:B------:R-:W-:Y:S02]  /*68d0*/  FSEL R5, R81, -INF , !P3 ;  /* 0xff80000051057808 */ /* 0x000fe40005800000 */
[----:B------:R-:W-:Y:S02]  /*68e0*/  FSEL R8, R83, -INF , !P0 ;  /* 0xff80000053087808 */ /* 0x000fe40004000000 */
[C---:B------:R-:W-:Y:S02]  /*68f0*/  ISETP.GE.AND P3, PT, R14.reuse, R240, PT ;  /* 0x000000f00e00720c */ /* 0x040fe40003f66270 */
[C---:B------:R-:W-:Y:S02]  /*6900*/  ISETP.GE.AND P0, PT, R14.reuse, R238, PT ;  /* 0x000000ee0e00720c */ /* 0x040fe40003f06270 */
[C---:B------:R-:W-:Y:S02]  /*6910*/  ISETP.LT.OR P3, PT, R14.reuse, R241, P3 ;  /* 0x000000f10e00720c */ /* 0x040fe40001f61670 */
[----:B------:R-:W-:-:S02]  /*6920*/  ISETP.LT.OR P0, PT, R14, R239, P0 ;  /* 0x000000ef0e00720c */ /* 0x000fc40000701670 */
[----:B------:R-:W-:Y:S02]  /*6930*/  IADD3 R14, R12, 0x21, RZ ;  /* 0x000000210c0e7810 */ /* 0x000fe40007ffe0ff */
[----:B------:R-:W-:Y:S02]  /*6940*/  FSEL R21, R21, -INF , !P3 ;  /* 0xff80000015157808 */ /* 0x000fe40005800000 */
[----:B------:R-:W-:Y:S02]  /*6950*/  FSEL R23, R23, -INF , !P0 ;  /* 0xff80000017177808 */ /* 0x000fe40004000000 */
[C---:B------:R-:W-:Y:S02]  /*6960*/  ISETP.GE.AND P3, PT, R14.reuse, R240, PT ;  /* 0x000000f00e00720c */ /* 0x040fe40003f66270 */
[C---:B------:R-:W-:Y:S02]  /*6970*/  ISETP.GE.AND P0, PT, R14.reuse, R238, PT ;  /* 0x000000ee0e00720c */ /* 0x040fe40003f06270 */
[----:B------:R-:W-:-:S02]  /*6980*/  ISETP.LT.OR P3, PT, R14, R241, P3 ;  /* 0x000000f10e00720c */ /* 0x000fc40001f61670 */
[----:B------:R-:W-:Y:S02]  /*6990*/  ISETP.LT.OR P0, PT, R14, R239, P0 ;  /* 0x000000ef0e00720c */ /* 0x000fe40000701670 */
[----:B------:R-:W-:Y:S02]  /*69a0*/  FMNMX.FTZ R14, R3, R11, !PT ;  /* 0x0000000b030e7209 */ /* 0x000fe40007810000 */
[----:B------:R-:W-:Y:S02]  /*69b0*/  IADD3 R13, R12, 0x20, RZ ;  /* 0x000000200c0d7810 */ /* 0x000fe40007ffe0ff */
[----:B------:R-:W-:Y:S02]  /*69c0*/  FMNMX.FTZ R14, R28, R14, !PT ;  /* 0x0000000e1c0e7209 */ /* 0x000fe40007810000 */
[----:B------:R-:W-:Y:S02]  /*69d0*/  FSEL R6, R80, -INF , !P4 ;  /* 0xff80000050067808 */ /* 0x000fe40006000000 */
[----:B------:R-:W-:-:S02]  /*69e0*/  IADD3 R15, R12, 0x30, RZ ;  /* 0x000000300c0f7810 */ /* 0x000fc40007ffe0ff */
[----:B------:R-:W-:Y:S02]  /*69f0*/  FMNMX.FTZ R14, R29, R14, !PT ;  /* 0x0000000e1d0e7209 */ /* 0x000fe40007810000 */
[----:B------:R-:W-:Y:S02]  /*6a00*/  FSEL R9, R82, -INF , !P1 ;  /* 0xff80000052097808 */ /* 0x000fe40004800000 */
[C---:B------:R-:W-:Y:S01]  /*6a10*/  ISETP.GE.AND P4, PT, R13.reuse, R240, PT ;  /* 0x000000f00d00720c */ /* 0x040fe20003f86270 */
[----:B------:R-:W-:Y:S01]  /*6a20*/  LDSM.16.MT88.4 R80, [R222+0x14000] ;  /* 0x01400000de50783b */ /* 0x000fe20000004200 */
[----:B------:R-:W-:Y:S02]  /*6a30*/  ISETP.GE.AND P1, PT, R13, R238, PT ;  /* 0x000000ee0d00720c */ /* 0x000fe40003f26270 */
[----:B------:R-:W-:Y:S02]  /*6a40*/  FSEL R186, R69, -INF , !P3 ;  /* 0xff80000045ba7808 */ /* 0x000fe40005800000 */
[----:B------:R-:W-:-:S02]  /*6a50*/  FSEL R194, R71, -INF , !P0 ;  /* 0xff80000047c27808 */ /* 0x000fc40004000000 */
[C---:B------:R-:W-:Y:S02]  /*6a60*/  ISETP.GE.AND P3, PT, R15.reuse, R240, PT ;  /* 0x000000f00f00720c */ /* 0x040fe40003f66270 */
[----:B------:R-:W-:Y:S02]  /*6a70*/  ISETP.GE.AND P0, PT, R15, R238, PT ;  /* 0x000000ee0f00720c */ /* 0x000fe40003f06270 */
[----:B------:R-:W-:Y:S02]  /*6a80*/  FMNMX.FTZ R16, R6, R14, !PT ;  /* 0x0000000e06107209 */ /* 0x000fe40007810000 */
[C---:B------:R-:W-:Y:S02]  /*6a90*/  ISETP.LT.OR P4, PT, R13.reuse, R241, P4 ;  /* 0x000000f10d00720c */ /* 0x040fe40002781670 */
[----:B------:R-:W-:Y:S02]  /*6aa0*/  ISETP.LT.OR P1, PT, R13, R239, P1 ;  /* 0x000000ef0d00720c */ /* 0x000fe40000f21670 */
[----:B------:R-:W-:-:S02]  /*6ab0*/  IADD3 R13, R12, 0x28, RZ ;  /* 0x000000280c0d7810 */ /* 0x000fc40007ffe0ff */
[----:B------:R-:W-:Y:S02]  /*6ac0*/  FSEL R20, R20, -INF , !P5 ;  /* 0xff80000014147808 */ /* 0x000fe40006800000 */
[----:B------:R-:W-:Y:S02]  /*6ad0*/  ISETP.LT.OR P3, PT, R15, R241, P3 ;  /* 0x000000f10f00720c */ /* 0x000fe40001f61670 */
[----:B------:R-:W-:Y:S02]  /*6ae0*/  FMNMX.FTZ R16, R5, R16, !PT ;  /* 0x0000001005107209 */ /* 0x000fe40007810000 */
[----:B------:R-:W-:Y:S02]  /*6af0*/  ISETP.LT.OR P0, PT, R15, R239, P0 ;  /* 0x000000ef0f00720c */ /* 0x000fe40000701670 */
[----:B------:R-:W-:Y:S02]  /*6b00*/  FMNMX.FTZ R15, R10, R7, !PT ;  /* 0x000000070a0f7209 */ /* 0x000fe40007810000 */
[----:B------:R-:W-:-:S02]  /*6b10*/  FSEL R22, R22, -INF , !P2 ;  /* 0xff80000016167808 */ /* 0x000fc40005000000 */
[C---:B------:R-:W-:Y:S02]  /*6b20*/  ISETP.GE.AND P5, PT, R13.reuse, R240, PT ;  /* 0x000000f00d00720c */ /* 0x040fe40003fa6270 */
[C---:B------:R-:W-:Y:S02]  /*6b30*/  ISETP.GE.AND P2, PT, R13.reuse, R238, PT ;  /* 0x000000ee0d00720c */ /* 0x040fe40003f46270 */
[----:B------:R-:W-:Y:S02]  /*6b40*/  FMNMX.FTZ R16, R20, R16, !PT ;  /* 0x0000001014107209 */ /* 0x000fe40007810000 */
[----:B------:R-:W-:Y:S02]  /*6b50*/  FMNMX.FTZ R15, R30, R15, !PT ;  /* 0x0000000f1e0f7209 */ /* 0x000fe40007810000 */
[C---:B------:R-:W-:Y:S02]  /*6b60*/  ISETP.LT.OR P5, PT, R13.reuse, R241, P5 ;  /* 0x000000f10d00720c */ /* 0x040fe40002fa1670 */
[----:B------:R-:W-:-:S02]  /*6b70*/  ISETP.LT.OR P2, PT, R13, R239, P2 ;  /* 0x000000ef0d00720c */ /* 0x000fc40001741670 */
[----:B------:R-:W-:Y:S02]  /*6b80*/  IADD3 R13, R12, 0x29, RZ ;  /* 0x000000290c0d7810 */ /* 0x000fe40007ffe0ff */
[----:B------:R-:W-:Y:S02]  /*6b90*/  FSEL R185, R68, -INF , !P4 ;  /* 0xff80000044b97808 */ /* 0x000fe40006000000 */
[----:B------:R-:W-:Y:S02]  /*6ba0*/  FMNMX.FTZ R16, R21, R16, !PT ;  /* 0x0000001015107209 */ /* 0x000fe40007810000 */
[----:B------:R-:W-:Y:S02]  /*6bb0*/  FMNMX.FTZ R15, R31, R15, !PT ;  /* 0x0000000f1f0f7209 */ /* 0x000fe40007810000 */
[----:B------:R-:W-:Y:S02]  /*6bc0*/  ISETP.GE.AND P4, PT, R13, R240, PT ;  /* 0x000000f00d00720c */ /* 0x000fe40003f86270 */
[----:B------:R-:W-:-:S02]  /*6bd0*/  FMNMX.FTZ R16, R185, R16, !PT ;  /* 0x00000010b9107209 */ /* 0x000fc40007810000 */
[----:B------:R-:W-:Y:S02]  /*6be0*/  FMNMX.FTZ R15, R9, R15, !PT ;  /* 0x0000000f090f7209 */ /* 0x000fe40007810000 */
[----:B------:R-:W-:Y:S02]  /*6bf0*/  FSEL R193, R70, -INF , !P1 ;  /* 0xff80000046c17808 */ /* 0x000fe40004800000 */
[C---:B------:R-:W-:Y:S02]  /*6c00*/  ISETP.GE.AND P1, PT, R13.reuse, R238, PT ;  /* 0x000000ee0d00720c */ /* 0x040fe40003f26270 */
[----:B------:R-:W-:Y:S02]  /*6c10*/  ISETP.LT.OR P4, PT, R13, R241, P4 ;  /* 0x000000f10d00720c */ /* 0x000fe40002781670 */
[----:B------:R-:W-:Y:S02]  /*6c20*/  IADD3 R14, R12, 0x31, RZ ;  /* 0x000000310c0e7810 */ /* 0x000fe40007ffe0ff */
[----:B------:R-:W-:-:S02]  /*6c30*/  FSEL R187, R64, -INF , !P5 ;  /* 0xff80000040bb7808 */ /* 0x000fc40006800000 */
[----:B------:R-:W-:Y:S02]  /*6c40*/  FMNMX.FTZ R16, R186, R16, !PT ;  /* 0x00000010ba107209 */ /* 0x000fe40007810000 */
[----:B------:R-:W-:Y:S02]  /*6c50*/  FMNMX.FTZ R15, R8, R15, !PT ;  /* 0x0000000f080f7209 */ /* 0x000fe40007810000 */
[----:B------:R-:W-:Y:S02]  /*6c60*/  ISETP.LT.OR P1, PT, R13, R239, P1 ;  /* 0x000000ef0d00720c */ /* 0x000fe40000f21670 */
[----:B------:R-:W-:Y:S02]  /*6c70*/  IADD3 R13, R12, 0x38, RZ ;  /* 0x000000380c0d7810 */ /* 0x000fe40007ffe0ff */
[----:B------:R-:W-:Y:S02]  /*6c80*/  ISETP.GE.AND P5, PT, R14, R240, PT ;  /* 0x000000f00e00720c */ /* 0x000fe40003fa6270 */
[----:B------:R-:W-:-:S02]  /*6c90*/  FSEL R188, R65, -INF , !P4 ;  /* 0xff80000041bc7808 */ /* 0x000fc40006000000 */
[----:B------:R-:W-:Y:S02]  /*6ca0*/  FMNMX.FTZ R16, R187, R16, !PT ;  /* 0x00000010bb107209 */ /* 0x000fe40007810000 */
[----:B------:R-:W-:Y:S02]  /*6cb0*/  FMNMX.FTZ R15, R22, R15, !PT ;  /* 0x0000000f160f7209 */ /* 0x000fe40007810000 */
[----:B------:R-:W-:Y:S02]  /*6cc0*/  ISETP.GE.AND P4, PT, R13, R240, PT ;  /* 0x000000f00d00720c */ /* 0x000fe40003f86270 */
[----:B------:R-:W-:Y:S02]  /*6cd0*/  FSEL R198, R72, -INF , !P3 ;  /* 0xff80000048c67808 */ /* 0x000fe40005800000 */
[----:B------:R-:W-:Y:S02]  /*6ce0*/  ISETP.LT.OR P5, PT, R14, R241, P5 ;  /* 0x000000f10e00720c */ /* 0x000fe40002fa1670 */
[----:B------:R-:W-:-:S02]  /*6cf0*/  FMNMX.FTZ R16, R188, R16, !PT ;  /* 0x00000010bc107209 */ /* 0x000fc40007810000 */
[----:B------:R-:W-:Y:S02]  /*6d00*/  IADD3 R12, R12, 0x39, RZ ;  /* 0x000000390c0c7810 */ /* 0x000fe40007ffe0ff */
[----:B------:R-:W-:Y:S02]  /*6d10*/  FMNMX.FTZ R15, R23, R15, !PT ;  /* 0x0000000f170f7209 */ /* 0x000fe40007810000 */
[----:B------:R-:W-:Y:S02]  /*6d20*/  ISETP.LT.OR P4, PT, R13, R241, P4 ;  /* 0x000000f10d00720c */ /* 0x000fe40002781670 */
[----:B------:R-:W-:Y:S02]  /*6d30*/  FSEL R197, R73, -INF , !P5 ;  /* 0xff80000049c57808 */ /* 0x000fe40006800000 */
[----:B------:R-:W-:Y:S02]  /*6d40*/  FMNMX.FTZ R16, R198, R16, !PT ;  /* 0x00000010c6107209 */ /* 0x000fe40007810000 */
[----:B------:R-:W-:-:S02]  /*6d50*/  ISETP.GE.AND P3, PT, R12, R240, PT ;  /* 0x000000f00c00720c */ /* 0x000fc40003f66270 */
[----:B------:R-:W-:Y:S02]  /*6d60*/  FMNMX.FTZ R15, R193, R15, !PT ;  /* 0x0000000fc10f7209 */ /* 0x000fe40007810000 */
[----:B------:R-:W-:Y:S02]  /*6d70*/  FSEL R35, R56, -INF , !P4 ;  /* 0xff80000038237808 */ /* 0x000fe40006000000 */
[----:B------:R-:W-:Y:S02]  /*6d80*/  FMNMX.FTZ R16, R197, R16, !PT ;  /* 0x00000010c5107209 */ /* 0x000fe40007810000 */
[----:B------:R-:W-:Y:S02]  /*6d90*/  ISETP.LT.OR P3, PT, R12, R241, P3 ;  /* 0x000000f10c00720c */ /* 0x000fe40001f61670 */
[----:B------:R-:W-:Y:S02]  /*6da0*/  FSEL R195, R66, -INF , !P2 ;  /* 0xff80000042c37808 */ /* 0x000fe40005000000 */
[----:B------:R-:W-:-:S02]  /*6db0*/  FMNMX.FTZ R15, R194, R15, !PT ;  /* 0x0000000fc20f7209 */ /* 0x000fc40007810000 */
[----:B------:R-:W-:Y:S02]  /*6dc0*/  FMNMX.FTZ R17, R35, R16, !PT ;  /* 0x0000001023117209 */ /* 0x000fe40007810000 */
[C---:B------:R-:W-:Y:S02]  /*6dd0*/  ISETP.GE.AND P2, PT, R14.reuse, R238, PT ;  /* 0x000000ee0e00720c */ /* 0x040fe40003f46270 */
[----:B------:R-:W-:Y:S02]  /*6de0*/  FSEL R196, R67, -INF , !P1 ;  /* 0xff80000043c47808 */ /* 0x000fe40004800000 */
[----:B------:R-:W-:Y:S01]  /*6df0*/  FSEL R34, R57, -INF , !P3 ;  /* 0xff80000039227808 */ /* 0x000fe20005800000 */
[----:B------:R-:W-:Y:S01]  /*6e00*/  LDSM.16.MT88.4 R64, [R220+0x12000] ;  /* 0x01200000dc40783b */ /* 0x000fe20000004200 */
[----:B------:R-:W-:Y:S02]  /*6e10*/  FMNMX.FTZ R16, R195, R15, !PT ;  /* 0x0000000fc3107209 */ /* 0x000fe40007810000 */
[----:B------:R-:W-:-:S02]  /*6e20*/  ISETP.LT.OR P2, PT, R14, R239, P2 ;  /* 0x000000ef0e00720c */ /* 0x000fc40001741670 */
[C---:B------:R-:W-:Y:S02]  /*6e30*/  ISETP.GE.AND P1, PT, R13.reuse, R238, PT ;  /* 0x000000ee0d00720c */ /* 0x040fe40003f26270 */
[----:B------:R-:W-:Y:S02]  /*6e40*/  FMNMX.FTZ R15, R34, R17, !PT ;  /* 0x00000011220f7209 */ /* 0x000fe40007810000 */
[----:B------:R-:W-:Y:S02]  /*6e50*/  FSEL R32, R74, -INF , !P0 ;  /* 0xff8000004a207808 */ /* 0x000fe40004000000 */
[----:B------:R-:W-:Y:S02]  /*6e60*/  FMNMX.FTZ R14, R196, R16, !PT ;  /* 0x00000010c40e7209 */ /* 0x000fe40007810000 */
[----:B------:R-:W-:Y:S01]  /*6e70*/  ISETP.LT.OR P1, PT, R13, R239, P1 ;  /* 0x000000ef0d00720c */ /* 0x000fe20000f21670 */
[----:B------:R-:W-:Y:S01]  /*6e80*/  LDSM.16.MT88.4 R16, [R220+0x10800] ;  /* 0x01080000dc10783b */ /* 0x000fe20000004200 */
[----:B------:R-:W-:-:S02]  /*6e90*/  ISETP.GE.AND P0, PT, R12, R238, PT ;  /* 0x000000ee0c00720c */ /* 0x000fc40003f06270 */
[----:B------:R-:W-:Y:S01]  /*6ea0*/  FSEL R192, R75, -INF , !P2 ;  /* 0xff8000004bc07808 */ /* 0x000fe20005000000 */
[----:B------:R-:W1:Y:S01]  /*6eb0*/  SHFL.BFLY PT, R13, R15, 0x2, 0x1f ;  /* 0x0c401f000f0d7f89 */ /* 0x000e6200000e0000 */
[----:B------:R-:W-:Y:S02]  /*6ec0*/  FMNMX.FTZ R14, R32, R14, !PT ;  /* 0x0000000e200e7209 */ /* 0x000fe40007810000 */
[----:B------:R-:W-:Y:S01]  /*6ed0*/  ISETP.LT.OR P0, PT, R12, R239, P0 ;  /* 0x000000ef0c00720c */ /* 0x000fe20000701670 */
[----:B------:R-:W-:Y:S01]  /*6ee0*/  LDSM.16.MT88.4 R72, [R224+0x14000] ;  /* 0x01400000e048783b */ /* 0x000fe20000004200 */
[----:B------:R-:W-:Y:S02]  /*6ef0*/  FSEL R191, R58, -INF , !P1 ;  /* 0xff8000003abf7808 */ /* 0x000fe40004800000 */
[----:B------:R-:W-:Y:S02]  /*6f00*/  FMNMX.FTZ R14, R192, R14, !PT ;  /* 0x0000000ec00e7209 */ /* 0x000fe40007810000 */
[----:B------:R-:W-:-:S02]  /*6f10*/  FSEL R190, R59, -INF , !P0 ;  /* 0xff8000003bbe7808 */ /* 0x000fc40004000000 */
[----:B------:R-:W-:Y:S01]  /*6f20*/  FMNMX.FTZ R14, R191, R14, !PT ;  /* 0x0000000ebf0e7209 */ /* 0x000fe20007810000 */
[----:B------:R-:W-:Y:S03]  /*6f30*/  LDSM.16.MT88.4 R56, [R221+0x12000] ;  /* 0x01200000dd38783b */ /* 0x000fe60000004200 */
[----:B------:R-:W-:-:S05]  /*6f40*/  FMNMX.FTZ R14, R190, R14, !PT ;  /* 0x0000000ebe0e7209 */ /* 0x000fca0007810000 */
[----:B------:R-:W2:Y:S01]  /*6f50*/  SHFL.BFLY PT, R12, R14, 0x2, 0x1f ;  /* 0x0c401f000e0c7f89 */ /* 0x000ea200000e0000 */
[----:B-1----:R-:W-:-:S05]  /*6f60*/  FMNMX.FTZ R15, R15, R13, !PT ;  /* 0x0000000d0f0f7209 */ /* 0x002fca0007810000 */
[----:B------:R-:W1:Y:S01]  /*6f70*/  SHFL.BFLY PT, R164, R15, 0x1, 0x1f ;  /* 0x0c201f000fa47f89 */ /* 0x000e6200000e0000 */
[----:B--2---:R-:W-:-:S05]  /*6f80*/  FMNMX.FTZ R13, R14, R12, !PT ;  /* 0x0000000c0e0d7209 */ /* 0x004fca0007810000 */
[----:B------:R-:W2:Y:S01]  /*6f90*/  SHFL.BFLY PT, R12, R13, 0x1, 0x1f ;  /* 0x0c201f000d0c7f89 */ /* 0x000ea200000e0000 */
[----:B-1----:R-:W-:-:S04]  /*6fa0*/  FMNMX.FTZ R164, R15, R164, !PT ;  /* 0x000000a40fa47209 */ /* 0x002fc80007810000 */
[C---:B------:R-:W-:Y:S01]  /*6fb0*/  FSETP.NEU.FTZ.AND P0, PT, R164.reuse, -INF , PT ;  /* 0xff800000a400780b */ /* 0x040fe20003f1d000 */
[----:B------:R-:W-:-:S05]  /*6fc0*/  FMUL.FTZ R33, R164, c[0x0][0x23c] ;  /* 0x00008f00a4217a20 */ /* 0x000fca0000410000 */
[----:B------:R-:W-:-:S05]  /*6fd0*/  FSEL R33, R33, RZ, P0 ;  /* 0x000000ff21217208 */ /* 0x000fca0000000000 */
[--C-:B------:R-:W-:Y:S02]  /*6fe0*/  FFMA.FTZ R184, R3, c[0x0][0x23c], -R33.reuse ;  /* 0x00008f0003b87a23 */ /* 0x100fe40000010821 */
[--C-:B------:R-:W-:Y:S02]  /*6ff0*/  FFMA.FTZ R183, R11, c[0x0][0x23c], -R33.reuse ;  /* 0x00008f000bb77a23 */ /* 0x100fe40000010821 */
[--C-:B------:R-:W-:Y:S01]  /*7000*/  FFMA.FTZ R179, R28, c[0x0][0x23c], -R33.reuse ;  /* 0x00008f001cb37a23 */ /* 0x100fe20000010821 */
[----:B--2---:R-:W-:Y:S01]  /*7010*/  FMNMX.FTZ R3, R13, R12, !PT ;  /* 0x0000000c0d037209 */ /* 0x004fe20007810000 */
[--C-:B------:R-:W-:Y:S01]  /*7020*/  FFMA.FTZ R178, R29, c[0x0][0x23c], -R33.reuse ;  /* 0x00008f001db27a23 */ /* 0x100fe20000010821 */
[----:B------:R-:W-:Y:S01]  /*7030*/  MUFU.EX2 R184, R184 ;  /* 0x000000b800b87308 */ /* 0x000fe20000000800 */
[--C-:B------:R-:W-:Y:S01]  /*7040*/  FFMA.FTZ R177, R6, c[0x0][0x23c], -R33.reuse ;  /* 0x00008f0006b17a23 */ /* 0x100fe20000010821 */
[C---:B------:R-:W-:Y:S01]  /*7050*/  FSETP.NEU.FTZ.AND P0, PT, R3.reuse, -INF , PT ;  /* 0xff8000000300780b */ /* 0x040fe20003f1d000 */
[----:B------:R-:W-:Y:S01]  /*7060*/  FMUL.FTZ R189, R3, c[0x0][0x23c] ;  /* 0x00008f0003bd7a20 */ /* 0x000fe20000410000 */
[----:B------:R-:W-:Y:S01]  /*7070*/  LDSM.16.MT88.4 R12, [R224+0x10800] ;  /* 0x01080000e00c783b */ /* 0x000fe20000004200 */
[----:B------:R-:W-:-:S02]  /*7080*/  FFMA.FTZ R176, R5, c[0x0][0x23c], -R33 ;  /* 0x00008f0005b07a23 */ /* 0x000fc40000010821 */
[--C-:B------:R-:W-:Y:S01]  /*7090*/  FFMA.FTZ R173, R20, c[0x0][0x23c], -R33.reuse ;  /* 0x00008f0014ad7a23 */ /* 0x100fe20000010821 */
[----:B------:R-:W-:Y:S01]  /*70a0*/  FSEL R189, R189, RZ, P0 ;  /* 0x000000ffbdbd7208 */ /* 0x000fe20000000000 */
[----:B------:R-:W1:Y:S01]  /*70b0*/  MUFU.EX2 R183, R183 ;  /* 0x000000b700b77308 */ /* 0x000e620000000800 */
[--C-:B------:R-:W-:Y:S01]  /*70c0*/  FFMA.FTZ R172, R21, c[0x0][0x23c], -R33.reuse ;  /* 0x00008f0015ac7a23 */ /* 0x100fe20000010821 */
[----:B------:R-:W-:Y:S01]  /*70d0*/  LEA R245, P0, R200, c[0x0][0x168], 0x1 ;  /* 0x00005a00c8f57a11 */ /* 0x000fe200078008ff */
[----:B------:R-:W-:Y:S02]  /*70e0*/  FFMA.FTZ R185, R185, c[0x0][0x23c], -R33 ;  /* 0x00008f00b9b97a23 */ /* 0x000fe40000010821 */
[----:B------:R-:W-:Y:S01]  /*70f0*/  FFMA.FTZ R180, R10, c[0x0][0x23c], -R189 ;  /* 0x00008f000ab47a23 */ /* 0x000fe200000108bd */
[----:B------:R-:W-:Y:S01]  /*7100*/  LEA.HI.X R244, R200, c[0x0][0x16c], R165, 0x1, P0 ;  /* 0x00005b00c8f47a11 */ /* 0x000fe200000f0ca5 */
[--C-:B------:R-:W-:Y:S01]  /*7110*/  FFMA.FTZ R182, R7, c[0x0][0x23c], -R189.reuse ;  /* 0x00008f0007b67a23 */ /* 0x100fe200000108bd */
[----:B------:R-:W-:Y:S01]  /*7120*/  MUFU.EX2 R179, R179 ;  /* 0x000000b300b37308 */ /* 0x000fe20000000800 */
[--C-:B------:R-:W-:Y:S01]  /*7130*/  FFMA.FTZ R181, R30, c[0x0][0x23c], -R189.reuse ;  /* 0x00008f001eb57a23 */ /* 0x100fe200000108bd */
[----:B------:R-:W2:Y:S01]  /*7140*/  LDSM.16.MT88.4 R4, [R220+0x16000] ;  /* 0x01600000dc04783b */ /* 0x000ea20000004200 */
[----:B------:R-:W-:-:S02]  /*7150*/  FFMA.FTZ R174, R31, c[0x0][0x23c], -R189 ;  /* 0x00008f001fae7a23 */ /* 0x000fc400000108bd */
[--C-:B------:R-:W-:Y:S01]  /*7160*/  FFMA.FTZ R175, R9, c[0x0][0x23c], -R189.reuse ;  /* 0x00008f0009af7a23 */ /* 0x100fe200000108bd */
[----:B------:R-:W-:Y:S01]  /*7170*/  LDSM.16.MT88.4 R28, [R220+0x12800] ;  /* 0x01280000dc1c783b */ /* 0x000fe20000004200 */
[--C-:B------:R-:W-:Y:S01]  /*7180*/  FFMA.FTZ R169, R8, c[0x0][0x23c], -R189.reuse ;  /* 0x00008f0008a97a23 */ /* 0x100fe200000108bd */
[----:B------:R-:W3:Y:S01]  /*7190*/  MUFU.EX2 R178, R178 ;  /* 0x000000b200b27308 */ /* 0x000ee20000000800 */
[----:B-1----:R-:W-:Y:S01]  /*71a0*/  F2FP.PACK_AB R128, R183, R184 ;  /* 0x000000b8b780723e */ /* 0x002fe200000000ff */
[----:B------:R-:W1:Y:S01]  /*71b0*/  LDSM.16.MT88.4 R8, [R222+0x10800] ;  /* 0x01080000de08783b */ /* 0x000e620000004200 */
[--C-:B------:R-:W-:Y:S02]  /*71c0*/  FFMA.FTZ R2, R22, c[0x0][0x23c], -R189.reuse ;  /* 0x00008f0016027a23 */ /* 0x100fe400000108bd */
[----:B------:R-:W-:Y:S02]  /*71d0*/  FFMA.FTZ R0, R23, c[0x0][0x23c], -R189 ;  /* 0x00008f0017007a23 */ /* 0x000fe400000108bd */
[----:B------:R-:W-:Y:S01]  /*71e0*/  LDSM.16.MT88.4 R20, [R224+0x12800] ;  /* 0x01280000e014783b */ /* 0x000fe20000004200 */
[----:B------:R-:W-:Y:S01]  /*71f0*/  MUFU.EX2 R180, R180 ;  /* 0x000000b400b47308 */ /* 0x000fe20000000800 */
[----:B------:R-:W-:-:S02]  /*7200*/  FFMA.FTZ R186, R186, c[0x0][0x23c], -R33 ;  /* 0x00008f00baba7a23 */ /* 0x000fc40000010821 */
[--C-:B------:R-:W-:Y:S02]  /*7210*/  FFMA.FTZ R187, R187, c[0x0][0x23c], -R33.reuse ;  /* 0x00008f00bbbb7a23 */ /* 0x100fe40000010821 */
[----:B------:R-:W-:Y:S02]  /*7220*/  FFMA.FTZ R188, R188, c[0x0][0x23c], -R33 ;  /* 0x00008f00bcbc7a23 */ /* 0x000fe40000010821 */
[--C-:B------:R-:W-:Y:S01]  /*7230*/  FFMA.FTZ R193, R193, c[0x0][0x23c], -R189.reuse ;  /* 0x00008f00c1c17a23 */ /* 0x100fe200000108bd */
[----:B------:R-:W4:Y:S01]  /*7240*/  MUFU.EX2 R182, R182 ;  /* 0x000000b600b67308 */ /* 0x000f220000000800 */
[----:B---3--:R-:W-:Y:S01]  /*7250*/  F2FP.PACK_AB R130, R178, R179 ;  /* 0x000000b3b282723e */ /* 0x008fe200000000ff */
[--C-:B------:R-:W-:Y:S02]  /*7260*/  FFMA.FTZ R194, R194, c[0x0][0x23c], -R189.reuse ;  /* 0x00008f00c2c27a23 */ /* 0x100fe400000108bd */
[--C-:B------:R-:W-:Y:S02]  /*7270*/  FFMA.FTZ R195, R195, c[0x0][0x23c], -R189.reuse ;  /* 0x00008f00c3c37a23 */ /* 0x100fe400000108bd */
[----:B------:R-:W-:-:S02]  /*7280*/  FFMA.FTZ R196, R196, c[0x0][0x23c], -R189 ;  /* 0x00008f00c4c47a23 */ /* 0x000fc400000108bd */
[----:B------:R-:W-:Y:S01]  /*7290*/  MUFU.EX2 R181, R181 ;  /* 0x000000b500b57308 */ /* 0x000fe20000000800 */
[--C-:B------:R-:W-:Y:S02]  /*72a0*/  FFMA.FTZ R198, R198, c[0x0][0x23c], -R33.reuse ;  /* 0x00008f00c6c67a23 */ /* 0x100fe40000010821 */
[--C-:B------:R-:W-:Y:S02]  /*72b0*/  FFMA.FTZ R197, R197, c[0x0][0x23c], -R33.reuse ;  /* 0x00008f00c5c57a23 */ /* 0x100fe40000010821 */
[--C-:B------:R-:W-:Y:S02]  /*72c0*/  FFMA.FTZ R199, R35, c[0x0][0x23c], -R33.reuse ;  /* 0x00008f0023c77a23 */ /* 0x100fe40000010821 */
[----:B------:R-:W-:Y:S01]  /*72d0*/  FFMA.FTZ R247, R34, c[0x0][0x23c], -R33 ;  /* 0x00008f0022f77a23 */ /* 0x000fe20000010821 */
[----:B------:R-:W3:Y:S01]  /*72e0*/  MUFU.EX2 R174, R174 ;  /* 0x000000ae00ae7308 */ /* 0x000ee20000000800 */
[----:B----4-:R-:W-:Y:S01]  /*72f0*/  F2FP.PACK_AB R129, R182, R180 ;  /* 0x000000b4b681723e */ /* 0x010fe200000000ff */
[----:B------:R-:W-:-:S02]  /*7300*/  FFMA.FTZ R201, R32, c[0x0][0x23c], -R189 ;  /* 0x00008f0020c97a23 */ /* 0x000fc400000108bd */
[--C-:B------:R-:W-:Y:S01]  /*7310*/  FFMA.FTZ R192, R192, c[0x0][0x23c], -R189.reuse ;  /* 0x00008f00c0c07a23 */ /* 0x100fe200000108bd */
[----:B------:R-:W-:Y:S01]  /*7320*/  LDSM.16.MT88.4 R32, [R224+0x11800] ;  /* 0x01180000e020783b */ /* 0x000fe20000004200 */
[--C-:B------:R-:W-:Y:S02]  /*7330*/  FFMA.FTZ R191, R191, c[0x0][0x23c], -R189.reuse ;  /* 0x00008f00bfbf7a23 */ /* 0x100fe400000108bd */
[----:B------:R-:W4:Y:S01]  /*7340*/  MUFU.EX2 R177, R177 ;  /* 0x000000b100b17308 */ /* 0x000f220000000800 */
[----:B------:R-:W-:Y:S02]  /*7350*/  FFMA.FTZ R246, R190, c[0x0][0x23c], -R189 ;  /* 0x00008f00bef67a23 */ /* 0x000fe400000108bd */
[----:B------:R-:W-:Y:S02]  /*7360*/  FADD.FTZ R183, R184, R183 ;  /* 0x000000b7b8b77221 */ /* 0x000fe40000010000 */
[----:B------:R-:W-:Y:S02]  /*7370*/  FADD.FTZ R180, R180, R182 ;  /* 0x000000b6b4b47221 */ /* 0x000fe40000010000 */
[----:B------:R-:W-:Y:S01]  /*7380*/  FADD.FTZ R183, R179, R183 ;  /* 0x000000b7b3b77221 */ /* 0x000fe20000010000 */
[----:B---3--:R-:W-:Y:S01]  /*7390*/  F2FP.PACK_AB R131, R174, R181 ;  /* 0x000000b5ae83723e */ /* 0x008fe200000000ff */
[----:B------:R-:W3:Y:S01]  /*73a0*/  MUFU.EX2 R176, R176 ;  /* 0x000000b000b07308 */ /* 0x000ee20000000800 */
[----:B------:R-:W-:-:S02]  /*73b0*/  FADD.FTZ R181, R181, R180 ;  /* 0x000000b4b5b57221 */ /* 0x000fc40000010000 */
[----:B------:R-:W-:Y:S02]  /*73c0*/  FADD.FTZ R178, R178, R183 ;  /* 0x000000b7b2b27221 */ /* 0x000fe40000010000 */
[----:B------:R-:W-:Y:S01]  /*73d0*/  FADD.FTZ R181, R174, R181 ;  /* 0x000000b5aeb57221 */ /* 0x000fe20000010000 */
[C---:B------:R-:W-:Y:S01]  /*73e0*/  HMMA.16816.F32 R160, R128.reuse, R156, RZ ;  /* 0x0000009c80a0723c */ /* 0x040fe200000018ff */
[----:B----4-:R-:W-:Y:S01]  /*73f0*/  FADD.FTZ R178, R177, R178 ;  /* 0x000000b2b1b27221 */ /* 0x010fe20000010000 */
[----:B------:R-:W-:Y:S06]  /*7400*/  MUFU.EX2 R173, R173 ;  /* 0x000000ad00ad7308 */ /* 0x000fec0000000800 */
[C---:B------:R-:W-:Y:S02]  /*7410*/  HMMA.16816.F32 R152, R128.reuse, R148, RZ ;  /* 0x000000948098723c */ /* 0x040fe400000018ff */
[----:B------:R-:W-:Y:S06]  /*7420*/  MUFU.EX2 R172, R172 ;  /* 0x000000ac00ac7308 */ /* 0x000fec0000000800 */
        /* <DEDUP_REMOVED lines=9> */
[----:B------:R-:W1:Y:S06]  /*74c0*/  MUFU.EX2 R185, R185 ;  /* 0x000000b900b97308 */ /* 0x000e6c0000000800 */
        /* <DEDUP_REMOVED lines=15> */
[----:B------:R-:W1:Y:S06]  /*75c0*/  MUFU.EX2 R198, R198 ;  /* 0x000000c600c67308 */ /* 0x000e6c0000000800 */
[C---:B------:R-:W-:Y:S02]  /*75d0*/  HMMA.16816.F32 R108, R128.reuse, R112, RZ ;  /* 0x00000070806c723c */ /* 0x040fe400000018ff */
[----:B------:R-:W1:Y:S06]  /*75e0*/  MUFU.EX2 R197, R197 ;  /* 0x000000c500c57308 */ /* 0x000e6c0000000800 */
[C---:B------:R-:W-:Y:S02]  /*75f0*/  HMMA.16816.F32 R116, R128.reuse, R120, RZ ;  /* 0x000000788074723c */ /* 0x040fe400000018ff */
[----:B------:R-:W-:Y:S06]  /*7600*/  MUFU.EX2 R199, R199 ;  /* 0x000000c700c77308 */ /* 0x000fec0000000800 */
        /* <DEDUP_REMOVED lines=18> */
[C---:B--2---:R-:W-:Y:S07]  /*7730*/  HMMA.16816.F32 R124, R128.reuse, R4, RZ ;  /* 0x00000004807c723c */ /* 0x044fee00000018ff */
[----:B---3--:R-:W-:Y:S01]  /*7740*/  F2FP.PACK_AB R4, R176, R177 ;  /* 0x000000b1b004723e */ /* 0x008fe200000000ff */
[----:B------:R-:W-:Y:S01]  /*7750*/  HMMA.16816.F32 R128, R128, R6, RZ ;  /* 0x000000068080723c */ /* 0x000fe200000018ff */
[----:B----4-:R-:W-:Y:S01]  /*7760*/  F2FP.PACK_AB R5, R169, R175 ;  /* 0x000000afa905723e */ /* 0x010fe200000000ff */
        /* <DEDUP_REMOVED lines=10> */
[----:B-1----:R-:W-:-:S07]  /*7810*/  FADD.FTZ R172, R185, R172 ;  /* 0x000000acb9ac7221 */ /* 0x002fce0000010000 */
[C---:B------:R-:W-:Y:S01]  /*7820*/  HMMA.16816.F32 R156, R4.reuse, R14, R156 ;  /* 0x0000000e049c723c */ /* 0x040fe2000000189c */
[----:B------:R-:W1:Y:S07]  /*7830*/  LDSM.16.MT88.4 R12, [R222+0x12800] ;  /* 0x01280000de0c783b */ /* 0x000e6e0000004200 */
[C---:B------:R-:W-:Y:S08]  /*7840*/  HMMA.16816.F32 R152, R4.reuse, R8, R152 ;  /* 0x000000080498723c */ /* 0x040ff00000001898 */
[C---:B------:R-:W-:Y:S01]  /*7850*/  HMMA.16816.F32 R148, R4.reuse, R10, R148 ;  /* 0x0000000a0494723c */ /* 0x040fe20000001894 */
[----:B------:R-:W2:Y:S07]  /*7860*/  LDSM.16.MT88.4 R8, [R221+0x12800] ;  /* 0x01280000dd08783b */ /* 0x000eae0000004200 */
[C---:B------:R-:W-:Y:S08]  /*7870*/  HMMA.16816.F32 R136, R4.reuse, R16, R136 ;  /* 0x000000100488723c */ /* 0x040ff00000001888 */
[C---:B------:R-:W-:Y:S01]  /*7880*/  HMMA.16816.F32 R132, R4.reuse, R18, R132 ;  /* 0x000000120484723c */ /* 0x040fe20000001884 */
[----:B------:R-:W-:Y:S07]  /*7890*/  LDSM.16.MT88.4 R16, [R224+0x14800] ;  /* 0x01480000e010783b */ /* 0x000fee0000004200 */
        /* <DEDUP_REMOVED lines=8> */
[----:B------:R-:W-:Y:S07]  /*7920*/  LDSM.16.MT88.4 R24, [R222+0x14800] ;  /* 0x01480000de18783b */ /* 0x000fee0000004200 */
        /* <DEDUP_REMOVED lines=24> */
[C---:B------:R-:W-:Y:S08]  /*7ab0*/  HMMA.16816.F32 R100, R4.reuse, R20, R100 ;  /* 0x000000140464723c */ /* 0x040ff00000001864 */
[C---:B------:R-:W-:Y:S01]  /*7ac0*/  HMMA.16816.F32 R104, R4.reuse, R22, R104 ;  /* 0x000000160468723c */ /* 0x040fe20000001868 */
[----:B------:R-:W4:Y:S07]  /*7ad0*/  LDSM.16.MT88.4 R20, [R222+0x11000] ;  /* 0x01100000de14783b */ /* 0x000f2e0000004200 */
[C---:B---3--:R-:W-:Y:S08]  /*7ae0*/  HMMA.16816.F32 R108, R4.reuse, R16, R108 ;  /* 0x00000010046c723c */ /* 0x048ff0000000186c */
[----:B------:R-:W-:Y:S01]  /*7af0*/  HMMA.16816.F32 R112, R4, R18, R112 ;  /* 0x000000120470723c */ /* 0x000fe20000001870 */
[----:B------:R-:W3:Y:S06]  /*7b00*/  LDSM.16.MT88.4 R16, [R220+0x11000] ;  /* 0x01100000dc10783b */ /* 0x000eec0000004200 */
[C---:B------:R-:W-:Y:S01]  /*7b10*/  F2FP.PACK_AB R4, R186.reuse, R185 ;  /* 0x000000b9ba04723e */ /* 0x040fe200000000ff */
[----:B------:R-:W-:Y:S01]  /*7b20*/  FADD.FTZ R186, R186, R172 ;  /* 0x000000acbaba7221 */ /* 0x000fe20000010000 */
[----:B------:R-:W-:-:S02]  /*7b30*/  F2FP.PACK_AB R6, R188, R187 ;  /* 0x000000bbbc06723e */ /* 0x000fc400000000ff */
[----:B------:R-:W-:Y:S01]  /*7b40*/  F2FP.PACK_AB R5, R194, R193 ;  /* 0x000000c1c205723e */ /* 0x000fe200000000ff */
[----:B------:R-:W-:Y:S01]  /*7b50*/  FADD.FTZ R193, R193, R2 ;  /* 0x00000002c1c17221 */ /* 0x000fe20000010000 */
[----:B------:R-:W-:Y:S01]  /*7b60*/  F2FP.PACK_AB R7, R196, R195 ;  /* 0x000000c3c407723e */ /* 0x000fe200000000ff */
[----:B------:R-:W-:Y:S02]  /*7b70*/  FADD.FTZ R186, R187, R186 ;  /* 0x000000babbba7221 */ /* 0x000fe40000010000 */
[----:B------:R-:W-:Y:S02]  /*7b80*/  FADD.FTZ R193, R194, R193 ;  /* 0x000000c1c2c17221 */ /* 0x000fe40000010000 */
[----:B------:R-:W-:Y:S02]  /*7b90*/  FADD.FTZ R188, R188, R186 ;  /* 0x000000babcbc7221 */ /* 0x000fe40000010000 */
[----:B-1----:R-:W-:Y:S01]  /*7ba0*/  HMMA.16816.F32 R36, R4, R12, R36 ;  /* 0x0000000c0424723c */ /* 0x002fe20000001824 */
[----:B------:R-:W-:-:S02]  /*7bb0*/  FADD.FTZ R195, R195, R193 ;  /* 0x000000c1c3c37221 */ /* 0x000fc40000010000 */
[----:B------:R-:W-:Y:S02]  /*7bc0*/  FADD.FTZ R188, R198, R188 ;  /* 0x000000bcc6bc7221 */ /* 0x000fe40000010000 */
[----:B------:R-:W-:Y:S02]  /*7bd0*/  FADD.FTZ R195, R196, R195 ;  /* 0x000000c3c4c37221 */ /* 0x000fe40000010000 */
[----:B------:R-:W-:Y:S01]  /*7be0*/  FADD.FTZ R188, R197, R188 ;  /* 0x000000bcc5bc7221 */ /* 0x000fe20000010000 */
[----:B------:R-:W-:Y:S01]  /*7bf0*/  HMMA.16816.F32 R40, R4, R14, R40 ;  /* 0x0000000e0428723c */ /* 0x000fe20000001828 */
[----:B------:R-:W1:Y:S01]  /*7c00*/  LDSM.16.MT88.4 R12, [R221+0x15000] ;  /* 0x01500000dd0c783b */ /* 0x000e620000004200 */
[----:B------:R-:W-:Y:S02]  /*7c10*/  FADD.FTZ R195, R201, R195 ;  /* 0x000000c3c9c37221 */ /* 0x000fe40000010000 */
[----:B------:R-:W-:Y:S02]  /*7c20*/  FADD.FTZ R188, R199, R188 ;  /* 0x000000bcc7bc7221 */ /* 0x000fe40000010000 */
[----:B------:R-:W-:-:S02]  /*7c30*/  FADD.FTZ R195, R192, R195 ;  /* 0x000000c3c0c37221 */ /* 0x000fc40000010000 */
[----:B--2---:R-:W-:Y:S02]  /*7c40*/  HMMA.16816.F32 R44, R4, R8, R44 ;  /* 0x00000008042c723c */ /* 0x004fe4000000182c */
[----:B------:R-:W-:-:S06]  /*7c50*/  FADD.FTZ R195, R191, R195 ;  /* 0x000000c3bfc37221 */ /* 0x000fcc0000010000 */
[C---:B------:R-:W-:Y:S01]  /*7c60*/  HMMA.16816.F32 R48, R4.reuse, R10, R48 ;  /* 0x0000000a0430723c */ /* 0x040fe20000001830 */
[----:B------:R-:W2:Y:S07]  /*7c70*/  LDSM.16.MT88.4 R8, [R220+0x15000] ;  /* 0x01500000dc08783b */ /* 0x000eae0000004200 */
        /* <DEDUP_REMOVED lines=14> */
[----:B------:R-:W5:Y:S07]  /*7d60*/  LDSM.16.MT88.4 R28, [R220+0x13000] ;  /* 0x01300000dc1c783b */ /* 0x000f6e0000004200 */
[C---:B------:R-:W-:Y:S08]  /*7d70*/  HMMA.16816.F32 R144, R4.reuse, R24, R144 ;  /* 0x000000180490723c */ /* 0x040ff00000001890 */
        /* <DEDUP_REMOVED lines=17> */
[C---:B------:R-:W-:Y:S08]  /*7e90*/  HMMA.16816.F32 R76, R4.reuse, R24, R76 ;  /* 0x00000018044c723c */ /* 0x040ff0000000184c */
[C---:B------:R-:W-:Y:S01]  /*7ea0*/  HMMA.16816.F32 R80, R4.reuse, R26, R80 ;  /* 0x0000001a0450723c */ /* 0x040fe20000001850 */
[----:B------:R-:W1:Y:S07]  /*7eb0*/  LDSM.16.MT88.4 R24, [R221+0x11800] ;  /* 0x01180000dd18783b */ /* 0x000e6e0000004200 */
[C---:B----4-:R-:W-:Y:S08]  /*7ec0*/  HMMA.16816.F32 R100, R4.reuse, R20, R100 ;  /* 0x000000140464723c */ /* 0x050ff00000001864 */
[C---:B------:R-:W-:Y:S01]  /*7ed0*/  HMMA.16816.F32 R104, R4.reuse, R22, R104 ;  /* 0x000000160468723c */ /* 0x040fe20000001868 */
[----:B------:R-:W4:Y:S07]  /*7ee0*/  LDSM.16.MT88.4 R20, [R220+0x11800] ;  /* 0x01180000dc14783b */ /* 0x000f2e0000004200 */
[C---:B---3--:R-:W-:Y:S08]  /*7ef0*/  HMMA.16816.F32 R108, R4.reuse, R16, R108 ;  /* 0x00000010046c723c */ /* 0x048ff0000000186c */
[----:B------:R-:W-:Y:S01]  /*7f00*/  HMMA.16816.F32 R112, R4, R18, R112 ;  /* 0x000000120470723c */ /* 0x000fe20000001870 */
[----:B------:R-:W3:Y:S06]  /*7f10*/  LDSM.16.MT88.4 R16, [R222+0x13800] ;  /* 0x01380000de10783b */ /* 0x000eec0000004200 */
[----:B------:R-:W-:-:S02]  /*7f20*/  F2FP.PACK_AB R4, R197, R198 ;  /* 0x000000c6c504723e */ /* 0x000fc400000000ff */
[C---:B------:R-:W-:Y:S01]  /*7f30*/  F2FP.PACK_AB R6, R247.reuse, R199 ;  /* 0x000000c7f706723e */ /* 0x040fe200000000ff */
[----:B------:R-:W-:Y:S01]  /*7f40*/  FADD.FTZ R247, R247, R188 ;  /* 0x000000bcf7f77221 */ /* 0x000fe20000010000 */
[----:B------:R-:W-:Y:S02]  /*7f50*/  F2FP.PACK_AB R5, R192, R201 ;  /* 0x000000c9c005723e */ /* 0x000fe400000000ff */
[C---:B------:R-:W-:Y:S01]  /*7f60*/  F2FP.PACK_AB R7, R246.reuse, R191 ;  /* 0x000000bff607723e */ /* 0x040fe200000000ff */
[----:B------:R-:W-:-:S06]  /*7f70*/  FADD.FTZ R246, R246, R195 ;  /* 0x000000c3f6f67221 */ /* 0x000fcc0000010000 */
        /* <DEDUP_REMOVED lines=8> */
[----:B------:R-:W1:Y:S07]  /*8000*/  LDSM.16.MT88.4 R32, [R220+0x13800] ;  /* 0x01380000dc20783b */ /* 0x000e6e0000004200 */
[C---:B-----5:R-:W-:Y:S08]  /*8010*/  HMMA.16816.F32 R152, R4.reuse, R28, R152 ;  /* 0x0000001c0498723c */ /* 0x060ff00000001898 */
        /* <DEDUP_REMOVED lines=19> */
[C---:B-----5:R-:W-:Y:S08]  /*8150*/  HMMA.16816.F32 R76, R4.reuse, R28, R76 ;  /* 0x0000001c044c723c */ /* 0x060ff0000000184c */
[C---:B------:R-:W-:Y:S08]  /*8160*/  HMMA.16816.F32 R80, R4.reuse, R30, R80 ;  /* 0x0000001e0450723c */ /* 0x040ff00000001850 */
[C---:B------:R-:W-:Y:S08]  /*8170*/  HMMA.16816.F32 R84, R4.reuse, R24, R84 ;  /* 0x000000180454723c */ /* 0x040ff00000001854 */
        /* <DEDUP_REMOVED lines=9> */
[----:B------:R-:W-:Y:S07]  /*8210*/  @!UPT UIADD3 URZ, URZ, URZ, URZ ;  /* 0x0000003f3f3ff290 */ /* 0x000fee000fffe03f */
[----:B------:R-:W-:Y:S11]  /*8220*/  @!P6 BRA `(.L_x_2307) ;  /* 0x000050200000e947 */ /* 0x000ff60003800000 */
[----:B------:R-:W-:Y:S01]  /*8230*/  PLOP3.LUT P0, PT, PT, PT, UP6, 0x40, 0x0 ;  /* 0x000000000000781c */ /* 0x000fe20003f0e868 */
[----:B------:R-:W-:-:S04]  /*8240*/  DEPBAR.LE SB0, 0x0 ;  /* 0x000080000000791a */ /* 0x000fc80000000000 */
[----:B------:R-:W-:Y:S01]  /*8250*/  UIADD3 UR29, UR11, -0x2, URZ ;  /* 0xfffffffe0b1d7890 */ /* 0x000fe2000fffe03f */
[----:B------:R-:W-:Y:S07]  /*8260*/  BAR.SYNC.DEFER_BLOCKING 0x0 ;  /* 0x0000000000007b1d */ /* 0x000fee0000010000 */
[----:B------:R-:W-:Y:S05]  /*8270*/  @P0 BRA `(.L_x_2308) ;  /* 0x0000049000000947 */ /* 0x000fea0003800000 */
[----:B------:R-:W1:Y:S01]  /*8280*/  I2F.RP R0, UR10 ;  /* 0x0000000a00007d06 */ /* 0x000e620008209400 */
[----:B------:R-:W-:Y:S02]  /*8290*/  USHF.L.U32 UR4, UR29, 0x6, URZ ;  /* 0x000000061d047899 */ /* 0x000fe4000800063f */
[----:B------:R-:W-:-:S02]  /*82a0*/  UMOV UR14, URZ ;  /* 0x0000003f000e7c82 */ /* 0x000fc40008000000 */
[----:B------:R-:W-:-:S06]  /*82b0*/  UIADD3 UR12, UR4, 0x40, URZ ;  /* 0x00000040040c7890 */ /* 0x000fcc000fffe03f */
[----:B------:R-:W-:Y:S01]  /*82c0*/  IMAD.U32 R2, RZ, RZ, UR12 ;  /* 0x0000000cff027e24 */ /* 0x000fe2000f8e00ff */
[----:B-1----:R-:W1:Y:S04]  /*82d0*/  MUFU.RCP R0, R0 ;  /* 0x0000000000007308 */ /* 0x002e680000001000 */
[----:B------:R-:W-:-:S04]  /*82e0*/  IABS R2, R2 ;  /* 0x0000000200027213 */ /* 0x000fc80000000000 */
[----:B------:R-:W2:Y:S01]  /*82f0*/  R2UR UR11, R2 ;  /* 0x00000000020b73c2 */ /* 0x000ea200000e0000 */
        /* <DEDUP_REMOVED lines=9> */
[----:B--2---:R-:W-:-:S04]  /*8390*/  UIMAD.WIDE.U32 UR14, UR17, UR11, URZ ;  /* 0x0000000b110e72a5 */ /* 0x004fc8000f8e003f */
[----:B------:R-:W-:-:S04]  /*83a0*/  UIADD3 UR9, -UR15, URZ, URZ ;  /* 0x0000003f0f097290 */ /* 0x000fc8000fffe13f */
[----:B------:R-:W-:-:S04]  /*83b0*/  UIMAD UR9, UR10, UR9, UR11 ;  /* 0x000000090a0972a4 */ /* 0x000fc8000f8e020b */
[----:B------:R-:W-:Y:S02]  /*83c0*/  UISETP.GT.U32.AND UP2, UPT, UR10, UR9, UPT ;  /* 0x000000090a00728c */ /* 0x000fe4000bf44070 */
[----:B-1----:R-:W-:-:S09]  /*83d0*/  UIMAD.WIDE.U32 UR16, UR17, UR7, URZ ;  /* 0x00000007111072a5 */ /* 0x002fd2000f8e003f */
[----:B------:R-:W-:Y:S02]  /*83e0*/  @!UP2 UIADD3 UR9, UR9, -UR10, URZ ;  /* 0x8000000a0909a290 */ /* 0x000fe4000fffe03f */
[----:B------:R-:W-:Y:S02]  /*83f0*/  @!UP2 UIADD3 UR15, UR15, 0x1, URZ ;  /* 0x000000010f0fa890 */ /* 0x000fe4000fffe03f */
[----:B------:R-:W-:Y:S02]  /*8400*/  UMOV UR13, UR17 ;  /* 0x00000011000d7c82 */ /* 0x000fe40008000000 */
[----:B------:R-:W-:Y:S02]  /*8410*/  UIADD3 UR5, -UR13, URZ, URZ ;  /* 0x0000003f0d057290 */ /* 0x000fe4000fffe13f */
[----:B------:R-:W-:Y:S02]  /*8420*/  UISETP.GE.U32.AND UP4, UPT, UR9, UR10, UPT ;  /* 0x0000000a0900728c */ /* 0x000fe4000bf86070 */
[----:B------:R-:W-:-:S03]  /*8430*/  UIMAD UR7, UR10, UR5, UR7 ;  /* 0x000000050a0772a4 */ /* 0x000fc6000f8e0207 */
[----:B------:R-:W-:Y:S02]  /*8440*/  ULDC UR5, c[0x0][0x2d0] ;  /* 0x0000b40000057ab9 */ /* 0x000fe40000000800 */
[----:B------:R-:W-:Y:S02]  /*8450*/  UISETP.GT.U32.AND UP1, UPT, UR10, UR7, UPT ;  /* 0x000000070a00728c */ /* 0x000fe4000bf24070 */
[----:B------:R-:W-:Y:S02]  /*8460*/  ULOP3.LUT UR12, UR12, UR5, URZ, 0x3c, !UPT ;  /* 0x000000050c0c7292 */ /* 0x000fe4000f8e3c3f */
[----:B------:R-:W-:Y:S02]  /*8470*/  ULOP3.LUT UR4, UR4, UR5, URZ, 0x3c, !UPT ;  /* 0x0000000504047292 */ /* 0x000fe4000f8e3c3f */
[----:B------:R-:W-:Y:S02]  /*8480*/  @UP4 UIADD3 UR15, UR15, 0x1, URZ ;  /* 0x000000010f0f4890 */ /* 0x000fe4000fffe03f */
[----:B------:R-:W-:-:S02]  /*8490*/  UISETP.GE.AND UP0, UPT, UR4, URZ, UPT ;  /* 0x0000003f0400728c */ /* 0x000fc4000bf06270 */
[----:B------:R-:W-:Y:S02]  /*84a0*/  UISETP.NE.AND UP2, UPT, URZ, UR5, UPT ;  /* 0x000000053f00728c */ /* 0x000fe4000bf45270 */
[----:B------:R-:W-:Y:S02]  /*84b0*/  @!UP1 UIADD3 UR7, UR7, -UR10, URZ ;  /* 0x8000000a07079290 */ /* 0x000fe4000fffe03f */
[----:B------:R-:W-:Y:S02]  /*84c0*/  @!UP1 UIADD3 UR13, UR13, 0x1, URZ ;  /* 0x000000010d0d9890 */ /* 0x000fe4000fffe03f */
[----:B------:R-:W-:Y:S02]  /*84d0*/  UISETP.GE.U32.AND UP3, UPT, UR7, UR10, UPT ;  /* 0x0000000a0700728c */ /* 0x000fe4000bf66070 */
[----:B------:R-:W-:Y:S02]  /*84e0*/  UISETP.GE.AND UP1, UPT, UR12, URZ, UPT ;  /* 0x0000003f0c00728c */ /* 0x000fe4000bf26270 */
[----:B------:R-:W-:-:S07]  /*84f0*/  ULOP3.LUT UR4, URZ, UR5, URZ, 0x33, !UPT ;  /* 0x000000053f047292 */ /* 0x000fce000f8e333f */
[----:B------:R-:W-:Y:S02]  /*8500*/  @UP3 UIADD3 UR13, UR13, 0x1, URZ ;  /* 0x000000010d0d3890 */ /* 0x000fe4000fffe03f */
[----:B------:R-:W-:Y:S02]  /*8510*/  @!UP1 UIADD3 UR15, -UR15, URZ, URZ ;  /* 0x0000003f0f0f9290 */ /* 0x000fe4000fffe13f */
[----:B------:R-:W-:Y:S02]  /*8520*/  @!UP0 UIADD3 UR13, -UR13, URZ, URZ ;  /* 0x0000003f0d0d8290 */ /* 0x000fe4000fffe13f */
[----:B------:R-:W-:Y:S02]  /*8530*/  USEL UR15, UR4, UR15, !UP2 ;  /* 0x0000000f040f7287 */ /* 0x000fe4000d000000 */
[----:B------:R-:W-:Y:S02]  /*8540*/  USEL UR4, UR4, UR13, !UP2 ;  /* 0x0000000d04047287 */ /* 0x000fe4000d000000 */
[----:B------:R-:W-:-:S02]  /*8550*/  UIMAD.WIDE UR12, UR15, 0x4, UR32 ;  /* 0x000000040f0c78a5 */ /* 0x000fc4000f8e0220 */
        /* <DEDUP_REMOVED lines=22> */
[----:B------:R-:W-:-:S04]  /*86c0*/  IMAD R0, R0, c[0x0][0x188], RZ ;  /* 0x0000620000007a24 */ /* 0x000fc800078e02ff */
[----:B------:R-:W-:Y:S01]  /*86d0*/  IMAD R0, R2, c[0x0][0x18c], R0 ;  /* 0x0000630002007a24 */ /* 0x000fe200078e0200 */
[----:B------:R-:W-:-:S04]  /*86e0*/  MOV R2, R4 ;  /* 0x0000000400027202 */ /* 0x000fc80000000f00 */
[----:B------:R-:W-:Y:S01]  /*86f0*/  IADD3 R0, R5, R0, RZ ;  /* 0x0000000005007210 */ /* 0x000fe20007ffe0ff */
[----:B------:R-:W-:Y:S05]  /*8700*/  BRA `(.L_x_2309) ;  /* 0x0000004000007947 */ /* 0x000fea0003800000 */
.L_x_2308:
[----:B------:R-:W-:-:S04]  /*8710*/  ULEA UR4, -UR6, URZ, 0x6 ;  /* 0x0000003f06047291 */ /* 0x000fc8000f8e313f */
[----:B------:R-:W-:Y:S02]  /*8720*/  USHF.R.S32.HI UR5, URZ, 0x1f, UR4 ;  /* 0x0000001f3f057899 */ /* 0x000fe40008011404 */
[----:B------:R-:W-:-:S04]  /*8730*/  MOV R2, UR4 ;  /* 0x0000000400027c02 */ /* 0x000fc80008000f00 */
[----:B------:R-:W-:Y:S02]  /*8740*/  MOV R0, UR5 ;  /* 0x0000000500007c02 */ /* 0x000fe40008000f00 */
.L_x_2309:
[----:B------:R-:W-:Y:S01]  /*8750*/  ISETP.GE.AND P4, PT, R233, c[0x0][0x220], PT ;  /* 0x00008800e9007a0c */ /* 0x000fe20003f86270 */
[----:B------:R-:W-:Y:S01]  /*8760*/  UISETP.GT.AND UP0, UPT, UR29, UR21, UPT ;  /* 0x000000151d00728c */ /* 0x000fe2000bf04270 */
[----:B------:R-:W-:Y:S02]  /*8770*/  ISETP.GE.AND P3, PT, R232, c[0x0][0x220], PT ;  /* 0x00008800e8007a0c */ /* 0x000fe40003f66270 */
[----:B------:R-:W-:Y:S02]  /*8780*/  ISETP.GE.AND P2, PT, R231, c[0x0][0x220], PT ;  /* 0x00008800e7007a0c */ /* 0x000fe40003f46270 */
[----:B------:R-:W-:-:S04]  /*8790*/  LEA R202, P1, R2, R167, 0x1 ;  /* 0x000000a702ca7211 */ /* 0x000fc800078208ff */
[----:B------:R-:W-:-:S03]  /*87a0*/  LEA.HI.X R203, R2, R166, R0, 0x1, P1 ;  /* 0x000000a602cb7211 */ /* 0x000fc600008f0c00 */
[----:B------:R-:W-:-:S04]  /*87b0*/  @!P4 IADD3 R6, P0, R2, R170, RZ ;  /* 0x000000aa0206c210 */ /* 0x000fc80007f1e0ff */
[----:B------:R-:W-:Y:S01]  /*87c0*/  @!P4 LEA R26, P5, R6, c[0x0][0x170], 0x1 ;  /* 0x00005c00061aca11 */ /* 0x000fe200078a08ff */
[----:B------:R-:W-:Y:S01]  /*87d0*/  @!P4 IMAD.X R4, R0, 0x1, R168, P0 ;  /* 0x000000010004c824 */ /* 0x000fe200000e06a8 */
[----:B------:R-:W-:-:S04]  /*87e0*/  @!P3 IADD3 R5, P0, R2, R170, RZ ;  /* 0x000000aa0205b210 */ /* 0x000fc80007f1e0ff */
[----:B------:R-:W-:Y:S01]  /*87f0*/  @!P4 LEA.HI.X R27, R6, c[0x0][0x174], R4, 0x1, P5 ;  /* 0x00005d00061bca11 */ /* 0x000fe200028f0c04 */
[----:B------:R-:W-:Y:S01]  /*8800*/  @!P3 IMAD.X R4, R0, 0x1, R168, P0 ;  /* 0x000000010004b824 */ /* 0x000fe200000e06a8 */
[C---:B------:R-:W-:Y:S02]  /*8810*/  @!P3 LEA R16, P1, R5.reuse, c[0x0][0x170], 0x1 ;  /* 0x00005c000510ba11 */ /* 0x040fe400078208ff */
[C---:B------:R-:W-:Y:S02]  /*8820*/  IADD3 R6, P6, R2.reuse, UR27, RZ ;  /* 0x0000001b02067c10 */ /* 0x040fe4000ffde0ff */
[----:B------:R-:W-:Y:S02]  /*8830*/  @!P2 IADD3 R2, P0, R2, R170, RZ ;  /* 0x000000aa0202a210 */ /* 0x000fe40007f1e0ff */
[----:B------:R-:W-:Y:S02]  /*8840*/  ISETP.GE.AND P5, PT, R236, c[0x0][0x220], PT ;  /* 0x00008800ec007a0c */ /* 0x000fe40003fa6270 */
[----:B------:R-:W-:-:S02]  /*8850*/  @!P3 LEA.HI.X R17, R5, c[0x0][0x174], R4, 0x1, P1 ;  /* 0x00005d000511ba11 */ /* 0x000fc400008f0c04 */
[C---:B------:R-:W-:Y:S01]  /*8860*/  IADD3.X R5, R0.reuse, UR26, RZ, P6, !PT ;  /* 0x0000001a00057c10 */ /* 0x040fe2000b7fe4ff */
[----:B------:R-:W-:Y:S01]  /*8870*/  @!P2 IMAD.X R0, R0, 0x1, R168, P0 ;  /* 0x000000010000a824 */ /* 0x000fe200000e06a8 */
[----:B------:R-:W-:Y:S02]  /*8880*/  @!P2 LEA R14, P0, R2, c[0x0][0x170], 0x1 ;  /* 0x00005c00020eaa11 */ /* 0x000fe400078008ff */
[-C--:B------:R-:W-:Y:S02]  /*8890*/  @!P4 IADD3 R4, P1, R6, R170.reuse, RZ ;  /* 0x000000aa0604c210 */ /* 0x080fe40007f3e0ff */
[----:B------:R-:W-:Y:S02]  /*88a0*/  @!P2 LEA.HI.X R15, R2, c[0x0][0x174], R0, 0x1, P0 ;  /* 0x00005d00020faa11 */ /* 0x000fe400000f0c00 */
[----:B------:R-:W-:Y:S01]  /*88b0*/  @!P3 IADD3 R2, P0, R6, R170, RZ ;  /* 0x000000aa0602b210 */ /* 0x000fe20007f1e0ff */
[----:B------:R-:W-:Y:S01]  /*88c0*/  @!P4 IMAD.X R0, R5, 0x1, R168, P1 ;  /* 0x000000010500c824 */ /* 0x000fe200008e06a8 */
[----:B------:R-:W-:Y:S01]  /*88d0*/  @!P4 LEA R22, P1, R4, c[0x0][0x170], 0x1 ;  /* 0x00005c000416ca11 */ /* 0x000fe200078208ff */
[----:B------:R-:W-:Y:S01]  /*88e0*/  @P5 STS.128 [R235+0x10000], RZ ;  /* 0x010000ffeb005388 */ /* 0x000fe20000000c00 */
[----:B------:R-:W-:-:S02]  /*88f0*/  @!P5 LEA R24, P6, R6, R167, 0x1 ;  /* 0x000000a70618d211 */ /* 0x000fc400078c08ff */
[----:B------:R-:W-:Y:S01]  /*8900*/  @!P4 LEA.HI.X R23, R4, c[0x0][0x174], R0, 0x1, P1 ;  /* 0x00005d000417ca11 */ /* 0x000fe200008f0c00 */
[C---:B------:R-:W-:Y:S01]  /*8910*/  @!P3 IMAD.X R0, R5.reuse, 0x1, R168, P0 ;  /* 0x000000010500b824 */ /* 0x040fe200000e06a8 */
[----:B------:R-:W-:Y:S01]  /*8920*/  @!P3 LEA R12, P1, R2, c[0x0][0x170], 0x1 ;  /* 0x00005c00020cba11 */ /* 0x000fe200078208ff */
[----:B------:R-:W-:Y:S01]  /*8930*/  @!PT LDS RZ, [RZ] ;  /* 0x00000000fffff984 */ /* 0x000fe20000000800 */
[----:B------:R-:W-:Y:S01]  /*8940*/  @!PT LDS RZ, [RZ] ;  /* 0x00000000fffff984 */ /* 0x000fe20000000800 */
[----:B------:R-:W-:Y:S01]  /*8950*/  @!PT LDS RZ, [RZ] ;  /* 0x00000000fffff984 */ /* 0x000fe20000000800 */
[----:B------:R1:W-:Y:S01]  /*8960*/  @!P5 LDGSTS.E.BYPASS.LTC128B.128 [R235+0x10000], [R202.64] ;  /* 0x10000000caebdfae */ /* 0x0003e2000b901d62 */
[C---:B------:R-:W-:Y:S02]  /*8970*/  @!P2 IADD3 R4, P0, R6.reuse, R170, RZ ;  /* 0x000000aa0604a210 */ /* 0x040fe40007f1e0ff */
[C---:B------:R-:W-:Y:S01]  /*8980*/  @!P5 LEA.HI.X R25, R6.reuse, R166, R5, 0x1, P6 ;  /* 0x000000a60619d211 */ /* 0x040fe200030f0c05 */
[----:B------:R-:W-:Y:S01]  /*8990*/  @P4 STS.128 [R235+0x12000], RZ ;  /* 0x012000ffeb004388 */ /* 0x000fe20000000c00 */
[----:B------:R-:W-:Y:S02]  /*89a0*/  IADD3 R6, P6, R6, UR27, RZ ;  /* 0x0000001b06067c10 */ /* 0x000fe4000ffde0ff */
[----:B------:R-:W-:Y:S01]  /*89b0*/  @!P3 LEA.HI.X R13, R2, c[0x0][0x174], R0, 0x1, P1 ;  /* 0x00005d00020dba11 */ /* 0x000fe200008f0c00 */
[C---:B------:R-:W-:Y:S01]  /*89c0*/  @!P2 IMAD.X R0, R5.reuse, 0x1, R168, P0 ;  /* 0x000000010500a824 */ /* 0x040fe200000e06a8 */
[----:B------:R-:W-:Y:S01]  /*89d0*/  IADD3.X R5, R5, UR26, RZ, P6, !PT ;  /* 0x0000001a05057c10 */ /* 0x000fe2000b7fe4ff */
[----:B------:R-:W-:Y:S01]  /*89e0*/  @!PT LDS RZ, [RZ] ;  /* 0x00000000fffff984 */ /* 0x000fe20000000800 */
[----:B------:R-:W-:Y:S01]  /*89f0*/  @!PT LDS RZ, [RZ] ;  /* 0x00000000fffff984 */ /* 0x000fe20000000800 */
[----:B------:R-:W-:Y:S01]  /*8a00*/  @!PT LDS RZ, [RZ] ;  /* 0x00000000fffff984 */ /* 0x000fe20000000800 */
[----:B------:R2:W-:Y:S01]  /*8a10*/  @!P4 LDGSTS.E.BYPASS.LTC128B.128 [R235+0x12000], [R26.64+0x80] ;  /* 0x120000801aebcfae */ /* 0x0005e2000b901d62 */
[----:B------:R-:W-:-:S02]  /*8a20*/  @!P2 LEA R10, P0, R4, c[0x0][0x170], 0x1 ;  /* 0x00005c00040aaa11 */ /* 0x000fc400078008ff */
[-C--:B------:R-:W-:Y:S01]  /*8a30*/  @!P4 IADD3 R2, P1, R6, R170.reuse, RZ ;  /* 0x000000aa0602c210 */ /* 0x080fe20007f3e0ff */
[----:B------:R-:W-:Y:S01]  /*8a40*/  @P3 STS.128 [R235+0x14000], RZ ;  /* 0x014000ffeb003388 */ /* 0x000fe20000000c00 */
[----:B------:R-:W-:Y:S02]  /*8a50*/  @!P2 LEA.HI.X R11, R4, c[0x0][0x174], R0, 0x1, P0 ;  /* 0x00005d00040baa11 */ /* 0x000fe400000f0c00 */
[-C--:B------:R-:W-:Y:S01]  /*8a60*/  @!P3 IADD3 R4, P0, R6, R170.reuse, RZ ;  /* 0x000000aa0604b210 */ /* 0x080fe20007f1e0ff */
[C---:B------:R-:W-:Y:S01]  /*8a70*/  @!P4 IMAD.X R0, R5.reuse, 0x1, R168, P1 ;  /* 0x000000010500c824 */ /* 0x040fe200008e06a8 */
[----:B------:R-:W-:Y:S01]  /*8a80*/  @!P4 LEA R18, P1, R2, c[0x0][0x170], 0x1 ;  /* 0x00005c000212ca11 */ /* 0x000fe200078208ff */
[----:B------:R-:W-:Y:S01]  /*8a90*/  @!PT LDS RZ, [RZ] ;  /* 0x00000000fffff984 */ /* 0x000fe20000000800 */
[----:B------:R-:W-:Y:S01]  /*8aa0*/  @!PT LDS RZ, [RZ] ;  /* 0x00000000fffff984 */ /* 0x000fe20000000800 */
[----:B------:R-:W-:Y:S01]  /*8ab0*/  @!PT LDS RZ, [RZ] ;  /* 0x00000000fffff984 */ /* 0x000fe20000000800 */
[----:B------:R3:W-:Y:S01]  /*8ac0*/  @!P3 LDGSTS.E.BYPASS.LTC128B.128 [R235+0x14000], [R16.64+0x100] ;  /* 0x1400010010ebbfae */ /* 0x0007e2000b901d62 */
[----:B------:R-:W-:Y:S02]  /*8ad0*/  @!P5 LEA R20, P6, R6, R167, 0x1 ;  /* 0x000000a70614d211 */ /* 0x000fe400078c08ff */
[----:B------:R-:W-:Y:S01]  /*8ae0*/  @!P4 LEA.HI.X R19, R2, c[0x0][0x174], R0, 0x1, P1 ;  /* 0x00005d000213ca11 */ /* 0x000fe200008f0c00 */
[----:B------:R-:W-:Y:S01]  /*8af0*/  @!P3 IMAD.X R2, R5, 0x1, R168, P0 ;  /* 0x000000010502b824 */ /* 0x000fe200000e06a8 */
[----:B------:R-:W-:Y:S01]  /*8b00*/  @!P3 LEA R8, P0, R4, c[0x0][0x170], 0x1 ;  /* 0x00005c000408ba11 */ /* 0x000fe200078008ff */
[----:B------:R-:W-:Y:S01]  /*8b10*/  @P2 STS.128 [R235+0x16000], RZ ;  /* 0x016000ffeb002388 */ /* 0x000fe20000000c00 */
[----:B------:R-:W-:-:S02]  /*8b20*/  @!P2 IADD3 R0, P1, R6, R170, RZ ;  /* 0x000000aa0600a210 */ /* 0x000fc40007f3e0ff */
[----:B------:R-:W-:Y:S01]  /*8b30*/  @!P3 LEA.HI.X R9, R4, c[0x0][0x174], R2, 0x1, P0 ;  /* 0x00005d000409ba11 */ /* 0x000fe200000f0c02 */
[----:B------:R-:W-:Y:S01]  /*8b40*/  @!PT LDS RZ, [RZ] ;  /* 0x00000000fffff984 */ /* 0x000fe20000000800 */
[----:B------:R-:W-:Y:S01]  /*8b50*/  @!PT LDS RZ, [RZ] ;  /* 0x00000000fffff984 */ /* 0x000fe20000000800 */
[----:B------:R-:W-:Y:S01]  /*8b60*/  @!PT LDS RZ, [RZ] ;  /* 0x00000000fffff984 */ /* 0x000fe20000000800 */
[----:B------:R4:W-:Y:S01]  /*8b70*/  @!P2 LDGSTS.E.BYPASS.LTC128B.128 [R235+0x16000], [R14.64+0x180] ;  /* 0x160001800eebafae */ /* 0x0009e2000b901d62 */
[C---:B------:R-:W-:Y:S01]  /*8b80*/  @!P5 LEA.HI.X R21, R6.reuse, R166, R5, 0x1, P6 ;  /* 0x000000a60615d211 */ /* 0x040fe200030f0c05 */
[C---:B------:R-:W-:Y:S01]  /*8b90*/  @!P2 IMAD.X R2, R5.reuse, 0x1, R168, P1 ;  /* 0x000000010502a824 */ /* 0x040fe200008e06a8 */
[----:B------:R-:W-:Y:S01]  /*8ba0*/  IADD3 R6, P0, R6, UR27, RZ ;  /* 0x0000001b06067c10 */ /* 0x000fe2000ff1e0ff */
[----:B------:R-:W-:Y:S01]  /*8bb0*/  @P5 STS.128 [R235+0x10800], RZ ;  /* 0x010800ffeb005388 */ /* 0x000fe20000000c00 */
[----:B------:R-:W-:Y:S02]  /*8bc0*/  @!P2 LEA R28, P1, R0, c[0x0][0x170], 0x1 ;  /* 0x00005c00001caa11 */ /* 0x000fe400078208ff */
[----:B------:R-:W-:Y:S01]  /*8bd0*/  IADD3.X R5, R5, UR26, RZ, P0, !PT ;  /* 0x0000001a05057c10 */ /* 0x000fe200087fe4ff */
[----:B------:R-:W-:Y:S01]  /*8be0*/  @!PT LDS RZ, [RZ] ;  /* 0x00000000fffff984 */ /* 0x000fe20000000800 */
[----:B------:R-:W-:Y:S01]  /*8bf0*/  @!PT LDS RZ, [RZ] ;  /* 0x00000000fffff984 */ /* 0x000fe20000000800 */
[----:B------:R-:W-:Y:S01]  /*8c00*/  @!PT LDS RZ, [RZ] ;  /* 0x00000000fffff984 */ /* 0x000fe20000000800 */
[----:B------:R2:W-:Y:S01]  /*8c10*/  @!P5 LDGSTS.E.BYPASS.LTC128B.128 [R235+0x10800], [R24.64] ;  /* 0x1080000018ebdfae */ /* 0x0005e2000b901d62 */
[----:B------:R-:W-:-:S02]  /*8c20*/  @!P5 LEA R30, P0, R6, R167, 0x1 ;  /* 0x000000a7061ed211 */ /* 0x000fc400078008ff */
[----:B------:R-:W-:Y:S01]  /*8c30*/  @!P2 LEA.HI.X R29, R0, c[0x0][0x174], R2, 0x1, P1 ;  /* 0x00005d00001daa11 */ /* 0x000fe200008f0c02 */
[----:B------:R-:W-:Y:S01]  /*8c40*/  @P4 STS.128 [R235+0x12800], RZ ;  /* 0x012800ffeb004388 */ /* 0x000fe20000000c00 */
[CC--:B------:R-:W-:Y:S02]  /*8c50*/  @!P4 IADD3 R2, P6, R6.reuse, R170.reuse, RZ ;  /* 0x000000aa0602c210 */ /* 0x0c0fe40007fde0ff */
[C---:B------:R-:W-:Y:S01]  /*8c60*/  @!P3 IADD3 R0, P1, R6.reuse, R170, RZ ;  /* 0x000000aa0600b210 */ /* 0x040fe20007f3e0ff */
[----:B------:R-:W-:Y:S01]  /*8c70*/  @!PT LDS RZ, [RZ] ;  /* 0x00000000fffff984 */ /* 0x000fe20000000800 */
[----:B------:R-:W-:Y:S01]  /*8c80*/  @!PT LDS RZ, [RZ] ;  /* 0x00000000fffff984 */ /* 0x000fe20000000800 */
[----:B------:R-:W-:Y:S01]  /*8c90*/  @!PT LDS RZ, [RZ] ;  /* 0x00000000fffff984 */ /* 0x000fe20000000800 */
[----:B------:R5:W-:Y:S01]  /*8ca0*/  @!P4 LDGSTS.E.BYPASS.LTC128B.128 [R235+0x12800], [R22.64+0x80] ;  /* 0x1280008016ebcfae */ /* 0x000be2000b901d62 */
[C---:B------:R-:W-:Y:S01]  /*8cb0*/  @!P5 LEA.HI.X R31, R6.reuse, R166, R5, 0x1, P0 ;  /* 0x000000a6061fd211 */ /* 0x040fe200000f0c05 */
[C-C-:B------:R-:W-:Y:S01]  /*8cc0*/  @!P4 IMAD.X R7, R5.reuse, 0x1, R168.reuse, P6 ;  /* 0x000000010507c824 */ /* 0x140fe200030e06a8 */
[----:B------:R-:W-:Y:S01]  /*8cd0*/  @!P2 IADD3 R6, P0, R6, R170, RZ ;  /* 0x000000aa0606a210 */ /* 0x000fe20007f1e0ff */
[----:B------:R-:W-:Y:S01]  /*8ce0*/  @P3 STS.128 [R235+0x14800], RZ ;  /* 0x014800ffeb003388 */ /* 0x000fe20000000c00 */
[----:B------:R-:W-:Y:S01]  /*8cf0*/  @!P4 LEA R166, P6, R2, c[0x0][0x170], 0x1 ;  /* 0x00005c0002a6ca11 */ /* 0x000fe200078c08ff */
[C-C-:B------:R-:W-:Y:S01]  /*8d00*/  @!P3 IMAD.X R4, R5.reuse, 0x1, R168.reuse, P1 ;  /* 0x000000010504b824 */ /* 0x140fe200008e06a8 */
[----:B------:R-:W-:Y:S01]  /*8d10*/  @!P3 LEA R34, P1, R0, c[0x0][0x170], 0x1 ;  /* 0x00005c000022ba11 */ /* 0x000fe200078208ff */
[----:B------:R-:W-:Y:S01]  /*8d20*/  @!PT LDS RZ, [RZ] ;  /* 0x00000000fffff984 */ /* 0x000fe20000000800 */
[----:B------:R-:W-:Y:S01]  /*8d30*/  @!PT LDS RZ, [RZ] ;  /* 0x00000000fffff984 */ /* 0x000fe20000000800 */
[----:B------:R-:W-:Y:S01]  /*8d40*/  @!PT LDS RZ, [RZ] ;  /* 0x00000000fffff984 */ /* 0x000fe20000000800 */
[----:B------:R4:W-:Y:S01]  /*8d50*/  @!P3 LDGSTS.E.BYPASS.LTC128B.128 [R235+0x14800], [R12.64+0x100] ;  /* 0x148001000cebbfae */ /* 0x0009e2000b901d62 */
[----:B------:R-:W-:Y:S01]  /*8d60*/  @!P2 IMAD.X R5, R5, 0x1, R168, P0 ;  /* 0x000000010505a824 */ /* 0x000fe200000e06a8 */
[----:B------:R-:W-:-:S02]  /*8d70*/  @!P2 LEA R32, P0, R6, c[0x0][0x170], 0x1 ;  /* 0x00005c000620aa11 */ /* 0x000fc400078008ff */
[----:B------:R-:W-:Y:S01]  /*8d80*/  @P2 STS.128 [R235+0x16800], RZ ;  /* 0x016800ffeb002388 */ /* 0x000fe20000000c00 */
[----:B------:R-:W-:Y:S02]  /*8d90*/  @!P4 LEA.HI.X R167, R2, c[0x0][0x174], R7, 0x1, P6 ;  /* 0x00005d0002a7ca11 */ /* 0x000fe400030f0c07 */
[----:B------:R-:W-:Y:S01]  /*8da0*/  @!P3 LEA.HI.X R35, R0, c[0x0][0x174], R4, 0x1, P1 ;  /* 0x00005d000023ba11 */ /* 0x000fe200008f0c04 */
[----:B------:R-:W-:Y:S01]  /*8db0*/  @!PT LDS RZ, [RZ] ;  /* 0x00000000fffff984 */ /* 0x000fe20000000800 */
[----:B------:R-:W-:Y:S01]  /*8dc0*/  @!PT LDS RZ, [RZ] ;  /* 0x00000000fffff984 */ /* 0x000fe20000000800 */
[----:B------:R-:W-:Y:S01]  /*8dd0*/  @!PT LDS RZ, [RZ] ;  /* 0x00000000fffff984 */ /* 0x000fe20000000800 */
[----:B------:R1:W-:Y:S01]  /*8de0*/  @!P2 LDGSTS.E.BYPASS.LTC128B.128 [R235+0x16800], [R10.64+0x180] ;  /* 0x168001800aebafae */ /* 0x0003e2000b901d62 */
[----:B------:R-:W-:Y:S01]  /*8df0*/  @!P2 LEA.HI.X R33, R6, c[0x0][0x174], R5, 0x1, P0 ;  /* 0x00005d000621aa11 */ /* 0x000fe200000f0c05 */
[----:B------:R-:W-:Y:S02]  /*8e00*/  IMAD.U32 R0, RZ, RZ, UR29 ;  /* 0x0000001dff007e24 */ /* 0x000fe4000f8e00ff */
[----:B------:R-:W-:Y:S02]  /*8e10*/  @P5 STS.128 [R235+0x11000], RZ ;  /* 0x011000ffeb005388 */ /* 0x000fe40000000c00 */
[----:B------:R-:W-:-:S02]  /*8e20*/  IMAD R0, R0, 0x40, R234 ;  /* 0x0000004000007824 */ /* 0x000fc400078e02ea */
[----:B------:R-:W-:Y:S01]  /*8e30*/  @!PT LDS RZ, [RZ] ;  /* 0x00000000fffff984 */ /* 0x000fe20000000800 */
[----:B------:R-:W-:Y:S01]  /*8e40*/  @!PT LDS RZ, [RZ] ;  /* 0x00000000fffff984 */ /* 0x000fe20000000800 */
[----:B------:R-:W-:Y:S01]  /*8e50*/  @!PT LDS RZ, [RZ] ;  /* 0x00000000fffff984 */ /* 0x000fe20000000800 */
[----:B------:R5:W-:Y:S03]  /*8e60*/  @!P5 LDGSTS.E.BYPASS.LTC128B.128 [R235+0x11000], [R20.64] ;  /* 0x1100000014ebdfae */ /* 0x000be6000b901d62 */
[C---:B------:R-:W-:Y:S01]  /*8e70*/  ISETP.GE.AND P6, PT, R0.reuse, R240, PT ;  /* 0x000000f00000720c */ /* 0x040fe20003fc6270 */
[----:B------:R-:W-:Y:S03]  /*8e80*/  @P4 STS.128 [R235+0x13000], RZ ;  /* 0x013000ffeb004388 */ /* 0x000fe60000000c00 */
[C---:B------:R-:W-:Y:S01]  /*8e90*/  ISETP.LT.OR P6, PT, R0.reuse, R241, P6 ;  /* 0x000000f10000720c */ /* 0x040fe200037c1670 */
        /* <DEDUP_REMOVED lines=35> */
[----:B--2---:R-:W2:Y:S01]  /*90d0*/  LDSM.16.M88.4 R24, [R229+0x8800] ;  /* 0x00880000e518783b */ /* 0x004ea20000000200 */
[----:B-1----:R-:W-:-:S03]  /*90e0*/  IADD3 R166, R0, 0x1, RZ ;  /* 0x0000000100a67810 */ /* 0x002fc60007ffe0ff */
[----:B---3--:R-:W5:Y:S01]  /*90f0*/  LDSM.16.M88.4 R16, [R229+0x9000] ;  /* 0x00900000e510783b */ /* 0x008f620000000200 */
[----:B------:R-:W-:Y:S02]  /*9100*/  IADD3 R167, R0, 0x8, RZ ;  /* 0x0000000800a77810 */ /* 0x000fe40007ffe0ff */
[C---:B------:R-:W-:Y:S01]  /*9110*/  ISETP.GE.AND P1, PT, R166.reuse, R240, PT ;  /* 0x000000f0a600720c */ /* 0x040fe20003f26270 */
[----:B------:R-:W-:Y:S01]  /*9120*/  LDSM.16.M88.4 R196, [R229+0x9800] ;  /* 0x00980000e5c4783b */ /* 0x000fe20000000200 */
[CC--:B------:R-:W-:Y:S02]  /*9130*/  ISETP.GE.AND P0, PT, R166.reuse, R238.reuse, PT ;  /* 0x000000eea600720c */ /* 0x0c0fe40003f06270 */
[C---:B------:R-:W-:Y:S01]  /*9140*/  ISETP.LT.OR P1, PT, R166.reuse, R241, P1 ;  /* 0x000000f1a600720c */ /* 0x040fe20000f21670 */
[----:B------:R-:W-:Y:S01]  /*9150*/  LDSM.16.M88.4 R4, [R228] ;  /* 0x00000000e404783b */ /* 0x000fe20000000200 */
[----:B------:R-:W-:Y:S02]  /*9160*/  ISETP.LT.OR P0, PT, R166, R239, P0 ;  /* 0x000000efa600720c */ /* 0x000fe40000701670 */
[----:B------:R-:W-:Y:S01]  /*9170*/  IADD3 R166, R0, 0x9, RZ ;  /* 0x0000000900a67810 */ /* 0x000fe20007ffe0ff */
[----:B------:R-:W-:Y:S04]  /*9180*/  LDSM.16.M88.4 R192, [R227] ;  /* 0x00000000e3c0783b */ /* 0x000fe80000000200 */
[----:B----4-:R-:W1:Y:S04]  /*9190*/  LDSM.16.M88.4 R32, [R229+0x8000] ;  /* 0x00800000e520783b */ /* 0x010e680000000200 */
[----:B------:R-:W3:Y:S04]  /*91a0*/  LDSM.16.M88.4 R184, [R219] ;  /* 0x00000000dbb8783b */ /* 0x000ee80000000200 */
[----:B------:R-:W4:Y:S04]  /*91b0*/  LDSM.16.M88.4 R180, [R218] ;  /* 0x00000000dab4783b */ /* 0x000f280000000200 */
[----:B------:R-:W3:Y:S04]  /*91c0*/  LDSM.16.M88.4 R176, [R217] ;  /* 0x00000000d9b0783b */ /* 0x000ee80000000200 */
[----:B------:R-:W-:Y:S01]  /*91d0*/  LDSM.16.M88.4 R8, [R226] ;  /* 0x00000000e208783b */ /* 0x000fe20000000200 */
[C---:B--2---:R-:W-:Y:S03]  /*91e0*/  HMMA.16816.F32 R28, R188.reuse, R24, RZ ;  /* 0x00000018bc1c723c */ /* 0x044fe600000018ff */
[----:B------:R-:W2:Y:S04]  /*91f0*/  LDSM.16.M88.4 R172, [R223+0x8000] ;  /* 0x00800000dfac783b */ /* 0x000ea80000000200 */
[----:B------:R-:W0:Y:S01]  /*9200*/  LDGDEPBAR ;  /* 0x00000000000079af */ /* 0x000e220000000000 */
[C---:B------:R-:W-:Y:S08]  /*9210*/  HMMA.16816.F32 R24, R188.reuse, R26, RZ ;  /* 0x0000001abc18723c */ /* 0x040ff000000018ff */
[C---:B-----5:R-:W-:Y:S08]  /*9220*/  HMMA.16816.F32 R20, R188.reuse, R16, RZ ;  /* 0x00000010bc14723c */ /* 0x060ff000000018ff */
[C---:B-1----:R-:W-:Y:S08]  /*9230*/  HMMA.16816.F32 R168, R188.reuse, R32, RZ ;  /* 0x00000020bca8723c */ /* 0x042ff000000018ff */
[C---:B------:R-:W-:Y:S08]  /*9240*/  HMMA.16816.F32 R32, R188.reuse, R34, RZ ;  /* 0x00000022bc20723c */ /* 0x040ff000000018ff */
[C---:B------:R-:W-:Y:S08]  /*9250*/  HMMA.16816.F32 R16, R188.reuse, R18, RZ ;  /* 0x00000012bc10723c */ /* 0x040ff000000018ff */
[C---:B------:R-:W-:Y:S08]  /*9260*/  HMMA.16816.F32 R12, R188.reuse, R196, RZ ;  /* 0x000000c4bc0c723c */ /* 0x040ff000000018ff */
[----:B------:R-:W-:Y:S01]  /*9270*/  HMMA.16816.F32 R188, R188, R198, RZ ;  /* 0x000000c6bcbc723c */ /* 0x000fe200000018ff */
[----:B------:R-:W-:Y:S07]  /*9280*/  LDSM.16.M88.4 R196, [R223+0x8800] ;  /* 0x00880000dfc4783b */ /* 0x000fee0000000200 */
[C---:B------:R-:W-:Y:S08]  /*9290*/  HMMA.16816.F32 R168, R4.reuse, R192, R168 ;  /* 0x000000c004a8723c */ /* 0x040ff000000018a8 */
[C---:B------:R-:W-:Y:S01]  /*92a0*/  HMMA.16816.F32 R32, R4.reuse, R194, R32 ;  /* 0x000000c20420723c */ /* 0x040fe20000001820 */
[----:B------:R-:W-:Y:S07]  /*92b0*/  LDSM.16.M88.4 R192, [R216+0x800] ;  /* 0x00080000d8c0783b */ /* 0x000fee0000000200 */
[C---:B---3--:R-:W-:Y:S08]  /*92c0*/  HMMA.16816.F32 R28, R4.reuse, R184, R28 ;  /* 0x000000b8041c723c */ /* 0x048ff0000000181c */
[C---:B------:R-:W-:Y:S01]  /*92d0*/  HMMA.16816.F32 R24, R4.reuse, R186, R24 ;  /* 0x000000ba0418723c */ /* 0x040fe20000001818 */
[----:B------:R-:W1:Y:S07]  /*92e0*/  LDSM.16.M88.4 R184, [R223+0x9000] ;  /* 0x00900000dfb8783b */ /* 0x000e6e0000000200 */
[C---:B----4-:R-:W-:Y:S08]  /*92f0*/  HMMA.16816.F32 R20, R4.reuse, R180, R20 ;  /* 0x000000b40414723c */ /* 0x050ff00000001814 */
[C---:B------:R-:W-:Y:S01]  /*9300*/  HMMA.16816.F32 R16, R4.reuse, R182, R16 ;  /* 0x000000b60410723c */ /* 0x040fe20000001810 */
[----:B------:R-:W-:Y:S07]  /*9310*/  LDSM.16.M88.4 R180, [R225] ;  /* 0x00000000e1b4783b */ /* 0x000fee0000000200 */
[C---:B------:R-:W-:Y:S08]  /*9320*/  HMMA.16816.F32 R12, R4.reuse, R176, R12 ;  /* 0x000000b0040c723c */ /* 0x040ff0000000180c */
[----:B------:R-:W-:Y:S01]  /*9330*/  HMMA.16816.F32 R188, R4, R178, R188 ;  /* 0x000000b204bc723c */ /* 0x000fe200000018bc */
[----:B------:R-:W3:Y:S04]  /*9340*/  LDSM.16.M88.4 R176, [R223+0x9800] ;  /* 0x00980000dfb0783b */ /* 0x000ee80000000200 */
[----:B------:R-:W4:Y:S03]  /*9350*/  LDSM.16.M88.4 R4, [R216] ;  /* 0x00000000d804783b */ /* 0x000f260000000200 */
        /* <DEDUP_REMOVED lines=12> */
[----:B------:R-:W-:Y:S03]  /*9420*/  LDSM.16.M88.4 R176, [R229+0xa800] ;  /* 0x00a80000e5b0783b */ /* 0x000fe60000000200 */
[C---:B----4-:R-:W-:Y:S08]  /*9430*/  HMMA.16816.F32 R168, R180.reuse, R4, R168 ;  /* 0x00000004b4a8723c */ /* 0x050ff000000018a8 */
[C---:B------:R-:W-:Y:S01]  /*9440*/  HMMA.16816.F32 R32, R180.reuse, R6, R32 ;  /* 0x00000006b420723c */ /* 0x040fe20000001820 */
[----:B------:R-:W3:Y:S07]  /*9450*/  LDSM.16.M88.4 R4, [R229+0xa000] ;  /* 0x00a00000e504783b */ /* 0x000eee0000000200 */
[C---:B--2---:R-:W-:Y:S08]  /*9460*/  HMMA.16816.F32 R20, R180.reuse, R172, R20 ;  /* 0x000000acb414723c */ /* 0x044ff00000001814 */
[C---:B------:R-:W-:Y:S01]  /*9470*/  HMMA.16816.F32 R16, R180.reuse, R174, R16 ;  /* 0x000000aeb410723c */ /* 0x040fe20000001810 */
[----:B------:R-:W2:Y:S07]  /*9480*/  LDSM.16.M88.4 R172, [R229+0xb800] ;  /* 0x00b80000e5ac783b */ /* 0x000eae0000000200 */
[C---:B------:R-:W-:Y:S08]  /*9490*/  HMMA.16816.F32 R28, R180.reuse, R192, R28 ;  /* 0x000000c0b41c723c */ /* 0x040ff0000000181c */
[C---:B------:R-:W-:Y:S01]  /*94a0*/  HMMA.16816.F32 R24, R180.reuse, R194, R24 ;  /* 0x000000c2b418723c */ /* 0x040fe20000001818 */
[----:B------:R-:W4:Y:S07]  /*94b0*/  LDSM.16.M88.4 R192, [R229+0xb000] ;  /* 0x00b00000e5c0783b */ /* 0x000f2e0000000200 */
[C---:B-1----:R-:W-:Y:S08]  /*94c0*/  HMMA.16816.F32 R12, R180.reuse, R184, R12 ;  /* 0x000000b8b40c723c */ /* 0x042ff0000000180c */
[----:B------:R-:W-:Y:S01]  /*94d0*/  HMMA.16816.F32 R188, R180, R186, R188 ;  /* 0x000000bab4bc723c */ /* 0x000fe200000018bc */
[----:B------:R-:W-:Y:S04]  /*94e0*/  LDSM.16.M88.4 R184, [R215] ;  /* 0x00000000d7b8783b */ /* 0x000fe80000000200 */
[----:B------:R-:W-:Y:S03]  /*94f0*/  LDSM.16.M88.4 R180, [R214] ;  /* 0x00000000d6b4783b */ /* 0x000fe60000000200 */
[C---:B---3--:R-:W-:Y:S08]  /*9500*/  HMMA.16816.F32 R168, R8.reuse, R4, R168 ;  /* 0x0000000408a8723c */ /* 0x048ff000000018a8 */
[C---:B------:R-:W-:Y:S01]  /*9510*/  HMMA.16816.F32 R32, R8.reuse, R6, R32 ;  /* 0x000000060820723c */ /* 0x040fe20000001820 */
[----:B------:R-:W1:Y:S07]  /*9520*/  LDSM.16.M88.4 R4, [R228+0x2000] ;  /* 0x00200000e404783b */ /* 0x000e6e0000000200 */
[C---:B------:R-:W-:Y:S08]  /*9530*/  HMMA.16816.F32 R28, R8.reuse, R176, R28 ;  /* 0x000000b0081c723c */ /* 0x040ff0000000181c */
[C---:B------:R-:W-:Y:S01]  /*9540*/  HMMA.16816.F32 R24, R8.reuse, R178, R24 ;  /* 0x000000b20818723c */ /* 0x040fe20000001818 */
[----:B------:R-:W3:Y:S07]  /*9550*/  LDSM.16.M88.4 R176, [R213] ;  /* 0x00000000d5b0783b */ /* 0x000eee0000000200 */
[C---:B--2---:R-:W-:Y:S08]  /*9560*/  HMMA.16816.F32 R12, R8.reuse, R172, R12 ;  /* 0x000000ac080c723c */ /* 0x044ff0000000180c */
[C---:B------:R-:W-:Y:S01]  /*9570*/  HMMA.16816.F32 R188, R8.reuse, R174, R188 ;  /* 0x000000ae08bc723c */ /* 0x040fe200000018bc */
[----:B------:R-:W2:Y:S07]  /*9580*/  LDSM.16.M88.4 R172, [R212] ;  /* 0x00000000d4ac783b */ /* 0x000eae0000000200 */
[C---:B----4-:R-:W-:Y:S08]  /*9590*/  HMMA.16816.F32 R20, R8.reuse, R192, R20 ;  /* 0x000000c00814723c */ /* 0x050ff00000001814 */
[----:B------:R-:W-:Y:S01]  /*95a0*/  HMMA.16816.F32 R16, R8, R194, R16 ;  /* 0x000000c20810723c */ /* 0x000fe20000001810 */
[----:B------:R-:W-:Y:S04]  /*95b0*/  LDSM.16.M88.4 R8, [R226+0x2000] ;  /* 0x00200000e208783b */ /* 0x000fe80000000200 */
[----:B------:R-:W4:Y:S03]  /*95c0*/  LDSM.16.M88.4 R192, [R223+0xa000] ;  /* 0x00a00000dfc0783b */ /* 0x000f260000000200 */
[C---:B-1----:R-:W-:Y:S08]  /*95d0*/  HMMA.16816.F32 R168, R4.reuse, R184, R168 ;  /* 0x000000b804a8723c */ /* 0x042ff000000018a8 */
[C---:B------:R-:W-:Y:S01]  /*95e0*/  HMMA.16816.F32 R32, R4.reuse, R186, R32 ;  /* 0x000000ba0420723c */ /* 0x040fe20000001820 */
[----:B------:R-:W1:Y:S07]  /*95f0*/  LDSM.16.M88.4 R184, [R223+0xa800] ;  /* 0x00a80000dfb8783b */ /* 0x000e6e0000000200 */
[C---:B------:R-:W-:Y:S08]  /*9600*/  HMMA.16816.F32 R28, R4.reuse, R180, R28 ;  /* 0x000000b4041c723c */ /* 0x040ff0000000181c */
[C---:B------:R-:W-:Y:S01]  /*9610*/  HMMA.16816.F32 R24, R4.reuse, R182, R24 ;  /* 0x000000b60418723c */ /* 0x040fe20000001818 */
[----:B------:R-:W5:Y:S07]  /*9620*/  LDSM.16.M88.4 R180, [R223+0xb000] ;  /* 0x00b00000dfb4783b */ /* 0x000f6e0000000200 */
[C---:B---3--:R-:W-:Y:S08]  /*9630*/  HMMA.16816.F32 R20, R4.reuse, R176, R20 ;  /* 0x000000b00414723c */ /* 0x048ff00000001814 */
[C---:B------:R-:W-:Y:S01]  /*9640*/  HMMA.16816.F32 R16, R4.reuse, R178, R16 ;  /* 0x000000b20410723c */ /* 0x040fe20000001810 */
[----:B------:R-:W-:Y:S07]  /*9650*/  LDSM.16.M88.4 R176, [R225+0x2000] ;  /* 0x00200000e1b0783b */ /* 0x000fee0000000200 */
[C---:B--2---:R-:W-:Y:S08]  /*9660*/  HMMA.16816.F32 R12, R4.reuse, R172, R12 ;  /* 0x000000ac040c723c */ /* 0x044ff0000000180c */
[----:B------:R-:W-:Y:S01]  /*9670*/  HMMA.16816.F32 R188, R4, R174, R188 ;  /* 0x000000ae04bc723c */ /* 0x000fe200000018bc */
[----:B------:R-:W2:Y:S04]  /*9680*/  LDSM.16.M88.4 R172, [R223+0xb800] ;  /* 0x00b80000dfac783b */ /* 0x000ea80000000200 */
[----:B------:R-:W3:Y:S03]  /*9690*/  LDSM.16.M88.4 R4, [R216+0x2000] ;  /* 0x00200000d804783b */ /* 0x000ee60000000200 */
[C---:B----4-:R-:W-:Y:S08]  /*96a0*/  HMMA.16816.F32 R168, R8.reuse, R192, R168 ;  /* 0x000000c008a8723c */ /* 0x050ff000000018a8 */
[C---:B------:R-:W-:Y:S01]  /*96b0*/  HMMA.16816.F32 R32, R8.reuse, R194, R32 ;  /* 0x000000c20820723c */ /* 0x040fe20000001820 */
[----:B------:R-:W4:Y:S07]  /*96c0*/  LDSM.16.M88.4 R192, [R216+0x2800] ;  /* 0x00280000d8c0783b */ /* 0x000f2e0000000200 */
[C---:B-1----:R-:W-:Y:S08]  /*96d0*/  HMMA.16816.F32 R28, R8.reuse, R184, R28 ;  /* 0x000000b8081c723c */ /* 0x042ff0000000181c */
[C---:B------:R-:W-:Y:S01]  /*96e0*/  HMMA.16816.F32 R24, R8.reuse, R186, R24 ;  /* 0x000000ba0818723c */ /* 0x040fe20000001818 */
[----:B------:R-:W-:Y:S07]  /*96f0*/  LDSM.16.M88.4 R184, [R216+0x3000] ;  /* 0x00300000d8b8783b */ /* 0x000fee0000000200 */
[C---:B-----5:R-:W-:Y:S08]  /*9700*/  HMMA.16816.F32 R20, R8.reuse, R180, R20 ;  /* 0x000000b40814723c */ /* 0x060ff00000001814 */
[C---:B------:R-:W-:Y:S01]  /*9710*/  HMMA.16816.F32 R16, R8.reuse, R182, R16 ;  /* 0x000000b60810723c */ /* 0x040fe20000001810 */
[----:B------:R-:W1:Y:S07]  /*9720*/  LDSM.16.M88.4 R180, [R216+0x3800] ;  /* 0x00380000d8b4783b */ /* 0x000e6e0000000200 */
[C---:B--2---:R-:W-:Y:S08]  /*9730*/  HMMA.16816.F32 R12, R8.reuse, R172, R12 ;  /* 0x000000ac080c723c */ /* 0x044ff0000000180c */
[----:B------:R-:W-:Y:S01]  /*9740*/  HMMA.16816.F32 R188, R8, R174, R188 ;  /* 0x000000ae08bc723c */ /* 0x000fe200000018bc */
[----:B------:R-:W-:Y:S04]  /*9750*/  LDSM.16.M88.4 R8, [R230+0x4000] ;  /* 0x00400000e608783b */ /* 0x000fe80000000200 */
[----:B------:R-:W-:Y:S03]  /*9760*/  LDSM.16.M88.4 R172, [R229+0xc000] ;  /* 0x00c00000e5ac783b */ /* 0x000fe60000000200 */
[C---:B---3--:R-:W-:Y:S08]  /*9770*/  HMMA.16816.F32 R168, R176.reuse, R4, R168 ;  /* 0x00000004b0a8723c */ /* 0x048ff000000018a8 */
[C---:B------:R-:W-:Y:S01]  /*9780*/  HMMA.16816.F32 R32, R176.reuse, R6, R32 ;  /* 0x00000006b020723c */ /* 0x040fe20000001820 */
[----:B------:R-:W2:Y:S07]  /*9790*/  LDSM.16.M88.4 R4, [R229+0xc800] ;  /* 0x00c80000e504783b */ /* 0x000eae0000000200 */
[C---:B----4-:R-:W-:Y:S08]  /*97a0*/  HMMA.16816.F32 R28, R176.reuse, R192, R28 ;  /* 0x000000c0b01c723c */ /* 0x050ff0000000181c */
[C---:B------:R-:W-:Y:S01]  /*97b0*/  HMMA.16816.F32 R24, R176.reuse, R194, R24 ;  /* 0x000000c2b018723c */ /* 0x040fe20000001818 */
[----:B------:R-:W3:Y:S07]  /*97c0*/  LDSM.16.M88.4 R192, [R229+0xd800] ;  /* 0x00d80000e5c0783b */ /* 0x000eee0000000200 */
[C---:B-1----:R-:W-:Y:S08]  /*97d0*/  HMMA.16816.F32 R12, R176.reuse, R180, R12 ;  /* 0x000000b4b00c723c */ /* 0x042ff0000000180c */
[C---:B------:R-:W-:Y:S01]  /*97e0*/  HMMA.16816.F32 R188, R176.reuse, R182, R188 ;  /* 0x000000b6b0bc723c */ /* 0x040fe200000018bc */
[----:B------:R-:W-:Y:S07]  /*97f0*/  LDSM.16.M88.4 R180, [R210] ;  /* 0x00000000d2b4783b */ /* 0x000fee0000000200 */
[----:B------:R-:W-:Y:S08]  /*9800*/  HMMA.16816.F32 R20, R176, R184, R20 ;  /* 0x000000b8b014723c */ /* 0x000ff00000001814 */
[C---:B--2---:R-:W-:Y:S08]  /*9810*/  HMMA.16816.F32 R28, R8.reuse, R4, R28 ;  /* 0x00000004081c723c */ /* 0x044ff0000000181c */
[----:B------:R-:W-:Y:S01]  /*9820*/  HMMA.16816.F32 R24, R8, R6, R24 ;  /* 0x000000060818723c */ /* 0x000fe20000001818 */
[----:B------:R-:W1:Y:S07]  /*9830*/  LDSM.16.M88.4 R4, [R228+0x4000] ;  /* 0x00400000e404783b */ /* 0x000e6e0000000200 */
[----:B------:R-:W-:Y:S01]  /*9840*/  HMMA.16816.F32 R16, R176, R186, R16 ;  /* 0x000000bab010723c */ /* 0x000fe20000001810 */
[----:B------:R-:W2:Y:S04]  /*9850*/  LDSM.16.M88.4 R184, [R211] ;  /* 0x00000000d3b8783b */ /* 0x000ea80000000200 */
[----:B------:R-:W4:Y:S03]  /*9860*/  LDSM.16.M88.4 R176, [R209] ;  /* 0x00000000d1b0783b */ /* 0x000f260000000200 */
[C---:B------:R-:W-:Y:S08]  /*9870*/  HMMA.16816.F32 R168, R8.reuse, R172, R168 ;  /* 0x000000ac08a8723c */ /* 0x040ff000000018a8 */
[C---:B------:R-:W-:Y:S01]  /*9880*/  HMMA.16816.F32 R32, R8.reuse, R174, R32 ;  /* 0x000000ae0820723c */ /* 0x040fe20000001820 */
[----:B------:R-:W5:Y:S07]  /*9890*/  LDSM.16.M88.4 R172, [R208] ;  /* 0x00000000d0ac783b */ /* 0x000f6e0000000200 */
[C---:B------:R-:W-:Y:S08]  /*98a0*/  HMMA.16816.F32 R20, R8.reuse, R196, R20 ;  /* 0x000000c40814723c */ /* 0x040ff00000001814 */
[C---:B------:R-:W-:Y:S01]  /*98b0*/  HMMA.16816.F32 R16, R8.reuse, R198, R16 ;  /* 0x000000c60810723c */ /* 0x040fe20000001810 */
[----:B------:R-:W-:Y:S07]  /*98c0*/  LDSM.16.M88.4 R196, [R216+0x4800] ;  /* 0x00480000d8c4783b */ /* 0x000fee0000000200 */
[C---:B---3--:R-:W-:Y:S08]  /*98d0*/  HMMA.16816.F32 R12, R8.reuse, R192, R12 ;  /* 0x000000c0080c723c */ /* 0x048ff0000000180c */
[----:B------:R-:W-:Y:S01]  /*98e0*/  HMMA.16816.F32 R188, R8, R194, R188 ;  /* 0x000000c208bc723c */ /* 0x000fe200000018bc */
[----:B------:R-:W-:Y:S04]  /*98f0*/  LDSM.16.M88.4 R8, [R226+0x4000] ;  /* 0x00400000e208783b */ /* 0x000fe80000000200 */
[----:B------:R-:W3:Y:S03]  /*9900*/  LDSM.16.M88.4 R192, [R223+0xc000] ;  /* 0x00c00000dfc0783b */ /* 0x000ee60000000200 */
[C---:B-1----:R-:W-:Y:S08]  /*9910*/  HMMA.16816.F32 R28, R4.reuse, R180, R28 ;  /* 0x000000b4041c723c */ /* 0x042ff0000000181c */
[C---:B------:R-:W-:Y:S01]  /*9920*/  HMMA.16816.F32 R24, R4.reuse, R182, R24 ;  /* 0x000000b60418723c */ /* 0x040fe20000001818 */
[----:B------:R-:W1:Y:S07]  /*9930*/  LDSM.16.M88.4 R180, [R223+0xd000] ;  /* 0x00d00000dfb4783b */ /* 0x000e6e0000000200 */
[C---:B--2---:R-:W-:Y:S08]  /*9940*/  HMMA.16816.F32 R168, R4.reuse, R184, R168 ;  /* 0x000000b804a8723c */ /* 0x044ff000000018a8 */
[C---:B------:R-:W-:Y:S01]  /*9950*/  HMMA.16816.F32 R32, R4.reuse, R186, R32 ;  /* 0x000000ba0420723c */ /* 0x040fe20000001820 */
[----:B------:R-:W2:Y:S07]  /*9960*/  LDSM.16.M88.4 R184, [R223+0xc800] ;  /* 0x00c80000dfb8783b */ /* 0x000eae0000000200 */
[C---:B----4-:R-:W-:Y:S08]  /*9970*/  HMMA.16816.F32 R20, R4.reuse, R176, R20 ;  /* 0x000000b00414723c */ /* 0x050ff00000001814 */
[C---:B------:R-:W-:Y:S01]  /*9980*/  HMMA.16816.F32 R16, R4.reuse, R178, R16 ;  /* 0x000000b20410723c */ /* 0x040fe20000001810 */
[----:B------:R-:W4:Y:S07]  /*9990*/  LDSM.16.M88.4 R176, [R223+0xd800] ;  /* 0x00d80000dfb0783b */ /* 0x000f2e0000000200 */
[C---:B-----5:R-:W-:Y:S08]  /*99a0*/  HMMA.16816.F32 R12, R4.reuse, R172, R12 ;  /* 0x000000ac040c723c */ /* 0x060ff0000000180c */
[----:B------:R-:W-:Y:S01]  /*99b0*/  HMMA.16816.F32 R188, R4, R174, R188 ;  /* 0x000000ae04bc723c */ /* 0x000fe200000018bc */
[----:B------:R-:W-:Y:S04]  /*99c0*/  LDSM.16.M88.4 R172, [R225+0x4000] ;  /* 0x00400000e1ac783b */ /* 0x000fe80000000200 */
[----:B------:R-:W5:Y:S03]  /*99d0*/  LDSM.16.M88.4 R4, [R216+0x4000] ;  /* 0x00400000d804783b */ /* 0x000f660000000200 */
[C---:B---3--:R-:W-:Y:S08]  /*99e0*/  HMMA.16816.F32 R168, R8.reuse, R192, R168 ;  /* 0x000000c008a8723c */ /* 0x048ff000000018a8 */
[C---:B------:R-:W-:Y:S01]  /*99f0*/  HMMA.16816.F32 R32, R8.reuse, R194, R32 ;  /* 0x000000c20820723c */ /* 0x040fe20000001820 */
[----:B------:R-:W-:Y:S07]  /*9a00*/  LDSM.16.M88.4 R192, [R216+0x5000] ;  /* 0x00500000d8c0783b */ /* 0x000fee0000000200 */
[C---:B-1----:R-:W-:Y:S08]  /*9a10*/  HMMA.16816.F32 R20, R8.reuse, R180, R20 ;  /* 0x000000b40814723c */ /* 0x042ff00000001814 */
[C---:B------:R-:W-:Y:S01]  /*9a20*/  HMMA.16816.F32 R16, R8.reuse, R182, R16 ;  /* 0x000000b60810723c */ /* 0x040fe20000001810 */
[----:B------:R-:W1:Y:S07]  /*9a30*/  LDSM.16.M88.4 R180, [R216+0x5800] ;  /* 0x00580000d8b4783b */ /* 0x000e6e0000000200 */
[C---:B--2---:R-:W-:Y:S08]  /*9a40*/  HMMA.16816.F32 R28, R8.reuse, R184, R28 ;  /* 0x000000b8081c723c */ /* 0x044ff0000000181c */
[C---:B------:R-:W-:Y:S01]  /*9a50*/  HMMA.16816.F32 R24, R8.reuse, R186, R24 ;  /* 0x000000ba0818723c */ /* 0x040fe20000001818 */
[----:B------:R-:W-:Y:S07]  /*9a60*/  LDSM.16.M88.4 R184, [R229+0xf000] ;  /* 0x00f00000e5b8783b */ /* 0x000fee0000000200 */
[C---:B----4-:R-:W-:Y:S08]  /*9a70*/  HMMA.16816.F32 R12, R8.reuse, R176, R12 ;  /* 0x000000b0080c723c */ /* 0x050ff0000000180c */
[----:B------:R-:W-:Y:S01]  /*9a80*/  HMMA.16816.F32 R188, R8, R178, R188 ;  /* 0x000000b208bc723c */ /* 0x000fe200000018bc */
[----:B------:R-:W-:Y:S04]  /*9a90*/  LDSM.16.M88.4 R176, [R230+0x6000] ;  /* 0x00600000e6b0783b */ /* 0x000fe80000000200 */
[----:B------:R-:W2:Y:S03]  /*9aa0*/  LDSM.16.M88.4 R8, [R229+0xe000] ;  /* 0x00e00000e508783b */ /* 0x000ea60000000200 */
[C---:B-----5:R-:W-:Y:S08]  /*9ab0*/  HMMA.16816.F32 R168, R172.reuse, R4, R168 ;  /* 0x00000004aca8723c */ /* 0x060ff000000018a8 */
[C---:B------:R-:W-:Y:S01]  /*9ac0*/  HMMA.16816.F32 R32, R172.reuse, R6, R32 ;  /* 0x00000006ac20723c */ /* 0x040fe20000001820 */
[----:B------:R-:W3:Y:S07]  /*9ad0*/  LDSM.16.M88.4 R4, [R229+0xe800] ;  /* 0x00e80000e504783b */ /* 0x000eee0000000200 */
[C---:B------:R-:W-:Y:S08]  /*9ae0*/  HMMA.16816.F32 R28, R172.reuse, R196, R28 ;  /* 0x000000c4ac1c723c */ /* 0x040ff0000000181c */
[C---:B------:R-:W-:Y:S01]  /*9af0*/  HMMA.16816.F32 R24, R172.reuse, R198, R24 ;  /* 0x000000c6ac18723c */ /* 0x040fe20000001818 */
[----:B------:R-:W-:Y:S07]  /*9b00*/  LDSM.16.M88.4 R196, [R204] ;  /* 0x00000000ccc4783b */ /* 0x000fee0000000200 */
[C---:B-1----:R-:W-:Y:S08]  /*9b10*/  HMMA.16816.F32 R12, R172.reuse, R180, R12 ;  /* 0x000000b4ac0c723c */ /* 0x042ff0000000180c */
[C---:B------:R-:W-:Y:S01]  /*9b20*/  HMMA.16816.F32 R188, R172.reuse, R182, R188 ;  /* 0x000000b6acbc723c */ /* 0x040fe200000018bc */
[----:B------:R-:W1:Y:S07]  /*9b30*/  LDSM.16.M88.4 R180, [R229+0xf800] ;  /* 0x00f80000e5b4783b */ /* 0x000e6e0000000200 */
[C---:B------:R-:W-:Y:S08]  /*9b40*/  HMMA.16816.F32 R20, R172.reuse, R192, R20 ;  /* 0x000000c0ac14723c */ /* 0x040ff00000001814 */
[----:B------:R-:W-:Y:S01]  /*9b50*/  HMMA.16816.F32 R16, R172, R194, R16 ;  /* 0x000000c2ac10723c */ /* 0x000fe20000001810 */
[----:B------:R-:W-:Y:S04]  /*9b60*/  LDSM.16.M88.4 R192, [R228+0x6000] ;  /* 0x00600000e4c0783b */ /* 0x000fe80000000200 */
[----:B------:R-:W4:Y:S03]  /*9b70*/  LDSM.16.M88.4 R172, [R207] ;  /* 0x00000000cfac783b */ /* 0x000f260000000200 */
[C---:B--2---:R-:W-:Y:S08]  /*9b80*/  HMMA.16816.F32 R168, R176.reuse, R8, R168 ;  /* 0x00000008b0a8723c */ /* 0x044ff000000018a8 */
[C---:B------:R-:W-:Y:S01]  /*9b90*/  HMMA.16816.F32 R32, R176.reuse, R10, R32 ;  /* 0x0000000ab020723c */ /* 0x040fe20000001820 */
[----:B------:R-:W2:Y:S07]  /*9ba0*/  LDSM.16.M88.4 R8, [R206] ;  /* 0x00000000ce08783b */ /* 0x000eae0000000200 */
[C---:B---3--:R-:W-:Y:S08]  /*9bb0*/  HMMA.16816.F32 R28, R176.reuse, R4, R28 ;  /* 0x00000004b01c723c */ /* 0x048ff0000000181c */
[C---:B------:R-:W-:Y:S01]  /*9bc0*/  HMMA.16816.F32 R24, R176.reuse, R6, R24 ;  /* 0x00000006b018723c */ /* 0x040fe20000001818 */
[----:B------:R-:W3:Y:S07]  /*9bd0*/  LDSM.16.M88.4 R4, [R205] ;  /* 0x00000000cd04783b */ /* 0x000eee0000000200 */
[C---:B------:R-:W-:Y:S08]  /*9be0*/  HMMA.16816.F32 R20, R176.reuse, R184, R20 ;  /* 0x000000b8b014723c */ /* 0x040ff00000001814 */
[C---:B------:R-:W-:Y:S01]  /*9bf0*/  HMMA.16816.F32 R16, R176.reuse, R186, R16 ;  /* 0x000000bab010723c */ /* 0x040fe20000001810 */
[----:B------:R-:W-:Y:S07]  /*9c00*/  LDSM.16.M88.4 R184, [R226+0x6000] ;  /* 0x00600000e2b8783b */ /* 0x000fee0000000200 */
[C---:B-1----:R-:W-:Y:S08]  /*9c10*/  HMMA.16816.F32 R12, R176.reuse, R180, R12 ;  /* 0x000000b4b00c723c */ /* 0x042ff0000000180c */
[----:B------:R-:W-:Y:S01]  /*9c20*/  HMMA.16816.F32 R188, R176, R182, R188 ;  /* 0x000000b6b0bc723c */ /* 0x000fe200000018bc */
[----:B------:R-:W1:Y:S04]  /*9c30*/  LDSM.16.M88.4 R180, [R223+0xe000] ;  /* 0x00e00000dfb4783b */ /* 0x000e680000000200 */
[----:B------:R-:W5:Y:S03]  /*9c40*/  LDSM.16.M88.4 R176, [R223+0xe800] ;  /* 0x00e80000dfb0783b */ /* 0x000f660000000200 */
[C---:B----4-:R-:W-:Y:S08]  /*9c50*/  HMMA.16816.F32 R168, R192.reuse, R172, R168 ;  /* 0x000000acc0a8723c */ /* 0x050ff000000018a8 */
[C---:B--2---:R-:W-:Y:S08]  /*9c60*/  HMMA.16816.F32 R28, R192.reuse, R8, R28 ;  /* 0x00000008c01c723c */ /* 0x044ff0000000181c */
[C---:B------:R-:W-:Y:S01]  /*9c70*/  HMMA.16816.F32 R24, R192.reuse, R10, R24 ;  /* 0x0000000ac018723c */ /* 0x040fe20000001818 */
[----:B------:R-:W-:Y:S07]  /*9c80*/  LDSM.16.M88.4 R8, [R225+0x6000] ;  /* 0x00600000e108783b */ /* 0x000fee0000000200 */
[C---:B---3--:R-:W-:Y:S08]  /*9c90*/  HMMA.16816.F32 R20, R192.reuse, R4, R20 ;  /* 0x00000004c014723c */ /* 0x048ff00000001814 */
[C---:B------:R-:W-:Y:S01]  /*9ca0*/  HMMA.16816.F32 R16, R192.reuse, R6, R16 ;  /* 0x00000006c010723c */ /* 0x040fe20000001810 */
[----:B------:R-:W2:Y:S07]  /*9cb0*/  LDSM.16.M88.4 R4, [R216+0x6000] ;  /* 0x00600000d804783b */ /* 0x000eae0000000200 */
[----:B------:R-:W-:Y:S01]  /*9cc0*/  HMMA.16816.F32 R32, R192, R174, R32 ;  /* 0x000000aec020723c */ /* 0x000fe20000001820 */
[----:B------:R-:W-:Y:S07]  /*9cd0*/  LDSM.16.M88.4 R172, [R223+0xf000] ;  /* 0x00f00000dfac783b */ /* 0x000fee0000000200 */
[C---:B-1----:R-:W-:Y:S08]  /*9ce0*/  HMMA.16816.F32 R168, R184.reuse, R180, R168 ;  /* 0x000000b4b8a8723c */ /* 0x042ff000000018a8 */
[C---:B-----5:R-:W-:Y:S08]  /*9cf0*/  HMMA.16816.F32 R28, R184.reuse, R176, R28 ;  /* 0x000000b0b81c723c */ /* 0x060ff0000000181c */
[C---:B------:R-:W-:Y:S01]  /*9d00*/  HMMA.16816.F32 R24, R184.reuse, R178, R24 ;  /* 0x000000b2b818723c */ /* 0x040fe20000001818 */
[----:B------:R-:W1:Y:S07]  /*9d10*/  LDSM.16.M88.4 R176, [R216+0x6800] ;  /* 0x00680000d8b0783b */ /* 0x000e6e0000000200 */
[----:B------:R-:W-:Y:S01]  /*9d20*/  HMMA.16816.F32 R32, R184, R182, R32 ;  /* 0x000000b6b820723c */ /* 0x000fe20000001820 */
[----:B------:R-:W3:Y:S07]  /*9d30*/  LDSM.16.M88.4 R180, [R223+0xf800] ;  /* 0x00f80000dfb4783b */ /* 0x000eee0000000200 */
[----:B--2---:R-:W-:Y:S08]  /*9d40*/  HMMA.16816.F32 R168, R8, R4, R168 ;  /* 0x0000000408a8723c */ /* 0x004ff000000018a8 */
[----:B------:R-:W-:Y:S08]  /*9d50*/  HMMA.16816.F32 R188, R192, R198, R188 ;  /* 0x000000c6c0bc723c */ /* 0x000ff000000018bc */
[C---:B------:R-:W-:Y:S01]  /*9d60*/  HMMA.16816.F32 R32, R8.reuse, R6, R32 ;  /* 0x000000060820723c */ /* 0x040fe20000001820 */
[----:B------:R-:W2:Y:S07]  /*9d70*/  LDSM.16.M88.4 R4, [R216+0x7000] ;  /* 0x00700000d804783b */ /* 0x000eae0000000200 */
[----:B------:R-:W-:Y:S01]  /*9d80*/  FSEL R2, R168, -INF , !P6 ;  /* 0xff800000a8027808 */ /* 0x000fe20007000000 */
[----:B-1----:R-:W-:Y:S01]  /*9d90*/  HMMA.16816.F32 R28, R8, R176, R28 ;  /* 0x000000b0081c723c */ /* 0x002fe2000000181c */
[----:B------:R-:W-:-:S02]  /*9da0*/  ISETP.GE.AND P6, PT, R0, R238, PT ;  /* 0x000000ee0000720c */ /* 0x000fc40003fc6270 */
[----:B------:R-:W-:Y:S02]  /*9db0*/  FSEL R201, R169, -INF , !P1 ;  /* 0xff800000a9c97808 */ /* 0x000fe40004800000 */
[-C--:B------:R-:W-:Y:S02]  /*9dc0*/  ISETP.LT.OR P6, PT, R0, R239.reuse, P6 ;  /* 0x000000ef0000720c */ /* 0x080fe400037c1670 */
[----:B------:R-:W-:Y:S01]  /*9dd0*/  ISETP.GE.AND P1, PT, R167, R238, PT ;  /* 0x000000eea700720c */ /* 0x000fe20003f26270 */
[----:B------:R-:W-:Y:S01]  /*9de0*/  HMMA.16816.F32 R20, R184, R172, R20 ;  /* 0x000000acb814723c */ /* 0x000fe20000001814 */
[----:B------:R-:W-:Y:S02]  /*9df0*/  FSEL R199, R171, -INF , !P0 ;  /* 0xff800000abc77808 */ /* 0x000fe40004000000 */
[----:B------:R-:W-:Y:S02]  /*9e00*/  ISETP.LT.OR P1, PT, R167, R239, P1 ;  /* 0x000000efa700720c */ /* 0x000fe40000f21670 */
[----:B------:R-:W-:-:S02]  /*9e10*/  ISETP.GE.AND P0, PT, R166, R240, PT ;  /* 0x000000f0a600720c */ /* 0x000fc40003f06270 */
[----:B------:R-:W-:Y:S01]  /*9e20*/  FSEL R242, R34, -INF , !P1 ;  /* 0xff80000022f27808 */ /* 0x000fe20004800000 */
[----:B------:R-:W-:Y:S01]  /*9e30*/  HMMA.16816.F32 R16, R184, R174, R16 ;  /* 0x000000aeb810723c */ /* 0x000fe20000001810 */
[----:B------:R-:W-:-:S04]  /*9e40*/  ISETP.LT.OR P0, PT, R166, R241, P0 ;  /* 0x000000f1a600720c */ /* 0x000fc80000701670 */
[----:B------:R-:W-:Y:S02]  /*9e50*/  FSEL R243, R33, -INF , !P0 ;  /* 0xff80000021f37808 */ /* 0x000fe40004000000 */
[----:B------:R-:W-:Y:S01]  /*9e60*/  FSEL R174, R170, -INF , !P6 ;  /* 0xff800000aaae7808 */ /* 0x000fe20007000000 */
[----:B------:R-:W-:Y:S01]  /*9e70*/  HMMA.16816.F32 R12, R192, R196, R12 ;  /* 0x000000c4c00c723c */ /* 0x000fe2000000180c */
[----:B------:R-:W-:Y:S01]  /*9e80*/  ISETP.GE.AND P6, PT, R167, R240, PT ;  /* 0x000000f0a700720c */ /* 0x000fe20003fc6270 */
[----:B------:R-:W1:Y:S01]  /*9e90*/  LDSM.16.M88.4 R168, [R216+0x7800] ;  /* 0x00780000d8a8783b */ /* 0x000e620000000200 */
[----:B------:R-:W-:Y:S01]  /*9ea0*/  IADD3 R33, R0, 0x18, RZ ;  /* 0x0000001800217810 */ /* 0x000fe20007ffe0ff */
[----:B------:R-:W-:-:S04]  /*9eb0*/  DEPBAR.LE SB0, 0x0 ;  /* 0x000080000000791a */ /* 0x000fc80000000000 */
[----:B------:R-:W-:Y:S01]  /*9ec0*/  BAR.SYNC.DEFER_BLOCKING 0x0 ;  /* 0x0000000000007b1d */ /* 0x000fe20000010000 */
[----:B------:R-:W-:Y:S01]  /*9ed0*/  ISETP.LT.OR P6, PT, R167, R241, P6 ;  /* 0x000000f1a700720c */ /* 0x000fe200037c1670 */
[----:B------:R-:W-:Y:S01]  /*9ee0*/  HMMA.16816.F32 R24, R8, R178, R24 ;  /* 0x000000b20818723c */ /* 0x000fe20000001818 */
[----:B------:R-:W-:-:S04]  /*9ef0*/  IADD3 R167, R0, 0x10, RZ ;  /* 0x0000001000a77810 */ /* 0x000fc80007ffe0ff */
[C---:B------:R-:W-:Y:S02]  /*9f00*/  ISETP.GE.AND P1, PT, R167.reuse, R240, PT ;  /* 0x000000f0a700720c */ /* 0x040fe40003f26270 */
[----:B------:R-:W-:Y:S01]  /*9f10*/  FSEL R178, R32, -INF , !P6 ;  /* 0xff80000020b27808 */ /* 0x000fe20007000000 */
[----:B---3--:R-:W-:Y:S01]  /*9f20*/  HMMA.16816.F32 R188, R184, R182, R188 ;  /* 0x000000b6b8bc723c */ /* 0x008fe200000018bc */
[C---:B------:R-:W-:Y:S02]  /*9f30*/  ISETP.GE.AND P6, PT, R166.reuse, R238, PT ;  /* 0x000000eea600720c */ /* 0x040fe40003fc6270 */
[----:B------:R-:W-:Y:S02]  /*9f40*/  ISETP.LT.OR P1, PT, R167, R241, P1 ;  /* 0x000000f1a700720c */ /* 0x000fe40000f21670 */
[----:B------:R-:W-:Y:S01]  /*9f50*/  ISETP.LT.OR P6, PT, R166, R239, P6 ;  /* 0x000000efa600720c */ /* 0x000fe200037c1670 */
[----:B------:R-:W-:Y:S01]  /*9f60*/  IMAD.MOV.U32 R166, RZ, RZ, R203 ;  /* 0x000000ffffa67224 */ /* 0x000fe200078e00cb */
[----:B------:R-:W-:Y:S01]  /*9f70*/  IADD3 R32, R0, 0x11, RZ ;  /* 0x0000001100207810 */ /* 0x000fe20007ffe0ff */
[----:B--2---:R-:W-:Y:S01]  /*9f80*/  HMMA.16816.F32 R20, R8, R4, R20 ;  /* 0x000000040814723c */ /* 0x004fe20000001814 */
[----:B------:R-:W-:-:S02]  /*9f90*/  FSEL R182, R35, -INF , !P6 ;  /* 0xff80000023b67808 */ /* 0x000fc40007000000 */
[----:B------:R-:W-:Y:S02]  /*9fa0*/  FSEL R28, R28, -INF , !P1 ;  /* 0xff8000001c1c7808 */ /* 0x000fe40004800000 */
[C---:B------:R-:W-:Y:S02]  /*9fb0*/  ISETP.GE.AND P0, PT, R167.reuse, R238, PT ;  /* 0x000000eea700720c */ /* 0x040fe40003f06270 */
[C---:B------:R-:W-:Y:S01]  /*9fc0*/  ISETP.GE.AND P6, PT, R32.reuse, R240, PT ;  /* 0x000000f02000720c */ /* 0x040fe20003fc6270 */
[----:B------:R-:W-:Y:S01]  /*9fd0*/  HMMA.16816.F32 R12, R184, R180, R12 ;  /* 0x000000b4b80c723c */ /* 0x000fe2000000180c */
[C---:B------:R-:W-:Y:S02]  /*9fe0*/  ISETP.GE.AND P1, PT, R32.reuse, R238, PT ;  /* 0x000000ee2000720c */ /* 0x040fe40003f26270 */
[----:B------:R-:W-:Y:S01]  /*9ff0*/  ISETP.LT.OR P0, PT, R167, R239, P0 ;  /* 0x000000efa700720c */ /* 0x000fe20000701670 */
[----:B------:R-:W-:Y:S01]  /*a000*/  IMAD.MOV.U32 R167, RZ, RZ, R202 ;  /* 0x000000ffffa77224 */ /* 0x000fe200078e00ca */
[----:B------:R-:W-:-:S02]  /*a010*/  ISETP.LT.OR P6, PT, R32, R241, P6 ;  /* 0x000000f12000720c */ /* 0x000fc400037c1670 */
[----:B------:R-:W-:Y:S01]  /*a020*/  ISETP.LT.OR P1, PT, R32, R239, P1 ;  /* 0x000000ef2000720c */ /* 0x000fe20000f21670 */
[C---:B------:R-:W-:Y:S01]  /*a030*/  HMMA.16816.F32 R16, R8.reuse, R6, R16 ;  /* 0x000000060810723c */ /* 0x040fe20000001810 */
[----:B------:R-:W-:Y:S02]  /*a040*/  IADD3 R4, R0, 0x19, RZ ;  /* 0x0000001900047810 */ /* 0x000fe40007ffe0ff */
[----:B------:R-:W-:Y:S02]  /*a050*/  FSEL R30, R30, -INF , !P0 ;  /* 0xff8000001e1e7808 */ /* 0x000fe40004000000 */
[----:B------:R-:W-:Y:S02]  /*a060*/  FSEL R29, R29, -INF , !P6 ;  /* 0xff8000001d1d7808 */ /* 0x000fe40007000000 */
[----:B------:R-:W-:Y:S01]  /*a070*/  FSEL R31, R31, -INF , !P1 ;  /* 0xff8000001f1f7808 */ /* 0x000fe20004800000 */
[----:B-1----:R-:W-:Y:S01]  /*a080*/  HMMA.16816.F32 R188, R8, R170, R188 ;  /* 0x000000aa08bc723c */ /* 0x002fe200000018bc */
[----:B------:R-:W-:-:S02]  /*a090*/  ISETP.GE.AND P0, PT, R33, R240, PT ;  /* 0x000000f02100720c */ /* 0x000fc40003f06270 */
[C---:B------:R-:W-:Y:S02]  /*a0a0*/  ISETP.GE.AND P6, PT, R33.reuse, R238, PT ;  /* 0x000000ee2100720c */ /* 0x040fe40003fc6270 */
[C---:B------:R-:W-:Y:S02]  /*a0b0*/  ISETP.GE.AND P1, PT, R4.reuse, R240, PT ;  /* 0x000000f00400720c */ /* 0x040fe40003f26270 */
[C---:B------:R-:W-:Y:S01]  /*a0c0*/  ISETP.LT.OR P0, PT, R33.reuse, R241, P0 ;  /* 0x000000f12100720c */ /* 0x040fe20000701670 */
[----:B------:R-:W-:Y:S01]  /*a0d0*/  HMMA.16816.F32 R12, R8, R168, R12 ;  /* 0x000000a8080c723c */ /* 0x000fe2000000180c */
[----:B------:R-:W-:Y:S02]  /*a0e0*/  ISETP.LT.OR P6, PT, R33, R239, P6 ;  /* 0x000000ef2100720c */ /* 0x000fe400037c1670 */
[----:B------:R-:W-:Y:S02]  /*a0f0*/  ISETP.LT.OR P1, PT, R4, R241, P1 ;  /* 0x000000f10400720c */ /* 0x000fe40000f21670 */
[----:B------:R-:W-:-:S02]  /*a100*/  IADD3 R5, R0, 0x20, RZ ;  /* 0x0000002000057810 */ /* 0x000fc40007ffe0ff */
[----:B------:R-:W-:Y:S02]  /*a110*/  FSEL R24, R24, -INF , !P0 ;  /* 0xff80000018187808 */ /* 0x000fe40004000000 */
[----:B------:R-:W-:Y:S02]  /*a120*/  FSEL R26, R26, -INF , !P6 ;  /* 0xff8000001a1a7808 */ /* 0x000fe40007000000 */
[----:B------:R-:W-:Y:S02]  /*a130*/  FSEL R25, R25, -INF , !P1 ;  /* 0xff80000019197808 */ /* 0x000fe40004800000 */
[----:B------:R-:W-:Y:S02]  /*a140*/  ISETP.GE.AND P0, PT, R4, R238, PT ;  /* 0x000000ee0400720c */ /* 0x000fe40003f06270 */
[C---:B------:R-:W-:Y:S02]  /*a150*/  ISETP.GE.AND P6, PT, R5.reuse, R240, PT ;  /* 0x000000f00500720c */ /* 0x040fe40003fc6270 */
[----:B------:R-:W-:-:S02]  /*a160*/  ISETP.GE.AND P1, PT, R5, R238, PT ;  /* 0x000000ee0500720c */ /* 0x000fc40003f26270 */
[----:B------:R-:W-:Y:S02]  /*a170*/  ISETP.LT.OR P0, PT, R4, R239, P0 ;  /* 0x000000ef0400720c */ /* 0x000fe40000701670 */
[C---:B------:R-:W-:Y:S02]  /*a180*/  ISETP.LT.OR P6, PT, R5.reuse, R241, P6 ;  /* 0x000000f10500720c */ /* 0x040fe400037c1670 */
[----:B------:R-:W-:Y:S02]  /*a190*/  ISETP.LT.OR P1, PT, R5, R239, P1 ;  /* 0x000000ef0500720c */ /* 0x000fe40000f21670 */
[C---:B------:R-:W-:Y:S02]  /*a1a0*/  IADD3 R4, R0.reuse, 0x21, RZ ;  /* 0x0000002100047810 */ /* 0x040fe40007ffe0ff */
[----:B------:R-:W-:Y:S02]  /*a1b0*/  IADD3 R6, R0, 0x28, RZ ;  /* 0x0000002800067810 */ /* 0x000fe40007ffe0ff */
[----:B------:R-:W-:-:S02]  /*a1c0*/  FSEL R27, R27, -INF , !P0 ;  /* 0xff8000001b1b7808 */ /* 0x000fc40004000000 */
[----:B------:R-:W-:Y:S02]  /*a1d0*/  FSEL R198, R20, -INF , !P6 ;  /* 0xff80000014c67808 */ /* 0x000fe40007000000 */
[----:B------:R-:W-:Y:S02]  /*a1e0*/  FSEL R194, R22, -INF , !P1 ;  /* 0xff80000016c27808 */ /* 0x000fe40004800000 */
[C---:B------:R-:W-:Y:S02]  /*a1f0*/  ISETP.GE.AND P0, PT, R4.reuse, R240, PT ;  /* 0x000000f00400720c */ /* 0x040fe40003f06270 */
[----:B------:R-:W-:Y:S02]  /*a200*/  ISETP.GE.AND P6, PT, R4, R238, PT ;  /* 0x000000ee0400720c */ /* 0x000fe40003fc6270 */
[----:B------:R-:W-:Y:S02]  /*a210*/  ISETP.GE.AND P1, PT, R6, R240, PT ;  /* 0x000000f00600720c */ /* 0x000fe40003f26270 */
[----:B------:R-:W-:-:S02]  /*a220*/  ISETP.LT.OR P0, PT, R4, R241, P0 ;  /* 0x000000f10400720c */ /* 0x000fc40000701670 */
[----:B------:R-:W-:Y:S02]  /*a230*/  ISETP.LT.OR P6, PT, R4, R239, P6 ;  /* 0x000000ef0400720c */ /* 0x000fe400037c1670 */
[----:B------:R-:W-:Y:S02]  /*a240*/  ISETP.LT.OR P1, PT, R6, R241, P1 ;  /* 0x000000f10600720c */ /* 0x000fe40000f21670 */
[----:B------:R-:W-:Y:S02]  /*a250*/  IADD3 R5, R0, 0x29, RZ ;  /* 0x0000002900057810 */ /* 0x000fe40007ffe0ff */
[----:B------:R-:W-:Y:S02]  /*a260*/  FSEL R196, R21, -INF , !P0 ;  /* 0xff80000015c47808 */ /* 0x000fe40004000000 */
[----:B------:R-:W-:Y:S02]  /*a270*/  FSEL R35, R23, -INF , !P6 ;  /* 0xff80000017237808 */ /* 0x000fe40007000000 */
[----:B------:R-:W-:-:S02]  /*a280*/  FSEL R195, R16, -INF , !P1 ;  /* 0xff80000010c37808 */ /* 0x000fc40004800000 */
[C---:B------:R-:W-:Y:S02]  /*a290*/  ISETP.GE.AND P0, PT, R6.reuse, R238, PT ;  /* 0x000000ee0600720c */ /* 0x040fe40003f06270 */
[C---:B------:R-:W-:Y:S02]  /*a2a0*/  ISETP.GE.AND P6, PT, R5.reuse, R240, PT ;  /* 0x000000f00500720c */ /* 0x040fe40003fc6270 */
[C---:B------:R-:W-:Y:S02]  /*a2b0*/  ISETP.GE.AND P1, PT, R5.reuse, R238, PT ;  /* 0x000000ee0500720c */ /* 0x040fe40003f26270 */
[----:B------:R-:W-:Y:S02]  /*a2c0*/  ISETP.LT.OR P0, PT, R6, R239, P0 ;  /* 0x000000ef0600720c */ /* 0x000fe40000701670 */
[C---:B------:R-:W-:Y:S02]  /*a2d0*/  ISETP.LT.OR P6, PT, R5.reuse, R241, P6 ;  /* 0x000000f10500720c */ /* 0x040fe400037c1670 */
[----:B------:R-:W-:-:S02]  /*a2e0*/  ISETP.LT.OR P1, PT, R5, R239, P1 ;  /* 0x000000ef0500720c */ /* 0x000fc40000f21670 */
[C---:B------:R-:W-:Y:S02]  /*a2f0*/  IADD3 R4, R0.reuse, 0x30, RZ ;  /* 0x0000003000047810 */ /* 0x040fe40007ffe0ff */
[----:B------:R-:W-:Y:S02]  /*a300*/  IADD3 R5, R0, 0x31, RZ ;  /* 0x0000003100057810 */ /* 0x000fe40007ffe0ff */
[----:B------:R-:W-:Y:S02]  /*a310*/  FSEL R193, R18, -INF , !P0 ;  /* 0xff80000012c17808 */ /* 0x000fe40004000000 */
[----:B------:R-:W-:Y:S02]  /*a320*/  FSEL R197, R17, -INF , !P6 ;  /* 0xff80000011c57808 */ /* 0x000fe40007000000 */
[----:B------:R-:W-:Y:S02]  /*a330*/  FSEL R192, R19, -INF , !P1 ;  /* 0xff80000013c07808 */ /* 0x000fe40004800000 */
[----:B------:R-:W-:-:S02]  /*a340*/  ISETP.GE.AND P0, PT, R4, R240, PT ;  /* 0x000000f00400720c */ /* 0x000fc40003f06270 */
[C---:B------:R-:W-:Y:S02]  /*a350*/  ISETP.GE.AND P1, PT, R4.reuse, R238, PT ;  /* 0x000000ee0400720c */ /* 0x040fe40003f26270 */
[C---:B------:R-:W-:Y:S02]  /*a360*/  ISETP.GE.AND P6, PT, R5.reuse, R240, PT ;  /* 0x000000f00500720c */ /* 0x040fe40003fc6270 */
[C---:B------:R-:W-:Y:S02]  /*a370*/  ISETP.LT.OR P0, PT, R4.reuse, R241, P0 ;  /* 0x000000f10400720c */ /* 0x040fe40000701670 */
[----:B------:R-:W-:Y:S02]  /*a380*/  ISETP.LT.OR P1, PT, R4, R239, P1 ;  /* 0x000000ef0400720c */ /* 0x000fe40000f21670 */
[----:B------:R-:W-:Y:S02]  /*a390*/  ISETP.LT.OR P6, PT, R5, R241, P6 ;  /* 0x000000f10500720c */ /* 0x000fe400037c1670 */
[----:B------:R-:W-:-:S02]  /*a3a0*/  IADD3 R4, R0, 0x38, RZ ;  /* 0x0000003800047810 */ /* 0x000fc40007ffe0ff */
[----:B------:R-:W-:Y:S02]  /*a3b0*/  FSEL R33, R13, -INF , !P6 ;  /* 0xff8000000d217808 */ /* 0x000fe40007000000 */
[-C--:B------:R-:W-:Y:S02]  /*a3c0*/  ISETP.GE.AND P6, PT, R4, R238.reuse, PT ;  /* 0x000000ee0400720c */ /* 0x080fe40003fc6270 */
[----:B------:R-:W-:Y:S02]  /*a3d0*/  FSEL R34, R12, -INF , !P0 ;  /* 0xff8000000c227808 */ /* 0x000fe40004000000 */
[C---:B------:R-:W-:Y:S02]  /*a3e0*/  ISETP.GE.AND P0, PT, R5.reuse, R238, PT ;  /* 0x000000ee0500720c */ /* 0x040fe40003f06270 */
[-C--:B------:R-:W-:Y:S02]  /*a3f0*/  ISETP.LT.OR P6, PT, R4, R239.reuse, P6 ;  /* 0x000000ef0400720c */ /* 0x080fe400037c1670 */
[----:B------:R-:W-:-:S02]  /*a400*/  ISETP.LT.OR P0, PT, R5, R239, P0 ;  /* 0x000000ef0500720c */ /* 0x000fc40000701670 */
[----:B------:R-:W-:Y:S02]  /*a410*/  FSEL R179, R14, -INF , !P1 ;  /* 0xff8000000eb37808 */ /* 0x000fe40004800000 */
[----:B------:R-:W-:Y:S02]  /*a420*/  ISETP.GE.AND P1, PT, R4, R240, PT ;  /* 0x000000f00400720c */ /* 0x000fe40003f26270 */
[----:B------:R-:W-:Y:S02]  /*a430*/  FSEL R176, R190, -INF , !P6 ;  /* 0xff800000beb07808 */ /* 0x000fe40007000000 */
[----:B------:R-:W-:Y:S02]  /*a440*/  PLOP3.LUT P6, PT, PT, PT, UP0, 0x80, 0x0 ;  /* 0x000000000000781c */ /* 0x000fe40003fcf008 */
[----:B------:R-:W-:Y:S02]  /*a450*/  FSEL R177, R15, -INF , !P0 ;  /* 0xff8000000fb17808 */ /* 0x000fe40004000000 */
[----:B------:R-:W-:-:S02]  /*a460*/  ISETP.LT.OR P0, PT, R4, R241, P1 ;  /* 0x000000f10400720c */ /* 0x000fc40000f01670 */
[----:B------:R-:W-:Y:S02]  /*a470*/  IADD3 R0, R0, 0x39, RZ ;  /* 0x0000003900007810 */ /* 0x000fe40007ffe0ff */
[----:B------:R-:W-:Y:S02]  /*a480*/  FSEL R32, R188, -INF , !P0 ;  /* 0xff800000bc207808 */ /* 0x000fe40004000000 */
[C---:B------:R-:W-:Y:S02]  /*a490*/  ISETP.GE.AND P1, PT, R0.reuse, R240, PT ;  /* 0x000000f00000720c */ /* 0x040fe40003f26270 */
[C---:B------:R-:W-:Y:S02]  /*a4a0*/  ISETP.GE.AND P0, PT, R0.reuse, R238, PT ;  /* 0x000000ee0000720c */ /* 0x040fe40003f06270 */
[C---:B------:R-:W-:Y:S02]  /*a4b0*/  ISETP.LT.OR P1, PT, R0.reuse, R241, P1 ;  /* 0x000000f10000720c */ /* 0x040fe40000f21670 */
[----:B------:R-:W-:-:S02]  /*a4c0*/  ISETP.LT.OR P0, PT, R0, R239, P0 ;  /* 0x000000ef0000720c */ /* 0x000fc40000701670 */
[----:B------:R-:W-:Y:S02]  /*a4d0*/  FSEL R180, R189, -INF , !P1 ;  /* 0xff800000bdb47808 */ /* 0x000fe40004800000 */
[----:B------:R-:W-:Y:S01]  /*a4e0*/  FSEL R175, R191, -INF , !P0 ;  /* 0xff800000bfaf7808 */ /* 0x000fe20004000000 */
[----:B------:R-:W-:Y:S05]  /*a4f0*/  @!P6 BRA `(.L_x_2310) ;  /* 0x00000ec00000e947 */ /* 0x000fea0003800000 */
[----:B------:R-:W-:-:S13]  /*a500*/  PLOP3.LUT P0, PT, PT, PT, UP6, 0x40, 0x0 ;  /* 0x000000000000781c */ /* 0x000fda0003f0e868 */
[----:B------:R-:W-:Y:S05]  /*a510*/  @P0 BRA `(.L_x_2311) ;  /* 0x0000048000000947 */ /* 0x000fea0003800000 */
[----:B------:R-:W1:Y:S01]  /*a520*/  I2F.RP R0, UR10 ;  /* 0x0000000a00007d06 */ /* 0x000e620008209400 */
[----:B------:R-:W-:Y:S02]  /*a530*/  USHF.L.U32 UR4, UR29, 0x6, URZ ;  /* 0x000000061d047899 */ /* 0x000fe4000800063f */
[----:B------:R-:W-:Y:S02]  /*a540*/  UMOV UR14, URZ ;  /* 0x0000003f000e7c82 */ /* 0x000fe40008000000 */
[----:B------:R-:W-:Y:S02]  /*a550*/  UIADD3 UR12, UR4, -0x40, URZ ;  /* 0xffffffc0040c7890 */ /* 0x000fe4000fffe03f */
[----:B------:R-:W-:-:S05]  /*a560*/  IMAD.U32 R4, RZ, RZ, UR4 ;  /* 0x00000004ff047e24 */ /* 0x000fca000f8e00ff */
[----:B------:R-:W-:Y:S01]  /*a570*/  IABS R4, R4 ;  /* 0x0000000400047213 */ /* 0x000fe20000000000 */
[----:B-1----:R-:W1:Y:S03]  /*a580*/  MUFU.RCP R0, R0 ;  /* 0x0000000000007308 */ /* 0x002e660000001000 */
        /* <DEDUP_REMOVED lines=25> */
[----:B------:R-:W-:Y:S02]  /*a720*/  UISETP.GE.AND UP1, UPT, UR4, URZ, UPT ;  /* 0x0000003f0400728c */ /* 0x000fe4000bf26270 */
[----:B------:R-:W-:-:S02]  /*a730*/  @UP4 UIADD3 UR15, UR15, 0x1, URZ ;  /* 0x000000010f0f4890 */ /* 0x000fc4000fffe03f */
[----:B------:R-:W-:Y:S02]  /*a740*/  UISETP.NE.AND UP2, UPT, URZ, UR5, UPT ;  /* 0x000000053f00728c */ /* 0x000fe4000bf45270 */
[----:B------:R-:W-:Y:S02]  /*a750*/  @!UP0 UIADD3 UR7, UR7, -UR10, URZ ;  /* 0x8000000a07078290 */ /* 0x000fe4000fffe03f */
[----:B------:R-:W-:Y:S02]  /*a760*/  @!UP0 UIADD3 UR13, UR13, 0x1, URZ ;  /* 0x000000010d0d8890 */ /* 0x000fe4000fffe03f */
[----:B------:R-:W-:Y:S02]  /*a770*/  UISETP.GE.U32.AND UP3, UPT, UR7, UR10, UPT ;  /* 0x0000000a0700728c */ /* 0x000fe4000bf66070 */
[----:B------:R-:W-:Y:S02]  /*a780*/  UISETP.GE.AND UP0, UPT, UR12, URZ, UPT ;  /* 0x0000003f0c00728c */ /* 0x000fe4000bf06270 */
[----:B------:R-:W-:-:S02]  /*a790*/  ULOP3.LUT UR4, URZ, UR5, URZ, 0x33, !UPT ;  /* 0x000000053f047292 */ /* 0x000fc4000f8e333f */
[----:B------:R-:W-:-:S04]  /*a7a0*/  @!UP1 UIADD3 UR15, -UR15, URZ, URZ ;  /* 0x0000003f0f0f9290 */ /* 0x000fc8000fffe13f */
[----:B------:R-:W-:Y:S02]  /*a7b0*/  USEL UR10, UR4, UR15, !UP2 ;  /* 0x0000000f040a7287 */ /* 0x000fe4000d000000 */
[----:B------:R-:W-:-:S04]  /*a7c0*/  @UP3 UIADD3 UR13, UR13, 0x1, URZ ;  /* 0x000000010d0d3890 */ /* 0x000fc8000fffe03f */
[----:B------:R-:W-:-:S04]  /*a7d0*/  @!UP0 UIADD3 UR13, -UR13, URZ, URZ ;  /* 0x0000003f0d0d8290 */ /* 0x000fc8000fffe13f */
        /* <DEDUP_REMOVED lines=8> */
[----:B------:R-:W3:Y:S01]  /*a860*/  LDG.E R0, [R6.64] ;  /* 0x0000002206007981 */ /* 0x000ee2000c1e1900 */
        /* <DEDUP_REMOVED lines=8> */
[----:B------:R-:W-:-:S03]  /*a8f0*/  UIADD3 UR13, UR13, UR5, URZ ;  /* 0x000000050d0d7290 */ /* 0x000fc6000fffe03f */
[----:B------:R-:W-:Y:S01]  /*a900*/  ULDC.64 UR4, c[0x0][0x180] ;  /* 0x0000600000047ab9 */ /* 0x000fe20000000a00 */
[----:B--2---:R-:W1:Y:S08]  /*a910*/  R2UR UR9, R4 ;  /* 0x00000000040973c2 */ /* 0x004e7000000e0000 */
[----:B---3--:R-:W1:Y:S02]  /*a920*/  R2UR UR7, R0 ;  /* 0x00000000000773c2 */ /* 0x008e6400000e0000 */
[----:B-1----:R-:W-:-:S04]  /*a930*/  UIADD3 UR9, -UR9, UR7, URZ ;  /* 0x0000000709097290 */ /* 0x002fc8000fffe13f */
[----:B------:R-:W-:Y:S02]  /*a940*/  USHF.R.S32.HI UR7, URZ, 0x1f, UR9 ;  /* 0x0000001f3f077899 */ /* 0x000fe40008011409 */
[----:B------:R-:W-:Y:S02]  /*a950*/  UIMAD.WIDE.U32 UR10, UR9, UR4, UR12 ;  /* 0x00000004090a72a5 */ /* 0x000fe4000f8e000c */
[----:B------:R-:W-:-:S04]  /*a960*/  UIMAD UR7, UR7, UR4, URZ ;  /* 0x00000004070772a4 */ /* 0x000fc8000f8e023f */
[----:B------:R-:W-:-:S04]  /*a970*/  UIMAD UR7, UR9, UR5, UR7 ;  /* 0x00000005090772a4 */ /* 0x000fc8000f8e0207 */
[----:B------:R-:W-:Y:S01]  /*a980*/  UIADD3 UR7, UR11, UR7, URZ ;  /* 0x000000070b077290 */ /* 0x000fe2000fffe03f */
[----:B------:R-:W-:Y:S05]  /*a990*/  BRA `(.L_x_2312) ;  /* 0x0000002000007947 */ /* 0x000fea0003800000 */
.L_x_2311:
[----:B------:R-:W-:-:S04]  /*a9a0*/  ULEA UR10, -UR8, URZ, 0x6 ;  /* 0x0000003f080a7291 */ /* 0x000fc8000f8e313f */
[----:B------:R-:W-:Y:S02]  /*a9b0*/  USHF.R.S32.HI UR7, URZ, 0x1f, UR10 ;  /* 0x0000001f3f077899 */ /* 0x000fe4000801140a */
.L_x_2312:
[C---:B------:R-:W-:Y:S01]  /*a9c0*/  @!P4 IADD3 R6, P1, R200.reuse, UR10, RZ ;  /* 0x0000000ac806cc10 */ /* 0x040fe2000ff3e0ff */
[----:B------:R-:W-:Y:S01]  /*a9d0*/  UIADD3 UR5, UP1, UP0, UR25, UR10, UR25 ;  /* 0x0000000a19057290 */ /* 0x000fe2000f83e019 */
[----:B------:R-:W-:Y:S01]  /*a9e0*/  @!P3 IADD3 R4, P0, R200, UR10, RZ ;  /* 0x0000000ac804bc10 */ /* 0x000fe2000ff1e0ff */
[----:B------:R1:W-:Y:S01]  /*a9f0*/  @P5 STS.128 [R235+0x8000], RZ ;  /* 0x008000ffeb005388 */ /* 0x0003e20000000c00 */
[C---:B------:R-:W-:Y:S01]  /*aa00*/  @!P4 IADD3.X R5, R165.reuse, UR7, RZ, P1, !PT ;  /* 0x00000007a505cc10 */ /* 0x040fe20008ffe4ff */
[----:B------:R-:W-:Y:S01]  /*aa10*/  UIADD3.X UR4, UR24, UR7, UR24, UP1, UP0 ;  /* 0x0000000718047290 */ /* 0x000fe20008fe0418 */
[C---:B------:R-:W-:Y:S01]  /*aa20*/  @!P4 LEA R170, P1, R6.reuse, c[0x0][0x168], 0x1 ;  /* 0x00005a0006aaca11 */ /* 0x040fe200078208ff */
[----:B------:R-:W-:Y:S01]  /*aa30*/  BSSY B0, `(.L_x_2313) ;  /* 0x0000093000007945 */ /* 0x000fe20003800000 */
[----:B------:R-:W-:Y:S01]  /*aa40*/  @!P3 IADD3.X R0, R165, UR7, RZ, P0, !PT ;  /* 0x00000007a500bc10 */ /* 0x000fe200087fe4ff */
[----:B------:R-:W-:Y:S01]  /*aa50*/  VOTEU.ALL UP0, P5 ;  /* 0x00000000003f7886 */ /* 0x000fe20002800000 */
[----:B------:R-:W-:Y:S01]  /*aa60*/  @!P4 LEA.HI.X R171, R6, c[0x0][0x16c], R5, 0x1, P1 ;  /* 0x00005b0006abca11 */ /* 0x000fe200008f0c05 */
[----:B------:R-:W-:Y:S01]  /*aa70*/  IMAD.U32 R5, RZ, RZ, UR10 ;  /* 0x0000000aff057e24 */ /* 0x000fe2000f8e00ff */
[----:B------:R-:W-:-:S02]  /*aa80*/  @!P3 LEA R16, P0, R4, c[0x0][0x168], 0x1 ;  /* 0x00005a000410ba11 */ /* 0x000fc400078008ff */
[----:B------:R-:W-:Y:S02]  /*aa90*/  @!UP0 UIADD3 UR11, UP1, UR25, UR10, URZ ;  /* 0x0000000a190b8290 */ /* 0x000fe4000ff3e03f */
[----:B------:R-:W-:Y:S01]  /*aaa0*/  @!P3 LEA.HI.X R17, R4, c[0x0][0x16c], R0, 0x1, P0 ;  /* 0x00005b000411ba11 */ /* 0x000fe200000f0c00 */
[----:B------:R-:W-:Y:S01]  /*aab0*/  IMAD.U32 R4, RZ, RZ, UR7 ;  /* 0x00000007ff047e24 */ /* 0x000fe2000f8e00ff */
[----:B------:R-:W-:Y:S01]  /*aac0*/  @!P2 IADD3 R10, P0, R200, UR10, RZ ;  /* 0x0000000ac80aac10 */ /* 0x000fe2000ff1e0ff */
[----:B------:R-:W-:Y:S01]  /*aad0*/  IMAD.U32 R0, RZ, RZ, UR7 ;  /* 0x00000007ff007e24 */ /* 0x000fe2000f8e00ff */
[----:B------:R-:W-:Y:S01]  /*aae0*/  @!P5 LEA R172, P1, R5, R245, 0x1 ;  /* 0x000000f505acd211 */ /* 0x000fe200078208ff */
[----:B------:R-:W-:Y:S01]  /*aaf0*/  @!UP0 UIADD3.X UR9, UR24, UR7, URZ, UP1, !UPT ;  /* 0x0000000718098290 */ /* 0x000fe20008ffe43f */
[----:B------:R-:W-:Y:S02]  /*ab00*/  @!P2 IADD3.X R6, R165, UR7, RZ, P0, !PT ;  /* 0x00000007a506ac10 */ /* 0x000fe400087fe4ff */
[----:B------:R-:W-:-:S02]  /*ab10*/  @!P5 LEA.HI.X R173, R5, R244, R4, 0x1, P1 ;  /* 0x000000f405add211 */ /* 0x000fc400008f0c04 */
[----:B------:R-:W-:-:S03]  /*ab20*/  @!P4 IADD3 R9, P1, P0, R200, UR25, R5 ;  /* 0x00000019c809cc10 */ /* 0x000fc6000f83e005 */
[----:B------:R-:W-:Y:S01]  /*ab30*/  @!PT LDS RZ, [RZ] ;  /* 0x00000000fffff984 */ /* 0x000fe20000000800 */
[----:B------:R-:W-:Y:S01]  /*ab40*/  @!PT LDS RZ, [RZ] ;  /* 0x00000000fffff984 */ /* 0x000fe20000000800 */
[----:B------:R-:W-:Y:S01]  /*ab50*/  @!PT LDS RZ, [RZ] ;  /* 0x00000000fffff984 */ /* 0x000fe20000000800 */
[----:B------:R2:W-:Y:S01]  /*ab60*/  @!P5 LDGSTS.E.BYPASS.LTC128B.128 [R235+0x8000], [R172.64] ;  /* 0x08000000acebdfae */ /* 0x0005e2000b901d62 */
[C-C-:B------:R-:W-:Y:S02]  /*ab70*/  @!P4 IADD3.X R4, R165.reuse, UR24, R0.reuse, P1, P0 ;  /* 0x00000018a504cc10 */ /* 0x140fe40008fe0400 */
[C-C-:B------:R-:W-:Y:S01]  /*ab80*/  @!P3 IADD3 R8, P1, P0, R200.reuse, UR25, R5.reuse ;  /* 0x00000019c808bc10 */ /* 0x140fe2000f83e005 */
[----:B------:R1:W-:Y:S03]  /*ab90*/  @P4 STS.128 [R235+0xa000], RZ ;  /* 0x00a000ffeb004388 */ /* 0x0003e60000000c00 */
[----:B------:R-:W-:Y:S01]  /*aba0*/  @!P3 IADD3.X R7, R165, UR24, R0, P1, P0 ;  /* 0x00000018a507bc10 */ /* 0x000fe20008fe0400 */
[----:B------:R-:W-:Y:S01]  /*abb0*/  @!PT LDS RZ, [RZ] ;  /* 0x00000000fffff984 */ /* 0x000fe20000000800 */
[----:B------:R-:W-:Y:S01]  /*abc0*/  @!PT LDS RZ, [RZ] ;  /* 0x00000000fffff984 */ /* 0x000fe20000000800 */
[----:B------:R-:W-:Y:S01]  /*abd0*/  @!PT LDS RZ, [RZ] ;  /* 0x00000000fffff984 */ /* 0x000fe20000000800 */
[----:B------:R3:W-:Y:S01]  /*abe0*/  @!P4 LDGSTS.E.BYPASS.LTC128B.128 [R235+0xa000], [R170.64+0x80] ;  /* 0x0a000080aaebcfae */ /* 0x0007e2000b901d62 */
[----:B------:R-:W-:-:S03]  /*abf0*/  @!P2 IADD3 R5, P1, P0, R200, UR25, R5 ;  /* 0x00000019c805ac10 */ /* 0x000fc6000f83e005 */
[----:B------:R1:W-:Y:S01]  /*ac00*/  @P3 STS.128 [R235+0xc000], RZ ;  /* 0x00c000ffeb003388 */ /* 0x0003e20000000c00 */
[----:B------:R-:W-:Y:S02]  /*ac10*/  @!P2 IADD3.X R0, R165, UR24, R0, P1, P0 ;  /* 0x00000018a500ac10 */ /* 0x000fe40008fe0400 */
[C---:B------:R-:W-:Y:S01]  /*ac20*/  @!P2 LEA R14, P0, R10.reuse, c[0x0][0x168], 0x1 ;  /* 0x00005a000a0eaa11 */ /* 0x040fe200078008ff */
[----:B------:R-:W-:Y:S01]  /*ac30*/  @!PT LDS RZ, [RZ] ;  /* 0x00000000fffff984 */ /* 0x000fe20000000800 */
[----:B------:R-:W-:Y:S01]  /*ac40*/  @!PT LDS RZ, [RZ] ;  /* 0x00000000fffff984 */ /* 0x000fe20000000800 */
[----:B------:R-:W-:Y:S01]  /*ac50*/  @!PT LDS RZ, [RZ] ;  /* 0x00000000fffff984 */ /* 0x000fe20000000800 */
[----:B------:R1:W-:Y:S01]  /*ac60*/  @!P3 LDGSTS.E.BYPASS.LTC128B.128 [R235+0xc000], [R16.64+0x100] ;  /* 0x0c00010010ebbfae */ /* 0x0003e2000b901d62 */
[C---:B------:R-:W-:Y:S02]  /*ac70*/  @!P4 LEA R22, P1, R9.reuse, c[0x0][0x168], 0x1 ;  /* 0x00005a000916ca11 */ /* 0x040fe400078208ff */
[----:B------:R-:W-:Y:S01]  /*ac80*/  @!P2 LEA.HI.X R15, R10, c[0x0][0x16c], R6, 0x1, P0 ;  /* 0x00005b000a0faa11 */ /* 0x000fe200000f0c06 */
[----:B------:R-:W-:Y:S01]  /*ac90*/  IMAD.U32 R6, RZ, RZ, UR5 ;  /* 0x00000005ff067e24 */ /* 0x000fe2000f8e00ff */
[----:B------:R-:W-:Y:S01]  /*aca0*/  @!P4 LEA.HI.X R23, R9, c[0x0][0x16c], R4, 0x1, P1 ;  /* 0x00005b000917ca11 */ /* 0x000fe200008f0c04 */
[----:B------:R-:W-:Y:S01]  /*acb0*/  IMAD.U32 R4, RZ, RZ, UR4 ;  /* 0x00000004ff047e24 */ /* 0x000fe2000f8e00ff */
[----:B------:R-:W-:Y:S01]  /*acc0*/  @!P3 LEA R12, P0, R8, c[0x0][0x168], 0x1 ;  /* 0x00005a00080cba11 */ /* 0x000fe200078008ff */
[----:B------:R1:W-:Y:S01]  /*acd0*/  @P2 STS.128 [R235+0xe000], RZ ;  /* 0x00e000ffeb002388 */ /* 0x0003e20000000c00 */
[----:B------:R-:W-:-:S02]  /*ace0*/  @!P5 LEA R20, P1, R6, R245, 0x1 ;  /* 0x000000f50614d211 */ /* 0x000fc400078208ff */
[----:B------:R-:W-:Y:S01]  /*acf0*/  @!P3 LEA.HI.X R13, R8, c[0x0][0x16c], R7, 0x1, P0 ;  /* 0x00005b00080dba11 */ /* 0x000fe200000f0c07 */
[----:B------:R-:W-:Y:S01]  /*ad00*/  @!PT LDS RZ, [RZ] ;  /* 0x00000000fffff984 */ /* 0x000fe20000000800 */
[----:B------:R-:W-:Y:S01]  /*ad10*/  @!PT LDS RZ, [RZ] ;  /* 0x00000000fffff984 */ /* 0x000fe20000000800 */
[----:B------:R-:W-:Y:S01]  /*ad20*/  @!PT LDS RZ, [RZ] ;  /* 0x00000000fffff984 */ /* 0x000fe20000000800 */
[----:B------:R1:W-:Y:S01]  /*ad30*/  @!P2 LDGSTS.E.BYPASS.LTC128B.128 [R235+0xe000], [R14.64+0x180] ;  /* 0x0e0001800eebafae */ /* 0x0003e2000b901d62 */
[C---:B------:R-:W-:Y:S02]  /*ad40*/  @!P2 LEA R10, P0, R5.reuse, c[0x0][0x168], 0x1 ;  /* 0x00005a00050aaa11 */ /* 0x040fe400078008ff */
[----:B------:R-:W-:Y:S01]  /*ad50*/  @!P5 LEA.HI.X R21, R6, R244, R4, 0x1, P1 ;  /* 0x000000f40615d211 */ /* 0x000fe200008f0c04 */
[----:B------:R1:W-:Y:S01]  /*ad60*/  @P5 STS.128 [R235+0x8800], RZ ;  /* 0x008800ffeb005388 */ /* 0x0003e20000000c00 */
[----:B------:R-:W-:Y:S02]  /*ad70*/  @!P4 IADD3 R4, P1, R200, UR5, RZ ;  /* 0x00000005c804cc10 */ /* 0x000fe4000ff3e0ff */
[----:B------:R-:W-:Y:S02]  /*ad80*/  @!P2 LEA.HI.X R11, R5, c[0x0][0x16c], R0, 0x1, P0 ;  /* 0x00005b00050baa11 */ /* 0x000fe400000f0c00 */
[----:B------:R-:W-:-:S02]  /*ad90*/  @!P4 IADD3.X R0, R165, UR4, RZ, P1, !PT ;  /* 0x00000004a500cc10 */ /* 0x000fc40008ffe4ff */
[----:B------:R-:W-:Y:S02]  /*ada0*/  @!P4 LEA R18, P1, R4, c[0x0][0x168], 0x1 ;  /* 0x00005a000412ca11 */ /* 0x000fe400078208ff */
[----:B------:R-:W-:Y:S02]  /*adb0*/  @!P3 IADD3 R6, P0, R200, UR5, RZ ;  /* 0x00000005c806bc10 */ /* 0x000fe4000ff1e0ff */
[----:B------:R-:W-:Y:S01]  /*adc0*/  @!P4 LEA.HI.X R19, R4, c[0x0][0x16c], R0, 0x1, P1 ;  /* 0x00005b000413ca11 */ /* 0x000fe200008f0c00 */
[----:B------:R-:W-:Y:S01]  /*add0*/  IMAD.U32 R4, RZ, RZ, UR11 ;  /* 0x0000000bff047e24 */ /* 0x000fe2000f8e00ff */
[----:B------:R-:W-:Y:S01]  /*ade0*/  @!P3 IADD3.X R5, R165, UR4, RZ, P0, !PT ;  /* 0x00000004a505bc10 */ /* 0x000fe200087fe4ff */
[----:B------:R-:W-:Y:S01]  /*adf0*/  IMAD.U32 R0, RZ, RZ, UR9 ;  /* 0x00000009ff007e24 */ /* 0x000fe2000f8e00ff */
[----:B------:R-:W-:Y:S01]  /*ae00*/  @!P3 LEA R8, P0, R6, c[0x0][0x168], 0x1 ;  /* 0x00005a000608ba11 */ /* 0x000fe200078008ff */
[----:B------:R-:W-:Y:S01]  /*ae10*/  UIADD3 UR9, UP0, UR25, UR5, URZ ;  /* 0x0000000519097290 */ /* 0x000fe2000ff1e03f */
[----:B------:R-:W-:-:S02]  /*ae20*/  @!P5 LEA R168, P1, R4, R245, 0x1 ;  /* 0x000000f504a8d211 */ /* 0x000fc400078208ff */
[----:B------:R-:W-:Y:S02]  /*ae30*/  @!P3 LEA.HI.X R9, R6, c[0x0][0x16c], R5, 0x1, P0 ;  /* 0x00005b000609ba11 */ /* 0x000fe400000f0c05 */
[----:B------:R-:W-:Y:S01]  /*ae40*/  @!P2 IADD3 R6, P0, R200, UR5, RZ ;  /* 0x00000005c806ac10 */ /* 0x000fe2000ff1e0ff */
[----:B------:R-:W-:Y:S01]  /*ae50*/  UIADD3.X UR5, UR24, UR4, URZ, UP0, !UPT ;  /* 0x0000000418057290 */ /* 0x000fe200087fe43f */
[----:B------:R-:W-:Y:S01]  /*ae60*/  @!P5 LEA.HI.X R169, R4, R244, R0, 0x1, P1 ;  /* 0x000000f404a9d211 */ /* 0x000fe200008f0c00 */
[----:B------:R-:W-:Y:S01]  /*ae70*/  IMAD.U32 R4, RZ, RZ, UR9 ;  /* 0x00000009ff047e24 */ /* 0x000fe2000f8e00ff */
[----:B------:R-:W-:Y:S02]  /*ae80*/  @!P2 IADD3.X R5, R165, UR4, RZ, P0, !PT ;  /* 0x00000004a505ac10 */ /* 0x000fe400087fe4ff */
[----:B--2---:R-:W-:Y:S01]  /*ae90*/  @!P2 LEA R172, P0, R6, c[0x0][0x168], 0x1 ;  /* 0x00005a0006acaa11 */ /* 0x004fe200078008ff */
[----:B------:R-:W-:Y:S01]  /*aea0*/  IMAD.U32 R0, RZ, RZ, UR5 ;  /* 0x00000005ff007e24 */ /* 0x000fe2000f8e00ff */
[----:B------:R-:W-:Y:S01]  /*aeb0*/  @!P5 LEA R184, P1, R4, R245, 0x1 ;  /* 0x000000f504b8d211 */ /* 0x000fe200078208ff */
[----:B------:R-:W-:Y:S01]  /*aec0*/  @!PT LDS RZ, [RZ] ;  /* 0x00000000fffff984 */ /* 0x000fe20000000800 */
[----:B------:R-:W-:Y:S01]  /*aed0*/  @!PT LDS RZ, [RZ] ;  /* 0x00000000fffff984 */ /* 0x000fe20000000800 */
[----:B------:R-:W-:Y:S01]  /*aee0*/  @!PT LDS RZ, [RZ] ;  /* 0x00000000fffff984 */ /* 0x000fe20000000800 */
[----:B------:R1:W-:Y:S01]  /*aef0*/  @!P5 LDGSTS.E.BYPASS.LTC128B.128 [R235+0x8800], [R168.64] ;  /* 0x08800000a8ebdfae */ /* 0x0003e2000b901d62 */
[----:B------:R-:W-:-:S02]  /*af00*/  @!P2 LEA.HI.X R173, R6, c[0x0][0x16c], R5, 0x1, P0 ;  /* 0x00005b0006adaa11 */ /* 0x000fc400000f0c05 */
[----:B------:R-:W-:Y:S01]  /*af10*/  @!P4 IADD3 R5, P0, R200, UR9, RZ ;  /* 0x00000009c805cc10 */ /* 0x000fe2000ff1e0ff */
[----:B------:R1:W-:Y:S01]  /*af20*/  @P4 STS.128 [R235+0xa800], RZ ;  /* 0x00a800ffeb004388 */ /* 0x0003e20000000c00 */
[----:B------:R-:W-:Y:S02]  /*af30*/  @!P5 LEA.HI.X R185, R4, R244, R0, 0x1, P1 ;  /* 0x000000f404b9d211 */ /* 0x000fe400008f0c00 */
[----:B------:R-:W-:Y:S01]  /*af40*/  @!P4 IADD3.X R4, R165, UR5, RZ, P0, !PT ;  /* 0x00000005a504cc10 */ /* 0x000fe200087fe4ff */
[----:B------:R-:W-:Y:S01]  /*af50*/  @!PT LDS RZ, [RZ] ;  /* 0x00000000fffff984 */ /* 0x000fe20000000800 */
[----:B------:R-:W-:Y:S01]  /*af60*/  @!PT LDS RZ, [RZ] ;  /* 0x00000000fffff984 */ /* 0x000fe20000000800 */
[----:B------:R-:W-:Y:S01]  /*af70*/  @!PT LDS RZ, [RZ] ;  /* 0x00000000fffff984 */ /* 0x000fe20000000800 */
[----:B------:R1:W-:Y:S01]  /*af80*/  @!P4 LDGSTS.E.BYPASS.LTC128B.128 [R235+0xa800], [R22.64+0x80] ;  /* 0x0a80008016ebcfae */ /* 0x0003e2000b901d62 */
[C---:B------:R-:W-:Y:S02]  /*af90*/  @!P4 LEA R6, P1, R5.reuse, c[0x0][0x168], 0x1 ;  /* 0x00005a000506ca11 */ /* 0x040fe400078208ff */
[----:B------:R-:W-:Y:S01]  /*afa0*/  @!P3 IADD3 R0, P0, R200, UR9, RZ ;  /* 0x00000009c800bc10 */ /* 0x000fe2000ff1e0ff */
[----:B------:R1:W-:Y:S01]  /*afb0*/  @P3 STS.128 [R235+0xc800], RZ ;  /* 0x00c800ffeb003388 */ /* 0x0003e20000000c00 */
[----:B------:R-:W-:-:S02]  /*afc0*/  @!P4 LEA.HI.X R7, R5, c[0x0][0x16c], R4, 0x1, P1 ;  /* 0x00005b000507ca11 */ /* 0x000fc400008f0c04 */
[----:B------:R-:W-:Y:S01]  /*afd0*/  @!P3 IADD3.X R4, R165, UR5, RZ, P0, !PT ;  /* 0x00000005a504bc10 */ /* 0x000fe200087fe4ff */
[----:B------:R-:W-:Y:S01]  /*afe0*/  @!PT LDS RZ, [RZ] ;  /* 0x00000000fffff984 */ /* 0x000fe20000000800 */
[----:B------:R-:W-:Y:S01]  /*aff0*/  @!PT LDS RZ, [RZ] ;  /* 0x00000000fffff984 */ /* 0x000fe20000000800 */
[----:B------:R-:W-:Y:S01]  /*b000*/  @!PT LDS RZ, [RZ] ;  /* 0x00000000fffff984 */ /* 0x000fe20000000800 */
[----:B------:R1:W-:Y:S01]  /*b010*/  @!P3 LDGSTS.E.BYPASS.LTC128B.128 [R235+0xc800], [R12.64+0x100] ;  /* 0x0c8001000cebbfae */ /* 0x0003e2000b901d62 */
[----:B---3--:R-:W-:-:S03]  /*b020*/  @!P3 LEA R170, P0, R0, c[0x0][0x168], 0x1 ;  /* 0x00005a0000aaba11 */ /* 0x008fc600078008ff */
        /* <DEDUP_REMOVED lines=43> */
[----:B------:R-:W-:-:S04]  /*b2e0*/  IADD3 R200, P0, R200, UR9, RZ ;  /* 0x00000009c8c87c10 */ /* 0x000fc8000ff1e0ff */
[----:B------:R-:W-:Y:S02]  /*b2f0*/  IADD3.X R165, R165, UR5, RZ, P0, !PT ;  /* 0x00000005a5a57c10 */ /* 0x000fe400087fe4ff */
[----:B------:R-:W-:-:S04]  /*b300*/  LEA R4, P0, R200, c[0x0][0x168], 0x1 ;  /* 0x00005a00c8047a11 */ /* 0x000fc800078008ff */
[----:B------:R-:W-:-:S05]  /*b310*/  LEA.HI.X R5, R200, c[0x0][0x16c], R165, 0x1, P0 ;  /* 0x00005b00c8057a11 */ /* 0x000fca00000f0ca5 */
[----:B------:R-:W-:Y:S01]  /*b320*/  @!PT LDS RZ, [RZ] ;  /* 0x00000000fffff984 */ /* 0x000fe20000000800 */
[----:B------:R-:W-:Y:S01]  /*b330*/  @!PT LDS RZ, [RZ] ;  /* 0x00000000fffff984 */ /* 0x000fe20000000800 */
[----:B------:R-:W-:Y:S01]  /*b340*/  @!PT LDS RZ, [RZ] ;  /* 0x00000000fffff984 */ /* 0x000fe20000000800 */
[----:B------:R2:W-:Y:S04]  /*b350*/  LDGSTS.E.BYPASS.LTC128B.128 [R235+0xf800], [R4.64+0x180] ;  /* 0x0f80018004eb7fae */ /* 0x0005e8000b901d62 */
.L_x_2314:
[----:B------:R-:W-:Y:S05]  /*b360*/  BSYNC B0 ;  /* 0x0000000000007941 */ /* 0x000fea0003800000 */
.L_x_2313:
[----:B------:R-:W0:Y:S01]  /*b370*/  LDGDEPBAR ;  /* 0x00000000000079af */ /* 0x000e220000000000 */
[----:B--2---:R-:W-:Y:S02]  /*b380*/  IMAD.U32 R4, RZ, RZ, UR10 ;  /* 0x0000000aff047e24 */ /* 0x004fe4000f8e00ff */
[----:B------:R-:W-:-:S03]  /*b390*/  IMAD.U32 R0, RZ, RZ, UR7 ;  /* 0x00000007ff007e24 */ /* 0x000fc6000f8e00ff */
[----:B------:R-:W-:-:S04]  /*b3a0*/  LEA R245, P0, R4, R245, 0x1 ;  /* 0x000000f504f57211 */ /* 0x000fc800078008ff */
[----:B------:R-:W-:Y:S02]  /*b3b0*/  LEA.HI.X R244, R4, R244, R0, 0x1, P0 ;  /* 0x000000f404f47211 */ /* 0x000fe400000f0c00 */
.L_x_2310:
[----:B-1----:R-:W-:Y:S01]  /*b3c0*/  FMNMX.FTZ R6, R164, R2, !PT ;  /* 0x00000002a4067209 */ /* 0x002fe20007810000 */
        /* <DEDUP_REMOVED lines=34> */
[----:B------:R-:W-:-:S03]  /*b5f0*/  FMNMX.FTZ R5, R175, R5, !PT ;  /* 0x00000005af057209 */ /* 0x000fc60007810000 */
[----:B------:R-:W1:Y:S04]  /*b600*/  SHFL.BFLY PT, R4, R6, 0x2, 0x1f ;  /* 0x0c401f0006047f89 */ /* 0x000e6800000e0000 */
[----:B------:R-:W2:Y:S01]  /*b610*/  SHFL.BFLY PT, R0, R5, 0x2, 0x1f ;  /* 0x0c401f0005007f89 */ /* 0x000ea200000e0000 */
[----:B-1----:R-:W-:Y:S02]  /*b620*/  FMNMX.FTZ R4, R6, R4, !PT ;  /* 0x0000000406047209 */ /* 0x002fe40007810000 */
[----:B--2---:R-:W-:-:S03]  /*b630*/  FMNMX.FTZ R0, R5, R0, !PT ;  /* 0x0000000005007209 */ /* 0x004fc60007810000 */
[----:B------:R-:W1:Y:S04]  /*b640*/  SHFL.BFLY PT, R173, R4, 0x1, 0x1f ;  /* 0x0c201f0004ad7f89 */ /* 0x000e6800000e0000 */
[----:B------:R-:W2:Y:S01]  /*b650*/  SHFL.BFLY PT, R172, R0, 0x1, 0x1f ;  /* 0x0c201f0000ac7f89 */ /* 0x000ea200000e0000 */
[----:B-1----:R-:W-:Y:S02]  /*b660*/  FMNMX.FTZ R173, R4, R173, !PT ;  /* 0x000000ad04ad7209 */ /* 0x002fe40007810000 */
[----:B--2---:R-:W-:-:S03]  /*b670*/  FMNMX.FTZ R172, R0, R172, !PT ;  /* 0x000000ac00ac7209 */ /* 0x004fc60007810000 */
[C---:B------:R-:W-:Y:S01]  /*b680*/  FMUL.FTZ R181, R173.reuse, c[0x0][0x23c] ;  /* 0x00008f00adb57a20 */ /* 0x040fe20000410000 */
[----:B------:R-:W-:Y:S02]  /*b690*/  FSETP.NEU.FTZ.AND P1, PT, R173, -INF , PT ;  /* 0xff800000ad00780b */ /* 0x000fe40003f3d000 */
[C---:B------:R-:W-:Y:S01]  /*b6a0*/  FSETP.NEU.FTZ.AND P0, PT, R172.reuse, -INF , PT ;  /* 0xff800000ac00780b */ /* 0x040fe20003f1d000 */
[C---:B------:R-:W-:Y:S01]  /*b6b0*/  FMUL.FTZ R0, R172.reuse, c[0x0][0x23c] ;  /* 0x00008f00ac007a20 */ /* 0x040fe20000410000 */
[----:B------:R-:W-:Y:S02]  /*b6c0*/  FSEL R181, R181, RZ, P1 ;  /* 0x000000ffb5b57208 */ /* 0x000fe40000800000 */
[----:B------:R-:W-:Y:S02]  /*b6d0*/  FSEL R5, R172, RZ, P0 ;  /* 0x000000ffac057208 */ /* 0x000fe40000000000 */
[----:B------:R-:W-:Y:S01]  /*b6e0*/  FSEL R4, R173, RZ, P1 ;  /* 0x000000ffad047208 */ /* 0x000fe20000800000 */
[----:B------:R-:W-:Y:S01]  /*b6f0*/  FFMA.FTZ R169, R178, c[0x0][0x23c], -R181 ;  /* 0x00008f00b2a97a23 */ /* 0x000fe200000108b5 */
[----:B------:R-:W-:Y:S01]  /*b700*/  FSEL R178, R0, RZ, P0 ;  /* 0x000000ff00b27208 */ /* 0x000fe20000000000 */
[----:B------:R-:W-:-:S02]  /*b710*/  FADD.FTZ R5, R3, -R5 ;  /* 0x8000000503057221 */ /* 0x000fc40000010000 */
[----:B------:R-:W-:Y:S02]  /*b720*/  FADD.FTZ R4, R164, -R4 ;  /* 0x80000004a4047221 */ /* 0x000fe40000010000 */
[--C-:B------:R-:W-:Y:S01]  /*b730*/  FFMA.FTZ R171, R2, c[0x0][0x23c], -R181.reuse ;  /* 0x00008f0002ab7a23 */ /* 0x100fe200000108b5 */
[----:B------:R-:W-:Y:S01]  /*b740*/  MUFU.EX2 R169, R169 ;  /* 0x000000a900a97308 */ /* 0x000fe20000000800 */
[--C-:B------:R-:W-:Y:S02]  /*b750*/  FFMA.FTZ R170, R201, c[0x0][0x23c], -R181.reuse ;  /* 0x00008f00c9aa7a23 */ /* 0x100fe400000108b5 */
[----:B------:R-:W-:Y:S02]  /*b760*/  FFMA.FTZ R168, R243, c[0x0][0x23c], -R181 ;  /* 0x00008f00f3a87a23 */ /* 0x000fe400000108b5 */
[--C-:B------:R-:W-:Y:S02]  /*b770*/  FFMA.FTZ R165, R174, c[0x0][0x23c], -R178.reuse ;  /* 0x00008f00aea57a23 */ /* 0x100fe400000108b2 */
[--C-:B------:R-:W-:Y:S01]  /*b780*/  FFMA.FTZ R2, R199, c[0x0][0x23c], -R178.reuse ;  /* 0x00008f00c7027a23 */ /* 0x100fe200000108b2 */
[----:B------:R-:W-:Y:S01]  /*b790*/  MUFU.EX2 R171, R171 ;  /* 0x000000ab00ab7308 */ /* 0x000fe20000000800 */
[----:B------:R-:W-:-:S02]  /*b7a0*/  FFMA.FTZ R0, R242, c[0x0][0x23c], -R178 ;  /* 0x00008f00f2007a23 */ /* 0x000fc400000108b2 */
[----:B------:R-:W-:Y:S02]  /*b7b0*/  FFMA.FTZ R164, R182, c[0x0][0x23c], -R178 ;  /* 0x00008f00b6a47a23 */ /* 0x000fe400000108b2 */
[----:B------:R-:W-:Y:S02]  /*b7c0*/  FMUL.FTZ R3, R5, c[0x0][0x23c] ;  /* 0x00008f0005037a20 */ /* 0x000fe40000410000 */
[----:B------:R-:W-:Y:S01]  /*b7d0*/  FMUL.FTZ R4, R4, c[0x0][0x23c] ;  /* 0x00008f0004047a20 */ /* 0x000fe20000410000 */
[----:B------:R-:W-:Y:S01]  /*b7e0*/  MUFU.EX2 R170, R170 ;  /* 0x000000aa00aa7308 */ /* 0x000fe20000000800 */
[--C-:B------:R-:W-:Y:S02]  /*b7f0*/  FFMA.FTZ R183, R28, c[0x0][0x23c], -R181.reuse ;  /* 0x00008f001cb77a23 */ /* 0x100fe400000108b5 */
[--C-:B------:R-:W-:Y:S02]  /*b800*/  FFMA.FTZ R182, R29, c[0x0][0x23c], -R181.reuse ;  /* 0x00008f001db67a23 */ /* 0x100fe400000108b5 */
[----:B------:R-:W-:-:S02]  /*b810*/  FFMA.FTZ R184, R24, c[0x0][0x23c], -R181 ;  /* 0x00008f0018b87a23 */ /* 0x000fc400000108b5 */
[--C-:B------:R-:W-:Y:S01]  /*b820*/  FFMA.FTZ R185, R25, c[0x0][0x23c], -R181.reuse ;  /* 0x00008f0019b97a23 */ /* 0x100fe200000108b5 */
[----:B------:R-:W1:Y:S01]  /*b830*/  MUFU.EX2 R168, R168 ;  /* 0x000000a800a87308 */ /* 0x000e620000000800 */
[--C-:B------:R-:W-:Y:S02]  /*b840*/  FFMA.FTZ R186, R30, c[0x0][0x23c], -R178.reuse ;  /* 0x00008f001eba7a23 */ /* 0x100fe400000108b2 */
[--C-:B------:R-:W-:Y:S02]  /*b850*/  FFMA.FTZ R188, R31, c[0x0][0x23c], -R178.reuse ;  /* 0x00008f001fbc7a23 */ /* 0x100fe400000108b2 */
[--C-:B------:R-:W-:Y:S01]  /*b860*/  FFMA.FTZ R187, R26, c[0x0][0x23c], -R178.reuse ;  /* 0x00008f001abb7a23 */ /* 0x100fe200000108b2 */
[----:B------:R-:W-:Y:S01]  /*b870*/  LDSM.16.MT88.4 R28, [R222+0x10800] ;  /* 0x01080000de1c783b */ /* 0x000fe20000004200 */
[----:B------:R-:W-:Y:S01]  /*b880*/  FFMA.FTZ R189, R27, c[0x0][0x23c], -R178 ;  /* 0x00008f001bbd7a23 */ /* 0x000fe200000108b2 */
[----:B------:R-:W-:Y:S01]  /*b890*/  MUFU.EX2 R165, R165 ;  /* 0x000000a500a57308 */ /* 0x000fe20000000800 */
[--C-:B------:R-:W-:Y:S01]  /*b8a0*/  FFMA.FTZ R191, R196, c[0x0][0x23c], -R181.reuse ;  /* 0x00008f00c4bf7a23 */ /* 0x100fe200000108b5 */
[----:B------:R-:W-:Y:S01]  /*b8b0*/  LDSM.16.MT88.4 R24, [R224+0x12800] ;  /* 0x01280000e018783b */ /* 0x000fe20000004200 */
[----:B------:R-:W-:-:S02]  /*b8c0*/  FFMA.FTZ R196, R197, c[0x0][0x23c], -R181 ;  /* 0x00008f00c5c47a23 */ /* 0x000fc400000108b5 */
[--C-:B------:R-:W-:Y:S02]  /*b8d0*/  FFMA.FTZ R190, R198, c[0x0][0x23c], -R181.reuse ;  /* 0x00008f00c6be7a23 */ /* 0x100fe400000108b5 */
[----:B------:R-:W-:Y:S01]  /*b8e0*/  FFMA.FTZ R195, R195, c[0x0][0x23c], -R181 ;  /* 0x00008f00c3c37a23 */ /* 0x000fe200000108b5 */
[----:B------:R-:W2:Y:S01]  /*b8f0*/  MUFU.EX2 R2, R2 ;  /* 0x0000000200027308 */ /* 0x000ea20000000800 */
[----:B-1----:R-:W-:Y:S01]  /*b900*/  F2FP.PACK_AB R6, R168, R169 ;  /* 0x000000a9a806723e */ /* 0x002fe200000000ff */
[--C-:B------:R-:W-:Y:S02]  /*b910*/  FFMA.FTZ R194, R194, c[0x0][0x23c], -R178.reuse ;  /* 0x00008f00c2c27a23 */ /* 0x100fe400000108b2 */
[--C-:B------:R-:W-:Y:S02]  /*b920*/  FFMA.FTZ R197, R35, c[0x0][0x23c], -R178.reuse ;  /* 0x00008f0023c57a23 */ /* 0x100fe400000108b2 */
[--C-:B------:R-:W-:Y:S02]  /*b930*/  FFMA.FTZ R193, R193, c[0x0][0x23c], -R178.reuse ;  /* 0x00008f00c1c17a23 */ /* 0x100fe400000108b2 */
[----:B------:R-:W-:Y:S01]  /*b940*/  MUFU.EX2 R0, R0 ;  /* 0x0000000000007308 */ /* 0x000fe20000000800 */
[----:B------:R-:W-:-:S02]  /*b950*/  FFMA.FTZ R192, R192, c[0x0][0x23c], -R178 ;  /* 0x00008f00c0c07a23 */ /* 0x000fc400000108b2 */
[--C-:B------:R-:W-:Y:S02]  /*b960*/  FFMA.FTZ R198, R34, c[0x0][0x23c], -R181.reuse ;  /* 0x00008f0022c67a23 */ /* 0x100fe400000108b5 */
[--C-:B------:R-:W-:Y:S02]  /*b970*/  FFMA.FTZ R199, R33, c[0x0][0x23c], -R181.reuse ;  /* 0x00008f0021c77a23 */ /* 0x100fe400000108b5 */
[--C-:B------:R-:W-:Y:S01]  /*b980*/  FFMA.FTZ R200, R32, c[0x0][0x23c], -R181.reuse ;  /* 0x00008f0020c87a23 */ /* 0x100fe200000108b5 */
[----:B------:R-:W1:Y:S01]  /*b990*/  MUFU.EX2 R164, R164 ;  /* 0x000000a400a47308 */ /* 0x000e620000000800 */
[----:B--2---:R-:W-:Y:S01]  /*b9a0*/  F2FP.PACK_AB R5, R2, R165 ;  /* 0x000000a50205723e */ /* 0x004fe200000000ff */
[----:B------:R-:W-:Y:S01]  /*b9b0*/  LDSM.16.MT88.4 R32, [R221+0x17000] ;  /* 0x01700000dd20783b */ /* 0x000fe20000004200 */
[----:B------:R-:W-:Y:S02]  /*b9c0*/  FFMA.FTZ R180, R180, c[0x0][0x23c], -R181 ;  /* 0x00008f00b4b47a23 */ /* 0x000fe400000108b5 */
[----:B------:R-:W-:-:S02]  /*b9d0*/  FFMA.FTZ R179, R179, c[0x0][0x23c], -R178 ;  /* 0x00008f00b3b37a23 */ /* 0x000fc400000108b2 */
[--C-:B------:R-:W-:Y:S01]  /*b9e0*/  FFMA.FTZ R177, R177, c[0x0][0x23c], -R178.reuse ;  /* 0x00008f00b1b17a23 */ /* 0x100fe200000108b2 */
[----:B------:R2:W3:Y:S01]  /*b9f0*/  MUFU.EX2 R174, R4 ;  /* 0x0000000400ae7308 */ /* 0x0004e20000000800 */
[--C-:B------:R-:W-:Y:S02]  /*ba00*/  FFMA.FTZ R176, R176, c[0x0][0x23c], -R178.reuse ;  /* 0x00008f00b0b07a23 */ /* 0x100fe400000108b2 */
[----:B------:R-:W-:-:S05]  /*ba10*/  FFMA.FTZ R175, R175, c[0x0][0x23c], -R178 ;  /* 0x00008f00afaf7a23 */ /* 0x000fca00000108b2 */
[----:B------:R-:W4:Y:S01]  /*ba20*/  MUFU.EX2 R3, R3 ;  /* 0x0000000300037308 */ /* 0x000f220000000800 */
[----:B-1----:R-:W-:Y:S02]  /*ba30*/  F2FP.PACK_AB R7, R164, R0 ;  /* 0x00000000a407723e */ /* 0x002fe400000000ff */
[----:B--2---:R-:W-:Y:S01]  /*ba40*/  F2FP.PACK_AB R4, R170, R171 ;  /* 0x000000abaa04723e */ /* 0x004fe200000000ff */
[----:B---3--:R-:W-:-:S04]  /*ba50*/  FMUL.FTZ R160, R160, R174 ;  /* 0x000000aea0a07220 */ /* 0x008fc80000410000 */
[----:B------:R-:W1:Y:S01]  /*ba60*/  MUFU.EX2 R183, R183 ;  /* 0x000000b700b77308 */ /* 0x000e620000000800 */
[-C--:B------:R-:W-:Y:S02]  /*ba70*/  FMUL.FTZ R161, R161, R174.reuse ;  /* 0x000000aea1a17220 */ /* 0x080fe40000410000 */
[-C--:B------:R-:W-:Y:S02]  /*ba80*/  FMUL.FTZ R156, R156, R174.reuse ;  /* 0x000000ae9c9c7220 */ /* 0x080fe40000410000 */
[----:B------:R-:W-:Y:S02]  /*ba90*/  FMUL.FTZ R157, R157, R174 ;  /* 0x000000ae9d9d7220 */ /* 0x000fe40000410000 */
[-C--:B----4-:R-:W-:Y:S01]  /*baa0*/  FMUL.FTZ R162, R162, R3.reuse ;  /* 0x00000003a2a27220 */ /* 0x090fe20000410000 */
[----:B------:R-:W2:Y:S01]  /*bab0*/  MUFU.EX2 R182, R182 ;  /* 0x000000b600b67308 */ /* 0x000ea20000000800 */
[-C--:B------:R-:W-:Y:S02]  /*bac0*/  FMUL.FTZ R163, R163, R3.reuse ;  /* 0x00000003a3a37220 */ /* 0x080fe40000410000 */
[----:B------:R-:W-:-:S02]  /*bad0*/  FMUL.FTZ R158, R158, R3 ;  /* 0x000000039e9e7220 */ /* 0x000fc40000410000 */
[-C--:B------:R-:W-:Y:S02]  /*bae0*/  FMUL.FTZ R159, R159, R3.reuse ;  /* 0x000000039f9f7220 */ /* 0x080fe40000410000 */
[-C--:B------:R-:W-:Y:S01]  /*baf0*/  FMUL.FTZ R152, R152, R174.reuse ;  /* 0x000000ae98987220 */ /* 0x080fe20000410000 */
[C---:B------:R-:W-:Y:S01]  /*bb00*/  HMMA.16816.F32 R160, R4.reuse, R16, R160 ;  /* 0x0000001004a0723c */ /* 0x040fe200000018a0 */
[-C--:B------:R-:W-:Y:S01]  /*bb10*/  FMUL.FTZ R153, R153, R174.reuse ;  /* 0x000000ae99997220 */ /* 0x080fe20000410000 */
[----:B------:R-:W-:Y:S01]  /*bb20*/  MUFU.EX2 R184, R184 ;  /* 0x000000b800b87308 */ /* 0x000fe20000000800 */
[-C--:B------:R-:W-:Y:S02]  /*bb30*/  FMUL.FTZ R154, R154, R3.reuse ;  /* 0x000000039a9a7220 */ /* 0x080fe40000410000 */
[-C--:B------:R-:W-:Y:S02]  /*bb40*/  FMUL.FTZ R155, R155, R3.reuse ;  /* 0x000000039b9b7220 */ /* 0x080fe40000410000 */
[-C--:B------:R-:W-:Y:S01]  /*bb50*/  FMUL.FTZ R148, R148, R174.reuse ;  /* 0x000000ae94947220 */ /* 0x080fe20000410000 */
[----:B------:R-:W-:Y:S01]  /*bb60*/  HMMA.16816.F32 R156, R4, R18, R156 ;  /* 0x00000012049c723c */ /* 0x000fe2000000189c */
[----:B------:R-:W3:Y:S01]  /*bb70*/  LDSM.16.MT88.4 R16, [R220+0x10000] ;  /* 0x01000000dc10783b */ /* 0x000ee20000004200 */
[----:B------:R-:W-:Y:S01]  /*bb80*/  FMUL.FTZ R149, R149, R174 ;  /* 0x000000ae95957220 */ /* 0x000fe20000410000 */
[----:B------:R-:W-:Y:S01]  /*bb90*/  MUFU.EX2 R185, R185 ;  /* 0x000000b900b97308 */ /* 0x000fe20000000800 */
[----:B------:R-:W-:-:S02]  /*bba0*/  FMUL.FTZ R150, R150, R3 ;  /* 0x0000000396967220 */ /* 0x000fc40000410000 */
[-C--:B------:R-:W-:Y:S02]  /*bbb0*/  FMUL.FTZ R151, R151, R3.reuse ;  /* 0x0000000397977220 */ /* 0x080fe40000410000 */
[-C--:B------:R-:W-:Y:S01]  /*bbc0*/  FMUL.FTZ R136, R136, R174.reuse ;  /* 0x000000ae88887220 */ /* 0x080fe20000410000 */
[C---:B------:R-:W-:Y:S01]  /*bbd0*/  HMMA.16816.F32 R152, R4.reuse, R12, R152 ;  /* 0x0000000c0498723c */ /* 0x040fe20000001898 */
[-C--:B------:R-:W-:Y:S01]  /*bbe0*/  FMUL.FTZ R137, R137, R174.reuse ;  /* 0x000000ae89897220 */ /* 0x080fe20000410000 */
[----:B------:R-:W4:Y:S01]  /*bbf0*/  MUFU.EX2 R186, R186 ;  /* 0x000000ba00ba7308 */ /* 0x000f220000000800 */
[-C--:B------:R-:W-:Y:S02]  /*bc00*/  FMUL.FTZ R138, R138, R3.reuse ;  /* 0x000000038a8a7220 */ /* 0x080fe40000410000 */
[-C--:B------:R-:W-:Y:S02]  /*bc10*/  FMUL.FTZ R139, R139, R3.reuse ;  /* 0x000000038b8b7220 */ /* 0x080fe40000410000 */
[-C--:B------:R-:W-:Y:S01]  /*bc20*/  FMUL.FTZ R132, R132, R174.reuse ;  /* 0x000000ae84847220 */ /* 0x080fe20000410000 */
[----:B------:R-:W-:Y:S01]  /*bc30*/  HMMA.16816.F32 R148, R4, R14, R148 ;  /* 0x0000000e0494723c */ /* 0x000fe20000001894 */
[----:B------:R-:W-:Y:S01]  /*bc40*/  FMUL.FTZ R133, R133, R174 ;  /* 0x000000ae85857220 */ /* 0x000fe20000410000 */
[----:B------:R-:W5:Y:S01]  /*bc50*/  LDSM.16.MT88.4 R12, [R224+0x12000] ;  /* 0x01200000e00c783b */ /* 0x000f620000004200 */
[-C--:B------:R-:W-:Y:S01]  /*bc60*/  FMUL.FTZ R134, R134, R3.reuse ;  /* 0x0000000386867220 */ /* 0x080fe20000410000 */
[----:B------:R-:W1:Y:S01]  /*bc70*/  MUFU.EX2 R188, R188 ;  /* 0x000000bc00bc7308 */ /* 0x000e620000000800 */
[----:B------:R-:W-:-:S02]  /*bc80*/  FMUL.FTZ R135, R135, R3 ;  /* 0x0000000387877220 */ /* 0x000fc40000410000 */
[-C--:B------:R-:W-:Y:S02]  /*bc90*/  FMUL.FTZ R144, R144, R174.reuse ;  /* 0x000000ae90907220 */ /* 0x080fe40000410000 */
[-C--:B------:R-:W-:Y:S02]  /*bca0*/  FMUL.FTZ R145, R145, R174.reuse ;  /* 0x000000ae91917220 */ /* 0x080fe40000410000 */
[-C--:B------:R-:W-:Y:S01]  /*bcb0*/  FMUL.FTZ R146, R146, R3.reuse ;  /* 0x0000000392927220 */ /* 0x080fe20000410000 */
[----:B------:R-:W-:Y:S01]  /*bcc0*/  MUFU.EX2 R187, R187 ;  /* 0x000000bb00bb7308 */ /* 0x000fe20000000800 */
[----:B------:R-:W-:Y:S02]  /*bcd0*/  FMUL.FTZ R147, R147, R3 ;  /* 0x0000000393937220 */ /* 0x000fe40000410000 */
[-C--:B------:R-:W-:Y:S02]  /*bce0*/  FMUL.FTZ R140, R140, R174.reuse ;  /* 0x000000ae8c8c7220 */ /* 0x080fe40000410000 */
[----:B------:R-:W-:-:S02]  /*bcf0*/  FMUL.FTZ R141, R141, R174 ;  /* 0x000000ae8d8d7220 */ /* 0x000fc40000410000 */
[-C--:B------:R-:W-:Y:S01]  /*bd00*/  FMUL.FTZ R142, R142, R3.reuse ;  /* 0x000000038e8e7220 */ /* 0x080fe20000410000 */
[C---:B------:R-:W-:Y:S01]  /*bd10*/  HMMA.16816.F32 R144, R4.reuse, R8, R144 ;  /* 0x000000080490723c */ /* 0x040fe20000001890 */
[-C--:B------:R-:W-:Y:S01]  /*bd20*/  FMUL.FTZ R143, R143, R3.reuse ;  /* 0x000000038f8f7220 */ /* 0x080fe20000410000 */
[----:B------:R-:W1:Y:S01]  /*bd30*/  MUFU.EX2 R189, R189 ;  /* 0x000000bd00bd7308 */ /* 0x000e620000000800 */
[-C--:B------:R-:W-:Y:S02]  /*bd40*/  FMUL.FTZ R36, R36, R174.reuse ;  /* 0x000000ae24247220 */ /* 0x080fe40000410000 */
[-C--:B------:R-:W-:Y:S02]  /*bd50*/  FMUL.FTZ R37, R37, R174.reuse ;  /* 0x000000ae25257220 */ /* 0x080fe40000410000 */
[-C--:B------:R-:W-:Y:S01]  /*bd60*/  FMUL.FTZ R38, R38, R3.reuse ;  /* 0x0000000326267220 */ /* 0x080fe20000410000 */
[----:B---3--:R-:W-:Y:S01]  /*bd70*/  HMMA.16816.F32 R136, R4, R16, R136 ;  /* 0x000000100488723c */ /* 0x008fe20000001888 */
[----:B------:R-:W-:Y:S01]  /*bd80*/  FMUL.FTZ R39, R39, R3 ;  /* 0x0000000327277220 */ /* 0x000fe20000410000 */
[----:B------:R-:W3:Y:S01]  /*bd90*/  MUFU.EX2 R190, R190 ;  /* 0x000000be00be7308 */ /* 0x000ee20000000800 */
[----:B------:R-:W-:-:S02]  /*bda0*/  FMUL.FTZ R40, R40, R174 ;  /* 0x000000ae28287220 */ /* 0x000fc40000410000 */
[-C--:B------:R-:W-:Y:S02]  /*bdb0*/  FMUL.FTZ R41, R41, R174.reuse ;  /* 0x000000ae29297220 */ /* 0x080fe40000410000 */
[-C--:B------:R-:W-:Y:S01]  /*bdc0*/  FMUL.FTZ R42, R42, R3.reuse ;  /* 0x000000032a2a7220 */ /* 0x080fe20000410000 */
[C---:B------:R-:W-:Y:S01]  /*bdd0*/  HMMA.16816.F32 R132, R4.reuse, R18, R132 ;  /* 0x000000120484723c */ /* 0x040fe20000001884 */
[----:B------:R-:W1:Y:S01]  /*bde0*/  LDSM.16.MT88.4 R16, [R221+0x12000] ;  /* 0x01200000dd10783b */ /* 0x000e620000004200 */
[-C--:B------:R-:W-:Y:S01]  /*bdf0*/  FMUL.FTZ R43, R43, R3.reuse ;  /* 0x000000032b2b7220 */ /* 0x080fe20000410000 */
[----:B------:R-:W-:Y:S01]  /*be00*/  MUFU.EX2 R191, R191 ;  /* 0x000000bf00bf7308 */ /* 0x000fe20000000800 */
[-C--:B------:R-:W-:Y:S02]  /*be10*/  FMUL.FTZ R52, R52, R174.reuse ;  /* 0x000000ae34347220 */ /* 0x080fe40000410000 */
[----:B------:R-:W-:Y:S02]  /*be20*/  FMUL.FTZ R53, R53, R174 ;  /* 0x000000ae35357220 */ /* 0x000fe40000410000 */
[----:B------:R-:W-:Y:S01]  /*be30*/  HMMA.16816.F32 R140, R4, R10, R140 ;  /* 0x0000000a048c723c */ /* 0x000fe2000000188c */
[----:B------:R-:W2:Y:S01]  /*be40*/  LDSM.16.MT88.4 R8, [R222+0x12000] ;  /* 0x01200000de08783b */ /* 0x000ea20000004200 */
[-C--:B------:R-:W-:Y:S01]  /*be50*/  FMUL.FTZ R54, R54, R3.reuse ;  /* 0x0000000336367220 */ /* 0x080fe20000410000 */
[----:B------:R-:W-:Y:S01]  /*be60*/  MUFU.EX2 R195, R195 ;  /* 0x000000c300c37308 */ /* 0x000fe20000000800 */
[----:B------:R-:W-:-:S02]  /*be70*/  FMUL.FTZ R55, R55, R3 ;  /* 0x0000000337377220 */ /* 0x000fc40000410000 */
[-C--:B------:R-:W-:Y:S02]  /*be80*/  FMUL.FTZ R56, R56, R174.reuse ;  /* 0x000000ae38387220 */ /* 0x080fe40000410000 */
[-C--:B------:R-:W-:Y:S01]  /*be90*/  FMUL.FTZ R57, R57, R174.reuse ;  /* 0x000000ae39397220 */ /* 0x080fe20000410000 */
[C---:B-----5:R-:W-:Y:S01]  /*bea0*/  HMMA.16816.F32 R36, R4.reuse, R12, R36 ;  /* 0x0000000c0424723c */ /* 0x060fe20000001824 */
[-C--:B------:R-:W-:Y:S01]  /*beb0*/  FMUL.FTZ R58, R58, R3.reuse ;  /* 0x000000033a3a7220 */ /* 0x080fe20000410000 */
[----:B------:R-:W-:Y:S01]  /*bec0*/  MUFU.EX2 R196, R196 ;  /* 0x000000c400c47308 */ /* 0x000fe20000000800 */
[-C--:B------:R-:W-:Y:S02]  /*bed0*/  FMUL.FTZ R59, R59, R3.reuse ;  /* 0x000000033b3b7220 */ /* 0x080fe40000410000 */
[-C--:B------:R-:W-:Y:S02]  /*bee0*/  FMUL.FTZ R44, R44, R174.reuse ;  /* 0x000000ae2c2c7220 */ /* 0x080fe40000410000 */
[----:B------:R-:W-:Y:S01]  /*bef0*/  FMUL.FTZ R45, R45, R174 ;  /* 0x000000ae2d2d7220 */ /* 0x000fe20000410000 */
[----:B------:R-:W-:Y:S01]  /*bf00*/  HMMA.16816.F32 R40, R4, R14, R40 ;  /* 0x0000000e0428723c */ /* 0x000fe20000001828 */
[----:B------:R-:W5:Y:S01]  /*bf10*/  LDSM.16.MT88.4 R12, [R220+0x12000] ;  /* 0x01200000dc0c783b */ /* 0x000f620000004200 */
[-C--:B------:R-:W-:Y:S01]  /*bf20*/  FMUL.FTZ R46, R46, R3.reuse ;  /* 0x000000032e2e7220 */ /* 0x080fe20000410000 */
[----:B------:R-:W2:Y:S01]  /*bf30*/  MUFU.EX2 R194, R194 ;  /* 0x000000c200c27308 */ /* 0x000ea20000000800 */
[----:B------:R-:W-:-:S02]  /*bf40*/  FMUL.FTZ R47, R47, R3 ;  /* 0x000000032f2f7220 */ /* 0x000fc40000410000 */
[-C--:B------:R-:W-:Y:S02]  /*bf50*/  FMUL.FTZ R48, R48, R174.reuse ;  /* 0x000000ae30307220 */ /* 0x080fe40000410000 */
[-C--:B------:R-:W-:Y:S02]  /*bf60*/  FMUL.FTZ R49, R49, R174.reuse ;  /* 0x000000ae31317220 */ /* 0x080fe40000410000 */
[-C--:B------:R-:W-:Y:S01]  /*bf70*/  FMUL.FTZ R50, R50, R3.reuse ;  /* 0x0000000332327220 */ /* 0x080fe20000410000 */
[----:B------:R-:W2:Y:S01]  /*bf80*/  MUFU.EX2 R197, R197 ;  /* 0x000000c500c57308 */ /* 0x000ea20000000800 */
[----:B------:R-:W-:Y:S02]  /*bf90*/  FMUL.FTZ R51, R51, R3 ;  /* 0x0000000333337220 */ /* 0x000fe40000410000 */
[-C--:B------:R-:W-:Y:S01]  /*bfa0*/  FMUL.FTZ R60, R60, R174.reuse ;  /* 0x000000ae3c3c7220 */ /* 0x080fe20000410000 */
[----:B-1----:R-:W-:Y:S01]  /*bfb0*/  HMMA.16816.F32 R52, R4, R16, R52 ;  /* 0x000000100434723c */ /* 0x002fe20000001834 */
[----:B------:R-:W-:-:S02]  /*bfc0*/  FMUL.FTZ R61, R61, R174 ;  /* 0x000000ae3d3d7220 */ /* 0x000fc40000410000 */
[-C--:B------:R-:W-:Y:S01]  /*bfd0*/  FMUL.FTZ R62, R62, R3.reuse ;  /* 0x000000033e3e7220 */ /* 0x080fe20000410000 */
[----:B------:R-:W-:Y:S01]  /*bfe0*/  MUFU.EX2 R193, R193 ;  /* 0x000000c100c17308 */ /* 0x000fe20000000800 */
[-C--:B------:R-:W-:Y:S02]  /*bff0*/  FMUL.FTZ R63, R63, R3.reuse ;  /* 0x000000033f3f7220 */ /* 0x080fe40000410000 */
[-C--:B------:R-:W-:Y:S01]  /*c000*/  FMUL.FTZ R64, R64, R174.reuse ;  /* 0x000000ae40407220 */ /* 0x080fe20000410000 */
[----:B------:R-:W-:Y:S01]  /*c010*/  HMMA.16816.F32 R56, R4, R18, R56 ;  /* 0x000000120438723c */ /* 0x000fe20000001838 */
[----:B------:R-:W1:Y:S01]  /*c020*/  LDSM.16.MT88.4 R16, [R222+0x14000] ;  /* 0x01400000de10783b */ /* 0x000e620000004200 */
[----:B------:R-:W-:Y:S02]  /*c030*/  FMUL.FTZ R65, R65, R174 ;  /* 0x000000ae41417220 */ /* 0x000fe40000410000 */
[-C--:B------:R-:W-:Y:S01]  /*c040*/  FMUL.FTZ R66, R66, R3.reuse ;  /* 0x0000000342427220 */ /* 0x080fe20000410000 */
[----:B------:R-:W1:Y:S01]  /*c050*/  MUFU.EX2 R192, R192 ;  /* 0x000000c000c07308 */ /* 0x000e620000000800 */
[----:B------:R-:W-:-:S02]  /*c060*/  FMUL.FTZ R67, R67, R3 ;  /* 0x0000000343437220 */ /* 0x000fc40000410000 */
[C---:B--2---:R-:W-:Y:S01]  /*c070*/  HMMA.16816.F32 R44, R4.reuse, R8, R44 ;  /* 0x00000008042c723c */ /* 0x044fe2000000182c */
[-C--:B------:R-:W-:Y:S02]  /*c080*/  FMUL.FTZ R76, R76, R174.reuse ;  /* 0x000000ae4c4c7220 */ /* 0x080fe40000410000 */
[-C--:B------:R-:W-:Y:S02]  /*c090*/  FMUL.FTZ R77, R77, R174.reuse ;  /* 0x000000ae4d4d7220 */ /* 0x080fe40000410000 */
[-C--:B------:R-:W-:Y:S01]  /*c0a0*/  FMUL.FTZ R78, R78, R3.reuse ;  /* 0x000000034e4e7220 */ /* 0x080fe20000410000 */
[----:B------:R-:W2:Y:S01]  /*c0b0*/  MUFU.EX2 R198, R198 ;  /* 0x000000c600c67308 */ /* 0x000ea20000000800 */
[----:B------:R-:W-:Y:S01]  /*c0c0*/  FMUL.FTZ R79, R79, R3 ;  /* 0x000000034f4f7220 */ /* 0x000fe20000410000 */
[----:B------:R-:W-:Y:S01]  /*c0d0*/  HMMA.16816.F32 R48, R4, R10, R48 ;  /* 0x0000000a0430723c */ /* 0x000fe20000001830 */
[----:B------:R-:W2:Y:S01]  /*c0e0*/  LDSM.16.MT88.4 R8, [R224+0x14000] ;  /* 0x01400000e008783b */ /* 0x000ea20000004200 */
[----:B------:R-:W-:-:S02]  /*c0f0*/  FMUL.FTZ R80, R80, R174 ;  /* 0x000000ae50507220 */ /* 0x000fc40000410000 */
[-C--:B------:R-:W-:Y:S02]  /*c100*/  FMUL.FTZ R81, R81, R174.reuse ;  /* 0x000000ae51517220 */ /* 0x080fe40000410000 */
[-C--:B------:R-:W-:Y:S01]  /*c110*/  FMUL.FTZ R82, R82, R3.reuse ;  /* 0x0000000352527220 */ /* 0x080fe20000410000 */
[----:B------:R-:W-:Y:S01]  /*c120*/  MUFU.EX2 R199, R199 ;  /* 0x000000c700c77308 */ /* 0x000fe20000000800 */
[-C--:B------:R-:W-:Y:S01]  /*c130*/  FMUL.FTZ R83, R83, R3.reuse ;  /* 0x0000000353537220 */ /* 0x080fe20000410000 */
[C---:B-----5:R-:W-:Y:S01]  /*c140*/  HMMA.16816.F32 R60, R4.reuse, R12, R60 ;  /* 0x0000000c043c723c */ /* 0x060fe2000000183c */
[-C--:B------:R-:W-:Y:S02]  /*c150*/  FMUL.FTZ R68, R68, R174.reuse ;  /* 0x000000ae44447220 */ /* 0x080fe40000410000 */
[-C--:B------:R-:W-:Y:S02]  /*c160*/  FMUL.FTZ R69, R69, R174.reuse ;  /* 0x000000ae45457220 */ /* 0x080fe40000410000 */
[-C--:B------:R-:W-:Y:S01]  /*c170*/  FMUL.FTZ R70, R70, R3.reuse ;  /* 0x0000000346467220 */ /* 0x080fe20000410000 */
[----:B------:R-:W-:Y:S01]  /*c180*/  MUFU.EX2 R200, R200 ;  /* 0x000000c800c87308 */ /* 0x000fe20000000800 */
[----:B------:R-:W-:Y:S01]  /*c190*/  FMUL.FTZ R71, R71, R3 ;  /* 0x0000000347477220 */ /* 0x000fe20000410000 */
[----:B------:R-:W-:Y:S01]  /*c1a0*/  HMMA.16816.F32 R64, R4, R14, R64 ;  /* 0x0000000e0440723c */ /* 0x000fe20000001840 */
[----:B------:R-:W5:Y:S01]  /*c1b0*/  LDSM.16.MT88.4 R12, [R221+0x14000] ;  /* 0x01400000dd0c783b */ /* 0x000f620000004200 */
[----:B------:R-:W-:-:S02]  /*c1c0*/  FMUL.FTZ R72, R72, R174 ;  /* 0x000000ae48487220 */ /* 0x000fc40000410000 */
[-C--:B------:R-:W-:Y:S02]  /*c1d0*/  FMUL.FTZ R73, R73, R174.reuse ;  /* 0x000000ae49497220 */ /* 0x080fe40000410000 */
[-C--:B------:R-:W-:Y:S01]  /*c1e0*/  FMUL.FTZ R74, R74, R3.reuse ;  /* 0x000000034a4a7220 */ /* 0x080fe20000410000 */
[----:B------:R-:W-:Y:S01]  /*c1f0*/  MUFU.EX2 R180, R180 ;  /* 0x000000b400b47308 */ /* 0x000fe20000000800 */
[C---:B-1----:R-:W-:Y:S01]  /*c200*/  HMMA.16816.F32 R76, R4.reuse, R16, R76 ;  /* 0x00000010044c723c */ /* 0x042fe2000000184c */
[-C--:B------:R-:W-:Y:S02]  /*c210*/  FMUL.FTZ R75, R75, R3.reuse ;  /* 0x000000034b4b7220 */ /* 0x080fe40000410000 */
[-C--:B------:R-:W-:Y:S02]  /*c220*/  FMUL.FTZ R84, R84, R174.reuse ;  /* 0x000000ae54547220 */ /* 0x080fe40000410000 */
[-C--:B------:R-:W-:Y:S02]  /*c230*/  FMUL.FTZ R85, R85, R174.reuse ;  /* 0x000000ae55557220 */ /* 0x080fe40000410000 */
[-C--:B------:R-:W-:Y:S01]  /*c240*/  FMUL.FTZ R86, R86, R3.reuse ;  /* 0x0000000356567220 */ /* 0x080fe20000410000 */
[----:B------:R-:W-:Y:S01]  /*c250*/  HMMA.16816.F32 R80, R4, R18, R80 ;  /* 0x000000120450723c */ /* 0x000fe20000001850 */
[----:B------:R-:W1:Y:S01]  /*c260*/  LDSM.16.MT88.4 R16, [R224+0x16000] ;  /* 0x01600000e010783b */ /* 0x000e620000004200 */
[----:B------:R-:W-:Y:S01]  /*c270*/  FMUL.FTZ R87, R87, R3 ;  /* 0x0000000357577220 */ /* 0x000fe20000410000 */
[----:B------:R-:W1:Y:S01]  /*c280*/  MUFU.EX2 R179, R179 ;  /* 0x000000b300b37308 */ /* 0x000e620000000800 */
[----:B------:R-:W-:-:S02]  /*c290*/  FMUL.FTZ R88, R88, R174 ;  /* 0x000000ae58587220 */ /* 0x000fc40000410000 */
[-C--:B------:R-:W-:Y:S02]  /*c2a0*/  FMUL.FTZ R89, R89, R174.reuse ;  /* 0x000000ae59597220 */ /* 0x080fe40000410000 */
[C---:B--2---:R-:W-:Y:S01]  /*c2b0*/  HMMA.16816.F32 R68, R4.reuse, R8, R68 ;  /* 0x000000080444723c */ /* 0x044fe20000001844 */
[-C--:B------:R-:W-:Y:S02]  /*c2c0*/  FMUL.FTZ R90, R90, R3.reuse ;  /* 0x000000035a5a7220 */ /* 0x080fe40000410000 */
[-C--:B------:R-:W-:Y:S01]  /*c2d0*/  FMUL.FTZ R91, R91, R3.reuse ;  /* 0x000000035b5b7220 */ /* 0x080fe20000410000 */
[----:B------:R-:W2:Y:S01]  /*c2e0*/  MUFU.EX2 R177, R177 ;  /* 0x000000b100b17308 */ /* 0x000ea20000000800 */
[-C--:B------:R-:W-:Y:S02]  /*c2f0*/  FMUL.FTZ R100, R100, R174.reuse ;  /* 0x000000ae64647220 */ /* 0x080fe40000410000 */
[----:B------:R-:W-:Y:S01]  /*c300*/  FMUL.FTZ R101, R101, R174 ;  /* 0x000000ae65657220 */ /* 0x000fe20000410000 */
[----:B------:R-:W-:Y:S01]  /*c310*/  HMMA.16816.F32 R72, R4, R10, R72 ;  /* 0x0000000a0448723c */ /* 0x000fe20000001848 */
[----:B------:R-:W2:Y:S01]  /*c320*/  LDSM.16.MT88.4 R8, [R220+0x14000] ;  /* 0x01400000dc08783b */ /* 0x000ea20000004200 */
[----:B------:R-:W-:-:S02]  /*c330*/  FMUL.FTZ R102, R102, R3 ;  /* 0x0000000366667220 */ /* 0x000fc40000410000 */
[-C--:B------:R-:W-:Y:S01]  /*c340*/  FMUL.FTZ R103, R103, R3.reuse ;  /* 0x0000000367677220 */ /* 0x080fe20000410000 */
[----:B------:R-:W1:Y:S01]  /*c350*/  MUFU.EX2 R176, R176 ;  /* 0x000000b000b07308 */ /* 0x000e620000000800 */
[-C--:B------:R-:W-:Y:S02]  /*c360*/  FMUL.FTZ R104, R104, R174.reuse ;  /* 0x000000ae68687220 */ /* 0x080fe40000410000 */
[-C--:B------:R-:W-:Y:S01]  /*c370*/  FMUL.FTZ R105, R105, R174.reuse ;  /* 0x000000ae69697220 */ /* 0x080fe20000410000 */
[----:B-----5:R-:W-:Y:S01]  /*c380*/  HMMA.16816.F32 R84, R4, R12, R84 ;  /* 0x0000000c0454723c */ /* 0x020fe20000001854 */
[-C--:B------:R-:W-:Y:S02]  /*c390*/  FMUL.FTZ R106, R106, R3.reuse ;  /* 0x000000036a6a7220 */ /* 0x080fe40000410000 */
[----:B------:R-:W-:Y:S01]  /*c3a0*/  FMUL.FTZ R107, R107, R3 ;  /* 0x000000036b6b7220 */ /* 0x000fe20000410000 */
[----:B------:R-:W5:Y:S01]  /*c3b0*/  MUFU.EX2 R175, R175 ;  /* 0x000000af00af7308 */ /* 0x000f620000000800 */
[----:B------:R-:W-:-:S02]  /*c3c0*/  FMUL.FTZ R92, R92, R174 ;  /* 0x000000ae5c5c7220 */ /* 0x000fc40000410000 */
[-C--:B------:R-:W-:Y:S01]  /*c3d0*/  FMUL.FTZ R93, R93, R174.reuse ;  /* 0x000000ae5d5d7220 */ /* 0x080fe20000410000 */
[C---:B------:R-:W-:Y:S01]  /*c3e0*/  HMMA.16816.F32 R88, R4.reuse, R14, R88 ;  /* 0x0000000e0458723c */ /* 0x040fe20000001858 */
[----:B------:R-:W3:Y:S01]  /*c3f0*/  LDSM.16.MT88.4 R12, [R222+0x16000] ;  /* 0x01600000de0c783b */ /* 0x000ee20000004200 */
[-C--:B------:R-:W-:Y:S02]  /*c400*/  FMUL.FTZ R94, R94, R3.reuse ;  /* 0x000000035e5e7220 */ /* 0x080fe40000410000 */
[----:B------:R-:W-:Y:S02]  /*c410*/  FMUL.FTZ R95, R95, R3 ;  /* 0x000000035f5f7220 */ /* 0x000fe40000410000 */
[-C--:B------:R-:W-:Y:S02]  /*c420*/  FMUL.FTZ R96, R96, R174.reuse ;  /* 0x000000ae60607220 */ /* 0x080fe40000410000 */
[----:B-1----:R-:W-:Y:S01]  /*c430*/  HMMA.16816.F32 R100, R4, R16, R100 ;  /* 0x000000100464723c */ /* 0x002fe20000001864 */
[----:B------:R-:W-:-:S02]  /*c440*/  FMUL.FTZ R97, R97, R174 ;  /* 0x000000ae61617220 */ /* 0x000fc40000410000 */
[-C--:B------:R-:W-:Y:S02]  /*c450*/  FMUL.FTZ R98, R98, R3.reuse ;  /* 0x0000000362627220 */ /* 0x080fe40000410000 */
[-C--:B------:R-:W-:Y:S02]  /*c460*/  FMUL.FTZ R99, R99, R3.reuse ;  /* 0x0000000363637220 */ /* 0x080fe40000410000 */
[-C--:B------:R-:W-:Y:S01]  /*c470*/  FMUL.FTZ R108, R108, R174.reuse ;  /* 0x000000ae6c6c7220 */ /* 0x080fe20000410000 */
[----:B------:R-:W-:Y:S01]  /*c480*/  HMMA.16816.F32 R104, R4, R18, R104 ;  /* 0x000000120468723c */ /* 0x000fe20000001868 */
[----:B------:R-:W1:Y:S01]  /*c490*/  LDSM.16.MT88.4 R16, [R220+0x16000] ;  /* 0x01600000dc10783b */ /* 0x000e620000004200 */
[----:B------:R-:W-:Y:S02]  /*c4a0*/  FMUL.FTZ R109, R109, R174 ;  /* 0x000000ae6d6d7220 */ /* 0x000fe40000410000 */
[-C--:B------:R-:W-:Y:S02]  /*c4b0*/  FMUL.FTZ R110, R110, R3.reuse ;  /* 0x000000036e6e7220 */ /* 0x080fe40000410000 */
[----:B------:R-:W-:-:S02]  /*c4c0*/  FMUL.FTZ R111, R111, R3 ;  /* 0x000000036f6f7220 */ /* 0x000fc40000410000 */
[C---:B--2---:R-:W-:Y:S01]  /*c4d0*/  HMMA.16816.F32 R92, R4.reuse, R8, R92 ;  /* 0x00000008045c723c */ /* 0x044fe2000000185c */
[-C--:B------:R-:W-:Y:S02]  /*c4e0*/  FMUL.FTZ R112, R112, R174.reuse ;  /* 0x000000ae70707220 */ /* 0x080fe40000410000 */
[-C--:B------:R-:W-:Y:S02]  /*c4f0*/  FMUL.FTZ R113, R113, R174.reuse ;  /* 0x000000ae71717220 */ /* 0x080fe40000410000 */
[-C--:B------:R-:W-:Y:S02]  /*c500*/  FMUL.FTZ R114, R114, R3.reuse ;  /* 0x0000000372727220 */ /* 0x080fe40000410000 */
[----:B------:R-:W-:Y:S01]  /*c510*/  FMUL.FTZ R115, R115, R3 ;  /* 0x0000000373737220 */ /* 0x000fe20000410000 */
[----:B------:R-:W-:Y:S01]  /*c520*/  HMMA.16816.F32 R96, R4, R10, R96 ;  /* 0x0000000a0460723c */ /* 0x000fe20000001860 */
[----:B------:R-:W2:Y:S01]  /*c530*/  LDSM.16.MT88.4 R8, [R221+0x16000] ;  /* 0x01600000dd08783b */ /* 0x000ea20000004200 */
[----:B------:R-:W-:-:S02]  /*c540*/  FMUL.FTZ R124, R124, R174 ;  /* 0x000000ae7c7c7220 */ /* 0x000fc40000410000 */
[-C--:B------:R-:W-:Y:S02]  /*c550*/  FMUL.FTZ R125, R125, R174.reuse ;  /* 0x000000ae7d7d7220 */ /* 0x080fe40000410000 */
[-C--:B------:R-:W-:Y:S02]  /*c560*/  FMUL.FTZ R126, R126, R3.reuse ;  /* 0x000000037e7e7220 */ /* 0x080fe40000410000 */
[-C--:B------:R-:W-:Y:S01]  /*c570*/  FMUL.FTZ R127, R127, R3.reuse ;  /* 0x000000037f7f7220 */ /* 0x080fe20000410000 */
[----:B---3--:R-:W-:Y:S01]  /*c580*/  HMMA.16816.F32 R108, R4, R12, R108 ;  /* 0x0000000c046c723c */ /* 0x008fe2000000186c */
[-C--:B------:R-:W-:Y:S02]  /*c590*/  FMUL.FTZ R128, R128, R174.reuse ;  /* 0x000000ae80807220 */ /* 0x080fe40000410000 */
[----:B------:R-:W-:Y:S02]  /*c5a0*/  FMUL.FTZ R129, R129, R174 ;  /* 0x000000ae81817220 */ /* 0x000fe40000410000 */
        /* <DEDUP_REMOVED lines=14> */
[-C--:B------:R-:W-:Y:S02]  /*c690*/  FMUL.FTZ R123, R123, R3.reuse ;  /* 0x000000037b7b7220 */ /* 0x080fe40000410000 */
[----:B------:R-:W-:Y:S02]  /*c6a0*/  FFMA.FTZ R171, R247, R174, R171 ;  /* 0x000000aef7ab7223 */ /* 0x000fe400000100ab */
[----:B------:R-:W-:-:S02]  /*c6b0*/  FFMA.FTZ R3, R246, R3, R165 ;  /* 0x00000003f6037223 */ /* 0x000fc400000100a5 */
[C---:B--2---:R-:W-:Y:S01]  /*c6c0*/  HMMA.16816.F32 R116, R4.reuse, R8, R116 ;  /* 0x000000080474723c */ /* 0x044fe20000001874 */
[----:B------:R-:W-:Y:S02]  /*c6d0*/  FADD.FTZ R170, R170, R171 ;  /* 0x000000abaaaa7221 */ /* 0x000fe40000010000 */
[----:B------:R-:W-:Y:S01]  /*c6e0*/  FADD.FTZ R2, R2, R3 ;  /* 0x0000000302027221 */ /* 0x000fe20000010000 */
[----:B------:R-:W-:Y:S01]  /*c6f0*/  MOV R3, R172 ;  /* 0x000000ac00037202 */ /* 0x000fe20000000f00 */
[----:B------:R-:W-:Y:S02]  /*c700*/  FADD.FTZ R170, R169, R170 ;  /* 0x000000aaa9aa7221 */ /* 0x000fe40000010000 */
[----:B------:R-:W-:Y:S01]  /*c710*/  FADD.FTZ R2, R0, R2 ;  /* 0x0000000200027221 */ /* 0x000fe20000010000 */
[----:B------:R-:W-:Y:S01]  /*c720*/  HMMA.16816.F32 R120, R4, R10, R120 ;  /* 0x0000000a0478723c */ /* 0x000fe20000001878 */
[----:B------:R-:W2:Y:S01]  /*c730*/  LDSM.16.MT88.4 R8, [R224+0x10800] ;  /* 0x01080000e008783b */ /* 0x000ea20000004200 */
[----:B------:R-:W-:-:S02]  /*c740*/  FADD.FTZ R168, R168, R170 ;  /* 0x000000aaa8a87221 */ /* 0x000fc40000010000 */
[----:B------:R-:W-:Y:S02]  /*c750*/  FADD.FTZ R164, R164, R2 ;  /* 0x00000002a4a47221 */ /* 0x000fe40000010000 */
[----:B------:R-:W-:Y:S01]  /*c760*/  FADD.FTZ R168, R183, R168 ;  /* 0x000000a8b7a87221 */ /* 0x000fe20000010000 */
[----:B------:R-:W-:Y:S01]  /*c770*/  F2FP.PACK_AB R4, R182, R183 ;  /* 0x000000b7b604723e */ /* 0x000fe200000000ff */
[----:B----4-:R-:W-:Y:S01]  /*c780*/  FADD.FTZ R164, R186, R164 ;  /* 0x000000a4baa47221 */ /* 0x010fe20000010000 */
[----:B------:R-:W-:Y:S01]  /*c790*/  F2FP.PACK_AB R5, R188, R186 ;  /* 0x000000babc05723e */ /* 0x000fe200000000ff */
[----:B------:R-:W-:Y:S01]  /*c7a0*/  FADD.FTZ R182, R182, R168 ;  /* 0x000000a8b6b67221 */ /* 0x000fe20000010000 */
[----:B------:R-:W-:Y:S01]  /*c7b0*/  F2FP.PACK_AB R6, R185, R184 ;  /* 0x000000b8b906723e */ /* 0x000fe200000000ff */
[----:B------:R-:W-:Y:S01]  /*c7c0*/  FADD.FTZ R188, R188, R164 ;  /* 0x000000a4bcbc7221 */ /* 0x000fe20000010000 */
[----:B------:R-:W-:Y:S01]  /*c7d0*/  F2FP.PACK_AB R7, R189, R187 ;  /* 0x000000bbbd07723e */ /* 0x000fe200000000ff */
[----:B------:R-:W-:Y:S01]  /*c7e0*/  FADD.FTZ R182, R184, R182 ;  /* 0x000000b6b8b67221 */ /* 0x000fe20000010000 */
[----:B------:R-:W-:Y:S01]  /*c7f0*/  MOV R164, R173 ;  /* 0x000000ad00a47202 */ /* 0x000fe20000000f00 */
[----:B------:R-:W-:-:S02]  /*c800*/  FADD.FTZ R188, R187, R188 ;  /* 0x000000bcbbbc7221 */ /* 0x000fc40000010000 */
[----:B------:R-:W-:Y:S02]  /*c810*/  FADD.FTZ R185, R185, R182 ;  /* 0x000000b6b9b97221 */ /* 0x000fe40000010000 */
[----:B---3--:R-:W-:Y:S01]  /*c820*/  HMMA.16816.F32 R144, R4, R12, R144 ;  /* 0x0000000c0490723c */ /* 0x008fe20000001890 */
[----:B------:R-:W-:Y:S02]  /*c830*/  FADD.FTZ R189, R189, R188 ;  /* 0x000000bcbdbd7221 */ /* 0x000fe40000010000 */
[----:B------:R-:W-:Y:S02]  /*c840*/  FADD.FTZ R185, R190, R185 ;  /* 0x000000b9beb97221 */ /* 0x000fe40000010000 */
[----:B------:R-:W-:-:S03]  /*c850*/  FADD.FTZ R189, R194, R189 ;  /* 0x000000bdc2bd7221 */ /* 0x000fc60000010000 */
        /* <DEDUP_REMOVED lines=29> */
[C---:B---3--:R-:W-:Y:S08]  /*ca30*/  HMMA.16816.F32 R100, R4.reuse, R12, R100 ;  /* 0x0000000c0464723c */ /* 0x048ff00000001864 */
[C---:B------:R-:W-:Y:S01]  /*ca40*/  HMMA.16816.F32 R104, R4.reuse, R14, R104 ;  /* 0x0000000e0468723c */ /* 0x040fe20000001868 */
[----:B------:R-:W-:Y:S07]  /*ca50*/  LDSM.16.MT88.4 R12, [R221+0x11000] ;  /* 0x01100000dd0c783b */ /* 0x000fee0000004200 */
[C---:B-1----:R-:W-:Y:S08]  /*ca60*/  HMMA.16816.F32 R108, R4.reuse, R16, R108 ;  /* 0x00000010046c723c */ /* 0x042ff0000000186c */
[C---:B------:R-:W-:Y:S01]  /*ca70*/  HMMA.16816.F32 R112, R4.reuse, R18, R112 ;  /* 0x000000120470723c */ /* 0x040fe20000001870 */
[----:B------:R-:W1:Y:S07]  /*ca80*/  LDSM.16.MT88.4 R16, [R224+0x11000] ;  /* 0x01100000e010783b */ /* 0x000e6e0000004200 */
[C---:B------:R-:W-:Y:S08]  /*ca90*/  HMMA.16816.F32 R76, R4.reuse, R24, R76 ;  /* 0x00000018044c723c */ /* 0x040ff0000000184c */
[C---:B------:R-:W-:Y:S01]  /*caa0*/  HMMA.16816.F32 R80, R4.reuse, R26, R80 ;  /* 0x0000001a0450723c */ /* 0x040fe20000001850 */
[----:B------:R-:W3:Y:S07]  /*cab0*/  LDSM.16.MT88.4 R24, [R222+0x11000] ;  /* 0x01100000de18783b */ /* 0x000eee0000004200 */
[C---:B--2---:R-:W-:Y:S08]  /*cac0*/  HMMA.16816.F32 R92, R4.reuse, R8, R92 ;  /* 0x00000008045c723c */ /* 0x044ff0000000185c */
[C---:B------:R-:W-:Y:S01]  /*cad0*/  HMMA.16816.F32 R96, R4.reuse, R10, R96 ;  /* 0x0000000a0460723c */ /* 0x040fe20000001860 */
[----:B------:R-:W2:Y:S07]  /*cae0*/  LDSM.16.MT88.4 R8, [R220+0x11000] ;  /* 0x01100000dc08783b */ /* 0x000eae0000004200 */
[C---:B------:R-:W-:Y:S08]  /*caf0*/  HMMA.16816.F32 R116, R4.reuse, R28, R116 ;  /* 0x0000001c0474723c */ /* 0x040ff00000001874 */
[C---:B------:R-:W-:Y:S01]  /*cb00*/  HMMA.16816.F32 R120, R4.reuse, R30, R120 ;  /* 0x0000001e0478723c */ /* 0x040fe20000001878 */
[----:B------:R-:W-:Y:S07]  /*cb10*/  LDSM.16.MT88.4 R28, [R220+0x13000] ;  /* 0x01300000dc1c783b */ /* 0x000fee0000004200 */
[C---:B----4-:R-:W-:Y:S08]  /*cb20*/  HMMA.16816.F32 R124, R4.reuse, R20, R124 ;  /* 0x00000014047c723c */ /* 0x050ff0000000187c */
[----:B------:R-:W-:Y:S01]  /*cb30*/  HMMA.16816.F32 R128, R4, R22, R128 ;  /* 0x000000160480723c */ /* 0x000fe20000001880 */
[----:B------:R-:W-:Y:S06]  /*cb40*/  LDSM.16.MT88.4 R20, [R224+0x13000] ;  /* 0x01300000e014783b */ /* 0x000fec0000004200 */
[C---:B------:R-:W-:Y:S01]  /*cb50*/  F2FP.PACK_AB R4, R191.reuse, R190 ;  /* 0x000000bebf04723e */ /* 0x040fe200000000ff */
[----:B------:R-:W-:Y:S01]  /*cb60*/  FADD.FTZ R191, R191, R185 ;  /* 0x000000b9bfbf7221 */ /* 0x000fe20000010000 */
[C---:B------:R-:W-:Y:S01]  /*cb70*/  F2FP.PACK_AB R5, R197.reuse, R194 ;  /* 0x000000c2c505723e */ /* 0x040fe200000000ff */
[----:B------:R-:W-:Y:S01]  /*cb80*/  FADD.FTZ R197, R197, R189 ;  /* 0x000000bdc5c57221 */ /* 0x000fe20000010000 */
[----:B------:R-:W-:Y:S01]  /*cb90*/  F2FP.PACK_AB R6, R196, R195 ;  /* 0x000000c3c406723e */ /* 0x000fe200000000ff */
[----:B------:R-:W-:Y:S01]  /*cba0*/  FADD.FTZ R191, R195, R191 ;  /* 0x000000bfc3bf7221 */ /* 0x000fe20000010000 */
[----:B------:R-:W-:Y:S01]  /*cbb0*/  F2FP.PACK_AB R7, R192, R193 ;  /* 0x000000c1c007723e */ /* 0x000fe200000000ff */
[----:B------:R-:W-:-:S02]  /*cbc0*/  FADD.FTZ R197, R193, R197 ;  /* 0x000000c5c1c57221 */ /* 0x000fc40000010000 */
[----:B------:R-:W-:Y:S02]  /*cbd0*/  FADD.FTZ R196, R196, R191 ;  /* 0x000000bfc4c47221 */ /* 0x000fe40000010000 */
[----:B------:R-:W-:Y:S02]  /*cbe0*/  FADD.FTZ R192, R192, R197 ;  /* 0x000000c5c0c07221 */ /* 0x000fe40000010000 */
[C---:B-1----:R-:W-:Y:S01]  /*cbf0*/  HMMA.16816.F32 R160, R4.reuse, R16, R160 ;  /* 0x0000001004a0723c */ /* 0x042fe200000018a0 */
[----:B------:R-:W-:Y:S02]  /*cc00*/  FADD.FTZ R196, R198, R196 ;  /* 0x000000c4c6c47221 */ /* 0x000fe40000010000 */
[----:B------:R-:W-:Y:S02]  /*cc10*/  FADD.FTZ R192, R179, R192 ;  /* 0x000000c0b3c07221 */ /* 0x000fe40000010000 */
[----:B------:R-:W-:Y:S02]  /*cc20*/  FADD.FTZ R196, R199, R196 ;  /* 0x000000c4c7c47221 */ /* 0x000fe40000010000 */
[----:B------:R-:W-:Y:S01]  /*cc30*/  FADD.FTZ R192, R177, R192 ;  /* 0x000000c0b1c07221 */ /* 0x000fe20000010000 */
[----:B------:R-:W-:Y:S01]  /*cc40*/  HMMA.16816.F32 R156, R4, R18, R156 ;  /* 0x00000012049c723c */ /* 0x000fe2000000189c */
[----:B------:R-:W1:Y:S01]  /*cc50*/  LDSM.16.MT88.4 R16, [R222+0x13000] ;  /* 0x01300000de10783b */ /* 0x000e620000004200 */
[----:B------:R-:W-:-:S02]  /*cc60*/  FADD.FTZ R196, R200, R196 ;  /* 0x000000c4c8c47221 */ /* 0x000fc40000010000 */
[----:B------:R-:W-:Y:S02]  /*cc70*/  FADD.FTZ R192, R176, R192 ;  /* 0x000000c0b0c07221 */ /* 0x000fe40000010000 */
[----:B------:R-:W-:Y:S02]  /*cc80*/  FADD.FTZ R247, R180, R196 ;  /* 0x000000c4b4f77221 */ /* 0x000fe40000010000 */
[----:B------:R-:W-:Y:S01]  /*cc90*/  HMMA.16816.F32 R144, R4, R12, R144 ;  /* 0x0000000c0490723c */ /* 0x000fe20000001890 */
[----:B-----5:R-:W-:-:S07]  /*cca0*/  FADD.FTZ R246, R175, R192 ;  /* 0x000000c0aff67221 */ /* 0x020fce0000010000 */
[C---:B------:R-:W-:Y:S01]  /*ccb0*/  HMMA.16816.F32 R140, R4.reuse, R14, R140 ;  /* 0x0000000e048c723c */ /* 0x040fe2000000188c */
[----:B------:R-:W4:Y:S07]  /*ccc0*/  LDSM.16.MT88.4 R12, [R224+0x15000] ;  /* 0x01500000e00c783b */ /* 0x000f2e0000004200 */
[C---:B---3--:R-:W-:Y:S08]  /*ccd0*/  HMMA.16816.F32 R152, R4.reuse, R24, R152 ;  /* 0x000000180498723c */ /* 0x048ff00000001898 */
[C---:B------:R-:W-:Y:S01]  /*cce0*/  HMMA.16816.F32 R148, R4.reuse, R26, R148 ;  /* 0x0000001a0494723c */ /* 0x040fe20000001894 */
[----:B------:R-:W3:Y:S07]  /*ccf0*/  LDSM.16.MT88.4 R24, [R221+0x13000] ;  /* 0x01300000dd18783b */ /* 0x000eee0000004200 */
        /* <DEDUP_REMOVED lines=11> */
[----:B------:R-:W5:Y:S07]  /*cdb0*/  LDSM.16.MT88.4 R20, [R220+0x15000] ;  /* 0x01500000dc14783b */ /* 0x000f6e0000004200 */
[C---:B---3--:R-:W-:Y:S08]  /*cdc0*/  HMMA.16816.F32 R52, R4.reuse, R24, R52 ;  /* 0x000000180434723c */ /* 0x048ff00000001834 */
[C---:B------:R-:W-:Y:S01]  /*cdd0*/  HMMA.16816.F32 R56, R4.reuse, R26, R56 ;  /* 0x0000001a0438723c */ /* 0x040fe20000001838 */
[----:B------:R-:W-:Y:S07]  /*cde0*/  LDSM.16.MT88.4 R24, [R222+0x17000] ;  /* 0x01700000de18783b */ /* 0x000fee0000004200 */
[C---:B------:R-:W-:Y:S08]  /*cdf0*/  HMMA.16816.F32 R60, R4.reuse, R28, R60 ;  /* 0x0000001c043c723c */ /* 0x040ff0000000183c */
        /* <DEDUP_REMOVED lines=11> */
[C---:B-----5:R-:W-:Y:S08]  /*ceb0*/  HMMA.16816.F32 R92, R4.reuse, R20, R92 ;  /* 0x00000014045c723c */ /* 0x060ff0000000185c */
[C---:B------:R-:W-:Y:S01]  /*cec0*/  HMMA.16816.F32 R96, R4.reuse, R22, R96 ;  /* 0x000000160460723c */ /* 0x040fe20000001860 */
[----:B------:R-:W-:Y:S07]  /*ced0*/  LDSM.16.MT88.4 R20, [R222+0x13800] ;  /* 0x01380000de14783b */ /* 0x000fee0000004200 */
[C---:B---3--:R-:W-:Y:S08]  /*cee0*/  HMMA.16816.F32 R100, R4.reuse, R28, R100 ;  /* 0x0000001c0464723c */ /* 0x048ff00000001864 */
[C---:B------:R-:W-:Y:S01]  /*cef0*/  HMMA.16816.F32 R104, R4.reuse, R30, R104 ;  /* 0x0000001e0468723c */ /* 0x040fe20000001868 */
[----:B------:R-:W3:Y:S07]  /*cf00*/  LDSM.16.MT88.4 R28, [R220+0x11800] ;  /* 0x01180000dc1c783b */ /* 0x000eee0000004200 */
[C---:B------:R-:W-:Y:S08]  /*cf10*/  HMMA.16816.F32 R108, R4.reuse, R24, R108 ;  /* 0x00000018046c723c */ /* 0x040ff0000000186c */
[C---:B------:R-:W-:Y:S01]  /*cf20*/  HMMA.16816.F32 R112, R4.reuse, R26, R112 ;  /* 0x0000001a0470723c */ /* 0x040fe20000001870 */
[----:B------:R-:W5:Y:S07]  /*cf30*/  LDSM.16.MT88.4 R24, [R224+0x13800] ;  /* 0x01380000e018783b */ /* 0x000f6e0000004200 */
[C---:B------:R-:W-:Y:S08]  /*cf40*/  HMMA.16816.F32 R116, R4.reuse, R32, R116 ;  /* 0x000000200474723c */ /* 0x040ff00000001874 */
[----:B------:R-:W-:Y:S01]  /*cf50*/  HMMA.16816.F32 R120, R4, R34, R120 ;  /* 0x000000220478723c */ /* 0x000fe20000001878 */
[----:B------:R-:W-:Y:S06]  /*cf60*/  LDSM.16.MT88.4 R32, [R221+0x11800] ;  /* 0x01180000dd20783b */ /* 0x000fec0000004200 */
[----:B------:R-:W-:-:S02]  /*cf70*/  F2FP.PACK_AB R4, R199, R198 ;  /* 0x000000c6c704723e */ /* 0x000fc400000000ff */
[----:B------:R-:W-:Y:S02]  /*cf80*/  F2FP.PACK_AB R5, R177, R179 ;  /* 0x000000b3b105723e */ /* 0x000fe400000000ff */
[----:B------:R-:W-:Y:S02]  /*cf90*/  F2FP.PACK_AB R6, R180, R200 ;  /* 0x000000c8b406723e */ /* 0x000fe400000000ff */
[----:B------:R-:W-:-:S07]  /*cfa0*/  F2FP.PACK_AB R7, R175, R176 ;  /* 0x000000b0af07723e */ /* 0x000fce00000000ff */
        /* <DEDUP_REMOVED lines=9> */
[C---:B---3--:R-:W-:Y:S08]  /*d040*/  HMMA.16816.F32 R136, R4.reuse, R28, R136 ;  /* 0x0000001c0488723c */ /* 0x048ff00000001888 */
[C---:B------:R-:W-:Y:S01]  /*d050*/  HMMA.16816.F32 R132, R4.reuse, R30, R132 ;  /* 0x0000001e0484723c */ /* 0x040fe20000001884 */
[----:B------:R-:W-:Y:S07]  /*d060*/  LDSM.16.MT88.4 R28, [R221+0x15800] ;  /* 0x01580000dd1c783b */ /* 0x000fee0000004200 */
[C---:B-----5:R-:W-:Y:S08]  /*d070*/  HMMA.16816.F32 R36, R4.reuse, R24, R36 ;  /* 0x000000180424723c */ /* 0x060ff00000001824 */
[C---:B------:R-:W-:Y:S01]  /*d080*/  HMMA.16816.F32 R40, R4.reuse, R26, R40 ;  /* 0x0000001a0428723c */ /* 0x040fe20000001828 */
[----:B------:R-:W3:Y:S07]  /*d090*/  LDSM.16.MT88.4 R24, [R222+0x15800] ;  /* 0x01580000de18783b */ /* 0x000eee0000004200 */
        /* <DEDUP_REMOVED lines=13> */
[C---:B------:R-:W-:Y:S08]  /*d170*/  HMMA.16816.F32 R140, R4.reuse, R34, R140 ;  /* 0x00000022048c723c */ /* 0x040ff0000000188c */
[C---:B---3--:R-:W-:Y:S08]  /*d180*/  HMMA.16816.F32 R76, R4.reuse, R24, R76 ;  /* 0x00000018044c723c */ /* 0x048ff0000000184c */
[C---:B------:R-:W-:Y:S08]  /*d190*/  HMMA.16816.F32 R80, R4.reuse, R26, R80 ;  /* 0x0000001a0450723c */ /* 0x040ff00000001850 */
[C---:B------:R-:W-:Y:S08]  /*d1a0*/  HMMA.16816.F32 R84, R4.reuse, R28, R84 ;  /* 0x0000001c0454723c */ /* 0x040ff00000001854 */
[C---:B------:R-:W-:Y:S08]  /*d1b0*/  HMMA.16816.F32 R88, R4.reuse, R30, R88 ;  /* 0x0000001e0458723c */ /* 0x040ff00000001858 */
[C---:B-----5:R-:W-:Y:S08]  /*d1c0*/  HMMA.16816.F32 R92, R4.reuse, R20, R92 ;  /* 0x00000014045c723c */ /* 0x060ff0000000185c */
[C---:B------:R-:W-:Y:S08]  /*d1d0*/  HMMA.16816.F32 R96, R4.reuse, R22, R96 ;  /* 0x000000160460723c */ /* 0x040ff00000001860 */
[C---:B--2---:R-:W-:Y:S08]  /*d1e0*/  HMMA.16816.F32 R108, R4.reuse, R8, R108 ;  /* 0x00000008046c723c */ /* 0x044ff0000000186c */
[C---:B------:R-:W-:Y:S08]  /*d1f0*/  HMMA.16816.F32 R112, R4.reuse, R10, R112 ;  /* 0x0000000a0470723c */ /* 0x040ff00000001870 */
[C---:B-1----:R-:W-:Y:S08]  /*d200*/  HMMA.16816.F32 R116, R4.reuse, R16, R116 ;  /* 0x000000100474723c */ /* 0x042ff00000001874 */
[C---:B------:R-:W-:Y:S08]  /*d210*/  HMMA.16816.F32 R120, R4.reuse, R18, R120 ;  /* 0x000000120478723c */ /* 0x040ff00000001878 */
[C---:B----4-:R-:W-:Y:S08]  /*d220*/  HMMA.16816.F32 R124, R4.reuse, R12, R124 ;  /* 0x0000000c047c723c */ /* 0x050ff0000000187c */
[----:B------:R-:W-:Y:S11]  /*d230*/  HMMA.16816.F32 R128, R4, R14, R128 ;  /* 0x0000000e0480723c */ /* 0x000ff60000001880 */
[----:B------:R-:W-:Y:S08]  /*d240*/  @!UPT UIADD3 URZ, URZ, URZ, URZ ;  /* 0x0000003f3f3ff290 */ /* 0x000ff0000fffe03f */
.L_x_2307:
[----:B------:R-:W-:Y:S05]  /*d250*/  @!P6 BRA `(.L_x_2315) ;  /* 0x00004e600000e947 */ /* 0x000fea0003800000 */
[----:B------:R-:W-:Y:S01]  /*d260*/  IABS R2, c[0x0][0x2d0] ;  /* 0x0000b40000027a13 */ /* 0x000fe20000000000 */
[----:B------:R-:W-:Y:S01]  /*d270*/  ULEA UR4, -UR6, URZ, 0x6 ;  /* 0x0000003f06047291 */ /* 0x000fe2000f8e313f */
[----:B------:R-:W-:Y:S01]  /*d280*/  IABS R0, c[0x0][0x2d0] ;  /* 0x0000b40000007a13 */ /* 0x000fe20000000000 */
[----:B------:R-:W-:Y:S01]  /*d290*/  ULEA UR19, -UR8, URZ, 0x6 ;  /* 0x0000003f08137291 */ /* 0x000fe2000f8e313f */
        /* <DEDUP_REMOVED lines=8> */
[----:B------:R-:W-:Y:S01]  /*d320*/  IMAD.U32 R242, RZ, RZ, UR5 ;  /* 0x00000005fff27e24 */ /* 0x000fe2000f8e00ff */
[----:B------:R-:W-:Y:S02]  /*d330*/  UISETP.NE.AND UP1, UPT, URZ, UR11, UPT ;  /* 0x0000000b3f00728c */ /* 0x000fe4000bf25270 */
[----:B------:R-:W-:-:S02]  /*d340*/  ULOP3.LUT UR16, URZ, UR11, URZ, 0x33, !UPT ;  /* 0x0000000b3f107292 */ /* 0x000fc4000f8e333f */
[----:B------:R-:W-:Y:S02]  /*d350*/  USHF.R.S32.HI UR12, URZ, 0x1f, UR19 ;  /* 0x0000001f3f0c7899 */ /* 0x000fe40008011413 */
        /* <DEDUP_REMOVED lines=11> */
[----:B-1----:R1:W3:Y:S08]  /*d410*/  R2UR UR9, R2 ;  /* 0x00000000020973c2 */ /* 0x0022f000000e0000 */
[----:B--2---:R2:W4:Y:S01]  /*d420*/  R2UR UR7, R0 ;  /* 0x00000000000773c2 */ /* 0x00452200000e0000 */
[----:B-1----:R-:W-:Y:S01]  /*d430*/  IMAD.MOV.U32 R2, RZ, RZ, R164 ;  /* 0x000000ffff027224 */ /* 0x002fe200078e00a4 */
[----:B---3--:R-:W-:-:S04]  /*d440*/  UIADD3 UR36, URZ, -UR9, URZ ;  /* 0x800000093f247290 */ /* 0x008fc8000fffe03f */
[----:B------:R-:W-:Y:S01]  /*d450*/  UIMAD UR36, UR36, UR18, URZ ;  /* 0x00000012242472a4 */ /* 0x000fe2000f8e023f */
[----:B--2---:R-:W-:Y:S01]  /*d460*/  IMAD.MOV.U32 R0, RZ, RZ, R3 ;  /* 0x000000ffff007224 */ /* 0x004fe200078e0003 */
[----:B----4-:R-:W-:Y:S02]  /*d470*/  UIADD3 UR22, URZ, -UR7, URZ ;  /* 0x800000073f167290 */ /* 0x010fe4000fffe03f */
[----:B------:R-:W-:Y:S02]  /*d480*/  UIMAD.WIDE.U32 UR36, UR9, UR36, UR8 ;  /* 0x00000024092472a5 */ /* 0x000fe4000f8e0008 */
[----:B------:R-:W-:Y:S02]  /*d490*/  UIMAD UR22, UR22, UR14, URZ ;  /* 0x0000000e161672a4 */ /* 0x000fe4000f8e023f */
[----:B------:R-:W-:Y:S02]  /*d4a0*/  ULDC.64 UR8, c[0x0][0x1a0] ;  /* 0x0000680000087ab9 */ /* 0x000fe40000000a00 */
[----:B------:R-:W-:-:S02]  /*d4b0*/  UIMAD.WIDE.U32 UR22, UR7, UR22, UR6 ;  /* 0x00000016071672a5 */ /* 0x000fc4000f8e0006 */
[----:B------:R-:W-:Y:S02]  /*d4c0*/  UMOV UR17, UR37 ;  /* 0x0000002500117c82 */ /* 0x000fe40008000000 */
[----:B------:R-:W-:-:S03]  /*d4d0*/  ULDC.64 UR6, c[0x0][0x198] ;  /* 0x0000660000067ab9 */ /* 0x000fc60000000a00 */
[----:B------:R-:W-:Y:S02]  /*d4e0*/  UMOV UR15, UR23 ;  /* 0x00000017000f7c82 */ /* 0x000fe40008000000 */
.L_x_2319:
[----:B------:R-:W-:Y:S01]  /*d4f0*/  UIADD3 UR29, UR29, -0x1, URZ ;  /* 0xffffffff1d1d7890 */ /* 0x000fe2000fffe03f */
[----:B------:R-:W-:Y:S04]  /*d500*/  DEPBAR.LE SB0, 0x0 ;  /* 0x000080000000791a */ /* 0x000fe80000000000 */
[----:B------:R-:W-:Y:S01]  /*d510*/  BAR.SYNC.DEFER_BLOCKING 0x0 ;  /* 0x0000000000007b1d */ /* 0x000fe20000010000 */
[----:B------:R-:W-:Y:S01]  /*d520*/  PLOP3.LUT P0, PT, PT, PT, UP6, 0x40, 0x0 ;  /* 0x000000000000781c */ /* 0x000fe20003f0e868 */
[----:B------:R-:W-:Y:S01]  /*d530*/  IMAD.MOV.U32 R7, RZ, RZ, R243 ;  /* 0x000000ffff077224 */ /* 0x000fe200078e00f3 */
[----:B------:R-:W-:Y:S03]  /*d540*/  MOV R3, R242 ;  /* 0x000000f200037202 */ /* 0x000fe60000000f00 */
[----:B------:R-:W-:Y:S02]  /*d550*/  UMOV UR23, UR4 ;  /* 0x0000000400177c82 */ /* 0x000fe40008000000 */
[----:B------:R-:W-:Y:S06]  /*d560*/  UMOV UR22, UR5 ;  /* 0x0000000500167c82 */ /* 0x000fec0008000000 */
[----:B------:R-:W-:-:S05]  /*d570*/  @P0 BRA `(.L_x_2316) ;  /* 0x0000046000000947 */ /* 0x000fca0003800000 */
        /* <DEDUP_REMOVED lines=13> */
[----:B------:R-:W-:Y:S02]  /*d650*/  UIADD3 UR23, -UR39, URZ, URZ ;  /* 0x0000003f27177290 */ /* 0x000fe4000fffe13f */
[----:B------:R-:W-:Y:S02]  /*d660*/  UIADD3 UR36, -UR41, URZ, URZ ;  /* 0x0000003f29247290 */ /* 0x000fe4000fffe13f */
[----:B------:R-:W-:Y:S02]  /*d670*/  UIMAD UR31, UR18, UR23, UR31 ;  /* 0x00000017121f72a4 */ /* 0x000fe4000f8e021f */
[----:B------:R-:W-:Y:S02]  /*d680*/  UIMAD UR37, UR18, UR36, UR37 ;  /* 0x00000024122572a4 */ /* 0x000fe4000f8e0225 */
[----:B------:R-:W-:Y:S02]  /*d690*/  UISETP.GT.U32.AND UP2, UPT, UR18, UR31, UPT ;  /* 0x0000001f1200728c */ /* 0x000fe4000bf44070 */
[----:B------:R-:W-:Y:S09]  /*d6a0*/  UISETP.GT.U32.AND UP3, UPT, UR18, UR37, UPT ;  /* 0x000000251200728c */ /* 0x000ff2000bf64070 */
[----:B------:R-:W-:Y:S02]  /*d6b0*/  @!UP2 UIADD3 UR31, UR31, -UR18, URZ ;  /* 0x800000121f1fa290 */ /* 0x000fe4000fffe03f */
[----:B------:R-:W-:Y:S02]  /*d6c0*/  @!UP3 UIADD3 UR37, UR37, -UR18, URZ ;  /* 0x800000122525b290 */ /* 0x000fe4000fffe03f */
[----:B------:R-:W-:Y:S02]  /*d6d0*/  UISETP.GE.U32.AND UP4, UPT, UR31, UR18, UPT ;  /* 0x000000121f00728c */ /* 0x000fe4000bf86070 */
[----:B------:R-:W-:Y:S02]  /*d6e0*/  UISETP.GE.U32.AND UP5, UPT, UR37, UR18, UPT ;  /* 0x000000122500728c */ /* 0x000fe4000bfa6070 */
[----:B------:R-:W-:Y:S02]  /*d6f0*/  @!UP3 UIADD3 UR41, UR41, 0x1, URZ ;  /* 0x000000012929b890 */ /* 0x000fe4000fffe03f */
[----:B------:R-:W-:Y:S02]  /*d700*/  UISETP.GE.AND UP3, UPT, UR38, URZ, UPT ;  /* 0x0000003f2600728c */ /* 0x000fe4000bf66270 */
[----:B------:R-:W-:Y:S02]  /*d710*/  @!UP2 UIADD3 UR39, UR39, 0x1, URZ ;  /* 0x000000012727a890 */ /* 0x000fe4000fffe03f */
[----:B------:R-:W-:Y:S02]  /*d720*/  UISETP.GE.AND UP2, UPT, UR22, URZ, UPT ;  /* 0x0000003f1600728c */ /* 0x000fe4000bf46270 */
[----:B------:R-:W-:Y:S02]  /*d730*/  @UP4 UIADD3 UR39, UR39, 0x1, URZ ;  /* 0x0000000127274890 */ /* 0x000fe4000fffe03f */
[----:B------:R-:W-:Y:S04]  /*d740*/  @UP5 UIADD3 UR41, UR41, 0x1, URZ ;  /* 0x0000000129295890 */ /* 0x000fe8000fffe03f */
[----:B------:R-:W-:Y:S03]  /*d750*/  @!UP3 UIADD3 UR41, -UR41, URZ, URZ ;  /* 0x0000003f2929b290 */ /* 0x000fe6000fffe13f */
[----:B------:R-:W-:Y:S02]  /*d760*/  @!UP2 UIADD3 UR39, -UR39, URZ, URZ ;  /* 0x0000003f2727a290 */ /* 0x000fe4000fffe13f */
[----:B------:R-:W-:Y:S02]  /*d770*/  USEL UR41, UR16, UR41, !UP1 ;  /* 0x0000002910297287 */ /* 0x000fe4000c800000 */
[----:B------:R-:W-:Y:S04]  /*d780*/  USEL UR39, UR16, UR39, !UP1 ;  /* 0x0000002710277287 */ /* 0x000fe8000c800000 */
[----:B------:R-:W-:Y:S01]  /*d790*/  IMAD.U32 R4, RZ, RZ, UR41 ;  /* 0x00000029ff047e24 */ /* 0x000fe2000f8e00ff */
[----:B------:R-:W-:Y:S01]  /*d7a0*/  MOV R3, UR41 ;  /* 0x0000002900037c02 */ /* 0x000fe20008000f00 */
[----:B------:R-:W-:Y:S01]  /*d7b0*/  IMAD.U32 R5, RZ, RZ, UR39 ;  /* 0x00000027ff057e24 */ /* 0x000fe2000f8e00ff */
[----:B------:R-:W-:Y:S02]  /*d7c0*/  MOV R6, UR39 ;  /* 0x0000002700067c02 */ /* 0x000fe40008000f00 */
[----:B------:R-:W-:Y:S02]  /*d7d0*/  LEA R4, P0, R4, UR32, 0x2 ;  /* 0x0000002004047c11 */ /* 0x000fe4000f8010ff */
[----:B------:R-:W-:Y:S02]  /*d7e0*/  LEA R6, P1, R6, UR32, 0x2 ;  /* 0x0000002006067c11 */ /* 0x000fe4000f8210ff */
[----:B------:R-:W1:Y:S02]  /*d7f0*/  R2UR UR22, R4 ;  /* 0x00000000041673c2 */ /* 0x000e6400000e0000 */
[----:B------:R-:W-:Y:S02]  /*d800*/  LEA.HI.X.SX32 R7, R5, UR33, 0x2, P1 ;  /* 0x0000002105077c11 */ /* 0x000fe400088f16ff */
[----:B------:R-:W-:Y:S04]  /*d810*/  LEA.HI.X.SX32 R5, R3, UR33, 0x2, P0 ;  /* 0x0000002103057c11 */ /* 0x000fe800080f16ff */
        /* <DEDUP_REMOVED lines=13> */
[----:B------:R1:W2:Y:S01]  /*d8f0*/  LDG.E R3, [R4.64] ;  /* 0x0000002204037981 */ /* 0x0002a2000c1e1900 */
[----:B------:R-:W-:Y:S03]  /*d900*/  UIMAD UR22, UR23, UR8, UR22 ;  /* 0x00000008171672a4 */ /* 0x000fe6000f8e0216 */
[----:B------:R-:W-:Y:S02]  /*d910*/  UMOV UR23, UR8 ;  /* 0x0000000800177c82 */ /* 0x000fe40008000000 */
[----:B------:R-:W-:Y:S01]  /*d920*/  UIADD3 UR22, UR37, UR22, URZ ;  /* 0x0000001625167290 */ /* 0x000fe2000fffe03f */
[----:B-1----:R-:W-:Y:S01]  /*d930*/  IMAD.U32 R5, RZ, RZ, UR37 ;  /* 0x00000025ff057e24 */ /* 0x002fe2000f8e00ff */
[----:B------:R-:W-:Y:S04]  /*d940*/  MOV R4, UR36 ;  /* 0x0000002400047c02 */ /* 0x000fe80008000f00 */
        /* <DEDUP_REMOVED lines=9> */
.L_x_2316:
[----:B------:R-:W-:Y:S01]  /*d9e0*/  ISETP.GE.AND P6, PT, R236, c[0x0][0x220], PT ;  /* 0x00008800ec007a0c */ /* 0x000fe20003fc6270 */
[----:B------:R-:W-:Y:S01]  /*d9f0*/  UISETP.GT.AND UP2, UPT, UR29, UR21, UPT ;  /* 0x000000151d00728c */ /* 0x000fe2000bf44270 */
[----:B------:R-:W-:Y:S02]  /*da00*/  ISETP.GE.AND P5, PT, R233, c[0x0][0x220], PT ;  /* 0x00008800e9007a0c */ /* 0x000fe40003fa6270 */
[CC--:B------:R-:W-:Y:S02]  /*da10*/  LEA R248, P0, R7.reuse, R167.reuse, 0x1 ;  /* 0x000000a707f87211 */ /* 0x0c0fe400078008ff */
[----:B------:R-:W-:Y:S02]  /*da20*/  ISETP.GE.AND P4, PT, R232, c[0x0][0x220], PT ;  /* 0x00008800e8007a0c */ /* 0x000fe40003f86270 */
[-C--:B------:R-:W-:Y:S02]  /*da30*/  LEA.HI.X R249, R7, R166.reuse, R3, 0x1, P0 ;  /* 0x000000a607f97211 */ /* 0x080fe400000f0c03 */
[----:B------:R-:W-:Y:S02]  /*da40*/  ISETP.GE.AND P3, PT, R231, c[0x0][0x220], PT ;  /* 0x00008800e7007a0c */ /* 0x000fe40003f66270 */
[----:B------:R-:W-:Y:S01]  /*da50*/  IADD3 R6, P1, R7, UR27, RZ ;  /* 0x0000001b07067c10 */ /* 0x000fe2000ff3e0ff */
[----:B------:R-:W-:Y:S03]  /*da60*/  @P6 STS.128 [R235+0x10000], RZ ;  /* 0x010000ffeb006388 */ /* 0x000fe60000000c00 */
[----:B------:R-:W-:Y:S01]  /*da70*/  IADD3.X R5, R3, UR26, RZ, P1, !PT ;  /* 0x0000001a03057c10 */ /* 0x000fe20008ffe4ff */
[----:B------:R-:W-:Y:S01]  /*da80*/  @!PT LDS RZ, [RZ] ;  /* 0x00000000fffff984 */ /* 0x000fe20000000800 */
[----:B------:R-:W-:Y:S01]  /*da90*/  @!PT LDS RZ, [RZ] ;  /* 0x00000000fffff984 */ /* 0x000fe20000000800 */
[----:B------:R-:W-:Y:S01]  /*daa0*/  @!PT LDS RZ, [RZ] ;  /* 0x00000000fffff984 */ /* 0x000fe20000000800 */
[----:B------:R1:W-:Y:S01]  /*dab0*/  @!P6 LDGSTS.E.BYPASS.LTC128B.128 [R235+0x10000], [R248.64] ;  /* 0x10000000f8ebefae */ /* 0x0003e2000b901d62 */
[CC--:B------:R-:W-:Y:S02]  /*dac0*/  @!P6 LEA R16, P1, R6.reuse, R167.reuse, 0x1 ;  /* 0x000000a70610e211 */ /* 0x0c0fe400078208ff */
[CC--:B------:R-:W-:Y:S01]  /*dad0*/  @!P5 LEA R12, P0, R6.reuse, R167.reuse, 0x1 ;  /* 0x000000a7060cd211 */ /* 0x0c0fe200078008ff */
[----:B------:R-:W-:Y:S01]  /*dae0*/  @P5 STS.128 [R235+0x12000], RZ ;  /* 0x012000ffeb005388 */ /* 0x000fe20000000c00 */
[CCC-:B------:R-:W-:Y:S02]  /*daf0*/  @!P6 LEA.HI.X R17, R6.reuse, R166.reuse, R5.reuse, 0x1, P1 ;  /* 0x000000a60611e211 */ /* 0x1c0fe400008f0c05 */
[CCC-:B------:R-:W-:Y:S01]  /*db00*/  @!P5 LEA.HI.X R13, R6.reuse, R166.reuse, R5.reuse, 0x1, P0 ;  /* 0x000000a6060dd211 */ /* 0x1c0fe200000f0c05 */
[----:B------:R-:W-:Y:S01]  /*db10*/  @!PT LDS RZ, [RZ] ;  /* 0x00000000fffff984 */ /* 0x000fe20000000800 */
[----:B------:R-:W-:Y:S01]  /*db20*/  @!PT LDS RZ, [RZ] ;  /* 0x00000000fffff984 */ /* 0x000fe20000000800 */
[----:B------:R-:W-:Y:S01]  /*db30*/  @!PT LDS RZ, [RZ] ;  /* 0x00000000fffff984 */ /* 0x000fe20000000800 */
[----:B------:R1:W-:Y:S01]  /*db40*/  @!P5 LDGSTS.E.BYPASS.LTC128B.128 [R235+0x12000], [R248.64+0x80] ;  /* 0x12000080f8ebdfae */ /* 0x0003e2000b901d62 */
[C---:B------:R-:W-:Y:S02]  /*db50*/  IADD3 R4, P2, R6.reuse, UR27, RZ ;  /* 0x0000001b06047c10 */ /* 0x040fe4000ff5e0ff */
[CC--:B------:R-:W-:Y:S01]  /*db60*/  @!P3 LEA R8, P1, R6.reuse, R167.reuse, 0x1 ;  /* 0x000000a70608b211 */ /* 0x0c0fe200078208ff */
        /* <DEDUP_REMOVED lines=8> */
[-C--:B------:R-:W-:Y:S01]  /*dbf0*/  @!P4 LEA.HI.X R11, R6, R166.reuse, R5, 0x1, P2 ;  /* 0x000000a6060bc211 */ /* 0x080fe200010f0c05 */
        /* <DEDUP_REMOVED lines=11> */
[CC--:B------:R-:W-:Y:S01]  /*dcb0*/  @!P3 LEA R6, P0, R4.reuse, R167.reuse, 0x1 ;  /* 0x000000a70406b211 */ /* 0x0c0fe200078008ff */
[----:B------:R-:W-:Y:S01]  /*dcc0*/  @!PT LDS RZ, [RZ] ;  /* 0x00000000fffff984 */ /* 0x000fe20000000800 */
[----:B------:R-:W-:Y:S01]  /*dcd0*/  @!PT LDS RZ, [RZ] ;  /* 0x00000000fffff984 */ /* 0x000fe20000000800 */
[----:B------:R-:W-:Y:S01]  /*dce0*/  @!PT LDS RZ, [RZ] ;  /* 0x00000000fffff984 */ /* 0x000fe20000000800 */
[----:B------:R2:W-:Y:S01]  /*dcf0*/  @!P6 LDGSTS.E.BYPASS.LTC128B.128 [R235+0x10800], [R16.64] ;  /* 0x1080000010ebefae */ /* 0x0005e2000b901d62 */
[CCC-:B------:R-:W-:Y:S02]  /*dd00*/  @!P4 LEA.HI.X R19, R4.reuse, R166.reuse, R3.reuse, 0x1, P1 ;  /* 0x000000a60413c211 */ /* 0x1c0fe400008f0c03 */
[CC--:B------:R-:W-:Y:S01]  /*dd10*/  @!P3 LEA.HI.X R7, R4.reuse, R166.reuse, R3, 0x1, P0 ;  /* 0x000000a60407b211 */ /* 0x0c0fe200000f0c03 */
[----:B------:R-:W-:Y:S01]  /*dd20*/  @P5 STS.128 [R235+0x12800], RZ ;  /* 0x012800ffeb005388 */ /* 0x000fe20000000c00 */
[----:B------:R-:W-:Y:S03]  /*dd30*/  IADD3 R5, P2, R4, UR27, RZ ;  /* 0x0000001b04057c10 */ /* 0x000fe6000ff5e0ff */
[----:B------:R-:W-:Y:S01]  /*dd40*/  @!PT LDS RZ, [RZ] ;  /* 0x00000000fffff984 */ /* 0x000fe20000000800 */
[----:B------:R-:W-:Y:S01]  /*dd50*/  @!PT LDS RZ, [RZ] ;  /* 0x00000000fffff984 */ /* 0x000fe20000000800 */
[----:B------:R-:W-:Y:S01]  /*dd60*/  @!PT LDS RZ, [RZ] ;  /* 0x00000000fffff984 */ /* 0x000fe20000000800 */
[----:B------:R3:W-:Y:S01]  /*dd70*/  @!P5 LDGSTS.E.BYPASS.LTC128B.128 [R235+0x12800], [R12.64+0x80] ;  /* 0x128000800cebdfae */ /* 0x0007e2000b901d62 */
[-C--:B------:R-:W-:Y:S02]  /*dd80*/  @!P6 LEA R26, P0, R5, R167.reuse, 0x1 ;  /* 0x000000a7051ae211 */ /* 0x080fe400078008ff */
[----:B------:R-:W-:Y:S01]  /*dd90*/  IADD3.X R3, R3, UR26, RZ, P2, !PT ;  /* 0x0000001a03037c10 */ /* 0x000fe200097fe4ff */
[----:B------:R-:W-:Y:S01]  /*dda0*/  @P4 STS.128 [R235+0x14800], RZ ;  /* 0x014800ffeb004388 */ /* 0x000fe20000000c00 */
[CC--:B------:R-:W-:Y:S02]  /*ddb0*/  @!P5 LEA R24, P2, R5.reuse, R167.reuse, 0x1 ;  /* 0x000000a70518d211 */ /* 0x0c0fe400078408ff */
[CCC-:B------:R-:W-:Y:S01]  /*ddc0*/  @!P6 LEA.HI.X R27, R5.reuse, R166.reuse, R3.reuse, 0x1, P0 ;  /* 0x000000a6051be211 */ /* 0x1c0fe200000f0c03 */
[----:B------:R-:W-:Y:S01]  /*ddd0*/  @!PT LDS RZ, [RZ] ;  /* 0x00000000fffff984 */ /* 0x000fe20000000800 */
[----:B------:R-:W-:Y:S01]  /*dde0*/  @!PT LDS RZ, [RZ] ;  /* 0x00000000fffff984 */ /* 0x000fe20000000800 */
[----:B------:R-:W-:Y:S01]  /*ddf0*/  @!PT LDS RZ, [RZ] ;  /* 0x00000000fffff984 */ /* 0x000fe20000000800 */
[----:B------:R4:W-:Y:S01]  /*de00*/  @!P4 LDGSTS.E.BYPASS.LTC128B.128 [R235+0x14800], [R10.64+0x100] ;  /* 0x148001000aebcfae */ /* 0x0009e2000b901d62 */
[CCC-:B------:R-:W-:Y:S02]  /*de10*/  @!P5 LEA.HI.X R25, R5.reuse, R166.reuse, R3.reuse, 0x1, P2 ;  /* 0x000000a60519d211 */ /* 0x1c0fe400010f0c03 */
[CC--:B------:R-:W-:Y:S01]  /*de20*/  @!P4 LEA R22, P1, R5.reuse, R167.reuse, 0x1 ;  /* 0x000000a70516c211 */ /* 0x0c0fe200078208ff */
[----:B------:R-:W-:Y:S01]  /*de30*/  @P3 STS.128 [R235+0x16800], RZ ;  /* 0x016800ffeb003388 */ /* 0x000fe20000000c00 */
[C---:B------:R-:W-:Y:S02]  /*de40*/  @!P3 LEA R4, P0, R5.reuse, R167, 0x1 ;  /* 0x000000a70504b211 */ /* 0x040fe400078008ff */
[CCC-:B------:R-:W-:Y:S01]  /*de50*/  @!P4 LEA.HI.X R23, R5.reuse, R166.reuse, R3.reuse, 0x1, P1 ;  /* 0x000000a60517c211 */ /* 0x1c0fe200008f0c03 */
[----:B------:R-:W-:Y:S01]  /*de60*/  @!PT LDS RZ, [RZ] ;  /* 0x00000000fffff984 */ /* 0x000fe20000000800 */
[----:B------:R-:W-:Y:S01]  /*de70*/  @!PT LDS RZ, [RZ] ;  /* 0x00000000fffff984 */ /* 0x000fe20000000800 */
[----:B------:R-:W-:Y:S01]  /*de80*/  @!PT LDS RZ, [RZ] ;  /* 0x00000000fffff984 */ /* 0x000fe20000000800 */
[----:B------:R4:W-:Y:S01]  /*de90*/  @!P3 LDGSTS.E.BYPASS.LTC128B.128 [R235+0x16800], [R8.64+0x180] ;  /* 0x1680018008ebbfae */ /* 0x0009e2000b901d62 */
[----:B------:R-:W-:Y:S02]  /*dea0*/  @!P3 LEA.HI.X R5, R5, R166, R3, 0x1, P0 ;  /* 0x000000a60505b211 */ /* 0x000fe400000f0c03 */
[----:B------:R-:W-:Y:S01]  /*deb0*/  PLOP3.LUT P0, PT, PT, PT, UP2, 0x80, 0x0 ;  /* 0x000000000000781c */ /* 0x000fe20003f0f028 */
        /* <DEDUP_REMOVED lines=41> */
[----:B----4-:R-:W3:Y:S04]  /*e150*/  LDSM.16.M88.4 R8, [R229+0x8000] ;  /* 0x00800000e508783b */ /* 0x010ee80000000200 */
[----:B--2---:R-:W2:Y:S04]  /*e160*/  LDSM.16.M88.4 R16, [R229+0x8800] ;  /* 0x00880000e510783b */ /* 0x004ea80000000200 */
[----:B-1----:R-:W5:Y:S04]  /*e170*/  LDSM.16.M88.4 R24, [R229+0x9000] ;  /* 0x00900000e518783b */ /* 0x002f680000000200 */
[----:B------:R-:W0:Y:S04]  /*e180*/  LDGDEPBAR ;  /* 0x00000000000079af */ /* 0x000e280000000000 */
[----:B------:R-:W1:Y:S04]  /*e190*/  LDSM.16.M88.4 R164, [R229+0x9800] ;  /* 0x00980000e5a4783b */ /* 0x000e680000000200 */
[----:B------:R-:W-:Y:S04]  /*e1a0*/  LDSM.16.M88.4 R168, [R228] ;  /* 0x00000000e4a8783b */ /* 0x000fe80000000200 */
[----:B------:R-:W4:Y:S04]  /*e1b0*/  LDSM.16.M88.4 R172, [R227] ;  /* 0x00000000e3ac783b */ /* 0x000f280000000200 */
[----:B------:R-:W1:Y:S04]  /*e1c0*/  LDSM.16.M88.4 R176, [R219] ;  /* 0x00000000dbb0783b */ /* 0x000e680000000200 */
[----:B------:R-:W1:Y:S04]  /*e1d0*/  LDSM.16.M88.4 R180, [R218] ;  /* 0x00000000dab4783b */ /* 0x000e680000000200 */
[----:B------:R-:W1:Y:S01]  /*e1e0*/  LDSM.16.M88.4 R184, [R217] ;  /* 0x00000000d9b8783b */ /* 0x000e620000000200 */
[C---:B---3--:R-:W-:Y:S03]  /*e1f0*/  HMMA.16816.F32 R4, R32.reuse, R8, RZ ;  /* 0x000000082004723c */ /* 0x048fe600000018ff */
[----:B------:R-:W-:Y:S04]  /*e200*/  LDSM.16.M88.4 R188, [R226] ;  /* 0x00000000e2bc783b */ /* 0x000fe80000000200 */
[----:B------:R-:W3:Y:S01]  /*e210*/  LDSM.16.M88.4 R192, [R223+0x8000] ;  /* 0x00800000dfc0783b */ /* 0x000ee20000000200 */
[C---:B------:R-:W-:Y:S03]  /*e220*/  HMMA.16816.F32 R8, R32.reuse, R10, RZ ;  /* 0x0000000a2008723c */ /* 0x040fe600000018ff */
[----:B------:R-:W3:Y:S04]  /*e230*/  LDSM.16.M88.4 R196, [R223+0x8800] ;  /* 0x00880000dfc4783b */ /* 0x000ee80000000200 */
[----:B------:R-:W-:Y:S01]  /*e240*/  LDSM.16.M88.4 R200, [R223+0x9800] ;  /* 0x00980000dfc8783b */ /* 0x000fe20000000200 */
[C---:B--2---:R-:W-:Y:S08]  /*e250*/  HMMA.16816.F32 R12, R32.reuse, R16, RZ ;  /* 0x00000010200c723c */ /* 0x044ff000000018ff */
[C---:B------:R-:W-:Y:S08]  /*e260*/  HMMA.16816.F32 R16, R32.reuse, R18, RZ ;  /* 0x000000122010723c */ /* 0x040ff000000018ff */
[C---:B-----5:R-:W-:Y:S08]  /*e270*/  HMMA.16816.F32 R20, R32.reuse, R24, RZ ;  /* 0x000000182014723c */ /* 0x060ff000000018ff */
[C---:B------:R-:W-:Y:S08]  /*e280*/  HMMA.16816.F32 R24, R32.reuse, R26, RZ ;  /* 0x0000001a2018723c */ /* 0x040ff000000018ff */
[C---:B-1----:R-:W-:Y:S08]  /*e290*/  HMMA.16816.F32 R28, R32.reuse, R164, RZ ;  /* 0x000000a4201c723c */ /* 0x042ff000000018ff */
[----:B------:R-:W-:Y:S01]  /*e2a0*/  HMMA.16816.F32 R32, R32, R166, RZ ;  /* 0x000000a62020723c */ /* 0x000fe200000018ff */
[----:B------:R-:W1:Y:S07]  /*e2b0*/  LDSM.16.M88.4 R164, [R223+0x9000] ;  /* 0x00900000dfa4783b */ /* 0x000e6e0000000200 */
[C---:B----4-:R-:W-:Y:S08]  /*e2c0*/  HMMA.16816.F32 R4, R168.reuse, R172, R4 ;  /* 0x000000aca804723c */ /* 0x050ff00000001804 */
[C---:B------:R-:W-:Y:S01]  /*e2d0*/  HMMA.16816.F32 R8, R168.reuse, R174, R8 ;  /* 0x000000aea808723c */ /* 0x040fe20000001808 */
[----:B------:R-:W-:Y:S07]  /*e2e0*/  LDSM.16.M88.4 R172, [R225] ;  /* 0x00000000e1ac783b */ /* 0x000fee0000000200 */
[C---:B------:R-:W-:Y:S08]  /*e2f0*/  HMMA.16816.F32 R12, R168.reuse, R176, R12 ;  /* 0x000000b0a80c723c */ /* 0x040ff0000000180c */
[C---:B------:R-:W-:Y:S01]  /*e300*/  HMMA.16816.F32 R16, R168.reuse, R178, R16 ;  /* 0x000000b2a810723c */ /* 0x040fe20000001810 */
[----:B------:R-:W2:Y:S07]  /*e310*/  LDSM.16.M88.4 R176, [R216] ;  /* 0x00000000d8b0783b */ /* 0x000eae0000000200 */
[C---:B------:R-:W-:Y:S08]  /*e320*/  HMMA.16816.F32 R20, R168.reuse, R180, R20 ;  /* 0x000000b4a814723c */ /* 0x040ff00000001814 */
[C---:B------:R-:W-:Y:S01]  /*e330*/  HMMA.16816.F32 R24, R168.reuse, R182, R24 ;  /* 0x000000b6a818723c */ /* 0x040fe20000001818 */
[----:B------:R-:W4:Y:S07]  /*e340*/  LDSM.16.M88.4 R180, [R216+0x800] ;  /* 0x00080000d8b4783b */ /* 0x000f2e0000000200 */
[C---:B------:R-:W-:Y:S08]  /*e350*/  HMMA.16816.F32 R28, R168.reuse, R184, R28 ;  /* 0x000000b8a81c723c */ /* 0x040ff0000000181c */
[----:B------:R-:W-:Y:S01]  /*e360*/  HMMA.16816.F32 R32, R168, R186, R32 ;  /* 0x000000baa820723c */ /* 0x000fe20000001820 */
[----:B------:R-:W5:Y:S04]  /*e370*/  LDSM.16.M88.4 R168, [R216+0x1000] ;  /* 0x00100000d8a8783b */ /* 0x000f680000000200 */
[----:B------:R-:W2:Y:S03]  /*e380*/  LDSM.16.M88.4 R184, [R216+0x1800] ;  /* 0x00180000d8b8783b */ /* 0x000ea60000000200 */
[C---:B---3--:R-:W-:Y:S08]  /*e390*/  HMMA.16816.F32 R4, R188.reuse, R192, R4 ;  /* 0x000000c0bc04723c */ /* 0x048ff00000001804 */
[C---:B------:R-:W-:Y:S01]  /*e3a0*/  HMMA.16816.F32 R8, R188.reuse, R194, R8 ;  /* 0x000000c2bc08723c */ /* 0x040fe20000001808 */
[----:B------:R-:W-:Y:S07]  /*e3b0*/  LDSM.16.M88.4 R192, [R229+0xa000] ;  /* 0x00a00000e5c0783b */ /* 0x000fee0000000200 */
[C---:B------:R-:W-:Y:S08]  /*e3c0*/  HMMA.16816.F32 R12, R188.reuse, R196, R12 ;  /* 0x000000c4bc0c723c */ /* 0x040ff0000000180c */
[C---:B------:R-:W-:Y:S01]  /*e3d0*/  HMMA.16816.F32 R16, R188.reuse, R198, R16 ;  /* 0x000000c6bc10723c */ /* 0x040fe20000001810 */
[----:B------:R-:W-:Y:S07]  /*e3e0*/  LDSM.16.M88.4 R196, [R229+0xa800] ;  /* 0x00a80000e5c4783b */ /* 0x000fee0000000200 */
[C---:B-1----:R-:W-:Y:S08]  /*e3f0*/  HMMA.16816.F32 R20, R188.reuse, R164, R20 ;  /* 0x000000a4bc14723c */ /* 0x042ff00000001814 */
        /* <DEDUP_REMOVED lines=9> */
[C---:B----4-:R-:W-:Y:S08]  /*e490*/  HMMA.16816.F32 R12, R172.reuse, R180, R12 ;  /* 0x000000b4ac0c723c */ /* 0x050ff0000000180c */
[C---:B------:R-:W-:Y:S01]  /*e4a0*/  HMMA.16816.F32 R16, R172.reuse, R182, R16 ;  /* 0x000000b6ac10723c */ /* 0x040fe20000001810 */
[----:B------:R-:W-:Y:S07]  /*e4b0*/  LDSM.16.M88.4 R180, [R214] ;  /* 0x00000000d6b4783b */ /* 0x000fee0000000200 */
[C---:B-----5:R-:W-:Y:S08]  /*e4c0*/  HMMA.16816.F32 R20, R172.reuse, R168, R20 ;  /* 0x000000a8ac14723c */ /* 0x060ff00000001814 */
[C---:B------:R-:W-:Y:S01]  /*e4d0*/  HMMA.16816.F32 R24, R172.reuse, R170, R24 ;  /* 0x000000aaac18723c */ /* 0x040fe20000001818 */
[----:B------:R-:W2:Y:S07]  /*e4e0*/  LDSM.16.M88.4 R168, [R228+0x2000] ;  /* 0x00200000e4a8783b */ /* 0x000eae0000000200 */
[C---:B------:R-:W-:Y:S08]  /*e4f0*/  HMMA.16816.F32 R28, R172.reuse, R184, R28 ;  /* 0x000000b8ac1c723c */ /* 0x040ff0000000181c */
[----:B------:R-:W-:Y:S01]  /*e500*/  HMMA.16816.F32 R32, R172, R186, R32 ;  /* 0x000000baac20723c */ /* 0x000fe20000001820 */
[----:B------:R-:W4:Y:S04]  /*e510*/  LDSM.16.M88.4 R172, [R213] ;  /* 0x00000000d5ac783b */ /* 0x000f280000000200 */
[----:B------:R-:W5:Y:S03]  /*e520*/  LDSM.16.M88.4 R184, [R212] ;  /* 0x00000000d4b8783b */ /* 0x000f660000000200 */
        /* <DEDUP_REMOVED lines=22> */
[C---:B-----5:R-:W-:Y:S08]  /*e690*/  HMMA.16816.F32 R28, R168.reuse, R184, R28 ;  /* 0x000000b8a81c723c */ /* 0x060ff0000000181c */
[----:B------:R-:W-:Y:S01]  /*e6a0*/  HMMA.16816.F32 R32, R168, R186, R32 ;  /* 0x000000baa820723c */ /* 0x000fe20000001820 */
[----:B------:R-:W4:Y:S04]  /*e6b0*/  LDSM.16.M88.4 R168, [R216+0x3000] ;  /* 0x00300000d8a8783b */ /* 0x000f280000000200 */
[----:B------:R-:W5:Y:S03]  /*e6c0*/  LDSM.16.M88.4 R184, [R216+0x3800] ;  /* 0x00380000d8b8783b */ /* 0x000f660000000200 */
        /* <DEDUP_REMOVED lines=22> */
[C---:B-----5:R-:W-:Y:S08]  /*e830*/  HMMA.16816.F32 R28, R172.reuse, R184, R28 ;  /* 0x000000b8ac1c723c */ /* 0x060ff0000000181c */
        /* <DEDUP_REMOVED lines=81> */
[C---:B-1----:R-:W-:Y:S01]  /*ed50*/  HMMA.16816.F32 R4, R188.reuse, R192, R4 ;  /* 0x000000c0bc04723c */ /* 0x042fe20000001804 */
[----:B------:R-:W-:Y:S04]  /*ed60*/  DEPBAR.LE SB0, 0x0 ;  /* 0x000080000000791a */ /* 0x000fe80000000000 */
[----:B------:R-:W-:Y:S03]  /*ed70*/  BAR.SYNC.DEFER_BLOCKING 0x0 ;  /* 0x0000000000007b1d */ /* 0x000fe60000010000 */
[C---:B------:R-:W-:Y:S08]  /*ed80*/  HMMA.16816.F32 R8, R188.reuse, R194, R8 ;  /* 0x000000c2bc08723c */ /* 0x040ff00000001808 */
[C---:B------:R-:W-:Y:S08]  /*ed90*/  HMMA.16816.F32 R12, R188.reuse, R196, R12 ;  /* 0x000000c4bc0c723c */ /* 0x040ff0000000180c */
[C---:B------:R-:W-:Y:S08]  /*eda0*/  HMMA.16816.F32 R16, R188.reuse, R198, R16 ;  /* 0x000000c6bc10723c */ /* 0x040ff00000001810 */
[C---:B---3--:R-:W-:Y:S08]  /*edb0*/  HMMA.16816.F32 R20, R188.reuse, R164, R20 ;  /* 0x000000a4bc14723c */ /* 0x048ff00000001814 */
[C---:B------:R-:W-:Y:S07]  /*edc0*/  HMMA.16816.F32 R24, R188.reuse, R166, R24 ;  /* 0x000000a6bc18723c */ /* 0x040fee0000001818 */
[----:B------:R-:W-:Y:S01]  /*edd0*/  IMAD.MOV.U32 R167, RZ, RZ, R248 ;  /* 0x000000ffffa77224 */ /* 0x000fe200078e00f8 */
[C---:B------:R-:W-:Y:S04]  /*ede0*/  HMMA.16816.F32 R28, R188.reuse, R200, R28 ;  /* 0x000000c8bc1c723c */ /* 0x040fe8000000181c */
[----:B------:R-:W-:Y:S04]  /*edf0*/  IMAD.MOV.U32 R166, RZ, RZ, R249 ;  /* 0x000000ffffa67224 */ /* 0x000fe800078e00f9 */
[----:B------:R-:W-:Y:S08]  /*ee00*/  HMMA.16816.F32 R32, R188, R202, R32 ;  /* 0x000000cabc20723c */ /* 0x000ff00000001820 */
[C---:B--2---:R-:W-:Y:S08]  /*ee10*/  HMMA.16816.F32 R4, R172.reuse, R176, R4 ;  /* 0x000000b0ac04723c */ /* 0x044ff00000001804 */
[C---:B------:R-:W-:Y:S08]  /*ee20*/  HMMA.16816.F32 R8, R172.reuse, R178, R8 ;  /* 0x000000b2ac08723c */ /* 0x040ff00000001808 */
[C---:B------:R-:W-:Y:S08]  /*ee30*/  HMMA.16816.F32 R12, R172.reuse, R180, R12 ;  /* 0x000000b4ac0c723c */ /* 0x040ff0000000180c */
[C---:B------:R-:W-:Y:S08]  /*ee40*/  HMMA.16816.F32 R16, R172.reuse, R182, R16 ;  /* 0x000000b6ac10723c */ /* 0x040ff00000001810 */
[C---:B----4-:R-:W-:Y:S08]  /*ee50*/  HMMA.16816.F32 R20, R172.reuse, R168, R20 ;  /* 0x000000a8ac14723c */ /* 0x050ff00000001814 */
[C---:B------:R-:W-:Y:S08]  /*ee60*/  HMMA.16816.F32 R24, R172.reuse, R170, R24 ;  /* 0x000000aaac18723c */ /* 0x040ff00000001818 */
[C---:B-----5:R-:W-:Y:S08]  /*ee70*/  HMMA.16816.F32 R28, R172.reuse, R184, R28 ;  /* 0x000000b8ac1c723c */ /* 0x060ff0000000181c */
[----:B------:R-:W-:Y:S01]  /*ee80*/  HMMA.16816.F32 R32, R172, R186, R32 ;  /* 0x000000baac20723c */ /* 0x000fe20000001820 */
[----:B------:R-:W-:-:S07]  /*ee90*/  @!P0 BRA `(.L_x_2317) ;  /* 0x00000c0000008947 */ /* 0x000fce0003800000 */
[----:B------:R-:W-:Y:S01]  /*eea0*/  ULDC.64 UR8, c[0x0][0x198] ;  /* 0x0000660000087ab9 */ /* 0x000fe20000000a00 */
[----:B------:R-:W-:Y:S01]  /*eeb0*/  PLOP3.LUT P0, PT, PT, PT, UP6, 0x40, 0x0 ;  /* 0x000000000000781c */ /* 0x000fe20003f0e868 */
[----:B------:R-:W-:Y:S01]  /*eec0*/  IMAD.U32 R169, RZ, RZ, UR19 ;  /* 0x00000013ffa97e24 */ /* 0x000fe2000f8e00ff */
[----:B------:R-:W-:Y:S11]  /*eed0*/  MOV R3, UR12 ;  /* 0x0000000c00037c02 */ /* 0x000ff60008000f00 */
[----:B------:R-:W-:-:S05]  /*eee0*/  @P0 BRA `(.L_x_2318) ;  /* 0x0000046000000947 */ /* 0x000fca0003800000 */
        /* <DEDUP_REMOVED lines=10> */
[----:B-1----:R-:W-:Y:S04]  /*ef90*/  UIMAD.WIDE.U32 UR40, UR15, UR37, URZ ;  /* 0x000000250f2872a5 */ /* 0x002fe8000f8e003f */
[----:B------:R-:W-:Y:S02]  /*efa0*/  UIADD3 UR36, -UR41, URZ, URZ ;  /* 0x0000003f29247290 */ /* 0x000fe4000fffe13f */
[----:B--2---:R-:W-:Y:S02]  /*efb0*/  UIMAD.WIDE.U32 UR42, UR15, UR31, URZ ;  /* 0x0000001f0f2a72a5 */ /* 0x004fe4000f8e003f */
[----:B------:R-:W-:Y:S04]  /*efc0*/  UIMAD UR37, UR14, UR36, UR37 ;  /* 0x000000240e2572a4 */ /* 0x000fe8000f8e0225 */
[----:B------:R-:W-:Y:S02]  /*efd0*/  UISETP.GT.U32.AND UP3, UPT, UR14, UR37, UPT ;  /* 0x000000250e00728c */ /* 0x000fe4000bf64070 */
[----:B------:R-:W-:Y:S02]  /*efe0*/  UMOV UR39, UR43 ;  /* 0x0000002b00277c82 */ /* 0x000fe40008000000 */
[----:B------:R-:W-:Y:S04]  /*eff0*/  UIADD3 UR9, -UR39, URZ, URZ ;  /* 0x0000003f27097290 */ /* 0x000fe8000fffe13f */
[----:B------:R-:W-:Y:S03]  /*f000*/  UIMAD UR31, UR14, UR9, UR31 ;  /* 0x000000090e1f72a4 */ /* 0x000fe6000f8e021f */
[----:B------:R-:W-:Y:S02]  /*f010*/  @!UP3 UIADD3 UR37, UR37, -UR14, URZ ;  /* 0x8000000e2525b290 */ /* 0x000fe4000fffe03f */
[----:B------:R-:W-:Y:S02]  /*f020*/  UISETP.GT.U32.AND UP2, UPT, UR14, UR31, UPT ;  /* 0x0000001f0e00728c */ /* 0x000fe4000bf44070 */
[----:B------:R-:W-:Y:S02]  /*f030*/  UISETP.GE.U32.AND UP5, UPT, UR37, UR14, UPT ;  /* 0x0000000e2500728c */ /* 0x000fe4000bfa6070 */
[----:B------:R-:W-:Y:S02]  /*f040*/  @!UP3 UIADD3 UR41, UR41, 0x1, URZ ;  /* 0x000000012929b890 */ /* 0x000fe4000fffe03f */
[----:B------:R-:W-:Y:S05]  /*f050*/  UISETP.GE.AND UP3, UPT, UR8, URZ, UPT ;  /* 0x0000003f0800728c */ /* 0x000fea000bf66270 */
[----:B------:R-:W-:Y:S02]  /*f060*/  @!UP2 UIADD3 UR31, UR31, -UR14, URZ ;  /* 0x8000000e1f1fa290 */ /* 0x000fe4000fffe03f */
[----:B------:R-:W-:Y:S02]  /*f070*/  @!UP2 UIADD3 UR39, UR39, 0x1, URZ ;  /* 0x000000012727a890 */ /* 0x000fe4000fffe03f */
[----:B------:R-:W-:Y:S02]  /*f080*/  UISETP.GE.U32.AND UP4, UPT, UR31, UR14, UPT ;  /* 0x0000000e1f00728c */ /* 0x000fe4000bf86070 */
[----:B------:R-:W-:Y:S02]  /*f090*/  UISETP.GE.AND UP2, UPT, UR38, URZ, UPT ;  /* 0x0000003f2600728c */ /* 0x000fe4000bf46270 */
[----:B------:R-:W-:Y:S04]  /*f0a0*/  @UP5 UIADD3 UR41, UR41, 0x1, URZ ;  /* 0x0000000129295890 */ /* 0x000fe8000fffe03f */
[----:B------:R-:W-:Y:S03]  /*f0b0*/  @!UP3 UIADD3 UR41, -UR41, URZ, URZ ;  /* 0x0000003f2929b290 */ /* 0x000fe6000fffe13f */
[----:B------:R-:W-:Y:S02]  /*f0c0*/  @UP4 UIADD3 UR39, UR39, 0x1, URZ ;  /* 0x0000000127274890 */ /* 0x000fe4000fffe03f */
[----:B------:R-:W-:Y:S02]  /*f0d0*/  USEL UR41, UR13, UR41, !UP0 ;  /* 0x000000290d297287 */ /* 0x000fe4000c000000 */
[----:B------:R-:W-:Y:S04]  /*f0e0*/  @!UP2 UIADD3 UR39, -UR39, URZ, URZ ;  /* 0x0000003f2727a290 */ /* 0x000fe8000fffe13f */
[----:B------:R-:W-:Y:S01]  /*f0f0*/  USEL UR39, UR13, UR39, !UP0 ;  /* 0x000000270d277287 */ /* 0x000fe2000c000000 */
[----:B------:R-:W-:Y:S01]  /*f100*/  MOV R168, UR41 ;  /* 0x0000002900a87c02 */ /* 0x000fe20008000f00 */
[----:B------:R-:W-:Y:S03]  /*f110*/  IMAD.U32 R3, RZ, RZ, UR41 ;  /* 0x00000029ff037e24 */ /* 0x000fe6000f8e00ff */
[----:B------:R-:W-:Y:S01]  /*f120*/  LEA R168, P0, R168, UR32, 0x2 ;  /* 0x00000020a8a87c11 */ /* 0x000fe2000f8010ff */
[----:B------:R-:W-:Y:S01]  /*f130*/  IMAD.U32 R165, RZ, RZ, UR39 ;  /* 0x00000027ffa57e24 */ /* 0x000fe2000f8e00ff */
[----:B------:R-:W-:Y:S02]  /*f140*/  MOV R164, UR39 ;  /* 0x0000002700a47c02 */ /* 0x000fe40008000f00 */
[----:B------:R-:W1:Y:S01]  /*f150*/  R2UR UR8, R168 ;  /* 0x00000000a80873c2 */ /* 0x000e6200000e0000 */
[----:B------:R-:W-:Y:S02]  /*f160*/  LEA.HI.X.SX32 R169, R3, UR33, 0x2, P0 ;  /* 0x0000002103a97c11 */ /* 0x000fe400080f16ff */
[----:B------:R-:W-:Y:S04]  /*f170*/  LEA R170, P1, R165, UR32, 0x2 ;  /* 0x00000020a5aa7c11 */ /* 0x000fe8000f8210ff */
[----:B------:R-:W-:Y:S01]  /*f180*/  LEA.HI.X.SX32 R171, R164, UR33, 0x2, P1 ;  /* 0x00000021a4ab7c11 */ /* 0x000fe200088f16ff */
        /* <DEDUP_REMOVED lines=8> */
[----:B------:R-:W-:Y:S02]  /*f210*/  USHF.R.S32.HI UR9, URZ, 0x1f, UR36 ;  /* 0x0000001f3f097899 */ /* 0x000fe40008011424 */
[----:B------:R-:W-:Y:S01]  /*f220*/  UIMAD UR8, UR7, UR36, URZ ;  /* 0x00000024070872a4 */ /* 0x000fe2000f8e023f */
[----:B------:R1:W2:Y:S03]  /*f230*/  LDG.E R3, [R164.64] ;  /* 0x00000022a4037981 */ /* 0x0002a6000c1e1900 */
[----:B------:R-:W-:Y:S01]  /*f240*/  UIMAD UR8, UR9, UR6, UR8 ;  /* 0x00000006090872a4 */ /* 0x000fe2000f8e0208 */
[----:B----4-:R-:W-:Y:S01]  /*f250*/  MOV R169, UR37 ;  /* 0x0000002500a97c02 */ /* 0x010fe20008000f00 */
[----:B------:R-:W-:Y:S02]  /*f260*/  UIMAD.WIDE.U32 UR36, UR6, UR36, URZ ;  /* 0x00000024062472a5 */ /* 0x000fe4000f8e003f */
[----:B------:R-:W-:Y:S02]  /*f270*/  UMOV UR9, UR7 ;  /* 0x0000000700097c82 */ /* 0x000fe40008000000 */
[----:B------:R-:W2:Y:S01]  /*f280*/  LDG.E R168, [R168.64] ;  /* 0x00000022a8a87981 */ /* 0x000ea2000c1e1900 */
        /* <DEDUP_REMOVED lines=12> */
.L_x_2318:
        /* <DEDUP_REMOVED lines=66> */
[CCC-:B------:R-:W-:Y:S02]  /*f770*/  @!P4 LEA.HI.X R187, R165.reuse, R244.reuse, R3.reuse, 0x1, P1 ;  /* 0x000000f4a5bbc211 */ /* 0x1c0fe400008f0c03 */
        /* <DEDUP_REMOVED lines=50> */
.L_x_2317:
[----:B------:R-:W-:Y:S01]  /*faa0*/  MOV R3, UR29 ;  /* 0x0000001d00037c02 */ /* 0x000fe20008000f00 */
[----:B------:R-:W-:Y:S02]  /*fab0*/  UISETP.GT.AND UP2, UPT, UR29, UR21, UPT ;  /* 0x000000151d00728c */ /* 0x000fe4000bf44270 */
[----:B------:R-:W-:Y:S01]  /*fac0*/  UMOV UR8, UR23 ;  /* 0x0000001700087c82 */ /* 0x000fe20008000000 */
[----:B------:R-:W-:Y:S01]  /*fad0*/  LEA R3, R3, R234, 0x6 ;  /* 0x000000ea03037211 */ /* 0x000fe200078e30ff */
[----:B------:R-:W-:Y:S03]  /*fae0*/  UMOV UR9, UR22 ;  /* 0x0000001600097c82 */ /* 0x000fe60008000000 */
[C---:B-1----:R-:W-:Y:S02]  /*faf0*/  IADD3 R164, R3.reuse, 0x1, RZ ;  /* 0x0000000103a47810 */ /* 0x042fe40007ffe0ff */
[CC--:B------:R-:W-:Y:S02]  /*fb00*/  ISETP.GE.AND P2, PT, R3.reuse, R241.reuse, PT ;  /* 0x000000f10300720c */ /* 0x0c0fe40003f46270 */
[C---:B------:R-:W-:Y:S02]  /*fb10*/  ISETP.GE.AND P6, PT, R164.reuse, R241, PT ;  /* 0x000000f1a400720c */ /* 0x040fe40003fc6270 */
[C---:B------:R-:W-:Y:S02]  /*fb20*/  ISETP.GE.AND P1, PT, R164.reuse, R239, PT ;  /* 0x000000efa400720c */ /* 0x040fe40003f26270 */
[C---:B------:R-:W-:Y:S02]  /*fb30*/  ISETP.GE.OR P6, PT, R164.reuse, R240, !P6 ;  /* 0x000000f0a400720c */ /* 0x040fe400077c6670 */
[----:B------:R-:W-:Y:S02]  /*fb40*/  ISETP.GE.OR P1, PT, R164, R238, !P1 ;  /* 0x000000eea400720c */ /* 0x000fe40004f26670 */
[C---:B------:R-:W-:Y:S02]  /*fb50*/  IADD3 R164, R3.reuse, 0x9, RZ ;  /* 0x0000000903a47810 */ /* 0x040fe40007ffe0ff */
[CC--:B------:R-:W-:Y:S02]  /*fb60*/  ISETP.GE.OR P2, PT, R3.reuse, R240.reuse, !P2 ;  /* 0x000000f00300720c */ /* 0x0c0fe40005746670 */
[C---:B------:R-:W-:Y:S02]  /*fb70*/  IADD3 R165, R3.reuse, 0x8, RZ ;  /* 0x0000000803a57810 */ /* 0x040fe40007ffe0ff */
[----:B------:R-:W-:Y:S02]  /*fb80*/  FSEL R168, R4, -INF , !P2 ;  /* 0xff80000004a87808 */ /* 0x000fe40005000000 */
[C---:B------:R-:W-:Y:S02]  /*fb90*/  ISETP.GE.AND P4, PT, R164.reuse, R241, PT ;  /* 0x000000f1a400720c */ /* 0x040fe40003f86270 */
[CC--:B------:R-:W-:Y:S02]  /*fba0*/  ISETP.GE.AND P2, PT, R164.reuse, R239.reuse, PT ;  /* 0x000000efa400720c */ /* 0x0c0fe40003f46270 */
[----:B------:R-:W-:Y:S02]  /*fbb0*/  ISETP.GE.AND P5, PT, R3, R239, PT ;  /* 0x000000ef0300720c */ /* 0x000fe40003fa6270 */
[-C--:B------:R-:W-:Y:S02]  /*fbc0*/  ISETP.GE.AND P0, PT, R165, R241.reuse, PT ;  /* 0x000000f1a500720c */ /* 0x080fe40003f06270 */
[C---:B------:R-:W-:Y:S02]  /*fbd0*/  ISETP.GE.OR P4, PT, R164.reuse, R240, !P4 ;  /* 0x000000f0a400720c */ /* 0x040fe40006786670 */
[----:B------:R-:W-:Y:S02]  /*fbe0*/  ISETP.GE.OR P2, PT, R164, R238, !P2 ;  /* 0x000000eea400720c */ /* 0x000fe40005746670 */
[----:B------:R-:W-:Y:S02]  /*fbf0*/  IADD3 R164, R3, 0x10, RZ ;  /* 0x0000001003a47810 */ /* 0x000fe40007ffe0ff */
[----:B------:R-:W-:Y:S02]  /*fc00*/  FSEL R7, R7, -INF , !P1 ;  /* 0xff80000007077808 */ /* 0x000fe40004800000 */
[----:B------:R-:W-:Y:S02]  /*fc10*/  ISETP.GE.OR P0, PT, R165, R240, !P0 ;  /* 0x000000f0a500720c */ /* 0x000fe40004706670 */
[C---:B------:R-:W-:Y:S02]  /*fc20*/  ISETP.GE.OR P5, PT, R3.reuse, R238, !P5 ;  /* 0x000000ee0300720c */ /* 0x040fe40006fa6670 */
[C---:B------:R-:W-:Y:S02]  /*fc30*/  IADD3 R4, R3.reuse, 0x11, RZ ;  /* 0x0000001103047810 */ /* 0x040fe40007ffe0ff */
[----:B------:R-:W-:Y:S02]  /*fc40*/  ISETP.GE.AND P1, PT, R164, R241, PT ;  /* 0x000000f1a400720c */ /* 0x000fe40003f26270 */
[----:B------:R-:W-:Y:S02]  /*fc50*/  FSEL R6, R6, -INF , !P5 ;  /* 0xff80000006067808 */ /* 0x000fe40006800000 */
[----:B------:R-:W-:Y:S02]  /*fc60*/  FSEL R8, R8, -INF , !P0 ;  /* 0xff80000008087808 */ /* 0x000fe40004000000 */
[-C--:B------:R-:W-:Y:S02]  /*fc70*/  ISETP.GE.AND P5, PT, R164, R239.reuse, PT ;  /* 0x000000efa400720c */ /* 0x080fe40003fa6270 */
[----:B------:R-:W-:Y:S02]  /*fc80*/  ISETP.GE.AND P0, PT, R4, R239, PT ;  /* 0x000000ef0400720c */ /* 0x000fe40003f06270 */
[C---:B------:R-:W-:Y:S02]  /*fc90*/  ISETP.GE.OR P1, PT, R164.reuse, R240, !P1 ;  /* 0x000000f0a400720c */ /* 0x040fe40004f26670 */
[-C--:B------:R-:W-:Y:S02]  /*fca0*/  ISETP.GE.OR P5, PT, R164, R238.reuse, !P5 ;  /* 0x000000eea400720c */ /* 0x080fe40006fa6670 */
[----:B------:R-:W-:Y:S02]  /*fcb0*/  ISETP.GE.OR P0, PT, R4, R238, !P0 ;  /* 0x000000ee0400720c */ /* 0x000fe40004706670 */
[----:B------:R-:W-:Y:S02]  /*fcc0*/  FSEL R193, R12, -INF , !P1 ;  /* 0xff8000000cc17808 */ /* 0x000fe40004800000 */
[----:B------:R-:W-:Y:S02]  /*fcd0*/  IADD3 R12, R3, 0x20, RZ ;  /* 0x00000020030c7810 */ /* 0x000fe40007ffe0ff */
[----:B------:R-:W-:Y:S02]  /*fce0*/  FSEL R175, R14, -INF , !P5 ;  /* 0xff8000000eaf7808 */ /* 0x000fe40006800000 */
[----:B------:R-:W-:Y:S02]  /*fcf0*/  FSEL R174, R15, -INF , !P0 ;  /* 0xff8000000fae7808 */ /* 0x000fe40004000000 */
[C---:B------:R-:W-:Y:S02]  /*fd00*/  ISETP.GE.AND P0, PT, R12.reuse, R241, PT ;  /* 0x000000f10c00720c */ /* 0x040fe40003f06270 */
[CC--:B------:R-:W-:Y:S02]  /*fd10*/  ISETP.GE.AND P5, PT, R12.reuse, R239.reuse, PT ;  /* 0x000000ef0c00720c */ /* 0x0c0fe40003fa6270 */
[----:B------:R-:W-:Y:S02]  /*fd20*/  FSEL R5, R5, -INF , !P6 ;  /* 0xff80000005057808 */ /* 0x000fe40007000000 */
[C---:B------:R-:W-:Y:S02]  /*fd30*/  ISETP.GE.OR P0, PT, R12.reuse, R240, !P0 ;  /* 0x000000f00c00720c */ /* 0x040fe40004706670 */
[----:B------:R-:W-:Y:S02]  /*fd40*/  ISETP.GE.OR P5, PT, R12, R238, !P5 ;  /* 0x000000ee0c00720c */ /* 0x000fe40006fa6670 */
[----:B------:R-:W-:Y:S02]  /*fd50*/  FMNMX.FTZ R12, R168, R2, !PT ;  /* 0x00000002a80c7209 */ /* 0x000fe40007810000 */
[----:B------:R-:W-:Y:S02]  /*fd60*/  ISETP.GE.AND P3, PT, R165, R239, PT ;  /* 0x000000efa500720c */ /* 0x000fe40003f66270 */
[----:B------:R-:W-:Y:S02]  /*fd70*/  FMNMX.FTZ R12, R5, R12, !PT ;  /* 0x0000000c050c7209 */ /* 0x000fe40007810000 */
[-C--:B------:R-:W-:Y:S02]  /*fd80*/  ISETP.GE.AND P6, PT, R4, R241.reuse, PT ;  /* 0x000000f10400720c */ /* 0x080fe40003fc6270 */
[----:B------:R-:W-:Y:S02]  /*fd90*/  IADD3 R164, R3, 0x18, RZ ;  /* 0x0000001803a47810 */ /* 0x000fe40007ffe0ff */
[----:B------:R-:W-:Y:S02]  /*fda0*/  FSEL R9, R9, -INF , !P4 ;  /* 0xff80000009097808 */ /* 0x000fe40006000000 */
[----:B------:R-:W-:Y:S02]  /*fdb0*/  FMNMX.FTZ R12, R8, R12, !PT ;  /* 0x0000000c080c7209 */ /* 0x000fe40007810000 */
[----:B------:R-:W-:Y:S02]  /*fdc0*/  ISETP.GE.OR P3, PT, R165, R238, !P3 ;  /* 0x000000eea500720c */ /* 0x000fe40005f66670 */
[----:B------:R-:W-:Y:S02]  /*fdd0*/  ISETP.GE.OR P6, PT, R4, R240, !P6 ;  /* 0x000000f00400720c */ /* 0x000fe400077c6670 */
[----:B------:R-:W-:Y:S02]  /*fde0*/  IADD3 R4, R3, 0x19, RZ ;  /* 0x0000001903047810 */ /* 0x000fe40007ffe0ff */
[----:B------:R-:W-:Y:S02]  /*fdf0*/  FSEL R10, R10, -INF , !P3 ;  /* 0xff8000000a0a7808 */ /* 0x000fe40005800000 */
[----:B------:R-:W-:Y:S02]  /*fe00*/  ISETP.GE.AND P4, PT, R164, R241, PT ;  /* 0x000000f1a400720c */ /* 0x000fe40003f86270 */
[----:B------:R-:W-:Y:S02]  /*fe10*/  FMNMX.FTZ R12, R9, R12, !PT ;  /* 0x0000000c090c7209 */ /* 0x000fe40007810000 */
[C---:B------:R-:W-:Y:S02]  /*fe20*/  ISETP.GE.AND P1, PT, R4.reuse, R239, PT ;  /* 0x000000ef0400720c */ /* 0x040fe40003f26270 */
[----:B------:R-:W-:Y:S02]  /*fe30*/  ISETP.GE.AND P3, PT, R4, R241, PT ;  /* 0x000000f10400720c */ /* 0x000fe40003f66270 */
[----:B------:R-:W-:Y:S02]  /*fe40*/  ISETP.GE.OR P4, PT, R164, R240, !P4 ;  /* 0x000000f0a400720c */ /* 0x000fe40006786670 */
[C---:B------:R-:W-:Y:S02]  /*fe50*/  ISETP.GE.OR P1, PT, R4.reuse, R238, !P1 ;  /* 0x000000ee0400720c */ /* 0x040fe40004f26670 */
[----:B------:R-:W-:Y:S02]  /*fe60*/  FMNMX.FTZ R14, R193, R12, !PT ;  /* 0x0000000cc10e7209 */ /* 0x000fe40007810000 */
[----:B------:R-:W-:Y:S02]  /*fe70*/  ISETP.GE.OR P3, PT, R4, R240, !P3 ;  /* 0x000000f00400720c */ /* 0x000fe40005f66670 */
[----:B------:R-:W-:Y:S02]  /*fe80*/  IADD3 R4, R3, 0x21, RZ ;  /* 0x0000002103047810 */ /* 0x000fe40007ffe0ff */
[----:B------:R-:W-:Y:S02]  /*fe90*/  FSEL R194, R13, -INF , !P6 ;  /* 0xff8000000dc27808 */ /* 0x000fe40007000000 */
[----:B------:R-:W-:Y:S02]  /*fea0*/  FSEL R11, R11, -INF , !P2 ;  /* 0xff8000000b0b7808 */ /* 0x000fe40005000000 */
[----:B------:R-:W-:Y:S02]  /*feb0*/  ISETP.GE.AND P2, PT, R164, R239, PT ;  /* 0x000000efa400720c */ /* 0x000fe40003f46270 */
[----:B------:R-:W-:Y:S02]  /*fec0*/  FMNMX.FTZ R15, R6, R0, !PT ;  /* 0x00000000060f7209 */ /* 0x000fe40007810000 */
[----:B------:R-:W-:Y:S02]  /*fed0*/  ISETP.GE.AND P6, PT, R4, R241, PT ;  /* 0x000000f10400720c */ /* 0x000fe40003fc6270 */
[----:B------:R-:W-:Y:S02]  /*fee0*/  FSEL R195, R16, -INF , !P4 ;  /* 0xff80000010c37808 */ /* 0x000fe40006000000 */
[----:B------:R-:W-:Y:S02]  /*fef0*/  ISETP.GE.AND P4, PT, R4, R239, PT ;  /* 0x000000ef0400720c */ /* 0x000fe40003f86270 */
[----:B------:R-:W-:Y:S02]  /*ff00*/  FMNMX.FTZ R14, R194, R14, !PT ;  /* 0x0000000ec20e7209 */ /* 0x000fe40007810000 */
[----:B------:R-:W-:Y:S02]  /*ff10*/  ISETP.GE.OR P2, PT, R164, R238, !P2 ;  /* 0x000000eea400720c */ /* 0x000fe40005746670 */
[C---:B------:R-:W-:Y:S02]  /*ff20*/  ISETP.GE.OR P6, PT, R4.reuse, R240, !P6 ;  /* 0x000000f00400720c */ /* 0x040fe400077c6670 */
[----:B------:R-:W-:Y:S02]  /*ff30*/  ISETP.GE.OR P4, PT, R4, R238, !P4 ;  /* 0x000000ee0400720c */ /* 0x000fe40006786670 */
[----:B------:R-:W-:Y:S02]  /*ff40*/  FSEL R196, R17, -INF , !P3 ;  /* 0xff80000011c47808 */ /* 0x000fe40005800000 */
[----:B------:R-:W-:Y:S02]  /*ff50*/  FMNMX.FTZ R15, R7, R15, !PT ;  /* 0x0000000f070f7209 */ /* 0x000fe40007810000 */
[C---:B------:R-:W-:Y:S02]  /*ff60*/  IADD3 R4, R3.reuse, 0x28, RZ ;  /* 0x0000002803047810 */ /* 0x040fe40007ffe0ff */
[----:B------:R-:W-:Y:S02]  /*ff70*/  IADD3 R13, R3, 0x29, RZ ;  /* 0x00000029030d7810 */ /* 0x000fe40007ffe0ff */
[----:B------:R-:W-:Y:S02]  /*ff80*/  FMNMX.FTZ R14, R195, R14, !PT ;  /* 0x0000000ec30e7209 */ /* 0x000fe40007810000 */
[----:B------:R-:W-:Y:S02]  /*ff90*/  FSEL R173, R18, -INF , !P2 ;  /* 0xff80000012ad7808 */ /* 0x000fe40005000000 */
[----:B------:R-:W-:Y:S02]  /*ffa0*/  FSEL R252, R20, -INF , !P0 ;  /* 0xff80000014fc7808 */ /* 0x000fe40004000000 */
[-C--:B------:R-:W-:Y:S02]  /*ffb0*/  ISETP.GE.AND P3, PT, R4, R241.reuse, PT ;  /* 0x000000f10400720c */ /* 0x080fe40003f66270 */
[C---:B------:R-:W-:Y:S02]  /*ffc0*/  ISETP.GE.AND P2, PT, R13.reuse, R241, PT ;  /* 0x000000f10d00720c */ /* 0x040fe40003f46270 */
[----:B------:R-:W-:Y:S02]  /*ffd0*/  ISETP.GE.AND P0, PT, R13, R239, PT ;  /* 0x000000ef0d00720c */ /* 0x000fe40003f06270 */
[----:B------:R-:W-:Y:S02]  /*ffe0*/  FMNMX.FTZ R16, R196, R14, !PT ;  /* 0x0000000ec4107209 */ /* 0x000fe40007810000 */
[----:B------:R-:W-:Y:S02]  /*fff0*/  FMNMX.FTZ R14, R10, R15, !PT ;  /* 0x0000000f0a0e7209 */ /* 0x000fe40007810000 */
[----:B------:R-:W-:Y:S02]  /*10000*/  FSEL R251, R21, -INF , !P6 ;  /* 0xff80000015fb7808 */ /* 0x000fe40007000000 */
[----:B------:R-:W-:Y:S02]  /*10010*/  ISETP.GE.OR P3, PT, R4, R240, !P3 ;  /* 0x000000f00400720c */ /* 0x000fe40005f66670 */
[----:B------:R-:W-:Y:S02]  /*10020*/  FMNMX.FTZ R14, R11, R14, !PT ;  /* 0x0000000e0b0e7209 */ /* 0x000fe40007810000 */
[C---:B------:R-:W-:Y:S02]  /*10030*/  ISETP.GE.OR P2, PT, R13.reuse, R240, !P2 ;  /* 0x000000f00d00720c */ /* 0x040fe40005746670 */
[----:B------:R-:W-:Y:S02]  /*10040*/  ISETP.GE.OR P0, PT, R13, R238, !P0 ;  /* 0x000000ee0d00720c */ /* 0x000fe40004706670 */
[----:B------:R-:W-:Y:S02]  /*10050*/  IADD3 R13, R3, 0x30, RZ ;  /* 0x00000030030d7810 */ /* 0x000fe40007ffe0ff */
[----:B------:R-:W-:Y:S02]  /*10060*/  FMNMX.FTZ R15, R252, R16, !PT ;  /* 0x00000010fc0f7209 */ /* 0x000fe40007810000 */
[----:B------:R-:W-:Y:S02]  /*10070*/  FSEL R172, R19, -INF , !P1 ;  /* 0xff80000013ac7808 */ /* 0x000fe40004800000 */
[----:B------:R-:W-:Y:S02]  /*10080*/  IADD3 R12, R3, 0x31, RZ ;  /* 0x00000031030c7810 */ /* 0x000fe40007ffe0ff */
[----:B------:R-:W-:Y:S02]  /*10090*/  FMNMX.FTZ R14, R175, R14, !PT ;  /* 0x0000000eaf0e7209 */ /* 0x000fe40007810000 */
[----:B------:R-:W-:Y:S02]  /*100a0*/  ISETP.GE.AND P6, PT, R13, R241, PT ;  /* 0x000000f10d00720c */ /* 0x000fe40003fc6270 */
[----:B------:R-:W-:Y:S02]  /*100b0*/  FSEL R250, R24, -INF , !P3 ;  /* 0xff80000018fa7808 */ /* 0x000fe40005800000 */
[----:B------:R-:W-:Y:S02]  /*100c0*/  ISETP.GE.AND P1, PT, R4, R239, PT ;  /* 0x000000ef0400720c */ /* 0x000fe40003f26270 */
[----:B------:R-:W-:Y:S02]  /*100d0*/  FMNMX.FTZ R15, R251, R15, !PT ;  /* 0x0000000ffb0f7209 */ /* 0x000fe40007810000 */
[----:B------:R-:W-:Y:S02]  /*100e0*/  ISETP.GE.AND P3, PT, R12, R241, PT ;  /* 0x000000f10c00720c */ /* 0x000fe40003f66270 */
[----:B------:R-:W-:Y:S02]  /*100f0*/  FMNMX.FTZ R14, R174, R14, !PT ;  /* 0x0000000eae0e7209 */ /* 0x000fe40007810000 */
[----:B------:R-:W-:Y:S02]  /*10100*/  ISETP.GE.OR P6, PT, R13, R240, !P6 ;  /* 0x000000f00d00720c */ /* 0x000fe400077c6670 */
[----:B------:R-:W-:Y:S02]  /*10110*/  FSEL R249, R25, -INF , !P2 ;  /* 0xff80000019f97808 */ /* 0x000fe40005000000 */
[----:B------:R-:W-:Y:S02]  /*10120*/  ISETP.GE.OR P1, PT, R4, R238, !P1 ;  /* 0x000000ee0400720c */ /* 0x000fe40004f26670 */
[----:B------:R-:W-:Y:S02]  /*10130*/  IADD3 R4, R3, 0x38, RZ ;  /* 0x0000003803047810 */ /* 0x000fe40007ffe0ff */
[----:B------:R-:W-:Y:S02]  /*10140*/  FMNMX.FTZ R15, R250, R15, !PT ;  /* 0x0000000ffa0f7209 */ /* 0x000fe40007810000 */
[----:B------:R-:W-:Y:S02]  /*10150*/  FSEL R192, R28, -INF , !P6 ;  /* 0xff8000001cc07808 */ /* 0x000fe40007000000 */
[----:B------:R-:W-:Y:S02]  /*10160*/  ISETP.GE.OR P3, PT, R12, R240, !P3 ;  /* 0x000000f00c00720c */ /* 0x000fe40005f66670 */
[----:B------:R-:W-:Y:S02]  /*10170*/  FMNMX.FTZ R14, R173, R14, !PT ;  /* 0x0000000ead0e7209 */ /* 0x000fe40007810000 */
[----:B------:R-:W-:Y:S02]  /*10180*/  ISETP.GE.AND P2, PT, R4, R241, PT ;  /* 0x000000f10400720c */ /* 0x000fe40003f46270 */
[----:B------:R-:W-:Y:S02]  /*10190*/  FMNMX.FTZ R15, R249, R15, !PT ;  /* 0x0000000ff90f7209 */ /* 0x000fe40007810000 */
[----:B------:R-:W-:Y:S02]  /*101a0*/  FSEL R190, R29, -INF , !P3 ;  /* 0xff8000001dbe7808 */ /* 0x000fe40005800000 */
[----:B------:R-:W-:Y:S02]  /*101b0*/  FSEL R248, R22, -INF , !P5 ;  /* 0xff80000016f87808 */ /* 0x000fe40006800000 */
[----:B------:R-:W-:Y:S02]  /*101c0*/  FMNMX.FTZ R14, R172, R14, !PT ;  /* 0x0000000eac0e7209 */ /* 0x000fe40007810000 */
[----:B------:R-:W-:Y:S02]  /*101d0*/  ISETP.GE.OR P2, PT, R4, R240, !P2 ;  /* 0x000000f00400720c */ /* 0x000fe40005746670 */
[----:B------:R-:W-:Y:S02]  /*101e0*/  FMNMX.FTZ R15, R192, R15, !PT ;  /* 0x0000000fc00f7209 */ /* 0x000fe40007810000 */
[----:B------:R-:W-:Y:S02]  /*101f0*/  FSEL R203, R23, -INF , !P4 ;  /* 0xff80000017cb7808 */ /* 0x000fe40006000000 */
[----:B------:R-:W-:Y:S01]  /*10200*/  FSEL R189, R32, -INF , !P2 ;  /* 0xff80000020bd7808 */ /* 0x000fe20005000000 */
[----:B------:R-:W-:Y:S01]  /*10210*/  LDSM.16.MT88.4 R20, [R222+0x10000] ;  /* 0x01000000de14783b */ /* 0x000fe20000004200 */
[----:B------:R-:W-:Y:S02]  /*10220*/  FMNMX.FTZ R14, R248, R14, !PT ;  /* 0x0000000ef80e7209 */ /* 0x000fe40007810000 */
[----:B------:R-:W-:Y:S02]  /*10230*/  FMNMX.FTZ R15, R190, R15, !PT ;  /* 0x0000000fbe0f7209 */ /* 0x000fe40007810000 */
[----:B------:R-:W-:Y:S02]  /*10240*/  ISETP.GE.AND P2, PT, R13, R239, PT ;  /* 0x000000ef0d00720c */ /* 0x000fe40003f46270 */
[----:B------:R-:W-:Y:S02]  /*10250*/  FMNMX.FTZ R16, R189, R15, !PT ;  /* 0x0000000fbd107209 */ /* 0x000fe40007810000 */
[----:B------:R-:W-:Y:S02]  /*10260*/  FSEL R202, R26, -INF , !P1 ;  /* 0xff8000001aca7808 */ /* 0x000fe40004800000 */
[----:B------:R-:W-:Y:S02]  /*10270*/  FMNMX.FTZ R15, R203, R14, !PT ;  /* 0x0000000ecb0f7209 */ /* 0x000fe40007810000 */
[----:B------:R-:W-:Y:S02]  /*10280*/  IADD3 R3, R3, 0x39, RZ ;  /* 0x0000003903037810 */ /* 0x000fe40007ffe0ff */
[-C--:B------:R-:W-:Y:S02]  /*10290*/  ISETP.GE.OR P1, PT, R13, R238.reuse, !P2 ;  /* 0x000000ee0d00720c */ /* 0x080fe40005726670 */
[----:B------:R-:W-:Y:S02]  /*102a0*/  ISETP.GE.AND P2, PT, R12, R239, PT ;  /* 0x000000ef0c00720c */ /* 0x000fe40003f46270 */
[----:B------:R-:W-:Y:S02]  /*102b0*/  FSEL R201, R27, -INF , !P0 ;  /* 0xff8000001bc97808 */ /* 0x000fe40004000000 */
[----:B------:R-:W-:Y:S02]  /*102c0*/  FMNMX.FTZ R15, R202, R15, !PT ;  /* 0x0000000fca0f7209 */ /* 0x000fe40007810000 */
[----:B------:R-:W-:Y:S02]  /*102d0*/  ISETP.GE.AND P6, PT, R3, R241, PT ;  /* 0x000000f10300720c */ /* 0x000fe40003fc6270 */
[----:B------:R-:W-:Y:S02]  /*102e0*/  ISETP.GE.OR P2, PT, R12, R238, !P2 ;  /* 0x000000ee0c00720c */ /* 0x000fe40005746670 */
[----:B------:R-:W-:Y:S02]  /*102f0*/  FSEL R179, R30, -INF , !P1 ;  /* 0xff8000001eb37808 */ /* 0x000fe40004800000 */
[----:B------:R-:W-:Y:S02]  /*10300*/  FMNMX.FTZ R15, R201, R15, !PT ;  /* 0x0000000fc90f7209 */ /* 0x000fe40007810000 */
[C---:B------:R-:W-:Y:S02]  /*10310*/  ISETP.GE.AND P0, PT, R4.reuse, R239, PT ;  /* 0x000000ef0400720c */ /* 0x040fe40003f06270 */
[----:B------:R-:W-:Y:S02]  /*10320*/  ISETP.GE.OR P6, PT, R3, R240, !P6 ;  /* 0x000000f00300720c */ /* 0x000fe400077c6670 */
[----:B------:R-:W-:Y:S02]  /*10330*/  FSEL R178, R31, -INF , !P2 ;  /* 0xff8000001fb27808 */ /* 0x000fe40005000000 */
[----:B------:R-:W-:Y:S01]  /*10340*/  FMNMX.FTZ R15, R179, R15, !PT ;  /* 0x0000000fb30f7209 */ /* 0x000fe20007810000 */
[----:B------:R-:W-:Y:S01]  /*10350*/  LDSM.16.MT88.4 R28, [R221+0x10000] ;  /* 0x01000000dd1c783b */ /* 0x000fe20000004200 */
[-C--:B------:R-:W-:Y:S02]  /*10360*/  ISETP.GE.OR P1, PT, R4, R238.reuse, !P0 ;  /* 0x000000ee0400720c */ /* 0x080fe40004726670 */
[----:B------:R-:W-:Y:S02]  /*10370*/  ISETP.GE.AND P0, PT, R3, R239, PT ;  /* 0x000000ef0300720c */ /* 0x000fe40003f06270 */
[----:B------:R-:W-:Y:S02]  /*10380*/  FSEL R188, R33, -INF , !P6 ;  /* 0xff80000021bc7808 */ /* 0x000fe40007000000 */
[----:B------:R-:W-:Y:S02]  /*10390*/  ISETP.GE.OR P0, PT, R3, R238, !P0 ;  /* 0x000000ee0300720c */ /* 0x000fe40004706670 */
[----:B------:R-:W-:Y:S02]  /*103a0*/  FMNMX.FTZ R3, R178, R15, !PT ;  /* 0x0000000fb2037209 */ /* 0x000fe40007810000 */
[----:B------:R-:W-:Y:S02]  /*103b0*/  FSEL R177, R34, -INF , !P1 ;  /* 0xff80000022b17808 */ /* 0x000fe40004800000 */
[----:B------:R-:W-:Y:S02]  /*103c0*/  FMNMX.FTZ R14, R188, R16, !PT ;  /* 0x00000010bc0e7209 */ /* 0x000fe40007810000 */
[----:B------:R-:W-:Y:S02]  /*103d0*/  FSEL R165, R35, -INF , !P0 ;  /* 0xff80000023a57808 */ /* 0x000fe40004000000 */
[----:B------:R-:W-:Y:S01]  /*103e0*/  FMNMX.FTZ R3, R177, R3, !PT ;  /* 0x00000003b1037209 */ /* 0x000fe20007810000 */
[----:B------:R-:W-:Y:S03]  /*103f0*/  SHFL.BFLY PT, R13, R14, 0x2, 0x1f ;  /* 0x0c401f000e0d7f89 */ /* 0x000fe600000e0000 */
[----:B------:R-:W-:Y:S05]  /*10400*/  FMNMX.FTZ R3, R165, R3, !PT ;  /* 0x00000003a5037209 */ /* 0x000fea0007810000 */
[----:B------:R-:W1:Y:S02]  /*10410*/  SHFL.BFLY PT, R4, R3, 0x2, 0x1f ;  /* 0x0c401f0003047f89 */ /* 0x000e6400000e0000 */
[----:B-1----:R-:W-:Y:S02]  /*10420*/  FMNMX.FTZ R4, R3, R4, !PT ;  /* 0x0000000403047209 */ /* 0x002fe40007810000 */
[----:B------:R-:W-:Y:S04]  /*10430*/  FMNMX.FTZ R13, R14, R13, !PT ;  /* 0x0000000d0e0d7209 */ /* 0x000fe80007810000 */
[----:B------:R-:W1:Y:S08]  /*10440*/  SHFL.BFLY PT, R3, R4, 0x1, 0x1f ;  /* 0x0c201f0004037f89 */ /* 0x000e7000000e0000 */
[----:B------:R-:W2:Y:S01]  /*10450*/  SHFL.BFLY PT, R164, R13, 0x1, 0x1f ;  /* 0x0c201f000da47f89 */ /* 0x000ea200000e0000 */
[----:B-1----:R-:W-:Y:S04]  /*10460*/  FMNMX.FTZ R3, R4, R3, !PT ;  /* 0x0000000304037209 */ /* 0x002fe80007810000 */
[C---:B------:R-:W-:Y:S01]  /*10470*/  FSETP.NEU.FTZ.AND P0, PT, R3.reuse, -INF , PT ;  /* 0xff8000000300780b */ /* 0x040fe20003f1d000 */
[----:B------:R-:W-:Y:S01]  /*10480*/  FMUL.FTZ R176, R3, c[0x0][0x23c] ;  /* 0x00008f0003b07a20 */ /* 0x000fe20000410000 */
[----:B--2---:R-:W-:Y:S04]  /*10490*/  FMNMX.FTZ R164, R13, R164, !PT ;  /* 0x000000a40da47209 */ /* 0x004fe80007810000 */
[----:B------:R-:W-:Y:S01]  /*104a0*/  FSEL R176, R176, RZ, P0 ;  /* 0x000000ffb0b07208 */ /* 0x000fe20000000000 */
[----:B------:R-:W1:Y:S01]  /*104b0*/  LDSM.16.MT88.4 R12, [R224+0x10000] ;  /* 0x01000000e00c783b */ /* 0x000e620000004200 */
[C---:B------:R-:W-:Y:S01]  /*104c0*/  FSETP.NEU.FTZ.AND P1, PT, R164.reuse, -INF , PT ;  /* 0xff800000a400780b */ /* 0x040fe20003f3d000 */
[----:B------:R-:W-:Y:S02]  /*104d0*/  FMUL.FTZ R191, R164, c[0x0][0x23c] ;  /* 0x00008f00a4bf7a20 */ /* 0x000fe40000410000 */
[--C-:B------:R-:W-:Y:S01]  /*104e0*/  FFMA.FTZ R187, R6, c[0x0][0x23c], -R176.reuse ;  /* 0x00008f0006bb7a23 */ /* 0x100fe200000108b0 */
[----:B------:R-:W-:Y:S01]  /*104f0*/  FSEL R4, R164, RZ, P1 ;  /* 0x000000ffa4047208 */ /* 0x000fe20000800000 */
[--C-:B------:R-:W-:Y:S01]  /*10500*/  FFMA.FTZ R183, R7, c[0x0][0x23c], -R176.reuse ;  /* 0x00008f0007b77a23 */ /* 0x100fe200000108b0 */
[----:B------:R-:W-:Y:S01]  /*10510*/  FSEL R191, R191, RZ, P1 ;  /* 0x000000ffbfbf7208 */ /* 0x000fe20000800000 */
[----:B------:R-:W-:Y:S02]  /*10520*/  FFMA.FTZ R182, R10, c[0x0][0x23c], -R176 ;  /* 0x00008f000ab67a23 */ /* 0x000fe400000108b0 */
[----:B------:R-:W-:Y:S01]  /*10530*/  FADD.FTZ R2, -R4, R2 ;  /* 0x0000000204027221 */ /* 0x000fe20000010100 */
[----:B------:R-:W-:Y:S01]  /*10540*/  FSEL R4, R3, RZ, P0 ;  /* 0x000000ff03047208 */ /* 0x000fe20000000000 */
[--C-:B------:R-:W-:Y:S01]  /*10550*/  FFMA.FTZ R186, R168, c[0x0][0x23c], -R191.reuse ;  /* 0x00008f00a8ba7a23 */ /* 0x100fe200000108bf */
[----:B------:R-:W-:Y:S01]  /*10560*/  MUFU.EX2 R187, R187 ;  /* 0x000000bb00bb7308 */ /* 0x000fe20000000800 */
[--C-:B------:R-:W-:Y:S01]  /*10570*/  FFMA.FTZ R180, R5, c[0x0][0x23c], -R191.reuse ;  /* 0x00008f0005b47a23 */ /* 0x100fe200000108bf */
[----:B------:R-:W-:Y:S01]  /*10580*/  PLOP3.LUT P0, PT, PT, PT, UP2, 0x80, 0x0 ;  /* 0x000000000000781c */ /* 0x000fe20003f0f028 */
[----:B------:R-:W-:Y:S02]  /*10590*/  FADD.FTZ R0, -R4, R0 ;  /* 0x0000000004007221 */ /* 0x000fe40000010100 */
[--C-:B------:R-:W-:Y:S02]  /*105a0*/  FFMA.FTZ R185, R8, c[0x0][0x23c], -R191.reuse ;  /* 0x00008f0008b97a23 */ /* 0x100fe400000108bf */
[--C-:B------:R-:W-:Y:S02]  /*105b0*/  FFMA.FTZ R184, R9, c[0x0][0x23c], -R191.reuse ;  /* 0x00008f0009b87a23 */ /* 0x100fe400000108bf */
[--C-:B------:R-:W-:Y:S01]  /*105c0*/  FFMA.FTZ R181, R11, c[0x0][0x23c], -R176.reuse ;  /* 0x00008f000bb57a23 */ /* 0x100fe200000108b0 */
[----:B------:R-:W-:Y:S01]  /*105d0*/  MUFU.EX2 R186, R186 ;  /* 0x000000ba00ba7308 */ /* 0x000fe20000000800 */
[----:B------:R-:W-:Y:S02]  /*105e0*/  FMUL.FTZ R2, R2, c[0x0][0x23c] ;  /* 0x00008f0002027a20 */ /* 0x000fe40000410000 */
[----:B------:R-:W-:Y:S02]  /*105f0*/  FMUL.FTZ R0, R0, c[0x0][0x23c] ;  /* 0x00008f0000007a20 */ /* 0x000fe40000410000 */
[--C-:B------:R-:W-:Y:S02]  /*10600*/  FFMA.FTZ R197, R175, c[0x0][0x23c], -R176.reuse ;  /* 0x00008f00afc57a23 */ /* 0x100fe400000108b0 */
[--C-:B------:R-:W-:Y:S02]  /*10610*/  FFMA.FTZ R198, R174, c[0x0][0x23c], -R176.reuse ;  /* 0x00008f00aec67a23 */ /* 0x100fe400000108b0 */
[--C-:B------:R-:W-:Y:S01]  /*10620*/  FFMA.FTZ R200, R173, c[0x0][0x23c], -R176.reuse ;  /* 0x00008f00adc87a23 */ /* 0x100fe200000108b0 */
[----:B------:R-:W2:Y:S01]  /*10630*/  MUFU.EX2 R180, R180 ;  /* 0x000000b400b47308 */ /* 0x000ea20000000800 */
[--C-:B------:R-:W-:Y:S02]  /*10640*/  FFMA.FTZ R199, R172, c[0x0][0x23c], -R176.reuse ;  /* 0x00008f00acc77a23 */ /* 0x100fe400000108b0 */
[----:B------:R-:W-:Y:S01]  /*10650*/  LDSM.16.MT88.4 R172, [R222+0x14800] ;  /* 0x01480000deac783b */ /* 0x000fe20000004200 */
[--C-:B------:R-:W-:Y:S02]  /*10660*/  FFMA.FTZ R178, R178, c[0x0][0x23c], -R176.reuse ;  /* 0x00008f00b2b27a23 */ /* 0x100fe400000108b0 */
[--C-:B------:R-:W-:Y:S02]  /*10670*/  FFMA.FTZ R177, R177, c[0x0][0x23c], -R176.reuse ;  /* 0x00008f00b1b17a23 */ /* 0x100fe400000108b0 */
[--C-:B------:R-:W-:Y:S02]  /*10680*/  FFMA.FTZ R248, R248, c[0x0][0x23c], -R176.reuse ;  /* 0x00008f00f8f87a23 */ /* 0x100fe400000108b0 */
        /* <DEDUP_REMOVED lines=9> */
[----:B--2---:R-:W-:Y:S01]  /*10720*/  F2FP.PACK_AB R168, R180, R186 ;  /* 0x000000bab4a8723e */ /* 0x004fe200000000ff */
[--C-:B------:R-:W-:Y:S02]  /*10730*/  FFMA.FTZ R252, R252, c[0x0][0x23c], -R191.reuse ;  /* 0x00008f00fcfc7a23 */ /* 0x100fe400000108bf */
[--C-:B------:R-:W-:Y:S02]  /*10740*/  FFMA.FTZ R251, R251, c[0x0][0x23c], -R191.reuse ;  /* 0x00008f00fbfb7a23 */ /* 0x100fe400000108bf */
[--C-:B------:R-:W-:Y:S01]  /*10750*/  FFMA.FTZ R250, R250, c[0x0][0x23c], -R191.reuse ;  /* 0x00008f00fafa7a23 */ /* 0x100fe200000108bf */
[----:B------:R-:W2:Y:S01]  /*10760*/  MUFU.EX2 R183, R183 ;  /* 0x000000b700b77308 */ /* 0x000ea20000000800 */
[--C-:B------:R-:W-:Y:S02]  /*10770*/  FFMA.FTZ R249, R249, c[0x0][0x23c], -R191.reuse ;  /* 0x00008f00f9f97a23 */ /* 0x100fe400000108bf */
[--C-:B------:R-:W-:Y:S02]  /*10780*/  FFMA.FTZ R192, R192, c[0x0][0x23c], -R191.reuse ;  /* 0x00008f00c0c07a23 */ /* 0x100fe400000108bf */
[--C-:B------:R-:W-:Y:S02]  /*10790*/  FFMA.FTZ R190, R190, c[0x0][0x23c], -R191.reuse ;  /* 0x00008f00bebe7a23 */ /* 0x100fe400000108bf */
[--C-:B------:R-:W-:Y:S02]  /*107a0*/  FFMA.FTZ R189, R189, c[0x0][0x23c], -R191.reuse ;  /* 0x00008f00bdbd7a23 */ /* 0x100fe400000108bf */
[----:B------:R-:W-:Y:S01]  /*107b0*/  FFMA.FTZ R191, R188, c[0x0][0x23c], -R191 ;  /* 0x00008f00bcbf7a23 */ /* 0x000fe200000108bf */
[----:B------:R-:W-:Y:S01]  /*107c0*/  MUFU.EX2 R182, R182 ;  /* 0x000000b600b67308 */ /* 0x000fe20000000800 */
[--C-:B------:R-:W-:Y:S02]  /*107d0*/  FFMA.FTZ R188, R179, c[0x0][0x23c], -R176.reuse ;  /* 0x00008f00b3bc7a23 */ /* 0x100fe400000108b0 */
[----:B------:R-:W-:Y:S01]  /*107e0*/  FFMA.FTZ R176, R165, c[0x0][0x23c], -R176 ;  /* 0x00008f00a5b07a23 */ /* 0x000fe200000108b0 */
[----:B---3--:R-:W-:Y:S06]  /*107f0*/  F2FP.PACK_AB R170, R184, R185 ;  /* 0x000000b9b8aa723e */ /* 0x008fec00000000ff */
[----:B------:R-:W3:Y:S01]  /*10800*/  MUFU.EX2 R181, R181 ;  /* 0x000000b500b57308 */ /* 0x000ee20000000800 */
[----:B--2---:R-:W-:Y:S09]  /*10810*/  F2FP.PACK_AB R169, R183, R187 ;  /* 0x000000bbb7a9723e */ /* 0x004ff200000000ff */
[----:B------:R-:W2:Y:S10]  /*10820*/  MUFU.EX2 R2, R2 ;  /* 0x0000000200027308 */ /* 0x000eb40000000800 */
[----:B------:R-:W4:Y:S01]  /*10830*/  MUFU.EX2 R0, R0 ;  /* 0x0000000000007308 */ /* 0x000f220000000800 */
[----:B---3--:R-:W-:Y:S09]  /*10840*/  F2FP.PACK_AB R171, R181, R182 ;  /* 0x000000b6b5ab723e */ /* 0x008ff200000000ff */
[----:B------:R-:W-:Y:S01]  /*10850*/  MUFU.EX2 R165, R176 ;  /* 0x000000b000a57308 */ /* 0x000fe20000000800 */
[C---:B--2---:R-:W-:Y:S02]  /*10860*/  FMUL.FTZ R4, R2.reuse, R160 ;  /* 0x000000a002047220 */ /* 0x044fe40000410000 */
[C---:B------:R-:W-:Y:S02]  /*10870*/  FMUL.FTZ R5, R2.reuse, R161 ;  /* 0x000000a102057220 */ /* 0x040fe40000410000 */
[C---:B------:R-:W-:Y:S02]  /*10880*/  FMUL.FTZ R8, R2.reuse, R156 ;  /* 0x0000009c02087220 */ /* 0x040fe40000410000 */
[C---:B------:R-:W-:Y:S03]  /*10890*/  FMUL.FTZ R9, R2.reuse, R157 ;  /* 0x0000009d02097220 */ /* 0x040fe60000410000 */
[----:B------:R-:W-:Y:S01]  /*108a0*/  MUFU.EX2 R193, R193 ;  /* 0x000000c100c17308 */ /* 0x000fe20000000800 */
[----:B------:R-:W-:Y:S02]  /*108b0*/  FMUL.FTZ R16, R2, R148 ;  /* 0x0000009402107220 */ /* 0x000fe40000410000 */
[C---:B----4-:R-:W-:Y:S02]  /*108c0*/  FMUL.FTZ R6, R0.reuse, R162 ;  /* 0x000000a200067220 */ /* 0x050fe40000410000 */
[C---:B------:R-:W-:Y:S02]  /*108d0*/  FMUL.FTZ R7, R0.reuse, R163 ;  /* 0x000000a300077220 */ /* 0x040fe40000410000 */
[----:B------:R-:W-:Y:S01]  /*108e0*/  LDSM.16.MT88.4 R160, [R221+0x12800] ;  /* 0x01280000dda0783b */ /* 0x000fe20000004200 */
[C---:B------:R-:W-:Y:S02]  /*108f0*/  FMUL.FTZ R10, R0.reuse, R158 ;  /* 0x0000009e000a7220 */ /* 0x040fe40000410000 */
[----:B------:R-:W-:Y:S01]  /*10900*/  FMUL.FTZ R11, R0, R159 ;  /* 0x0000009f000b7220 */ /* 0x000fe20000410000 */
[----:B------:R-:W2:Y:S01]  /*10910*/  MUFU.EX2 R194, R194 ;  /* 0x000000c200c27308 */ /* 0x000ea20000000800 */
[C---:B-1----:R-:W-:Y:S03]  /*10920*/  HMMA.16816.F32 R4, R168.reuse, R12, R4 ;  /* 0x0000000ca804723c */ /* 0x042fe60000001804 */
[----:B------:R-:W-:Y:S02]  /*10930*/  LDSM.16.MT88.4 R156, [R222+0x12800] ;  /* 0x01280000de9c783b */ /* 0x000fe40000004200 */
        /* <DEDUP_REMOVED lines=9> */
[----:B------:R-:W1:Y:S01]  /*109d0*/  LDSM.16.MT88.4 R152, [R220+0x10000] ;  /* 0x01000000dc98783b */ /* 0x000e620000004200 */
[----:B------:R-:W-:Y:S02]  /*109e0*/  FMUL.FTZ R19, R0, R151 ;  /* 0x0000009700137220 */ /* 0x000fe40000410000 */
[C---:B------:R-:W-:Y:S02]  /*109f0*/  FMUL.FTZ R24, R2.reuse, R140 ;  /* 0x0000008c02187220 */ /* 0x040fe40000410000 */
[C---:B------:R-:W-:Y:S02]  /*10a00*/  HMMA.16816.F32 R12, R168.reuse, R20, R12 ;  /* 0x00000014a80c723c */ /* 0x040fe4000000180c */
[----:B------:R-:W-:Y:S01]  /*10a10*/  MUFU.EX2 R197, R197 ;  /* 0x000000c500c57308 */ /* 0x000fe20000000800 */
[----:B------:R-:W-:Y:S01]  /*10a20*/  LDSM.16.MT88.4 R148, [R220+0x10800] ;  /* 0x01080000dc94783b */ /* 0x000fe20000004200 */
[----:B------:R-:W-:Y:S02]  /*10a30*/  FMUL.FTZ R25, R2, R141 ;  /* 0x0000008d02197220 */ /* 0x000fe40000410000 */
[----:B------:R-:W-:Y:S02]  /*10a40*/  FMUL.FTZ R26, R0, R142 ;  /* 0x0000008e001a7220 */ /* 0x000fe40000410000 */
[C---:B------:R-:W-:Y:S04]  /*10a50*/  HMMA.16816.F32 R16, R168.reuse, R22, R16 ;  /* 0x00000016a810723c */ /* 0x040fe80000001810 */
[C---:B------:R-:W-:Y:S01]  /*10a60*/  FMUL.FTZ R20, R2.reuse, R144 ;  /* 0x0000009002147220 */ /* 0x040fe20000410000 */
[----:B------:R-:W3:Y:S01]  /*10a70*/  MUFU.EX2 R198, R198 ;  /* 0x000000c600c67308 */ /* 0x000ee20000000800 */
[----:B------:R-:W-:Y:S02]  /*10a80*/  FMUL.FTZ R21, R2, R145 ;  /* 0x0000009102157220 */ /* 0x000fe40000410000 */
[C---:B------:R-:W-:Y:S04]  /*10a90*/  FMUL.FTZ R22, R0.reuse, R146 ;  /* 0x0000009200167220 */ /* 0x040fe80000410000 */
[C---:B------:R-:W-:Y:S02]  /*10aa0*/  FMUL.FTZ R23, R0.reuse, R147 ;  /* 0x0000009300177220 */ /* 0x040fe40000410000 */
[----:B------:R-:W4:Y:S01]  /*10ab0*/  LDSM.16.MT88.4 R144, [R224+0x12000] ;  /* 0x01200000e090783b */ /* 0x000f220000004200 */
[----:B------:R-:W-:Y:S01]  /*10ac0*/  FMUL.FTZ R27, R0, R143 ;  /* 0x0000008f001b7220 */ /* 0x000fe20000410000 */
[----:B------:R-:W-:Y:S01]  /*10ad0*/  MUFU.EX2 R200, R200 ;  /* 0x000000c800c87308 */ /* 0x000fe20000000800 */
[C---:B------:R-:W-:Y:S02]  /*10ae0*/  FMUL.FTZ R32, R2.reuse, R132 ;  /* 0x0000008402207220 */ /* 0x040fe40000410000 */
[C---:B------:R-:W-:Y:S03]  /*10af0*/  HMMA.16816.F32 R20, R168.reuse, R28, R20 ;  /* 0x0000001ca814723c */ /* 0x040fe60000001814 */
[----:B------:R-:W-:Y:S01]  /*10b00*/  LDSM.16.MT88.4 R140, [R220+0x12000] ;  /* 0x01200000dc8c783b */ /* 0x000fe20000004200 */
[----:B------:R-:W-:Y:S02]  /*10b10*/  FMUL.FTZ R33, R2, R133 ;  /* 0x0000008502217220 */ /* 0x000fe40000410000 */
[----:B------:R-:W-:Y:S01]  /*10b20*/  FMUL.FTZ R34, R0, R134 ;  /* 0x0000008600227220 */ /* 0x000fe20000410000 */
[----:B------:R-:W5:Y:S01]  /*10b30*/  MUFU.EX2 R199, R199 ;  /* 0x000000c700c77308 */ /* 0x000f620000000800 */
[C---:B------:R-:W-:Y:S04]  /*10b40*/  HMMA.16816.F32 R24, R168.reuse, R30, R24 ;  /* 0x0000001ea818723c */ /* 0x040fe80000001818 */
[C---:B------:R-:W-:Y:S02]  /*10b50*/  FMUL.FTZ R28, R2.reuse, R136 ;  /* 0x00000088021c7220 */ /* 0x040fe40000410000 */
[----:B------:R-:W-:Y:S02]  /*10b60*/  FMUL.FTZ R29, R2, R137 ;  /* 0x00000089021d7220 */ /* 0x000fe40000410000 */
[C---:B------:R-:W-:Y:S01]  /*10b70*/  FMUL.FTZ R30, R0.reuse, R138 ;  /* 0x0000008a001e7220 */ /* 0x040fe20000410000 */
[----:B------:R-:W-:Y:S03]  /*10b80*/  MUFU.EX2 R252, R252 ;  /* 0x000000fc00fc7308 */ /* 0x000fe60000000800 */
[C---:B------:R-:W-:Y:S02]  /*10b90*/  FMUL.FTZ R31, R0.reuse, R139 ;  /* 0x0000008b001f7220 */ /* 0x040fe40000410000 */
[----:B------:R-:W2:Y:S01]  /*10ba0*/  LDSM.16.MT88.4 R136, [R222+0x12000] ;  /* 0x01200000de88783b */ /* 0x000ea20000004200 */
[----:B------:R-:W-:Y:S02]  /*10bb0*/  FMUL.FTZ R35, R0, R135 ;  /* 0x0000008700237220 */ /* 0x000fe40000410000 */
[C---:B------:R-:W-:Y:S02]  /*10bc0*/  FMUL.FTZ R36, R2.reuse, R36 ;  /* 0x0000002402247220 */ /* 0x040fe40000410000 */
[C---:B-1----:R-:W-:Y:S01]  /*10bd0*/  HMMA.16816.F32 R28, R168.reuse, R152, R28 ;  /* 0x00000098a81c723c */ /* 0x042fe2000000181c */
[----:B------:R-:W-:Y:S02]  /*10be0*/  MUFU.EX2 R251, R251 ;  /* 0x000000fb00fb7308 */ /* 0x000fe40000000800 */
[----:B------:R-:W1:Y:S01]  /*10bf0*/  LDSM.16.MT88.4 R132, [R221+0x12000] ;  /* 0x01200000dd84783b */ /* 0x000e620000004200 */
[----:B------:R-:W-:Y:S02]  /*10c00*/  FMUL.FTZ R37, R2, R37 ;  /* 0x0000002502257220 */ /* 0x000fe40000410000 */
[C---:B------:R-:W-:Y:S02]  /*10c10*/  FMUL.FTZ R38, R0.reuse, R38 ;  /* 0x0000002600267220 */ /* 0x040fe40000410000 */
[C---:B------:R-:W-:Y:S03]  /*10c20*/  HMMA.16816.F32 R32, R168.reuse, R154, R32 ;  /* 0x0000009aa820723c */ /* 0x040fe60000001820 */
[----:B------:R-:W-:Y:S01]  /*10c30*/  LDSM.16.MT88.4 R152, [R224+0x12800] ;  /* 0x01280000e098783b */ /* 0x000fe20000004200 */
[----:B------:R-:W-:Y:S01]  /*10c40*/  FMUL.FTZ R39, R0, R39 ;  /* 0x0000002700277220 */ /* 0x000fe20000410000 */
[----:B------:R-:W-:Y:S01]  /*10c50*/  MUFU.EX2 R250, R250 ;  /* 0x000000fa00fa7308 */ /* 0x000fe20000000800 */
[C---:B------:R-:W-:Y:S02]  /*10c60*/  FMUL.FTZ R40, R2.reuse, R40 ;  /* 0x0000002802287220 */ /* 0x040fe40000410000 */
[----:B------:R-:W-:Y:S03]  /*10c70*/  FMUL.FTZ R41, R2, R41 ;  /* 0x0000002902297220 */ /* 0x000fe60000410000 */
[C---:B----4-:R-:W-:Y:S03]  /*10c80*/  HMMA.16816.F32 R36, R168.reuse, R144, R36 ;  /* 0x00000090a824723c */ /* 0x050fe60000001824 */
[C---:B------:R-:W-:Y:S01]  /*10c90*/  FMUL.FTZ R42, R0.reuse, R42 ;  /* 0x0000002a002a7220 */ /* 0x040fe20000410000 */
[----:B------:R-:W-:Y:S01]  /*10ca0*/  MUFU.EX2 R249, R249 ;  /* 0x000000f900f97308 */ /* 0x000fe20000000800 */
[----:B------:R-:W-:Y:S02]  /*10cb0*/  FMUL.FTZ R43, R0, R43 ;  /* 0x0000002b002b7220 */ /* 0x000fe40000410000 */
[C---:B------:R-:W-:Y:S02]  /*10cc0*/  FMUL.FTZ R44, R2.reuse, R44 ;  /* 0x0000002c022c7220 */ /* 0x040fe40000410000 */
[----:B------:R-:W-:Y:S03]  /*10cd0*/  FMUL.FTZ R45, R2, R45 ;  /* 0x0000002d022d7220 */ /* 0x000fe60000410000 */
[C---:B------:R-:W-:Y:S01]  /*10ce0*/  HMMA.16816.F32 R40, R168.reuse, R146, R40 ;  /* 0x00000092a828723c */ /* 0x040fe20000001828 */
[----:B------:R-:W-:Y:S01]  /*10cf0*/  LDSM.16.MT88.4 R144, [R221+0x10800] ;  /* 0x01080000dd90783b */ /* 0x000fe20000004200 */
[----:B------:R-:W-:Y:S01]  /*10d00*/  MUFU.EX2 R248, R248 ;  /* 0x000000f800f87308 */ /* 0x000fe20000000800 */
[C---:B------:R-:W-:Y:S02]  /*10d10*/  FMUL.FTZ R46, R0.reuse, R46 ;  /* 0x0000002e002e7220 */ /* 0x040fe40000410000 */
[----:B------:R-:W-:Y:S02]  /*10d20*/  FMUL.FTZ R47, R0, R47 ;  /* 0x0000002f002f7220 */ /* 0x000fe40000410000 */
[C---:B------:R-:W-:Y:S02]  /*10d30*/  FMUL.FTZ R48, R2.reuse, R48 ;  /* 0x0000003002307220 */ /* 0x040fe40000410000 */
[----:B------:R-:W-:Y:S03]  /*10d40*/  FMUL.FTZ R49, R2, R49 ;  /* 0x0000003102317220 */ /* 0x000fe60000410000 */
[C---:B--2---:R-:W-:Y:S01]  /*10d50*/  HMMA.16816.F32 R44, R168.reuse, R136, R44 ;  /* 0x00000088a82c723c */ /* 0x044fe2000000182c */
[----:B------:R-:W-:Y:S02]  /*10d60*/  MUFU.EX2 R203, R203 ;  /* 0x000000cb00cb7308 */ /* 0x000fe40000000800 */
[C---:B------:R-:W-:Y:S02]  /*10d70*/  FMUL.FTZ R50, R0.reuse, R50 ;  /* 0x0000003200327220 */ /* 0x040fe40000410000 */
[----:B------:R-:W-:Y:S02]  /*10d80*/  FMUL.FTZ R51, R0, R51 ;  /* 0x0000003300337220 */ /* 0x000fe40000410000 */
[C---:B------:R-:W-:Y:S02]  /*10d90*/  FMUL.FTZ R52, R2.reuse, R52 ;  /* 0x0000003402347220 */ /* 0x040fe40000410000 */
[----:B------:R-:W-:Y:S02]  /*10da0*/  FMUL.FTZ R53, R2, R53 ;  /* 0x0000003502357220 */ /* 0x000fe40000410000 */
[----:B------:R-:W-:Y:S01]  /*10db0*/  MUFU.EX2 R202, R202 ;  /* 0x000000ca00ca7308 */ /* 0x000fe20000000800 */
[C---:B------:R-:W-:Y:S01]  /*10dc0*/  HMMA.16816.F32 R48, R168.reuse, R138, R48 ;  /* 0x0000008aa830723c */ /* 0x040fe20000001830 */
[----:B------:R-:W2:Y:S02]  /*10dd0*/  LDSM.16.MT88.4 R136, [R224+0x14000] ;  /* 0x01400000e088783b */ /* 0x000ea40000004200 */
[C---:B------:R-:W-:Y:S02]  /*10de0*/  FMUL.FTZ R54, R0.reuse, R54 ;  /* 0x0000003600367220 */ /* 0x040fe40000410000 */
[----:B------:R-:W-:Y:S02]  /*10df0*/  FMUL.FTZ R55, R0, R55 ;  /* 0x0000003700377220 */ /* 0x000fe40000410000 */
[C---:B------:R-:W-:Y:S02]  /*10e00*/  FMUL.FTZ R56, R2.reuse, R56 ;  /* 0x0000003802387220 */ /* 0x040fe40000410000 */
[----:B------:R-:W-:Y:S01]  /*10e10*/  FMUL.FTZ R57, R2, R57 ;  /* 0x0000003902397220 */ /* 0x000fe20000410000 */
[----:B------:R-:W-:Y:S02]  /*10e20*/  MUFU.EX2 R201, R201 ;  /* 0x000000c900c97308 */ /* 0x000fe40000000800 */
[C---:B-1----:R-:W-:Y:S03]  /*10e30*/  HMMA.16816.F32 R52, R168.reuse, R132, R52 ;  /* 0x00000084a834723c */ /* 0x042fe60000001834 */
[C---:B------:R-:W-:Y:S02]  /*10e40*/  FMUL.FTZ R58, R0.reuse, R58 ;  /* 0x0000003a003a7220 */ /* 0x040fe40000410000 */
[----:B------:R-:W-:Y:S02]  /*10e50*/  FMUL.FTZ R59, R0, R59 ;  /* 0x0000003b003b7220 */ /* 0x000fe40000410000 */
[C---:B------:R-:W-:Y:S01]  /*10e60*/  FMUL.FTZ R60, R2.reuse, R60 ;  /* 0x0000003c023c7220 */ /* 0x040fe20000410000 */
[----:B------:R-:W-:Y:S01]  /*10e70*/  MUFU.EX2 R192, R192 ;  /* 0x000000c000c07308 */ /* 0x000fe20000000800 */
[----:B------:R-:W-:Y:S03]  /*10e80*/  FMUL.FTZ R61, R2, R61 ;  /* 0x0000003d023d7220 */ /* 0x000fe60000410000 */
[C---:B------:R-:W-:Y:S01]  /*10e90*/  HMMA.16816.F32 R56, R168.reuse, R134, R56 ;  /* 0x00000086a838723c */ /* 0x040fe20000001838 */
[----:B------:R-:W1:Y:S02]  /*10ea0*/  LDSM.16.MT88.4 R132, [R222+0x14000] ;  /* 0x01400000de84783b */ /* 0x000e640000004200 */
[C---:B------:R-:W-:Y:S02]  /*10eb0*/  FMUL.FTZ R62, R0.reuse, R62 ;  /* 0x0000003e003e7220 */ /* 0x040fe40000410000 */
[----:B------:R-:W-:Y:S01]  /*10ec0*/  FMUL.FTZ R63, R0, R63 ;  /* 0x0000003f003f7220 */ /* 0x000fe20000410000 */
[----:B------:R-:W-:Y:S01]  /*10ed0*/  MUFU.EX2 R190, R190 ;  /* 0x000000be00be7308 */ /* 0x000fe20000000800 */
[C---:B------:R-:W-:Y:S02]  /*10ee0*/  FMUL.FTZ R64, R2.reuse, R64 ;  /* 0x0000004002407220 */ /* 0x040fe40000410000 */
[----:B------:R-:W-:Y:S03]  /*10ef0*/  FMUL.FTZ R65, R2, R65 ;  /* 0x0000004102417220 */ /* 0x000fe60000410000 */
[C---:B------:R-:W-:Y:S03]  /*10f00*/  HMMA.16816.F32 R60, R168.reuse, R140, R60 ;  /* 0x0000008ca83c723c */ /* 0x040fe6000000183c */
[C---:B------:R-:W-:Y:S01]  /*10f10*/  FMUL.FTZ R66, R0.reuse, R66 ;  /* 0x0000004200427220 */ /* 0x040fe20000410000 */
[----:B------:R-:W-:Y:S01]  /*10f20*/  MUFU.EX2 R189, R189 ;  /* 0x000000bd00bd7308 */ /* 0x000fe20000000800 */
[----:B------:R-:W-:Y:S02]  /*10f30*/  FMUL.FTZ R67, R0, R67 ;  /* 0x0000004300437220 */ /* 0x000fe40000410000 */
[C---:B------:R-:W-:Y:S02]  /*10f40*/  FMUL.FTZ R68, R2.reuse, R68 ;  /* 0x0000004402447220 */ /* 0x040fe40000410000 */
[----:B------:R-:W-:Y:S03]  /*10f50*/  FMUL.FTZ R69, R2, R69 ;  /* 0x0000004502457220 */ /* 0x000fe60000410000 */
[C---:B------:R-:W-:Y:S01]  /*10f60*/  HMMA.16816.F32 R64, R168.reuse, R142, R64 ;  /* 0x0000008ea840723c */ /* 0x040fe20000001840 */
[----:B------:R-:W4:Y:S01]  /*10f70*/  LDSM.16.MT88.4 R140, [R221+0x14000] ;  /* 0x01400000dd8c783b */ /* 0x000f220000004200 */
[----:B------:R-:W1:Y:S01]  /*10f80*/  MUFU.EX2 R191, R191 ;  /* 0x000000bf00bf7308 */ /* 0x000e620000000800 */
        /* <DEDUP_REMOVED lines=16> */
[C---:B-1----:R-:W-:Y:S03]  /*11090*/  HMMA.16816.F32 R76, R168.reuse, R132, R76 ;  /* 0x00000084a84c723c */ /* 0x042fe6000000184c */
[C---:B------:R-:W-:Y:S02]  /*110a0*/  FMUL.FTZ R82, R0.reuse, R82 ;  /* 0x0000005200527220 */ /* 0x040fe40000410000 */
[----:B------:R-:W-:Y:S02]  /*110b0*/  FMUL.FTZ R83, R0, R83 ;  /* 0x0000005300537220 */ /* 0x000fe40000410000 */
[C---:B------:R-:W-:Y:S02]  /*110c0*/  FMUL.FTZ R84, R2.reuse, R84 ;  /* 0x0000005402547220 */ /* 0x040fe40000410000 */
[----:B------:R-:W-:Y:S03]  /*110d0*/  FMUL.FTZ R85, R2, R85 ;  /* 0x0000005502557220 */ /* 0x000fe60000410000 */
[C---:B------:R-:W-:Y:S01]  /*110e0*/  HMMA.16816.F32 R80, R168.reuse, R134, R80 ;  /* 0x00000086a850723c */ /* 0x040fe20000001850 */
[----:B------:R-:W1:Y:S02]  /*110f0*/  LDSM.16.MT88.4 R132, [R224+0x16000] ;  /* 0x01600000e084783b */ /* 0x000e640000004200 */
        /* <DEDUP_REMOVED lines=43> */
[----:B------:R-:W-:Y:S02]  /*113b0*/  LDSM.16.MT88.4 R140, [R222+0x10800] ;  /* 0x01080000de8c783b */ /* 0x000fe40000004200 */
        /* <DEDUP_REMOVED lines=18> */
[----:B------:R-:W-:Y:S01]  /*114e0*/  F2FP.PACK_AB R132, R194, R193 ;  /* 0x000000c1c284723e */ /* 0x000fe200000000ff */
[----:B------:R-:W-:Y:S01]  /*114f0*/  FFMA.FTZ R186, R2, R247, R186 ;  /* 0x000000f702ba7223 */ /* 0x000fe200000100ba */
[----:B---3--:R-:W-:Y:S03]  /*11500*/  F2FP.PACK_AB R133, R198, R197 ;  /* 0x000000c5c685723e */ /* 0x008fe600000000ff */
[----:B------:R-:W-:Y:S01]  /*11510*/  HMMA.16816.F32 R128, R168, R134, R128 ;  /* 0x00000086a880723c */ /* 0x000fe20000001880 */
[----:B------:R-:W-:Y:S02]  /*11520*/  LDSM.16.MT88.4 R168, [R224+0x14800] ;  /* 0x01480000e0a8783b */ /* 0x000fe40000004200 */
[----:B------:R-:W-:Y:S01]  /*11530*/  MOV R2, R164 ;  /* 0x000000a400027202 */ /* 0x000fe20000000f00 */
[----:B------:R-:W-:Y:S01]  /*11540*/  FFMA.FTZ R187, R0, R246, R187 ;  /* 0x000000f600bb7223 */ /* 0x000fe200000100bb */
[----:B------:R-:W-:Y:S01]  /*11550*/  MOV R0, R3 ;  /* 0x0000000300007202 */ /* 0x000fe20000000f00 */
[----:B------:R-:W-:Y:S01]  /*11560*/  FADD.FTZ R186, R180, R186 ;  /* 0x000000bab4ba7221 */ /* 0x000fe20000010000 */
[----:B------:R-:W-:Y:S01]  /*11570*/  F2FP.PACK_AB R134, R196, R195 ;  /* 0x000000c3c486723e */ /* 0x000fe200000000ff */
[----:B------:R-:W-:Y:S01]  /*11580*/  FADD.FTZ R187, R183, R187 ;  /* 0x000000bbb7bb7221 */ /* 0x000fe20000010000 */
[----:B-----5:R-:W-:Y:S03]  /*11590*/  F2FP.PACK_AB R135, R199, R200 ;  /* 0x000000c8c787723e */ /* 0x020fe600000000ff */
[----:B------:R-:W-:Y:S02]  /*115a0*/  FADD.FTZ R185, R185, R186 ;  /* 0x000000bab9b97221 */ /* 0x000fe40000010000 */
[----:B------:R-:W-:Y:S02]  /*115b0*/  FADD.FTZ R182, R182, R187 ;  /* 0x000000bbb6b67221 */ /* 0x000fe40000010000 */
[----:B------:R-:W-:Y:S01]  /*115c0*/  FADD.FTZ R185, R184, R185 ;  /* 0x000000b9b8b97221 */ /* 0x000fe20000010000 */
[C---:B--2---:R-:W-:Y:S05]  /*115d0*/  HMMA.16816.F32 R4, R132.reuse, R136, R4 ;  /* 0x000000888404723c */ /* 0x044fea0000001804 */
[----:B------:R-:W-:Y:S02]  /*115e0*/  FADD.FTZ R182, R181, R182 ;  /* 0x000000b6b5b67221 */ /* 0x000fe40000010000 */
[----:B------:R-:W-:Y:S01]  /*115f0*/  FADD.FTZ R193, R193, R185 ;  /* 0x000000b9c1c17221 */ /* 0x000fe20000010000 */
[C---:B------:R-:W-:Y:S01]  /*11600*/  HMMA.16816.F32 R8, R132.reuse, R138, R8 ;  /* 0x0000008a8408723c */ /* 0x040fe20000001808 */
[----:B------:R-:W1:Y:S03]  /*11610*/  LDSM.16.MT88.4 R136, [R220+0x12800] ;  /* 0x01280000dc88783b */ /* 0x000e660000004200 */
[----:B------:R-:W-:Y:S02]  /*11620*/  FADD.FTZ R197, R197, R182 ;  /* 0x000000b6c5c57221 */ /* 0x000fe40000010000 */
[----:B------:R-:W-:Y:S02]  /*11630*/  FADD.FTZ R193, R194, R193 ;  /* 0x000000c1c2c17221 */ /* 0x000fe40000010000 */
[C---:B------:R-:W-:Y:S04]  /*11640*/  HMMA.16816.F32 R12, R132.reuse, R140, R12 ;  /* 0x0000008c840c723c */ /* 0x040fe8000000180c */
[----:B------:R-:W-:Y:S02]  /*11650*/  FADD.FTZ R197, R198, R197 ;  /* 0x000000c5c6c57221 */ /* 0x000fe40000010000 */
[----:B------:R-:W-:Y:S02]  /*11660*/  FADD.FTZ R195, R195, R193 ;  /* 0x000000c1c3c37221 */ /* 0x000fe40000010000 */
[C---:B------:R-:W-:Y:S01]  /*11670*/  HMMA.16816.F32 R16, R132.reuse, R142, R16 ;  /* 0x0000008e8410723c */ /* 0x040fe20000001810 */
[----:B------:R-:W2:Y:S03]  /*11680*/  LDSM.16.MT88.4 R140, [R221+0x14800] ;  /* 0x01480000dd8c783b */ /* 0x000ea60000004200 */
[----:B------:R-:W-:Y:S02]  /*11690*/  FADD.FTZ R200, R200, R197 ;  /* 0x000000c5c8c87221 */ /* 0x000fe40000010000 */
[----:B------:R-:W-:Y:S02]  /*116a0*/  FADD.FTZ R195, R196, R195 ;  /* 0x000000c3c4c37221 */ /* 0x000fe40000010000 */
[C---:B------:R-:W-:Y:S04]  /*116b0*/  HMMA.16816.F32 R20, R132.reuse, R144, R20 ;  /* 0x000000908414723c */ /* 0x040fe80000001814 */
[----:B------:R-:W-:Y:S04]  /*116c0*/  FADD.FTZ R200, R199, R200 ;  /* 0x000000c8c7c87221 */ /* 0x000fe80000010000 */
        /* <DEDUP_REMOVED lines=17> */
[C---:B------:R-:W-:Y:S01]  /*117e0*/  HMMA.16816.F32 R68, R132.reuse, R168, R68 ;  /* 0x000000a88444723c */ /* 0x040fe20000001844 */
[----:B------:R-:W-:Y:S07]  /*117f0*/  MUFU.EX2 R169, R178 ;  /* 0x000000b200a97308 */ /* 0x000fee0000000800 */
[C---:B------:R-:W-:Y:S03]  /*11800*/  HMMA.16816.F32 R72, R132.reuse, R170, R72 ;  /* 0x000000aa8448723c */ /* 0x040fe60000001848 */
[----:B------:R4:W5:Y:S04]  /*11810*/  MUFU.EX2 R168, R177 ;  /* 0x000000b100a87308 */ /* 0x0009680000000800 */
[----:B------:R-:W-:Y:S01]  /*11820*/  F2FP.PACK_AB R170, R191, R189 ;  /* 0x000000bdbfaa723e */ /* 0x000fe200000000ff */
[C---:B------:R-:W-:Y:S08]  /*11830*/  HMMA.16816.F32 R76, R132.reuse, R172, R76 ;  /* 0x000000ac844c723c */ /* 0x040ff0000000184c */
[C---:B------:R-:W-:Y:S01]  /*11840*/  HMMA.16816.F32 R80, R132.reuse, R174, R80 ;  /* 0x000000ae8450723c */ /* 0x040fe20000001850 */
[----:B------:R-:W-:Y:S07]  /*11850*/  LDSM.16.MT88.4 R172, [R220+0x11800] ;  /* 0x01180000dcac783b */ /* 0x000fee0000004200 */
[C---:B--2---:R-:W-:Y:S01]  /*11860*/  HMMA.16816.F32 R84, R132.reuse, R140, R84 ;  /* 0x0000008c8454723c */ /* 0x044fe20000001854 */
[----:B----4-:R-:W-:Y:S07]  /*11870*/  LDSM.16.MT88.4 R176, [R224+0x15800] ;  /* 0x01580000e0b0783b */ /* 0x010fee0000004200 */
        /* <DEDUP_REMOVED lines=17> */
[----:B------:R-:W-:Y:S01]  /*11990*/  F2FP.PACK_AB R132, R251, R252 ;  /* 0x000000fcfb84723e */ /* 0x000fe200000000ff */
        /* <DEDUP_REMOVED lines=13> */
[----:B------:R-:W1:Y:S07]  /*11a70*/  LDSM.16.MT88.4 R136, [R221+0x13000] ;  /* 0x01300000dd88783b */ /* 0x000e6e0000004200 */
        /* <DEDUP_REMOVED lines=12> */
[C---:B------:R-:W-:Y:S01]  /*11b40*/  HMMA.16816.F32 R48, R132.reuse, R158, R48 ;  /* 0x0000009e8430723c */ /* 0x040fe20000001830 */
[----:B------:R-:W-:Y:S07]  /*11b50*/  LDSM.16.MT88.4 R156, [R224+0x11800] ;  /* 0x01180000e09c783b */ /* 0x000fee0000004200 */
[C---:B-1----:R-:W-:Y:S08]  /*11b60*/  HMMA.16816.F32 R52, R132.reuse, R136, R52 ;  /* 0x000000888434723c */ /* 0x042ff00000001834 */
[C---:B------:R-:W-:Y:S01]  /*11b70*/  HMMA.16816.F32 R56, R132.reuse, R138, R56 ;  /* 0x0000008a8438723c */ /* 0x040fe20000001838 */
[----:B------:R-:W1:Y:S07]  /*11b80*/  LDSM.16.MT88.4 R136, [R220+0x15000] ;  /* 0x01500000dc88783b */ /* 0x000e6e0000004200 */
[C---:B----4-:R-:W-:Y:S08]  /*11b90*/  HMMA.16816.F32 R60, R132.reuse, R148, R60 ;  /* 0x00000094843c723c */ /* 0x050ff0000000183c */
[C---:B------:R-:W-:Y:S01]  /*11ba0*/  HMMA.16816.F32 R64, R132.reuse, R150, R64 ;  /* 0x000000968440723c */ /* 0x040fe20000001840 */
[----:B------:R-:W-:Y:S07]  /*11bb0*/  LDSM.16.MT88.4 R148, [R222+0x17000] ;  /* 0x01700000de94783b */ /* 0x000fee0000004200 */
[C---:B--2---:R-:W-:Y:S08]  /*11bc0*/  HMMA.16816.F32 R68, R132.reuse, R140, R68 ;  /* 0x0000008c8444723c */ /* 0x044ff00000001844 */
[C---:B------:R-:W-:Y:S01]  /*11bd0*/  HMMA.16816.F32 R72, R132.reuse, R142, R72 ;  /* 0x0000008e8448723c */ /* 0x040fe20000001848 */
[----:B------:R-:W2:Y:S07]  /*11be0*/  LDSM.16.MT88.4 R140, [R224+0x17000] ;  /* 0x01700000e08c783b */ /* 0x000eae0000004200 */
[C---:B------:R-:W-:Y:S08]  /*11bf0*/  HMMA.16816.F32 R76, R132.reuse, R160, R76 ;  /* 0x000000a0844c723c */ /* 0x040ff0000000184c */
[C---:B------:R-:W-:Y:S08]  /*11c00*/  HMMA.16816.F32 R80, R132.reuse, R162, R80 ;  /* 0x000000a28450723c */ /* 0x040ff00000001850 */
        /* <DEDUP_REMOVED lines=12> */
[C---:B---3--:R-:W-:Y:S08]  /*11cd0*/  HMMA.16816.F32 R116, R132.reuse, R144, R116 ;  /* 0x000000908474723c */ /* 0x048ff00000001874 */
[C---:B------:R-:W-:Y:S08]  /*11ce0*/  HMMA.16816.F32 R120, R132.reuse, R146, R120 ;  /* 0x000000928478723c */ /* 0x040ff00000001878 */
[C---:B-1----:R-:W-:Y:S08]  /*11cf0*/  HMMA.16816.F32 R124, R132.reuse, R136, R124 ;  /* 0x00000088847c723c */ /* 0x042ff0000000187c */
[----:B------:R-:W-:Y:S07]  /*11d00*/  HMMA.16816.F32 R128, R132, R138, R128 ;  /* 0x0000008a8480723c */ /* 0x000fee0000001880 */
[----:B-----5:R-:W-:Y:S02]  /*11d10*/  MOV R134, R168 ;  /* 0x000000a800867202 */ /* 0x020fe40000000f00 */
[----:B------:R-:W-:Y:S03]  /*11d20*/  MOV R135, R169 ;  /* 0x000000a900877202 */ /* 0x000fe60000000f00 */
[----:B------:R-:W-:Y:S01]  /*11d30*/  F2FP.PACK_AB R168, R190, R192 ;  /* 0x000000c0bea8723e */ /* 0x000fe200000000ff */
[----:B------:R-:W-:Y:S01]  /*11d40*/  FADD.FTZ R192, R192, R250 ;  /* 0x000000fac0c07221 */ /* 0x000fe20000010000 */
[----:B------:R-:W-:Y:S01]  /*11d50*/  F2FP.PACK_AB R169, R135, R188 ;  /* 0x000000bc87a9723e */ /* 0x000fe200000000ff */
[----:B------:R-:W-:Y:S01]  /*11d60*/  FADD.FTZ R188, R188, R202 ;  /* 0x000000cabcbc7221 */ /* 0x000fe20000010000 */
[-C--:B------:R-:W-:Y:S01]  /*11d70*/  F2FP.PACK_AB R171, R165, R134.reuse ;  /* 0x00000086a5ab723e */ /* 0x080fe200000000ff */
[----:B------:R-:W-:Y:S04]  /*11d80*/  FADD.FTZ R192, R190, R192 ;  /* 0x000000c0bec07221 */ /* 0x000fe80000010000 */
[----:B------:R-:W-:Y:S02]  /*11d90*/  FADD.FTZ R192, R189, R192 ;  /* 0x000000c0bdc07221 */ /* 0x000fe40000010000 */
[C---:B------:R-:W-:Y:S01]  /*11da0*/  HMMA.16816.F32 R160, R168.reuse, R156, R4 ;  /* 0x0000009ca8a0723c */ /* 0x040fe20000001804 */
[----:B------:R-:W1:Y:S04]  /*11db0*/  LDSM.16.MT88.4 R4, [R224+0x13800] ;  /* 0x01380000e004783b */ /* 0x000e680000004200 */
[----:B------:R-:W-:Y:S03]  /*11dc0*/  FADD.FTZ R247, R191, R192 ;  /* 0x000000c0bff77221 */ /* 0x000fe60000010000 */
[C---:B------:R-:W-:Y:S01]  /*11dd0*/  HMMA.16816.F32 R156, R168.reuse, R158, R8 ;  /* 0x0000009ea89c723c */ /* 0x040fe20000001808 */
[----:B------:R-:W3:Y:S07]  /*11de0*/  LDSM.16.MT88.4 R8, [R222+0x13800] ;  /* 0x01380000de08783b */ /* 0x000eee0000004200 */
[C---:B--2---:R-:W-:Y:S01]  /*11df0*/  HMMA.16816.F32 R152, R168.reuse, R148, R12 ;  /* 0x00000094a898723c */ /* 0x044fe2000000180c */
[----:B------:R-:W2:Y:S07]  /*11e00*/  LDSM.16.MT88.4 R12, [R221+0x13800] ;  /* 0x01380000dd0c783b */ /* 0x000eae0000004200 */
[C---:B------:R-:W-:Y:S01]  /*11e10*/  HMMA.16816.F32 R148, R168.reuse, R150, R16 ;  /* 0x00000096a894723c */ /* 0x040fe20000001810 */
[----:B------:R-:W4:Y:S07]  /*11e20*/  LDSM.16.MT88.4 R16, [R220+0x13800] ;  /* 0x01380000dc10783b */ /* 0x000f2e0000004200 */
[C---:B------:R-:W-:Y:S01]  /*11e30*/  HMMA.16816.F32 R144, R168.reuse, R140, R20 ;  /* 0x0000008ca890723c */ /* 0x040fe20000001814 */
[----:B------:R-:W5:Y:S07]  /*11e40*/  LDSM.16.MT88.4 R20, [R222+0x15800] ;  /* 0x01580000de14783b */ /* 0x000f6e0000004200 */
[C---:B------:R-:W-:Y:S01]  /*11e50*/  HMMA.16816.F32 R140, R168.reuse, R142, R24 ;  /* 0x0000008ea88c723c */ /* 0x040fe20000001818 */
[----:B------:R-:W2:Y:S07]  /*11e60*/  LDSM.16.MT88.4 R24, [R221+0x15800] ;  /* 0x01580000dd18783b */ /* 0x000eae0000004200 */
[C---:B------:R-:W-:Y:S01]  /*11e70*/  HMMA.16816.F32 R136, R168.reuse, R172, R28 ;  /* 0x000000aca888723c */ /* 0x040fe2000000181c */
[----:B------:R-:W2:Y:S06]  /*11e80*/  LDSM.16.MT88.4 R28, [R220+0x15800] ;  /* 0x01580000dc1c783b */ /* 0x000eac0000004200 */
[----:B------:R-:W-:Y:S02]  /*11e90*/  MOV R173, R134 ;  /* 0x0000008600ad7202 */ /* 0x000fe40000000f00 */
[----:B------:R-:W-:Y:S02]  /*11ea0*/  MOV R172, R135 ;  /* 0x0000008700ac7202 */ /* 0x000fe40000000f00 */
[C---:B------:R-:W-:Y:S01]  /*11eb0*/  HMMA.16816.F32 R132, R168.reuse, R174, R32 ;  /* 0x000000aea884723c */ /* 0x040fe20000001820 */
[----:B------:R-:W4:Y:S02]  /*11ec0*/  LDSM.16.MT88.4 R32, [R224+0x17800] ;  /* 0x01780000e020783b */ /* 0x000f240000004200 */
[----:B------:R-:W-:Y:S04]  /*11ed0*/  FADD.FTZ R188, R172, R188 ;  /* 0x000000bcacbc7221 */ /* 0x000fe80000010000 */
[----:B------:R-:W-:Y:S01]  /*11ee0*/  FADD.FTZ R188, R173, R188 ;  /* 0x000000bcadbc7221 */ /* 0x000fe20000010000 */
[C---:B-1----:R-:W-:Y:S04]  /*11ef0*/  HMMA.16816.F32 R36, R168.reuse, R4, R36 ;  /* 0x00000004a824723c */ /* 0x042fe80000001824 */
[----:B------:R-:W-:Y:S04]  /*11f00*/  FADD.FTZ R246, R165, R188 ;  /* 0x000000bca5f67221 */ /* 0x000fe80000010000 */
        /* <DEDUP_REMOVED lines=8> */
[C---:B----4-:R-:W-:Y:S08]  /*11f90*/  HMMA.16816.F32 R60, R168.reuse, R16, R60 ;  /* 0x00000010a83c723c */ /* 0x050ff0000000183c */
[C---:B------:R-:W-:Y:S08]  /*11fa0*/  HMMA.16816.F32 R64, R168.reuse, R18, R64 ;  /* 0x00000012a840723c */ /* 0x040ff00000001840 */
[C---:B------:R-:W-:Y:S08]  /*11fb0*/  HMMA.16816.F32 R68, R168.reuse, R176, R68 ;  /* 0x000000b0a844723c */ /* 0x040ff00000001844 */
[C---:B------:R-:W-:Y:S08]  /*11fc0*/  HMMA.16816.F32 R72, R168.reuse, R178, R72 ;  /* 0x000000b2a848723c */ /* 0x040ff00000001848 */
[C---:B-----5:R-:W-:Y:S08]  /*11fd0*/  HMMA.16816.F32 R76, R168.reuse, R20, R76 ;  /* 0x00000014a84c723c */ /* 0x060ff0000000184c */
        /* <DEDUP_REMOVED lines=11> */
[C---:B--2---:R-:W-:Y:S08]  /*12090*/  HMMA.16816.F32 R124, R168.reuse, R12, R124 ;  /* 0x0000000ca87c723c */ /* 0x044ff0000000187c */
[----:B------:R-:W-:Y:S01]  /*120a0*/  HMMA.16816.F32 R128, R168, R14, R128 ;  /* 0x0000000ea880723c */ /* 0x000fe20000001880 */
[----:B------:R-:W-:-:S07]  /*120b0*/  @P0 BRA `(.L_x_2319) ;  /* 0xffffb43000000947 */ /* 0x000fce000383ffff */
.L_x_2315:
[----:B------:R-:W1:Y:S01]  /*120c0*/  SHFL.BFLY PT, R2, R247, 0x2, 0x1f ;  /* 0x0c401f00f7027f89 */ /* 0x000e6200000e0000 */
[----:B------:R-:W-:Y:S01]  /*120d0*/  MOV R4, 0x3f800000 ;  /* 0x3f80000000047802 */ /* 0x000fe20000000f00 */
[----:B------:R-:W2:Y:S01]  /*120e0*/  S2UR UR6, SR_CTAID.Y ;  /* 0x00000000000679c3 */ /* 0x000ea20000002600 */
[----:B------:R-:W-:Y:S01]  /*120f0*/  MOV R5, 0x3f800000 ;  /* 0x3f80000000057802 */ /* 0x000fe20000000f00 */
[----:B------:R-:W3:Y:S01]  /*12100*/  SHFL.BFLY PT, R0, R246, 0x2, 0x1f ;  /* 0x0c401f00f6007f89 */ /* 0x000ee200000e0000 */
[----:B------:R-:W-:Y:S01]  /*12110*/  UISETP.NE.AND UP1, UPT, UR28, -0x1, UPT ;  /* 0xffffffff1c00788c */ /* 0x000fe2000bf25270 */
[----:B------:R-:W-:Y:S01]  /*12120*/  BSSY B0, `(.L_x_2320) ;  /* 0x0000179000007945 */ /* 0x000fe20003800000 */
[----:B------:R-:W-:Y:S01]  /*12130*/  ULDC.64 UR4, c[0x0][0x1e8] ;  /* 0x00007a0000047ab9 */ /* 0x000fe20000000a00 */
[----:B------:R-:W4:Y:S02]  /*12140*/  S2R R6, SR_TID.X ;  /* 0x0000000000067919 */ /* 0x000f240000002100 */
[----:B------:R-:W5:Y:S06]  /*12150*/  S2UR UR7, SR_CTAID.Z ;  /* 0x00000000000779c3 */ /* 0x000f6c0000002700 */
[----:B------:R-:W-:-:S04]  /*12160*/  @UP1 UIMAD.WIDE.U32 UR10, UR28, UR4, URZ ;  /* 0x000000041c0a12a5 */ /* 0x000fc8000f8e003f */
[----:B------:R-:W-:-:S03]  /*12170*/  @UP1 UIMAD UR8, UR28, UR5, UR11 ;  /* 0x000000051c0812a4 */ /* 0x000fc6000f8e020b */
[----:B------:R-:W-:Y:S01]  /*12180*/  ULDC.U8 UR11, c[0x0][0x328] ;  /* 0x0000ca00000b7ab9 */ /* 0x000fe20000000000 */
[----:B-1----:R-:W-:Y:S01]  /*12190*/  FADD.FTZ R247, R2, R247 ;  /* 0x000000f702f77221 */ /* 0x002fe20000010000 */
[----:B------:R-:W-:Y:S02]  /*121a0*/  UISETP.NE.AND UP2, UPT, UR11, URZ, UPT ;  /* 0x0000003f0b00728c */ /* 0x000fe4000bf45270 */
[----:B--2---:R-:W-:Y:S01]  /*121b0*/  @!UP1 USHF.R.S32.HI UR9, URZ, 0x1f, UR6 ;  /* 0x0000001f3f099899 */ /* 0x004fe20008011406 */
[----:B---3--:R-:W-:Y:S01]  /*121c0*/  FADD.FTZ R246, R0, R246 ;  /* 0x000000f600f67221 */ /* 0x008fe20000010000 */
[----:B------:R-:W1:Y:S01]  /*121d0*/  SHFL.BFLY PT, R2, R247, 0x1, 0x1f ;  /* 0x0c201f00f7027f89 */ /* 0x000e6200000e0000 */
[----:B------:R-:W-:Y:S01]  /*121e0*/  ULDC.64 UR4, c[0x0][0x1e0] ;  /* 0x0000780000047ab9 */ /* 0x000fe20000000a00 */
[----:B----4-:R-:W-:Y:S02]  /*121f0*/  SHF.R.S32.HI R7, RZ, 0x1f, R6 ;  /* 0x0000001fff077819 */ /* 0x010fe40000011406 */
[----:B------:R-:W2:Y:S01]  /*12200*/  SHFL.BFLY PT, R0, R246, 0x1, 0x1f ;  /* 0x0c201f00f6007f89 */ /* 0x000ea200000e0000 */
[----:B------:R-:W-:Y:S01]  /*12210*/  UISETP.NE.OR UP0, UPT, UR28, -0x1, !UP2 ;  /* 0xffffffff1c00788c */ /* 0x000fe2000d705670 */
[----:B------:R-:W-:Y:S01]  /*12220*/  LEA.HI R8, R7, R6, RZ, 0x2 ;  /* 0x0000000607087211 */ /* 0x000fe200078f10ff */
[----:B------:R-:W-:-:S02]  /*12230*/  @!UP1 UIMAD UR9, UR9, UR4, URZ ;  /* 0x00000004090992a4 */ /* 0x000fc4000f8e023f */
[----:B-----5:R-:W-:Y:S01]  /*12240*/  @UP2 UMOV UR11, UR7 ;  /* 0x00000007000b2c82 */ /* 0x020fe20008000000 */
[--C-:B------:R-:W-:Y:S01]  /*12250*/  SHF.R.S32.HI R10, RZ, 0x2, R8.reuse ;  /* 0x00000002ff0a7819 */ /* 0x100fe20000011408 */
[----:B------:R-:W-:Y:S01]  /*12260*/  @!UP1 UIMAD UR12, UR6, UR5, UR9 ;  /* 0x00000005060c92a4 */ /* 0x000fe2000f8e0209 */
[----:B------:R-:W-:Y:S01]  /*12270*/  SHF.R.S32.HI R9, RZ, 0x1f, R8 ;  /* 0x0000001fff097819 */ /* 0x000fe20000011408 */
[----:B------:R-:W-:Y:S01]  /*12280*/  @!UP1 UIMAD.WIDE.U32 UR14, UR6, UR4, URZ ;  /* 0x00000004060e92a5 */ /* 0x000fe2000f8e003f */
[----:B------:R-:W-:Y:S01]  /*12290*/  LOP3.LUT R8, R8, 0x3ffffffc, RZ, 0xc0, !PT ;  /* 0x3ffffffc08087812 */ /* 0x000fe200078ec0ff */
[----:B------:R-:W-:Y:S01]  /*122a0*/  ULDC UR9, c[0x0][0x214] ;  /* 0x0000850000097ab9 */ /* 0x000fe20000000800 */
[----:B------:R-:W-:Y:S01]  /*122b0*/  LEA.HI R9, R9, R10, RZ, 0x3 ;  /* 0x0000000a09097211 */ /* 0x000fe200078f18ff */
[----:B------:R-:W-:Y:S01]  /*122c0*/  @!UP0 UIMAD UR28, UR6, UR9, URZ ;  /* 0x00000009061c82a4 */ /* 0x000fe2000f8e023f */
[----:B------:R-:W-:Y:S01]  /*122d0*/  IADD3 R8, -R8, R6, RZ ;  /* 0x0000000608087210 */ /* 0x000fe20007ffe1ff */
[----:B------:R-:W-:Y:S01]  /*122e0*/  ULDC UR5, c[0x0][0x234] ;  /* 0x00008d0000057ab9 */ /* 0x000fe20000000800 */
[----:B------:R-:W-:Y:S01]  /*122f0*/  LOP3.LUT R9, R9, 0xfffffff8, RZ, 0xc0, !PT ;  /* 0xfffffff809097812 */ /* 0x000fe200078ec0ff */
[----:B------:R-:W-:Y:S01]  /*12300*/  @UP2 UIMAD UR5, UR11, UR5, UR28 ;  /* 0x000000050b0522a4 */ /* 0x000fe2000f8e021c */
[----:B-1----:R-:W-:-:S02]  /*12310*/  FADD.FTZ R2, R247, R2 ;  /* 0x00000002f7027221 */ /* 0x002fc40000010000 */
[----:B------:R-:W-:Y:S01]  /*12320*/  IADD3 R9, R10, -R9, RZ ;  /* 0x800000090a097210 */ /* 0x000fe20007ffe0ff */
[----:B------:R-:W-:Y:S01]  /*12330*/  ULDC UR4, c[0x0][0x1c0] ;  /* 0x0000700000047ab9 */ /* 0x000fe20000000800 */
[----:B------:R-:W-:Y:S01]  /*12340*/  LEA.HI R10, R7, R6, RZ, 0x5 ;  /* 0x00000006070a7211 */ /* 0x000fe200078f28ff */
[----:B--2---:R-:W-:Y:S01]  /*12350*/  FADD.FTZ R0, R246, R0 ;  /* 0x00000000f6007221 */ /* 0x004fe20000010000 */
[----:B------:R-:W-:Y:S01]  /*12360*/  FSETP.NE.FTZ.AND P4, PT, R2, RZ, PT ;  /* 0x000000ff0200720b */ /* 0x000fe20003f95000 */
[----:B------:R-:W-:Y:S01]  /*12370*/  @!UP2 UMOV UR11, UR7 ;  /* 0x00000007000bac82 */ /* 0x000fe20008000000 */
[----:B------:R-:W-:Y:S01]  /*12380*/  SHF.L.U32 R12, R9, 0x6, RZ ;  /* 0x00000006090c7819 */ /* 0x000fe200000006ff */
[----:B------:R-:W-:Y:S01]  /*12390*/  @!UP2 UIMAD UR4, UR6, UR4, UR11 ;  /* 0x000000040604a2a4 */ /* 0x000fe2000f8e020b */
[----:B------:R-:W-:Y:S01]  /*123a0*/  FSETP.NE.FTZ.AND P3, PT, R0, RZ, PT ;  /* 0x000000ff0000720b */ /* 0x000fe20003f75000 */
[----:B------:R-:W-:Y:S01]  /*123b0*/  @!UP1 UIADD3 UR8, UR15, UR12, URZ ;  /* 0x0000000c0f089290 */ /* 0x000fe2000fffe03f */
[----:B------:R-:W-:Y:S01]  /*123c0*/  SHF.R.S32.HI R11, RZ, 0x5, R10 ;  /* 0x00000005ff0b7819 */ /* 0x000fe2000001140a */
[----:B------:R-:W-:Y:S01]  /*123d0*/  @!UP2 UIMAD UR5, UR4, UR9, URZ ;  /* 0x000000090405a2a4 */ /* 0x000fe2000f8e023f */
[----:B------:R-:W-:Y:S01]  /*123e0*/  LOP3.LUT R12, R12, 0x1c0, RZ, 0xc0, !PT ;  /* 0x000001c00c0c7812 */ /* 0x000fe200078ec0ff */
[----:B------:R-:W-:Y:S01]  /*123f0*/  @!UP1 UMOV UR10, UR14 ;  /* 0x0000000e000a9c82 */ /* 0x000fe20008000000 */
[----:B------:R-:W-:-:S02]  /*12400*/  LOP3.LUT R13, R9, 0x1, RZ, 0xc0, !PT ;  /* 0x00000001090d7812 */ /* 0x000fc400078ec0ff */
[----:B------:R-:W-:Y:S01]  /*12410*/  LEA R8, R11, R8, 0x9 ;  /* 0x000000080b087211 */ /* 0x000fe200078e48ff */
[----:B------:R-:W1:Y:S01]  /*12420*/  @P4 MUFU.RCP R4, R2 ;  /* 0x0000000200044308 */ /* 0x000e620000001000 */
[----:B------:R-:W-:Y:S02]  /*12430*/  LEA.HI R12, R12, R12, RZ, 0x1d ;  /* 0x0000000c0c0c7211 */ /* 0x000fe400078fe8ff */
[----:B------:R-:W-:Y:S02]  /*12440*/  ISETP.NE.U32.AND P0, PT, R13, 0x1, PT ;  /* 0x000000010d00780c */ /* 0x000fe40003f05070 */
[----:B------:R-:W-:Y:S02]  /*12450*/  LEA R8, R8, R12, 0x1 ;  /* 0x0000000c08087211 */ /* 0x000fe400078e08ff */
[----:B------:R-:W-:Y:S01]  /*12460*/  R2P PR, R9, 0x6 ;  /* 0x0000000609007804 */ /* 0x000fe20000000000 */
[----:B------:R-:W2:Y:S01]  /*12470*/  @P3 MUFU.RCP R5, R0 ;  /* 0x0000000000053308 */ /* 0x000ea20000001000 */
[----:B------:R-:W-:-:S02]  /*12480*/  SHF.L.U32 R8, R8, 0x1, RZ ;  /* 0x0000000108087819 */ /* 0x000fc400000006ff */
[----:B------:R-:W-:Y:S02]  /*12490*/  MOV R9, 0x20 ;  /* 0x0000002000097802 */ /* 0x000fe40000000f00 */
[----:B------:R-:W-:Y:S02]  /*124a0*/  IADD3 R12, R8, -0x10, RZ ;  /* 0xfffffff0080c7810 */ /* 0x000fe40007ffe0ff */
[----:B------:R-:W-:Y:S01]  /*124b0*/  SEL R9, R9, 0xffffffe0, !P1 ;  /* 0xffffffe009097807 */ /* 0x000fe20004800000 */
[----:B-1----:R-:W-:Y:S01]  /*124c0*/  FMUL.FTZ R160, R4, R160 ;  /* 0x000000a004a07220 */ /* 0x002fe20000410000 */
[----:B------:R-:W-:Y:S01]  /*124d0*/  @P0 IADD3 R12, R8, 0x10, RZ ;  /* 0x00000010080c0810 */ /* 0x000fe20007ffe0ff */
[----:B------:R-:W-:Y:S01]  /*124e0*/  FMUL.FTZ R161, R4, R161 ;  /* 0x000000a104a17220 */ /* 0x000fe20000410000 */
[----:B------:R-:W-:Y:S01]  /*124f0*/  IADD3 R13, R8, R9, RZ ;  /* 0x00000009080d7210 */ /* 0x000fe20007ffe0ff */
[C---:B------:R-:W-:Y:S01]  /*12500*/  FMUL.FTZ R156, R4.reuse, R156 ;  /* 0x0000009c049c7220 */ /* 0x040fe20000410000 */
[----:B------:R-:W-:Y:S01]  /*12510*/  IADD3 R9, R9, R12, RZ ;  /* 0x0000000c09097210 */ /* 0x000fe20007ffe0ff */
[C---:B------:R-:W-:Y:S01]  /*12520*/  FMUL.FTZ R157, R4.reuse, R157 ;  /* 0x0000009d049d7220 */ /* 0x040fe20000410000 */
[----:B------:R-:W-:Y:S01]  /*12530*/  F2FP.PACK_AB R160, R161, R160 ;  /* 0x000000a0a1a0723e */ /* 0x000fe200000000ff */
[C---:B------:R-:W-:Y:S01]  /*12540*/  FMUL.FTZ R152, R4.reuse, R152 ;  /* 0x0000009804987220 */ /* 0x040fe20000410000 */
[----:B------:R-:W1:Y:S01]  /*12550*/  @P4 MUFU.LG2 R2, R2 ;  /* 0x0000000200024308 */ /* 0x000e620000000c00 */
[C---:B------:R-:W-:Y:S01]  /*12560*/  FMUL.FTZ R153, R4.reuse, R153 ;  /* 0x0000009904997220 */ /* 0x040fe20000410000 */
[----:B------:R-:W-:Y:S01]  /*12570*/  F2FP.PACK_AB R156, R157, R156 ;  /* 0x0000009c9d9c723e */ /* 0x000fe200000000ff */
[C---:B------:R-:W-:Y:S01]  /*12580*/  FMUL.FTZ R148, R4.reuse, R148 ;  /* 0x0000009404947220 */ /* 0x040fe20000410000 */
[----:B------:R-:W-:Y:S01]  /*12590*/  STS [R8], R160 ;  /* 0x000000a008007388 */ /* 0x000fe20000000800 */
        /* <DEDUP_REMOVED lines=84> */
[----:B------:R-:W-:Y:S01]  /*12ae0*/  FMUL.FTZ R4, R4, R129 ;  /* 0x0000008104047220 */ /* 0x000fe20000410000 */
[----:B------:R-:W-:Y:S01]  /*12af0*/  F2FP.PACK_AB R124, R125, R124 ;  /* 0x0000007c7d7c723e */ /* 0x000fe200000000ff */
[C---:B--2---:R-:W-:Y:S02]  /*12b00*/  FMUL.FTZ R163, R5.reuse, R163 ;  /* 0x000000a305a37220 */ /* 0x044fe40000410000 */
[C---:B------:R-:W-:Y:S01]  /*12b10*/  FMUL.FTZ R162, R5.reuse, R162 ;  /* 0x000000a205a27220 */ /* 0x040fe20000410000 */
[----:B------:R-:W-:Y:S01]  /*12b20*/  F2FP.PACK_AB R128, R4, R128 ;  /* 0x000000800480723e */ /* 0x000fe200000000ff */
        /* <DEDUP_REMOVED lines=8> */
[C---:B------:R-:W-:Y:S01]  /*12bb0*/  FMUL.FTZ R151, R5.reuse, R151 ;  /* 0x0000009705977220 */ /* 0x040fe20000410000 */
[----:B------:R-:W-:Y:S01]  /*12bc0*/  IADD3 R14, R8, R4, RZ ;  /* 0x00000004080e7210 */ /* 0x000fe20007ffe0ff */
[----:B------:R-:W-:Y:S01]  /*12bd0*/  FMUL.FTZ R150, R5, R150 ;  /* 0x0000009605967220 */ /* 0x000fe20000410000 */
[----:B------:R-:W-:Y:S01]  /*12be0*/  F2FP.PACK_AB R154, R155, R154 ;  /* 0x0000009a9b9a723e */ /* 0x000fe200000000ff */
[C---:B------:R-:W-:Y:S01]  /*12bf0*/  FMUL.FTZ R147, R5.reuse, R147 ;  /* 0x0000009305937220 */ /* 0x040fe20000410000 */
[----:B------:R-:W-:Y:S01]  /*12c00*/  STS [R8+0x400], R162 ;  /* 0x000400a208007388 */ /* 0x000fe20000000800 */
[----:B------:R-:W-:Y:S01]  /*12c10*/  FMUL.FTZ R146, R5, R146 ;  /* 0x0000009205927220 */ /* 0x000fe20000410000 */
[----:B------:R-:W-:Y:S01]  /*12c20*/  F2FP.PACK_AB R150, R151, R150 ;  /* 0x000000969796723e */ /* 0x000fe200000000ff */
[C---:B------:R-:W-:Y:S01]  /*12c30*/  FMUL.FTZ R143, R5.reuse, R143 ;  /* 0x0000008f058f7220 */ /* 0x040fe20000410000 */
[----:B------:R-:W-:Y:S01]  /*12c40*/  IADD3 R15, R4, R12, RZ ;  /* 0x0000000c040f7210 */ /* 0x000fe20007ffe0ff */
[----:B------:R-:W-:Y:S01]  /*12c50*/  FMUL.FTZ R142, R5, R142 ;  /* 0x0000008e058e7220 */ /* 0x000fe20000410000 */
[----:B------:R-:W-:Y:S01]  /*12c60*/  F2FP.PACK_AB R146, R147, R146 ;  /* 0x000000929392723e */ /* 0x000fe200000000ff */
[C---:B------:R-:W-:Y:S01]  /*12c70*/  FMUL.FTZ R139, R5.reuse, R139 ;  /* 0x0000008b058b7220 */ /* 0x040fe20000410000 */
[----:B------:R-:W-:Y:S01]  /*12c80*/  STS [R12], R156 ;  /* 0x0000009c0c007388 */ /* 0x000fe20000000800 */
[----:B------:R-:W-:Y:S01]  /*12c90*/  FMUL.FTZ R138, R5, R138 ;  /* 0x0000008a058a7220 */ /* 0x000fe20000410000 */
[----:B------:R-:W-:Y:S01]  /*12ca0*/  F2FP.PACK_AB R142, R143, R142 ;  /* 0x0000008e8f8e723e */ /* 0x000fe200000000ff */
[C---:B------:R-:W-:Y:S01]  /*12cb0*/  FMUL.FTZ R135, R5.reuse, R135 ;  /* 0x0000008705877220 */ /* 0x040fe20000410000 */
[----:B------:R-:W-:Y:S01]  /*12cc0*/  STS [R12+0x400], R158 ;  /* 0x0004009e0c007388 */ /* 0x000fe20000000800 */
[----:B------:R-:W-:Y:S01]  /*12cd0*/  FMUL.FTZ R134, R5, R134 ;  /* 0x0000008605867220 */ /* 0x000fe20000410000 */
[----:B------:R-:W-:Y:S01]  /*12ce0*/  F2FP.PACK_AB R138, R139, R138 ;  /* 0x0000008a8b8a723e */ /* 0x000fe200000000ff */
[----:B------:R-:W-:Y:S01]  /*12cf0*/  FMUL.FTZ R39, R5, R39 ;  /* 0x0000002705277220 */ /* 0x000fe20000410000 */
[----:B------:R-:W-:Y:S01]  /*12d00*/  IADD3 R16, R13, R4, RZ ;  /* 0x000000040d107210 */ /* 0x000fe20007ffe0ff */
[----:B------:R-:W-:Y:S01]  /*12d10*/  FMUL.FTZ R38, R5, R38 ;  /* 0x0000002605267220 */ /* 0x000fe20000410000 */
[----:B------:R-:W-:Y:S01]  /*12d20*/  F2FP.PACK_AB R134, R135, R134 ;  /* 0x000000868786723e */ /* 0x000fe200000000ff */
[C---:B------:R-:W-:Y:S01]  /*12d30*/  FMUL.FTZ R43, R5.reuse, R43 ;  /* 0x0000002b052b7220 */ /* 0x040fe20000410000 */
[----:B------:R-:W-:Y:S01]  /*12d40*/  STS [R13], R152 ;  /* 0x000000980d007388 */ /* 0x000fe20000000800 */
[----:B------:R-:W-:Y:S01]  /*12d50*/  FMUL.FTZ R42, R5, R42 ;  /* 0x0000002a052a7220 */ /* 0x000fe20000410000 */
[----:B------:R-:W-:Y:S01]  /*12d60*/  IADD3 R17, R9, R4, RZ ;  /* 0x0000000409117210 */ /* 0x000fe20007ffe0ff */
[C---:B------:R-:W-:Y:S01]  /*12d70*/  FMUL.FTZ R47, R5.reuse, R47 ;  /* 0x0000002f052f7220 */ /* 0x040fe20000410000 */
[----:B------:R-:W-:Y:S01]  /*12d80*/  STS [R13+0x400], R154 ;  /* 0x0004009a0d007388 */ /* 0x000fe20000000800 */
        /* <DEDUP_REMOVED lines=86> */
[----:B-1----:R-:W-:Y:S01]  /*132f0*/  @P4 FMUL.FTZ R2, R2, 0.69314718246459960938 ;  /* 0x3f31721802024820 */ /* 0x002fe20000410000 */
[----:B------:R-:W-:Y:S01]  /*13300*/  STS [R15+0x2400], R58 ;  /* 0x0024003a0f007388 */ /* 0x000fe20000000800 */
[----:B------:R-:W-:-:S02]  /*13310*/  F2FP.PACK_AB R126, R127, R126 ;  /* 0x0000007e7f7e723e */ /* 0x000fc400000000ff */
[----:B------:R-:W-:Y:S01]  /*13320*/  F2FP.PACK_AB R5, R131, R5 ;  /* 0x000000058305723e */ /* 0x000fe200000000ff */
        /* <DEDUP_REMOVED lines=27> */
[----:B------:R-:W-:Y:S01]  /*134e0*/  STS [R9+0x6400], R114 ;  /* 0x0064007209007388 */ /* 0x000fe20000000800 */
[----:B-1----:R-:W-:-:S02]  /*134f0*/  LOP3.LUT R8, R10, 0xffffffe0, RZ, 0xc0, !PT ;  /* 0xffffffe00a087812 */ /* 0x002fc400078ec0ff */
[----:B------:R-:W-:Y:S01]  /*13500*/  SHF.R.S32.HI R10, RZ, 0x1f, R11 ;  /* 0x0000001fff0a7819 */ /* 0x000fe2000001140b */
[----:B------:R-:W-:Y:S01]  /*13510*/  STS [R14+0x6000], R116 ;  /* 0x006000740e007388 */ /* 0x000fe20000000800 */
[----:B------:R-:W-:Y:S02]  /*13520*/  IADD3 R8, -R8, R6, RZ ;  /* 0x0000000608087210 */ /* 0x000fe40007ffe1ff */
[----:B------:R-:W-:Y:S01]  /*13530*/  LEA.HI R10, R10, R11, RZ, 0x2 ;  /* 0x0000000b0a0a7211 */ /* 0x000fe200078f10ff */
[----:B------:R-:W-:Y:S01]  /*13540*/  STS [R14+0x6400], R118 ;  /* 0x006400760e007388 */ /* 0x000fe20000000800 */
[----:B------:R-:W-:Y:S02]  /*13550*/  LOP3.LUT P0, RZ, R8, 0x3, RZ, 0xc0, !PT ;  /* 0x0000000308ff7812 */ /* 0x000fe4000780c0ff */
[----:B------:R-:W1:Y:S01]  /*13560*/  @P3 MUFU.LG2 R8, R0 ;  /* 0x0000000000083308 */ /* 0x000e620000000c00 */
[----:B------:R-:W-:Y:S01]  /*13570*/  STS [R15+0x6000], R120 ;  /* 0x006000780f007388 */ /* 0x000fe20000000800 */
[----:B------:R-:W-:-:S03]  /*13580*/  LOP3.LUT R10, R10, 0xffffffc, RZ, 0xc0, !PT ;  /* 0x0ffffffc0a0a7812 */ /* 0x000fc600078ec0ff */
[----:B------:R-:W-:Y:S01]  /*13590*/  STS [R15+0x6400], R122 ;  /* 0x0064007a0f007388 */ /* 0x000fe20000000800 */
[----:B------:R-:W-:Y:S02]  /*135a0*/  IADD3 R11, R11, -R10, RZ ;  /* 0x8000000a0b0b7210 */ /* 0x000fe40007ffe0ff */
[----:B------:R-:W-:Y:S01]  /*135b0*/  MOV R10, 0x7f800000 ;  /* 0x7f800000000a7802 */ /* 0x000fe20000000f00 */
[----:B------:R-:W-:Y:S04]  /*135c0*/  STS [R16+0x6000], R124 ;  /* 0x0060007c10007388 */ /* 0x000fe80000000800 */
[----:B------:R-:W-:Y:S01]  /*135d0*/  STS [R16+0x6400], R126 ;  /* 0x0064007e10007388 */ /* 0x000fe20000000800 */
[----:B-1----:R-:W-:-:S03]  /*135e0*/  @P3 FMUL.FTZ R8, R8, 0.69314718246459960938 ;  /* 0x3f31721808083820 */ /* 0x002fc60000410000 */
[----:B------:R-:W-:Y:S01]  /*135f0*/  STS [R17+0x6000], R128 ;  /* 0x0060008011007388 */ /* 0x000fe20000000800 */
[----:B------:R-:W-:-:S03]  /*13600*/  @P3 FFMA.FTZ R10, R3, c[0x0][0x238], R8 ;  /* 0x00008e00030a3a23 */ /* 0x000fc60000010008 */
[----:B------:R1:W-:Y:S04]  /*13610*/  STS [R17+0x6400], R5 ;  /* 0x0064000511007388 */ /* 0x0003e80000000800 */
[----:B------:R-:W-:Y:S06]  /*13620*/  BAR.SYNC.DEFER_BLOCKING 0x0 ;  /* 0x0000000000007b1d */ /* 0x000fec0000010000 */
[----:B------:R-:W1:Y:S04]  /*13630*/  S2R R4, SR_TID.X ;  /* 0x0000000000047919 */ /* 0x000e680000002100 */
[----:B------:R2:W3:Y:S04]  /*13640*/  LDS.128 R68, [R235] ;  /* 0x00000000eb447984 */ /* 0x0004e80000000c00 */
[----:B------:R2:W4:Y:S01]  /*13650*/  LDS.128 R64, [R235+0x800] ;  /* 0x00080000eb407984 */ /* 0x0005220000000c00 */
[----:B-1----:R-:W-:-:S03]  /*13660*/  SHF.R.S32.HI R5, RZ, 0x1f, R4 ;  /* 0x0000001fff057819 */ /* 0x002fc60000011404 */
[----:B------:R2:W1:Y:S01]  /*13670*/  LDS.128 R60, [R235+0x1000] ;  /* 0x00100000eb3c7984 */ /* 0x0004620000000c00 */
[----:B------:R-:W-:-:S03]  /*13680*/  LEA.HI R9, R5, R4, RZ, 0x5 ;  /* 0x0000000405097211 */ /* 0x000fc600078f28ff */
[----:B------:R2:W1:Y:S01]  /*13690*/  LDS.128 R56, [R235+0x1800] ;  /* 0x00180000eb387984 */ /* 0x0004620000000c00 */
[----:B------:R-:W-:-:S03]  /*136a0*/  LOP3.LUT R9, R9, 0xffffffe0, RZ, 0xc0, !PT ;  /* 0xffffffe009097812 */ /* 0x000fc600078ec0ff */
[----:B------:R2:W1:Y:S01]  /*136b0*/  LDS.128 R52, [R235+0x2000] ;  /* 0x00200000eb347984 */ /* 0x0004620000000c00 */
[----:B------:R-:W-:-:S03]  /*136c0*/  IADD3 R9, -R9, R4, RZ ;  /* 0x0000000409097210 */ /* 0x000fc60007ffe1ff */
[----:B------:R2:W1:Y:S01]  /*136d0*/  LDS.128 R48, [R235+0x2800] ;  /* 0x00280000eb307984 */ /* 0x0004620000000c00 */
[----:B------:R-:W-:-:S03]  /*136e0*/  SHF.R.S32.HI R0, RZ, 0x1f, R9 ;  /* 0x0000001fff007819 */ /* 0x000fc60000011409 */
[----:B------:R2:W1:Y:S01]  /*136f0*/  LDS.128 R44, [R235+0x3000] ;  /* 0x00300000eb2c7984 */ /* 0x0004620000000c00 */
[----:B------:R-:W-:-:S03]  /*13700*/  LEA.HI R0, R0, R9, RZ, 0x2 ;  /* 0x0000000900007211 */ /* 0x000fc600078f10ff */
[----:B------:R2:W1:Y:S01]  /*13710*/  LDS.128 R40, [R235+0x3800] ;  /* 0x00380000eb287984 */ /* 0x0004620000000c00 */
[----:B------:R-:W-:Y:S01]  /*13720*/  MOV R9, 0x7f800000 ;  /* 0x7f80000000097802 */ /* 0x000fe20000000f00 */
[----:B------:R-:W-:Y:S01]  /*13730*/  @P4 FFMA.FTZ R9, R164, c[0x0][0x238], R2 ;  /* 0x00008e00a4094a23 */ /* 0x000fe20000010002 */
[----:B------:R-:W-:Y:S01]  /*13740*/  SHF.R.S32.HI R0, RZ, 0x2, R0 ;  /* 0x00000002ff007819 */ /* 0x000fe20000011400 */
[----:B------:R2:W1:Y:S03]  /*13750*/  LDS.128 R36, [R235+0x4000] ;  /* 0x00400000eb247984 */ /* 0x0004660000000c00 */
[----:B------:R-:W-:Y:S01]  /*13760*/  LEA R11, R11, R0, 0x4 ;  /* 0x000000000b0b7211 */ /* 0x000fe200078e20ff */
        /* <DEDUP_REMOVED lines=20> */
.L_x_2321:
[----:B---34-:R-:W-:Y:S05]  /*138b0*/  BSYNC B0 ;  /* 0x0000000000007941 */ /* 0x018fea0003800000 */
.L_x_2320:
[----:B------:R-:W3:Y:S01]  /*138c0*/  S2R R2, SR_CTAID.X ;  /* 0x0000000000027919 */ /* 0x000ee20000002500 */
[----:B------:R-:W-:Y:S01]  /*138d0*/  SHF.R.S32.HI R237, RZ, 0x1f, R236 ;  /* 0x0000001fffed7819 */ /* 0x000fe200000114ec */
[----:B------:R-:W-:Y:S01]  /*138e0*/  USHF.R.S32.HI UR6, URZ, 0x1f, UR11 ;  /* 0x0000001f3f067899 */ /* 0x000fe2000801140b */
[----:B------:R-:W-:Y:S01]  /*138f0*/  LEA.HI R6, R7, R6, RZ, 0x3 ;  /* 0x0000000607067211 */ /* 0x000fe200078f18ff */
[----:B------:R-:W-:Y:S01]  /*13900*/  ULDC.64 UR4, c[0x0][0x1f0] ;  /* 0x00007c0000047ab9 */ /* 0x000fe20000000a00 */
[----:B------:R-:W-:Y:S01]  /*13910*/  LEA.HI R4, R5, R4, RZ, 0x3 ;  /* 0x0000000405047211 */ /* 0x000fe200078f18ff */
[----:B------:R-:W-:Y:S01]  /*13920*/  UIMAD UR4, UR6, UR4, URZ ;  /* 0x00000004060472a4 */ /* 0x000fe2000f8e023f */
[----:B------:R-:W-:Y:S01]  /*13930*/  SHF.R.S32.HI R6, RZ, 0x3, R6 ;  /* 0x00000003ff067819 */ /* 0x000fe20000011406 */
[----:B------:R-:W-:Y:S02]  /*13940*/  BSSY B0, `(.L_x_2322) ;  /* 0x0000020000007945 */ /* 0x000fe40003800000 */
[----:B------:R-:W-:Y:S01]  /*13950*/  UIMAD UR4, UR11, UR5, UR4 ;  /* 0x000000050b0472a4 */ /* 0x000fe2000f8e0204 */
[----:B---3--:R-:W-:-:S04]  /*13960*/  IMAD.SHL.U32 R2, R2, 0x40, RZ ;  /* 0x0000004002027824 */ /* 0x008fc800078e00ff */
[----:B------:R-:W-:Y:S01]  /*13970*/  IMAD.WIDE.U32 R8, R2, c[0x0][0x1e8], R236 ;  /* 0x00007a0002087a25 */ /* 0x000fe200078e00ec */
[----:B------:R-:W-:-:S04]  /*13980*/  SHF.R.S32.HI R0, RZ, 0x1f, R2 ;  /* 0x0000001fff007819 */ /* 0x000fc80000011402 */
[----:B------:R-:W-:Y:S01]  /*13990*/  IADD3 R8, P0, R8, UR10, RZ ;  /* 0x0000000a08087c10 */ /* 0x000fe2000ff1e0ff */
[----:B------:R-:W-:-:S04]  /*139a0*/  IMAD R0, R0, c[0x0][0x1e8], RZ ;  /* 0x00007a0000007a24 */ /* 0x000fc800078e02ff */
[C---:B------:R-:W-:Y:S01]  /*139b0*/  IMAD R0, R2.reuse, c[0x0][0x1ec], R0 ;  /* 0x00007b0002007a24 */ /* 0x040fe200078e0200 */
[----:B------:R-:W-:-:S04]  /*139c0*/  IADD3 R2, -R2, UR30, RZ ;  /* 0x0000001e02027c10 */ /* 0x000fc8000fffe1ff */
[----:B------:R-:W-:Y:S01]  /*139d0*/  IADD3.X R9, R9, UR8, R0, P0, !PT ;  /* 0x0000000809097c10 */ /* 0x000fe200087fe400 */
[----:B------:R-:W-:Y:S01]  /*139e0*/  IMAD.U32 R0, RZ, RZ, UR11 ;  /* 0x0000000bff007e24 */ /* 0x000fe2000f8e00ff */
[----:B------:R-:W-:-:S03]  /*139f0*/  ISETP.GE.AND P0, PT, R6, R2, PT ;  /* 0x000000020600720c */ /* 0x000fc60003f06270 */
[----:B------:R-:W-:Y:S01]  /*13a00*/  IMAD.WIDE.U32 R8, R0, c[0x0][0x1f0], R8 ;  /* 0x00007c0000087a25 */ /* 0x000fe200078e0008 */
[----:B------:R-:W-:-:S04]  /*13a10*/  SHF.R.S32.HI R0, RZ, 0x3, R4 ;  /* 0x00000003ff007819 */ /* 0x000fc80000011404 */
[----:B------:R-:W-:Y:S02]  /*13a20*/  IADD3 R5, R9, UR4, RZ ;  /* 0x0000000409057c10 */ /* 0x000fe4000fffe0ff */
[----:B------:R-:W-:-:S03]  /*13a30*/  SHF.R.S32.HI R0, RZ, 0x1f, R0 ;  /* 0x0000001fff007819 */ /* 0x000fc60000011400 */
        /* <DEDUP_REMOVED lines=12> */
[----:B------:R3:W-:Y:S04]  /*13b00*/  @!P3 STG.E.128 [R76.64], R68 ;  /* 0x000000444c00b986 */ /* 0x0007e8000c101d22 */
[----:B-1----:R3:W-:Y:S04]  /*13b10*/  @!P2 STG.E.128 [R76.64+0x80], R52 ;  /* 0x000080344c00a986 */ /* 0x0027e8000c101d22 */
[----:B------:R3:W-:Y:S04]  /*13b20*/  @!P1 STG.E.128 [R76.64+0x100], R36 ;  /* 0x000100244c009986 */ /* 0x0007e8000c101d22 */
[----:B------:R3:W-:Y:S02]  /*13b30*/  @!P0 STG.E.128 [R76.64+0x180], R20 ;  /* 0x000180144c008986 */ /* 0x0007e4000c101d22 */
.L_x_2323:
[----:B------:R-:W-:Y:S05]  /*13b40*/  BSYNC B0 ;  /* 0x0000000000007941 */ /* 0x000fea0003800000 */
.L_x_2322:
        /* <DEDUP_REMOVED lines=14> */
[----:B-1-3--:R-:W-:-:S03]  /*13c30*/  LEA R20, P4, R10, c[0x0][0x1d0], 0x1 ;  /* 0x000074000a147a11 */ /* 0x00afc600078808ff */
[----:B------:R-:W-:-:S04]  /*13c40*/  IMAD R2, R3, c[0x0][0x1ec], R2 ;  /* 0x00007b0003027a24 */ /* 0x000fc800078e0202 */
[----:B------:R-:W-:-:S05]  /*13c50*/  IMAD.IADD R2, R2, 0x1, R11 ;  /* 0x0000000102027824 */ /* 0x000fca00078e020b */
[----:B------:R-:W-:-:S05]  /*13c60*/  LEA.HI.X R21, R10, c[0x0][0x1d4], R2, 0x1, P4 ;  /* 0x000075000a157a11 */ /* 0x000fca00020f0c02 */
[----:B------:R1:W-:Y:S04]  /*13c70*/  @!P3 STG.E.128 [R20.64], R64 ;  /* 0x000000401400b986 */ /* 0x0003e8000c101d22 */
[----:B------:R1:W-:Y:S04]  /*13c80*/  @!P2 STG.E.128 [R20.64+0x80], R48 ;  /* 0x000080301400a986 */ /* 0x0003e8000c101d22 */
[----:B------:R1:W-:Y:S04]  /*13c90*/  @!P1 STG.E.128 [R20.64+0x100], R32 ;  /* 0x0001002014009986 */ /* 0x0003e8000c101d22 */
[----:B------:R1:W-:Y:S02]  /*13ca0*/  @!P0 STG.E.128 [R20.64+0x180], R16 ;  /* 0x0001801014008986 */ /* 0x0003e4000c101d22 */
.L_x_2325:
[----:B------:R-:W-:Y:S05]  /*13cb0*/  BSYNC B0 ;  /* 0x0000000000007941 */ /* 0x000fea0003800000 */
.L_x_2324:
        /* <DEDUP_REMOVED lines=18> */
[----:B------:R1:W-:Y:S04]  /*13de0*/  @!P3 STG.E.128 [R16.64], R60 ;  /* 0x0000003c1000b986 */ /* 0x0003e8000c101d22 */
[----:B------:R1:W-:Y:S04]  /*13df0*/  @!P2 STG.E.128 [R16.64+0x80], R44 ;  /* 0x0000802c1000a986 */ /* 0x0003e8000c101d22 */
[----:B------:R1:W-:Y:S04]  /*13e00*/  @!P1 STG.E.128 [R16.64+0x100], R28 ;  /* 0x0001001c10009986 */ /* 0x0003e8000c101d22 */
[----:B------:R1:W-:Y:S02]  /*13e10*/  @!P0 STG.E.128 [R16.64+0x180], R12 ;  /* 0x0001800c10008986 */ /* 0x0003e4000c101d22 */
.L_x_2327:
[----:B------:R-:W-:Y:S05]  /*13e20*/  BSYNC B0 ;  /* 0x0000000000007941 */ /* 0x000fea0003800000 */
.L_x_2326:
[----:B------:R-:W-:-:S04]  /*13e30*/  IADD3 R2, R6, 0x30, RZ ;  /* 0x0000003006027810 */ /* 0x000fc80007ffe0ff */
[----:B------:R-:W-:-:S13]  /*13e40*/  ISETP.GE.AND P0, PT, R2, UR20, PT ;  /* 0x0000001402007c0c */ /* 0x000fda000bf06270 */
[----:B------:R-:W-:Y:S05]  /*13e50*/  @P0 EXIT ;  /* 0x000000000000094d */ /* 0x000fea0003800000 */
[----:B------:R-:W-:Y:S01]  /*13e60*/  IADD3 R6, P0, R6, 0x30, RZ ;  /* 0x0000003006067810 */ /* 0x000fe20007f1e0ff */
[----:B------:R-:W-:Y:S01]  /*13e70*/  IMAD.MOV.U32 R2, RZ, RZ, R8 ;  /* 0x000000ffff027224 */ /* 0x000fe200078e0008 */
[----:B------:R-:W-:Y:S01]  /*13e80*/  ISETP.GE.AND P2, PT, R236, c[0x0][0x220], PT ;  /* 0x00008800ec007a0c */ /* 0x000fe20003f46270 */
[----:B------:R-:W-:Y:S01]  /*13e90*/  IMAD.MOV.U32 R3, RZ, RZ, R5 ;  /* 0x000000ffff037224 */ /* 0x000fe200078e0005 */
        /* <DEDUP_REMOVED lines=16> */
.L_x_2328:
        /* <DEDUP_REMOVED lines=14> */
.L_x_8788:


//--------------------- .text._ZN5flash24flash_fwd_splitkv_kernelI23Flash_fwd_kernel_traitsILi256ELi64ELi64ELi4ELb0ELb0EN7cutlass6half_tE19Flash_kernel_traitsILi256ELi64ELi64ELi4ES3_EELb0ELb1ELb0ELb0ELb0ELb1ELb0ELb0EEEvNS_16Flash_fwd_paramsE --------------------------
	.section	.text._ZN5flash24flash_fwd_splitkv_kernelI23Flash_fwd_kernel_traitsILi256ELi64ELi64ELi4ELb0ELb0EN7cutlass6half_tE19Flash_kernel_traitsILi256ELi64ELi64ELi4ES3_EELb0ELb1ELb0ELb0ELb0ELb1ELb0ELb0EEEvNS_16Flash_fwd_paramsE,"ax",@progbits
	.sectioninfo	@"SHI_REGISTERS=255"
	.align	128
        .global         _ZN5flash24flash_fwd_splitkv_kernelI23Flash_fwd_kernel_traitsILi256ELi64ELi64ELi4ELb0ELb0EN7cutlass6half_tE19Flash_kernel_traitsILi256ELi64ELi64ELi4ES3_EELb0ELb1ELb0ELb0ELb0ELb1ELb0ELb0EEEvNS_16Flash_fwd_paramsE
        .type           _ZN5flash24flash_fwd_splitkv_kernelI23Flash_fwd_kernel_traitsILi256ELi64ELi64ELi4ELb0ELb0EN7cutlass6half_tE19Flash_kernel_traitsILi256ELi64ELi64ELi4ES3_EELb0ELb1ELb0ELb0ELb0ELb1ELb0ELb0EEEvNS_16Flash_fwd_paramsE,@function
        .size           _ZN5flash24flash_fwd_splitkv_kernelI23Flash_fwd_kernel_traitsILi256ELi64ELi64ELi4ELb0ELb0EN7cutlass6half_tE19Flash_kernel_traitsILi256ELi64ELi64ELi4ES3_EELb0ELb1ELb0ELb0ELb0ELb1ELb0ELb0EEEvNS_16Flash_fwd_paramsE,(.L_x_8789 - _ZN5flash24flash_fwd_splitkv_kernelI23Flash_fwd_kernel_traitsILi256ELi64ELi64ELi4ELb0ELb0EN7cutlass6half_tE19Flash_kernel_traitsILi256ELi64ELi64ELi4ES3_EELb0ELb1ELb0ELb0ELb0ELb1ELb0ELb0EEEvNS_16Flash_fwd_paramsE)
        .other          _ZN5flash24flash_fwd_splitkv_kernelI23Flash_fwd_kernel_traitsILi256ELi64ELi64ELi4ELb0ELb0EN7cutlass6half_tE19Flash_kernel_traitsILi256ELi64ELi64ELi4ES3_EELb0ELb1ELb0ELb0ELb0ELb1ELb0ELb0EEEvNS_16Flash_fwd_paramsE,@"STO_CUDA_ENTRY STV_DEFAULT"
_ZN5flash24flash_fwd_splitkv_kernelI23Flash_fwd_kernel_traitsILi256ELi64ELi64ELi4ELb0ELb0EN7cutlass6half_tE19Flash_kernel_traitsILi256ELi64ELi64ELi4ES3_EELb0ELb1ELb0ELb0ELb0ELb1ELb0ELb0EEEvNS_16Flash_fwd_paramsE:
.text._ZN5flash24flash_fwd_splitkv_kernelI23Flash_fwd_kernel_traitsILi256ELi64ELi64ELi4ELb0ELb0EN7cutlass6half_tE19Flash_kernel_traitsILi256ELi64ELi64ELi4ES3_EELb0ELb1ELb0ELb0ELb0ELb1ELb0ELb0EEEvNS_16Flash_fwd_paramsE:
        /* <DEDUP_REMOVED lines=55> */
.L_x_2329:
[----:B------:R-:W-:Y:S02]  /*0370*/  ULDC UR6, c[0x0][0x218] ;  /* 0x0000860000067ab9 */ /* 0x000fe40000000800 */
.L_x_2330:
        /* <DEDUP_REMOVED lines=113> */
.L_x_2333:
[----:B------:R-:W-:Y:S05]  /*0a90*/  BSYNC B0 ;  /* 0x0000000000007941 */ /* 0x000fea0003800000 */
.L_x_2332:
        /* <DEDUP_REMOVED lines=22> */
.L_x_2335:
[----:B------:R-:W-:Y:S05]  /*0c00*/  BSYNC B0 ;  /* 0x0000000000007941 */ /* 0x000fea0003800000 */
.L_x_2334:
        /* <DEDUP_REMOVED lines=22> */
.L_x_2337:
[----:B------:R-:W-:Y:S05]  /*0d70*/  BSYNC B0 ;  /* 0x0000000000007941 */ /* 0x000fea0003800000 */
.L_x_2336:
        /* <DEDUP_REMOVED lines=21> */
.L_x_2339:
[----:B------:R-:W-:Y:S05]  /*0ed0*/  BSYNC B0 ;  /* 0x0000000000007941 */ /* 0x000fea0003800000 */
.L_x_2338:
        /* <DEDUP_REMOVED lines=20> */
.L_x_2331:
        /* <DEDUP_REMOVED lines=119> */
.L_x_2340:
        /* <DEDUP_REMOVED lines=21> */
.L_x_2342:
        /* <DEDUP_REMOVED lines=62> */
.L_x_2341:
        /* <DEDUP_REMOVED lines=132> */
.L_x_2344:
[----:B------:R-:W-:Y:S05]  /*2500*/  BSYNC B0 ;  /* 0x0000000000007941 */ /* 0x000fea0003800000 */
.L_x_2343:
        /* <DEDUP_REMOVED lines=45> */
.L_x_2346:
[----:B------:R-:W-:Y:S05]  /*27e0*/  BSYNC B0 ;  /* 0x0000000000007941 */ /* 0x000fea0003800000 */
.L_x_2345:
        /* <DEDUP_REMOVED lines=45> */
.L_x_2348:
[----:B------:R-:W-:Y:S05]  /*2ac0*/  BSYNC B0 ;  /* 0x0000000000007941 */ /* 0x000fea0003800000 */
.L_x_2347:
        /* <DEDUP_REMOVED lines=44> */
.L_x_2350:
[----:B------:R-:W-:Y:S05]  /*2d90*/  BSYNC B0 ;  /* 0x0000000000007941 */ /* 0x000fea0003800000 */
.L_x_2349:
        /* <DEDUP_REMOVED lines=39> */
.L_x_2352:
[----:B------:R-:W-:Y:S05]  /*3010*/  BSYNC B0 ;  /* 0x0000000000007941 */ /* 0x000fea0003800000 */
.L_x_2351:
        /* <DEDUP_REMOVED lines=41> */
.L_x_2354:
[----:B------:R-:W-:Y:S05]  /*32b0*/  BSYNC B0 ;  /* 0x0000000000007941 */ /* 0x000fea0003800000 */
.L_x_2353:
        /* <DEDUP_REMOVED lines=41> */
.L_x_2356:
[----:B------:R-:W-:Y:S05]  /*3550*/  BSYNC B0 ;  /* 0x0000000000007941 */ /* 0x000fea0003800000 */
.L_x_2355:
        /* <DEDUP_REMOVED lines=43> */
.L_x_2358:
[----:B------:R-:W-:Y:S05]  /*3810*/  BSYNC B0 ;  /* 0x0000000000007941 */ /* 0x000fea0003800000 */
.L_x_2357:
        /* <DEDUP_REMOVED lines=47> */
.L_x_2360:
[----:B------:R-:W-:Y:S05]  /*3b10*/  BSYNC B0 ;  /* 0x0000000000007941 */ /* 0x000fea0003800000 */
.L_x_2359:
        /* <DEDUP_REMOVED lines=53> */
.L_x_2362:
[----:B------:R-:W-:Y:S05]  /*3e70*/  BSYNC B0 ;  /* 0x0000000000007941 */ /* 0x000fea0003800000 */
.L_x_2361:
        /* <DEDUP_REMOVED lines=45> */
.L_x_2364:
[----:B------:R-:W-:Y:S05]  /*4150*/  BSYNC B0 ;  /* 0x0000000000007941 */ /* 0x000fea0003800000 */
.L_x_2363:
        /* <DEDUP_REMOVED lines=65> */
.L_x_2366:
[----:B------:R-:W-:Y:S05]  /*4570*/  BSYNC B0 ;  /* 0x0000000000007941 */ /* 0x000fea0003800000 */
.L_x_2365:
[C---:B------:R-:W-:Y:S01]  /*4580*/  IMAD.SHL.U32 R7, R3.reuse, 0x40, RZ ;  /* 0x0000004003077824 */ /* 0x040fe200078e00ff */
[----:B------:R-:W-:Y:S01]  /*4590*/  LEA R234, R6, R4, 0xa ;  /* 0x0000000406ea7211 */ /* 0x000fe200078e50ff */
[----:B------:R-:W-:Y:S01]  /*45a0*/  IMAD.SHL.U32 R16, R16, 0x8, RZ ;  /* 0x0000000810107824 */ /* 0x000fe200078e00ff */
[----:B------:R-:W-:Y:S01]  /*45b0*/  R2P PR, R3, 0x6 ;  /* 0x0000000603007804 */ /* 0x000fe20000000000 */
[----:B------:R-:W0:Y:S01]  /*45c0*/  LDGDEPBAR ;  /* 0x00000000000079af */ /* 0x000e220000000000 */
[----:B------:R-:W-:Y:S01]  /*45d0*/  LOP3.LUT R7, R7, 0x1c0, RZ, 0xc0, !PT ;  /* 0x000001c007077812 */ /* 0x000fe200078ec0ff */
[----:B------:R-:W-:Y:S01]  /*45e0*/  UISETP.GT.AND UP0, UPT, UR29, UR21, UPT ;  /* 0x000000151d00728c */ /* 0x000fe2000bf04270 */
[----:B------:R-:W-:Y:S01]  /*45f0*/  SHF.L.U32 R234, R234, 0x1, RZ ;  /* 0x00000001eaea7819 */ /* 0x000fe200000006ff */
[----:B------:R-:W-:Y:S01]  /*4600*/  UIADD3 UR7, UR13, 0x1, -UR30 ;  /* 0x000000010d077890 */ /* 0x000fe2000fffe81e */
[----:B------:R-:W-:Y:S01]  /*4610*/  LOP3.LUT R16, R7, 0x8, R16, 0xf8, !PT ;  /* 0x0000000807107812 */ /* 0x000fe200078ef810 */
[----:B------:R-:W-:Y:S01]  /*4620*/  ULDC UR5, c[0x0][0x2e4] ;  /* 0x0000b90000057ab9 */ /* 0x000fe20000000800 */
[----:B------:R-:W-:Y:S01]  /*4630*/  SHF.R.U32.HI R7, RZ, 0x3, R7 ;  /* 0x00000003ff077819 */ /* 0x000fe20000011607 */
[----:B------:R-:W-:Y:S01]  /*4640*/  LDSM.16.M88.4 R64, [R234] ;  /* 0x00000000ea40783b */ /* 0x000fe20000000200 */
[-C--:B------:R-:W-:Y:S01]  /*4650*/  LEA R232, R2, R234.reuse, 0x1 ;  /* 0x000000ea02e87211 */ /* 0x080fe200078e08ff */
[----:B------:R-:W-:Y:S01]  /*4660*/  ULDC UR4, c[0x0][0x2e8] ;  /* 0x0000ba0000047ab9 */ /* 0x000fe20000000800 */
[----:B------:R-:W-:Y:S01]  /*4670*/  LOP3.LUT R7, R16, R7, RZ, 0x3c, !PT ;  /* 0x0000000710077212 */ /* 0x000fe200078e3cff */
[----:B------:R-:W-:Y:S01]  /*4680*/  UIADD3 UR5, UR13, -UR5, -UR30 ;  /* 0x800000050d057290 */ /* 0x000fe2000fffe81e */
[C---:B------:R-:W-:Y:S01]  /*4690*/  LEA R230, R0.reuse, R234, 0x1 ;  /* 0x000000ea00e67211 */ /* 0x040fe200078e08ff */
[----:B-1----:R-:W-:Y:S01]  /*46a0*/  LDSM.16.M88.4 R28, [R232] ;  /* 0x00000000e81c783b */ /* 0x002fe20000000200 */
[----:B------:R-:W-:Y:S01]  /*46b0*/  LEA R229, R0, R232, 0x1 ;  /* 0x000000e800e57211 */ /* 0x000fe200078e08ff */
[----:B------:R-:W-:Y:S01]  /*46c0*/  IMAD R233, R233, 0x200, R7 ;  /* 0x00000200e9e97824 */ /* 0x000fe200078e0207 */
[----:B------:R-:W-:Y:S01]  /*46d0*/  LEA R6, R6, UR12, 0x4 ;  /* 0x0000000c06067c11 */ /* 0x000fe2000f8e20ff */
[----:B--2---:R-:W-:Y:S01]  /*46e0*/  LDSM.16.M88.4 R20, [R230] ;  /* 0x00000000e614783b */ /* 0x004fe20000000200 */
[----:B------:R-:W-:Y:S01]  /*46f0*/  PLOP3.LUT P6, PT, PT, PT, UP0, 0x80, 0x0 ;  /* 0x000000000000781c */ /* 0x000fe20003fcf008 */
[----:B------:R-:W-:Y:S01]  /*4700*/  IMAD.SHL.U32 R233, R233, 0x2, RZ ;  /* 0x00000002e9e97824 */ /* 0x000fe200078e00ff */
[----:B------:R-:W-:Y:S01]  /*4710*/  IADD3 R5, R6, R5, RZ ;  /* 0x0000000506057210 */ /* 0x000fe20007ffe0ff */
[----:B------:R-:W-:-:S03]  /*4720*/  UIADD3 UR4, UR7, UR4, URZ ;  /* 0x0000000407047290 */ /* 0x000fc6000fffe03f */
[----:B------:R-:W1:Y:S01]  /*4730*/  LDSM.16.M88.4 R36, [R233+0x8000] ;  /* 0x00800000e924783b */ /* 0x000e620000000200 */
[C---:B------:R-:W-:Y:S02]  /*4740*/  IADD3 R3, R233.reuse, 0x8000, RZ ;  /* 0x00008000e9037810 */ /* 0x040fe40007ffe0ff */
[----:B------:R-:W-:Y:S01]  /*4750*/  IADD3 R231, R233, 0x8020, RZ ;  /* 0x00008020e9e77810 */ /* 0x000fe20007ffe0ff */
[----:B------:R-:W2:Y:S01]  /*4760*/  LDSM.16.M88.4 R8, [R233+0x9000] ;  /* 0x00900000e908783b */ /* 0x000ea20000000200 */
[----:B------:R-:W-:Y:S01]  /*4770*/  @P1 IADD3 R231, R3, -0x20, RZ ;  /* 0xffffffe003e71810 */ /* 0x000fe20007ffe0ff */
[----:B------:R-:W-:Y:S01]  /*4780*/  IMAD.MOV.U32 R3, RZ, RZ, 0x40 ;  /* 0x00000040ff037424 */ /* 0x000fe200078e00ff */
[C---:B------:R-:W-:Y:S01]  /*4790*/  IADD3 R242, R5.reuse, 0x8, RZ ;  /* 0x0000000805f27810 */ /* 0x040fe20007ffe0ff */
[----:B------:R-:W5:Y:S01]  /*47a0*/  LDSM.16.M88.4 R16, [R233+0x8800] ;  /* 0x00880000e910783b */ /* 0x000f620000000200 */
[----:B------:R-:W-:Y:S02]  /*47b0*/  IADD3 R245, R5, UR5, RZ ;  /* 0x0000000505f57c10 */ /* 0x000fe4000fffe0ff */
[----:B------:R-:W-:Y:S01]  /*47c0*/  SEL R3, R3, 0xffffffc0, !P2 ;  /* 0xffffffc003037807 */ /* 0x000fe20005000000 */
[----:B------:R-:W3:Y:S01]  /*47d0*/  LDSM.16.M88.4 R60, [R233+0x9800] ;  /* 0x00980000e93c783b */ /* 0x000ee20000000200 */
[----:B------:R-:W-:-:S02]  /*47e0*/  IADD3 R243, R242, UR5, RZ ;  /* 0x00000005f2f37c10 */ /* 0x000fc4000fffe0ff */
[----:B------:R-:W-:Y:S01]  /*47f0*/  IADD3 R244, R5, UR4, RZ ;  /* 0x0000000405f47c10 */ /* 0x000fe2000fffe0ff */
[----:B------:R-:W4:Y:S01]  /*4800*/  LDSM.16.M88.4 R56, [R231] ;  /* 0x00000000e738783b */ /* 0x000f220000000200 */
[----:B------:R-:W-:Y:S01]  /*4810*/  IMAD.IADD R227, R233, 0x1, R3 ;  /* 0x00000001e9e37824 */ /* 0x000fe200078e0203 */
[----:B------:R-:W-:Y:S01]  /*4820*/  IADD3 R242, R242, UR4, RZ ;  /* 0x00000004f2f27c10 */ /* 0x000fe2000fffe0ff */
[----:B------:R-:W-:Y:S01]  /*4830*/  IMAD.IADD R220, R3, 0x1, R231 ;  /* 0x0000000103dc7824 */ /* 0x000fe200078e02e7 */
[----:B------:R-:W3:Y:S01]  /*4840*/  LDSM.16.M88.4 R48, [R231+0x1000] ;  /* 0x00100000e730783b */ /* 0x000ee20000000200 */
[----:B------:R-:W-:Y:S02]  /*4850*/  IMNMX R245, RZ, R245, !PT ;  /* 0x000000f5fff57217 */ /* 0x000fe40007800200 */
[----:B------:R-:W-:Y:S01]  /*4860*/  IMNMX R244, R244, UR13, PT ;  /* 0x0000000df4f47c17 */ /* 0x000fe2000b800200 */
[----:B------:R-:W3:Y:S01]  /*4870*/  LDSM.16.M88.4 R52, [R231+0x800] ;  /* 0x00080000e734783b */ /* 0x000ee20000000200 */
[----:B------:R-:W-:-:S02]  /*4880*/  IMNMX R243, RZ, R243, !PT ;  /* 0x000000f3fff37217 */ /* 0x000fc40007800200 */
[----:B------:R-:W-:Y:S01]  /*4890*/  IMNMX R242, R242, UR13, PT ;  /* 0x0000000df2f27c17 */ /* 0x000fe2000b800200 */
[----:B------:R-:W3:Y:S01]  /*48a0*/  LDSM.16.M88.4 R44, [R231+0x1800] ;  /* 0x00180000e72c783b */ /* 0x000ee20000000200 */
[C---:B------:R-:W-:Y:S02]  /*48b0*/  IADD3 R223, R231.reuse, 0x800, RZ ;  /* 0x00000800e7df7810 */ /* 0x040fe40007ffe0ff */
[C---:B------:R-:W-:Y:S01]  /*48c0*/  IADD3 R222, R231.reuse, 0x1000, RZ ;  /* 0x00001000e7de7810 */ /* 0x040fe20007ffe0ff */
[----:B------:R-:W3:Y:S01]  /*48d0*/  LDSM.16.M88.4 R24, [R227+0x8000] ;  /* 0x00800000e318783b */ /* 0x000ee20000000200 */
[C---:B------:R-:W-:Y:S02]  /*48e0*/  IADD3 R221, R231.reuse, 0x1800, RZ ;  /* 0x00001800e7dd7810 */ /* 0x040fe40007ffe0ff */
[C---:B------:R-:W-:Y:S01]  /*48f0*/  IADD3 R219, R231.reuse, 0x2000, RZ ;  /* 0x00002000e7db7810 */ /* 0x040fe20007ffe0ff */
[----:B------:R-:W3:Y:S01]  /*4900*/  LDSM.16.M88.4 R76, [R227+0x9000] ;  /* 0x00900000e34c783b */ /* 0x000ee20000000200 */
[----:B------:R-:W-:-:S02]  /*4910*/  IADD3 R218, R231, 0x2800, RZ ;  /* 0x00002800e7da7810 */ /* 0x000fc40007ffe0ff */
[C---:B------:R-:W-:Y:S01]  /*4920*/  IADD3 R217, R231.reuse, 0x3000, RZ ;  /* 0x00003000e7d97810 */ /* 0x040fe20007ffe0ff */
[C---:B-1----:R-:W-:Y:S01]  /*4930*/  HMMA.16816.F32 R40, R64.reuse, R36, RZ ;  /* 0x000000244028723c */ /* 0x042fe200000018ff */
[----:B------:R-:W1:Y:S01]  /*4940*/  LDSM.16.M88.4 R80, [R227+0x8800] ;  /* 0x00880000e350783b */ /* 0x000e620000000200 */
[C---:B------:R-:W-:Y:S02]  /*4950*/  IADD3 R216, R231.reuse, 0x3800, RZ ;  /* 0x00003800e7d87810 */ /* 0x040fe40007ffe0ff */
[C---:B------:R-:W-:Y:S01]  /*4960*/  IADD3 R215, R231.reuse, 0x4000, RZ ;  /* 0x00004000e7d77810 */ /* 0x040fe20007ffe0ff */
[----:B------:R-:W1:Y:S01]  /*4970*/  LDSM.16.M88.4 R72, [R227+0x9800] ;  /* 0x00980000e348783b */ /* 0x000e620000000200 */
[C---:B------:R-:W-:Y:S02]  /*4980*/  IADD3 R214, R231.reuse, 0x4800, RZ ;  /* 0x00004800e7d67810 */ /* 0x040fe40007ffe0ff */
[----:B------:R-:W-:Y:S01]  /*4990*/  HMMA.16816.F32 R36, R64, R38, RZ ;  /* 0x000000264024723c */ /* 0x000fe200000018ff */
[----:B------:R-:W-:-:S02]  /*49a0*/  IADD3 R213, R231, 0x5000, RZ ;  /* 0x00005000e7d57810 */ /* 0x000fc40007ffe0ff */
[C---:B------:R-:W-:Y:S02]  /*49b0*/  IADD3 R212, R231.reuse, 0x5800, RZ ;  /* 0x00005800e7d47810 */ /* 0x040fe40007ffe0ff */
[C---:B------:R-:W-:Y:S02]  /*49c0*/  IADD3 R211, R231.reuse, 0x6000, RZ ;  /* 0x00006000e7d37810 */ /* 0x040fe40007ffe0ff */
[C---:B------:R-:W-:Y:S01]  /*49d0*/  IADD3 R210, R231.reuse, 0x6800, RZ ;  /* 0x00006800e7d27810 */ /* 0x040fe20007ffe0ff */
[----:B--2---:R-:W-:Y:S01]  /*49e0*/  HMMA.16816.F32 R12, R64, R8, RZ ;  /* 0x00000008400c723c */ /* 0x004fe200000018ff */
[C---:B------:R-:W-:Y:S02]  /*49f0*/  IADD3 R209, R231.reuse, 0x7000, RZ ;  /* 0x00007000e7d17810 */ /* 0x040fe40007ffe0ff */
[----:B------:R-:W-:-:S05]  /*4a00*/  IADD3 R208, R231, 0x7800, RZ ;  /* 0x00007800e7d07810 */ /* 0x000fca0007ffe0ff */
[C---:B------:R-:W-:Y:S08]  /*4a10*/  HMMA.16816.F32 R8, R64.reuse, R10, RZ ;  /* 0x0000000a4008723c */ /* 0x040ff000000018ff */
[C---:B-----5:R-:W-:Y:S08]  /*4a20*/  HMMA.16816.F32 R32, R64.reuse, R16, RZ ;  /* 0x000000104020723c */ /* 0x060ff000000018ff */
[C---:B------:R-:W-:Y:S08]  /*4a30*/  HMMA.16816.F32 R16, R64.reuse, R18, RZ ;  /* 0x000000124010723c */ /* 0x040ff000000018ff */
[C---:B---3--:R-:W-:Y:S08]  /*4a40*/  HMMA.16816.F32 R68, R64.reuse, R60, RZ ;  /* 0x0000003c4044723c */ /* 0x048ff000000018ff */
[----:B------:R-:W-:Y:S01]  /*4a50*/  HMMA.16816.F32 R64, R64, R62, RZ ;  /* 0x0000003e4040723c */ /* 0x000fe200000018ff */
[----:B------:R-:W-:Y:S07]  /*4a60*/  LDSM.16.M88.4 R60, [R229] ;  /* 0x00000000e53c783b */ /* 0x000fee0000000200 */
[C---:B----4-:R-:W-:Y:S08]  /*4a70*/  HMMA.16816.F32 R40, R28.reuse, R56, R40 ;  /* 0x000000381c28723c */ /* 0x050ff00000001828 */
[C---:B------:R-:W-:Y:S01]  /*4a80*/  HMMA.16816.F32 R36, R28.reuse, R58, R36 ;  /* 0x0000003a1c24723c */ /* 0x040fe20000001824 */
[----:B------:R-:W2:Y:S07]  /*4a90*/  LDSM.16.M88.4 R56, [R220] ;  /* 0x00000000dc38783b */ /* 0x000eae0000000200 */
[C---:B------:R-:W-:Y:S08]  /*4aa0*/  HMMA.16816.F32 R12, R28.reuse, R48, R12 ;  /* 0x000000301c0c723c */ /* 0x040ff0000000180c */
[C---:B------:R-:W-:Y:S01]  /*4ab0*/  HMMA.16816.F32 R8, R28.reuse, R50, R8 ;  /* 0x000000321c08723c */ /* 0x040fe20000001808 */
[----:B------:R-:W3:Y:S07]  /*4ac0*/  LDSM.16.M88.4 R48, [R220+0x1000] ;  /* 0x00100000dc30783b */ /* 0x000eee0000000200 */
[C---:B------:R-:W-:Y:S08]  /*4ad0*/  HMMA.16816.F32 R32, R28.reuse, R52, R32 ;  /* 0x000000341c20723c */ /* 0x040ff00000001820 */
[C---:B------:R-:W-:Y:S01]  /*4ae0*/  HMMA.16816.F32 R16, R28.reuse, R54, R16 ;  /* 0x000000361c10723c */ /* 0x040fe20000001810 */
[----:B------:R-:W4:Y:S07]  /*4af0*/  LDSM.16.M88.4 R52, [R220+0x800] ;  /* 0x00080000dc34783b */ /* 0x000f2e0000000200 */
[C---:B------:R-:W-:Y:S08]  /*4b00*/  HMMA.16816.F32 R68, R28.reuse, R44, R68 ;  /* 0x0000002c1c44723c */ /* 0x040ff00000001844 */
[----:B------:R-:W-:Y:S01]  /*4b10*/  HMMA.16816.F32 R64, R28, R46, R64 ;  /* 0x0000002e1c40723c */ /* 0x000fe20000001840 */
[----:B------:R-:W5:Y:S04]  /*4b20*/  LDSM.16.M88.4 R44, [R220+0x1800] ;  /* 0x00180000dc2c783b */ /* 0x000f680000000200 */
[----:B------:R-:W-:Y:S03]  /*4b30*/  LDSM.16.M88.4 R28, [R234+0x2000] ;  /* 0x00200000ea1c783b */ /* 0x000fe60000000200 */
[C---:B------:R-:W-:Y:S08]  /*4b40*/  HMMA.16816.F32 R40, R20.reuse, R24, R40 ;  /* 0x000000181428723c */ /* 0x040ff00000001828 */
[C---:B------:R-:W-:Y:S01]  /*4b50*/  HMMA.16816.F32 R36, R20.reuse, R26, R36 ;  /* 0x0000001a1424723c */ /* 0x040fe20000001824 */
[----:B------:R-:W2:Y:S07]  /*4b60*/  LDSM.16.M88.4 R24, [R233+0xa000] ;  /* 0x00a00000e918783b */ /* 0x000eae0000000200 */
[C---:B------:R-:W-:Y:S08]  /*4b70*/  HMMA.16816.F32 R12, R20.reuse, R76, R12 ;  /* 0x0000004c140c723c */ /* 0x040ff0000000180c */
[C---:B------:R-:W-:Y:S08]  /*4b80*/  HMMA.16816.F32 R8, R20.reuse, R78, R8 ;  /* 0x0000004e1408723c */ /* 0x040ff00000001808 */
[C---:B-1----:R-:W-:Y:S08]  /*4b90*/  HMMA.16816.F32 R32, R20.reuse, R80, R32 ;  /* 0x000000501420723c */ /* 0x042ff00000001820 */
[C---:B------:R-:W-:Y:S08]  /*4ba0*/  HMMA.16816.F32 R16, R20.reuse, R82, R16 ;  /* 0x000000521410723c */ /* 0x040ff00000001810 */
[C---:B------:R-:W-:Y:S08]  /*4bb0*/  HMMA.16816.F32 R68, R20.reuse, R72, R68 ;  /* 0x000000481444723c */ /* 0x040ff00000001844 */
        /* <DEDUP_REMOVED lines=8> */
[----:B------:R-:W-:Y:S07]  /*4c40*/  LDSM.16.M88.4 R48, [R231+0x2000] ;  /* 0x00200000e730783b */ /* 0x000fee0000000200 */
[C---:B----4-:R-:W-:Y:S08]  /*4c50*/  HMMA.16816.F32 R32, R60.reuse, R52, R32 ;  /* 0x000000343c20723c */ /* 0x050ff00000001820 */
[C---:B------:R-:W-:Y:S01]  /*4c60*/  HMMA.16816.F32 R16, R60.reuse, R54, R16 ;  /* 0x000000363c10723c */ /* 0x040fe20000001810 */
[----:B------:R-:W3:Y:S07]  /*4c70*/  LDSM.16.M88.4 R52, [R232+0x2000] ;  /* 0x00200000e834783b */ /* 0x000eee0000000200 */
[C---:B-----5:R-:W-:Y:S08]  /*4c80*/  HMMA.16816.F32 R68, R60.reuse, R44, R68 ;  /* 0x0000002c3c44723c */ /* 0x060ff00000001844 */
[----:B------:R-:W-:Y:S01]  /*4c90*/  HMMA.16816.F32 R64, R60, R46, R64 ;  /* 0x0000002e3c40723c */ /* 0x000fe20000001840 */
[----:B------:R-:W4:Y:S04]  /*4ca0*/  LDSM.16.M88.4 R44, [R231+0x2800] ;  /* 0x00280000e72c783b */ /* 0x000f280000000200 */
[----:B------:R-:W-:Y:S03]  /*4cb0*/  LDSM.16.M88.4 R60, [R227+0xa000] ;  /* 0x00a00000e33c783b */ /* 0x000fe60000000200 */
[C---:B------:R-:W-:Y:S08]  /*4cc0*/  HMMA.16816.F32 R40, R28.reuse, R24, R40 ;  /* 0x000000181c28723c */ /* 0x040ff00000001828 */
[C---:B------:R-:W-:Y:S01]  /*4cd0*/  HMMA.16816.F32 R36, R28.reuse, R26, R36 ;  /* 0x0000001a1c24723c */ /* 0x040fe20000001824 */
[----:B------:R-:W5:Y:S07]  /*4ce0*/  LDSM.16.M88.4 R24, [R231+0x3000] ;  /* 0x00300000e718783b */ /* 0x000f6e0000000200 */
[C---:B-1----:R-:W-:Y:S08]  /*4cf0*/  HMMA.16816.F32 R12, R28.reuse, R20, R12 ;  /* 0x000000141c0c723c */ /* 0x042ff0000000180c */
[C---:B------:R-:W-:Y:S01]  /*4d00*/  HMMA.16816.F32 R8, R28.reuse, R22, R8 ;  /* 0x000000161c08723c */ /* 0x040fe20000001808 */
[----:B------:R-:W1:Y:S07]  /*4d10*/  LDSM.16.M88.4 R20, [R231+0x3800] ;  /* 0x00380000e714783b */ /* 0x000e6e0000000200 */
[C---:B--2---:R-:W-:Y:S08]  /*4d20*/  HMMA.16816.F32 R32, R28.reuse, R56, R32 ;  /* 0x000000381c20723c */ /* 0x044ff00000001820 */
[C---:B------:R-:W-:Y:S01]  /*4d30*/  HMMA.16816.F32 R16, R28.reuse, R58, R16 ;  /* 0x0000003a1c10723c */ /* 0x040fe20000001810 */
[----:B------:R-:W-:Y:S07]  /*4d40*/  LDSM.16.M88.4 R56, [R227+0xa800] ;  /* 0x00a80000e338783b */ /* 0x000fee0000000200 */
[C---:B------:R-:W-:Y:S01]  /*4d50*/  HMMA.16816.F32 R76, R28.reuse, R72, R68 ;  /* 0x000000481c4c723c */ /* 0x040fe20000001844 */
[----:B------:R-:W2:Y:S07]  /*4d60*/  LDSM.16.M88.4 R68, [R230+0x2000] ;  /* 0x00200000e644783b */ /* 0x000eae0000000200 */
[----:B------:R-:W-:Y:S01]  /*4d70*/  HMMA.16816.F32 R64, R28, R74, R64 ;  /* 0x0000004a1c40723c */ /* 0x000fe20000001840 */
[----:B------:R-:W1:Y:S04]  /*4d80*/  LDSM.16.M88.4 R28, [R227+0xb000] ;  /* 0x00b00000e31c783b */ /* 0x000e680000000200 */
[----:B------:R-:W1:Y:S03]  /*4d90*/  LDSM.16.M88.4 R72, [R227+0xb800] ;  /* 0x00b80000e348783b */ /* 0x000e660000000200 */
[C---:B---3--:R-:W-:Y:S08]  /*4da0*/  HMMA.16816.F32 R40, R52.reuse, R48, R40 ;  /* 0x000000303428723c */ /* 0x048ff00000001828 */
[C---:B------:R-:W-:Y:S08]  /*4db0*/  HMMA.16816.F32 R36, R52.reuse, R50, R36 ;  /* 0x000000323424723c */ /* 0x040ff00000001824 */
[C---:B----4-:R-:W-:Y:S08]  /*4dc0*/  HMMA.16816.F32 R32, R52.reuse, R44, R32 ;  /* 0x0000002c3420723c */ /* 0x050ff00000001820 */
[C---:B------:R-:W-:Y:S01]  /*4dd0*/  HMMA.16816.F32 R16, R52.reuse, R46, R16 ;  /* 0x0000002e3410723c */ /* 0x040fe20000001810 */
[----:B------:R-:W-:Y:S07]  /*4de0*/  LDSM.16.M88.4 R44, [R229+0x2000] ;  /* 0x00200000e52c783b */ /* 0x000fee0000000200 */
[C---:B-----5:R-:W-:Y:S01]  /*4df0*/  HMMA.16816.F32 R48, R52.reuse, R24, R12 ;  /* 0x000000183430723c */ /* 0x060fe2000000180c */
[----:B------:R-:W3:Y:S07]  /*4e00*/  LDSM.16.M88.4 R12, [R220+0x2000] ;  /* 0x00200000dc0c783b */ /* 0x000eee0000000200 */
[C---:B------:R-:W-:Y:S01]  /*4e10*/  HMMA.16816.F32 R8, R52.reuse, R26, R8 ;  /* 0x0000001a3408723c */ /* 0x040fe20000001808 */
[----:B------:R-:W4:Y:S07]  /*4e20*/  LDSM.16.M88.4 R24, [R220+0x2800] ;  /* 0x00280000dc18783b */ /* 0x000f2e0000000200 */
[C---:B-1----:R-:W-:Y:S08]  /*4e30*/  HMMA.16816.F32 R76, R52.reuse, R20, R76 ;  /* 0x00000014344c723c */ /* 0x042ff0000000184c */
[----:B------:R-:W-:Y:S01]  /*4e40*/  HMMA.16816.F32 R64, R52, R22, R64 ;  /* 0x000000163440723c */ /* 0x000fe20000001840 */
[----:B------:R-:W1:Y:S04]  /*4e50*/  LDSM.16.M88.4 R20, [R220+0x3000] ;  /* 0x00300000dc14783b */ /* 0x000e680000000200 */
[----:B------:R-:W5:Y:S03]  /*4e60*/  LDSM.16.M88.4 R52, [R220+0x3800] ;  /* 0x00380000dc34783b */ /* 0x000f660000000200 */
[C---:B--2---:R-:W-:Y:S08]  /*4e70*/  HMMA.16816.F32 R40, R68.reuse, R60, R40 ;  /* 0x0000003c4428723c */ /* 0x044ff00000001828 */
[C---:B------:R-:W-:Y:S01]  /*4e80*/  HMMA.16816.F32 R36, R68.reuse, R62, R36 ;  /* 0x0000003e4424723c */ /* 0x040fe20000001824 */
[----:B------:R-:W-:Y:S07]  /*4e90*/  LDSM.16.M88.4 R60, [R231+0x4000] ;  /* 0x00400000e73c783b */ /* 0x000fee0000000200 */
[C---:B------:R-:W-:Y:S08]  /*4ea0*/  HMMA.16816.F32 R32, R68.reuse, R56, R32 ;  /* 0x000000384420723c */ /* 0x040ff00000001820 */
[C---:B------:R-:W-:Y:S01]  /*4eb0*/  HMMA.16816.F32 R16, R68.reuse, R58, R16 ;  /* 0x0000003a4410723c */ /* 0x040fe20000001810 */
[----:B------:R-:W-:Y:S07]  /*4ec0*/  LDSM.16.M88.4 R56, [R234+0x4000] ;  /* 0x00400000ea38783b */ /* 0x000fee0000000200 */
[C---:B------:R-:W-:Y:S08]  /*4ed0*/  HMMA.16816.F32 R48, R68.reuse, R28, R48 ;  /* 0x0000001c4430723c */ /* 0x040ff00000001830 */
[C---:B------:R-:W-:Y:S01]  /*4ee0*/  HMMA.16816.F32 R8, R68.reuse, R30, R8 ;  /* 0x0000001e4408723c */ /* 0x040fe20000001808 */
[----:B------:R-:W2:Y:S07]  /*4ef0*/  LDSM.16.M88.4 R28, [R233+0xc000] ;  /* 0x00c00000e91c783b */ /* 0x000eae0000000200 */
[C---:B------:R-:W-:Y:S08]  /*4f00*/  HMMA.16816.F32 R76, R68.reuse, R72, R76 ;  /* 0x00000048444c723c */ /* 0x040ff0000000184c */
[----:B------:R-:W-:Y:S01]  /*4f10*/  HMMA.16816.F32 R64, R68, R74, R64 ;  /* 0x0000004a4440723c */ /* 0x000fe20000001840 */
[----:B------:R-:W-:Y:S04]  /*4f20*/  LDSM.16.M88.4 R68, [R232+0x4000] ;  /* 0x00400000e844783b */ /* 0x000fe80000000200 */
[----:B------:R-:W-:Y:S03]  /*4f30*/  LDSM.16.M88.4 R72, [R227+0xd800] ;  /* 0x00d80000e348783b */ /* 0x000fe60000000200 */
[C---:B---3--:R-:W-:Y:S08]  /*4f40*/  HMMA.16816.F32 R40, R44.reuse, R12, R40 ;  /* 0x0000000c2c28723c */ /* 0x048ff00000001828 */
[C---:B------:R-:W-:Y:S01]  /*4f50*/  HMMA.16816.F32 R36, R44.reuse, R14, R36 ;  /* 0x0000000e2c24723c */ /* 0x040fe20000001824 */
[----:B------:R-:W-:Y:S07]  /*4f60*/  LDSM.16.M88.4 R12, [R233+0xd000] ;  /* 0x00d00000e90c783b */ /* 0x000fee0000000200 */
[C---:B----4-:R-:W-:Y:S08]  /*4f70*/  HMMA.16816.F32 R32, R44.reuse, R24, R32 ;  /* 0x000000182c20723c */ /* 0x050ff00000001820 */
[C---:B------:R-:W-:Y:S01]  /*4f80*/  HMMA.16816.F32 R16, R44.reuse, R26, R16 ;  /* 0x0000001a2c10723c */ /* 0x040fe20000001810 */
[----:B------:R-:W3:Y:S07]  /*4f90*/  LDSM.16.M88.4 R24, [R233+0xc800] ;  /* 0x00c80000e918783b */ /* 0x000eee0000000200 */
[C---:B-1----:R-:W-:Y:S08]  /*4fa0*/  HMMA.16816.F32 R48, R44.reuse, R20, R48 ;  /* 0x000000142c30723c */ /* 0x042ff00000001830 */
[C---:B------:R-:W-:Y:S01]  /*4fb0*/  HMMA.16816.F32 R8, R44.reuse, R22, R8 ;  /* 0x000000162c08723c */ /* 0x040fe20000001808 */
[----:B------:R-:W1:Y:S07]  /*4fc0*/  LDSM.16.M88.4 R20, [R233+0xd800] ;  /* 0x00d80000e914783b */ /* 0x000e6e0000000200 */
[C---:B-----5:R-:W-:Y:S08]  /*4fd0*/  HMMA.16816.F32 R76, R44.reuse, R52, R76 ;  /* 0x000000342c4c723c */ /* 0x060ff0000000184c */
[----:B------:R-:W-:Y:S01]  /*4fe0*/  HMMA.16816.F32 R64, R44, R54, R64 ;  /* 0x000000362c40723c */ /* 0x000fe20000001840 */
[----:B------:R-:W4:Y:S04]  /*4ff0*/  LDSM.16.M88.4 R44, [R231+0x4800] ;  /* 0x00480000e72c783b */ /* 0x000f280000000200 */
[----:B------:R-:W-:Y:S03]  /*5000*/  LDSM.16.M88.4 R52, [R227+0xc800] ;  /* 0x00c80000e334783b */ /* 0x000fe60000000200 */
[C---:B--2---:R-:W-:Y:S08]  /*5010*/  HMMA.16816.F32 R40, R56.reuse, R28, R40 ;  /* 0x0000001c3828723c */ /* 0x044ff00000001828 */
[C---:B------:R-:W-:Y:S01]  /*5020*/  HMMA.16816.F32 R36, R56.reuse, R30, R36 ;  /* 0x0000001e3824723c */ /* 0x040fe20000001824 */
[----:B------:R-:W-:Y:S07]  /*5030*/  LDSM.16.M88.4 R28, [R231+0x5800] ;  /* 0x00580000e71c783b */ /* 0x000fee0000000200 */
[C---:B---3--:R-:W-:Y:S08]  /*5040*/  HMMA.16816.F32 R32, R56.reuse, R24, R32 ;  /* 0x000000183820723c */ /* 0x048ff00000001820 */
[C---:B------:R-:W-:Y:S01]  /*5050*/  HMMA.16816.F32 R16, R56.reuse, R26, R16 ;  /* 0x0000001a3810723c */ /* 0x040fe20000001810 */
[----:B------:R-:W-:Y:S07]  /*5060*/  LDSM.16.M88.4 R24, [R230+0x4000] ;  /* 0x00400000e618783b */ /* 0x000fee0000000200 */
[C---:B------:R-:W-:Y:S08]  /*5070*/  HMMA.16816.F32 R48, R56.reuse, R12, R48 ;  /* 0x0000000c3830723c */ /* 0x040ff00000001830 */
[C---:B------:R-:W-:Y:S01]  /*5080*/  HMMA.16816.F32 R8, R56.reuse, R14, R8 ;  /* 0x0000000e3808723c */ /* 0x040fe20000001808 */
[----:B------:R-:W2:Y:S07]  /*5090*/  LDSM.16.M88.4 R12, [R231+0x5000] ;  /* 0x00500000e70c783b */ /* 0x000eae0000000200 */
[C---:B-1----:R-:W-:Y:S08]  /*50a0*/  HMMA.16816.F32 R76, R56.reuse, R20, R76 ;  /* 0x00000014384c723c */ /* 0x042ff0000000184c */
[----:B------:R-:W-:Y:S01]  /*50b0*/  HMMA.16816.F32 R64, R56, R22, R64 ;  /* 0x000000163840723c */ /* 0x000fe20000001840 */
[----:B------:R-:W1:Y:S04]  /*50c0*/  LDSM.16.M88.4 R20, [R227+0xc000] ;  /* 0x00c00000e314783b */ /* 0x000e680000000200 */
[----:B------:R-:W3:Y:S03]  /*50d0*/  LDSM.16.M88.4 R56, [R227+0xd000] ;  /* 0x00d00000e338783b */ /* 0x000ee60000000200 */
[C---:B------:R-:W-:Y:S08]  /*50e0*/  HMMA.16816.F32 R40, R68.reuse, R60, R40 ;  /* 0x0000003c4428723c */ /* 0x040ff00000001828 */
[C---:B------:R-:W-:Y:S08]  /*50f0*/  HMMA.16816.F32 R36, R68.reuse, R62, R36 ;  /* 0x0000003e4424723c */ /* 0x040ff00000001824 */
[C---:B----4-:R-:W-:Y:S08]  /*5100*/  HMMA.16816.F32 R32, R68.reuse, R44, R32 ;  /* 0x0000002c4420723c */ /* 0x050ff00000001820 */
[C---:B------:R-:W-:Y:S01]  /*5110*/  HMMA.16816.F32 R60, R68.reuse, R46, R16 ;  /* 0x0000002e443c723c */ /* 0x040fe20000001810 */
[----:B------:R-:W-:Y:S04]  /*5120*/  LDSM.16.M88.4 R44, [R229+0x4000] ;  /* 0x00400000e52c783b */ /* 0x000fe80000000200 */
[----:B------:R-:W4:Y:S03]  /*5130*/  LDSM.16.M88.4 R16, [R220+0x4000] ;  /* 0x00400000dc10783b */ /* 0x000f260000000200 */
[C---:B--2---:R-:W-:Y:S08]  /*5140*/  HMMA.16816.F32 R48, R68.reuse, R12, R48 ;  /* 0x0000000c4430723c */ /* 0x044ff00000001830 */
[----:B------:R-:W-:Y:S01]  /*5150*/  HMMA.16816.F32 R8, R68, R14, R8 ;  /* 0x0000000e4408723c */ /* 0x000fe20000001808 */
[----:B------:R-:W-:Y:S07]  /*5160*/  LDSM.16.M88.4 R12, [R233+0xe000] ;  /* 0x00e00000e90c783b */ /* 0x000fee0000000200 */
[C---:B-1----:R-:W-:Y:S08]  /*5170*/  HMMA.16816.F32 R40, R24.reuse, R20, R40 ;  /* 0x000000141828723c */ /* 0x042ff00000001828 */
[C---:B------:R-:W-:Y:S01]  /*5180*/  HMMA.16816.F32 R36, R24.reuse, R22, R36 ;  /* 0x000000161824723c */ /* 0x040fe20000001824 */
[----:B------:R-:W-:Y:S07]  /*5190*/  LDSM.16.M88.4 R20, [R234+0x6000] ;  /* 0x00600000ea14783b */ /* 0x000fee0000000200 */
[C---:B------:R-:W-:Y:S08]  /*51a0*/  HMMA.16816.F32 R32, R24.reuse, R52, R32 ;  /* 0x000000341820723c */ /* 0x040ff00000001820 */
[----:B------:R-:W-:Y:S01]  /*51b0*/  HMMA.16816.F32 R60, R24, R54, R60 ;  /* 0x00000036183c723c */ /* 0x000fe2000000183c */
[----:B------:R-:W1:Y:S07]  /*51c0*/  LDSM.16.M88.4 R52, [R220+0x5000] ;  /* 0x00500000dc34783b */ /* 0x000e6e0000000200 */
[C---:B------:R-:W-:Y:S08]  /*51d0*/  HMMA.16816.F32 R76, R68.reuse, R28, R76 ;  /* 0x0000001c444c723c */ /* 0x040ff0000000184c */
[----:B------:R-:W-:Y:S01]  /*51e0*/  HMMA.16816.F32 R64, R68, R30, R64 ;  /* 0x0000001e4440723c */ /* 0x000fe20000001840 */
[----:B------:R-:W2:Y:S07]  /*51f0*/  LDSM.16.M88.4 R28, [R220+0x4800] ;  /* 0x00480000dc1c783b */ /* 0x000eae0000000200 */
[C---:B---3--:R-:W-:Y:S08]  /*5200*/  HMMA.16816.F32 R48, R24.reuse, R56, R48 ;  /* 0x000000381830723c */ /* 0x048ff00000001830 */
[----:B------:R-:W-:Y:S01]  /*5210*/  HMMA.16816.F32 R8, R24, R58, R8 ;  /* 0x0000003a1808723c */ /* 0x000fe20000001808 */
[----:B------:R-:W-:Y:S07]  /*5220*/  LDSM.16.M88.4 R56, [R232+0x6000] ;  /* 0x00600000e838783b */ /* 0x000fee0000000200 */
[C---:B----4-:R-:W-:Y:S08]  /*5230*/  HMMA.16816.F32 R40, R44.reuse, R16, R40 ;  /* 0x000000102c28723c */ /* 0x050ff00000001828 */
[----:B------:R-:W-:Y:S01]  /*5240*/  HMMA.16816.F32 R36, R44, R18, R36 ;  /* 0x000000122c24723c */ /* 0x000fe20000001824 */
[----:B------:R-:W3:Y:S07]  /*5250*/  LDSM.16.M88.4 R16, [R220+0x5800] ;  /* 0x00580000dc10783b */ /* 0x000eee0000000200 */
[C---:B------:R-:W-:Y:S08]  /*5260*/  HMMA.16816.F32 R76, R24.reuse, R72, R76 ;  /* 0x00000048184c723c */ /* 0x040ff0000000184c */
[----:B------:R-:W-:Y:S01]  /*5270*/  HMMA.16816.F32 R64, R24, R74, R64 ;  /* 0x0000004a1840723c */ /* 0x000fe20000001840 */
[----:B------:R-:W4:Y:S04]  /*5280*/  LDSM.16.M88.4 R24, [R231+0x6000] ;  /* 0x00600000e718783b */ /* 0x000f280000000200 */
[----:B------:R-:W-:Y:S03]  /*5290*/  LDSM.16.M88.4 R72, [R220+0x6000] ;  /* 0x00600000dc48783b */ /* 0x000fe60000000200 */
[C---:B-1----:R-:W-:Y:S01]  /*52a0*/  HMMA.16816.F32 R68, R44.reuse, R52, R48 ;  /* 0x000000342c44723c */ /* 0x042fe20000001830 */
[----:B------:R-:W-:Y:S07]  /*52b0*/  LDSM.16.M88.4 R48, [R230+0x6000] ;  /* 0x00600000e630783b */ /* 0x000fee0000000200 */
[C---:B------:R-:W-:Y:S01]  /*52c0*/  HMMA.16816.F32 R8, R44.reuse, R54, R8 ;  /* 0x000000362c08723c */ /* 0x040fe20000001808 */
[----:B------:R-:W1:Y:S07]  /*52d0*/  LDSM.16.M88.4 R52, [R233+0xe800] ;  /* 0x00e80000e934783b */ /* 0x000e6e0000000200 */
[C---:B--2---:R-:W-:Y:S08]  /*52e0*/  HMMA.16816.F32 R32, R44.reuse, R28, R32 ;  /* 0x0000001c2c20723c */ /* 0x044ff00000001820 */
[----:B------:R-:W-:Y:S01]  /*52f0*/  HMMA.16816.F32 R60, R44, R30, R60 ;  /* 0x0000001e2c3c723c */ /* 0x000fe2000000183c */
[----:B------:R-:W2:Y:S07]  /*5300*/  LDSM.16.M88.4 R28, [R227+0xe000] ;  /* 0x00e00000e31c783b */ /* 0x000eae0000000200 */
[C---:B------:R-:W-:Y:S08]  /*5310*/  HMMA.16816.F32 R40, R20.reuse, R12, R40 ;  /* 0x0000000c1428723c */ /* 0x040ff00000001828 */
[----:B------:R-:W-:Y:S01]  /*5320*/  HMMA.16816.F32 R36, R20, R14, R36 ;  /* 0x0000000e1424723c */ /* 0x000fe20000001824 */
[----:B------:R-:W-:Y:S07]  /*5330*/  LDSM.16.M88.4 R12, [R233+0xf000] ;  /* 0x00f00000e90c783b */ /* 0x000fee0000000200 */
[C---:B---3--:R-:W-:Y:S01]  /*5340*/  HMMA.16816.F32 R80, R44.reuse, R16, R76 ;  /* 0x000000102c50723c */ /* 0x048fe2000000184c */
[----:B------:R-:W-:Y:S07]  /*5350*/  LDSM.16.M88.4 R76, [R229+0x6000] ;  /* 0x00600000e54c783b */ /* 0x000fee0000000200 */
[----:B------:R-:W-:Y:S01]  /*5360*/  HMMA.16816.F32 R64, R44, R18, R64 ;  /* 0x000000122c40723c */ /* 0x000fe20000001840 */
[----:B------:R-:W3:Y:S04]  /*5370*/  LDSM.16.M88.4 R16, [R231+0x6800] ;  /* 0x00680000e710783b */ /* 0x000ee80000000200 */
[----:B------:R-:W-:Y:S03]  /*5380*/  LDSM.16.M88.4 R44, [R231+0x7000] ;  /* 0x00700000e72c783b */ /* 0x000fe60000000200 */
[C---:B----4-:R-:W-:Y:S08]  /*5390*/  HMMA.16816.F32 R40, R56.reuse, R24, R40 ;  /* 0x000000183828723c */ /* 0x050ff00000001828 */
[----:B------:R-:W-:Y:S01]  /*53a0*/  HMMA.16816.F32 R36, R56, R26, R36 ;  /* 0x0000001a3824723c */ /* 0x000fe20000001824 */
[----:B------:R-:W4:Y:S07]  /*53b0*/  LDSM.16.M88.4 R24, [R227+0xe800] ;  /* 0x00e80000e318783b */ /* 0x000f2e0000000200 */
[C---:B-1----:R-:W-:Y:S08]  /*53c0*/  HMMA.16816.F32 R32, R20.reuse, R52, R32 ;  /* 0x000000341420723c */ /* 0x042ff00000001820 */
[----:B------:R-:W-:Y:S08]  /*53d0*/  HMMA.16816.F32 R60, R20, R54, R60 ;  /* 0x00000036143c723c */ /* 0x000ff0000000183c */
[C---:B--2---:R-:W-:Y:S08]  /*53e0*/  HMMA.16816.F32 R40, R48.reuse, R28, R40 ;  /* 0x0000001c3028723c */ /* 0x044ff00000001828 */
[----:B------:R-:W-:Y:S01]  /*53f0*/  HMMA.16816.F32 R36, R48, R30, R36 ;  /* 0x0000001e3024723c */ /* 0x000fe20000001824 */
[----:B------:R-:W1:Y:S07]  /*5400*/  LDSM.16.M88.4 R28, [R233+0xf800] ;  /* 0x00f80000e91c783b */ /* 0x000e6e0000000200 */
[C---:B---3--:R-:W-:Y:S08]  /*5410*/  HMMA.16816.F32 R32, R56.reuse, R16, R32 ;  /* 0x000000103820723c */ /* 0x048ff00000001820 */
[----:B------:R-:W-:Y:S01]  /*5420*/  HMMA.16816.F32 R60, R56, R18, R60 ;  /* 0x00000012383c723c */ /* 0x000fe2000000183c */
[----:B------:R-:W-:Y:S07]  /*5430*/  LDSM.16.M88.4 R16, [R227+0xf000] ;  /* 0x00f00000e310783b */ /* 0x000fee0000000200 */
[C---:B------:R-:W-:Y:S08]  /*5440*/  HMMA.16816.F32 R68, R20.reuse, R12, R68 ;  /* 0x0000000c1444723c */ /* 0x040ff00000001844 */
[----:B------:R-:W-:Y:S01]  /*5450*/  HMMA.16816.F32 R8, R20, R14, R8 ;  /* 0x0000000e1408723c */ /* 0x000fe20000001808 */
[----:B------:R-:W2:Y:S07]  /*5460*/  LDSM.16.M88.4 R12, [R220+0x6800] ;  /* 0x00680000dc0c783b */ /* 0x000eae0000000200 */
[C---:B----4-:R-:W-:Y:S08]  /*5470*/  HMMA.16816.F32 R32, R48.reuse, R24, R32 ;  /* 0x000000183020723c */ /* 0x050ff00000001820 */
[----:B------:R-:W-:Y:S01]  /*5480*/  HMMA.16816.F32 R60, R48, R26, R60 ;  /* 0x0000001a303c723c */ /* 0x000fe2000000183c */
[----:B------:R-:W3:Y:S07]  /*5490*/  LDSM.16.M88.4 R24, [R231+0x7800] ;  /* 0x00780000e718783b */ /* 0x000eee0000000200 */
[C---:B-1----:R-:W-:Y:S08]  /*54a0*/  HMMA.16816.F32 R80, R20.reuse, R28, R80 ;  /* 0x0000001c1450723c */ /* 0x042ff00000001850 */
[----:B------:R-:W-:Y:S08]  /*54b0*/  HMMA.16816.F32 R64, R20, R30, R64 ;  /* 0x0000001e1440723c */ /* 0x000ff00000001840 */
[----:B------:R-:W-:Y:S08]  /*54c0*/  HMMA.16816.F32 R68, R56, R44, R68 ;  /* 0x0000002c3844723c */ /* 0x000ff00000001844 */
[----:B--2---:R-:W-:Y:S08]  /*54d0*/  HMMA.16816.F32 R32, R76, R12, R32 ;  /* 0x0000000c4c20723c */ /* 0x004ff00000001820 */
[----:B------:R-:W-:Y:S01]  /*54e0*/  HMMA.16816.F32 R44, R56, R46, R8 ;  /* 0x0000002e382c723c */ /* 0x000fe20000001808 */
[----:B------:R-:W-:Y:S07]  /*54f0*/  LDSM.16.M88.4 R8, [R220+0x7000] ;  /* 0x00700000dc08783b */ /* 0x000fee0000000200 */
[----:B------:R-:W-:Y:S01]  /*5500*/  HMMA.16816.F32 R60, R76, R14, R60 ;  /* 0x0000000e4c3c723c */ /* 0x000fe2000000183c */
[----:B------:R-:W1:Y:S07]  /*5510*/  LDSM.16.M88.4 R12, [R227+0xf800] ;  /* 0x00f80000e30c783b */ /* 0x000e6e0000000200 */
[----:B---3--:R-:W-:Y:S01]  /*5520*/  HMMA.16816.F32 R80, R56, R24, R80 ;  /* 0x000000183850723c */ /* 0x008fe20000001850 */
[----:B------:R-:W-:-:S02]  /*5530*/  FMUL.FTZ R21, R34, c[0x0][0x2ec] ;  /* 0x0000bb0022157a20 */ /* 0x000fc40000410000 */
[----:B------:R-:W-:Y:S02]  /*5540*/  FMUL.FTZ R22, R35, c[0x0][0x2ec] ;  /* 0x0000bb0023167a20 */ /* 0x000fe40000410000 */
[----:B------:R-:W-:Y:S02]  /*5550*/  FMUL.FTZ R32, R32, c[0x0][0x2ec] ;  /* 0x0000bb0020207a20 */ /* 0x000fe40000410000 */
[----:B------:R-:W-:Y:S01]  /*5560*/  FMUL.FTZ R20, R33, c[0x0][0x2ec] ;  /* 0x0000bb0021147a20 */ /* 0x000fe20000410000 */
[----:B------:R-:W-:Y:S01]  /*5570*/  HMMA.16816.F32 R64, R56, R26, R64 ;  /* 0x0000001a3840723c */ /* 0x000fe20000001840 */
[----:B------:R-:W2:Y:S07]  /*5580*/  MUFU.TANH R21, R21 ;  /* 0x0000001500157308 */ /* 0x000eae0000002400 */
[----:B------:R-:W-:Y:S01]  /*5590*/  HMMA.16816.F32 R68, R48, R16, R68 ;  /* 0x000000103044723c */ /* 0x000fe20000001844 */
[----:B------:R-:W-:Y:S01]  /*55a0*/  FMUL.FTZ R23, R61, c[0x0][0x2ec] ;  /* 0x0000bb003d177a20 */ /* 0x000fe20000410000 */
[----:B------:R-:W3:Y:S01]  /*55b0*/  MUFU.TANH R32, R32 ;  /* 0x0000002000207308 */ /* 0x000ee20000002400 */
[----:B------:R-:W-:-:S02]  /*55c0*/  FMUL.FTZ R24, R62, c[0x0][0x2ec] ;  /* 0x0000bb003e187a20 */ /* 0x000fc40000410000 */
[----:B------:R-:W-:-:S03]  /*55d0*/  FMUL.FTZ R60, R60, c[0x0][0x2ec] ;  /* 0x0000bb003c3c7a20 */ /* 0x000fc60000410000 */
[----:B------:R-:W-:Y:S01]  /*55e0*/  HMMA.16816.F32 R44, R48, R18, R44 ;  /* 0x00000012302c723c */ /* 0x000fe2000000182c */
[----:B------:R-:W4:Y:S01]  /*55f0*/  LDSM.16.M88.4 R16, [R220+0x7800] ;  /* 0x00780000dc10783b */ /* 0x000f220000000200 */
[----:B------:R-:W2:Y:S01]  /*5600*/  MUFU.TANH R20, R20 ;  /* 0x0000001400147308 */ /* 0x000ea20000002400 */
[----:B------:R-:W-:-:S05]  /*5610*/  DEPBAR.LE SB0, 0x0 ;  /* 0x000080000000791a */ /* 0x000fca0000000000 */
[----:B------:R-:W-:Y:S02]  /*5620*/  HMMA.16816.F32 R40, R76, R72, R40 ;  /* 0x000000484c28723c */ /* 0x000fe40000001828 */
[----:B------:R-:W2:Y:S06]  /*5630*/  MUFU.TANH R22, R22 ;  /* 0x0000001600167308 */ /* 0x000eac0000002400 */
[C---:B-1----:R-:W-:Y:S02]  /*5640*/  HMMA.16816.F32 R80, R48.reuse, R12, R80 ;  /* 0x0000000c3050723c */ /* 0x042fe40000001850 */
[----:B------:R-:W1:Y:S05]  /*5650*/  MUFU.TANH R23, R23 ;  /* 0x0000001700177308 */ /* 0x000e6a0000002400 */
[----:B------:R-:W-:Y:S01]  /*5660*/  FMUL.FTZ R12, R63, c[0x0][0x2ec] ;  /* 0x0000bb003f0c7a20 */ /* 0x000fe20000410000 */
[----:B------:R-:W-:Y:S02]  /*5670*/  HMMA.16816.F32 R64, R48, R14, R64 ;  /* 0x0000000e3040723c */ /* 0x000fe40000001840 */
[----:B------:R-:W1:Y:S06]  /*5680*/  MUFU.TANH R24, R24 ;  /* 0x0000001800187308 */ /* 0x000e6c0000002400 */
[----:B------:R-:W-:Y:S01]  /*5690*/  HMMA.16816.F32 R36, R76, R74, R36 ;  /* 0x0000004a4c24723c */ /* 0x000fe20000001824 */
[----:B------:R-:W-:Y:S01]  /*56a0*/  FMUL.FTZ R3, R40, c[0x0][0x2ec] ;  /* 0x0000bb0028037a20 */ /* 0x000fe20000410000 */
[----:B------:R-:W1:Y:S01]  /*56b0*/  MUFU.TANH R12, R12 ;  /* 0x0000000c000c7308 */ /* 0x000e620000002400 */
[----:B------:R-:W-:-:S02]  /*56c0*/  FMUL.FTZ R7, R41, c[0x0][0x2ec] ;  /* 0x0000bb0029077a20 */ /* 0x000fc40000410000 */
[----:B------:R-:W-:Y:S02]  /*56d0*/  FMUL.FTZ R28, R42, c[0x0][0x2ec] ;  /* 0x0000bb002a1c7a20 */ /* 0x000fe40000410000 */
[----:B------:R-:W-:Y:S01]  /*56e0*/  FMUL.FTZ R29, R43, c[0x0][0x2ec] ;  /* 0x0000bb002b1d7a20 */ /* 0x000fe20000410000 */
[C---:B------:R-:W-:Y:S02]  /*56f0*/  HMMA.16816.F32 R68, R76.reuse, R8, R68 ;  /* 0x000000084c44723c */ /* 0x040fe40000001844 */
[----:B------:R-:W1:Y:S06]  /*5700*/  MUFU.TANH R3, R3 ;  /* 0x0000000300037308 */ /* 0x000e6c0000002400 */
[C---:B----4-:R-:W-:Y:S02]  /*5710*/  HMMA.16816.F32 R80, R76.reuse, R16, R80 ;  /* 0x000000104c50723c */ /* 0x050fe40000001850 */
[----:B------:R-:W4:Y:S06]  /*5720*/  MUFU.TANH R7, R7 ;  /* 0x0000000700077308 */ /* 0x000f2c0000002400 */
[----:B------:R-:W-:Y:S01]  /*5730*/  HMMA.16816.F32 R64, R76, R18, R64 ;  /* 0x000000124c40723c */ /* 0x000fe20000001840 */
[----:B------:R-:W-:Y:S01]  /*5740*/  FMUL.FTZ R36, R36, c[0x0][0x2ec] ;  /* 0x0000bb0024247a20 */ /* 0x000fe20000410000 */
[----:B------:R-:W1:Y:S01]  /*5750*/  MUFU.TANH R28, R28 ;  /* 0x0000001c001c7308 */ /* 0x000e620000002400 */
[----:B------:R-:W-:-:S02]  /*5760*/  FMUL.FTZ R37, R37, c[0x0][0x2ec] ;  /* 0x0000bb0025257a20 */ /* 0x000fc40000410000 */
[----:B------:R-:W-:Y:S02]  /*5770*/  FMUL.FTZ R38, R38, c[0x0][0x2ec] ;  /* 0x0000bb0026267a20 */ /* 0x000fe40000410000 */
[----:B------:R-:W-:Y:S01]  /*5780*/  FMUL.FTZ R39, R39, c[0x0][0x2ec] ;  /* 0x0000bb0027277a20 */ /* 0x000fe20000410000 */
[----:B------:R-:W-:Y:S01]  /*5790*/  HMMA.16816.F32 R44, R76, R10, R44 ;  /* 0x0000000a4c2c723c */ /* 0x000fe2000000182c */
[----:B------:R-:W-:Y:S01]  /*57a0*/  FMUL.FTZ R68, R68, c[0x0][0x2ec] ;  /* 0x0000bb0044447a20 */ /* 0x000fe20000410000 */
[----:B------:R-:W1:Y:S01]  /*57b0*/  MUFU.TANH R29, R29 ;  /* 0x0000001d001d7308 */ /* 0x000e620000002400 */
[----:B------:R-:W-:Y:S02]  /*57c0*/  FMUL.FTZ R69, R69, c[0x0][0x2ec] ;  /* 0x0000bb0045457a20 */ /* 0x000fe40000410000 */
[----:B------:R-:W-:Y:S02]  /*57d0*/  FMUL.FTZ R70, R70, c[0x0][0x2ec] ;  /* 0x0000bb0046467a20 */ /* 0x000fe40000410000 */
[----:B------:R-:W-:-:S02]  /*57e0*/  FMUL.FTZ R71, R71, c[0x0][0x2ec] ;  /* 0x0000bb0047477a20 */ /* 0x000fc40000410000 */
[----:B------:R-:W-:Y:S01]  /*57f0*/  FMUL.FTZ R13, R82, c[0x0][0x2ec] ;  /* 0x0000bb00520d7a20 */ /* 0x000fe20000410000 */
[----:B------:R-:W1:Y:S01]  /*5800*/  MUFU.TANH R36, R36 ;  /* 0x0000002400247308 */ /* 0x000e620000002400 */
[----:B------:R-:W-:Y:S02]  /*5810*/  FMUL.FTZ R80, R80, c[0x0][0x2ec] ;  /* 0x0000bb0050507a20 */ /* 0x000fe40000410000 */
[----:B------:R-:W-:Y:S02]  /*5820*/  FMUL.FTZ R81, R81, c[0x0][0x2ec] ;  /* 0x0000bb0051517a20 */ /* 0x000fe40000410000 */
[----:B------:R-:W-:Y:S02]  /*5830*/  FMUL.FTZ R83, R83, c[0x0][0x2ec] ;  /* 0x0000bb0053537a20 */ /* 0x000fe40000410000 */
[----:B------:R-:W-:Y:S01]  /*5840*/  FMUL.FTZ R35, R64, c[0x0][0x2ec] ;  /* 0x0000bb0040237a20 */ /* 0x000fe20000410000 */
[----:B------:R-:W1:Y:S01]  /*5850*/  MUFU.TANH R37, R37 ;  /* 0x0000002500257308 */ /* 0x000e620000002400 */
[----:B------:R-:W-:-:S02]  /*5860*/  FMUL.FTZ R34, R65, c[0x0][0x2ec] ;  /* 0x0000bb0041227a20 */ /* 0x000fc40000410000 */
[----:B------:R-:W-:Y:S02]  /*5870*/  FMUL.FTZ R66, R66, c[0x0][0x2ec] ;  /* 0x0000bb0042427a20 */ /* 0x000fe40000410000 */
[----:B------:R-:W-:Y:S02]  /*5880*/  FMUL.FTZ R67, R67, c[0x0][0x2ec] ;  /* 0x0000bb0043437a20 */ /* 0x000fe40000410000 */
[----:B------:R-:W-:Y:S01]  /*5890*/  FMUL.FTZ R44, R44, c[0x0][0x2ec] ;  /* 0x0000bb002c2c7a20 */ /* 0x000fe20000410000 */
[----:B------:R-:W1:Y:S01]  /*58a0*/  MUFU.TANH R38, R38 ;  /* 0x0000002600267308 */ /* 0x000e620000002400 */
[----:B------:R-:W-:Y:S02]  /*58b0*/  FMUL.FTZ R45, R45, c[0x0][0x2ec] ;  /* 0x0000bb002d2d7a20 */ /* 0x000fe40000410000 */
[----:B------:R-:W-:Y:S02]  /*58c0*/  FMUL.FTZ R46, R46, c[0x0][0x2ec] ;  /* 0x0000bb002e2e7a20 */ /* 0x000fe40000410000 */
[----:B------:R-:W-:-:S03]  /*58d0*/  FMUL.FTZ R47, R47, c[0x0][0x2ec] ;  /* 0x0000bb002f2f7a20 */ /* 0x000fc60000410000 */
[----:B------:R-:W1:Y:S08]  /*58e0*/  MUFU.TANH R39, R39 ;  /* 0x0000002700277308 */ /* 0x000e700000002400 */
[----:B------:R1:W1:Y:S08]  /*58f0*/  MUFU.TANH R8, R60 ;  /* 0x0000003c00087308 */ /* 0x0002700000002400 */
        /* <DEDUP_REMOVED lines=10> */
[----:B------:R-:W1:Y:S08]  /*59a0*/  MUFU.TANH R13, R13 ;  /* 0x0000000d000d7308 */ /* 0x000e700000002400 */
[----:B------:R1:W1:Y:S08]  /*59b0*/  MUFU.TANH R192, R83 ;  /* 0x0000005300c07308 */ /* 0x0002700000002400 */
[----:B------:R-:W1:Y:S08]  /*59c0*/  MUFU.TANH R35, R35 ;  /* 0x0000002300237308 */ /* 0x000e700000002400 */
[----:B------:R-:W1:Y:S08]  /*59d0*/  MUFU.TANH R34, R34 ;  /* 0x0000002200227308 */ /* 0x000e700000002400 */
[----:B------:R1:W1:Y:S08]  /*59e0*/  MUFU.TANH R191, R66 ;  /* 0x0000004200bf7308 */ /* 0x0002700000002400 */
[----:B------:R1:W1:Y:S01]  /*59f0*/  MUFU.TANH R190, R67 ;  /* 0x0000004300be7308 */ /* 0x0002620000002400 */
[----:B------:R-:W-:Y:S06]  /*5a00*/  BAR.SYNC.DEFER_BLOCKING 0x0 ;  /* 0x0000000000007b1d */ /* 0x000fec0000010000 */
[----:B------:R-:W-:Y:S05]  /*5a10*/  @!P6 BRA `(.L_x_2367) ;  /* 0x00000ef00000e947 */ /* 0x000fea0003800000 */
[----:B--234-:R-:W-:-:S13]  /*5a20*/  PLOP3.LUT P0, PT, PT, PT, UP6, 0x40, 0x0 ;  /* 0x000000000000781c */ /* 0x01cfda0003f0e868 */
[----:B------:R-:W-:Y:S05]  /*5a30*/  @P0 BRA `(.L_x_2368) ;  /* 0x0000049000000947 */ /* 0x000fea0003800000 */
[----:B------:R-:W2:Y:S01]  /*5a40*/  I2F.RP R5, UR10 ;  /* 0x0000000a00057d06 */ /* 0x000ea20008209400 */
[----:B------:R-:W-:Y:S01]  /*5a50*/  UIADD3 UR12, UR14, -0x40, URZ ;  /* 0xffffffc00e0c7890 */ /* 0x000fe2000fffe03f */
[----:B------:R-:W-:Y:S01]  /*5a60*/  IMAD.U32 R6, RZ, RZ, UR14 ;  /* 0x0000000eff067e24 */ /* 0x000fe2000f8e00ff */
[----:B------:R-:W-:-:S04]  /*5a70*/  UMOV UR16, URZ ;  /* 0x0000003f00107c82 */ /* 0x000fc80008000000 */
[----:B------:R-:W-:-:S04]  /*5a80*/  IABS R6, R6 ;  /* 0x0000000600067213 */ /* 0x000fc80000000000 */
[----:B------:R-:W3:Y:S01]  /*5a90*/  R2UR UR9, R6 ;  /* 0x00000000060973c2 */ /* 0x000ee200000e0000 */
[----:B--2---:R-:W2:Y:S02]  /*5aa0*/  MUFU.RCP R5, R5 ;  /* 0x0000000500057308 */ /* 0x004ea40000001000 */
[----:B--2---:R-:W-:-:S06]  /*5ab0*/  IADD3 R5, R5, 0xffffffe, RZ ;  /* 0x0ffffffe05057810 */ /* 0x004fcc0007ffe0ff */
[----:B------:R-:W2:Y:S02]  /*5ac0*/  F2I.FTZ.U32.TRUNC.NTZ R5, R5 ;  /* 0x0000000500057305 */ /* 0x000ea4000021f000 */
[----:B--2---:R2:W4:Y:S02]  /*5ad0*/  R2UR UR17, R5 ;  /* 0x00000000051173c2 */ /* 0x00452400000e0000 */
[----:B--2---:R-:W-:Y:S01]  /*5ae0*/  IMAD.U32 R5, RZ, RZ, UR12 ;  /* 0x0000000cff057e24 */ /* 0x004fe2000f8e00ff */
[----:B----4-:R-:W-:-:S04]  /*5af0*/  UIADD3 UR4, URZ, -UR17, URZ ;  /* 0x800000113f047290 */ /* 0x010fc8000fffe03f */
[----:B------:R-:W-:Y:S01]  /*5b00*/  IABS R5, R5 ;  /* 0x0000000500057213 */ /* 0x000fe20000000000 */
[----:B------:R-:W-:-:S03]  /*5b10*/  UIMAD UR4, UR4, UR10, URZ ;  /* 0x0000000a040472a4 */ /* 0x000fc6000f8e023f */
[----:B------:R-:W2:Y:S01]  /*5b20*/  R2UR UR5, R5 ;  /* 0x00000000050573c2 */ /* 0x000ea200000e0000 */
[----:B------:R-:W-:-:S04]  /*5b30*/  UIMAD.WIDE.U32 UR16, UR17, UR4, UR16 ;  /* 0x00000004111072a5 */ /* 0x000fc8000f8e0010 */
[----:B---3--:R-:W-:-:S07]  /*5b40*/  UIMAD.WIDE.U32 UR18, UR17, UR9, URZ ;  /* 0x00000009111272a5 */ /* 0x008fce000f8e003f */
[----:B------:R-:W-:Y:S02]  /*5b50*/  UMOV UR15, UR19 ;  /* 0x00000013000f7c82 */ /* 0x000fe40008000000 */
[----:B------:R-:W-:-:S04]  /*5b60*/  UIADD3 UR7, -UR15, URZ, URZ ;  /* 0x0000003f0f077290 */ /* 0x000fc8000fffe13f */
[----:B------:R-:W-:-:S04]  /*5b70*/  UIMAD UR7, UR10, UR7, UR9 ;  /* 0x000000070a0772a4 */ /* 0x000fc8000f8e0209 */
[----:B------:R-:W-:Y:S02]  /*5b80*/  UISETP.GT.U32.AND UP2, UPT, UR10, UR7, UPT ;  /* 0x000000070a00728c */ /* 0x000fe4000bf44070 */
[----:B--2---:R-:W-:-:S07]  /*5b90*/  UIMAD.WIDE.U32 UR16, UR17, UR5, URZ ;  /* 0x00000005111072a5 */ /* 0x004fce000f8e003f */
        /* <DEDUP_REMOVED lines=40> */
[----:B---3--:R-:W-:Y:S01]  /*5e20*/  MOV R11, UR13 ;  /* 0x0000000d000b7c02 */ /* 0x008fe20008000f00 */
        /* <DEDUP_REMOVED lines=10> */
.L_x_2368:
[----:B------:R-:W-:-:S04]  /*5ed0*/  ULEA UR4, -UR8, URZ, 0x6 ;  /* 0x0000003f08047291 */ /* 0x000fc8000f8e313f */
[----:B------:R-:W-:Y:S02]  /*5ee0*/  USHF.R.S32.HI UR5, URZ, 0x1f, UR4 ;  /* 0x0000001f3f057899 */ /* 0x000fe40008011404 */
[----:B------:R-:W-:-:S04]  /*5ef0*/  MOV R15, UR4 ;  /* 0x00000004000f7c02 */ /* 0x000fc80008000f00 */
[----:B------:R-:W-:Y:S02]  /*5f00*/  MOV R14, UR5 ;  /* 0x00000005000e7c02 */ /* 0x000fe40008000f00 */
.L_x_2369:
        /* <DEDUP_REMOVED lines=12> */
[C---:B-1----:R-:W-:Y:S02]  /*5fd0*/  @!P4 LEA R44, P1, R6.reuse, c[0x0][0x168], 0x1 ;  /* 0x00005a00062cca11 */ /* 0x042fe400078208ff */
        /* <DEDUP_REMOVED lines=137> */
[----:B--2---:R-:W-:-:S04]  /*6870*/  LEA R16, P0, R11, c[0x0][0x168], 0x1 ;  /* 0x00005a000b107a11 */ /* 0x004fc800078008ff */
[----:B------:R-:W-:-:S05]  /*6880*/  LEA.HI.X R17, R11, c[0x0][0x16c], R10, 0x1, P0 ;  /* 0x00005b000b117a11 */ /* 0x000fca00000f0c0a */
[----:B------:R-:W-:Y:S01]  /*6890*/  @!PT LDS RZ, [RZ] ;  /* 0x00000000fffff984 */ /* 0x000fe20000000800 */
[----:B------:R-:W-:Y:S01]  /*68a0*/  @!PT LDS RZ, [RZ] ;  /* 0x00000000fffff984 */ /* 0x000fe20000000800 */
[----:B------:R-:W-:Y:S01]  /*68b0*/  @!PT LDS RZ, [RZ] ;  /* 0x00000000fffff984 */ /* 0x000fe20000000800 */
[----:B------:R1:W-:Y:S04]  /*68c0*/  LDGSTS.E.BYPASS.LTC128B.128 [R239+0xf800], [R16.64+0x180] ;  /* 0x0f80018010ef7fae */ /* 0x0003e8000b901d62 */
.L_x_2371:
[----:B------:R-:W-:Y:S05]  /*68d0*/  BSYNC B0 ;  /* 0x0000000000007941 */ /* 0x000fea0003800000 */
.L_x_2370:
[----:B------:R-:W0:Y:S01]  /*68e0*/  LDGDEPBAR ;  /* 0x00000000000079af */ /* 0x000e220000000000 */
[----:B------:R-:W-:-:S04]  /*68f0*/  IADD3 R200, P0, R15, R200, RZ ;  /* 0x000000c80fc87210 */ /* 0x000fc80007f1e0ff */
[----:B------:R-:W-:Y:S02]  /*6900*/  IADD3.X R165, R14, R165, RZ, P0, !PT ;  /* 0x000000a50ea57210 */ /* 0x000fe400007fe4ff */
.L_x_2367:
[----:B--234-:R-:W-:Y:S01]  /*6910*/  IADD3 R15, R238, UR14, RZ ;  /* 0x0000000eee0f7c10 */ /* 0x01cfe2000fffe0ff */
[----:B------:R-:W-:-:S03]  /*6920*/  IMAD.SHL.U32 R228, R4, 0x2, RZ ;  /* 0x0000000204e47824 */ /* 0x000fc600078e00ff */
[C---:B------:R-:W-:Y:S01]  /*6930*/  IADD3 R6, R15.reuse, 0x1, RZ ;  /* 0x000000010f067810 */ /* 0x040fe20007ffe0ff */
[--C-:B------:R-:W-:Y:S01]  /*6940*/  IMAD R226, R2, 0x2, R228.reuse ;  /* 0x0000000202e27824 */ /* 0x100fe200078e02e4 */
[----:B------:R-:W-:Y:S01]  /*6950*/  IADD3 R5, R15, 0x8, RZ ;  /* 0x000000080f057810 */ /* 0x000fe20007ffe0ff */
[----:B------:R-:W-:Y:S01]  /*6960*/  LDSM.16.MT88.4 R156, [R228+0x10000] ;  /* 0x01000000e49c783b */ /* 0x000fe20000004200 */
[----:B------:R-:W-:Y:S01]  /*6970*/  ISETP.GE.AND P4, PT, R6, R244, PT ;  /* 0x000000f40600720c */ /* 0x000fe20003f86270 */
[----:B------:R-:W-:Y:S01]  /*6980*/  IMAD R225, R0, 0x2, R228 ;  /* 0x0000000200e17824 */ /* 0x000fe200078e02e4 */
[----:B------:R-:W-:Y:S01]  /*6990*/  ISETP.GE.AND P3, PT, R6, R242, PT ;  /* 0x000000f20600720c */ /* 0x000fe20003f66270 */
[----:B------:R-:W-:Y:S01]  /*69a0*/  LDSM.16.MT88.4 R148, [R226+0x10000] ;  /* 0x01000000e294783b */ /* 0x000fe20000004200 */
[C---:B------:R-:W-:Y:S01]  /*69b0*/  ISETP.GE.AND P0, PT, R5.reuse, R244, PT ;  /* 0x000000f40500720c */ /* 0x040fe20003f06270 */
[----:B------:R-:W-:Y:S01]  /*69c0*/  IMAD R224, R0, 0x2, R226 ;  /* 0x0000000200e07824 */ /* 0x000fe200078e02e2 */
[----:B------:R-:W-:Y:S01]  /*69d0*/  ISETP.GE.AND P2, PT, R5, R242, PT ;  /* 0x000000f20500720c */ /* 0x000fe20003f46270 */
[----:B------:R-:W-:Y:S01]  /*69e0*/  LDSM.16.MT88.4 R140, [R225+0x10000] ;  /* 0x01000000e18c783b */ /* 0x000fe20000004200 */
[----:B------:R-:W-:-:S02]  /*69f0*/  ISETP.GE.AND P5, PT, R15, R244, PT ;  /* 0x000000f40f00720c */ /* 0x000fc40003fa6270 */
[----:B------:R-:W-:Y:S01]  /*6a00*/  ISETP.GE.AND P1, PT, R15, R242, PT ;  /* 0x000000f20f00720c */ /* 0x000fe20003f26270 */
[----:B------:R-:W-:Y:S01]  /*6a10*/  LDSM.16.MT88.4 R132, [R224+0x10000] ;  /* 0x01000000e084783b */ /* 0x000fe20000004200 */
[C---:B------:R-:W-:Y:S02]  /*6a20*/  ISETP.LT.OR P4, PT, R6.reuse, R245, P4 ;  /* 0x000000f50600720c */ /* 0x040fe40002781670 */
[----:B------:R-:W-:Y:S01]  /*6a30*/  ISETP.LT.OR P3, PT, R6, R243, P3 ;  /* 0x000000f30600720c */ /* 0x000fe20001f61670 */
[----:B------:R-:W-:Y:S01]  /*6a40*/  LDSM.16.MT88.4 R40, [R228+0x12000] ;  /* 0x01200000e428783b */ /* 0x000fe20000004200 */
[C---:B------:R-:W-:Y:S02]  /*6a50*/  ISETP.LT.OR P0, PT, R5.reuse, R245, P0 ;  /* 0x000000f50500720c */ /* 0x040fe40000701670 */
[----:B------:R-:W-:Y:S01]  /*6a60*/  ISETP.LT.OR P2, PT, R5, R243, P2 ;  /* 0x000000f30500720c */ /* 0x000fe20001741670 */
[----:B------:R-:W-:Y:S01]  /*6a70*/  LDSM.16.MT88.4 R48, [R226+0x12000] ;  /* 0x01200000e230783b */ /* 0x000fe20000004200 */
[----:B------:R-:W-:-:S02]  /*6a80*/  ISETP.LT.OR P5, PT, R15, R245, P5 ;  /* 0x000000f50f00720c */ /* 0x000fc40002fa1670 */
[C---:B------:R-:W-:Y:S01]  /*6a90*/  ISETP.LT.OR P1, PT, R15.reuse, R243, P1 ;  /* 0x000000f30f00720c */ /* 0x040fe20000f21670 */
[----:B------:R-:W-:Y:S01]  /*6aa0*/  LDSM.16.MT88.4 R56, [R225+0x12000] ;  /* 0x01200000e138783b */ /* 0x000fe20000004200 */
[C---:B------:R-:W-:Y:S02]  /*6ab0*/  IADD3 R6, R15.reuse, 0x9, RZ ;  /* 0x000000090f067810 */ /* 0x040fe40007ffe0ff */
[----:B------:R-:W-:Y:S01]  /*6ac0*/  IADD3 R5, R15, 0x10, RZ ;  /* 0x000000100f057810 */ /* 0x000fe20007ffe0ff */
[----:B-1----:R-:W-:Y:S01]  /*6ad0*/  LDSM.16.MT88.4 R64, [R224+0x12000] ;  /* 0x01200000e040783b */ /* 0x002fe20000004200 */
[----:B------:R-:W-:Y:S02]  /*6ae0*/  FSEL R3, R3, -INF , !P5 ;  /* 0xff80000003037808 */ /* 0x000fe40006800000 */
[----:B------:R-:W-:Y:S01]  /*6af0*/  FSEL R28, R28, -INF , !P1 ;  /* 0xff8000001c1c7808 */ /* 0x000fe20004800000 */
[----:B------:R-:W-:Y:S01]  /*6b00*/  LDSM.16.MT88.4 R72, [R228+0x14000] ;  /* 0x01400000e448783b */ /* 0x000fe20000004200 */
[----:B------:R-:W-:-:S02]  /*6b10*/  FSEL R14, R7, -INF , !P4 ;  /* 0xff800000070e7808 */ /* 0x000fc40006000000 */
[----:B------:R-:W-:Y:S01]  /*6b20*/  FSEL R29, R29, -INF , !P3 ;  /* 0xff8000001d1d7808 */ /* 0x000fe20005800000 */
[----:B------:R-:W-:Y:S01]  /*6b30*/  LDSM.16.MT88.4 R80, [R226+0x14000] ;  /* 0x01400000e250783b */ /* 0x000fe20000004200 */
[C---:B------:R-:W-:Y:S02]  /*6b40*/  ISETP.GE.AND P5, PT, R6.reuse, R244, PT ;  /* 0x000000f40600720c */ /* 0x040fe40003fa6270 */
[C---:B------:R-:W-:Y:S01]  /*6b50*/  ISETP.GE.AND P1, PT, R6.reuse, R242, PT ;  /* 0x000000f20600720c */ /* 0x040fe20003f26270 */
[----:B------:R-:W-:Y:S01]  /*6b60*/  LDSM.16.MT88.4 R88, [R225+0x14000] ;  /* 0x01400000e158783b */ /* 0x000fe20000004200 */
[C---:B------:R-:W-:Y:S02]  /*6b70*/  ISETP.GE.AND P4, PT, R5.reuse, R244, PT ;  /* 0x000000f40500720c */ /* 0x040fe40003f86270 */
[----:B------:R-:W-:Y:S01]  /*6b80*/  ISETP.GE.AND P3, PT, R5, R242, PT ;  /* 0x000000f20500720c */ /* 0x000fe20003f66270 */
[----:B------:R-:W-:Y:S01]  /*6b90*/  LDSM.16.MT88.4 R96, [R224+0x14000] ;  /* 0x01400000e060783b */ /* 0x000fe20000004200 */
[----:B------:R-:W-:-:S02]  /*6ba0*/  ISETP.LT.OR P5, PT, R6, R245, P5 ;  /* 0x000000f50600720c */ /* 0x000fc40002fa1670 */
[----:B------:R-:W-:Y:S01]  /*6bb0*/  ISETP.LT.OR P1, PT, R6, R243, P1 ;  /* 0x000000f30600720c */ /* 0x000fe20000f21670 */
[----:B------:R-:W-:Y:S01]  /*6bc0*/  LDSM.16.MT88.4 R104, [R228+0x16000] ;  /* 0x01600000e468783b */ /* 0x000fe20000004200 */
[C---:B------:R-:W-:Y:S02]  /*6bd0*/  ISETP.LT.OR P4, PT, R5.reuse, R245, P4 ;  /* 0x000000f50500720c */ /* 0x040fe40002781670 */
[----:B------:R-:W-:Y:S01]  /*6be0*/  ISETP.LT.OR P3, PT, R5, R243, P3 ;  /* 0x000000f30500720c */ /* 0x000fe20001f61670 */
[----:B------:R-:W-:Y:S01]  /*6bf0*/  LDSM.16.MT88.4 R112, [R226+0x16000] ;  /* 0x01600000e270783b */ /* 0x000fe20000004200 */
[C---:B------:R-:W-:Y:S02]  /*6c00*/  IADD3 R6, R15.reuse, 0x11, RZ ;  /* 0x000000110f067810 */ /* 0x040fe40007ffe0ff */
[----:B------:R-:W-:Y:S01]  /*6c10*/  IADD3 R5, R15, 0x18, RZ ;  /* 0x000000180f057810 */ /* 0x000fe20007ffe0ff */
[----:B------:R-:W-:Y:S01]  /*6c20*/  LDSM.16.MT88.4 R120, [R225+0x16000] ;  /* 0x01600000e178783b */ /* 0x000fe20000004200 */
[----:B------:R-:W-:-:S02]  /*6c30*/  FSEL R36, R36, -INF , !P0 ;  /* 0xff80000024247808 */ /* 0x000fc40004000000 */
[----:B------:R-:W-:Y:S02]  /*6c40*/  FSEL R38, R38, -INF , !P2 ;  /* 0xff80000026267808 */ /* 0x000fe40005000000 */
[----:B------:R-:W-:Y:S02]  /*6c50*/  FSEL R37, R37, -INF , !P5 ;  /* 0xff80000025257808 */ /* 0x000fe40006800000 */
[----:B------:R-:W-:Y:S02]  /*6c60*/  FSEL R39, R39, -INF , !P1 ;  /* 0xff80000027277808 */ /* 0x000fe40004800000 */
[C---:B------:R-:W-:Y:S02]  /*6c70*/  ISETP.GE.AND P0, PT, R6.reuse, R244, PT ;  /* 0x000000f40600720c */ /* 0x040fe40003f06270 */
[----:B------:R-:W-:Y:S02]  /*6c80*/  ISETP.GE.AND P2, PT, R6, R242, PT ;  /* 0x000000f20600720c */ /* 0x000fe40003f46270 */
[----:B------:R-:W-:-:S02]  /*6c90*/  ISETP.GE.AND P5, PT, R5, R244, PT ;  /* 0x000000f40500720c */ /* 0x000fc40003fa6270 */
[C---:B------:R-:W-:Y:S02]  /*6ca0*/  ISETP.GE.AND P1, PT, R5.reuse, R242, PT ;  /* 0x000000f20500720c */ /* 0x040fe40003f26270 */
[C---:B------:R-:W-:Y:S02]  /*6cb0*/  ISETP.LT.OR P0, PT, R6.reuse, R245, P0 ;  /* 0x000000f50600720c */ /* 0x040fe40000701670 */
[----:B------:R-:W-:Y:S02]  /*6cc0*/  ISETP.LT.OR P2, PT, R6, R243, P2 ;  /* 0x000000f30600720c */ /* 0x000fe40001741670 */
[C---:B------:R-:W-:Y:S02]  /*6cd0*/  ISETP.LT.OR P5, PT, R5.reuse, R245, P5 ;  /* 0x000000f50500720c */ /* 0x040fe40002fa1670 */
[----:B------:R-:W-:Y:S02]  /*6ce0*/  ISETP.LT.OR P1, PT, R5, R243, P1 ;  /* 0x000000f30500720c */ /* 0x000fe40000f21670 */
[----:B------:R-:W-:-:S02]  /*6cf0*/  IADD3 R5, R15, 0x20, RZ ;  /* 0x000000200f057810 */ /* 0x000fc40007ffe0ff */
[----:B------:R-:W-:Y:S02]  /*6d00*/  FSEL R6, R20, -INF , !P0 ;  /* 0xff80000014067808 */ /* 0x000fe40004000000 */
[----:B------:R-:W-:Y:S02]  /*6d10*/  FSEL R9, R22, -INF , !P2 ;  /* 0xff80000016097808 */ /* 0x000fe40005000000 */
[C---:B------:R-:W-:Y:S02]  /*6d20*/  ISETP.GE.AND P0, PT, R5.reuse, R244, PT ;  /* 0x000000f40500720c */ /* 0x040fe40003f06270 */
[----:B------:R-:W-:Y:S02]  /*6d30*/  ISETP.GE.AND P2, PT, R5, R242, PT ;  /* 0x000000f20500720c */ /* 0x000fe40003f46270 */
[----:B------:R-:W-:Y:S02]  /*6d40*/  IADD3 R18, R15, 0x21, RZ ;  /* 0x000000210f127810 */ /* 0x000fe40007ffe0ff */
[----:B------:R-:W-:-:S02]  /*6d50*/  ISETP.LT.OR P0, PT, R5, R245, P0 ;  /* 0x000000f50500720c */ /* 0x000fc40000701670 */
[----:B------:R-:W-:Y:S02]  /*6d60*/  ISETP.LT.OR P2, PT, R5, R243, P2 ;  /* 0x000000f30500720c */ /* 0x000fe40001741670 */
[----:B------:R-:W-:Y:S02]  /*6d70*/  FSEL R5, R8, -INF , !P5 ;  /* 0xff80000008057808 */ /* 0x000fe40006800000 */
[----:B------:R-:W-:Y:S02]  /*6d80*/  FSEL R8, R24, -INF , !P1 ;  /* 0xff80000018087808 */ /* 0x000fe40004800000 */
[C---:B------:R-:W-:Y:S01]  /*6d90*/  ISETP.GE.AND P5, PT, R18.reuse, R244, PT ;  /* 0x000000f41200720c */ /* 0x040fe20003fa6270 */
[----:B------:R-:W-:Y:S01]  /*6da0*/  LDSM.16.MT88.4 R24, [R225+0x10800] ;  /* 0x01080000e118783b */ /* 0x000fe20000004200 */
[C---:B------:R-:W-:Y:S02]  /*6db0*/  ISETP.GE.AND P1, PT, R18.reuse, R242, PT ;  /* 0x000000f21200720c */ /* 0x040fe40003f26270 */
[----:B------:R-:W-:-:S02]  /*6dc0*/  ISETP.LT.OR P5, PT, R18, R245, P5 ;  /* 0x000000f51200720c */ /* 0x000fc40002fa1670 */
[----:B------:R-:W-:Y:S02]  /*6dd0*/  ISETP.LT.OR P1, PT, R18, R243, P1 ;  /* 0x000000f31200720c */ /* 0x000fe40000f21670 */
[----:B------:R-:W-:Y:S02]  /*6de0*/  FMNMX.FTZ R18, R3, R14, !PT ;  /* 0x0000000e03127209 */ /* 0x000fe40007810000 */
[----:B------:R-:W-:Y:S02]  /*6df0*/  IADD3 R11, R15, 0x19, RZ ;  /* 0x000000190f0b7810 */ /* 0x000fe40007ffe0ff */
[----:B------:R-:W-:Y:S02]  /*6e00*/  FMNMX.FTZ R18, R36, R18, !PT ;  /* 0x0000001224127209 */ /* 0x000fe40007810000 */
[----:B------:R-:W-:Y:S02]  /*6e10*/  FSEL R7, R32, -INF , !P4 ;  /* 0xff80000020077808 */ /* 0x000fe40006000000 */
[----:B------:R-:W-:-:S02]  /*6e20*/  FSEL R10, R21, -INF , !P3 ;  /* 0xff800000150a7808 */ /* 0x000fc40005800000 */
[----:B------:R-:W-:Y:S02]  /*6e30*/  FMNMX.FTZ R18, R37, R18, !PT ;  /* 0x0000001225127209 */ /* 0x000fe40007810000 */
[C---:B------:R-:W-:Y:S02]  /*6e40*/  ISETP.GE.AND P4, PT, R11.reuse, R244, PT ;  /* 0x000000f40b00720c */ /* 0x040fe40003f86270 */
[----:B------:R-:W-:Y:S02]  /*6e50*/  ISETP.GE.AND P3, PT, R11, R242, PT ;  /* 0x000000f20b00720c */ /* 0x000fe40003f66270 */
[----:B------:R-:W-:Y:S02]  /*6e60*/  FMNMX.FTZ R18, R7, R18, !PT ;  /* 0x0000001207127209 */ /* 0x000fe40007810000 */
[C---:B------:R-:W-:Y:S02]  /*6e70*/  ISETP.LT.OR P4, PT, R11.reuse, R245, P4 ;  /* 0x000000f50b00720c */ /* 0x040fe40002781670 */
[----:B------:R-:W-:-:S02]  /*6e80*/  ISETP.LT.OR P3, PT, R11, R243, P3 ;  /* 0x000000f30b00720c */ /* 0x000fc40001f61670 */
[----:B------:R-:W-:Y:S02]  /*6e90*/  IADD3 R17, R15, 0x28, RZ ;  /* 0x000000280f117810 */ /* 0x000fe40007ffe0ff */
[----:B------:R-:W-:Y:S02]  /*6ea0*/  FMNMX.FTZ R19, R6, R18, !PT ;  /* 0x0000001206137209 */ /* 0x000fe40007810000 */
[----:B------:R-:W-:Y:S02]  /*6eb0*/  FSEL R11, R23, -INF , !P4 ;  /* 0xff800000170b7808 */ /* 0x000fe40006000000 */
[----:B------:R-:W-:Y:S02]  /*6ec0*/  FSEL R16, R12, -INF , !P3 ;  /* 0xff8000000c107808 */ /* 0x000fe40005800000 */
[----:B------:R-:W-:Y:S02]  /*6ed0*/  FMNMX.FTZ R18, R28, R29, !PT ;  /* 0x0000001d1c127209 */ /* 0x000fe40007810000 */
[----:B------:R-:W-:-:S02]  /*6ee0*/  ISETP.GE.AND P4, PT, R17, R244, PT ;  /* 0x000000f41100720c */ /* 0x000fc40003f86270 */
[----:B------:R-:W-:Y:S02]  /*6ef0*/  ISETP.GE.AND P3, PT, R17, R242, PT ;  /* 0x000000f21100720c */ /* 0x000fe40003f66270 */
[----:B------:R-:W-:Y:S02]  /*6f00*/  FMNMX.FTZ R19, R5, R19, !PT ;  /* 0x0000001305137209 */ /* 0x000fe40007810000 */
[----:B------:R-:W-:Y:S02]  /*6f10*/  FMNMX.FTZ R18, R38, R18, !PT ;  /* 0x0000001226127209 */ /* 0x000fe40007810000 */
[C---:B------:R-:W-:Y:S02]  /*6f20*/  ISETP.LT.OR P4, PT, R17.reuse, R245, P4 ;  /* 0x000000f51100720c */ /* 0x040fe40002781670 */
[----:B------:R-:W-:Y:S02]  /*6f30*/  ISETP.LT.OR P3, PT, R17, R243, P3 ;  /* 0x000000f31100720c */ /* 0x000fe40001f61670 */
[----:B------:R-:W-:-:S02]  /*6f40*/  IADD3 R17, R15, 0x29, RZ ;  /* 0x000000290f117810 */ /* 0x000fc40007ffe0ff */
[----:B------:R-:W-:Y:S02]  /*6f50*/  FSEL R185, R185, -INF , !P0 ;  /* 0xff800000b9b97808 */ /* 0x000fe40004000000 */
[----:B------:R-:W-:Y:S02]  /*6f60*/  FMNMX.FTZ R19, R11, R19, !PT ;  /* 0x000000130b137209 */ /* 0x000fe40007810000 */
[----:B------:R-:W-:Y:S02]  /*6f70*/  FMNMX.FTZ R18, R39, R18, !PT ;  /* 0x0000001227127209 */ /* 0x000fe40007810000 */
[----:B------:R-:W-:Y:S02]  /*6f80*/  FSEL R193, R193, -INF , !P2 ;  /* 0xff800000c1c17808 */ /* 0x000fe40005000000 */
[----:B------:R-:W-:Y:S02]  /*6f90*/  IADD3 R12, R15, 0x30, RZ ;  /* 0x000000300f0c7810 */ /* 0x000fe40007ffe0ff */
[----:B------:R-:W-:-:S02]  /*6fa0*/  ISETP.GE.AND P0, PT, R17, R244, PT ;  /* 0x000000f41100720c */ /* 0x000fc40003f06270 */
[----:B------:R-:W-:Y:S02]  /*6fb0*/  ISETP.GE.AND P2, PT, R17, R242, PT ;  /* 0x000000f21100720c */ /* 0x000fe40003f46270 */
[----:B------:R-:W-:Y:S02]  /*6fc0*/  FSEL R186, R186, -INF , !P5 ;  /* 0xff800000baba7808 */ /* 0x000fe40006800000 */
[----:B------:R-:W-:Y:S02]  /*6fd0*/  FMNMX.FTZ R19, R185, R19, !PT ;  /* 0x00000013b9137209 */ /* 0x000fe40007810000 */
[----:B------:R-:W-:Y:S02]  /*6fe0*/  FMNMX.FTZ R18, R10, R18, !PT ;  /* 0x000000120a127209 */ /* 0x000fe40007810000 */
[----:B------:R-:W-:Y:S02]  /*6ff0*/  FSEL R194, R194, -INF , !P1 ;  /* 0xff800000c2c27808 */ /* 0x000fe40004800000 */
[----:B------:R-:W-:-:S02]  /*7000*/  ISETP.GE.AND P5, PT, R12, R244, PT ;  /* 0x000000f40c00720c */ /* 0x000fc40003fa6270 */
[----:B------:R-:W-:Y:S02]  /*7010*/  ISETP.GE.AND P1, PT, R12, R242, PT ;  /* 0x000000f20c00720c */ /* 0x000fe40003f26270 */
[C---:B------:R-:W-:Y:S02]  /*7020*/  ISETP.LT.OR P0, PT, R17.reuse, R245, P0 ;  /* 0x000000f51100720c */ /* 0x040fe40000701670 */
[----:B------:R-:W-:Y:S02]  /*7030*/  ISETP.LT.OR P2, PT, R17, R243, P2 ;  /* 0x000000f31100720c */ /* 0x000fe40001741670 */
[----:B------:R-:W-:Y:S02]  /*7040*/  IADD3 R17, R15, 0x31, RZ ;  /* 0x000000310f117810 */ /* 0x000fe40007ffe0ff */
[----:B------:R-:W-:Y:S02]  /*7050*/  FSEL R187, R187, -INF , !P4 ;  /* 0xff800000bbbb7808 */ /* 0x000fe40006000000 */
[----:B------:R-:W-:-:S02]  /*7060*/  FMNMX.FTZ R19, R186, R19, !PT ;  /* 0x00000013ba137209 */ /* 0x000fc40007810000 */
[----:B------:R-:W-:Y:S02]  /*7070*/  FMNMX.FTZ R18, R9, R18, !PT ;  /* 0x0000001209127209 */ /* 0x000fe40007810000 */
[C---:B------:R-:W-:Y:S02]  /*7080*/  ISETP.LT.OR P5, PT, R12.reuse, R245, P5 ;  /* 0x000000f50c00720c */ /* 0x040fe40002fa1670 */
[----:B------:R-:W-:Y:S02]  /*7090*/  ISETP.LT.OR P1, PT, R12, R243, P1 ;  /* 0x000000f30c00720c */ /* 0x000fe40000f21670 */
[----:B------:R-:W-:Y:S02]  /*70a0*/  IADD3 R12, R15, 0x38, RZ ;  /* 0x000000380f0c7810 */ /* 0x000fe40007ffe0ff */
[----:B------:R-:W-:Y:S02]  /*70b0*/  ISETP.GE.AND P4, PT, R17, R244, PT ;  /* 0x000000f41100720c */ /* 0x000fe40003f86270 */
[----:B------:R-:W-:-:S02]  /*70c0*/  FSEL R188, R188, -INF , !P0 ;  /* 0xff800000bcbc7808 */ /* 0x000fc40004000000 */
[----:B------:R-:W-:Y:S02]  /*70d0*/  FMNMX.FTZ R19, R187, R19, !PT ;  /* 0x00000013bb137209 */ /* 0x000fe40007810000 */
[----:B------:R-:W-:Y:S02]  /*70e0*/  FMNMX.FTZ R18, R8, R18, !PT ;  /* 0x0000001208127209 */ /* 0x000fe40007810000 */
[----:B------:R-:W-:Y:S02]  /*70f0*/  FSEL R198, R198, -INF , !P5 ;  /* 0xff800000c6c67808 */ /* 0x000fe40006800000 */
[----:B------:R-:W-:Y:S02]  /*7100*/  ISETP.LT.OR P4, PT, R17, R245, P4 ;  /* 0x000000f51100720c */ /* 0x000fe40002781670 */
[----:B------:R-:W-:Y:S02]  /*7110*/  ISETP.GE.AND P5, PT, R12, R244, PT ;  /* 0x000000f40c00720c */ /* 0x000fe40003fa6270 */
[----:B------:R-:W-:-:S02]  /*7120*/  FMNMX.FTZ R19, R188, R19, !PT ;  /* 0x00000013bc137209 */ /* 0x000fc40007810000 */
[----:B------:R-:W-:Y:S02]  /*7130*/  IADD3 R15, R15, 0x39, RZ ;  /* 0x000000390f0f7810 */ /* 0x000fe40007ffe0ff */
[----:B------:R-:W-:Y:S02]  /*7140*/  FMNMX.FTZ R18, R16, R18, !PT ;  /* 0x0000001210127209 */ /* 0x000fe40007810000 */
[----:B------:R-:W-:Y:S02]  /*7150*/  FSEL R197, R197, -INF , !P4 ;  /* 0xff800000c5c57808 */ /* 0x000fe40006000000 */
[----:B------:R-:W-:Y:S02]  /*7160*/  ISETP.LT.OR P5, PT, R12, R245, P5 ;  /* 0x000000f50c00720c */ /* 0x000fe40002fa1670 */
        /* <DEDUP_REMOVED lines=9> */
[----:B------:R-:W-:Y:S02]  /*7200*/  ISETP.GE.AND P0, PT, R17, R242, PT ;  /* 0x000000f21100720c */ /* 0x000fe40003f06270 */
[----:B------:R-:W-:Y:S02]  /*7210*/  FSEL R34, R34, -INF , !P4 ;  /* 0xff80000022227808 */ /* 0x000fe40006000000 */
[----:B------:R-:W-:Y:S02]  /*7220*/  FSEL R196, R196, -INF , !P2 ;  /* 0xff800000c4c47808 */ /* 0x000fe40005000000 */
[----:B------:R-:W-:Y:S02]  /*7230*/  FMNMX.FTZ R19, R195, R18, !PT ;  /* 0x00000012c3137209 */ /* 0x000fe40007810000 */
[----:B------:R-:W-:-:S02]  /*7240*/  FSEL R32, R13, -INF , !P1 ;  /* 0xff8000000d207808 */ /* 0x000fc40004800000 */
[----:B------:R-:W-:Y:S02]  /*7250*/  ISETP.GE.AND P3, PT, R12, R242, PT ;  /* 0x000000f20c00720c */ /* 0x000fe40003f66270 */
[----:B------:R-:W-:Y:S02]  /*7260*/  FMNMX.FTZ R18, R34, R20, !PT ;  /* 0x0000001422127209 */ /* 0x000fe40007810000 */
[----:B------:R-:W-:Y:S01]  /*7270*/  ISETP.LT.OR P0, PT, R17, R243, P0 ;  /* 0x000000f31100720c */ /* 0x000fe20000701670 */
[----:B------:R-:W-:Y:S01]  /*7280*/  LDSM.16.MT88.4 R20, [R228+0x12800] ;  /* 0x01280000e414783b */ /* 0x000fe20000004200 */
[----:B------:R-:W-:Y:S02]  /*7290*/  FMNMX.FTZ R13, R196, R19, !PT ;  /* 0x00000013c40d7209 */ /* 0x000fe40007810000 */
[----:B------:R-:W-:Y:S02]  /*72a0*/  ISETP.LT.OR P3, PT, R12, R243, P3 ;  /* 0x000000f30c00720c */ /* 0x000fe40001f61670 */
[----:B------:R-:W-:Y:S01]  /*72b0*/  ISETP.GE.AND P1, PT, R15, R242, PT ;  /* 0x000000f20f00720c */ /* 0x000fe20003f26270 */
[----:B------:R-:W1:Y:S01]  /*72c0*/  SHFL.BFLY PT, R12, R18, 0x2, 0x1f ;  /* 0x0c401f00120c7f89 */ /* 0x000e6200000e0000 */
[----:B------:R-:W-:-:S02]  /*72d0*/  FSEL R192, R192, -INF , !P0 ;  /* 0xff800000c0c07808 */ /* 0x000fc40004000000 */
[----:B------:R-:W-:Y:S02]  /*72e0*/  FMNMX.FTZ R13, R32, R13, !PT ;  /* 0x0000000d200d7209 */ /* 0x000fe40007810000 */
[----:B------:R-:W-:Y:S02]  /*72f0*/  ISETP.LT.OR P1, PT, R15, R243, P1 ;  /* 0x000000f30f00720c */ /* 0x000fe40000f21670 */
[----:B------:R-:W-:Y:S02]  /*7300*/  FSEL R191, R191, -INF , !P3 ;  /* 0xff800000bfbf7808 */ /* 0x000fe40005800000 */
[----:B------:R-:W-:Y:S02]  /*7310*/  FMNMX.FTZ R13, R192, R13, !PT ;  /* 0x0000000dc00d7209 */ /* 0x000fe40007810000 */
[----:B------:R-:W-:Y:S02]  /*7320*/  FSEL R190, R190, -INF , !P1 ;  /* 0xff800000bebe7808 */ /* 0x000fe40004800000 */
[----:B------:R-:W-:-:S04]  /*7330*/  FMNMX.FTZ R13, R191, R13, !PT ;  /* 0x0000000dbf0d7209 */ /* 0x000fc80007810000 */
        /* <DEDUP_REMOVED lines=24> */
[----:B------:R-:W1:Y:S01]  /*74c0*/  LDSM.16.MT88.4 R4, [R224+0x16000] ;  /* 0x01600000e004783b */ /* 0x000e620000004200 */
[----:B------:R-:W2:Y:S01]  /*74d0*/  MUFU.EX2 R183, R183 ;  /* 0x000000b700b77308 */ /* 0x000ea20000000800 */
[----:B------:R-:W-:Y:S01]  /*74e0*/  FFMA.FTZ R185, R185, c[0x0][0x23c], -R33 ;  /* 0x00008f00b9b97a23 */ /* 0x000fe20000010821 */
[----:B------:R-:W-:Y:S01]  /*74f0*/  LEA R249, P0, R200, c[0x0][0x168], 0x1 ;  /* 0x00005a00c8f97a11 */ /* 0x000fe200078008ff */
[--C-:B------:R-:W-:Y:S02]  /*7500*/  FFMA.FTZ R180, R28, c[0x0][0x23c], -R189.reuse ;  /* 0x00008f001cb47a23 */ /* 0x100fe400000108bd */
[----:B------:R-:W-:Y:S01]  /*7510*/  FFMA.FTZ R182, R29, c[0x0][0x23c], -R189 ;  /* 0x00008f001db67a23 */ /* 0x000fe200000108bd */
[----:B------:R-:W-:Y:S01]  /*7520*/  LEA.HI.X R248, R200, c[0x0][0x16c], R165, 0x1, P0 ;  /* 0x00005b00c8f87a11 */ /* 0x000fe200000f0ca5 */
[--C-:B------:R-:W-:Y:S01]  /*7530*/  FFMA.FTZ R181, R38, c[0x0][0x23c], -R189.reuse ;  /* 0x00008f0026b57a23 */ /* 0x100fe200000108bd */
[----:B------:R-:W-:Y:S01]  /*7540*/  MUFU.EX2 R179, R179 ;  /* 0x000000b300b37308 */ /* 0x000fe20000000800 */
[--C-:B------:R-:W-:Y:S01]  /*7550*/  FFMA.FTZ R174, R39, c[0x0][0x23c], -R189.reuse ;  /* 0x00008f0027ae7a23 */ /* 0x100fe200000108bd */
[----:B------:R-:W-:Y:S01]  /*7560*/  LDSM.16.MT88.4 R28, [R224+0x12800] ;  /* 0x01280000e01c783b */ /* 0x000fe20000004200 */
[----:B------:R-:W-:-:S02]  /*7570*/  FFMA.FTZ R175, R10, c[0x0][0x23c], -R189 ;  /* 0x00008f000aaf7a23 */ /* 0x000fc400000108bd */
[--C-:B------:R-:W-:Y:S02]  /*7580*/  FFMA.FTZ R169, R9, c[0x0][0x23c], -R189.reuse ;  /* 0x00008f0009a97a23 */ /* 0x100fe400000108bd */
[--C-:B------:R-:W-:Y:S01]  /*7590*/  FFMA.FTZ R2, R8, c[0x0][0x23c], -R189.reuse ;  /* 0x00008f0008027a23 */ /* 0x100fe200000108bd */
[----:B------:R-:W3:Y:S01]  /*75a0*/  MUFU.EX2 R178, R178 ;  /* 0x000000b200b27308 */ /* 0x000ee20000000800 */
[----:B------:R-:W4:Y:S01]  /*75b0*/  LDSM.16.MT88.4 R8, [R226+0x10800] ;  /* 0x01080000e208783b */ /* 0x000f220000004200 */
[----:B--2---:R-:W-:Y:S01]  /*75c0*/  F2FP.PACK_AB R128, R183, R184 ;  /* 0x000000b8b780723e */ /* 0x004fe200000000ff */
[----:B------:R-:W-:Y:S02]  /*75d0*/  FFMA.FTZ R0, R16, c[0x0][0x23c], -R189 ;  /* 0x00008f0010007a23 */ /* 0x000fe400000108bd */
[----:B------:R-:W2:Y:S01]  /*75e0*/  LDSM.16.MT88.4 R16, [R224+0x10800] ;  /* 0x01080000e010783b */ /* 0x000ea20000004200 */
[--C-:B------:R-:W-:Y:S02]  /*75f0*/  FFMA.FTZ R186, R186, c[0x0][0x23c], -R33.reuse ;  /* 0x00008f00baba7a23 */ /* 0x100fe40000010821 */
[----:B------:R-:W-:Y:S01]  /*7600*/  MUFU.EX2 R180, R180 ;  /* 0x000000b400b47308 */ /* 0x000fe20000000800 */
[----:B------:R-:W-:-:S02]  /*7610*/  FFMA.FTZ R187, R187, c[0x0][0x23c], -R33 ;  /* 0x00008f00bbbb7a23 */ /* 0x000fc40000010821 */
[----:B------:R-:W-:Y:S02]  /*7620*/  FFMA.FTZ R188, R188, c[0x0][0x23c], -R33 ;  /* 0x00008f00bcbc7a23 */ /* 0x000fe40000010821 */
[--C-:B------:R-:W-:Y:S02]  /*7630*/  FFMA.FTZ R193, R193, c[0x0][0x23c], -R189.reuse ;  /* 0x00008f00c1c17a23 */ /* 0x100fe400000108bd */
[--C-:B------:R-:W-:Y:S01]  /*7640*/  FFMA.FTZ R194, R194, c[0x0][0x23c], -R189.reuse ;  /* 0x00008f00c2c27a23 */ /* 0x100fe200000108bd */
[----:B------:R-:W5:Y:S01]  /*7650*/  MUFU.EX2 R182, R182 ;  /* 0x000000b600b67308 */ /* 0x000f620000000800 */
[----:B---3--:R-:W-:Y:S01]  /*7660*/  F2FP.PACK_AB R130, R178, R179 ;  /* 0x000000b3b282723e */ /* 0x008fe200000000ff */
[--C-:B------:R-:W-:Y:S02]  /*7670*/  FFMA.FTZ R195, R195, c[0x0][0x23c], -R189.reuse ;  /* 0x00008f00c3c37a23 */ /* 0x100fe400000108bd */
[----:B------:R-:W-:Y:S02]  /*7680*/  FFMA.FTZ R196, R196, c[0x0][0x23c], -R189 ;  /* 0x00008f00c4c47a23 */ /* 0x000fe400000108bd */
[----:B------:R-:W-:-:S02]  /*7690*/  FFMA.FTZ R198, R198, c[0x0][0x23c], -R33 ;  /* 0x00008f00c6c67a23 */ /* 0x000fc40000010821 */
[----:B------:R-:W-:Y:S01]  /*76a0*/  MUFU.EX2 R181, R181 ;  /* 0x000000b500b57308 */ /* 0x000fe20000000800 */
[--C-:B------:R-:W-:Y:S02]  /*76b0*/  FFMA.FTZ R197, R197, c[0x0][0x23c], -R33.reuse ;  /* 0x00008f00c5c57a23 */ /* 0x100fe40000010821 */
[--C-:B------:R-:W-:Y:S02]  /*76c0*/  FFMA.FTZ R199, R35, c[0x0][0x23c], -R33.reuse ;  /* 0x00008f0023c77a23 */ /* 0x100fe40000010821 */
[----:B------:R-:W-:Y:S02]  /*76d0*/  FFMA.FTZ R251, R34, c[0x0][0x23c], -R33 ;  /* 0x00008f0022fb7a23 */ /* 0x000fe40000010821 */
[--C-:B------:R-:W-:Y:S01]  /*76e0*/  FFMA.FTZ R201, R32, c[0x0][0x23c], -R189.reuse ;  /* 0x00008f0020c97a23 */ /* 0x100fe200000108bd */
[----:B------:R-:W3:Y:S01]  /*76f0*/  MUFU.EX2 R174, R174 ;  /* 0x000000ae00ae7308 */ /* 0x000ee20000000800 */
[----:B-----5:R-:W-:Y:S01]  /*7700*/  F2FP.PACK_AB R129, R182, R180 ;  /* 0x000000b4b681723e */ /* 0x020fe200000000ff */
[--C-:B------:R-:W-:Y:S01]  /*7710*/  FFMA.FTZ R192, R192, c[0x0][0x23c], -R189.reuse ;  /* 0x00008f00c0c07a23 */ /* 0x100fe200000108bd */
[----:B------:R-:W-:Y:S01]  /*7720*/  LDSM.16.MT88.4 R32, [R228+0x11800] ;  /* 0x01180000e420783b */ /* 0x000fe20000004200 */
[----:B------:R-:W-:-:S02]  /*7730*/  FFMA.FTZ R191, R191, c[0x0][0x23c], -R189 ;  /* 0x00008f00bfbf7a23 */ /* 0x000fc400000108bd */
[----:B------:R-:W-:Y:S02]  /*7740*/  FFMA.FTZ R250, R190, c[0x0][0x23c], -R189 ;  /* 0x00008f00befa7a23 */ /* 0x000fe400000108bd */
[----:B------:R-:W5:Y:S01]  /*7750*/  MUFU.EX2 R177, R177 ;  /* 0x000000b100b17308 */ /* 0x000f620000000800 */
[----:B------:R-:W-:Y:S02]  /*7760*/  FADD.FTZ R183, R184, R183 ;  /* 0x000000b7b8b77221 */ /* 0x000fe40000010000 */
[----:B------:R-:W-:Y:S02]  /*7770*/  FADD.FTZ R180, R180, R182 ;  /* 0x000000b6b4b47221 */ /* 0x000fe40000010000 */
[----:B------:R-:W-:Y:S01]  /*7780*/  FADD.FTZ R183, R179, R183 ;  /* 0x000000b7b3b77221 */ /* 0x000fe20000010000 */
[----:B---3--:R-:W-:Y:S02]  /*7790*/  F2FP.PACK_AB R131, R174, R181 ;  /* 0x000000b5ae83723e */ /* 0x008fe400000000ff */
[----:B------:R-:W3:Y:S01]  /*77a0*/  MUFU.EX2 R176, R176 ;  /* 0x000000b000b07308 */ /* 0x000ee20000000800 */
[----:B------:R-:W-:-:S02]  /*77b0*/  FADD.FTZ R181, R181, R180 ;  /* 0x000000b4b5b57221 */ /* 0x000fc40000010000 */
[----:B------:R-:W-:Y:S02]  /*77c0*/  FADD.FTZ R178, R178, R183 ;  /* 0x000000b7b2b27221 */ /* 0x000fe40000010000 */
[----:B------:R-:W-:Y:S01]  /*77d0*/  FADD.FTZ R181, R174, R181 ;  /* 0x000000b5aeb57221 */ /* 0x000fe20000010000 */
[C---:B------:R-:W-:Y:S01]  /*77e0*/  HMMA.16816.F32 R160, R128.reuse, R156, RZ ;  /* 0x0000009c80a0723c */ /* 0x040fe200000018ff */
[----:B-----5:R-:W-:Y:S01]  /*77f0*/  FADD.FTZ R178, R177, R178 ;  /* 0x000000b2b1b27221 */ /* 0x020fe20000010000 */
        /* <DEDUP_REMOVED lines=52> */
[----:B---3--:R-:W-:Y:S01]  /*7b40*/  F2FP.PACK_AB R4, R176, R177 ;  /* 0x000000b1b004723e */ /* 0x008fe200000000ff */
        /* <DEDUP_REMOVED lines=11> */
[----:B------:R-:W-:Y:S01]  /*7c00*/  HMMA.16816.F32 R160, R4, R12, R160 ;  /* 0x0000000c04a0723c */ /* 0x000fe200000018a0 */
        /* <DEDUP_REMOVED lines=8> */
[----:B------:R-:W-:Y:S07]  /*7c90*/  LDSM.16.MT88.4 R16, [R228+0x14800] ;  /* 0x01480000e410783b */ /* 0x000fee0000004200 */
[C---:B------:R-:W-:Y:S08]  /*7ca0*/  HMMA.16816.F32 R144, R4.reuse, R24, R144 ;  /* 0x000000180490723c */ /* 0x040ff00000001890 */
[C---:B-1----:R-:W-:Y:S08]  /*7cb0*/  HMMA.16816.F32 R44, R4.reuse, R12, R44 ;  /* 0x0000000c042c723c */ /* 0x042ff0000000182c */
[C---:B------:R-:W-:Y:S01]  /*7cc0*/  HMMA.16816.F32 R48, R4.reuse, R14, R48 ;  /* 0x0000000e0430723c */ /* 0x040fe20000001830 */
[----:B------:R-:W1:Y:S07]  /*7cd0*/  LDSM.16.MT88.4 R12, [R225+0x14800] ;  /* 0x01480000e10c783b */ /* 0x000e6e0000004200 */
[C---:B---3--:R-:W-:Y:S08]  /*7ce0*/  HMMA.16816.F32 R52, R4.reuse, R8, R52 ;  /* 0x000000080434723c */ /* 0x048ff00000001834 */
        /* <DEDUP_REMOVED lines=226> */
.L_x_2373:
[----:B------:R-:W-:-:S04]  /*8b10*/  ULEA UR4, -UR6, URZ, 0x6 ;  /* 0x0000003f06047291 */ /* 0x000fc8000f8e313f */
[----:B------:R-:W-:Y:S02]  /*8b20*/  USHF.R.S32.HI UR5, URZ, 0x1f, UR4 ;  /* 0x0000001f3f057899 */ /* 0x000fe40008011404 */
[----:B------:R-:W-:-:S04]  /*8b30*/  MOV R2, UR4 ;  /* 0x0000000400027c02 */ /* 0x000fc80008000f00 */
[----:B------:R-:W-:Y:S02]  /*8b40*/  MOV R0, UR5 ;  /* 0x0000000500007c02 */ /* 0x000fe40008000f00 */
.L_x_2374:
        /* <DEDUP_REMOVED lines=106> */
[----:B------:R-:W-:-:S03]  /*91f0*/  @!P2 LEA.HI.X R33, R6, c[0x0][0x174], R5, 0x1, P0 ;  /* 0x00005d000621aa11 */ /* 0x000fc600000f0c05 */
        /* <DEDUP_REMOVED lines=40> */
[----:B-1----:R-:W-:Y:S04]  /*9480*/  LDSM.16.M88.4 R8, [R233+0x8000] ;  /* 0x00800000e908783b */ /* 0x002fe80000000200 */
[----:B------:R-:W-:Y:S04]  /*9490*/  LDSM.16.M88.4 R180, [R233+0x8800] ;  /* 0x00880000e9b4783b */ /* 0x000fe80000000200 */
[----:B------:R-:W-:Y:S04]  /*94a0*/  LDSM.16.M88.4 R172, [R233+0x9000] ;  /* 0x00900000e9ac783b */ /* 0x000fe80000000200 */
[----:B---3--:R-:W-:Y:S04]  /*94b0*/  LDSM.16.M88.4 R16, [R233+0x9800] ;  /* 0x00980000e910783b */ /* 0x008fe80000000200 */
[----:B------:R-:W-:Y:S04]  /*94c0*/  LDSM.16.M88.4 R28, [R232] ;  /* 0x00000000e81c783b */ /* 0x000fe80000000200 */
[----:B----4-:R-:W-:Y:S04]  /*94d0*/  LDSM.16.M88.4 R12, [R231] ;  /* 0x00000000e70c783b */ /* 0x010fe80000000200 */
[----:B--2---:R-:W1:Y:S04]  /*94e0*/  LDSM.16.M88.4 R32, [R234] ;  /* 0x00000000ea20783b */ /* 0x004e680000000200 */
[----:B------:R-:W2:Y:S04]  /*94f0*/  LDSM.16.M88.4 R192, [R223] ;  /* 0x00000000dfc0783b */ /* 0x000ea80000000200 */
[----:B------:R-:W3:Y:S04]  /*9500*/  LDSM.16.M88.4 R188, [R222] ;  /* 0x00000000debc783b */ /* 0x000ee80000000200 */
[----:B------:R-:W4:Y:S04]  /*9510*/  LDSM.16.M88.4 R184, [R221] ;  /* 0x00000000ddb8783b */ /* 0x000f280000000200 */
[----:B------:R-:W-:Y:S04]  /*9520*/  LDSM.16.M88.4 R24, [R227+0x8000] ;  /* 0x00800000e318783b */ /* 0x000fe80000000200 */
[----:B------:R-:W-:Y:S04]  /*9530*/  LDSM.16.M88.4 R196, [R227+0x9000] ;  /* 0x00900000e3c4783b */ /* 0x000fe80000000200 */
[----:B------:R-:W0:Y:S01]  /*9540*/  LDGDEPBAR ;  /* 0x00000000000079af */ /* 0x000e220000000000 */
[C---:B-1----:R-:W-:Y:S08]  /*9550*/  HMMA.16816.F32 R4, R32.reuse, R8, RZ ;  /* 0x000000082004723c */ /* 0x042ff000000018ff */
[C---:B------:R-:W-:Y:S08]  /*9560*/  HMMA.16816.F32 R8, R32.reuse, R10, RZ ;  /* 0x0000000a2008723c */ /* 0x040ff000000018ff */
[C---:B-----5:R-:W-:Y:S08]  /*9570*/  HMMA.16816.F32 R20, R32.reuse, R180, RZ ;  /* 0x000000b42014723c */ /* 0x060ff000000018ff */
[C---:B------:R-:W-:Y:S08]  /*9580*/  HMMA.16816.F32 R180, R32.reuse, R182, RZ ;  /* 0x000000b620b4723c */ /* 0x040ff000000018ff */
[C---:B------:R-:W-:Y:S08]  /*9590*/  HMMA.16816.F32 R176, R32.reuse, R172, RZ ;  /* 0x000000ac20b0723c */ /* 0x040ff000000018ff */
[C---:B------:R-:W-:Y:S08]  /*95a0*/  HMMA.16816.F32 R172, R32.reuse, R174, RZ ;  /* 0x000000ae20ac723c */ /* 0x040ff000000018ff */
[C---:B------:R-:W-:Y:S08]  /*95b0*/  HMMA.16816.F32 R168, R32.reuse, R16, RZ ;  /* 0x0000001020a8723c */ /* 0x040ff000000018ff */
[----:B------:R-:W-:Y:S01]  /*95c0*/  HMMA.16816.F32 R32, R32, R18, RZ ;  /* 0x000000122020723c */ /* 0x000fe200000018ff */
[----:B------:R-:W-:Y:S07]  /*95d0*/  LDSM.16.M88.4 R16, [R227+0x8800] ;  /* 0x00880000e310783b */ /* 0x000fee0000000200 */
[C---:B------:R-:W-:Y:S08]  /*95e0*/  HMMA.16816.F32 R4, R28.reuse, R12, R4 ;  /* 0x0000000c1c04723c */ /* 0x040ff00000001804 */
[C---:B------:R-:W-:Y:S01]  /*95f0*/  HMMA.16816.F32 R8, R28.reuse, R14, R8 ;  /* 0x0000000e1c08723c */ /* 0x040fe20000001808 */
[----:B------:R-:W1:Y:S07]  /*9600*/  LDSM.16.M88.4 R12, [R230] ;  /* 0x00000000e60c783b */ /* 0x000e6e0000000200 */
[C---:B--2---:R-:W-:Y:S08]  /*9610*/  HMMA.16816.F32 R20, R28.reuse, R192, R20 ;  /* 0x000000c01c14723c */ /* 0x044ff00000001814 */
[C---:B------:R-:W-:Y:S01]  /*9620*/  HMMA.16816.F32 R180, R28.reuse, R194, R180 ;  /* 0x000000c21cb4723c */ /* 0x040fe200000018b4 */
[----:B------:R-:W2:Y:S07]  /*9630*/  LDSM.16.M88.4 R192, [R227+0x9800] ;  /* 0x00980000e3c0783b */ /* 0x000eae0000000200 */
[C---:B---3--:R-:W-:Y:S08]  /*9640*/  HMMA.16816.F32 R176, R28.reuse, R188, R176 ;  /* 0x000000bc1cb0723c */ /* 0x048ff000000018b0 */
[C---:B------:R-:W-:Y:S01]  /*9650*/  HMMA.16816.F32 R172, R28.reuse, R190, R172 ;  /* 0x000000be1cac723c */ /* 0x040fe200000018ac */
[----:B------:R-:W-:Y:S07]  /*9660*/  LDSM.16.M88.4 R188, [R220] ;  /* 0x00000000dcbc783b */ /* 0x000fee0000000200 */
[C---:B----4-:R-:W-:Y:S08]  /*9670*/  HMMA.16816.F32 R168, R28.reuse, R184, R168 ;  /* 0x000000b81ca8723c */ /* 0x050ff000000018a8 */
[----:B------:R-:W-:Y:S01]  /*9680*/  HMMA.16816.F32 R32, R28, R186, R32 ;  /* 0x000000ba1c20723c */ /* 0x000fe20000001820 */
[----:B------:R-:W-:Y:S04]  /*9690*/  LDSM.16.M88.4 R184, [R220+0x800] ;  /* 0x00080000dcb8783b */ /* 0x000fe80000000200 */
[----:B------:R-:W-:Y:S03]  /*96a0*/  LDSM.16.M88.4 R28, [R220+0x1000] ;  /* 0x00100000dc1c783b */ /* 0x000fe60000000200 */
[C---:B-1----:R-:W-:Y:S08]  /*96b0*/  HMMA.16816.F32 R20, R12.reuse, R16, R20 ;  /* 0x000000100c14723c */ /* 0x042ff00000001814 */
[C---:B------:R-:W-:Y:S01]  /*96c0*/  HMMA.16816.F32 R180, R12.reuse, R18, R180 ;  /* 0x000000120cb4723c */ /* 0x040fe200000018b4 */
[----:B------:R-:W1:Y:S07]  /*96d0*/  LDSM.16.M88.4 R16, [R229] ;  /* 0x00000000e510783b */ /* 0x000e6e0000000200 */
[C---:B------:R-:W-:Y:S08]  /*96e0*/  HMMA.16816.F32 R4, R12.reuse, R24, R4 ;  /* 0x000000180c04723c */ /* 0x040ff00000001804 */
[C---:B------:R-:W-:Y:S01]  /*96f0*/  HMMA.16816.F32 R8, R12.reuse, R26, R8 ;  /* 0x0000001a0c08723c */ /* 0x040fe20000001808 */
[----:B------:R-:W3:Y:S07]  /*9700*/  LDSM.16.M88.4 R24, [R220+0x1800] ;  /* 0x00180000dc18783b */ /* 0x000eee0000000200 */
[C---:B------:R-:W-:Y:S08]  /*9710*/  HMMA.16816.F32 R176, R12.reuse, R196, R176 ;  /* 0x000000c40cb0723c */ /* 0x040ff000000018b0 */
[C---:B------:R-:W-:Y:S01]  /*9720*/  HMMA.16816.F32 R172, R12.reuse, R198, R172 ;  /* 0x000000c60cac723c */ /* 0x040fe200000018ac */
[----:B------:R-:W-:Y:S07]  /*9730*/  LDSM.16.M88.4 R196, [R233+0xa000] ;  /* 0x00a00000e9c4783b */ /* 0x000fee0000000200 */
[C---:B--2---:R-:W-:Y:S08]  /*9740*/  HMMA.16816.F32 R168, R12.reuse, R192, R168 ;  /* 0x000000c00ca8723c */ /* 0x044ff000000018a8 */
[----:B------:R-:W-:Y:S01]  /*9750*/  HMMA.16816.F32 R32, R12, R194, R32 ;  /* 0x000000c20c20723c */ /* 0x000fe20000001820 */
[----:B------:R-:W2:Y:S04]  /*9760*/  LDSM.16.M88.4 R12, [R234+0x2000] ;  /* 0x00200000ea0c783b */ /* 0x000ea80000000200 */
[----:B------:R-:W-:Y:S03]  /*9770*/  LDSM.16.M88.4 R192, [R218] ;  /* 0x00000000dac0783b */ /* 0x000fe60000000200 */
        /* <DEDUP_REMOVED lines=8> */
[----:B------:R-:W5:Y:S07]  /*9800*/  LDSM.16.M88.4 R28, [R233+0xb800] ;  /* 0x00b80000e91c783b */ /* 0x000f6e0000000200 */
[C---:B---3--:R-:W-:Y:S08]  /*9810*/  HMMA.16816.F32 R168, R16.reuse, R24, R168 ;  /* 0x0000001810a8723c */ /* 0x048ff000000018a8 */
[----:B------:R-:W-:Y:S01]  /*9820*/  HMMA.16816.F32 R32, R16, R26, R32 ;  /* 0x0000001a1020723c */ /* 0x000fe20000001820 */
[----:B------:R-:W-:Y:S04]  /*9830*/  LDSM.16.M88.4 R24, [R232+0x2000] ;  /* 0x00200000e818783b */ /* 0x000fe80000000200 */
[----:B------:R-:W3:Y:S03]  /*9840*/  LDSM.16.M88.4 R16, [R219] ;  /* 0x00000000db10783b */ /* 0x000ee60000000200 */
[C---:B--2---:R-:W-:Y:S08]  /*9850*/  HMMA.16816.F32 R4, R12.reuse, R196, R4 ;  /* 0x000000c40c04723c */ /* 0x044ff00000001804 */
[C---:B------:R-:W-:Y:S01]  /*9860*/  HMMA.16816.F32 R8, R12.reuse, R198, R8 ;  /* 0x000000c60c08723c */ /* 0x040fe20000001808 */
[----:B------:R-:W-:Y:S07]  /*9870*/  LDSM.16.M88.4 R196, [R227+0xb000] ;  /* 0x00b00000e3c4783b */ /* 0x000fee0000000200 */
[C---:B-1----:R-:W-:Y:S08]  /*9880*/  HMMA.16816.F32 R20, R12.reuse, R188, R20 ;  /* 0x000000bc0c14723c */ /* 0x042ff00000001814 */
[C---:B------:R-:W-:Y:S01]  /*9890*/  HMMA.16816.F32 R180, R12.reuse, R190, R180 ;  /* 0x000000be0cb4723c */ /* 0x040fe200000018b4 */
[----:B------:R-:W-:Y:S07]  /*98a0*/  LDSM.16.M88.4 R188, [R230+0x2000] ;  /* 0x00200000e6bc783b */ /* 0x000fee0000000200 */
[C---:B----4-:R-:W-:Y:S08]  /*98b0*/  HMMA.16816.F32 R176, R12.reuse, R184, R176 ;  /* 0x000000b80cb0723c */ /* 0x050ff000000018b0 */
[C---:B------:R-:W-:Y:S01]  /*98c0*/  HMMA.16816.F32 R172, R12.reuse, R186, R172 ;  /* 0x000000ba0cac723c */ /* 0x040fe200000018ac */
[----:B------:R-:W1:Y:S07]  /*98d0*/  LDSM.16.M88.4 R184, [R217] ;  /* 0x00000000d9b8783b */ /* 0x000e6e0000000200 */
[C---:B-----5:R-:W-:Y:S08]  /*98e0*/  HMMA.16816.F32 R168, R12.reuse, R28, R168 ;  /* 0x0000001c0ca8723c */ /* 0x060ff000000018a8 */
[----:B------:R-:W-:Y:S01]  /*98f0*/  HMMA.16816.F32 R32, R12, R30, R32 ;  /* 0x0000001e0c20723c */ /* 0x000fe20000001820 */
[----:B------:R-:W2:Y:S04]  /*9900*/  LDSM.16.M88.4 R28, [R216] ;  /* 0x00000000d81c783b */ /* 0x000ea80000000200 */
[----:B------:R-:W4:Y:S03]  /*9910*/  LDSM.16.M88.4 R12, [R227+0xa000] ;  /* 0x00a00000e30c783b */ /* 0x000f260000000200 */
[C---:B---3--:R-:W-:Y:S08]  /*9920*/  HMMA.16816.F32 R4, R24.reuse, R16, R4 ;  /* 0x000000101804723c */ /* 0x048ff00000001804 */
[C---:B------:R-:W-:Y:S01]  /*9930*/  HMMA.16816.F32 R8, R24.reuse, R18, R8 ;  /* 0x000000121808723c */ /* 0x040fe20000001808 */
[----:B------:R-:W3:Y:S07]  /*9940*/  LDSM.16.M88.4 R16, [R227+0xa800] ;  /* 0x00a80000e310783b */ /* 0x000eee0000000200 */
[C---:B------:R-:W-:Y:S08]  /*9950*/  HMMA.16816.F32 R20, R24.reuse, R192, R20 ;  /* 0x000000c01814723c */ /* 0x040ff00000001814 */
[C---:B------:R-:W-:Y:S01]  /*9960*/  HMMA.16816.F32 R180, R24.reuse, R194, R180 ;  /* 0x000000c218b4723c */ /* 0x040fe200000018b4 */
[----:B------:R-:W5:Y:S07]  /*9970*/  LDSM.16.M88.4 R192, [R227+0xb800] ;  /* 0x00b80000e3c0783b */ /* 0x000f6e0000000200 */
[C---:B-1----:R-:W-:Y:S08]  /*9980*/  HMMA.16816.F32 R176, R24.reuse, R184, R176 ;  /* 0x000000b818b0723c */ /* 0x042ff000000018b0 */
[C---:B------:R-:W-:Y:S01]  /*9990*/  HMMA.16816.F32 R172, R24.reuse, R186, R172 ;  /* 0x000000ba18ac723c */ /* 0x040fe200000018ac */
[----:B------:R-:W-:Y:S07]  /*99a0*/  LDSM.16.M88.4 R184, [R220+0x3800] ;  /* 0x00380000dcb8783b */ /* 0x000fee0000000200 */
[C---:B--2---:R-:W-:Y:S08]  /*99b0*/  HMMA.16816.F32 R168, R24.reuse, R28, R168 ;  /* 0x0000001c18a8723c */ /* 0x044ff000000018a8 */
[----:B------:R-:W-:Y:S01]  /*99c0*/  HMMA.16816.F32 R32, R24, R30, R32 ;  /* 0x0000001e1820723c */ /* 0x000fe20000001820 */
[----:B------:R-:W-:Y:S04]  /*99d0*/  LDSM.16.M88.4 R24, [R229+0x2000] ;  /* 0x00200000e518783b */ /* 0x000fe80000000200 */
[----:B------:R-:W-:Y:S03]  /*99e0*/  LDSM.16.M88.4 R28, [R220+0x2800] ;  /* 0x00280000dc1c783b */ /* 0x000fe60000000200 */
[C---:B----4-:R-:W-:Y:S08]  /*99f0*/  HMMA.16816.F32 R4, R188.reuse, R12, R4 ;  /* 0x0000000cbc04723c */ /* 0x050ff00000001804 */
[C---:B------:R-:W-:Y:S01]  /*9a00*/  HMMA.16816.F32 R8, R188.reuse, R14, R8 ;  /* 0x0000000ebc08723c */ /* 0x040fe20000001808 */
[----:B------:R-:W1:Y:S07]  /*9a10*/  LDSM.16.M88.4 R12, [R220+0x2000] ;  /* 0x00200000dc0c783b */ /* 0x000e6e0000000200 */
[C---:B---3--:R-:W-:Y:S08]  /*9a20*/  HMMA.16816.F32 R20, R188.reuse, R16, R20 ;  /* 0x00000010bc14723c */ /* 0x048ff00000001814 */
[C---:B------:R-:W-:Y:S01]  /*9a30*/  HMMA.16816.F32 R180, R188.reuse, R18, R180 ;  /* 0x00000012bcb4723c */ /* 0x040fe200000018b4 */
[----:B------:R-:W2:Y:S07]  /*9a40*/  LDSM.16.M88.4 R16, [R220+0x3000] ;  /* 0x00300000dc10783b */ /* 0x000eae0000000200 */
[C---:B------:R-:W-:Y:S08]  /*9a50*/  HMMA.16816.F32 R176, R188.reuse, R196, R176 ;  /* 0x000000c4bcb0723c */ /* 0x040ff000000018b0 */
[C---:B------:R-:W-:Y:S01]  /*9a60*/  HMMA.16816.F32 R172, R188.reuse, R198, R172 ;  /* 0x000000c6bcac723c */ /* 0x040fe200000018ac */
[----:B------:R-:W-:Y:S07]  /*9a70*/  LDSM.16.M88.4 R196, [R227+0xd000] ;  /* 0x00d00000e3c4783b */ /* 0x000fee0000000200 */
[C---:B-----5:R-:W-:Y:S08]  /*9a80*/  HMMA.16816.F32 R168, R188.reuse, R192, R168 ;  /* 0x000000c0bca8723c */ /* 0x060ff000000018a8 */
        /* <DEDUP_REMOVED lines=8> */
[----:B------:R-:W3:Y:S07]  /*9b10*/  LDSM.16.M88.4 R28, [R233+0xd000] ;  /* 0x00d00000e91c783b */ /* 0x000eee0000000200 */
[C---:B--2---:R-:W-:Y:S08]  /*9b20*/  HMMA.16816.F32 R176, R24.reuse, R16, R176 ;  /* 0x0000001018b0723c */ /* 0x044ff000000018b0 */
[C---:B------:R-:W-:Y:S01]  /*9b30*/  HMMA.16816.F32 R172, R24.reuse, R18, R172 ;  /* 0x0000001218ac723c */ /* 0x040fe200000018ac */
[----:B------:R-:W2:Y:S07]  /*9b40*/  LDSM.16.M88.4 R16, [R233+0xd800] ;  /* 0x00d80000e910783b */ /* 0x000eae0000000200 */
[C---:B------:R-:W-:Y:S08]  /*9b50*/  HMMA.16816.F32 R168, R24.reuse, R184, R168 ;  /* 0x000000b818a8723c */ /* 0x040ff000000018a8 */
[----:B------:R-:W-:Y:S01]  /*9b60*/  HMMA.16816.F32 R32, R24, R186, R32 ;  /* 0x000000ba1820723c */ /* 0x000fe20000001820 */
[----:B------:R-:W-:Y:S04]  /*9b70*/  LDSM.16.M88.4 R24, [R232+0x4000] ;  /* 0x00400000e818783b */ /* 0x000fe80000000200 */
[----:B------:R-:W4:Y:S03]  /*9b80*/  LDSM.16.M88.4 R184, [R215] ;  /* 0x00000000d7b8783b */ /* 0x000f260000000200 */
[C---:B-1----:R-:W-:Y:S08]  /*9b90*/  HMMA.16816.F32 R4, R12.reuse, R192, R4 ;  /* 0x000000c00c04723c */ /* 0x042ff00000001804 */
[C---:B------:R-:W-:Y:S01]  /*9ba0*/  HMMA.16816.F32 R8, R12.reuse, R194, R8 ;  /* 0x000000c20c08723c */ /* 0x040fe20000001808 */
[----:B------:R-:W1:Y:S07]  /*9bb0*/  LDSM.16.M88.4 R192, [R214] ;  /* 0x00000000d6c0783b */ /* 0x000e6e0000000200 */
[C---:B---3--:R-:W-:Y:S08]  /*9bc0*/  HMMA.16816.F32 R176, R12.reuse, R28, R176 ;  /* 0x0000001c0cb0723c */ /* 0x048ff000000018b0 */
[C---:B------:R-:W-:Y:S01]  /*9bd0*/  HMMA.16816.F32 R172, R12.reuse, R30, R172 ;  /* 0x0000001e0cac723c */ /* 0x040fe200000018ac */
[----:B------:R-:W3:Y:S07]  /*9be0*/  LDSM.16.M88.4 R28, [R212] ;  /* 0x00000000d41c783b */ /* 0x000eee0000000200 */
[C---:B------:R-:W-:Y:S08]  /*9bf0*/  HMMA.16816.F32 R20, R12.reuse, R188, R20 ;  /* 0x000000bc0c14723c */ /* 0x040ff00000001814 */
[C---:B------:R-:W-:Y:S01]  /*9c00*/  HMMA.16816.F32 R180, R12.reuse, R190, R180 ;  /* 0x000000be0cb4723c */ /* 0x040fe200000018b4 */
[----:B------:R-:W5:Y:S07]  /*9c10*/  LDSM.16.M88.4 R188, [R213] ;  /* 0x00000000d5bc783b */ /* 0x000f6e0000000200 */
[C---:B--2---:R-:W-:Y:S08]  /*9c20*/  HMMA.16816.F32 R168, R12.reuse, R16, R168 ;  /* 0x000000100ca8723c */ /* 0x044ff000000018a8 */
[----:B------:R-:W-:Y:S01]  /*9c30*/  HMMA.16816.F32 R32, R12, R18, R32 ;  /* 0x000000120c20723c */ /* 0x000fe20000001820 */
[----:B------:R-:W-:Y:S04]  /*9c40*/  LDSM.16.M88.4 R16, [R230+0x4000] ;  /* 0x00400000e610783b */ /* 0x000fe80000000200 */
[----:B------:R-:W2:Y:S03]  /*9c50*/  LDSM.16.M88.4 R12, [R227+0xc000] ;  /* 0x00c00000e30c783b */ /* 0x000ea60000000200 */
[C---:B----4-:R-:W-:Y:S08]  /*9c60*/  HMMA.16816.F32 R4, R24.reuse, R184, R4 ;  /* 0x000000b81804723c */ /* 0x050ff00000001804 */
[C---:B------:R-:W-:Y:S01]  /*9c70*/  HMMA.16816.F32 R8, R24.reuse, R186, R8 ;  /* 0x000000ba1808723c */ /* 0x040fe20000001808 */
[----:B------:R-:W4:Y:S07]  /*9c80*/  LDSM.16.M88.4 R184, [R227+0xc800] ;  /* 0x00c80000e3b8783b */ /* 0x000f2e0000000200 */
[C---:B-1----:R-:W-:Y:S08]  /*9c90*/  HMMA.16816.F32 R20, R24.reuse, R192, R20 ;  /* 0x000000c01814723c */ /* 0x042ff00000001814 */
[C---:B------:R-:W-:Y:S01]  /*9ca0*/  HMMA.16816.F32 R180, R24.reuse, R194, R180 ;  /* 0x000000c218b4723c */ /* 0x040fe200000018b4 */
[----:B------:R-:W-:Y:S07]  /*9cb0*/  LDSM.16.M88.4 R192, [R220+0x4800] ;  /* 0x00480000dcc0783b */ /* 0x000fee0000000200 */
[C---:B---3--:R-:W-:Y:S08]  /*9cc0*/  HMMA.16816.F32 R168, R24.reuse, R28, R168 ;  /* 0x0000001c18a8723c */ /* 0x048ff000000018a8 */
[C---:B------:R-:W-:Y:S01]  /*9cd0*/  HMMA.16816.F32 R32, R24.reuse, R30, R32 ;  /* 0x0000001e1820723c */ /* 0x040fe20000001820 */
[----:B------:R-:W1:Y:S07]  /*9ce0*/  LDSM.16.M88.4 R28, [R227+0xd800] ;  /* 0x00d80000e31c783b */ /* 0x000e6e0000000200 */
[C---:B-----5:R-:W-:Y:S08]  /*9cf0*/  HMMA.16816.F32 R176, R24.reuse, R188, R176 ;  /* 0x000000bc18b0723c */ /* 0x060ff000000018b0 */
[----:B------:R-:W-:Y:S01]  /*9d00*/  HMMA.16816.F32 R172, R24, R190, R172 ;  /* 0x000000be18ac723c */ /* 0x000fe200000018ac */
[----:B------:R-:W-:Y:S04]  /*9d10*/  LDSM.16.M88.4 R24, [R229+0x4000] ;  /* 0x00400000e518783b */ /* 0x000fe80000000200 */
[----:B------:R-:W-:Y:S03]  /*9d20*/  LDSM.16.M88.4 R188, [R220+0x5000] ;  /* 0x00500000dcbc783b */ /* 0x000fe60000000200 */
[C---:B--2---:R-:W-:Y:S08]  /*9d30*/  HMMA.16816.F32 R4, R16.reuse, R12, R4 ;  /* 0x0000000c1004723c */ /* 0x044ff00000001804 */
[C---:B------:R-:W-:Y:S01]  /*9d40*/  HMMA.16816.F32 R8, R16.reuse, R14, R8 ;  /* 0x0000000e1008723c */ /* 0x040fe20000001808 */
[----:B------:R-:W2:Y:S07]  /*9d50*/  LDSM.16.M88.4 R12, [R220+0x4000] ;  /* 0x00400000dc0c783b */ /* 0x000eae0000000200 */
[C---:B----4-:R-:W-:Y:S08]  /*9d60*/  HMMA.16816.F32 R20, R16.reuse, R184, R20 ;  /* 0x000000b81014723c */ /* 0x050ff00000001814 */
[C---:B------:R-:W-:Y:S01]  /*9d70*/  HMMA.16816.F32 R180, R16.reuse, R186, R180 ;  /* 0x000000ba10b4723c */ /* 0x040fe200000018b4 */
[----:B------:R-:W3:Y:S07]  /*9d80*/  LDSM.16.M88.4 R184, [R220+0x5800] ;  /* 0x00580000dcb8783b */ /* 0x000eee0000000200 */
[C---:B------:R-:W-:Y:S08]  /*9d90*/  HMMA.16816.F32 R176, R16.reuse, R196, R176 ;  /* 0x000000c410b0723c */ /* 0x040ff000000018b0 */
[C---:B------:R-:W-:Y:S01]  /*9da0*/  HMMA.16816.F32 R172, R16.reuse, R198, R172 ;  /* 0x000000c610ac723c */ /* 0x040fe200000018ac */
[----:B------:R-:W-:Y:S07]  /*9db0*/  LDSM.16.M88.4 R196, [R210] ;  /* 0x00000000d2c4783b */ /* 0x000fee0000000200 */
[C---:B-1----:R-:W-:Y:S08]  /*9dc0*/  HMMA.16816.F32 R168, R16.reuse, R28, R168 ;  /* 0x0000001c10a8723c */ /* 0x042ff000000018a8 */
[----:B------:R-:W-:Y:S01]  /*9dd0*/  HMMA.16816.F32 R32, R16, R30, R32 ;  /* 0x0000001e1020723c */ /* 0x000fe20000001820 */
[----:B------:R-:W-:Y:S04]  /*9de0*/  LDSM.16.M88.4 R16, [R234+0x6000] ;  /* 0x00600000ea10783b */ /* 0x000fe80000000200 */
[----:B------:R-:W1:Y:S03]  /*9df0*/  LDSM.16.M88.4 R28, [R233+0xe000] ;  /* 0x00e00000e91c783b */ /* 0x000e660000000200 */
[C---:B--2---:R-:W-:Y:S08]  /*9e00*/  HMMA.16816.F32 R4, R24.reuse, R12, R4 ;  /* 0x0000000c1804723c */ /* 0x044ff00000001804 */
[C---:B------:R-:W-:Y:S01]  /*9e10*/  HMMA.16816.F32 R8, R24.reuse, R14, R8 ;  /* 0x0000000e1808723c */ /* 0x040fe20000001808 */
[----:B------:R-:W2:Y:S07]  /*9e20*/  LDSM.16.M88.4 R12, [R233+0xe800] ;  /* 0x00e80000e90c783b */ /* 0x000eae0000000200 */
[C---:B------:R-:W-:Y:S08]  /*9e30*/  HMMA.16816.F32 R20, R24.reuse, R192, R20 ;  /* 0x000000c01814723c */ /* 0x040ff00000001814 */
[C---:B------:R-:W-:Y:S01]  /*9e40*/  HMMA.16816.F32 R180, R24.reuse, R194, R180 ;  /* 0x000000c218b4723c */ /* 0x040fe200000018b4 */
[----:B------:R-:W4:Y:S07]  /*9e50*/  LDSM.16.M88.4 R192, [R233+0xf000] ;  /* 0x00f00000e9c0783b */ /* 0x000f2e0000000200 */
[C---:B------:R-:W-:Y:S08]  /*9e60*/  HMMA.16816.F32 R176, R24.reuse, R188, R176 ;  /* 0x000000bc18b0723c */ /* 0x040ff000000018b0 */
[C---:B------:R-:W-:Y:S01]  /*9e70*/  HMMA.16816.F32 R172, R24.reuse, R190, R172 ;  /* 0x000000be18ac723c */ /* 0x040fe200000018ac */
[----:B------:R-:W-:Y:S07]  /*9e80*/  LDSM.16.M88.4 R188, [R232+0x6000] ;  /* 0x00600000e8bc783b */ /* 0x000fee0000000200 */
[C---:B---3--:R-:W-:Y:S08]  /*9e90*/  HMMA.16816.F32 R168, R24.reuse, R184, R168 ;  /* 0x000000b818a8723c */ /* 0x048ff000000018a8 */
[----:B------:R-:W-:Y:S01]  /*9ea0*/  HMMA.16816.F32 R32, R24, R186, R32 ;  /* 0x000000ba1820723c */ /* 0x000fe20000001820 */
[----:B------:R-:W3:Y:S04]  /*9eb0*/  LDSM.16.M88.4 R24, [R211] ;  /* 0x00000000d318783b */ /* 0x000ee80000000200 */
[----:B------:R-:W5:Y:S03]  /*9ec0*/  LDSM.16.M88.4 R184, [R233+0xf800] ;  /* 0x00f80000e9b8783b */ /* 0x000f660000000200 */
[C---:B-1----:R-:W-:Y:S08]  /*9ed0*/  HMMA.16816.F32 R4, R16.reuse, R28, R4 ;  /* 0x0000001c1004723c */ /* 0x042ff00000001804 */
[C---:B------:R-:W-:Y:S01]  /*9ee0*/  HMMA.16816.F32 R8, R16.reuse, R30, R8 ;  /* 0x0000001e1008723c */ /* 0x040fe20000001808 */
[----:B------:R-:W-:Y:S07]  /*9ef0*/  LDSM.16.M88.4 R28, [R230+0x6000] ;  /* 0x00600000e61c783b */ /* 0x000fee0000000200 */
[C---:B--2---:R-:W-:Y:S08]  /*9f00*/  HMMA.16816.F32 R20, R16.reuse, R12, R20 ;  /* 0x0000000c1014723c */ /* 0x044ff00000001814 */
[C---:B------:R-:W-:Y:S01]  /*9f10*/  HMMA.16816.F32 R180, R16.reuse, R14, R180 ;  /* 0x0000000e10b4723c */ /* 0x040fe200000018b4 */
[----:B------:R-:W1:Y:S07]  /*9f20*/  LDSM.16.M88.4 R12, [R227+0xe000] ;  /* 0x00e00000e30c783b */ /* 0x000e6e0000000200 */
[----:B----4-:R-:W-:Y:S08]  /*9f30*/  HMMA.16816.F32 R176, R16, R192, R176 ;  /* 0x000000c010b0723c */ /* 0x010ff000000018b0 */
[----:B---3--:R-:W-:Y:S08]  /*9f40*/  HMMA.16816.F32 R4, R188, R24, R4 ;  /* 0x00000018bc04723c */ /* 0x008ff00000001804 */
[C---:B------:R-:W-:Y:S01]  /*9f50*/  HMMA.16816.F32 R172, R16.reuse, R194, R172 ;  /* 0x000000c210ac723c */ /* 0x040fe200000018ac */
[----:B------:R-:W-:Y:S07]  /*9f60*/  LDSM.16.M88.4 R192, [R220+0x6000] ;  /* 0x00600000dcc0783b */ /* 0x000fee0000000200 */
[C---:B-----5:R-:W-:Y:S08]  /*9f70*/  HMMA.16816.F32 R168, R16.reuse, R184, R168 ;  /* 0x000000b810a8723c */ /* 0x060ff000000018a8 */
[----:B------:R-:W-:Y:S01]  /*9f80*/  HMMA.16816.F32 R32, R16, R186, R32 ;  /* 0x000000ba1020723c */ /* 0x000fe20000001820 */
[----:B------:R-:W2:Y:S04]  /*9f90*/  LDSM.16.M88.4 R16, [R229+0x6000] ;  /* 0x00600000e510783b */ /* 0x000ea80000000200 */
[----:B------:R-:W-:Y:S03]  /*9fa0*/  LDSM.16.M88.4 R184, [R209] ;  /* 0x00000000d1b8783b */ /* 0x000fe60000000200 */
[----:B------:R-:W-:Y:S01]  /*9fb0*/  HMMA.16816.F32 R8, R188, R26, R8 ;  /* 0x0000001abc08723c */ /* 0x000fe20000001808 */
[----:B------:R-:W3:Y:S07]  /*9fc0*/  LDSM.16.M88.4 R24, [R227+0xe800] ;  /* 0x00e80000e318783b */ /* 0x000eee0000000200 */
[----:B-1----:R-:W-:Y:S08]  /*9fd0*/  HMMA.16816.F32 R4, R28, R12, R4 ;  /* 0x0000000c1c04723c */ /* 0x002ff00000001804 */
[----:B------:R-:W-:Y:S08]  /*9fe0*/  HMMA.16816.F32 R180, R188, R198, R180 ;  /* 0x000000c6bcb4723c */ /* 0x000ff000000018b4 */
[----:B------:R-:W-:Y:S01]  /*9ff0*/  HMMA.16816.F32 R8, R28, R14, R8 ;  /* 0x0000000e1c08723c */ /* 0x000fe20000001808 */
[----:B------:R-:W1:Y:S07]  /*a000*/  LDSM.16.M88.4 R12, [R220+0x6800] ;  /* 0x00680000dc0c783b */ /* 0x000e6e0000000200 */
[----:B------:R-:W-:Y:S08]  /*a010*/  HMMA.16816.F32 R20, R188, R196, R20 ;  /* 0x000000c4bc14723c */ /* 0x000ff00000001814 */
[----:B--2---:R-:W-:Y:S08]  /*a020*/  HMMA.16816.F32 R4, R16, R192, R4 ;  /* 0x000000c01004723c */ /* 0x004ff00000001804 */
[----:B---3--:R-:W-:Y:S08]  /*a030*/  HMMA.16816.F32 R180, R28, R26, R180 ;  /* 0x0000001a1cb4723c */ /* 0x008ff000000018b4 */
[----:B------:R-:W-:Y:S01]  /*a040*/  HMMA.16816.F32 R8, R16, R194, R8 ;  /* 0x000000c21008723c */ /* 0x000fe20000001808 */
[----:B------:R-:W2:Y:S07]  /*a050*/  LDSM.16.M88.4 R192, [R227+0xf000] ;  /* 0x00f00000e3c0783b */ /* 0x000eae0000000200 */
[----:B------:R-:W-:Y:S01]  /*a060*/  FMUL.FTZ R4, R4, c[0x0][0x2ec] ;  /* 0x0000bb0004047a20 */ /* 0x000fe20000410000 */
[----:B------:R-:W-:Y:S01]  /*a070*/  HMMA.16816.F32 R20, R28, R24, R20 ;  /* 0x000000181c14723c */ /* 0x000fe20000001814 */
[----:B------:R-:W-:Y:S01]  /*a080*/  FMUL.FTZ R0, R5, c[0x0][0x2ec] ;  /* 0x0000bb0005007a20 */ /* 0x000fe20000410000 */
[----:B------:R-:W-:Y:S01]  /*a090*/  LDSM.16.M88.4 R24, [R220+0x7000] ;  /* 0x00700000dc18783b */ /* 0x000fe20000000200 */
[----:B------:R3:W4:Y:S01]  /*a0a0*/  MUFU.TANH R166, R4 ;  /* 0x0000000400a67308 */ /* 0x0007220000002400 */
[----:B------:R-:W-:-:S02]  /*a0b0*/  FMUL.FTZ R2, R6, c[0x0][0x2ec] ;  /* 0x0000bb0006027a20 */ /* 0x000fc40000410000 */
[----:B------:R-:W-:Y:S02]  /*a0c0*/  FMUL.FTZ R167, R7, c[0x0][0x2ec] ;  /* 0x0000bb0007a77a20 */ /* 0x000fe40000410000 */
[----:B-1----:R-:W-:Y:S03]  /*a0d0*/  HMMA.16816.F32 R180, R16, R14, R180 ;  /* 0x0000000e10b4723c */ /* 0x002fe600000018b4 */
[----:B------:R-:W1:Y:S04]  /*a0e0*/  MUFU.TANH R0, R0 ;  /* 0x0000000000007308 */ /* 0x000e680000002400 */
[----:B------:R-:W-:Y:S01]  /*a0f0*/  FMUL.FTZ R8, R8, c[0x0][0x2ec] ;  /* 0x0000bb0008087a20 */ /* 0x000fe20000410000 */
[----:B------:R-:W-:Y:S01]  /*a100*/  HMMA.16816.F32 R176, R188, R184, R176 ;  /* 0x000000b8bcb0723c */ /* 0x000fe200000018b0 */
[----:B------:R-:W-:Y:S01]  /*a110*/  FMUL.FTZ R9, R9, c[0x0][0x2ec] ;  /* 0x0000bb0009097a20 */ /* 0x000fe20000410000 */
[----:B---3--:R-:W3:Y:S01]  /*a120*/  LDSM.16.M88.4 R4, [R208] ;  /* 0x00000000d004783b */ /* 0x008ee20000000200 */
[----:B------:R-:W-:Y:S01]  /*a130*/  FMUL.FTZ R10, R10, c[0x0][0x2ec] ;  /* 0x0000bb000a0a7a20 */ /* 0x000fe20000410000 */
[----:B------:R-:W-:Y:S01]  /*a140*/  MUFU.TANH R2, R2 ;  /* 0x0000000200027308 */ /* 0x000fe20000002400 */
[----:B------:R-:W-:-:S03]  /*a150*/  FMUL.FTZ R11, R11, c[0x0][0x2ec] ;  /* 0x0000bb000b0b7a20 */ /* 0x000fc60000410000 */
[----:B------:R-:W-:Y:S04]  /*a160*/  HMMA.16816.F32 R20, R16, R12, R20 ;  /* 0x0000000c1014723c */ /* 0x000fe80000001814 */
[----:B------:R-:W-:Y:S04]  /*a170*/  MUFU.TANH R12, R8 ;  /* 0x00000008000c7308 */ /* 0x000fe80000002400 */
[----:B------:R-:W-:Y:S01]  /*a180*/  FMUL.FTZ R180, R180, c[0x0][0x2ec] ;  /* 0x0000bb00b4b47a20 */ /* 0x000fe20000410000 */
[----:B------:R-:W-:Y:S01]  /*a190*/  HMMA.16816.F32 R172, R188, R186, R172 ;  /* 0x000000babcac723c */ /* 0x000fe200000018ac */
[----:B------:R-:W-:-:S02]  /*a1a0*/  FMUL.FTZ R183, R183, c[0x0][0x2ec] ;  /* 0x0000bb00b7b77a20 */ /* 0x000fc40000410000 */
[----:B------:R-:W-:Y:S05]  /*a1b0*/  MUFU.TANH R13, R9 ;  /* 0x00000009000d7308 */ /* 0x000fea0000002400 */
[----:B--2---:R-:W-:Y:S03]  /*a1c0*/  HMMA.16816.F32 R176, R28, R192, R176 ;  /* 0x000000c01cb0723c */ /* 0x004fe600000018b0 */
[----:B------:R-:W-:Y:S04]  /*a1d0*/  MUFU.TANH R184, R10 ;  /* 0x0000000a00b87308 */ /* 0x000fe80000002400 */
[----:B------:R-:W-:-:S02]  /*a1e0*/  FMUL.FTZ R14, R21, c[0x0][0x2ec] ;  /* 0x0000bb00150e7a20 */ /* 0x000fc40000410000 */
[----:B------:R-:W-:Y:S02]  /*a1f0*/  FMUL.FTZ R21, R22, c[0x0][0x2ec] ;  /* 0x0000bb0016157a20 */ /* 0x000fe40000410000 */
[----:B------:R-:W-:Y:S01]  /*a200*/  FMUL.FTZ R20, R20, c[0x0][0x2ec] ;  /* 0x0000bb0014147a20 */ /* 0x000fe20000410000 */
[----:B------:R2:W-:Y:S01]  /*a210*/  MUFU.TANH R15, R11 ;  /* 0x0000000b000f7308 */ /* 0x0005e20000002400 */
[----:B------:R-:W-:-:S03]  /*a220*/  FMUL.FTZ R22, R23, c[0x0][0x2ec] ;  /* 0x0000bb0017167a20 */ /* 0x000fc60000410000 */
[----:B------:R-:W-:Y:S04]  /*a230*/  HMMA.16816.F32 R172, R28, R194, R172 ;  /* 0x000000c21cac723c */ /* 0x000fe800000018ac */
[----:B------:R5:W-:Y:S04]  /*a240*/  MUFU.TANH R185, R180 ;  /* 0x000000b400b97308 */ /* 0x000be80000002400 */
[C---:B---3--:R-:W-:Y:S01]  /*a250*/  HMMA.16816.F32 R168, R188.reuse, R4, R168 ;  /* 0x00000004bca8723c */ /* 0x048fe200000018a8 */
[----:B--2---:R-:W2:Y:S03]  /*a260*/  LDSM.16.M88.4 R8, [R227+0xf800] ;  /* 0x00f80000e308783b */ /* 0x004ea60000000200 */
[----:B------:R-:W3:Y:S04]  /*a270*/  MUFU.TANH R167, R167 ;  /* 0x000000a700a77308 */ /* 0x000ee80000002400 */
[----:B------:R-:W-:Y:S01]  /*a280*/  HMMA.16816.F32 R32, R188, R6, R32 ;  /* 0x00000006bc20723c */ /* 0x000fe20000001820 */
[----:B-----5:R-:W-:-:S03]  /*a290*/  IMAD.U32 R180, RZ, RZ, UR29 ;  /* 0x0000001dffb47e24 */ /* 0x020fc6000f8e00ff */
[----:B------:R-:W5:Y:S01]  /*a2a0*/  MUFU.TANH R20, R20 ;  /* 0x0000001400147308 */ /* 0x000f620000002400 */
[----:B------:R-:W-:-:S03]  /*a2b0*/  IMAD R180, R180, 0x40, R238 ;  /* 0x00000040b4b47824 */ /* 0x000fc600078e02ee */
[C---:B------:R-:W-:Y:S02]  /*a2c0*/  HMMA.16816.F32 R176, R16.reuse, R24, R176 ;  /* 0x0000001810b0723c */ /* 0x040fe400000018b0 */
[C---:B------:R-:W-:Y:S02]  /*a2d0*/  IADD3 R4, R180.reuse, 0x1, RZ ;  /* 0x00000001b4047810 */ /* 0x040fe40007ffe0ff */
[----:B------:R-:W1:Y:S01]  /*a2e0*/  MUFU.TANH R21, R21 ;  /* 0x0000001500157308 */ /* 0x000e620000002400 */
[-C--:B------:R-:W-:Y:S02]  /*a2f0*/  ISETP.GE.AND P0, PT, R180, R244.reuse, PT ;  /* 0x000000f4b400720c */ /* 0x080fe40003f06270 */
[----:B------:R-:W-:Y:S01]  /*a300*/  FMUL.FTZ R24, R181, c[0x0][0x2ec] ;  /* 0x0000bb00b5187a20 */ /* 0x000fe20000410000 */
[----:B------:R-:W-:Y:S01]  /*a310*/  ISETP.GE.AND P6, PT, R4, R244, PT ;  /* 0x000000f40400720c */ /* 0x000fe20003fc6270 */
[----:B------:R-:W-:Y:S01]  /*a320*/  FMUL.FTZ R181, R182, c[0x0][0x2ec] ;  /* 0x0000bb00b6b57a20 */ /* 0x000fe20000410000 */
[C---:B------:R-:W-:Y:S01]  /*a330*/  ISETP.GE.AND P1, PT, R4.reuse, R242, PT ;  /* 0x000000f20400720c */ /* 0x040fe20003f26270 */
[----:B------:R-:W-:Y:S01]  /*a340*/  HMMA.16816.F32 R172, R16, R26, R172 ;  /* 0x0000001a10ac723c */ /* 0x000fe200000018ac */
[C---:B------:R-:W-:Y:S01]  /*a350*/  ISETP.LT.OR P6, PT, R4.reuse, R245, P6 ;  /* 0x000000f50400720c */ /* 0x040fe200037c1670 */
[----:B------:R-:W1:Y:S01]  /*a360*/  MUFU.TANH R14, R14 ;  /* 0x0000000e000e7308 */ /* 0x000e620000002400 */
[----:B------:R-:W-:-:S02]  /*a370*/  ISETP.LT.OR P1, PT, R4, R243, P1 ;  /* 0x000000f30400720c */ /* 0x000fc40000f21670 */
[----:B------:R-:W5:Y:S01]  /*a380*/  LDSM.16.M88.4 R4, [R220+0x7800] ;  /* 0x00780000dc04783b */ /* 0x000f620000000200 */
[----:B------:R-:W-:Y:S01]  /*a390*/  ISETP.LT.OR P0, PT, R180, R245, P0 ;  /* 0x000000f5b400720c */ /* 0x000fe20000701670 */
[----:B------:R-:W-:-:S04]  /*a3a0*/  DEPBAR.LE SB0, 0x0 ;  /* 0x000080000000791a */ /* 0x000fc80000000000 */
[C---:B------:R-:W-:Y:S01]  /*a3b0*/  IADD3 R23, R180.reuse, 0x8, RZ ;  /* 0x00000008b4177810 */ /* 0x040fe20007ffe0ff */
[----:B------:R-:W3:Y:S01]  /*a3c0*/  MUFU.TANH R22, R22 ;  /* 0x0000001600167308 */ /* 0x000ee20000002400 */
[----:B------:R-:W-:Y:S01]  /*a3d0*/  IADD3 R25, R180, 0x9, RZ ;  /* 0x00000009b4197810 */ /* 0x000fe20007ffe0ff */
[----:B------:R-:W-:Y:S01]  /*a3e0*/  FMUL.FTZ R176, R176, c[0x0][0x2ec] ;  /* 0x0000bb00b0b07a20 */ /* 0x000fe20000410000 */
[C---:B--2---:R-:W-:Y:S01]  /*a3f0*/  HMMA.16816.F32 R168, R28.reuse, R8, R168 ;  /* 0x000000081ca8723c */ /* 0x044fe200000018a8 */
[----:B------:R-:W-:Y:S02]  /*a400*/  FMUL.FTZ R178, R178, c[0x0][0x2ec] ;  /* 0x0000bb00b2b27a20 */ /* 0x000fe40000410000 */
[----:B------:R-:W-:Y:S02]  /*a410*/  FMUL.FTZ R179, R179, c[0x0][0x2ec] ;  /* 0x0000bb00b3b37a20 */ /* 0x000fe40000410000 */
[----:B------:R-:W2:Y:S01]  /*a420*/  MUFU.TANH R181, R181 ;  /* 0x000000b500b57308 */ /* 0x000ea20000002400 */
[----:B------:R-:W-:Y:S01]  /*a430*/  FMUL.FTZ R177, R177, c[0x0][0x2ec] ;  /* 0x0000bb00b1b17a20 */ /* 0x000fe20000410000 */
[----:B----4-:R-:W-:Y:S01]  /*a440*/  FSEL R8, R166, -INF , !P0 ;  /* 0xff800000a6087808 */ /* 0x010fe20004000000 */
[----:B------:R-:W-:Y:S01]  /*a450*/  HMMA.16816.F32 R32, R28, R10, R32 ;  /* 0x0000000a1c20723c */ /* 0x000fe20000001820 */
[----:B------:R-:W-:Y:S01]  /*a460*/  ISETP.GE.AND P0, PT, R180, R242, PT ;  /* 0x000000f2b400720c */ /* 0x000fe20003f06270 */
[----:B------:R-:W-:Y:S01]  /*a470*/  FMUL.FTZ R172, R172, c[0x0][0x2ec] ;  /* 0x0000bb00acac7a20 */ /* 0x000fe20000410000 */
[----:B-1----:R-:W-:-:S02]  /*a480*/  FSEL R9, R0, -INF , !P6 ;  /* 0xff80000000097808 */ /* 0x002fc40007000000 */
[----:B------:R-:W1:Y:S01]  /*a490*/  MUFU.TANH R24, R24 ;  /* 0x0000001800187308 */ /* 0x000e620000002400 */
[----:B------:R-:W-:Y:S01]  /*a4a0*/  ISETP.LT.OR P0, PT, R180, R243, P0 ;  /* 0x000000f3b400720c */ /* 0x000fe20000701670 */
[----:B------:R-:W-:Y:S01]  /*a4b0*/  FMUL.FTZ R173, R173, c[0x0][0x2ec] ;  /* 0x0000bb00adad7a20 */ /* 0x000fe20000410000 */
[----:B---3--:R-:W-:Y:S01]  /*a4c0*/  FSEL R0, R167, -INF , !P1 ;  /* 0xff800000a7007808 */ /* 0x008fe20004800000 */
[----:B------:R-:W-:Y:S01]  /*a4d0*/  FMUL.FTZ R174, R174, c[0x0][0x2ec] ;  /* 0x0000bb00aeae7a20 */ /* 0x000fe20000410000 */
[----:B------:R-:W-:Y:S01]  /*a4e0*/  FSEL R2, R2, -INF , !P0 ;  /* 0xff80000002027808 */ /* 0x000fe20004000000 */
[----:B------:R-:W-:Y:S01]  /*a4f0*/  IMAD.MOV.U32 R167, RZ, RZ, R202 ;  /* 0x000000ffffa77224 */ /* 0x000fe200078e00ca */
[C---:B------:R-:W-:Y:S01]  /*a500*/  ISETP.GE.AND P0, PT, R23.reuse, R244, PT ;  /* 0x000000f41700720c */ /* 0x040fe20003f06270 */
[----:B------:R-:W3:Y:S01]  /*a510*/  MUFU.TANH R166, R183 ;  /* 0x000000b700a67308 */ /* 0x000ee20000002400 */
[----:B------:R-:W-:Y:S02]  /*a520*/  ISETP.GE.AND P6, PT, R23, R242, PT ;  /* 0x000000f21700720c */ /* 0x000fe40003fc6270 */
[----:B------:R-:W-:-:S02]  /*a530*/  ISETP.GE.AND P1, PT, R25, R244, PT ;  /* 0x000000f41900720c */ /* 0x000fc40003f26270 */
[C---:B------:R-:W-:Y:S02]  /*a540*/  ISETP.LT.OR P0, PT, R23.reuse, R245, P0 ;  /* 0x000000f51700720c */ /* 0x040fe40000701670 */
[----:B------:R-:W-:Y:S01]  /*a550*/  ISETP.LT.OR P6, PT, R23, R243, P6 ;  /* 0x000000f31700720c */ /* 0x000fe200037c1670 */
[----:B------:R-:W4:Y:S01]  /*a560*/  MUFU.TANH R195, R176 ;  /* 0x000000b000c37308 */ /* 0x000f220000002400 */
[----:B------:R-:W-:Y:S01]  /*a570*/  ISETP.LT.OR P1, PT, R25, R245, P1 ;  /* 0x000000f51900720c */ /* 0x000fe20000f21670 */
[----:B-----5:R-:W-:Y:S01]  /*a580*/  HMMA.16816.F32 R168, R16, R4, R168 ;  /* 0x0000000410a8723c */ /* 0x020fe200000018a8 */
[----:B------:R-:W-:Y:S02]  /*a590*/  IADD3 R10, R180, 0x10, RZ ;  /* 0x00000010b40a7810 */ /* 0x000fe40007ffe0ff */
[----:B------:R-:W-:Y:S02]  /*a5a0*/  FSEL R12, R12, -INF , !P0 ;  /* 0xff8000000c0c7808 */ /* 0x000fe40004000000 */
[----:B------:R-:W-:Y:S01]  /*a5b0*/  FSEL R184, R184, -INF , !P6 ;  /* 0xff800000b8b87808 */ /* 0x000fe20007000000 */
[----:B------:R-:W5:Y:S01]  /*a5c0*/  MUFU.TANH R192, R178 ;  /* 0x000000b200c07308 */ /* 0x000f620000002400 */
[----:B------:R-:W-:-:S02]  /*a5d0*/  FSEL R13, R13, -INF , !P1 ;  /* 0xff8000000d0d7808 */ /* 0x000fc40004800000 */
[C---:B------:R-:W-:Y:S02]  /*a5e0*/  ISETP.GE.AND P0, PT, R25.reuse, R242, PT ;  /* 0x000000f21900720c */ /* 0x040fe40003f06270 */
[C---:B------:R-:W-:Y:S02]  /*a5f0*/  ISETP.GE.AND P6, PT, R10.reuse, R244, PT ;  /* 0x000000f40a00720c */ /* 0x040fe40003fc6270 */
[C---:B------:R-:W-:Y:S01]  /*a600*/  ISETP.GE.AND P1, PT, R10.reuse, R242, PT ;  /* 0x000000f20a00720c */ /* 0x040fe20003f26270 */
[----:B------:R-:W1:Y:S01]  /*a610*/  MUFU.TANH R190, R179 ;  /* 0x000000b300be7308 */ /* 0x000e620000002400 */
[----:B------:R-:W-:Y:S02]  /*a620*/  ISETP.LT.OR P0, PT, R25, R243, P0 ;  /* 0x000000f31900720c */ /* 0x000fe40000701670 */
[C---:B------:R-:W-:Y:S02]  /*a630*/  ISETP.LT.OR P6, PT, R10.reuse, R245, P6 ;  /* 0x000000f50a00720c */ /* 0x040fe400037c1670 */
[----:B------:R-:W-:Y:S01]  /*a640*/  ISETP.LT.OR P1, PT, R10, R243, P1 ;  /* 0x000000f30a00720c */ /* 0x000fe20000f21670 */
[----:B------:R-:W-:Y:S01]  /*a650*/  FMUL.FTZ R10, R175, c[0x0][0x2ec] ;  /* 0x0000bb00af0a7a20 */ /* 0x000fe20000410000 */
[C---:B------:R-:W-:Y:S01]  /*a660*/  IADD3 R11, R180.reuse, 0x11, RZ ;  /* 0x00000011b40b7810 */ /* 0x040fe20007ffe0ff */
[----:B------:R-:W-:Y:S01]  /*a670*/  MUFU.TANH R194, R172 ;  /* 0x000000ac00c27308 */ /* 0x000fe20000002400 */
[----:B------:R-:W-:Y:S01]  /*a680*/  IADD3 R5, R180, 0x18, RZ ;  /* 0x00000018b4057810 */ /* 0x000fe20007ffe0ff */
[----:B------:R-:W-:Y:S01]  /*a690*/  FMUL.FTZ R169, R169, c[0x0][0x2ec] ;  /* 0x0000bb00a9a97a20 */ /* 0x000fe20000410000 */
[----:B------:R-:W-:Y:S01]  /*a6a0*/  FSEL R15, R15, -INF , !P0 ;  /* 0xff8000000f0f7808 */ /* 0x000fe20004000000 */
[----:B------:R-:W-:Y:S01]  /*a6b0*/  FMUL.FTZ R170, R170, c[0x0][0x2ec] ;  /* 0x0000bb00aaaa7a20 */ /* 0x000fe20000410000 */
[----:B------:R-:W-:Y:S01]  /*a6c0*/  FSEL R26, R20, -INF , !P6 ;  /* 0xff800000141a7808 */ /* 0x000fe20007000000 */
[----:B------:R-:W-:Y:S01]  /*a6d0*/  FMUL.FTZ R171, R171, c[0x0][0x2ec] ;  /* 0x0000bb00abab7a20 */ /* 0x000fe20000410000 */
[----:B------:R-:W-:Y:S01]  /*a6e0*/  FSEL R23, R21, -INF , !P1 ;  /* 0xff80000015177808 */ /* 0x000fe20004800000 */
[----:B------:R-:W1:Y:S01]  /*a6f0*/  MUFU.TANH R196, R177 ;  /* 0x000000b100c47308 */ /* 0x000e620000002400 */
[----:B------:R-:W-:-:S02]  /*a700*/  ISETP.GE.AND P0, PT, R11, R244, PT ;  /* 0x000000f40b00720c */ /* 0x000fc40003f06270 */
[----:B------:R-:W-:Y:S02]  /*a710*/  ISETP.GE.AND P6, PT, R11, R242, PT ;  /* 0x000000f20b00720c */ /* 0x000fe40003fc6270 */
[----:B------:R-:W-:Y:S02]  /*a720*/  ISETP.GE.AND P1, PT, R5, R244, PT ;  /* 0x000000f40500720c */ /* 0x000fe40003f26270 */
[C---:B------:R-:W-:Y:S01]  /*a730*/  ISETP.LT.OR P0, PT, R11.reuse, R245, P0 ;  /* 0x000000f50b00720c */ /* 0x040fe20000701670 */
[----:B------:R-:W1:Y:S01]  /*a740*/  MUFU.TANH R10, R10 ;  /* 0x0000000a000a7308 */ /* 0x000e620000002400 */
[----:B------:R-:W-:Y:S01]  /*a750*/  ISETP.LT.OR P6, PT, R11, R243, P6 ;  /* 0x000000f30b00720c */ /* 0x000fe200037c1670 */
[----:B------:R-:W-:Y:S01]  /*a760*/  FMUL.FTZ R11, R168, c[0x0][0x2ec] ;  /* 0x0000bb00a80b7a20 */ /* 0x000fe20000410000 */
[----:B------:R-:W-:Y:S02]  /*a770*/  ISETP.LT.OR P1, PT, R5, R245, P1 ;  /* 0x000000f50500720c */ /* 0x000fe40000f21670 */
[----:B------:R-:W-:-:S02]  /*a780*/  IADD3 R4, R180, 0x19, RZ ;  /* 0x00000019b4047810 */ /* 0x000fc40007ffe0ff */
[----:B------:R-:W-:Y:S01]  /*a790*/  FSEL R27, R14, -INF , !P0 ;  /* 0xff8000000e1b7808 */ /* 0x000fe20004000000 */
[----:B------:R-:W-:Y:S01]  /*a7a0*/  MUFU.TANH R193, R173 ;  /* 0x000000ad00c17308 */ /* 0x000fe20000002400 */
[----:B------:R-:W-:Y:S02]  /*a7b0*/  FSEL R22, R22, -INF , !P6 ;  /* 0xff80000016167808 */ /* 0x000fe40007000000 */
[----:B------:R-:W-:Y:S02]  /*a7c0*/  FSEL R25, R185, -INF , !P1 ;  /* 0xff800000b9197808 */ /* 0x000fe40004800000 */
[----:B------:R-:W-:Y:S02]  /*a7d0*/  ISETP.GE.AND P0, PT, R5, R242, PT ;  /* 0x000000f20500720c */ /* 0x000fe40003f06270 */
[C---:B------:R-:W-:Y:S01]  /*a7e0*/  ISETP.GE.AND P6, PT, R4.reuse, R244, PT ;  /* 0x000000f40400720c */ /* 0x040fe20003fc6270 */
[----:B------:R-:W1:Y:S01]  /*a7f0*/  MUFU.TANH R191, R174 ;  /* 0x000000ae00bf7308 */ /* 0x000e620000002400 */
[----:B------:R-:W-:Y:S01]  /*a800*/  BAR.SYNC.DEFER_BLOCKING 0x0 ;  /* 0x0000000000007b1d */ /* 0x000fe20000010000 */
[----:B------:R-:W-:-:S02]  /*a810*/  ISETP.GE.AND P1, PT, R4, R242, PT ;  /* 0x000000f20400720c */ /* 0x000fc40003f26270 */
[----:B------:R-:W-:Y:S02]  /*a820*/  ISETP.LT.OR P0, PT, R5, R243, P0 ;  /* 0x000000f30500720c */ /* 0x000fe40000701670 */
[C---:B------:R-:W-:Y:S02]  /*a830*/  ISETP.LT.OR P6, PT, R4.reuse, R245, P6 ;  /* 0x000000f50400720c */ /* 0x040fe400037c1670 */
[----:B------:R-:W-:Y:S01]  /*a840*/  ISETP.LT.OR P1, PT, R4, R243, P1 ;  /* 0x000000f30400720c */ /* 0x000fe20000f21670 */
[----:B------:R-:W-:Y:S01]  /*a850*/  MUFU.TANH R11, R11 ;  /* 0x0000000b000b7308 */ /* 0x000fe20000002400 */
[----:B------:R-:W-:Y:S02]  /*a860*/  IADD3 R4, R180, 0x20, RZ ;  /* 0x00000020b4047810 */ /* 0x000fe40007ffe0ff */
[----:B--2---:R-:W-:Y:S02]  /*a870*/  FSEL R21, R181, -INF , !P0 ;  /* 0xff800000b5157808 */ /* 0x004fe40004000000 */
[----:B------:R-:W-:-:S02]  /*a880*/  ISETP.GE.AND P0, PT, R4, R244, PT ;  /* 0x000000f40400720c */ /* 0x000fc40003f06270 */
[----:B------:R-:W-:Y:S01]  /*a890*/  IADD3 R5, R180, 0x21, RZ ;  /* 0x00000021b4057810 */ /* 0x000fe20007ffe0ff */
[----:B------:R-:W-:Y:S01]  /*a8a0*/  MUFU.TANH R179, R170 ;  /* 0x000000aa00b37308 */ /* 0x000fe20000002400 */
[----:B------:R-:W-:Y:S02]  /*a8b0*/  ISETP.LT.OR P0, PT, R4, R245, P0 ;  /* 0x000000f50400720c */ /* 0x000fe40000701670 */
[----:B-1----:R-:W-:Y:S02]  /*a8c0*/  FSEL R24, R24, -INF , !P6 ;  /* 0xff80000018187808 */ /* 0x002fe40007000000 */
[----:B---3--:R-:W-:Y:S01]  /*a8d0*/  FSEL R20, R166, -INF , !P1 ;  /* 0xff800000a6147808 */ /* 0x008fe20004800000 */
[----:B------:R-:W-:Y:S01]  /*a8e0*/  IMAD.MOV.U32 R166, RZ, RZ, R203 ;  /* 0x000000ffffa67224 */ /* 0x000fe200078e00cb */
[----:B----4-:R-:W-:Y:S01]  /*a8f0*/  FSEL R195, R195, -INF , !P0 ;  /* 0xff800000c3c37808 */ /* 0x010fe20004000000 */
[----:B------:R-:W-:Y:S01]  /*a900*/  MUFU.TANH R177, R171 ;  /* 0x000000ab00b17308 */ /* 0x000fe20000002400 */
[----:B------:R-:W-:-:S02]  /*a910*/  ISETP.GE.AND P6, PT, R4, R242, PT ;  /* 0x000000f20400720c */ /* 0x000fc40003fc6270 */
[C---:B------:R-:W-:Y:S02]  /*a920*/  ISETP.GE.AND P1, PT, R5.reuse, R244, PT ;  /* 0x000000f40500720c */ /* 0x040fe40003f26270 */
[C---:B------:R-:W-:Y:S02]  /*a930*/  ISETP.GE.AND P0, PT, R5.reuse, R242, PT ;  /* 0x000000f20500720c */ /* 0x040fe40003f06270 */
[----:B------:R-:W-:Y:S02]  /*a940*/  ISETP.LT.OR P6, PT, R4, R243, P6 ;  /* 0x000000f30400720c */ /* 0x000fe400037c1670 */
[C---:B------:R-:W-:Y:S02]  /*a950*/  ISETP.LT.OR P1, PT, R5.reuse, R245, P1 ;  /* 0x000000f50500720c */ /* 0x040fe40000f21670 */
[----:B------:R-:W-:Y:S02]  /*a960*/  ISETP.LT.OR P0, PT, R5, R243, P0 ;  /* 0x000000f30500720c */ /* 0x000fe40000701670 */
[----:B------:R-:W-:Y:S01]  /*a970*/  HMMA.16816.F32 R4, R16, R6, R32 ;  /* 0x000000061004723c */ /* 0x000fe20000001820 */
[----:B-----5:R-:W-:Y:S01]  /*a980*/  FSEL R192, R192, -INF , !P6 ;  /* 0xff800000c0c07808 */ /* 0x020fe20007000000 */
[----:B------:R-:W1:Y:S01]  /*a990*/  MUFU.TANH R33, R169 ;  /* 0x000000a900217308 */ /* 0x000e620000002400 */
[----:B------:R-:W-:-:S02]  /*a9a0*/  IADD3 R14, R180, 0x29, RZ ;  /* 0x00000029b40e7810 */ /* 0x000fc40007ffe0ff */
[----:B------:R-:W-:Y:S02]  /*a9b0*/  FSEL R190, R190, -INF , !P0 ;  /* 0xff800000bebe7808 */ /* 0x000fe40004000000 */
[----:B------:R-:W-:Y:S02]  /*a9c0*/  IADD3 R16, R180, 0x28, RZ ;  /* 0x00000028b4107810 */ /* 0x000fe40007ffe0ff */
[-C--:B------:R-:W-:Y:S02]  /*a9d0*/  ISETP.GE.AND P0, PT, R14, R244.reuse, PT ;  /* 0x000000f40e00720c */ /* 0x080fe40003f06270 */
[----:B------:R-:W-:Y:S02]  /*a9e0*/  ISETP.GE.AND P6, PT, R16, R244, PT ;  /* 0x000000f41000720c */ /* 0x000fe40003fc6270 */
[-C--:B------:R-:W-:Y:S02]  /*a9f0*/  ISETP.LT.OR P0, PT, R14, R245.reuse, P0 ;  /* 0x000000f50e00720c */ /* 0x080fe40000701670 */
[----:B------:R-:W-:-:S02]  /*aa00*/  ISETP.LT.OR P6, PT, R16, R245, P6 ;  /* 0x000000f51000720c */ /* 0x000fc400037c1670 */
[----:B------:R-:W-:Y:S02]  /*aa10*/  FSEL R196, R196, -INF , !P1 ;  /* 0xff800000c4c47808 */ /* 0x000fe40004800000 */
[----:B------:R-:W-:Y:S02]  /*aa20*/  FSEL R194, R194, -INF , !P6 ;  /* 0xff800000c2c27808 */ /* 0x000fe40007000000 */
[-C--:B------:R-:W-:Y:S02]  /*aa30*/  ISETP.GE.AND P6, PT, R14, R242.reuse, PT ;  /* 0x000000f20e00720c */ /* 0x080fe40003fc6270 */
[----:B------:R-:W-:Y:S01]  /*aa40*/  ISETP.GE.AND P1, PT, R16, R242, PT ;  /* 0x000000f21000720c */ /* 0x000fe20003f26270 */
[----:B------:R-:W-:Y:S01]  /*aa50*/  FMUL.FTZ R6, R6, c[0x0][0x2ec] ;  /* 0x0000bb0006067a20 */ /* 0x000fe20000410000 */
[----:B------:R-:W-:Y:S01]  /*aa60*/  ISETP.LT.OR P6, PT, R14, R243, P6 ;  /* 0x000000f30e00720c */ /* 0x000fe200037c1670 */
[----:B------:R-:W-:Y:S01]  /*aa70*/  FMUL.FTZ R4, R4, c[0x0][0x2ec] ;  /* 0x0000bb0004047a20 */ /* 0x000fe20000410000 */
[----:B------:R-:W-:Y:S01]  /*aa80*/  IADD3 R14, R180, 0x31, RZ ;  /* 0x00000031b40e7810 */ /* 0x000fe20007ffe0ff */
[----:B------:R-:W2:Y:S01]  /*aa90*/  MUFU.TANH R175, R6 ;  /* 0x0000000600af7308 */ /* 0x000ea20000002400 */
[----:B------:R-:W-:Y:S01]  /*aaa0*/  FSEL R35, R10, -INF , !P6 ;  /* 0xff8000000a237808 */ /* 0x000fe20007000000 */
[----:B------:R-:W-:Y:S01]  /*aab0*/  FMUL.FTZ R7, R7, c[0x0][0x2ec] ;  /* 0x0000bb0007077a20 */ /* 0x000fe20000410000 */
[----:B------:R-:W-:-:S02]  /*aac0*/  ISETP.GE.AND P6, PT, R14, R244, PT ;  /* 0x000000f40e00720c */ /* 0x000fc40003fc6270 */
[----:B------:R-:W-:Y:S02]  /*aad0*/  ISETP.LT.OR P1, PT, R16, R243, P1 ;  /* 0x000000f31000720c */ /* 0x000fe40000f21670 */
[----:B------:R-:W-:Y:S01]  /*aae0*/  IADD3 R16, R180, 0x30, RZ ;  /* 0x00000030b4107810 */ /* 0x000fe20007ffe0ff */
[----:B------:R3:W4:Y:S01]  /*aaf0*/  MUFU.TANH R32, R4 ;  /* 0x0000000400207308 */ /* 0x0007220000002400 */
[----:B------:R-:W-:Y:S02]  /*ab00*/  ISETP.LT.OR P6, PT, R14, R245, P6 ;  /* 0x000000f50e00720c */ /* 0x000fe400037c1670 */
[----:B------:R-:W-:Y:S02]  /*ab10*/  FSEL R191, R191, -INF , !P1 ;  /* 0xff800000bfbf7808 */ /* 0x000fe40004800000 */
[----:B------:R-:W-:Y:S02]  /*ab20*/  FSEL R193, R193, -INF , !P0 ;  /* 0xff800000c1c17808 */ /* 0x000fe40004000000 */
[C---:B------:R-:W-:Y:S01]  /*ab30*/  ISETP.GE.AND P1, PT, R16.reuse, R244, PT ;  /* 0x000000f41000720c */ /* 0x040fe20003f26270 */
[----:B------:R-:W-:Y:S01]  /*ab40*/  MUFU.TANH R176, R7 ;  /* 0x0000000700b07308 */ /* 0x000fe20000002400 */
[----:B------:R-:W-:-:S02]  /*ab50*/  ISETP.GE.AND P0, PT, R16, R242, PT ;  /* 0x000000f21000720c */ /* 0x000fc40003f06270 */
[----:B-1----:R-:W-:Y:S02]  /*ab60*/  FSEL R33, R33, -INF , !P6 ;  /* 0xff80000021217808 */ /* 0x002fe40007000000 */
[C---:B------:R-:W-:Y:S02]  /*ab70*/  ISETP.LT.OR P1, PT, R16.reuse, R245, P1 ;  /* 0x000000f51000720c */ /* 0x040fe40000f21670 */
[----:B------:R-:W-:Y:S01]  /*ab80*/  ISETP.LT.OR P0, PT, R16, R243, P0 ;  /* 0x000000f31000720c */ /* 0x000fe20000701670 */
[----:B---3--:R-:W-:Y:S01]  /*ab90*/  FMUL.FTZ R4, R5, c[0x0][0x2ec] ;  /* 0x0000bb0005047a20 */ /* 0x008fe20000410000 */
[----:B------:R-:W-:Y:S02]  /*aba0*/  IADD3 R5, R180, 0x38, RZ ;  /* 0x00000038b4057810 */ /* 0x000fe40007ffe0ff */
[----:B------:R-:W-:Y:S02]  /*abb0*/  FSEL R34, R11, -INF , !P1 ;  /* 0xff8000000b227808 */ /* 0x000fe40004800000 */
[----:B------:R-:W-:Y:S01]  /*abc0*/  ISETP.GE.AND P6, PT, R5, R242, PT ;  /* 0x000000f20500720c */ /* 0x000fe20003fc6270 */
[----:B------:R-:W1:Y:S01]  /*abd0*/  MUFU.TANH R4, R4 ;  /* 0x0000000400047308 */ /* 0x000e620000002400 */
[----:B------:R-:W-:-:S02]  /*abe0*/  FSEL R179, R179, -INF , !P0 ;  /* 0xff800000b3b37808 */ /* 0x000fc40004000000 */
[CC--:B------:R-:W-:Y:S02]  /*abf0*/  ISETP.LT.OR P6, PT, R5.reuse, R243.reuse, P6 ;  /* 0x000000f30500720c */ /* 0x0c0fe400037c1670 */
[C---:B------:R-:W-:Y:S02]  /*ac00*/  ISETP.GE.AND P1, PT, R14.reuse, R242, PT ;  /* 0x000000f20e00720c */ /* 0x040fe40003f26270 */
[----:B------:R-:W-:Y:S02]  /*ac10*/  ISETP.GE.AND P0, PT, R5, R244, PT ;  /* 0x000000f40500720c */ /* 0x000fe40003f06270 */
[----:B--2---:R-:W-:Y:S02]  /*ac20*/  FSEL R175, R175, -INF , !P6 ;  /* 0xff800000afaf7808 */ /* 0x004fe40007000000 */
[----:B------:R-:W-:Y:S02]  /*ac30*/  PLOP3.LUT P6, PT, PT, PT, UP0, 0x80, 0x0 ;  /* 0x000000000000781c */ /* 0x000fe40003fcf008 */
[----:B------:R-:W-:-:S02]  /*ac40*/  ISETP.LT.OR P1, PT, R14, R243, P1 ;  /* 0x000000f30e00720c */ /* 0x000fc40000f21670 */
[----:B------:R-:W-:Y:S02]  /*ac50*/  ISETP.LT.OR P0, PT, R5, R245, P0 ;  /* 0x000000f50500720c */ /* 0x000fe40000701670 */
[----:B------:R-:W-:Y:S02]  /*ac60*/  IADD3 R180, R180, 0x39, RZ ;  /* 0x00000039b4b47810 */ /* 0x000fe40007ffe0ff */
[----:B------:R-:W-:Y:S02]  /*ac70*/  FSEL R177, R177, -INF , !P1 ;  /* 0xff800000b1b17808 */ /* 0x000fe40004800000 */
[----:B----4-:R-:W-:Y:S02]  /*ac80*/  FSEL R32, R32, -INF , !P0 ;  /* 0xff80000020207808 */ /* 0x010fe40004000000 */
[C---:B------:R-:W-:Y:S02]  /*ac90*/  ISETP.GE.AND P1, PT, R180.reuse, R244, PT ;  /* 0x000000f4b400720c */ /* 0x040fe40003f26270 */
[----:B------:R-:W-:-:S02]  /*aca0*/  ISETP.GE.AND P0, PT, R180, R242, PT ;  /* 0x000000f2b400720c */ /* 0x000fc40003f06270 */
[C---:B------:R-:W-:Y:S02]  /*acb0*/  ISETP.LT.OR P1, PT, R180.reuse, R245, P1 ;  /* 0x000000f5b400720c */ /* 0x040fe40000f21670 */
[----:B------:R-:W-:Y:S02]  /*acc0*/  ISETP.LT.OR P0, PT, R180, R243, P0 ;  /* 0x000000f3b400720c */ /* 0x000fe40000701670 */
[----:B-1----:R-:W-:Y:S02]  /*acd0*/  FSEL R180, R4, -INF , !P1 ;  /* 0xff80000004b47808 */ /* 0x002fe40004800000 */
        /* <DEDUP_REMOVED lines=51> */
[----:B------:R-:W-:Y:S01]  /*b010*/  IMAD.U32 R5, RZ, RZ, UR13 ;  /* 0x0000000dff057e24 */ /* 0x000fe2000f8e00ff */
[----:B------:R-:W-:Y:S01]  /*b020*/  MOV R4, UR12 ;  /* 0x0000000c00047c02 */ /* 0x000fe20008000f00 */
[----:B------:R-:W-:Y:S01]  /*b030*/  IMAD.U32 R7, RZ, RZ, UR15 ;  /* 0x0000000fff077e24 */ /* 0x000fe2000f8e00ff */
[----:B------:R-:W-:-:S03]  /*b040*/  MOV R6, UR14 ;  /* 0x0000000e00067c02 */ /* 0x000fc60008000f00 */
[----:B------:R1:W2:Y:S04]  /*b050*/  LDG.E R5, [R4.64] ;  /* 0x0000002204057981 */ /* 0x0002a8000c1e1900 */
[----:B-1----:R-:W3:Y:S01]  /*b060*/  LDG.E R4, [R6.64] ;  /* 0x0000002206047981 */ /* 0x002ee2000c1e1900 */
        /* <DEDUP_REMOVED lines=19> */
.L_x_2376:
[----:B------:R-:W-:-:S04]  /*b1a0*/  ULEA UR10, -UR8, URZ, 0x6 ;  /* 0x0000003f080a7291 */ /* 0x000fc8000f8e313f */
[----:B------:R-:W-:Y:S02]  /*b1b0*/  USHF.R.S32.HI UR7, URZ, 0x1f, UR10 ;  /* 0x0000001f3f077899 */ /* 0x000fe4000801140a */
.L_x_2377:
[C---:B------:R-:W-:Y:S01]  /*b1c0*/  @!P4 IADD3 R7, P1, R200.reuse, UR10, RZ ;  /* 0x0000000ac807cc10 */ /* 0x040fe2000ff3e0ff */
[----:B------:R-:W-:Y:S01]  /*b1d0*/  UIADD3 UR5, UP1, UP0, UR25, UR10, UR25 ;  /* 0x0000000a19057290 */ /* 0x000fe2000f83e019 */
[----:B------:R-:W-:Y:S01]  /*b1e0*/  @!P3 IADD3 R5, P0, R200, UR10, RZ ;  /* 0x0000000ac805bc10 */ /* 0x000fe2000ff1e0ff */
[----:B------:R1:W-:Y:S01]  /*b1f0*/  @P5 STS.128 [R239+0x8000], RZ ;  /* 0x008000ffef005388 */ /* 0x0003e20000000c00 */
[----:B------:R-:W-:Y:S01]  /*b200*/  @!P4 IADD3.X R6, R165, UR7, RZ, P1, !PT ;  /* 0x00000007a506cc10 */ /* 0x000fe20008ffe4ff */
[----:B------:R-:W-:Y:S01]  /*b210*/  UIADD3.X UR4, UR24, UR7, UR24, UP1, UP0 ;  /* 0x0000000718047290 */ /* 0x000fe20008fe0418 */
[----:B------:R-:W-:Y:S01]  /*b220*/  @!P4 LEA R186, P1, R7, c[0x0][0x168], 0x1 ;  /* 0x00005a0007baca11 */ /* 0x000fe200078208ff */
        /* <DEDUP_REMOVED lines=11> */
[C---:B------:R-:W-:Y:S01]  /*b2e0*/  @!P5 LEA R188, P1, R6.reuse, R249, 0x1 ;  /* 0x000000f906bcd211 */ /* 0x040fe200078208ff */
        /* <DEDUP_REMOVED lines=8> */
[C---:B------:R-:W-:Y:S02]  /*b370*/  @!P4 IADD3.X R5, R165.reuse, UR24, R4, P1, P0 ;  /* 0x00000018a505cc10 */ /* 0x040fe40008fe0404 */
[C---:B------:R-:W-:Y:S01]  /*b380*/  @!P3 IADD3 R11, P1, P0, R200.reuse, UR25, R6 ;  /* 0x00000019c80bbc10 */ /* 0x040fe2000f83e006 */
        /* <DEDUP_REMOVED lines=9> */
[----:B------:R-:W-:Y:S01]  /*b420*/  @!P2 LEA R28, P0, R16, c[0x0][0x168], 0x1 ;  /* 0x00005a00101caa11 */ /* 0x000fe200078008ff */
[----:B------:R-:W-:Y:S01]  /*b430*/  @!PT LDS RZ, [RZ] ;  /* 0x00000000fffff984 */ /* 0x000fe20000000800 */
[----:B------:R-:W-:Y:S01]  /*b440*/  @!PT LDS RZ, [RZ] ;  /* 0x00000000fffff984 */ /* 0x000fe20000000800 */
[----:B------:R-:W-:Y:S01]  /*b450*/  @!PT LDS RZ, [RZ] ;  /* 0x00000000fffff984 */ /* 0x000fe20000000800 */
[----:B------:R1:W-:Y:S01]  /*b460*/  @!P3 LDGSTS.E.BYPASS.LTC128B.128 [R239+0xc000], [R30.64+0x100] ;  /* 0x0c0001001eefbfae */ /* 0x0003e2000b901d62 */
[----:B------:R-:W-:Y:S02]  /*b470*/  @!P4 LEA R172, P1, R14, c[0x0][0x168], 0x1 ;  /* 0x00005a000eacca11 */ /* 0x000fe400078208ff */
        /* <DEDUP_REMOVED lines=12> */
[----:B------:R-:W-:Y:S02]  /*b540*/  @!P2 LEA R16, P0, R6, c[0x0][0x168], 0x1 ;  /* 0x00005a000610aa11 */ /* 0x000fe400078008ff */
[----:B------:R-:W-:Y:S01]  /*b550*/  @!P5 LEA.HI.X R171, R7, R248, R5, 0x1, P1 ;  /* 0x000000f807abd211 */ /* 0x000fe200008f0c05 */
[----:B------:R1:W-:Y:S01]  /*b560*/  @P5 STS.128 [R239+0x8800], RZ ;  /* 0x008800ffef005388 */ /* 0x0003e20000000c00 */
[----:B------:R-:W-:Y:S02]  /*b570*/  @!P4 IADD3 R5, P1, R200, UR5, RZ ;  /* 0x00000005c805cc10 */ /* 0x000fe4000ff3e0ff */
[----:B------:R-:W-:Y:S02]  /*b580*/  @!P2 LEA.HI.X R17, R6, c[0x0][0x16c], R4, 0x1, P0 ;  /* 0x00005b000611aa11 */ /* 0x000fe400000f0c04 */
[----:B------:R-:W-:-:S02]  /*b590*/  @!P4 IADD3.X R4, R165, UR4, RZ, P1, !PT ;  /* 0x00000004a504cc10 */ /* 0x000fc40008ffe4ff */
[C---:B------:R-:W-:Y:S02]  /*b5a0*/  @!P4 LEA R168, P1, R5.reuse, c[0x0][0x168], 0x1 ;  /* 0x00005a0005a8ca11 */ /* 0x040fe400078208ff */
        /* <DEDUP_REMOVED lines=30> */
[----:B---3--:R-:W-:Y:S02]  /*b790*/  @!P4 LEA R186, P1, R6, c[0x0][0x168], 0x1 ;  /* 0x00005a0006baca11 */ /* 0x008fe400078208ff */
        /* <DEDUP_REMOVED lines=8> */
[----:B------:R-:W-:-:S03]  /*b820*/  @!P3 LEA R6, P0, R4, c[0x0][0x168], 0x1 ;  /* 0x00005a000406ba11 */ /* 0x000fc600078008ff */
        /* <DEDUP_REMOVED lines=51> */
.L_x_2379:
[----:B------:R-:W-:Y:S05]  /*bb60*/  BSYNC B0 ;  /* 0x0000000000007941 */ /* 0x000fea0003800000 */
.L_x_2378:
[----:B------:R-:W0:Y:S01]  /*bb70*/  LDGDEPBAR ;  /* 0x00000000000079af */ /* 0x000e220000000000 */
[----:B--2---:R-:W-:Y:S02]  /*bb80*/  IMAD.U32 R5, RZ, RZ, UR10 ;  /* 0x0000000aff057e24 */ /* 0x004fe4000f8e00ff */
[----:B------:R-:W-:-:S03]  /*bb90*/  IMAD.U32 R4, RZ, RZ, UR7 ;  /* 0x00000007ff047e24 */ /* 0x000fc6000f8e00ff */
[----:B------:R-:W-:-:S04]  /*bba0*/  LEA R249, P0, R5, R249, 0x1 ;  /* 0x000000f905f97211 */ /* 0x000fc800078008ff */
[----:B------:R-:W-:Y:S02]  /*bbb0*/  LEA.HI.X R248, R5, R248, R4, 0x1, P0 ;  /* 0x000000f805f87211 */ /* 0x000fe400000f0c04 */
.L_x_2375:
[----:B-1----:R-:W-:Y:S01]  /*bbc0*/  FMNMX.FTZ R6, R3, R2, !PT ;  /* 0x0000000203067209 */ /* 0x002fe20007810000 */
[----:B------:R-:W-:Y:S01]  /*bbd0*/  LDSM.16.MT88.4 R16, [R228+0x10000] ;  /* 0x01000000e410783b */ /* 0x000fe20000004200 */
[----:B------:R-:W-:Y:S02]  /*bbe0*/  FMNMX.FTZ R7, R164, R8, !PT ;  /* 0x00000008a4077209 */ /* 0x000fe40007810000 */
[----:B------:R-:W-:Y:S01]  /*bbf0*/  FMNMX.FTZ R6, R0, R6, !PT ;  /* 0x0000000600067209 */ /* 0x000fe20007810000 */
[----:B------:R-:W-:Y:S01]  /*bc00*/  LDSM.16.MT88.4 R28, [R226+0x10800] ;  /* 0x01080000e21c783b */ /* 0x000fe20000004200 */
        /* <DEDUP_REMOVED lines=38> */
[C---:B------:R-:W-:Y:S02]  /*be70*/  FSETP.NEU.FTZ.AND P0, PT, R172.reuse, -INF , PT ;  /* 0xff800000ac00780b */ /* 0x040fe40003f1d000 */
[C---:B------:R-:W-:Y:S01]  /*be80*/  FSETP.NEU.FTZ.AND P1, PT, R173.reuse, -INF , PT ;  /* 0xff800000ad00780b */ /* 0x040fe20003f3d000 */
[C---:B------:R-:W-:Y:S01]  /*be90*/  FMUL.FTZ R181, R173.reuse, c[0x0][0x23c] ;  /* 0x00008f00adb57a20 */ /* 0x040fe20000410000 */
[----:B------:R-:W-:Y:S02]  /*bea0*/  FSEL R5, R172, RZ, P0 ;  /* 0x000000ffac057208 */ /* 0x000fe40000000000 */
[----:B------:R-:W-:Y:S02]  /*beb0*/  FSEL R178, R178, RZ, P0 ;  /* 0x000000ffb2b27208 */ /* 0x000fe40000000000 */
[----:B------:R-:W-:Y:S01]  /*bec0*/  FSEL R4, R173, RZ, P1 ;  /* 0x000000ffad047208 */ /* 0x000fe20000800000 */
[----:B------:R-:W-:Y:S01]  /*bed0*/  FADD.FTZ R5, R3, -R5 ;  /* 0x8000000503057221 */ /* 0x000fe20000010000 */
[----:B------:R-:W-:Y:S01]  /*bee0*/  FSEL R181, R181, RZ, P1 ;  /* 0x000000ffb5b57208 */ /* 0x000fe20000800000 */
[----:B------:R-:W-:-:S02]  /*bef0*/  FFMA.FTZ R165, R2, c[0x0][0x23c], -R178 ;  /* 0x00008f0002a57a23 */ /* 0x000fc400000108b2 */
[----:B------:R-:W-:Y:S02]  /*bf00*/  FADD.FTZ R4, R164, -R4 ;  /* 0x80000004a4047221 */ /* 0x000fe40000010000 */
[----:B------:R-:W-:Y:S02]  /*bf10*/  FFMA.FTZ R2, R0, c[0x0][0x23c], -R178 ;  /* 0x00008f0000027a23 */ /* 0x000fe400000108b2 */
[--C-:B------:R-:W-:Y:S01]  /*bf20*/  FFMA.FTZ R171, R8, c[0x0][0x23c], -R181.reuse ;  /* 0x00008f0008ab7a23 */ /* 0x100fe200000108b5 */
[----:B------:R-:W-:Y:S01]  /*bf30*/  MUFU.EX2 R165, R165 ;  /* 0x000000a500a57308 */ /* 0x000fe20000000800 */
[--C-:B------:R-:W-:Y:S02]  /*bf40*/  FFMA.FTZ R170, R9, c[0x0][0x23c], -R181.reuse ;  /* 0x00008f0009aa7a23 */ /* 0x100fe400000108b5 */
[--C-:B------:R-:W-:Y:S01]  /*bf50*/  FFMA.FTZ R169, R12, c[0x0][0x23c], -R181.reuse ;  /* 0x00008f000ca97a23 */ /* 0x100fe200000108b5 */
[----:B------:R-:W-:Y:S01]  /*bf60*/  LDSM.16.MT88.4 R8, [R225+0x10000] ;  /* 0x01000000e108783b */ /* 0x000fe20000004200 */
[----:B------:R-:W-:-:S02]  /*bf70*/  FFMA.FTZ R168, R13, c[0x0][0x23c], -R181 ;  /* 0x00008f000da87a23 */ /* 0x000fc400000108b5 */
[--C-:B------:R-:W-:Y:S01]  /*bf80*/  FFMA.FTZ R0, R184, c[0x0][0x23c], -R178.reuse ;  /* 0x00008f00b8007a23 */ /* 0x100fe200000108b2 */
[----:B------:R-:W-:Y:S01]  /*bf90*/  MUFU.EX2 R171, R171 ;  /* 0x000000ab00ab7308 */ /* 0x000fe20000000800 */
[----:B------:R-:W-:Y:S02]  /*bfa0*/  FFMA.FTZ R164, R15, c[0x0][0x23c], -R178 ;  /* 0x00008f000fa47a23 */ /* 0x000fe400000108b2 */
[----:B------:R-:W-:Y:S01]  /*bfb0*/  FMUL.FTZ R3, R5, c[0x0][0x23c] ;  /* 0x00008f0005037a20 */ /* 0x000fe20000410000 */
[----:B------:R-:W1:Y:S01]  /*bfc0*/  LDSM.16.MT88.4 R12, [R226+0x10000] ;  /* 0x01000000e20c783b */ /* 0x000e620000004200 */
[----:B------:R-:W-:Y:S02]  /*bfd0*/  FMUL.FTZ R4, R4, c[0x0][0x23c] ;  /* 0x00008f0004047a20 */ /* 0x000fe40000410000 */
[--C-:B------:R-:W-:Y:S01]  /*bfe0*/  FFMA.FTZ R183, R26, c[0x0][0x23c], -R181.reuse ;  /* 0x00008f001ab77a23 */ /* 0x100fe200000108b5 */
[----:B------:R-:W-:Y:S01]  /*bff0*/  MUFU.EX2 R170, R170 ;  /* 0x000000aa00aa7308 */ /* 0x000fe20000000800 */
[----:B------:R-:W-:-:S02]  /*c000*/  FFMA.FTZ R182, R27, c[0x0][0x23c], -R181 ;  /* 0x00008f001bb67a23 */ /* 0x000fc400000108b5 */
[--C-:B------:R-:W-:Y:S02]  /*c010*/  FFMA.FTZ R184, R25, c[0x0][0x23c], -R181.reuse ;  /* 0x00008f0019b87a23 */ /* 0x100fe400000108b5 */
[----:B------:R-:W-:Y:S02]  /*c020*/  FFMA.FTZ R185, R24, c[0x0][0x23c], -R181 ;  /* 0x00008f0018b97a23 */ /* 0x000fe400000108b5 */
[--C-:B------:R-:W-:Y:S01]  /*c030*/  FFMA.FTZ R186, R23, c[0x0][0x23c], -R178.reuse ;  /* 0x00008f0017ba7a23 */ /* 0x100fe200000108b2 */
[----:B------:R-:W-:Y:S01]  /*c040*/  MUFU.EX2 R169, R169 ;  /* 0x000000a900a97308 */ /* 0x000fe20000000800 */
[--C-:B------:R-:W-:Y:S01]  /*c050*/  FFMA.FTZ R188, R22, c[0x0][0x23c], -R178.reuse ;  /* 0x00008f0016bc7a23 */ /* 0x100fe200000108b2 */
[----:B------:R-:W-:Y:S01]  /*c060*/  LDSM.16.MT88.4 R24, [R228+0x12800] ;  /* 0x01280000e418783b */ /* 0x000fe20000004200 */
[--C-:B------:R-:W-:Y:S02]  /*c070*/  FFMA.FTZ R187, R21, c[0x0][0x23c], -R178.reuse ;  /* 0x00008f0015bb7a23 */ /* 0x100fe400000108b2 */
[----:B------:R-:W-:-:S02]  /*c080*/  FFMA.FTZ R189, R20, c[0x0][0x23c], -R178 ;  /* 0x00008f0014bd7a23 */ /* 0x000fc400000108b2 */
[----:B------:R-:W-:Y:S01]  /*c090*/  LDSM.16.MT88.4 R20, [R226+0x12800] ;  /* 0x01280000e214783b */ /* 0x000fe20000004200 */
[----:B------:R-:W2:Y:S01]  /*c0a0*/  MUFU.EX2 R168, R168 ;  /* 0x000000a800a87308 */ /* 0x000ea20000000800 */
[--C-:B------:R-:W-:Y:S02]  /*c0b0*/  FFMA.FTZ R195, R195, c[0x0][0x23c], -R181.reuse ;  /* 0x00008f00c3c37a23 */ /* 0x100fe400000108b5 */
[--C-:B------:R-:W-:Y:S02]  /*c0c0*/  FFMA.FTZ R196, R196, c[0x0][0x23c], -R181.reuse ;  /* 0x00008f00c4c47a23 */ /* 0x100fe400000108b5 */
[--C-:B------:R-:W-:Y:S02]  /*c0d0*/  FFMA.FTZ R194, R194, c[0x0][0x23c], -R181.reuse ;  /* 0x00008f00c2c27a23 */ /* 0x100fe400000108b5 */
[----:B------:R-:W-:Y:S01]  /*c0e0*/  FFMA.FTZ R193, R193, c[0x0][0x23c], -R181 ;  /* 0x00008f00c1c17a23 */ /* 0x000fe200000108b5 */
[----:B------:R-:W3:Y:S01]  /*c0f0*/  MUFU.EX2 R2, R2 ;  /* 0x0000000200027308 */ /* 0x000ee20000000800 */
[----:B------:R-:W-:-:S02]  /*c100*/  FFMA.FTZ R192, R192, c[0x0][0x23c], -R178 ;  /* 0x00008f00c0c07a23 */ /* 0x000fc400000108b2 */
[--C-:B------:R-:W-:Y:S02]  /*c110*/  FFMA.FTZ R190, R190, c[0x0][0x23c], -R178.reuse ;  /* 0x00008f00bebe7a23 */ /* 0x100fe400000108b2 */
[--C-:B------:R-:W-:Y:S02]  /*c120*/  FFMA.FTZ R191, R191, c[0x0][0x23c], -R178.reuse ;  /* 0x00008f00bfbf7a23 */ /* 0x100fe400000108b2 */
[----:B------:R-:W-:Y:S01]  /*c130*/  FFMA.FTZ R197, R35, c[0x0][0x23c], -R178 ;  /* 0x00008f0023c57a23 */ /* 0x000fe200000108b2 */
[----:B------:R-:W-:Y:S01]  /*c140*/  MUFU.EX2 R0, R0 ;  /* 0x0000000000007308 */ /* 0x000fe20000000800 */
[----:B--2---:R-:W-:Y:S01]  /*c150*/  F2FP.PACK_AB R6, R168, R169 ;  /* 0x000000a9a806723e */ /* 0x004fe200000000ff */
[--C-:B------:R-:W-:Y:S02]  /*c160*/  FFMA.FTZ R198, R34, c[0x0][0x23c], -R181.reuse ;  /* 0x00008f0022c67a23 */ /* 0x100fe400000108b5 */
[--C-:B------:R-:W-:Y:S02]  /*c170*/  FFMA.FTZ R199, R33, c[0x0][0x23c], -R181.reuse ;  /* 0x00008f0021c77a23 */ /* 0x100fe400000108b5 */
[----:B------:R-:W-:-:S02]  /*c180*/  FFMA.FTZ R200, R32, c[0x0][0x23c], -R181 ;  /* 0x00008f0020c87a23 */ /* 0x000fc400000108b5 */
[----:B------:R-:W2:Y:S01]  /*c190*/  MUFU.EX2 R164, R164 ;  /* 0x000000a400a47308 */ /* 0x000ea20000000800 */
[----:B---3--:R-:W-:Y:S01]  /*c1a0*/  F2FP.PACK_AB R5, R2, R165 ;  /* 0x000000a50205723e */ /* 0x008fe200000000ff */
[----:B------:R-:W-:Y:S01]  /*c1b0*/  LDSM.16.MT88.4 R32, [R225+0x17000] ;  /* 0x01700000e120783b */ /* 0x000fe20000004200 */
[----:B------:R-:W-:Y:S02]  /*c1c0*/  FFMA.FTZ R180, R180, c[0x0][0x23c], -R181 ;  /* 0x00008f00b4b47a23 */ /* 0x000fe400000108b5 */
[--C-:B------:R-:W-:Y:S02]  /*c1d0*/  FFMA.FTZ R179, R179, c[0x0][0x23c], -R178.reuse ;  /* 0x00008f00b3b37a23 */ /* 0x100fe400000108b2 */
[--C-:B------:R-:W-:Y:S01]  /*c1e0*/  FFMA.FTZ R177, R177, c[0x0][0x23c], -R178.reuse ;  /* 0x00008f00b1b17a23 */ /* 0x100fe200000108b2 */
[----:B------:R3:W4:Y:S01]  /*c1f0*/  MUFU.EX2 R174, R4 ;  /* 0x0000000400ae7308 */ /* 0x0007220000000800 */
[--C-:B------:R-:W-:Y:S02]  /*c200*/  FFMA.FTZ R175, R175, c[0x0][0x23c], -R178.reuse ;  /* 0x00008f00afaf7a23 */ /* 0x100fe400000108b2 */
[----:B------:R-:W-:-:S05]  /*c210*/  FFMA.FTZ R176, R176, c[0x0][0x23c], -R178 ;  /* 0x00008f00b0b07a23 */ /* 0x000fca00000108b2 */
[----:B------:R-:W5:Y:S01]  /*c220*/  MUFU.EX2 R3, R3 ;  /* 0x0000000300037308 */ /* 0x000f620000000800 */
[----:B--2---:R-:W-:Y:S02]  /*c230*/  F2FP.PACK_AB R7, R164, R0 ;  /* 0x00000000a407723e */ /* 0x004fe400000000ff */
[----:B---3--:R-:W-:Y:S01]  /*c240*/  F2FP.PACK_AB R4, R170, R171 ;  /* 0x000000abaa04723e */ /* 0x008fe200000000ff */
[----:B----4-:R-:W-:-:S04]  /*c250*/  FMUL.FTZ R160, R160, R174 ;  /* 0x000000aea0a07220 */ /* 0x010fc80000410000 */
[----:B------:R-:W2:Y:S01]  /*c260*/  MUFU.EX2 R183, R183 ;  /* 0x000000b700b77308 */ /* 0x000ea20000000800 */
[-C--:B------:R-:W-:Y:S02]  /*c270*/  FMUL.FTZ R161, R161, R174.reuse ;  /* 0x000000aea1a17220 */ /* 0x080fe40000410000 */
[-C--:B------:R-:W-:Y:S02]  /*c280*/  FMUL.FTZ R156, R156, R174.reuse ;  /* 0x000000ae9c9c7220 */ /* 0x080fe40000410000 */
[----:B------:R-:W-:Y:S02]  /*c290*/  FMUL.FTZ R157, R157, R174 ;  /* 0x000000ae9d9d7220 */ /* 0x000fe40000410000 */
[-C--:B-----5:R-:W-:Y:S01]  /*c2a0*/  FMUL.FTZ R162, R162, R3.reuse ;  /* 0x00000003a2a27220 */ /* 0x0a0fe20000410000 */
[----:B------:R-:W3:Y:S01]  /*c2b0*/  MUFU.EX2 R182, R182 ;  /* 0x000000b600b67308 */ /* 0x000ee20000000800 */
        /* <DEDUP_REMOVED lines=11> */
[----:B------:R-:W4:Y:S01]  /*c370*/  LDSM.16.MT88.4 R16, [R224+0x10000] ;  /* 0x01000000e010783b */ /* 0x000f220000004200 */
[----:B------:R-:W-:Y:S01]  /*c380*/  FMUL.FTZ R149, R149, R174 ;  /* 0x000000ae95957220 */ /* 0x000fe20000410000 */
[----:B------:R-:W-:Y:S01]  /*c390*/  MUFU.EX2 R185, R185 ;  /* 0x000000b900b97308 */ /* 0x000fe20000000800 */
[----:B------:R-:W-:-:S02]  /*c3a0*/  FMUL.FTZ R150, R150, R3 ;  /* 0x0000000396967220 */ /* 0x000fc40000410000 */
[-C--:B------:R-:W-:Y:S02]  /*c3b0*/  FMUL.FTZ R151, R151, R3.reuse ;  /* 0x0000000397977220 */ /* 0x080fe40000410000 */
[-C--:B------:R-:W-:Y:S01]  /*c3c0*/  FMUL.FTZ R136, R136, R174.reuse ;  /* 0x000000ae88887220 */ /* 0x080fe20000410000 */
[C---:B-1----:R-:W-:Y:S01]  /*c3d0*/  HMMA.16816.F32 R152, R4.reuse, R12, R152 ;  /* 0x0000000c0498723c */ /* 0x042fe20000001898 */
[-C--:B------:R-:W-:Y:S01]  /*c3e0*/  FMUL.FTZ R137, R137, R174.reuse ;  /* 0x000000ae89897220 */ /* 0x080fe20000410000 */
[----:B------:R-:W1:Y:S01]  /*c3f0*/  MUFU.EX2 R186, R186 ;  /* 0x000000ba00ba7308 */ /* 0x000e620000000800 */
        /* <DEDUP_REMOVED lines=23> */
[----:B----4-:R-:W-:Y:S01]  /*c570*/  HMMA.16816.F32 R136, R4, R16, R136 ;  /* 0x000000100488723c */ /* 0x010fe20000001888 */
[----:B------:R-:W-:Y:S01]  /*c580*/  FMUL.FTZ R39, R39, R3 ;  /* 0x0000000327277220 */ /* 0x000fe20000410000 */
[----:B------:R-:W4:Y:S01]  /*c590*/  MUFU.EX2 R195, R195 ;  /* 0x000000c300c37308 */ /* 0x000f220000000800 */
        /* <DEDUP_REMOVED lines=158> */
[----:B------:R-:W-:Y:S01]  /*cf80*/  FADD.FTZ R164, R186, R164 ;  /* 0x000000a4baa47221 */ /* 0x000fe20000010000 */
        /* <DEDUP_REMOVED lines=11> */
[----:B----4-:R-:W-:Y:S02]  /*d040*/  FADD.FTZ R185, R195, R185 ;  /* 0x000000b9c3b97221 */ /* 0x010fe40000010000 */
        /* <DEDUP_REMOVED lines=160> */
.L_x_2372:
        /* <DEDUP_REMOVED lines=42> */
.L_x_2384:
        /* <DEDUP_REMOVED lines=79> */
.L_x_2381:
[----:B------:R-:W-:Y:S01]  /*e1e0*/  ISETP.GE.AND P6, PT, R240, c[0x0][0x220], PT ;  /* 0x00008800f0007a0c */ /* 0x000fe20003fc6270 */
[----:B------:R-:W-:Y:S01]  /*e1f0*/  UISETP.GT.AND UP2, UPT, UR29, UR21, UPT ;  /* 0x000000151d00728c */ /* 0x000fe2000bf44270 */
[-C--:B------:R-:W-:Y:S02]  /*e200*/  LEA R204, P0, R7, R167.reuse, 0x1 ;  /* 0x000000a707cc7211 */ /* 0x080fe400078008ff */
[----:B------:R-:W-:Y:S02]  /*e210*/  ISETP.GE.AND P5, PT, R237, c[0x0][0x220], PT ;  /* 0x00008800ed007a0c */ /* 0x000fe40003fa6270 */
[-C--:B------:R-:W-:Y:S02]  /*e220*/  LEA.HI.X R205, R7, R166.reuse, R3, 0x1, P0 ;  /* 0x000000a607cd7211 */ /* 0x080fe400000f0c03 */
[----:B------:R-:W-:Y:S02]  /*e230*/  ISETP.GE.AND P4, PT, R236, c[0x0][0x220], PT ;  /* 0x00008800ec007a0c */ /* 0x000fe40003f86270 */
[----:B------:R-:W-:Y:S02]  /*e240*/  ISETP.GE.AND P3, PT, R235, c[0x0][0x220], PT ;  /* 0x00008800eb007a0c */ /* 0x000fe40003f66270 */
[----:B------:R-:W-:Y:S01]  /*e250*/  IADD3 R6, P1, R7, UR27, RZ ;  /* 0x0000001b07067c10 */ /* 0x000fe2000ff3e0ff */
[----:B------:R-:W-:Y:S03]  /*e260*/  @P6 STS.128 [R239+0x10000], RZ ;  /* 0x010000ffef006388 */ /* 0x000fe60000000c00 */
[----:B------:R-:W-:Y:S01]  /*e270*/  IADD3.X R5, R3, UR26, RZ, P1, !PT ;  /* 0x0000001a03057c10 */ /* 0x000fe20008ffe4ff */
[--C-:B------:R-:W-:Y:S01]  /*e280*/  @!P5 IMAD.MOV.U32 R28, RZ, RZ, R204.reuse ;  /* 0x000000ffff1cd224 */ /* 0x100fe200078e00cc */
[----:B------:R-:W-:Y:S01]  /*e290*/  @!PT LDS RZ, [RZ] ;  /* 0x00000000fffff984 */ /* 0x000fe20000000800 */
[----:B------:R-:W-:Y:S01]  /*e2a0*/  @!PT LDS RZ, [RZ] ;  /* 0x00000000fffff984 */ /* 0x000fe20000000800 */
[----:B------:R-:W-:Y:S01]  /*e2b0*/  @!PT LDS RZ, [RZ] ;  /* 0x00000000fffff984 */ /* 0x000fe20000000800 */
[----:B------:R1:W-:Y:S01]  /*e2c0*/  @!P6 LDGSTS.E.BYPASS.LTC128B.128 [R239+0x10000], [R204.64] ;  /* 0x10000000ccefefae */ /* 0x0003e2000b901d62 */
[----:B------:R-:W-:Y:S01]  /*e2d0*/  @!P5 IMAD.MOV.U32 R29, RZ, RZ, R205 ;  /* 0x000000ffff1dd224 */ /* 0x000fe200078e00cd */
[CC--:B------:R-:W-:Y:S02]  /*e2e0*/  @!P6 LEA R16, P1, R6.reuse, R167.reuse, 0x1 ;  /* 0x000000a70610e211 */ /* 0x0c0fe400078208ff */
[CC--:B------:R-:W-:Y:S01]  /*e2f0*/  @!P5 LEA R12, P0, R6.reuse, R167.reuse, 0x1 ;  /* 0x000000a7060cd211 */ /* 0x0c0fe200078008ff */
[----:B------:R-:W-:Y:S01]  /*e300*/  @P5 STS.128 [R239+0x12000], RZ ;  /* 0x012000ffef005388 */ /* 0x000fe20000000c00 */
[CCC-:B------:R-:W-:Y:S02]  /*e310*/  @!P6 LEA.HI.X R17, R6.reuse, R166.reuse, R5.reuse, 0x1, P1 ;  /* 0x000000a60611e211 */ /* 0x1c0fe400008f0c05 */
[CCC-:B------:R-:W-:Y:S02]  /*e320*/  @!P5 LEA.HI.X R13, R6.reuse, R166.reuse, R5.reuse, 0x1, P0 ;  /* 0x000000a6060dd211 */ /* 0x1c0fe400000f0c05 */
[----:B------:R-:W-:Y:S01]  /*e330*/  @!PT LDS RZ, [RZ] ;  /* 0x00000000fffff984 */ /* 0x000fe20000000800 */
[----:B------:R-:W-:Y:S01]  /*e340*/  @!PT LDS RZ, [RZ] ;  /* 0x00000000fffff984 */ /* 0x000fe20000000800 */
[----:B------:R-:W-:Y:S01]  /*e350*/  @!PT LDS RZ, [RZ] ;  /* 0x00000000fffff984 */ /* 0x000fe20000000800 */
[----:B------:R2:W-:Y:S01]  /*e360*/  @!P5 LDGSTS.E.BYPASS.LTC128B.128 [R239+0x12000], [R28.64+0x80] ;  /* 0x120000801cefdfae */ /* 0x0005e2000b901d62 */
[C---:B------:R-:W-:Y:S02]  /*e370*/  IADD3 R4, P2, R6.reuse, UR27, RZ ;  /* 0x0000001b06047c10 */ /* 0x040fe4000ff5e0ff */
[CC--:B------:R-:W-:Y:S02]  /*e380*/  @!P3 LEA R8, P1, R6.reuse, R167.reuse, 0x1 ;  /* 0x000000a70608b211 */ /* 0x0c0fe400078208ff */
[----:B------:R-:W-:Y:S01]  /*e390*/  @P4 STS.128 [R239+0x14000], RZ ;  /* 0x014000ffef004388 */ /* 0x000fe20000000c00 */
[----:B------:R-:W-:Y:S02]  /*e3a0*/  IADD3.X R3, R5, UR26, RZ, P2, !PT ;  /* 0x0000001a05037c10 */ /* 0x000fe400097fe4ff */
[CC--:B------:R-:W-:Y:S02]  /*e3b0*/  @!P4 LEA R10, P2, R6.reuse, R167.reuse, 0x1 ;  /* 0x000000a7060ac211 */ /* 0x0c0fe400078408ff */
[CCC-:B------:R-:W-:Y:S02]  /*e3c0*/  @!P3 LEA.HI.X R9, R6.reuse, R166.reuse, R5.reuse, 0x1, P1 ;  /* 0x000000a60609b211 */ /* 0x1c0fe400008f0c05 */
[-C--:B------:R-:W-:Y:S02]  /*e3d0*/  @!P4 LEA.HI.X R11, R6, R166.reuse, R5, 0x1, P2 ;  /* 0x000000a6060bc211 */ /* 0x080fe400010f0c05 */
[CC--:B------:R-:W-:Y:S02]  /*e3e0*/  @!P6 LEA R14, P0, R4.reuse, R167.reuse, 0x1 ;  /* 0x000000a7040ee211 */ /* 0x0c0fe400078008ff */
[CC--:B------:R-:W-:Y:S02]  /*e3f0*/  @!P5 LEA R20, P2, R4.reuse, R167.reuse, 0x1 ;  /* 0x000000a70414d211 */ /* 0x0c0fe400078408ff */
[CCC-:B------:R-:W-:Y:S02]  /*e400*/  @!P6 LEA.HI.X R15, R4.reuse, R166.reuse, R3.reuse, 0x1, P0 ;  /* 0x000000a6040fe211 */ /* 0x1c0fe400000f0c03 */
[CCC-:B------:R-:W-:Y:S02]  /*e410*/  @!P5 LEA.HI.X R21, R4.reuse, R166.reuse, R3.reuse, 0x1, P2 ;  /* 0x000000a60415d211 */ /* 0x1c0fe400010f0c03 */
[CC--:B------:R-:W-:Y:S02]  /*e420*/  @!P4 LEA R18, P1, R4.reuse, R167.reuse, 0x1 ;  /* 0x000000a70412c211 */ /* 0x0c0fe400078208ff */
[CC--:B------:R-:W-:Y:S02]  /*e430*/  @!P3 LEA R6, P0, R4.reuse, R167.reuse, 0x1 ;  /* 0x000000a70406b211 */ /* 0x0c0fe400078008ff */
[C---:B------:R-:W-:Y:S01]  /*e440*/  @!P4 LEA.HI.X R19, R4.reuse, R166, R3, 0x1, P1 ;  /* 0x000000a60413c211 */ /* 0x040fe200008f0c03 */
[----:B--2---:R-:W-:Y:S01]  /*e450*/  @!P4 IMAD.MOV.U32 R29, RZ, RZ, R205 ;  /* 0x000000ffff1dc224 */ /* 0x004fe200078e00cd */
[----:B------:R-:W-:Y:S02]  /*e460*/  @!P4 MOV R28, R204 ;  /* 0x000000cc001cc202 */ /* 0x000fe40000000f00 */
[CC--:B------:R-:W-:Y:S02]  /*e470*/  @!P3 LEA.HI.X R7, R4.reuse, R166.reuse, R3, 0x1, P0 ;  /* 0x000000a60407b211 */ /* 0x0c0fe400000f0c03 */
[----:B------:R-:W-:Y:S01]  /*e480*/  IADD3 R5, P2, R4, UR27, RZ ;  /* 0x0000001b04057c10 */ /* 0x000fe2000ff5e0ff */
[----:B------:R-:W-:Y:S01]  /*e490*/  @!PT LDS RZ, [RZ] ;  /* 0x00000000fffff984 */ /* 0x000fe20000000800 */
[----:B------:R-:W-:Y:S01]  /*e4a0*/  @!PT LDS RZ, [RZ] ;  /* 0x00000000fffff984 */ /* 0x000fe20000000800 */
[----:B------:R-:W-:Y:S01]  /*e4b0*/  @!PT LDS RZ, [RZ] ;  /* 0x00000000fffff984 */ /* 0x000fe20000000800 */
[----:B------:R2:W-:Y:S03]  /*e4c0*/  @!P4 LDGSTS.E.BYPASS.LTC128B.128 [R239+0x14000], [R28.64+0x100] ;  /* 0x140001001cefcfae */ /* 0x0005e6000b901d62 */
[-C--:B------:R-:W-:Y:S02]  /*e4d0*/  @!P6 LEA R26, P0, R5, R167.reuse, 0x1 ;  /* 0x000000a7051ae211 */ /* 0x080fe400078008ff */
[----:B------:R-:W-:Y:S01]  /*e4e0*/  @P3 STS.128 [R239+0x16000], RZ ;  /* 0x016000ffef003388 */ /* 0x000fe20000000c00 */
[----:B------:R-:W-:Y:S02]  /*e4f0*/  IADD3.X R3, R3, UR26, RZ, P2, !PT ;  /* 0x0000001a03037c10 */ /* 0x000fe400097fe4ff */
[CC--:B------:R-:W-:Y:S02]  /*e500*/  @!P5 LEA R24, P2, R5.reuse, R167.reuse, 0x1 ;  /* 0x000000a70518d211 */ /* 0x0c0fe400078408ff */
[CCC-:B------:R-:W-:Y:S02]  /*e510*/  @!P6 LEA.HI.X R27, R5.reuse, R166.reuse, R3.reuse, 0x1, P0 ;  /* 0x000000a6051be211 */ /* 0x1c0fe400000f0c03 */
[CCC-:B------:R-:W-:Y:S02]  /*e520*/  @!P5 LEA.HI.X R25, R5.reuse, R166.reuse, R3.reuse, 0x1, P2 ;  /* 0x000000a60519d211 */ /* 0x1c0fe400010f0c03 */
[CC--:B------:R-:W-:Y:S02]  /*e530*/  @!P4 LEA R22, P1, R5.reuse, R167.reuse, 0x1 ;  /* 0x000000a70516c211 */ /* 0x0c0fe400078208ff */
[C---:B------:R-:W-:Y:S02]  /*e540*/  @!P3 LEA R4, P0, R5.reuse, R167, 0x1 ;  /* 0x000000a70504b211 */ /* 0x040fe400078008ff */
[CCC-:B------:R-:W-:Y:S02]  /*e550*/  @!P4 LEA.HI.X R23, R5.reuse, R166.reuse, R3.reuse, 0x1, P1 ;  /* 0x000000a60517c211 */ /* 0x1c0fe400008f0c03 */
[----:B------:R-:W-:Y:S02]  /*e560*/  @!P3 LEA.HI.X R5, R5, R166, R3, 0x1, P0 ;  /* 0x000000a60505b211 */ /* 0x000fe400000f0c03 */
[----:B------:R-:W-:Y:S01]  /*e570*/  PLOP3.LUT P0, PT, PT, PT, UP2, 0x80, 0x0 ;  /* 0x000000000000781c */ /* 0x000fe20003f0f028 */
[--C-:B--2---:R-:W-:Y:S01]  /*e580*/  @!P3 IMAD.MOV.U32 R28, RZ, RZ, R204.reuse ;  /* 0x000000ffff1cb224 */ /* 0x104fe200078e00cc */
[-C--:B------:R-:W-:Y:S05]  /*e590*/  @!P3 MOV R29, R205.reuse ;  /* 0x000000cd001db202 */ /* 0x080fea0000000f00 */
        /* <DEDUP_REMOVED lines=65> */
[----:B-----5:R-:W2:Y:S05]  /*e9b0*/  LDSM.16.M88.4 R8, [R233+0x8000] ;  /* 0x00800000e908783b */ /* 0x020eaa0000000200 */
[----:B---3--:R-:W4:Y:S05]  /*e9c0*/  LDSM.16.M88.4 R16, [R233+0x8800] ;  /* 0x00880000e910783b */ /* 0x008f2a0000000200 */
[----:B-1----:R-:W1:Y:S05]  /*e9d0*/  LDSM.16.M88.4 R24, [R233+0x9000] ;  /* 0x00900000e918783b */ /* 0x002e6a0000000200 */
[----:B------:R-:W0:Y:S05]  /*e9e0*/  LDGDEPBAR ;  /* 0x00000000000079af */ /* 0x000e2a0000000000 */
        /* <DEDUP_REMOVED lines=10> */
[----:B------:R-:W4:Y:S05]  /*ea90*/  LDSM.16.M88.4 R192, [R227+0x8000] ;  /* 0x00800000e3c0783b */ /* 0x000f2a0000000200 */
[----:B------:R-:W-:Y:S02]  /*eaa0*/  LDSM.16.M88.4 R196, [R233+0xa000] ;  /* 0x00a00000e9c4783b */ /* 0x000fe40000000200 */
[C---:B------:R-:W-:Y:S03]  /*eab0*/  HMMA.16816.F32 R16, R32.reuse, R18, RZ ;  /* 0x000000122010723c */ /* 0x040fe600000018ff */
[----:B------:R-:W-:Y:S05]  /*eac0*/  LDSM.16.M88.4 R200, [R233+0xa800] ;  /* 0x00a80000e9c8783b */ /* 0x000fea0000000200 */
[C---:B-1----:R-:W-:Y:S08]  /*ead0*/  HMMA.16816.F32 R20, R32.reuse, R24, RZ ;  /* 0x000000182014723c */ /* 0x042ff000000018ff */
        /* <DEDUP_REMOVED lines=9> */
[----:B------:R-:W5:Y:S07]  /*eb70*/  LDSM.16.M88.4 R176, [R227+0x9800] ;  /* 0x00980000e3b0783b */ /* 0x000f6e0000000200 */
[C---:B--2---:R-:W-:Y:S08]  /*eb80*/  HMMA.16816.F32 R20, R168.reuse, R180, R20 ;  /* 0x000000b4a814723c */ /* 0x044ff00000001814 */
[C---:B------:R-:W-:Y:S01]  /*eb90*/  HMMA.16816.F32 R24, R168.reuse, R182, R24 ;  /* 0x000000b6a818723c */ /* 0x040fe20000001818 */
[----:B------:R-:W-:Y:S07]  /*eba0*/  LDSM.16.M88.4 R180, [R220] ;  /* 0x00000000dcb4783b */ /* 0x000fee0000000200 */
[C---:B------:R-:W-:Y:S08]  /*ebb0*/  HMMA.16816.F32 R28, R168.reuse, R184, R28 ;  /* 0x000000b8a81c723c */ /* 0x040ff0000000181c */
[----:B------:R-:W-:Y:S01]  /*ebc0*/  HMMA.16816.F32 R32, R168, R186, R32 ;  /* 0x000000baa820723c */ /* 0x000fe20000001820 */
[----:B------:R-:W2:Y:S05]  /*ebd0*/  LDSM.16.M88.4 R168, [R229] ;  /* 0x00000000e5a8783b */ /* 0x000eaa0000000200 */
[----:B------:R-:W2:Y:S02]  /*ebe0*/  LDSM.16.M88.4 R184, [R220+0x800] ;  /* 0x00080000dcb8783b */ /* 0x000ea40000000200 */
[C---:B----4-:R-:W-:Y:S08]  /*ebf0*/  HMMA.16816.F32 R4, R188.reuse, R192, R4 ;  /* 0x000000c0bc04723c */ /* 0x050ff00000001804 */
[C---:B------:R-:W-:Y:S01]  /*ec00*/  HMMA.16816.F32 R8, R188.reuse, R194, R8 ;  /* 0x000000c2bc08723c */ /* 0x040fe20000001808 */
[----:B------:R-:W4:Y:S07]  /*ec10*/  LDSM.16.M88.4 R192, [R220+0x1000] ;  /* 0x00100000dcc0783b */ /* 0x000f2e0000000200 */
[C---:B-1----:R-:W-:Y:S08]  /*ec20*/  HMMA.16816.F32 R12, R188.reuse, R164, R12 ;  /* 0x000000a4bc0c723c */ /* 0x042ff0000000180c */
[C---:B------:R-:W-:Y:S01]  /*ec30*/  HMMA.16816.F32 R16, R188.reuse, R166, R16 ;  /* 0x000000a6bc10723c */ /* 0x040fe20000001810 */
[----:B------:R-:W1:Y:S07]  /*ec40*/  LDSM.16.M88.4 R164, [R220+0x1800] ;  /* 0x00180000dca4783b */ /* 0x000e6e0000000200 */
[C---:B---3--:R-:W-:Y:S08]  /*ec50*/  HMMA.16816.F32 R20, R188.reuse, R172, R20 ;  /* 0x000000acbc14723c */ /* 0x048ff00000001814 */
[C---:B------:R-:W-:Y:S01]  /*ec60*/  HMMA.16816.F32 R24, R188.reuse, R174, R24 ;  /* 0x000000aebc18723c */ /* 0x040fe20000001818 */
[----:B------:R-:W3:Y:S07]  /*ec70*/  LDSM.16.M88.4 R172, [R234+0x2000] ;  /* 0x00200000eaac783b */ /* 0x000eee0000000200 */
[C---:B-----5:R-:W-:Y:S08]  /*ec80*/  HMMA.16816.F32 R28, R188.reuse, R176, R28 ;  /* 0x000000b0bc1c723c */ /* 0x060ff0000000181c */
[----:B------:R-:W-:Y:S01]  /*ec90*/  HMMA.16816.F32 R32, R188, R178, R32 ;  /* 0x000000b2bc20723c */ /* 0x000fe20000001820 */
[----:B------:R-:W5:Y:S05]  /*eca0*/  LDSM.16.M88.4 R176, [R233+0xb000] ;  /* 0x00b00000e9b0783b */ /* 0x000f6a0000000200 */
[----:B------:R-:W-:Y:S02]  /*ecb0*/  LDSM.16.M88.4 R188, [R219] ;  /* 0x00000000dbbc783b */ /* 0x000fe40000000200 */
[C---:B--2---:R-:W-:Y:S08]  /*ecc0*/  HMMA.16816.F32 R4, R168.reuse, R180, R4 ;  /* 0x000000b4a804723c */ /* 0x044ff00000001804 */
[C---:B------:R-:W-:Y:S01]  /*ecd0*/  HMMA.16816.F32 R8, R168.reuse, R182, R8 ;  /* 0x000000b6a808723c */ /* 0x040fe20000001808 */
[----:B------:R-:W2:Y:S07]  /*ece0*/  LDSM.16.M88.4 R180, [R233+0xb800] ;  /* 0x00b80000e9b4783b */ /* 0x000eae0000000200 */
[C---:B------:R-:W-:Y:S08]  /*ecf0*/  HMMA.16816.F32 R12, R168.reuse, R184, R12 ;  /* 0x000000b8a80c723c */ /* 0x040ff0000000180c */
[C---:B------:R-:W-:Y:S01]  /*ed00*/  HMMA.16816.F32 R16, R168.reuse, R186, R16 ;  /* 0x000000baa810723c */ /* 0x040fe20000001810 */
[----:B------:R-:W2:Y:S07]  /*ed10*/  LDSM.16.M88.4 R184, [R232+0x2000] ;  /* 0x00200000e8b8783b */ /* 0x000eae0000000200 */
[C---:B----4-:R-:W-:Y:S08]  /*ed20*/  HMMA.16816.F32 R20, R168.reuse, R192, R20 ;  /* 0x000000c0a814723c */ /* 0x050ff00000001814 */
[C---:B------:R-:W-:Y:S01]  /*ed30*/  HMMA.16816.F32 R24, R168.reuse, R194, R24 ;  /* 0x000000c2a818723c */ /* 0x040fe20000001818 */
[----:B------:R-:W4:Y:S07]  /*ed40*/  LDSM.16.M88.4 R192, [R218] ;  /* 0x00000000dac0783b */ /* 0x000f2e0000000200 */
[C---:B-1----:R-:W-:Y:S08]  /*ed50*/  HMMA.16816.F32 R28, R168.reuse, R164, R28 ;  /* 0x000000a4a81c723c */ /* 0x042ff0000000181c */
[----:B------:R-:W-:Y:S01]  /*ed60*/  HMMA.16816.F32 R32, R168, R166, R32 ;  /* 0x000000a6a820723c */ /* 0x000fe20000001820 */
[----:B------:R-:W1:Y:S05]  /*ed70*/  LDSM.16.M88.4 R164, [R217] ;  /* 0x00000000d9a4783b */ /* 0x000e6a0000000200 */
[----:B------:R-:W1:Y:S02]  /*ed80*/  LDSM.16.M88.4 R168, [R216] ;  /* 0x00000000d8a8783b */ /* 0x000e640000000200 */
[C---:B---3--:R-:W-:Y:S08]  /*ed90*/  HMMA.16816.F32 R4, R172.reuse, R196, R4 ;  /* 0x000000c4ac04723c */ /* 0x048ff00000001804 */
[C---:B------:R-:W-:Y:S01]  /*eda0*/  HMMA.16816.F32 R8, R172.reuse, R198, R8 ;  /* 0x000000c6ac08723c */ /* 0x040fe20000001808 */
[----:B------:R-:W-:Y:S07]  /*edb0*/  LDSM.16.M88.4 R196, [R227+0xa000] ;  /* 0x00a00000e3c4783b */ /* 0x000fee0000000200 */
[C---:B------:R-:W-:Y:S08]  /*edc0*/  HMMA.16816.F32 R12, R172.reuse, R200, R12 ;  /* 0x000000c8ac0c723c */ /* 0x040ff0000000180c */
[C---:B------:R-:W-:Y:S01]  /*edd0*/  HMMA.16816.F32 R16, R172.reuse, R202, R16 ;  /* 0x000000caac10723c */ /* 0x040fe20000001810 */
[----:B------:R-:W-:Y:S07]  /*ede0*/  LDSM.16.M88.4 R200, [R227+0xa800] ;  /* 0x00a80000e3c8783b */ /* 0x000fee0000000200 */
[C---:B-----5:R-:W-:Y:S08]  /*edf0*/  HMMA.16816.F32 R20, R172.reuse, R176, R20 ;  /* 0x000000b0ac14723c */ /* 0x060ff00000001814 */
[C---:B------:R-:W-:Y:S01]  /*ee00*/  HMMA.16816.F32 R24, R172.reuse, R178, R24 ;  /* 0x000000b2ac18723c */ /* 0x040fe20000001818 */
[----:B------:R-:W3:Y:S07]  /*ee10*/  LDSM.16.M88.4 R176, [R230+0x2000] ;  /* 0x00200000e6b0783b */ /* 0x000eee0000000200 */
[C---:B--2---:R-:W-:Y:S08]  /*ee20*/  HMMA.16816.F32 R28, R172.reuse, R180, R28 ;  /* 0x000000b4ac1c723c */ /* 0x044ff0000000181c */
[----:B------:R-:W-:Y:S01]  /*ee30*/  HMMA.16816.F32 R32, R172, R182, R32 ;  /* 0x000000b6ac20723c */ /* 0x000fe20000001820 */
[----:B------:R-:W2:Y:S05]  /*ee40*/  LDSM.16.M88.4 R172, [R227+0xb000] ;  /* 0x00b00000e3ac783b */ /* 0x000eaa0000000200 */
[----:B------:R-:W-:Y:S02]  /*ee50*/  LDSM.16.M88.4 R180, [R229+0x2000] ;  /* 0x00200000e5b4783b */ /* 0x000fe40000000200 */
[C---:B------:R-:W-:Y:S08]  /*ee60*/  HMMA.16816.F32 R4, R184.reuse, R188, R4 ;  /* 0x000000bcb804723c */ /* 0x040ff00000001804 */
[C---:B------:R-:W-:Y:S01]  /*ee70*/  HMMA.16816.F32 R8, R184.reuse, R190, R8 ;  /* 0x000000beb808723c */ /* 0x040fe20000001808 */
[----:B------:R-:W-:Y:S07]  /*ee80*/  LDSM.16.M88.4 R188, [R220+0x2000] ;  /* 0x00200000dcbc783b */ /* 0x000fee0000000200 */
[C---:B----4-:R-:W-:Y:S08]  /*ee90*/  HMMA.16816.F32 R12, R184.reuse, R192, R12 ;  /* 0x000000c0b80c723c */ /* 0x050ff0000000180c */
[C---:B------:R-:W-:Y:S01]  /*eea0*/  HMMA.16816.F32 R16, R184.reuse, R194, R16 ;  /* 0x000000c2b810723c */ /* 0x040fe20000001810 */
[----:B------:R-:W-:Y:S07]  /*eeb0*/  LDSM.16.M88.4 R192, [R220+0x3800] ;  /* 0x00380000dcc0783b */ /* 0x000fee0000000200 */
[C---:B-1----:R-:W-:Y:S08]  /*eec0*/  HMMA.16816.F32 R20, R184.reuse, R164, R20 ;  /* 0x000000a4b814723c */ /* 0x042ff00000001814 */
[C---:B------:R-:W-:Y:S01]  /*eed0*/  HMMA.16816.F32 R24, R184.reuse, R166, R24 ;  /* 0x000000a6b818723c */ /* 0x040fe20000001818 */
[----:B------:R-:W1:Y:S07]  /*eee0*/  LDSM.16.M88.4 R164, [R227+0xb800] ;  /* 0x00b80000e3a4783b */ /* 0x000e6e0000000200 */
[C---:B------:R-:W-:Y:S08]  /*eef0*/  HMMA.16816.F32 R28, R184.reuse, R168, R28 ;  /* 0x000000a8b81c723c */ /* 0x040ff0000000181c */
[----:B------:R-:W-:Y:S01]  /*ef00*/  HMMA.16816.F32 R32, R184, R170, R32 ;  /* 0x000000aab820723c */ /* 0x000fe20000001820 */
[----:B------:R-:W4:Y:S05]  /*ef10*/  LDSM.16.M88.4 R168, [R220+0x2800] ;  /* 0x00280000dca8783b */ /* 0x000f2a0000000200 */
[----:B------:R-:W5:Y:S02]  /*ef20*/  LDSM.16.M88.4 R184, [R220+0x3000] ;  /* 0x00300000dcb8783b */ /* 0x000f640000000200 */
[C---:B---3--:R-:W-:Y:S08]  /*ef30*/  HMMA.16816.F32 R4, R176.reuse, R196, R4 ;  /* 0x000000c4b004723c */ /* 0x048ff00000001804 */
[C---:B------:R-:W-:Y:S01]  /*ef40*/  HMMA.16816.F32 R8, R176.reuse, R198, R8 ;  /* 0x000000c6b008723c */ /* 0x040fe20000001808 */
[----:B------:R-:W-:Y:S07]  /*ef50*/  LDSM.16.M88.4 R196, [R234+0x4000] ;  /* 0x00400000eac4783b */ /* 0x000fee0000000200 */
[C---:B------:R-:W-:Y:S07]  /*ef60*/  HMMA.16816.F32 R12, R176.reuse, R200, R12 ;  /* 0x000000c8b00c723c */ /* 0x040fee000000180c */
[----:B------:R-:W-:Y:S01]  /*ef70*/  IMAD.MOV.U32 R200, RZ, RZ, R204 ;  /* 0x000000ffffc87224 */ /* 0x000fe200078e00cc */
[C---:B------:R-:W-:Y:S04]  /*ef80*/  HMMA.16816.F32 R16, R176.reuse, R202, R16 ;  /* 0x000000cab010723c */ /* 0x040fe80000001810 */
[----:B------:R-:W-:Y:S02]  /*ef90*/  MOV R201, R205 ;  /* 0x000000cd00c97202 */ /* 0x000fe40000000f00 */
[----:B------:R-:W3:Y:S02]  /*efa0*/  LDSM.16.M88.4 R204, [R233+0xc000] ;  /* 0x00c00000e9cc783b */ /* 0x000ee40000000200 */
[C---:B--2---:R-:W-:Y:S08]  /*efb0*/  HMMA.16816.F32 R20, R176.reuse, R172, R20 ;  /* 0x000000acb014723c */ /* 0x044ff00000001814 */
[C---:B------:R-:W-:Y:S01]  /*efc0*/  HMMA.16816.F32 R24, R176.reuse, R174, R24 ;  /* 0x000000aeb018723c */ /* 0x040fe20000001818 */
[----:B------:R-:W-:Y:S07]  /*efd0*/  LDSM.16.M88.4 R172, [R233+0xd000] ;  /* 0x00d00000e9ac783b */ /* 0x000fee0000000200 */
[C---:B-1----:R-:W-:Y:S08]  /*efe0*/  HMMA.16816.F32 R28, R176.reuse, R164, R28 ;  /* 0x000000a4b01c723c */ /* 0x042ff0000000181c */
[----:B------:R-:W-:Y:S01]  /*eff0*/  HMMA.16816.F32 R32, R176, R166, R32 ;  /* 0x000000a6b020723c */ /* 0x000fe20000001820 */
[----:B------:R-:W1:Y:S05]  /*f000*/  LDSM.16.M88.4 R164, [R233+0xc800] ;  /* 0x00c80000e9a4783b */ /* 0x000e6a0000000200 */
[----:B------:R-:W-:Y:S02]  /*f010*/  LDSM.16.M88.4 R176, [R232+0x4000] ;  /* 0x00400000e8b0783b */ /* 0x000fe40000000200 */
[C---:B------:R-:W-:Y:S08]  /*f020*/  HMMA.16816.F32 R4, R180.reuse, R188, R4 ;  /* 0x000000bcb404723c */ /* 0x040ff00000001804 */
[C---:B------:R-:W-:Y:S01]  /*f030*/  HMMA.16816.F32 R8, R180.reuse, R190, R8 ;  /* 0x000000beb408723c */ /* 0x040fe20000001808 */
[----:B------:R-:W-:Y:S07]  /*f040*/  LDSM.16.M88.4 R188, [R213] ;  /* 0x00000000d5bc783b */ /* 0x000fee0000000200 */
[C---:B----4-:R-:W-:Y:S08]  /*f050*/  HMMA.16816.F32 R12, R180.reuse, R168, R12 ;  /* 0x000000a8b40c723c */ /* 0x050ff0000000180c */
[C---:B------:R-:W-:Y:S01]  /*f060*/  HMMA.16816.F32 R16, R180.reuse, R170, R16 ;  /* 0x000000aab410723c */ /* 0x040fe20000001810 */
[----:B------:R-:W2:Y:S07]  /*f070*/  LDSM.16.M88.4 R168, [R233+0xd800] ;  /* 0x00d80000e9a8783b */ /* 0x000eae0000000200 */
[C---:B-----5:R-:W-:Y:S08]  /*f080*/  HMMA.16816.F32 R20, R180.reuse, R184, R20 ;  /* 0x000000b8b414723c */ /* 0x060ff00000001814 */
[C---:B------:R-:W-:Y:S01]  /*f090*/  HMMA.16816.F32 R24, R180.reuse, R186, R24 ;  /* 0x000000bab418723c */ /* 0x040fe20000001818 */
[----:B------:R-:W-:Y:S07]  /*f0a0*/  LDSM.16.M88.4 R184, [R214] ;  /* 0x00000000d6b8783b */ /* 0x000fee0000000200 */
[C---:B------:R-:W-:Y:S08]  /*f0b0*/  HMMA.16816.F32 R28, R180.reuse, R192, R28 ;  /* 0x000000c0b41c723c */ /* 0x040ff0000000181c */
[----:B------:R-:W-:Y:S01]  /*f0c0*/  HMMA.16816.F32 R32, R180, R194, R32 ;  /* 0x000000c2b420723c */ /* 0x000fe20000001820 */
[----:B------:R-:W4:Y:S05]  /*f0d0*/  LDSM.16.M88.4 R180, [R215] ;  /* 0x00000000d7b4783b */ /* 0x000f2a0000000200 */
[----:B------:R-:W-:Y:S02]  /*f0e0*/  LDSM.16.M88.4 R192, [R227+0xc000] ;  /* 0x00c00000e3c0783b */ /* 0x000fe40000000200 */
[C---:B---3--:R-:W-:Y:S07]  /*f0f0*/  HMMA.16816.F32 R4, R196.reuse, R204, R4 ;  /* 0x000000ccc404723c */ /* 0x048fee0000001804 */
[----:B------:R-:W-:Y:S01]  /*f100*/  IMAD.MOV.U32 R204, RZ, RZ, R200 ;  /* 0x000000ffffcc7224 */ /* 0x000fe200078e00c8 */
[C---:B------:R-:W-:Y:S04]  /*f110*/  HMMA.16816.F32 R8, R196.reuse, R206, R8 ;  /* 0x000000cec408723c */ /* 0x040fe80000001808 */
[----:B------:R-:W-:Y:S02]  /*f120*/  MOV R205, R201 ;  /* 0x000000c900cd7202 */ /* 0x000fe40000000f00 */
[----:B------:R-:W-:Y:S02]  /*f130*/  LDSM.16.M88.4 R200, [R233+0xe000] ;  /* 0x00e00000e9c8783b */ /* 0x000fe40000000200 */
[C---:B-1----:R-:W-:Y:S08]  /*f140*/  HMMA.16816.F32 R12, R196.reuse, R164, R12 ;  /* 0x000000a4c40c723c */ /* 0x042ff0000000180c */
[C---:B------:R-:W-:Y:S01]  /*f150*/  HMMA.16816.F32 R16, R196.reuse, R166, R16 ;  /* 0x000000a6c410723c */ /* 0x040fe20000001810 */
[----:B------:R-:W1:Y:S07]  /*f160*/  LDSM.16.M88.4 R164, [R212] ;  /* 0x00000000d4a4783b */ /* 0x000e6e0000000200 */
[C---:B------:R-:W-:Y:S08]  /*f170*/  HMMA.16816.F32 R20, R196.reuse, R172, R20 ;  /* 0x000000acc414723c */ /* 0x040ff00000001814 */
[C---:B------:R-:W-:Y:S01]  /*f180*/  HMMA.16816.F32 R24, R196.reuse, R174, R24 ;  /* 0x000000aec418723c */ /* 0x040fe20000001818 */
[----:B------:R-:W3:Y:S07]  /*f190*/  LDSM.16.M88.4 R172, [R230+0x4000] ;  /* 0x00400000e6ac783b */ /* 0x000eee0000000200 */
[C---:B--2---:R-:W-:Y:S08]  /*f1a0*/  HMMA.16816.F32 R28, R196.reuse, R168, R28 ;  /* 0x000000a8c41c723c */ /* 0x044ff0000000181c */
[----:B------:R-:W-:Y:S01]  /*f1b0*/  HMMA.16816.F32 R32, R196, R170, R32 ;  /* 0x000000aac420723c */ /* 0x000fe20000001820 */
[----:B------:R-:W2:Y:S05]  /*f1c0*/  LDSM.16.M88.4 R168, [R227+0xc800] ;  /* 0x00c80000e3a8783b */ /* 0x000eaa0000000200 */
[----:B------:R-:W-:Y:S02]  /*f1d0*/  LDSM.16.M88.4 R196, [R234+0x6000] ;  /* 0x00600000eac4783b */ /* 0x000fe40000000200 */
[C---:B----4-:R-:W-:Y:S08]  /*f1e0*/  HMMA.16816.F32 R4, R176.reuse, R180, R4 ;  /* 0x000000b4b004723c */ /* 0x050ff00000001804 */
[C---:B------:R-:W-:Y:S01]  /*f1f0*/  HMMA.16816.F32 R8, R176.reuse, R182, R8 ;  /* 0x000000b6b008723c */ /* 0x040fe20000001808 */
[----:B------:R-:W4:Y:S07]  /*f200*/  LDSM.16.M88.4 R180, [R227+0xd000] ;  /* 0x00d00000e3b4783b */ /* 0x000f2e0000000200 */
[C---:B------:R-:W-:Y:S08]  /*f210*/  HMMA.16816.F32 R12, R176.reuse, R184, R12 ;  /* 0x000000b8b00c723c */ /* 0x040ff0000000180c */
[C---:B------:R-:W-:Y:S01]  /*f220*/  HMMA.16816.F32 R16, R176.reuse, R186, R16 ;  /* 0x000000bab010723c */ /* 0x040fe20000001810 */
[----:B------:R-:W-:Y:S07]  /*f230*/  LDSM.16.M88.4 R184, [R220+0x4000] ;  /* 0x00400000dcb8783b */ /* 0x000fee0000000200 */
[C---:B------:R-:W-:Y:S08]  /*f240*/  HMMA.16816.F32 R20, R176.reuse, R188, R20 ;  /* 0x000000bcb014723c */ /* 0x040ff00000001814 */
[C---:B------:R-:W-:Y:S01]  /*f250*/  HMMA.16816.F32 R24, R176.reuse, R190, R24 ;  /* 0x000000beb018723c */ /* 0x040fe20000001818 */
[----:B------:R-:W-:Y:S07]  /*f260*/  LDSM.16.M88.4 R188, [R220+0x4800] ;  /* 0x00480000dcbc783b */ /* 0x000fee0000000200 */
[C---:B-1----:R-:W-:Y:S08]  /*f270*/  HMMA.16816.F32 R28, R176.reuse, R164, R28 ;  /* 0x000000a4b01c723c */ /* 0x042ff0000000181c */
[----:B------:R-:W-:Y:S01]  /*f280*/  HMMA.16816.F32 R32, R176, R166, R32 ;  /* 0x000000a6b020723c */ /* 0x000fe20000001820 */
[----:B------:R-:W1:Y:S05]  /*f290*/  LDSM.16.M88.4 R164, [R227+0xd800] ;  /* 0x00d80000e3a4783b */ /* 0x000e6a0000000200 */
[----:B------:R-:W5:Y:S02]  /*f2a0*/  LDSM.16.M88.4 R176, [R229+0x4000] ;  /* 0x00400000e5b0783b */ /* 0x000f640000000200 */
[C---:B---3--:R-:W-:Y:S08]  /*f2b0*/  HMMA.16816.F32 R4, R172.reuse, R192, R4 ;  /* 0x000000c0ac04723c */ /* 0x048ff00000001804 */
[C---:B------:R-:W-:Y:S01]  /*f2c0*/  HMMA.16816.F32 R8, R172.reuse, R194, R8 ;  /* 0x000000c2ac08723c */ /* 0x040fe20000001808 */
[----:B------:R-:W3:Y:S07]  /*f2d0*/  LDSM.16.M88.4 R192, [R220+0x5000] ;  /* 0x00500000dcc0783b */ /* 0x000eee0000000200 */
[C---:B--2---:R-:W-:Y:S08]  /*f2e0*/  HMMA.16816.F32 R12, R172.reuse, R168, R12 ;  /* 0x000000a8ac0c723c */ /* 0x044ff0000000180c */
[C---:B------:R-:W-:Y:S01]  /*f2f0*/  HMMA.16816.F32 R16, R172.reuse, R170, R16 ;  /* 0x000000aaac10723c */ /* 0x040fe20000001810 */
[----:B------:R-:W2:Y:S07]  /*f300*/  LDSM.16.M88.4 R168, [R220+0x5800] ;  /* 0x00580000dca8783b */ /* 0x000eae0000000200 */
[C---:B----4-:R-:W-:Y:S07]  /*f310*/  HMMA.16816.F32 R20, R172.reuse, R180, R20 ;  /* 0x000000b4ac14723c */ /* 0x050fee0000001814 */
[----:B------:R-:W-:Y:S01]  /*f320*/  IMAD.MOV.U32 R180, RZ, RZ, R204 ;  /* 0x000000ffffb47224 */ /* 0x000fe200078e00cc */
[C---:B------:R-:W-:Y:S04]  /*f330*/  HMMA.16816.F32 R24, R172.reuse, R182, R24 ;  /* 0x000000b6ac18723c */ /* 0x040fe80000001818 */
[----:B------:R-:W-:Y:S02]  /*f340*/  MOV R181, R205 ;  /* 0x000000cd00b57202 */ /* 0x000fe40000000f00 */
[----:B------:R-:W4:Y:S02]  /*f350*/  LDSM.16.M88.4 R204, [R233+0xe800] ;  /* 0x00e80000e9cc783b */ /* 0x000f240000000200 */
[C---:B-1----:R-:W-:Y:S08]  /*f360*/  HMMA.16816.F32 R28, R172.reuse, R164, R28 ;  /* 0x000000a4ac1c723c */ /* 0x042ff0000000181c */
[----:B------:R-:W-:Y:S01]  /*f370*/  HMMA.16816.F32 R32, R172, R166, R32 ;  /* 0x000000a6ac20723c */ /* 0x000fe20000001820 */
[----:B------:R-:W1:Y:S05]  /*f380*/  LDSM.16.M88.4 R164, [R233+0xf000] ;  /* 0x00f00000e9a4783b */ /* 0x000e6a0000000200 */
[----:B------:R-:W1:Y:S02]  /*f390*/  LDSM.16.M88.4 R172, [R233+0xf800] ;  /* 0x00f80000e9ac783b */ /* 0x000e640000000200 */
[C---:B-----5:R-:W-:Y:S08]  /*f3a0*/  HMMA.16816.F32 R4, R176.reuse, R184, R4 ;  /* 0x000000b8b004723c */ /* 0x060ff00000001804 */
[C---:B------:R-:W-:Y:S01]  /*f3b0*/  HMMA.16816.F32 R8, R176.reuse, R186, R8 ;  /* 0x000000bab008723c */ /* 0x040fe20000001808 */
[----:B------:R-:W-:Y:S07]  /*f3c0*/  LDSM.16.M88.4 R184, [R211] ;  /* 0x00000000d3b8783b */ /* 0x000fee0000000200 */
[C---:B------:R-:W-:Y:S07]  /*f3d0*/  HMMA.16816.F32 R12, R176.reuse, R188, R12 ;  /* 0x000000bcb00c723c */ /* 0x040fee000000180c */
[----:B------:R-:W-:Y:S01]  /*f3e0*/  IMAD.MOV.U32 R188, RZ, RZ, R180 ;  /* 0x000000ffffbc7224 */ /* 0x000fe200078e00b4 */
[C---:B------:R-:W-:Y:S04]  /*f3f0*/  HMMA.16816.F32 R16, R176.reuse, R190, R16 ;  /* 0x000000beb010723c */ /* 0x040fe80000001810 */
[----:B------:R-:W-:Y:S02]  /*f400*/  MOV R189, R181 ;  /* 0x000000b500bd7202 */ /* 0x000fe40000000f00 */
[----:B------:R-:W5:Y:S02]  /*f410*/  LDSM.16.M88.4 R180, [R232+0x6000] ;  /* 0x00600000e8b4783b */ /* 0x000f640000000200 */
[C---:B---3--:R-:W-:Y:S07]  /*f420*/  HMMA.16816.F32 R20, R176.reuse, R192, R20 ;  /* 0x000000c0b014723c */ /* 0x048fee0000001814 */
[----:B------:R-:W-:Y:S01]  /*f430*/  IMAD.MOV.U32 R192, RZ, RZ, R188 ;  /* 0x000000ffffc07224 */ /* 0x000fe200078e00bc */
[C---:B------:R-:W-:Y:S04]  /*f440*/  HMMA.16816.F32 R24, R176.reuse, R194, R24 ;  /* 0x000000c2b018723c */ /* 0x040fe80000001818 */
[----:B------:R-:W-:Y:S02]  /*f450*/  MOV R193, R189 ;  /* 0x000000bd00c17202 */ /* 0x000fe40000000f00 */
[----:B------:R-:W3:Y:S02]  /*f460*/  LDSM.16.M88.4 R188, [R210] ;  /* 0x00000000d2bc783b */ /* 0x000ee40000000200 */
[C---:B--2---:R-:W-:Y:S08]  /*f470*/  HMMA.16816.F32 R28, R176.reuse, R168, R28 ;  /* 0x000000a8b01c723c */ /* 0x044ff0000000181c */
[----:B------:R-:W-:Y:S01]  /*f480*/  HMMA.16816.F32 R32, R176, R170, R32 ;  /* 0x000000aab020723c */ /* 0x000fe20000001820 */
[----:B------:R-:W2:Y:S05]  /*f490*/  LDSM.16.M88.4 R168, [R209] ;  /* 0x00000000d1a8783b */ /* 0x000eaa0000000200 */
[----:B------:R-:W2:Y:S02]  /*f4a0*/  LDSM.16.M88.4 R176, [R208] ;  /* 0x00000000d0b0783b */ /* 0x000ea40000000200 */
[C---:B------:R-:W-:Y:S08]  /*f4b0*/  HMMA.16816.F32 R4, R196.reuse, R200, R4 ;  /* 0x000000c8c404723c */ /* 0x040ff00000001804 */
[C---:B------:R-:W-:Y:S01]  /*f4c0*/  HMMA.16816.F32 R8, R196.reuse, R202, R8 ;  /* 0x000000cac408723c */ /* 0x040fe20000001808 */
[----:B------:R-:W-:Y:S07]  /*f4d0*/  LDSM.16.M88.4 R200, [R227+0xe000] ;  /* 0x00e00000e3c8783b */ /* 0x000fee0000000200 */
[C---:B----4-:R-:W-:Y:S07]  /*f4e0*/  HMMA.16816.F32 R12, R196.reuse, R204, R12 ;  /* 0x000000ccc40c723c */ /* 0x050fee000000180c */
[----:B------:R-:W-:Y:S01]  /*f4f0*/  IMAD.MOV.U32 R204, RZ, RZ, R192 ;  /* 0x000000ffffcc7224 */ /* 0x000fe200078e00c0 */
[C---:B------:R-:W-:Y:S04]  /*f500*/  HMMA.16816.F32 R16, R196.reuse, R206, R16 ;  /* 0x000000cec410723c */ /* 0x040fe80000001810 */
[----:B------:R-:W-:Y:S02]  /*f510*/  MOV R205, R193 ;  /* 0x000000c100cd7202 */ /* 0x000fe40000000f00 */
[----:B------:R-:W4:Y:S02]  /*f520*/  LDSM.16.M88.4 R192, [R230+0x6000] ;  /* 0x00600000e6c0783b */ /* 0x000f240000000200 */
[C---:B-1----:R-:W-:Y:S08]  /*f530*/  HMMA.16816.F32 R20, R196.reuse, R164, R20 ;  /* 0x000000a4c414723c */ /* 0x042ff00000001814 */
[C---:B------:R-:W-:Y:S01]  /*f540*/  HMMA.16816.F32 R24, R196.reuse, R166, R24 ;  /* 0x000000a6c418723c */ /* 0x040fe20000001818 */
[----:B------:R-:W1:Y:S07]  /*f550*/  LDSM.16.M88.4 R164, [R227+0xe800] ;  /* 0x00e80000e3a4783b */ /* 0x000e6e0000000200 */
[C---:B------:R-:W-:Y:S08]  /*f560*/  HMMA.16816.F32 R28, R196.reuse, R172, R28 ;  /* 0x000000acc41c723c */ /* 0x040ff0000000181c */
[----:B------:R-:W-:Y:S01]  /*f570*/  HMMA.16816.F32 R32, R196, R174, R32 ;  /* 0x000000aec420723c */ /* 0x000fe20000001820 */
[----:B------:R-:W1:Y:S05]  /*f580*/  LDSM.16.M88.4 R172, [R227+0xf000] ;  /* 0x00f00000e3ac783b */ /* 0x000e6a0000000200 */
[----:B------:R-:W-:Y:S02]  /*f590*/  LDSM.16.M88.4 R196, [R229+0x6000] ;  /* 0x00600000e5c4783b */ /* 0x000fe40000000200 */
[C---:B-----5:R-:W-:Y:S08]  /*f5a0*/  HMMA.16816.F32 R4, R180.reuse, R184, R4 ;  /* 0x000000b8b404723c */ /* 0x060ff00000001804 */
[C---:B------:R-:W-:Y:S01]  /*f5b0*/  HMMA.16816.F32 R8, R180.reuse, R186, R8 ;  /* 0x000000bab408723c */ /* 0x040fe20000001808 */
[----:B------:R-:W5:Y:S07]  /*f5c0*/  LDSM.16.M88.4 R184, [R227+0xf800] ;  /* 0x00f80000e3b8783b */ /* 0x000f6e0000000200 */
[C---:B---3--:R-:W-:Y:S07]  /*f5d0*/  HMMA.16816.F32 R12, R180.reuse, R188, R12 ;  /* 0x000000bcb40c723c */ /* 0x048fee000000180c */
[----:B------:R-:W-:Y:S01]  /*f5e0*/  IMAD.MOV.U32 R188, RZ, RZ, R204 ;  /* 0x000000ffffbc7224 */ /* 0x000fe200078e00cc */
[----:B------:R-:W-:Y:S01]  /*f5f0*/  MOV R189, R205 ;  /* 0x000000cd00bd7202 */ /* 0x000fe20000000f00 */
[C---:B------:R-:W-:Y:S01]  /*f600*/  HMMA.16816.F32 R16, R180.reuse, R190, R16 ;  /* 0x000000beb410723c */ /* 0x040fe20000001810 */
[----:B------:R-:W3:Y:S07]  /*f610*/  LDSM.16.M88.4 R204, [R220+0x6000] ;  /* 0x00600000dccc783b */ /* 0x000eee0000000200 */
[C---:B--2---:R-:W-:Y:S08]  /*f620*/  HMMA.16816.F32 R20, R180.reuse, R168, R20 ;  /* 0x000000a8b414723c */ /* 0x044ff00000001814 */
[C---:B------:R-:W-:Y:S08]  /*f630*/  HMMA.16816.F32 R24, R180.reuse, R170, R24 ;  /* 0x000000aab418723c */ /* 0x040ff00000001818 */
[C---:B------:R-:W-:Y:S08]  /*f640*/  HMMA.16816.F32 R28, R180.reuse, R176, R28 ;  /* 0x000000b0b41c723c */ /* 0x040ff0000000181c */
[----:B------:R-:W-:Y:S07]  /*f650*/  HMMA.16816.F32 R32, R180, R178, R32 ;  /* 0x000000b2b420723c */ /* 0x000fee0000001820 */
[----:B------:R-:W-:Y:S01]  /*f660*/  IMAD.MOV.U32 R182, RZ, RZ, R188 ;  /* 0x000000ffffb67224 */ /* 0x000fe200078e00bc */
[C---:B----4-:R-:W-:Y:S05]  /*f670*/  HMMA.16816.F32 R4, R192.reuse, R200, R4 ;  /* 0x000000c8c004723c */ /* 0x050fea0000001804 */
[----:B------:R-:W-:Y:S03]  /*f680*/  MOV R183, R189 ;  /* 0x000000bd00b77202 */ /* 0x000fe60000000f00 */
[C---:B------:R-:W-:Y:S08]  /*f690*/  HMMA.16816.F32 R8, R192.reuse, R202, R8 ;  /* 0x000000cac008723c */ /* 0x040ff00000001808 */
[C---:B-1----:R-:W-:Y:S08]  /*f6a0*/  HMMA.16816.F32 R12, R192.reuse, R164, R12 ;  /* 0x000000a4c00c723c */ /* 0x042ff0000000180c */
[C---:B------:R-:W-:Y:S01]  /*f6b0*/  HMMA.16816.F32 R16, R192.reuse, R166, R16 ;  /* 0x000000a6c010723c */ /* 0x040fe20000001810 */
[----:B------:R-:W1:Y:S07]  /*f6c0*/  LDSM.16.M88.4 R164, [R220+0x6800] ;  /* 0x00680000dca4783b */ /* 0x000e6e0000000200 */
[C---:B------:R-:W-:Y:S08]  /*f6d0*/  HMMA.16816.F32 R20, R192.reuse, R172, R20 ;  /* 0x000000acc014723c */ /* 0x040ff00000001814 */
[C---:B------:R-:W-:Y:S08]  /*f6e0*/  HMMA.16816.F32 R24, R192.reuse, R174, R24 ;  /* 0x000000aec018723c */ /* 0x040ff00000001818 */
[C---:B-----5:R-:W-:Y:S08]  /*f6f0*/  HMMA.16816.F32 R28, R192.reuse, R184, R28 ;  /* 0x000000b8c01c723c */ /* 0x060ff0000000181c */
[----:B------:R-:W-:Y:S08]  /*f700*/  HMMA.16816.F32 R32, R192, R186, R32 ;  /* 0x000000bac020723c */ /* 0x000ff00000001820 */
[C---:B---3--:R-:W-:Y:S08]  /*f710*/  HMMA.16816.F32 R4, R196.reuse, R204, R4 ;  /* 0x000000ccc404723c */ /* 0x048ff00000001804 */
[C---:B------:R-:W-:Y:S08]  /*f720*/  HMMA.16816.F32 R8, R196.reuse, R206, R8 ;  /* 0x000000cec408723c */ /* 0x040ff00000001808 */
[C---:B-1----:R-:W-:Y:S08]  /*f730*/  HMMA.16816.F32 R12, R196.reuse, R164, R12 ;  /* 0x000000a4c40c723c */ /* 0x042ff0000000180c */
[----:B------:R-:W-:Y:S01]  /*f740*/  FMUL.FTZ R4, R4, c[0x0][0x2ec] ;  /* 0x0000bb0004047a20 */ /* 0x000fe20000410000 */
[C---:B------:R-:W-:Y:S03]  /*f750*/  HMMA.16816.F32 R16, R196.reuse, R166, R16 ;  /* 0x000000a6c410723c */ /* 0x040fe60000001810 */
[----:B------:R-:W1:Y:S01]  /*f760*/  MUFU.TANH R168, R4 ;  /* 0x0000000400a87308 */ /* 0x000e620000002400 */
[----:B------:R-:W-:Y:S02]  /*f770*/  FMUL.FTZ R5, R5, c[0x0][0x2ec] ;  /* 0x0000bb0005057a20 */ /* 0x000fe40000410000 */
[----:B------:R-:W-:Y:S01]  /*f780*/  FMUL.FTZ R6, R6, c[0x0][0x2ec] ;  /* 0x0000bb0006067a20 */ /* 0x000fe20000410000 */
[----:B------:R-:W-:Y:S01]  /*f790*/  MOV R166, R183 ;  /* 0x000000b700a67202 */ /* 0x000fe20000000f00 */
[----:B------:R-:W-:Y:S04]  /*f7a0*/  FMUL.FTZ R8, R8, c[0x0][0x2ec] ;  /* 0x0000bb0008087a20 */ /* 0x000fe80000410000 */
[----:B------:R-:W-:Y:S01]  /*f7b0*/  FMUL.FTZ R9, R9, c[0x0][0x2ec] ;  /* 0x0000bb0009097a20 */ /* 0x000fe20000410000 */
[----:B------:R-:W2:Y:S01]  /*f7c0*/  MUFU.TANH R169, R5 ;  /* 0x0000000500a97308 */ /* 0x000ea20000002400 */
[----:B------:R-:W-:Y:S02]  /*f7d0*/  FMUL.FTZ R10, R10, c[0x0][0x2ec] ;  /* 0x0000bb000a0a7a20 */ /* 0x000fe40000410000 */
[----:B------:R-:W-:Y:S02]  /*f7e0*/  FMUL.FTZ R11, R11, c[0x0][0x2ec] ;  /* 0x0000bb000b0b7a20 */ /* 0x000fe40000410000 */
[----:B------:R-:W-:Y:S02]  /*f7f0*/  FMUL.FTZ R3, R7, c[0x0][0x2ec] ;  /* 0x0000bb0007037a20 */ /* 0x000fe40000410000 */
[----:B------:R-:W-:Y:S02]  /*f800*/  FMUL.FTZ R12, R12, c[0x0][0x2ec] ;  /* 0x0000bb000c0c7a20 */ /* 0x000fe40000410000 */
[----:B------:R-:W-:Y:S01]  /*f810*/  FMUL.FTZ R13, R13, c[0x0][0x2ec] ;  /* 0x0000bb000d0d7a20 */ /* 0x000fe20000410000 */
[----:B------:R3:W4:Y:S01]  /*f820*/  MUFU.TANH R170, R6 ;  /* 0x0000000600aa7308 */ /* 0x0007220000002400 */
[----:B------:R-:W-:Y:S02]  /*f830*/  FMUL.FTZ R14, R14, c[0x0][0x2ec] ;  /* 0x0000bb000e0e7a20 */ /* 0x000fe40000410000 */
[----:B------:R-:W-:Y:S02]  /*f840*/  FMUL.FTZ R15, R15, c[0x0][0x2ec] ;  /* 0x0000bb000f0f7a20 */ /* 0x000fe40000410000 */
[----:B------:R-:W-:Y:S02]  /*f850*/  FMUL.FTZ R16, R16, c[0x0][0x2ec] ;  /* 0x0000bb0010107a20 */ /* 0x000fe40000410000 */
[----:B------:R-:W-:Y:S02]  /*f860*/  FMUL.FTZ R18, R18, c[0x0][0x2ec] ;  /* 0x0000bb0012127a20 */ /* 0x000fe40000410000 */
[----:B------:R-:W-:Y:S01]  /*f870*/  IMAD.MOV.U32 R167, RZ, RZ, R182 ;  /* 0x000000ffffa77224 */ /* 0x000fe200078e00b6 */
[----:B------:R-:W1:Y:S10]  /*f880*/  MUFU.TANH R171, R8 ;  /* 0x0000000800ab7308 */ /* 0x000e740000002400 */
[----:B------:R-:W1:Y:S01]  /*f890*/  MUFU.TANH R172, R9 ;  /* 0x0000000900ac7308 */ /* 0x000e620000002400 */
[----:B---3--:R-:W3:Y:S09]  /*f8a0*/  LDSM.16.M88.4 R4, [R220+0x7000] ;  /* 0x00700000dc04783b */ /* 0x008ef20000000200 */
[----:B------:R-:W1:Y:S10]  /*f8b0*/  MUFU.TANH R165, R10 ;  /* 0x0000000a00a57308 */ /* 0x000e740000002400 */
[----:B------:R5:W1:Y:S10]  /*f8c0*/  MUFU.TANH R164, R11 ;  /* 0x0000000b00a47308 */ /* 0x000a740000002400 */
[----:B------:R-:W1:Y:S10]  /*f8d0*/  MUFU.TANH R3, R3 ;  /* 0x0000000300037308 */ /* 0x000e740000002400 */
[----:B------:R1:W1:Y:S01]  /*f8e0*/  MUFU.TANH R193, R12 ;  /* 0x0000000c00c17308 */ /* 0x0002620000002400 */
[----:B-----5:R-:W5:Y:S01]  /*f8f0*/  LDSM.16.M88.4 R8, [R220+0x7800] ;  /* 0x00780000dc08783b */ /* 0x020f620000000200 */
[----:B------:R-:W-:Y:S08]  /*f900*/  DEPBAR.LE SB0, 0x0 ;  /* 0x000080000000791a */ /* 0x000ff00000000000 */
[----:B------:R1:W1:Y:S01]  /*f910*/  MUFU.TANH R194, R13 ;  /* 0x0000000d00c27308 */ /* 0x0002620000002400 */
[----:B------:R-:W-:Y:S01]  /*f920*/  BAR.SYNC.DEFER_BLOCKING 0x0 ;  /* 0x0000000000007b1d */ /* 0x000fe20000010000 */
[C---:B---3--:R-:W-:Y:S07]  /*f930*/  HMMA.16816.F32 R20, R196.reuse, R4, R20 ;  /* 0x00000004c414723c */ /* 0x048fee0000001814 */
[----:B------:R-:W-:Y:S01]  /*f940*/  FMUL.FTZ R5, R17, c[0x0][0x2ec] ;  /* 0x0000bb0011057a20 */ /* 0x000fe20000410000 */
[----:B------:R3:W1:Y:S01]  /*f950*/  MUFU.TANH R175, R14 ;  /* 0x0000000e00af7308 */ /* 0x0006620000002400 */
[C---:B------:R-:W-:Y:S03]  /*f960*/  HMMA.16816.F32 R24, R196.reuse, R6, R24 ;  /* 0x00000006c418723c */ /* 0x040fe60000001818 */
[----:B------:R-:W-:Y:S06]  /*f970*/  FMUL.FTZ R4, R19, c[0x0][0x2ec] ;  /* 0x0000bb0013047a20 */ /* 0x000fec0000410000 */
[----:B------:R3:W1:Y:S06]  /*f980*/  MUFU.TANH R174, R15 ;  /* 0x0000000f00ae7308 */ /* 0x00066c0000002400 */
[----:B------:R-:W-:Y:S02]  /*f990*/  FMUL.FTZ R20, R20, c[0x0][0x2ec] ;  /* 0x0000bb0014147a20 */ /* 0x000fe40000410000 */
[----:B------:R-:W-:Y:S02]  /*f9a0*/  FMUL.FTZ R21, R21, c[0x0][0x2ec] ;  /* 0x0000bb0015157a20 */ /* 0x000fe40000410000 */
[----:B------:R3:W1:Y:S01]  /*f9b0*/  MUFU.TANH R195, R16 ;  /* 0x0000001000c37308 */ /* 0x0006620000002400 */
[----:B------:R-:W-:Y:S02]  /*f9c0*/  FMUL.FTZ R22, R22, c[0x0][0x2ec] ;  /* 0x0000bb0016167a20 */ /* 0x000fe40000410000 */
[----:B------:R-:W-:Y:S01]  /*f9d0*/  FMUL.FTZ R23, R23, c[0x0][0x2ec] ;  /* 0x0000bb0017177a20 */ /* 0x000fe20000410000 */
[C---:B-----5:R-:W-:Y:S03]  /*f9e0*/  HMMA.16816.F32 R28, R196.reuse, R8, R28 ;  /* 0x00000008c41c723c */ /* 0x060fe6000000181c */
[----:B------:R-:W-:Y:S02]  /*f9f0*/  FMUL.FTZ R24, R24, c[0x0][0x2ec] ;  /* 0x0000bb0018187a20 */ /* 0x000fe40000410000 */
[----:B------:R-:W-:Y:S01]  /*fa00*/  FMUL.FTZ R25, R25, c[0x0][0x2ec] ;  /* 0x0000bb0019197a20 */ /* 0x000fe20000410000 */
[----:B------:R-:W1:Y:S01]  /*fa10*/  MUFU.TANH R5, R5 ;  /* 0x0000000500057308 */ /* 0x000e620000002400 */
[----:B------:R-:W-:Y:S01]  /*fa20*/  FMUL.FTZ R26, R26, c[0x0][0x2ec] ;  /* 0x0000bb001a1a7a20 */ /* 0x000fe20000410000 */
[----:B------:R-:W-:Y:S04]  /*fa30*/  HMMA.16816.F32 R32, R196, R10, R32 ;  /* 0x0000000ac420723c */ /* 0x000fe80000001820 */
[----:B------:R-:W-:Y:S04]  /*fa40*/  FMUL.FTZ R27, R27, c[0x0][0x2ec] ;  /* 0x0000bb001b1b7a20 */ /* 0x000fe80000410000 */
[----:B------:R3:W1:Y:S08]  /*fa50*/  MUFU.TANH R173, R18 ;  /* 0x0000001200ad7308 */ /* 0x0006700000002400 */
[----:B------:R-:W-:Y:S02]  /*fa60*/  FMUL.FTZ R28, R28, c[0x0][0x2ec] ;  /* 0x0000bb001c1c7a20 */ /* 0x000fe40000410000 */
[----:B------:R-:W1:Y:S01]  /*fa70*/  MUFU.TANH R4, R4 ;  /* 0x0000000400047308 */ /* 0x000e620000002400 */
[----:B------:R-:W-:Y:S02]  /*fa80*/  FMUL.FTZ R29, R29, c[0x0][0x2ec] ;  /* 0x0000bb001d1d7a20 */ /* 0x000fe40000410000 */
[----:B------:R-:W-:Y:S02]  /*fa90*/  FMUL.FTZ R30, R30, c[0x0][0x2ec] ;  /* 0x0000bb001e1e7a20 */ /* 0x000fe40000410000 */
[----:B------:R-:W-:Y:S02]  /*faa0*/  FMUL.FTZ R31, R31, c[0x0][0x2ec] ;  /* 0x0000bb001f1f7a20 */ /* 0x000fe40000410000 */
[----:B------:R-:W-:Y:S02]  /*fab0*/  FMUL.FTZ R9, R35, c[0x0][0x2ec] ;  /* 0x0000bb0023097a20 */ /* 0x000fe40000410000 */
[----:B------:R-:W-:Y:S01]  /*fac0*/  FMUL.FTZ R32, R32, c[0x0][0x2ec] ;  /* 0x0000bb0020207a20 */ /* 0x000fe20000410000 */
[----:B------:R3:W1:Y:S01]  /*fad0*/  MUFU.TANH R252, R20 ;  /* 0x0000001400fc7308 */ /* 0x0006620000002400 */
[----:B------:R-:W-:Y:S02]  /*fae0*/  FMUL.FTZ R33, R33, c[0x0][0x2ec] ;  /* 0x0000bb0021217a20 */ /* 0x000fe40000410000 */
[----:B------:R-:W-:Y:S07]  /*faf0*/  FMUL.FTZ R34, R34, c[0x0][0x2ec] ;  /* 0x0000bb0022227a20 */ /* 0x000fee0000410000 */
[----:B------:R3:W1:Y:S10]  /*fb00*/  MUFU.TANH R207, R21 ;  /* 0x0000001500cf7308 */ /* 0x0006740000002400 */
        /* <DEDUP_REMOVED lines=13> */
[----:B------:R-:W1:Y:S01]  /*fbe0*/  MUFU.TANH R9, R9 ;  /* 0x0000000900097308 */ /* 0x000e620000002400 */
[----:B------:R-:W-:-:S05]  /*fbf0*/  @!P0 BRA `(.L_x_2382) ;  /* 0x00000c0000008947 */ /* 0x000fca0003800000 */
[----:B--2-4-:R-:W-:Y:S01]  /*fc00*/  ULDC.64 UR8, c[0x0][0x198] ;  /* 0x0000660000087ab9 */ /* 0x014fe20000000a00 */
        /* <DEDUP_REMOVED lines=13> */
[----:B------:R-:W4:Y:S01]  /*fce0*/  R2UR UR31, R6 ;  /* 0x00000000061f73c2 */ /* 0x000f2200000e0000 */
[----:B--2---:R-:W-:Y:S04]  /*fcf0*/  UIMAD.WIDE.U32 UR40, UR15, UR37, URZ ;  /* 0x000000250f2872a5 */ /* 0x004fe8000f8e003f */
[----:B------:R-:W-:Y:S04]  /*fd00*/  UIADD3 UR36, -UR41, URZ, URZ ;  /* 0x0000003f29247290 */ /* 0x000fe8000fffe13f */
[----:B------:R-:W-:Y:S02]  /*fd10*/  UIMAD UR37, UR14, UR36, UR37 ;  /* 0x000000240e2572a4 */ /* 0x000fe4000f8e0225 */
[----:B----4-:R-:W-:Y:S02]  /*fd20*/  UIMAD.WIDE.U32 UR42, UR15, UR31, URZ ;  /* 0x0000001f0f2a72a5 */ /* 0x010fe4000f8e003f */
[----:B------:R-:W-:Y:S05]  /*fd30*/  UISETP.GT.U32.AND UP3, UPT, UR14, UR37, UPT ;  /* 0x000000250e00728c */ /* 0x000fea000bf64070 */
[----:B------:R-:W-:Y:S02]  /*fd40*/  UMOV UR39, UR43 ;  /* 0x0000002b00277c82 */ /* 0x000fe40008000000 */
[----:B------:R-:W-:Y:S04]  /*fd50*/  UIADD3 UR9, -UR39, URZ, URZ ;  /* 0x0000003f27097290 */ /* 0x000fe8000fffe13f */
[----:B------:R-:W-:Y:S02]  /*fd60*/  @!UP3 UIADD3 UR37, UR37, -UR14, URZ ;  /* 0x8000000e2525b290 */ /* 0x000fe4000fffe03f */
[----:B------:R-:W-:Y:S02]  /*fd70*/  @!UP3 UIADD3 UR41, UR41, 0x1, URZ ;  /* 0x000000012929b890 */ /* 0x000fe4000fffe03f */
[----:B------:R-:W-:Y:S02]  /*fd80*/  UISETP.GE.U32.AND UP5, UPT, UR37, UR14, UPT ;  /* 0x0000000e2500728c */ /* 0x000fe4000bfa6070 */
[----:B------:R-:W-:Y:S02]  /*fd90*/  UISETP.GE.AND UP3, UPT, UR8, URZ, UPT ;  /* 0x0000003f0800728c */ /* 0x000fe4000bf66270 */
[----:B------:R-:W-:Y:S04]  /*fda0*/  UIMAD UR31, UR14, UR9, UR31 ;  /* 0x000000090e1f72a4 */ /* 0x000fe8000f8e021f */
[----:B------:R-:W-:Y:S03]  /*fdb0*/  UISETP.GT.U32.AND UP2, UPT, UR14, UR31, UPT ;  /* 0x0000001f0e00728c */ /* 0x000fe6000bf44070 */
[----:B------:R-:W-:Y:S04]  /*fdc0*/  @UP5 UIADD3 UR41, UR41, 0x1, URZ ;  /* 0x0000000129295890 */ /* 0x000fe8000fffe03f */
[----:B------:R-:W-:Y:S04]  /*fdd0*/  @!UP3 UIADD3 UR41, -UR41, URZ, URZ ;  /* 0x0000003f2929b290 */ /* 0x000fe8000fffe13f */
[----:B------:R-:W-:Y:S02]  /*fde0*/  USEL UR41, UR13, UR41, !UP0 ;  /* 0x000000290d297287 */ /* 0x000fe4000c000000 */
[----:B------:R-:W-:Y:S02]  /*fdf0*/  @!UP2 UIADD3 UR31, UR31, -UR14, URZ ;  /* 0x8000000e1f1fa290 */ /* 0x000fe4000fffe03f */
[----:B------:R-:W-:Y:S02]  /*fe00*/  @!UP2 UIADD3 UR39, UR39, 0x1, URZ ;  /* 0x000000012727a890 */ /* 0x000fe4000fffe03f */
[----:B------:R-:W-:Y:S01]  /*fe10*/  UISETP.GE.U32.AND UP4, UPT, UR31, UR14, UPT ;  /* 0x0000000e1f00728c */ /* 0x000fe2000bf86070 */
[----:B------:R-:W-:Y:S01]  /*fe20*/  MOV R10, UR41 ;  /* 0x00000029000a7c02 */ /* 0x000fe20008000f00 */
[----:B------:R-:W-:Y:S01]  /*fe30*/  IMAD.U32 R6, RZ, RZ, UR41 ;  /* 0x00000029ff067e24 */ /* 0x000fe2000f8e00ff */
[----:B------:R-:W-:Y:S02]  /*fe40*/  UISETP.GE.AND UP2, UPT, UR38, URZ, UPT ;  /* 0x0000003f2600728c */ /* 0x000fe4000bf46270 */
[----:B------:R-:W-:Y:S04]  /*fe50*/  LEA R10, P0, R10, UR32, 0x2 ;  /* 0x000000200a0a7c11 */ /* 0x000fe8000f8010ff */
[----:B------:R-:W2:Y:S01]  /*fe60*/  R2UR UR8, R10 ;  /* 0x000000000a0873c2 */ /* 0x000ea200000e0000 */
[----:B------:R-:W-:Y:S01]  /*fe70*/  LEA.HI.X.SX32 R11, R6, UR33, 0x2, P0 ;  /* 0x00000021060b7c11 */ /* 0x000fe200080f16ff */
[----:B------:R-:W-:Y:S04]  /*fe80*/  @UP4 UIADD3 UR39, UR39, 0x1, URZ ;  /* 0x0000000127274890 */ /* 0x000fe8000fffe03f */
[----:B------:R-:W-:Y:S02]  /*fe90*/  @!UP2 UIADD3 UR39, -UR39, URZ, URZ ;  /* 0x0000003f2727a290 */ /* 0x000fe4000fffe13f */
[----:B------:R-:W4:Y:S02]  /*fea0*/  R2UR UR9, R11 ;  /* 0x000000000b0973c2 */ /* 0x000f2400000e0000 */
[----:B------:R-:W-:Y:S06]  /*feb0*/  USEL UR39, UR13, UR39, !UP0 ;  /* 0x000000270d277287 */ /* 0x000fec000c000000 */
[----:B------:R-:W-:Y:S01]  /*fec0*/  IMAD.U32 R8, RZ, RZ, UR39 ;  /* 0x00000027ff087e24 */ /* 0x000fe2000f8e00ff */
[----:B------:R-:W-:Y:S04]  /*fed0*/  MOV R7, UR39 ;  /* 0x0000002700077c02 */ /* 0x000fe80008000f00 */
[----:B-1----:R-:W-:Y:S01]  /*fee0*/  LEA R12, P1, R8, UR32, 0x2 ;  /* 0x00000020080c7c11 */ /* 0x002fe2000f8210ff */
[----:B--2---:R-:W-:Y:S03]  /*fef0*/  IMAD.U32 R6, RZ, RZ, UR8 ;  /* 0x00000008ff067e24 */ /* 0x004fe6000f8e00ff */
[----:B------:R-:W-:Y:S01]  /*ff00*/  LEA.HI.X.SX32 R13, R7, UR33, 0x2, P1 ;  /* 0x00000021070d7c11 */ /* 0x000fe200088f16ff */
[----:B------:R-:W1:Y:S01]  /*ff10*/  R2UR UR36, R12 ;  /* 0x000000000c2473c2 */ /* 0x000e6200000e0000 */
[----:B----4-:R-:W-:Y:S07]  /*ff20*/  MOV R7, UR9 ;  /* 0x0000000900077c02 */ /* 0x010fee0008000f00 */
[----:B------:R-:W2:Y:S01]  /*ff30*/  R2UR UR37, R13 ;  /* 0x000000000d2573c2 */ /* 0x000ea200000e0000 */
[----:B------:R4:W5:Y:S01]  /*ff40*/  LDG.E R6, [R6.64] ;  /* 0x0000002206067981 */ /* 0x000962000c1e1900 */
[----:B-1----:R-:W-:Y:S01]  /*ff50*/  IMAD.U32 R10, RZ, RZ, UR36 ;  /* 0x00000024ff0a7e24 */ /* 0x002fe2000f8e00ff */
[----:B------:R-:W-:Y:S04]  /*ff60*/  UIADD3 UR36, UR41, -UR39, URZ ;  /* 0x8000002729247290 */ /* 0x000fe8000fffe03f */
[----:B------:R-:W-:Y:S01]  /*ff70*/  UIMAD UR36, UR36, UR10, -0x40 ;  /* 0xffffffc0242474a4 */ /* 0x000fe2000f8e020a */
[----:B--2---:R-:W-:Y:S03]  /*ff80*/  MOV R11, UR37 ;  /* 0x00000025000b7c02 */ /* 0x004fe60008000f00 */
[----:B------:R-:W-:Y:S02]  /*ff90*/  USHF.R.S32.HI UR9, URZ, 0x1f, UR36 ;  /* 0x0000001f3f097899 */ /* 0x000fe40008011424 */
[----:B------:R-:W-:Y:S01]  /*ffa0*/  UIMAD UR8, UR7, UR36, URZ ;  /* 0x00000024070872a4 */ /* 0x000fe2000f8e023f */
[----:B----4-:R-:W5:Y:S01]  /*ffb0*/  LDG.E R7, [R10.64] ;  /* 0x000000220a077981 */ /* 0x010f62000c1e1900 */
[----:B------:R-:W-:Y:S02]  /*ffc0*/  UIMAD.WIDE.U32 UR36, UR6, UR36, URZ ;  /* 0x00000024062472a5 */ /* 0x000fe4000f8e003f */
[----:B------:R-:W-:Y:S03]  /*ffd0*/  UIMAD UR8, UR9, UR6, UR8 ;  /* 0x00000006090872a4 */ /* 0x000fe6000f8e0208 */
[----:B------:R-:W-:Y:S01]  /*ffe0*/  UMOV UR9, UR7 ;  /* 0x0000000700097c82 */ /* 0x000fe20008000000 */
[----:B------:R-:W-:Y:S01]  /*fff0*/  IMAD.U32 R13, RZ, RZ, UR37 ;  /* 0x00000025ff0d7e24 */ /* 0x000fe2000f8e00ff */
[----:B------:R-:W-:Y:S01]  /*10000*/  UIADD3 UR8, UR37, UR8, URZ ;  /* 0x0000000825087290 */ /* 0x000fe2000fffe03f */
[----:B------:R-:W-:Y:S05]  /*10010*/  MOV R12, UR36 ;  /* 0x00000024000c7c02 */ /* 0x000fea0008000f00 */
[----:B------:R-:W-:Y:S01]  /*10020*/  MOV R13, UR8 ;  /* 0x00000008000d7c02 */ /* 0x000fe20008000f00 */
[----:B------:R-:W-:Y:S01]  /*10030*/  UMOV UR8, UR6 ;  /* 0x0000000600087c82 */ /* 0x000fe20008000000 */
[----:B-----5:R-:W-:Y:S04]  /*10040*/  IMAD.IADD R7, R7, 0x1, -R6 ;  /* 0x0000000107077824 */ /* 0x020fe800078e0a06 */
[C---:B------:R-:W-:Y:S01]  /*10050*/  IMAD.WIDE.U32 R12, R7.reuse, c[0x0][0x180], R12 ;  /* 0x00006000070c7a25 */ /* 0x040fe200078e000c */
[----:B------:R-:W-:Y:S03]  /*10060*/  SHF.R.S32.HI R6, RZ, 0x1f, R7 ;  /* 0x0000001fff067819 */ /* 0x000fe60000011407 */
[----:B------:R-:W-:Y:S02]  /*10070*/  IMAD.MOV.U32 R11, RZ, RZ, R12 ;  /* 0x000000ffff0b7224 */ /* 0x000fe400078e000c */
[----:B------:R-:W-:Y:S04]  /*10080*/  IMAD R6, R6, c[0x0][0x180], RZ ;  /* 0x0000600006067a24 */ /* 0x000fe800078e02ff */
[----:B------:R-:W-:Y:S05]  /*10090*/  IMAD R6, R7, c[0x0][0x184], R6 ;  /* 0x0000610007067a24 */ /* 0x000fea00078e0206 */
[----:B------:R-:W-:Y:S02]  /*100a0*/  IADD3 R6, R13, R6, RZ ;  /* 0x000000060d067210 */ /* 0x000fe40007ffe0ff */
.L_x_2383:
[----:B------:R2:W-:Y:S01]  /*100b0*/  @P6 STS.128 [R239+0x8000], RZ ;  /* 0x008000ffef006388 */ /* 0x0005e20000000c00 */
[CC--:B---3--:R-:W-:Y:S01]  /*100c0*/  LEA R22, P0, R11.reuse, R249.reuse, 0x1 ;  /* 0x000000f90b167211 */ /* 0x0c8fe200078008ff */
[----:B------:R-:W-:Y:S01]  /*100d0*/  UMOV UR6, UR8 ;  /* 0x0000000800067c82 */ /* 0x000fe20008000000 */
[C---:B------:R-:W-:Y:S01]  /*100e0*/  IADD3 R10, P1, R11.reuse, UR25, RZ ;  /* 0x000000190b0a7c10 */ /* 0x040fe2000ff3e0ff */
[----:B------:R-:W-:Y:S01]  /*100f0*/  UMOV UR7, UR9 ;  /* 0x0000000900077c82 */ /* 0x000fe20008000000 */
[-C--:B------:R-:W-:Y:S02]  /*10100*/  LEA.HI.X R23, R11, R248.reuse, R6, 0x1, P0 ;  /* 0x000000f80b177211 */ /* 0x080fe400000f0c06 */
[-C--:B------:R-:W-:Y:S02]  /*10110*/  @!P5 LEA R16, P0, R10, R249.reuse, 0x1 ;  /* 0x000000f90a10d211 */ /* 0x080fe400078008ff */
        /* <DEDUP_REMOVED lines=9> */
[CC--:B-1----:R-:W-:Y:S01]  /*101b0*/  @!P3 LEA R12, P1, R10.reuse, R249.reuse, 0x1 ;  /* 0x000000f90a0cb211 */ /* 0x0c2fe200078208ff */
        /* <DEDUP_REMOVED lines=8> */
[CC--:B------:R-:W-:Y:S01]  /*10240*/  @!P4 LEA R24, P1, R7.reuse, R249.reuse, 0x1 ;  /* 0x000000f90718c211 */ /* 0x0c0fe200078208ff */
[----:B------:R-:W-:Y:S01]  /*10250*/  @!PT LDS RZ, [RZ] ;  /* 0x00000000fffff984 */ /* 0x000fe20000000800 */
[----:B------:R-:W-:Y:S01]  /*10260*/  @!PT LDS RZ, [RZ] ;  /* 0x00000000fffff984 */ /* 0x000fe20000000800 */
[----:B------:R-:W-:Y:S01]  /*10270*/  @!PT LDS RZ, [RZ] ;  /* 0x00000000fffff984 */ /* 0x000fe20000000800 */
[----:B------:R2:W-:Y:S01]  /*10280*/  @!P4 LDGSTS.E.BYPASS.LTC128B.128 [R239+0xc000], [R22.64+0x100] ;  /* 0x0c00010016efcfae */ /* 0x0005e2000b901d62 */
[----:B------:R-:W-:Y:S02]  /*10290*/  IADD3.X R6, R8, UR24, RZ, P2, !PT ;  /* 0x0000001808067c10 */ /* 0x000fe400097fe4ff */
[CC--:B------:R-:W-:Y:S01]  /*102a0*/  @!P4 LEA R14, P2, R10.reuse, R249.reuse, 0x1 ;  /* 0x000000f90a0ec211 */ /* 0x0c0fe200078408ff */
[----:B------:R2:W-:Y:S01]  /*102b0*/  @P3 STS.128 [R239+0xe000], RZ ;  /* 0x00e000ffef003388 */ /* 0x0005e20000000c00 */
[CC--:B------:R-:W-:Y:S02]  /*102c0*/  @!P6 LEA.HI.X R19, R7.reuse, R248.reuse, R6, 0x1, P0 ;  /* 0x000000f80713e211 */ /* 0x0c0fe400000f0c06 */
        /* <DEDUP_REMOVED lines=83> */
.L_x_2382:
[----:B--2-4-:R-:W-:Y:S01]  /*10800*/  MOV R10, UR29 ;  /* 0x0000001d000a7c02 */ /* 0x014fe20008000f00 */
[----:B---3--:R-:W-:Y:S01]  /*10810*/  LDSM.16.MT88.4 R20, [R226+0x10000] ;  /* 0x01000000e214783b */ /* 0x008fe20000004200 */
[----:B------:R-:W-:Y:S02]  /*10820*/  UISETP.GT.AND UP2, UPT, UR29, UR21, UPT ;  /* 0x000000151d00728c */ /* 0x000fe4000bf44270 */
[----:B------:R-:W-:Y:S01]  /*10830*/  LEA R10, R10, R238, 0x6 ;  /* 0x000000ee0a0a7211 */ /* 0x000fe200078e30ff */
[----:B------:R-:W-:Y:S02]  /*10840*/  UMOV UR8, UR23 ;  /* 0x0000001700087c82 */ /* 0x000fe40008000000 */
[----:B------:R-:W-:Y:S01]  /*10850*/  UMOV UR9, UR22 ;  /* 0x0000001600097c82 */ /* 0x000fe20008000000 */
[C---:B------:R-:W-:Y:S01]  /*10860*/  IADD3 R7, R10.reuse, 0x1, RZ ;  /* 0x000000010a077810 */ /* 0x040fe20007ffe0ff */
[----:B------:R-:W-:Y:S01]  /*10870*/  LDSM.16.MT88.4 R28, [R225+0x10000] ;  /* 0x01000000e11c783b */ /* 0x000fe20000004200 */
[C---:B------:R-:W-:Y:S02]  /*10880*/  IADD3 R6, R10.reuse, 0x8, RZ ;  /* 0x000000080a067810 */ /* 0x040fe40007ffe0ff */
[C---:B------:R-:W-:Y:S02]  /*10890*/  ISETP.GE.AND P3, PT, R10.reuse, R245, PT ;  /* 0x000000f50a00720c */ /* 0x040fe40003f66270 */
[----:B------:R-:W-:Y:S02]  /*108a0*/  ISETP.GE.AND P2, PT, R10, R243, PT ;  /* 0x000000f30a00720c */ /* 0x000fe40003f46270 */
[C---:B------:R-:W-:Y:S02]  /*108b0*/  ISETP.GE.AND P1, PT, R7.reuse, R245, PT ;  /* 0x000000f50700720c */ /* 0x040fe40003f26270 */
[C---:B------:R-:W-:Y:S02]  /*108c0*/  ISETP.GE.AND P6, PT, R7.reuse, R243, PT ;  /* 0x000000f30700720c */ /* 0x040fe40003fc6270 */
[C---:B------:R-:W-:Y:S02]  /*108d0*/  ISETP.GE.AND P5, PT, R6.reuse, R245, PT ;  /* 0x000000f50600720c */ /* 0x040fe40003fa6270 */
[C---:B------:R-:W-:Y:S02]  /*108e0*/  ISETP.GE.AND P4, PT, R6.reuse, R243, PT ;  /* 0x000000f30600720c */ /* 0x040fe40003f86270 */
[C---:B------:R-:W-:Y:S02]  /*108f0*/  ISETP.GE.OR P1, PT, R7.reuse, R244, !P1 ;  /* 0x000000f40700720c */ /* 0x040fe40004f26670 */
[----:B------:R-:W-:Y:S02]  /*10900*/  ISETP.GE.OR P6, PT, R7, R242, !P6 ;  /* 0x000000f20700720c */ /* 0x000fe400077c6670 */
[C---:B------:R-:W-:Y:S02]  /*10910*/  ISETP.GE.OR P5, PT, R6.reuse, R244, !P5 ;  /* 0x000000f40600720c */ /* 0x040fe40006fa6670 */
[----:B------:R-:W-:Y:S02]  /*10920*/  ISETP.GE.OR P4, PT, R6, R242, !P4 ;  /* 0x000000f20600720c */ /* 0x000fe40006786670 */
[C---:B------:R-:W-:Y:S02]  /*10930*/  IADD3 R7, R10.reuse, 0x9, RZ ;  /* 0x000000090a077810 */ /* 0x040fe40007ffe0ff */
[C---:B------:R-:W-:Y:S02]  /*10940*/  ISETP.GE.OR P3, PT, R10.reuse, R244, !P3 ;  /* 0x000000f40a00720c */ /* 0x040fe40005f66670 */
[C---:B------:R-:W-:Y:S02]  /*10950*/  IADD3 R6, R10.reuse, 0x10, RZ ;  /* 0x000000100a067810 */ /* 0x040fe40007ffe0ff */
[----:B------:R-:W-:Y:S02]  /*10960*/  ISETP.GE.OR P2, PT, R10, R242, !P2 ;  /* 0x000000f20a00720c */ /* 0x000fe40005746670 */
[----:B-1----:R-:W-:Y:S02]  /*10970*/  FSEL R168, R168, -INF , !P3 ;  /* 0xff800000a8a87808 */ /* 0x002fe40005800000 */
[----:B------:R-:W-:Y:S02]  /*10980*/  FSEL R170, R170, -INF , !P2 ;  /* 0xff800000aaaa7808 */ /* 0x000fe40005000000 */
[-C--:B------:R-:W-:Y:S02]  /*10990*/  ISETP.GE.AND P2, PT, R6, R245.reuse, PT ;  /* 0x000000f50600720c */ /* 0x080fe40003f46270 */
[C---:B------:R-:W-:Y:S02]  /*109a0*/  ISETP.GE.AND P0, PT, R7.reuse, R245, PT ;  /* 0x000000f50700720c */ /* 0x040fe40003f06270 */
[C---:B------:R-:W-:Y:S02]  /*109b0*/  ISETP.GE.AND P3, PT, R7.reuse, R243, PT ;  /* 0x000000f30700720c */ /* 0x040fe40003f66270 */
[C---:B------:R-:W-:Y:S02]  /*109c0*/  ISETP.GE.OR P0, PT, R7.reuse, R244, !P0 ;  /* 0x000000f40700720c */ /* 0x040fe40004706670 */
[----:B------:R-:W-:Y:S02]  /*109d0*/  ISETP.GE.OR P3, PT, R7, R242, !P3 ;  /* 0x000000f20700720c */ /* 0x000fe40005f66670 */
[----:B------:R-:W-:Y:S02]  /*109e0*/  IADD3 R7, R10, 0x11, RZ ;  /* 0x000000110a077810 */ /* 0x000fe40007ffe0ff */
[-C--:B------:R-:W-:Y:S02]  /*109f0*/  ISETP.GE.OR P2, PT, R6, R244.reuse, !P2 ;  /* 0x000000f40600720c */ /* 0x080fe40005746670 */
[C---:B------:R-:W-:Y:S02]  /*10a00*/  IADD3 R11, R10.reuse, 0x18, RZ ;  /* 0x000000180a0b7810 */ /* 0x040fe40007ffe0ff */
[----:B------:R-:W-:Y:S02]  /*10a10*/  FSEL R171, R171, -INF , !P5 ;  /* 0xff800000abab7808 */ /* 0x000fe40006800000 */
[-C--:B------:R-:W-:Y:S02]  /*10a20*/  ISETP.GE.AND P5, PT, R7, R245.reuse, PT ;  /* 0x000000f50700720c */ /* 0x080fe40003fa6270 */
[----:B------:R-:W-:Y:S02]  /*10a30*/  FSEL R193, R193, -INF , !P2 ;  /* 0xff800000c1c17808 */ /* 0x000fe40005000000 */
[-C--:B------:R-:W-:Y:S02]  /*10a40*/  ISETP.GE.AND P2, PT, R11, R245.reuse, PT ;  /* 0x000000f50b00720c */ /* 0x080fe40003f46270 */
[-C--:B------:R-:W-:Y:S02]  /*10a50*/  ISETP.GE.OR P5, PT, R7, R244.reuse, !P5 ;  /* 0x000000f40700720c */ /* 0x080fe40006fa6670 */
[C---:B------:R-:W-:Y:S02]  /*10a60*/  IADD3 R14, R10.reuse, 0x19, RZ ;  /* 0x000000190a0e7810 */ /* 0x040fe40007ffe0ff */
[----:B------:R-:W-:Y:S02]  /*10a70*/  IADD3 R13, R10, 0x20, RZ ;  /* 0x000000200a0d7810 */ /* 0x000fe40007ffe0ff */
[-C--:B------:R-:W-:Y:S02]  /*10a80*/  ISETP.GE.OR P2, PT, R11, R244.reuse, !P2 ;  /* 0x000000f40b00720c */ /* 0x080fe40005746670 */
[----:B------:R-:W-:Y:S02]  /*10a90*/  FSEL R194, R194, -INF , !P5 ;  /* 0xff800000c2c27808 */ /* 0x000fe40006800000 */
[----:B------:R-:W-:Y:S02]  /*10aa0*/  FSEL R195, R195, -INF , !P2 ;  /* 0xff800000c3c37808 */ /* 0x000fe40005000000 */
[-C--:B------:R-:W-:Y:S02]  /*10ab0*/  ISETP.GE.AND P2, PT, R13, R245.reuse, PT ;  /* 0x000000f50d00720c */ /* 0x080fe40003f46270 */
[----:B------:R-:W-:Y:S02]  /*10ac0*/  ISETP.GE.AND P5, PT, R14, R245, PT ;  /* 0x000000f50e00720c */ /* 0x000fe40003fa6270 */
[----:B------:R-:W-:Y:S02]  /*10ad0*/  FSEL R8, R165, -INF , !P4 ;  /* 0xff800000a5087808 */ /* 0x000fe40006000000 */
[----:B------:R-:W-:Y:S02]  /*10ae0*/  IADD3 R12, R10, 0x21, RZ ;  /* 0x000000210a0c7810 */ /* 0x000fe40007ffe0ff */
[CC--:B------:R-:W-:Y:S02]  /*10af0*/  ISETP.GE.OR P2, PT, R13.reuse, R244.reuse, !P2 ;  /* 0x000000f40d00720c */ /* 0x0c0fe40005746670 */
[-C--:B------:R-:W-:Y:S02]  /*10b00*/  ISETP.GE.AND P4, PT, R13, R243.reuse, PT ;  /* 0x000000f30d00720c */ /* 0x080fe40003f86270 */
[----:B------:R-:W-:Y:S02]  /*10b10*/  ISETP.GE.OR P5, PT, R14, R244, !P5 ;  /* 0x000000f40e00720c */ /* 0x000fe40006fa6670 */
[----:B------:R-:W-:Y:S02]  /*10b20*/  FSEL R169, R169, -INF , !P1 ;  /* 0xff800000a9a97808 */ /* 0x000fe40004800000 */
[----:B------:R-:W-:Y:S02]  /*10b30*/  FSEL R196, R5, -INF , !P5 ;  /* 0xff80000005c47808 */ /* 0x000fe40006800000 */
[----:B------:R-:W-:Y:S02]  /*10b40*/  FSEL R5, R164, -INF , !P3 ;  /* 0xff800000a4057808 */ /* 0x000fe40005800000 */
[----:B------:R-:W-:Y:S02]  /*10b50*/  ISETP.GE.OR P4, PT, R13, R242, !P4 ;  /* 0x000000f20d00720c */ /* 0x000fe40006786670 */
[----:B------:R-:W-:Y:S02]  /*10b60*/  FMNMX.FTZ R13, R168, R2, !PT ;  /* 0x00000002a80d7209 */ /* 0x000fe40007810000 */
[----:B------:R-:W-:Y:S02]  /*10b70*/  ISETP.GE.AND P3, PT, R12, R243, PT ;  /* 0x000000f30c00720c */ /* 0x000fe40003f66270 */
[----:B------:R-:W-:Y:S02]  /*10b80*/  FSEL R252, R252, -INF , !P2 ;  /* 0xff800000fcfc7808 */ /* 0x000fe40005000000 */
[----:B------:R-:W-:Y:S02]  /*10b90*/  ISETP.GE.AND P2, PT, R12, R245, PT ;  /* 0x000000f50c00720c */ /* 0x000fe40003f46270 */
[----:B------:R-:W-:Y:S02]  /*10ba0*/  ISETP.GE.AND P1, PT, R6, R243, PT ;  /* 0x000000f30600720c */ /* 0x000fe40003f26270 */
[C---:B------:R-:W-:Y:S02]  /*10bb0*/  ISETP.GE.OR P2, PT, R12.reuse, R244, !P2 ;  /* 0x000000f40c00720c */ /* 0x040fe40005746670 */
[-C--:B------:R-:W-:Y:S02]  /*10bc0*/  ISETP.GE.OR P3, PT, R12, R242.reuse, !P3 ;  /* 0x000000f20c00720c */ /* 0x080fe40005f66670 */
[----:B------:R-:W-:Y:S02]  /*10bd0*/  FMNMX.FTZ R12, R169, R13, !PT ;  /* 0x0000000da90c7209 */ /* 0x000fe40007810000 */
[----:B------:R-:W-:Y:S02]  /*10be0*/  ISETP.GE.OR P1, PT, R6, R242, !P1 ;  /* 0x000000f20600720c */ /* 0x000fe40004f26670 */
[----:B------:R-:W-:Y:S02]  /*10bf0*/  FSEL R6, R172, -INF , !P0 ;  /* 0xff800000ac067808 */ /* 0x000fe40004000000 */
[----:B------:R-:W-:Y:S02]  /*10c00*/  FMNMX.FTZ R12, R171, R12, !PT ;  /* 0x0000000cab0c7209 */ /* 0x000fe40007810000 */
[CC--:B------:R-:W-:Y:S02]  /*10c10*/  ISETP.GE.AND P0, PT, R7.reuse, R243.reuse, PT ;  /* 0x000000f30700720c */ /* 0x0c0fe40003f06270 */
[----:B------:R-:W-:Y:S02]  /*10c20*/  FMNMX.FTZ R12, R6, R12, !PT ;  /* 0x0000000c060c7209 */ /* 0x000fe40007810000 */
[CC--:B------:R-:W-:Y:S02]  /*10c30*/  ISETP.GE.AND P5, PT, R14.reuse, R243.reuse, PT ;  /* 0x000000f30e00720c */ /* 0x0c0fe40003fa6270 */
[-C--:B------:R-:W-:Y:S02]  /*10c40*/  ISETP.GE.OR P0, PT, R7, R242.reuse, !P0 ;  /* 0x000000f20700720c */ /* 0x080fe40004706670 */
[----:B------:R-:W-:Y:S02]  /*10c50*/  FSEL R7, R3, -INF , !P6 ;  /* 0xff80000003077808 */ /* 0x000fe40007000000 */
[----:B------:R-:W-:Y:S02]  /*10c60*/  ISETP.GE.OR P5, PT, R14, R242, !P5 ;  /* 0x000000f20e00720c */ /* 0x000fe40006fa6670 */
[----:B------:R-:W-:Y:S02]  /*10c70*/  IADD3 R3, R10, 0x28, RZ ;  /* 0x000000280a037810 */ /* 0x000fe40007ffe0ff */
[----:B------:R-:W-:Y:S02]  /*10c80*/  FMNMX.FTZ R14, R193, R12, !PT ;  /* 0x0000000cc10e7209 */ /* 0x000fe40007810000 */
[----:B------:R-:W-:Y:S02]  /*10c90*/  ISETP.GE.AND P6, PT, R11, R243, PT ;  /* 0x000000f30b00720c */ /* 0x000fe40003fc6270 */
[----:B------:R-:W-:Y:S02]  /*10ca0*/  FSEL R207, R207, -INF , !P2 ;  /* 0xff800000cfcf7808 */ /* 0x000fe40005000000 */
[----:B------:R-:W-:Y:S02]  /*10cb0*/  ISETP.GE.AND P2, PT, R3, R245, PT ;  /* 0x000000f50300720c */ /* 0x000fe40003f46270 */
[----:B------:R-:W-:Y:S02]  /*10cc0*/  FMNMX.FTZ R14, R194, R14, !PT ;  /* 0x0000000ec20e7209 */ /* 0x000fe40007810000 */
[----:B------:R-:W-:Y:S02]  /*10cd0*/  ISETP.GE.OR P6, PT, R11, R242, !P6 ;  /* 0x000000f20b00720c */ /* 0x000fe400077c6670 */
[----:B------:R-:W-:Y:S02]  /*10ce0*/  FMNMX.FTZ R13, R170, R0, !PT ;  /* 0x00000000aa0d7209 */ /* 0x000fe40007810000 */
[----:B------:R-:W-:Y:S02]  /*10cf0*/  IADD3 R11, R10, 0x29, RZ ;  /* 0x000000290a0b7810 */ /* 0x000fe40007ffe0ff */
[----:B------:R-:W-:Y:S02]  /*10d00*/  ISETP.GE.OR P2, PT, R3, R244, !P2 ;  /* 0x000000f40300720c */ /* 0x000fe40005746670 */
[----:B------:R-:W-:Y:S02]  /*10d10*/  FMNMX.FTZ R14, R195, R14, !PT ;  /* 0x0000000ec30e7209 */ /* 0x000fe40007810000 */
[----:B------:R-:W-:Y:S02]  /*10d20*/  FMNMX.FTZ R13, R7, R13, !PT ;  /* 0x0000000d070d7209 */ /* 0x000fe40007810000 */
[----:B------:R-:W-:Y:S02]  /*10d30*/  FSEL R206, R206, -INF , !P2 ;  /* 0xff800000cece7808 */ /* 0x000fe40005000000 */
[C---:B------:R-:W-:Y:S02]  /*10d40*/  ISETP.GE.AND P2, PT, R11.reuse, R245, PT ;  /* 0x000000f50b00720c */ /* 0x040fe40003f46270 */
[----:B------:R-:W-:Y:S02]  /*10d50*/  FMNMX.FTZ R14, R196, R14, !PT ;  /* 0x0000000ec40e7209 */ /* 0x000fe40007810000 */
[----:B------:R-:W-:Y:S02]  /*10d60*/  FSEL R174, R174, -INF , !P0 ;  /* 0xff800000aeae7808 */ /* 0x000fe40004000000 */
[----:B------:R-:W-:Y:S02]  /*10d70*/  FMNMX.FTZ R13, R8, R13, !PT ;  /* 0x0000000d080d7209 */ /* 0x000fe40007810000 */
[C---:B------:R-:W-:Y:S02]  /*10d80*/  ISETP.GE.AND P0, PT, R11.reuse, R243, PT ;  /* 0x000000f30b00720c */ /* 0x040fe40003f06270 */
[----:B------:R-:W-:Y:S02]  /*10d90*/  ISETP.GE.OR P2, PT, R11, R244, !P2 ;  /* 0x000000f40b00720c */ /* 0x000fe40005746670 */
[----:B------:R-:W-:Y:S02]  /*10da0*/  IADD3 R12, R10, 0x30, RZ ;  /* 0x000000300a0c7810 */ /* 0x000fe40007ffe0ff */
[----:B------:R-:W-:Y:S02]  /*10db0*/  FMNMX.FTZ R14, R252, R14, !PT ;  /* 0x0000000efc0e7209 */ /* 0x000fe40007810000 */
[----:B------:R-:W-:Y:S02]  /*10dc0*/  FSEL R175, R175, -INF , !P1 ;  /* 0xff800000afaf7808 */ /* 0x000fe40004800000 */
[----:B------:R-:W-:Y:S02]  /*10dd0*/  FMNMX.FTZ R13, R5, R13, !PT ;  /* 0x0000000d050d7209 */ /* 0x000fe40007810000 */
[----:B------:R-:W-:Y:S02]  /*10de0*/  FMNMX.FTZ R14, R207, R14, !PT ;  /* 0x0000000ecf0e7209 */ /* 0x000fe40007810000 */
[----:B------:R-:W-:Y:S02]  /*10df0*/  ISETP.GE.AND P1, PT, R3, R243, PT ;  /* 0x000000f30300720c */ /* 0x000fe40003f26270 */
[----:B------:R-:W-:Y:S02]  /*10e00*/  ISETP.GE.OR P0, PT, R11, R242, !P0 ;  /* 0x000000f20b00720c */ /* 0x000fe40004706670 */
[----:B------:R-:W-:Y:S02]  /*10e10*/  IADD3 R11, R10, 0x31, RZ ;  /* 0x000000310a0b7810 */ /* 0x000fe40007ffe0ff */
[----:B------:R-:W-:Y:S02]  /*10e20*/  FSEL R205, R205, -INF , !P2 ;  /* 0xff800000cdcd7808 */ /* 0x000fe40005000000 */
[----:B------:R-:W-:Y:S02]  /*10e30*/  ISETP.GE.AND P2, PT, R12, R245, PT ;  /* 0x000000f50c00720c */ /* 0x000fe40003f46270 */
[----:B------:R-:W-:Y:S02]  /*10e40*/  FSEL R173, R173, -INF , !P6 ;  /* 0xff800000adad7808 */ /* 0x000fe40007000000 */
[----:B------:R-:W-:Y:S02]  /*10e50*/  FSEL R172, R4, -INF , !P5 ;  /* 0xff80000004ac7808 */ /* 0x000fe40006800000 */
[----:B------:R-:W-:Y:S02]  /*10e60*/  FMNMX.FTZ R4, R175, R13, !PT ;  /* 0x0000000daf047209 */ /* 0x000fe40007810000 */
[-C--:B------:R-:W-:Y:S02]  /*10e70*/  ISETP.GE.AND P6, PT, R11, R245.reuse, PT ;  /* 0x000000f50b00720c */ /* 0x080fe40003fc6270 */
[----:B------:R-:W-:Y:S02]  /*10e80*/  FMNMX.FTZ R13, R206, R14, !PT ;  /* 0x0000000ece0d7209 */ /* 0x000fe40007810000 */
[----:B------:R-:W-:Y:S02]  /*10e90*/  ISETP.GE.OR P1, PT, R3, R242, !P1 ;  /* 0x000000f20300720c */ /* 0x000fe40004f26670 */
[----:B------:R-:W-:Y:S02]  /*10ea0*/  IADD3 R3, R10, 0x38, RZ ;  /* 0x000000380a037810 */ /* 0x000fe40007ffe0ff */
[----:B------:R-:W-:Y:S02]  /*10eb0*/  ISETP.GE.OR P2, PT, R12, R244, !P2 ;  /* 0x000000f40c00720c */ /* 0x000fe40005746670 */
[----:B------:R-:W-:Y:S02]  /*10ec0*/  FMNMX.FTZ R4, R174, R4, !PT ;  /* 0x00000004ae047209 */ /* 0x000fe40007810000 */
[----:B------:R-:W-:Y:S02]  /*10ed0*/  IADD3 R10, R10, 0x39, RZ ;  /* 0x000000390a0a7810 */ /* 0x000fe40007ffe0ff */
[----:B------:R-:W-:Y:S02]  /*10ee0*/  ISETP.GE.OR P6, PT, R11, R244, !P6 ;  /* 0x000000f40b00720c */ /* 0x000fe400077c6670 */
[----:B------:R-:W-:Y:S02]  /*10ef0*/  FSEL R192, R192, -INF , !P2 ;  /* 0xff800000c0c07808 */ /* 0x000fe40005000000 */
[----:B------:R-:W-:Y:S02]  /*10f00*/  ISETP.GE.AND P2, PT, R3, R245, PT ;  /* 0x000000f50300720c */ /* 0x000fe40003f46270 */
[----:B------:R-:W-:Y:S02]  /*10f10*/  FMNMX.FTZ R13, R205, R13, !PT ;  /* 0x0000000dcd0d7209 */ /* 0x000fe40007810000 */
[----:B------:R-:W-:Y:S02]  /*10f20*/  FMNMX.FTZ R4, R173, R4, !PT ;  /* 0x00000004ad047209 */ /* 0x000fe40007810000 */
[----:B------:R-:W-:Y:S02]  /*10f30*/  ISETP.GE.AND P5, PT, R10, R245, PT ;  /* 0x000000f50a00720c */ /* 0x000fe40003fa6270 */
[----:B------:R-:W-:Y:S02]  /*10f40*/  ISETP.GE.OR P2, PT, R3, R244, !P2 ;  /* 0x000000f40300720c */ /* 0x000fe40005746670 */
[----:B------:R-:W-:Y:S02]  /*10f50*/  FSEL R191, R191, -INF , !P6 ;  /* 0xff800000bfbf7808 */ /* 0x000fe40007000000 */
[----:B------:R-:W-:Y:S02]  /*10f60*/  FMNMX.FTZ R13, R192, R13, !PT ;  /* 0x0000000dc00d7209 */ /* 0x000fe40007810000 */
[----:B------:R-:W-:Y:S02]  /*10f70*/  FMNMX.FTZ R4, R172, R4, !PT ;  /* 0x00000004ac047209 */ /* 0x000fe40007810000 */
[----:B------:R-:W-:Y:S02]  /*10f80*/  ISETP.GE.OR P5, PT, R10, R244, !P5 ;  /* 0x000000f40a00720c */ /* 0x000fe40006fa6670 */
[----:B------:R-:W-:Y:S02]  /*10f90*/  FSEL R190, R190, -INF , !P2 ;  /* 0xff800000bebe7808 */ /* 0x000fe40005000000 */
[----:B------:R-:W-:Y:S02]  /*10fa0*/  FMNMX.FTZ R13, R191, R13, !PT ;  /* 0x0000000dbf0d7209 */ /* 0x000fe40007810000 */
[----:B------:R-:W-:Y:S02]  /*10fb0*/  FSEL R204, R204, -INF , !P4 ;  /* 0xff800000cccc7808 */ /* 0x000fe40006000000 */
[----:B------:R-:W-:Y:S02]  /*10fc0*/  FMNMX.FTZ R14, R190, R13, !PT ;  /* 0x0000000dbe0e7209 */ /* 0x000fe40007810000 */
[----:B------:R-:W-:Y:S02]  /*10fd0*/  FSEL R188, R188, -INF , !P5 ;  /* 0xff800000bcbc7808 */ /* 0x000fe40006800000 */
[----:B------:R-:W-:Y:S02]  /*10fe0*/  FMNMX.FTZ R4, R204, R4, !PT ;  /* 0x00000004cc047209 */ /* 0x000fe40007810000 */
[----:B------:R-:W-:Y:S02]  /*10ff0*/  FSEL R203, R203, -INF , !P3 ;  /* 0xff800000cbcb7808 */ /* 0x000fe40005800000 */
[-C--:B------:R-:W-:Y:S02]  /*11000*/  ISETP.GE.AND P2, PT, R12, R243.reuse, PT ;  /* 0x000000f30c00720c */ /* 0x080fe40003f46270 */
[----:B------:R-:W-:Y:S02]  /*11010*/  FMNMX.FTZ R13, R203, R4, !PT ;  /* 0x00000004cb0d7209 */ /* 0x000fe40007810000 */
[----:B------:R-:W-:Y:S02]  /*11020*/  FMNMX.FTZ R4, R188, R14, !PT ;  /* 0x0000000ebc047209 */ /* 0x000fe40007810000 */
[----:B------:R-:W-:Y:S02]  /*11030*/  FSEL R202, R202, -INF , !P1 ;  /* 0xff800000caca7808 */ /* 0x000fe40004800000 */
[-C--:B------:R-:W-:Y:S02]  /*11040*/  ISETP.GE.OR P2, PT, R12, R242.reuse, !P2 ;  /* 0x000000f20c00720c */ /* 0x080fe40005746670 */
[----:B------:R-:W1:Y:S01]  /*11050*/  SHFL.BFLY PT, R12, R4, 0x2, 0x1f ;  /* 0x0c401f00040c7f89 */ /* 0x000e6200000e0000 */
[----:B------:R-:W-:Y:S02]  /*11060*/  ISETP.GE.AND P1, PT, R11, R243, PT ;  /* 0x000000f30b00720c */ /* 0x000fe40003f26270 */
[----:B------:R-:W-:Y:S02]  /*11070*/  FSEL R201, R201, -INF , !P0 ;  /* 0xff800000c9c97808 */ /* 0x000fe40004000000 */
[----:B------:R-:W-:Y:S02]  /*11080*/  FMNMX.FTZ R13, R202, R13, !PT ;  /* 0x0000000dca0d7209 */ /* 0x000fe40007810000 */
[----:B------:R-:W-:Y:S02]  /*11090*/  FSEL R179, R179, -INF , !P2 ;  /* 0xff800000b3b37808 */ /* 0x000fe40005000000 */
[----:B------:R-:W-:Y:S02]  /*110a0*/  ISETP.GE.AND P0, PT, R3, R243, PT ;  /* 0x000000f30300720c */ /* 0x000fe40003f06270 */
[-C--:B------:R-:W-:Y:S02]  /*110b0*/  ISETP.GE.OR P1, PT, R11, R242.reuse, !P1 ;  /* 0x000000f20b00720c */ /* 0x080fe40004f26670 */
[----:B------:R-:W-:Y:S02]  /*110c0*/  FMNMX.FTZ R13, R201, R13, !PT ;  /* 0x0000000dc90d7209 */ /* 0x000fe40007810000 */
[-C--:B------:R-:W-:Y:S02]  /*110d0*/  ISETP.GE.OR P2, PT, R3, R242.reuse, !P0 ;  /* 0x000000f20300720c */ /* 0x080fe40004746670 */
[----:B------:R-:W-:Y:S02]  /*110e0*/  FMNMX.FTZ R13, R179, R13, !PT ;  /* 0x0000000db30d7209 */ /* 0x000fe40007810000 */
[----:B------:R-:W-:Y:S02]  /*110f0*/  ISETP.GE.AND P0, PT, R10, R243, PT ;  /* 0x000000f30a00720c */ /* 0x000fe40003f06270 */
[----:B------:R-:W-:Y:S02]  /*11100*/  FSEL R178, R178, -INF , !P1 ;  /* 0xff800000b2b27808 */ /* 0x000fe40004800000 */
[----:B------:R-:W-:Y:S02]  /*11110*/  ISETP.GE.OR P0, PT, R10, R242, !P0 ;  /* 0x000000f20a00720c */ /* 0x000fe40004706670 */
[----:B------:R-:W-:Y:S02]  /*11120*/  FMNMX.FTZ R3, R178, R13, !PT ;  /* 0x0000000db2037209 */ /* 0x000fe40007810000 */
[----:B------:R-:W-:Y:S02]  /*11130*/  FSEL R177, R177, -INF , !P2 ;  /* 0xff800000b1b17808 */ /* 0x000fe40005000000 */
[----:B------:R-:W-:Y:S02]  /*11140*/  FSEL R165, R9, -INF , !P0 ;  /* 0xff80000009a57808 */ /* 0x000fe40004000000 */
[----:B------:R-:W-:Y:S02]  /*11150*/  FMNMX.FTZ R3, R177, R3, !PT ;  /* 0x00000003b1037209 */ /* 0x000fe40007810000 */
[----:B-1----:R-:W-:Y:S02]  /*11160*/  FMNMX.FTZ R12, R4, R12, !PT ;  /* 0x0000000c040c7209 */ /* 0x002fe40007810000 */
[----:B------:R-:W-:Y:S03]  /*11170*/  FMNMX.FTZ R3, R165, R3, !PT ;  /* 0x00000003a5037209 */ /* 0x000fe60007810000 */
[----:B------:R-:W1:Y:S08]  /*11180*/  SHFL.BFLY PT, R164, R12, 0x1, 0x1f ;  /* 0x0c201f000ca47f89 */ /* 0x000e7000000e0000 */
[----:B------:R-:W2:Y:S01]  /*11190*/  SHFL.BFLY PT, R4, R3, 0x2, 0x1f ;  /* 0x0c401f0003047f89 */ /* 0x000ea200000e0000 */
[----:B-1----:R-:W-:Y:S07]  /*111a0*/  FMNMX.FTZ R164, R12, R164, !PT ;  /* 0x000000a40ca47209 */ /* 0x002fee0007810000 */
[----:B------:R-:W-:Y:S01]  /*111b0*/  LDSM.16.MT88.4 R12, [R228+0x10000] ;  /* 0x01000000e40c783b */ /* 0x000fe20000004200 */
[C---:B------:R-:W-:Y:S01]  /*111c0*/  FSETP.NEU.FTZ.AND P1, PT, R164.reuse, -INF , PT ;  /* 0xff800000a400780b */ /* 0x040fe20003f3d000 */
[----:B------:R-:W-:Y:S01]  /*111d0*/  FMUL.FTZ R189, R164, c[0x0][0x23c] ;  /* 0x00008f00a4bd7a20 */ /* 0x000fe20000410000 */
[----:B--2---:R-:W-:Y:S04]  /*111e0*/  FMNMX.FTZ R4, R3, R4, !PT ;  /* 0x0000000403047209 */ /* 0x004fe80007810000 */
[----:B------:R-:W-:Y:S01]  /*111f0*/  FSEL R189, R189, RZ, P1 ;  /* 0x000000ffbdbd7208 */ /* 0x000fe20000800000 */
[----:B------:R-:W1:Y:S04]  /*11200*/  SHFL.BFLY PT, R3, R4, 0x1, 0x1f ;  /* 0x0c201f0004037f89 */ /* 0x000e6800000e0000 */
[--C-:B------:R-:W-:Y:S02]  /*11210*/  FFMA.FTZ R186, R168, c[0x0][0x23c], -R189.reuse ;  /* 0x00008f00a8ba7a23 */ /* 0x100fe400000108bd */
[--C-:B------:R-:W-:Y:S02]  /*11220*/  FFMA.FTZ R180, R169, c[0x0][0x23c], -R189.reuse ;  /* 0x00008f00a9b47a23 */ /* 0x100fe400000108bd */
        /* <DEDUP_REMOVED lines=8> */
[----:B------:R-:W2:Y:S01]  /*112b0*/  MUFU.EX2 R180, R180 ;  /* 0x000000b400b47308 */ /* 0x000ea20000000800 */
[--C-:B------:R-:W-:Y:S02]  /*112c0*/  FFMA.FTZ R207, R207, c[0x0][0x23c], -R189.reuse ;  /* 0x00008f00cfcf7a23 */ /* 0x100fe400000108bd */
[--C-:B------:R-:W-:Y:S01]  /*112d0*/  FFMA.FTZ R206, R206, c[0x0][0x23c], -R189.reuse ;  /* 0x00008f00cece7a23 */ /* 0x100fe200000108bd */
[----:B-1----:R-:W-:Y:S01]  /*112e0*/  FMNMX.FTZ R3, R4, R3, !PT ;  /* 0x0000000304037209 */ /* 0x002fe20007810000 */
[--C-:B------:R-:W-:Y:S01]  /*112f0*/  FFMA.FTZ R205, R205, c[0x0][0x23c], -R189.reuse ;  /* 0x00008f00cdcd7a23 */ /* 0x100fe200000108bd */
[----:B------:R-:W-:Y:S01]  /*11300*/  FSEL R4, R164, RZ, P1 ;  /* 0x000000ffa4047208 */ /* 0x000fe20000800000 */
[--C-:B------:R-:W-:Y:S01]  /*11310*/  FFMA.FTZ R192, R192, c[0x0][0x23c], -R189.reuse ;  /* 0x00008f00c0c07a23 */ /* 0x100fe200000108bd */
[C---:B------:R-:W-:Y:S01]  /*11320*/  FSETP.NEU.FTZ.AND P0, PT, R3.reuse, -INF , PT ;  /* 0xff8000000300780b */ /* 0x040fe20003f1d000 */
[C---:B------:R-:W-:Y:S01]  /*11330*/  FMUL.FTZ R176, R3.reuse, c[0x0][0x23c] ;  /* 0x00008f0003b07a20 */ /* 0x040fe20000410000 */
[----:B------:R-:W-:Y:S01]  /*11340*/  MUFU.EX2 R185, R185 ;  /* 0x000000b900b97308 */ /* 0x000fe20000000800 */
[----:B------:R-:W-:Y:S01]  /*11350*/  FADD.FTZ R2, -R4, R2 ;  /* 0x0000000204027221 */ /* 0x000fe20000010100 */
[----:B------:R-:W-:Y:S01]  /*11360*/  FSEL R4, R3, RZ, P0 ;  /* 0x000000ff03047208 */ /* 0x000fe20000000000 */
[--C-:B------:R-:W-:Y:S01]  /*11370*/  FFMA.FTZ R191, R191, c[0x0][0x23c], -R189.reuse ;  /* 0x00008f00bfbf7a23 */ /* 0x100fe200000108bd */
[----:B------:R-:W-:Y:S01]  /*11380*/  FSEL R176, R176, RZ, P0 ;  /* 0x000000ffb0b07208 */ /* 0x000fe20000000000 */
[----:B------:R-:W-:Y:S01]  /*11390*/  FMUL.FTZ R2, R2, c[0x0][0x23c] ;  /* 0x00008f0002027a20 */ /* 0x000fe20000410000 */
[----:B------:R-:W-:Y:S01]  /*113a0*/  PLOP3.LUT P0, PT, PT, PT, UP2, 0x80, 0x0 ;  /* 0x000000000000781c */ /* 0x000fe20003f0f028 */
[----:B------:R-:W-:Y:S02]  /*113b0*/  FADD.FTZ R0, -R4, R0 ;  /* 0x0000000004007221 */ /* 0x000fe40000010100 */
[--C-:B------:R-:W-:Y:S01]  /*113c0*/  FFMA.FTZ R187, R170, c[0x0][0x23c], -R176.reuse ;  /* 0x00008f00aabb7a23 */ /* 0x100fe200000108b0 */
[----:B------:R-:W1:Y:S01]  /*113d0*/  MUFU.EX2 R184, R184 ;  /* 0x000000b800b87308 */ /* 0x000e620000000800 */
[--C-:B------:R-:W-:Y:S02]  /*113e0*/  FFMA.FTZ R183, R7, c[0x0][0x23c], -R176.reuse ;  /* 0x00008f0007b77a23 */ /* 0x100fe400000108b0 */
[--C-:B------:R-:W-:Y:S01]  /*113f0*/  FFMA.FTZ R182, R8, c[0x0][0x23c], -R176.reuse ;  /* 0x00008f0008b67a23 */ /* 0x100fe200000108b0 */
[----:B--2---:R-:W-:Y:S01]  /*11400*/  F2FP.PACK_AB R168, R180, R186 ;  /* 0x000000bab4a8723e */ /* 0x004fe200000000ff */
[--C-:B------:R-:W-:Y:S02]  /*11410*/  FFMA.FTZ R181, R5, c[0x0][0x23c], -R176.reuse ;  /* 0x00008f0005b57a23 */ /* 0x100fe400000108b0 */
[----:B------:R-:W-:Y:S02]  /*11420*/  FMUL.FTZ R0, R0, c[0x0][0x23c] ;  /* 0x00008f0000007a20 */ /* 0x000fe40000410000 */
[--C-:B------:R-:W-:Y:S01]  /*11430*/  FFMA.FTZ R197, R175, c[0x0][0x23c], -R176.reuse ;  /* 0x00008f00afc57a23 */ /* 0x100fe200000108b0 */
[----:B------:R-:W-:Y:S01]  /*11440*/  MUFU.EX2 R187, R187 ;  /* 0x000000bb00bb7308 */ /* 0x000fe20000000800 */
[--C-:B------:R-:W-:Y:S02]  /*11450*/  FFMA.FTZ R198, R174, c[0x0][0x23c], -R176.reuse ;  /* 0x00008f00aec67a23 */ /* 0x100fe400000108b0 */
[--C-:B------:R-:W-:Y:S02]  /*11460*/  FFMA.FTZ R200, R173, c[0x0][0x23c], -R176.reuse ;  /* 0x00008f00adc87a23 */ /* 0x100fe400000108b0 */
[--C-:B------:R-:W-:Y:S02]  /*11470*/  FFMA.FTZ R199, R172, c[0x0][0x23c], -R176.reuse ;  /* 0x00008f00acc77a23 */ /* 0x100fe400000108b0 */
[----:B------:R-:W-:Y:S01]  /*11480*/  LDSM.16.MT88.4 R172, [R226+0x14800] ;  /* 0x01480000e2ac783b */ /* 0x000fe20000004200 */
[--C-:B------:R-:W-:Y:S02]  /*11490*/  FFMA.FTZ R178, R178, c[0x0][0x23c], -R176.reuse ;  /* 0x00008f00b2b27a23 */ /* 0x100fe400000108b0 */
[----:B------:R-:W2:Y:S01]  /*114a0*/  MUFU.EX2 R183, R183 ;  /* 0x000000b700b77308 */ /* 0x000ea20000000800 */
[--C-:B------:R-:W-:Y:S02]  /*114b0*/  FFMA.FTZ R177, R177, c[0x0][0x23c], -R176.reuse ;  /* 0x00008f00b1b17a23 */ /* 0x100fe400000108b0 */
[--C-:B------:R-:W-:Y:S01]  /*114c0*/  FFMA.FTZ R204, R204, c[0x0][0x23c], -R176.reuse ;  /* 0x00008f00cccc7a23 */ /* 0x100fe200000108b0 */
[----:B-1----:R-:W-:Y:S01]  /*114d0*/  F2FP.PACK_AB R170, R184, R185 ;  /* 0x000000b9b8aa723e */ /* 0x002fe200000000ff */
[--C-:B------:R-:W-:Y:S02]  /*114e0*/  FFMA.FTZ R203, R203, c[0x0][0x23c], -R176.reuse ;  /* 0x00008f00cbcb7a23 */ /* 0x100fe400000108b0 */
[--C-:B------:R-:W-:Y:S02]  /*114f0*/  FFMA.FTZ R202, R202, c[0x0][0x23c], -R176.reuse ;  /* 0x00008f00caca7a23 */ /* 0x100fe400000108b0 */
[--C-:B------:R-:W-:Y:S01]  /*11500*/  FFMA.FTZ R201, R201, c[0x0][0x23c], -R176.reuse ;  /* 0x00008f00c9c97a23 */ /* 0x100fe200000108b0 */
[----:B------:R-:W-:Y:S01]  /*11510*/  MUFU.EX2 R182, R182 ;  /* 0x000000b600b67308 */ /* 0x000fe20000000800 */
[--C-:B------:R-:W-:Y:S02]  /*11520*/  FFMA.FTZ R190, R190, c[0x0][0x23c], -R189.reuse ;  /* 0x00008f00bebe7a23 */ /* 0x100fe400000108bd */
[----:B------:R-:W-:Y:S02]  /*11530*/  FFMA.FTZ R189, R188, c[0x0][0x23c], -R189 ;  /* 0x00008f00bcbd7a23 */ /* 0x000fe400000108bd */
[--C-:B------:R-:W-:Y:S02]  /*11540*/  FFMA.FTZ R188, R179, c[0x0][0x23c], -R176.reuse ;  /* 0x00008f00b3bc7a23 */ /* 0x100fe400000108b0 */
[----:B------:R-:W-:Y:S03]  /*11550*/  FFMA.FTZ R176, R165, c[0x0][0x23c], -R176 ;  /* 0x00008f00a5b07a23 */ /* 0x000fe600000108b0 */
[----:B------:R-:W1:Y:S01]  /*11560*/  MUFU.EX2 R181, R181 ;  /* 0x000000b500b57308 */ /* 0x000e620000000800 */
[----:B--2---:R-:W-:Y:S09]  /*11570*/  F2FP.PACK_AB R169, R183, R187 ;  /* 0x000000bbb7a9723e */ /* 0x004ff200000000ff */
[----:B------:R-:W2:Y:S10]  /*11580*/  MUFU.EX2 R2, R2 ;  /* 0x0000000200027308 */ /* 0x000eb40000000800 */
[----:B------:R-:W3:Y:S01]  /*11590*/  MUFU.EX2 R0, R0 ;  /* 0x0000000000007308 */ /* 0x000ee20000000800 */
[----:B-1----:R-:W-:Y:S09]  /*115a0*/  F2FP.PACK_AB R171, R181, R182 ;  /* 0x000000b6b5ab723e */ /* 0x002ff200000000ff */
[----:B------:R-:W-:Y:S01]  /*115b0*/  MUFU.EX2 R165, R176 ;  /* 0x000000b000a57308 */ /* 0x000fe20000000800 */
[C---:B--2---:R-:W-:Y:S02]  /*115c0*/  FMUL.FTZ R4, R2.reuse, R160 ;  /* 0x000000a002047220 */ /* 0x044fe40000410000 */
[C---:B------:R-:W-:Y:S02]  /*115d0*/  FMUL.FTZ R5, R2.reuse, R161 ;  /* 0x000000a102057220 */ /* 0x040fe40000410000 */
[C---:B------:R-:W-:Y:S02]  /*115e0*/  FMUL.FTZ R8, R2.reuse, R156 ;  /* 0x0000009c02087220 */ /* 0x040fe40000410000 */
[C---:B------:R-:W-:Y:S03]  /*115f0*/  FMUL.FTZ R9, R2.reuse, R157 ;  /* 0x0000009d02097220 */ /* 0x040fe60000410000 */
[----:B------:R-:W-:Y:S01]  /*11600*/  MUFU.EX2 R193, R193 ;  /* 0x000000c100c17308 */ /* 0x000fe20000000800 */
[----:B------:R-:W-:Y:S02]  /*11610*/  FMUL.FTZ R16, R2, R148 ;  /* 0x0000009402107220 */ /* 0x000fe40000410000 */
[C---:B---3--:R-:W-:Y:S02]  /*11620*/  FMUL.FTZ R6, R0.reuse, R162 ;  /* 0x000000a200067220 */ /* 0x048fe40000410000 */
[C---:B------:R-:W-:Y:S02]  /*11630*/  FMUL.FTZ R7, R0.reuse, R163 ;  /* 0x000000a300077220 */ /* 0x040fe40000410000 */
[----:B------:R-:W-:Y:S01]  /*11640*/  LDSM.16.MT88.4 R160, [R225+0x12800] ;  /* 0x01280000e1a0783b */ /* 0x000fe20000004200 */
[C---:B------:R-:W-:Y:S02]  /*11650*/  FMUL.FTZ R10, R0.reuse, R158 ;  /* 0x0000009e000a7220 */ /* 0x040fe40000410000 */
[----:B------:R-:W-:Y:S01]  /*11660*/  FMUL.FTZ R11, R0, R159 ;  /* 0x0000009f000b7220 */ /* 0x000fe20000410000 */
[----:B------:R-:W1:Y:S01]  /*11670*/  MUFU.EX2 R194, R194 ;  /* 0x000000c200c27308 */ /* 0x000e620000000800 */
[C---:B------:R-:W-:Y:S03]  /*11680*/  HMMA.16816.F32 R4, R168.reuse, R12, R4 ;  /* 0x0000000ca804723c */ /* 0x040fe60000001804 */
        /* <DEDUP_REMOVED lines=39> */
[----:B------:R-:W1:Y:S01]  /*11900*/  LDSM.16.MT88.4 R136, [R226+0x12000] ;  /* 0x01200000e288783b */ /* 0x000e620000004200 */
[----:B------:R-:W-:Y:S02]  /*11910*/  FMUL.FTZ R35, R0, R135 ;  /* 0x0000008700237220 */ /* 0x000fe40000410000 */
[C---:B------:R-:W-:Y:S02]  /*11920*/  FMUL.FTZ R36, R2.reuse, R36 ;  /* 0x0000002402247220 */ /* 0x040fe40000410000 */
[C---:B--2---:R-:W-:Y:S01]  /*11930*/  HMMA.16816.F32 R28, R168.reuse, R152, R28 ;  /* 0x00000098a81c723c */ /* 0x044fe2000000181c */
[----:B------:R-:W-:Y:S02]  /*11940*/  MUFU.EX2 R207, R207 ;  /* 0x000000cf00cf7308 */ /* 0x000fe40000000800 */
[----:B------:R-:W2:Y:S01]  /*11950*/  LDSM.16.MT88.4 R132, [R225+0x12000] ;  /* 0x01200000e184783b */ /* 0x000ea20000004200 */
        /* <DEDUP_REMOVED lines=21> */
[C---:B-1----:R-:W-:Y:S01]  /*11ab0*/  HMMA.16816.F32 R44, R168.reuse, R136, R44 ;  /* 0x00000088a82c723c */ /* 0x042fe2000000182c */
[----:B------:R-:W-:Y:S02]  /*11ac0*/  MUFU.EX2 R203, R203 ;  /* 0x000000cb00cb7308 */ /* 0x000fe40000000800 */
[C---:B------:R-:W-:Y:S02]  /*11ad0*/  FMUL.FTZ R50, R0.reuse, R50 ;  /* 0x0000003200327220 */ /* 0x040fe40000410000 */
[----:B------:R-:W-:Y:S02]  /*11ae0*/  FMUL.FTZ R51, R0, R51 ;  /* 0x0000003300337220 */ /* 0x000fe40000410000 */
[C---:B------:R-:W-:Y:S02]  /*11af0*/  FMUL.FTZ R52, R2.reuse, R52 ;  /* 0x0000003402347220 */ /* 0x040fe40000410000 */
[----:B------:R-:W-:Y:S02]  /*11b00*/  FMUL.FTZ R53, R2, R53 ;  /* 0x0000003502357220 */ /* 0x000fe40000410000 */
[----:B------:R-:W-:Y:S01]  /*11b10*/  MUFU.EX2 R202, R202 ;  /* 0x000000ca00ca7308 */ /* 0x000fe20000000800 */
[C---:B------:R-:W-:Y:S01]  /*11b20*/  HMMA.16816.F32 R48, R168.reuse, R138, R48 ;  /* 0x0000008aa830723c */ /* 0x040fe20000001830 */
[----:B------:R-:W1:Y:S02]  /*11b30*/  LDSM.16.MT88.4 R136, [R228+0x14000] ;  /* 0x01400000e488783b */ /* 0x000e640000004200 */
[C---:B------:R-:W-:Y:S02]  /*11b40*/  FMUL.FTZ R54, R0.reuse, R54 ;  /* 0x0000003600367220 */ /* 0x040fe40000410000 */
[----:B------:R-:W-:Y:S02]  /*11b50*/  FMUL.FTZ R55, R0, R55 ;  /* 0x0000003700377220 */ /* 0x000fe40000410000 */
[C---:B------:R-:W-:Y:S02]  /*11b60*/  FMUL.FTZ R56, R2.reuse, R56 ;  /* 0x0000003802387220 */ /* 0x040fe40000410000 */
[----:B------:R-:W-:Y:S01]  /*11b70*/  FMUL.FTZ R57, R2, R57 ;  /* 0x0000003902397220 */ /* 0x000fe20000410000 */
[----:B------:R-:W-:Y:S02]  /*11b80*/  MUFU.EX2 R201, R201 ;  /* 0x000000c900c97308 */ /* 0x000fe40000000800 */
[C---:B--2---:R-:W-:Y:S03]  /*11b90*/  HMMA.16816.F32 R52, R168.reuse, R132, R52 ;  /* 0x00000084a834723c */ /* 0x044fe60000001834 */
[C---:B------:R-:W-:Y:S02]  /*11ba0*/  FMUL.FTZ R58, R0.reuse, R58 ;  /* 0x0000003a003a7220 */ /* 0x040fe40000410000 */
[----:B------:R-:W-:Y:S02]  /*11bb0*/  FMUL.FTZ R59, R0, R59 ;  /* 0x0000003b003b7220 */ /* 0x000fe40000410000 */
[C---:B------:R-:W-:Y:S01]  /*11bc0*/  FMUL.FTZ R60, R2.reuse, R60 ;  /* 0x0000003c023c7220 */ /* 0x040fe20000410000 */
[----:B------:R-:W-:Y:S01]  /*11bd0*/  MUFU.EX2 R192, R192 ;  /* 0x000000c000c07308 */ /* 0x000fe20000000800 */
[----:B------:R-:W-:Y:S03]  /*11be0*/  FMUL.FTZ R61, R2, R61 ;  /* 0x0000003d023d7220 */ /* 0x000fe60000410000 */
[C---:B------:R-:W-:Y:S01]  /*11bf0*/  HMMA.16816.F32 R56, R168.reuse, R134, R56 ;  /* 0x00000086a838723c */ /* 0x040fe20000001838 */
[----:B------:R-:W2:Y:S02]  /*11c00*/  LDSM.16.MT88.4 R132, [R226+0x14000] ;  /* 0x01400000e284783b */ /* 0x000ea40000004200 */
        /* <DEDUP_REMOVED lines=13> */
[----:B------:R-:W2:Y:S01]  /*11ce0*/  MUFU.EX2 R189, R189 ;  /* 0x000000bd00bd7308 */ /* 0x000ea20000000800 */
        /* <DEDUP_REMOVED lines=100> */
[C---:B-1----:R-:W-:Y:S05]  /*12330*/  HMMA.16816.F32 R4, R132.reuse, R136, R4 ;  /* 0x000000888404723c */ /* 0x042fea0000001804 */
        /* <DEDUP_REMOVED lines=174> */
.L_x_2380:
        /* <DEDUP_REMOVED lines=383> */
.L_x_2386:
[----:B---34-:R-:W-:Y:S05]  /*14610*/  BSYNC B0 ;  /* 0x0000000000007941 */ /* 0x018fea0003800000 */
.L_x_2385:
        /* <DEDUP_REMOVED lines=40> */
.L_x_2388:
[----:B------:R-:W-:Y:S05]  /*148a0*/  BSYNC B0 ;  /* 0x0000000000007941 */ /* 0x000fea0003800000 */
.L_x_2387:
        /* <DEDUP_REMOVED lines=22> */
.L_x_2390:
[----:B------:R-:W-:Y:S05]  /*14a10*/  BSYNC B0 ;  /* 0x0000000000007941 */ /* 0x000fea0003800000 */
.L_x_2389:
        /* <DEDUP_REMOVED lines=22> */
.L_x_2392:
[----:B------:R-:W-:Y:S05]  /*14b80*/  BSYNC B0 ;  /* 0x0000000000007941 */ /* 0x000fea0003800000 */
.L_x_2391:
        /* <DEDUP_REMOVED lines=23> */
.L_x_2393:
        /* <DEDUP_REMOVED lines=16> */
.L_x_8789:


//--------------------- .text._ZN5flash24flash_fwd_splitkv_kernelI23Flash_fwd_kernel_traitsILi256ELi64ELi64ELi4ELb0ELb0EN7cutlass6half_tE19Flash_kernel_traitsILi256ELi64ELi64ELi4ES3_EELb0ELb1ELb0ELb0ELb0ELb0ELb0ELb1EEEvNS_16Flash_fwd_paramsE --------------------------
	.section	.text._ZN5flash24flash_fwd_splitkv_kernelI23Flash_fwd_kernel_traitsILi256ELi64ELi64ELi4ELb0ELb0EN7cutlass6half_tE19Flash_kernel_traitsILi256ELi64ELi64ELi4ES3_EELb0ELb1ELb0ELb0ELb0ELb0ELb0ELb1EEEvNS_16Flash_fwd_paramsE,"ax",@progbits
	.sectioninfo	@"SHI_REGISTERS=255"
	.align	128
        .global         _ZN5flash24flash_fwd_splitkv_kernelI23Flash_fwd_kernel_traitsILi256ELi64ELi64ELi4ELb0ELb0EN7cutlass6half_tE19Flash_kernel_traitsILi256ELi64ELi64ELi4ES3_EELb0ELb1ELb0ELb0ELb0ELb0ELb0ELb1EEEvNS_16Flash_fwd_paramsE
        .type           _ZN5flash24flash_fwd_splitkv_kernelI23Flash_fwd_kernel_traitsILi256ELi64ELi64ELi4ELb0ELb0EN7cutlass6half_tE19Flash_kernel_traitsILi256ELi64ELi64ELi4ES3_EELb0ELb1ELb0ELb0ELb0ELb0ELb0ELb1EEEvNS_16Flash_fwd_paramsE,@function
        .size           _ZN5flash24flash_fwd_splitkv_kernelI23Flash_fwd_kernel_traitsILi256ELi64ELi64ELi4ELb0ELb0EN7cutlass6half_tE19Flash_kernel_traitsILi256ELi64ELi64ELi4ES3_EELb0ELb1ELb0ELb0ELb0ELb0ELb0ELb1EEEvNS_16Flash_fwd_paramsE,(.L_x_8739 - _ZN5flash24flash_fwd_splitkv_kernelI23Flash_fwd_kernel_traitsILi256ELi64ELi64ELi4ELb0ELb0EN7cutlass6half_tE19Flash_kernel_traitsILi256ELi64ELi64ELi4ES3_EELb0ELb1ELb0ELb0ELb0ELb0ELb0ELb1EEEvNS_16Flash_fwd_paramsE)
        .other          _ZN5flash24flash_fwd_splitkv_kernelI23Flash_fwd_kernel_traitsILi256ELi64ELi64ELi4ELb0ELb0EN7cutlass6half_tE19Flash_kernel_traitsILi256ELi64ELi64ELi4ES3_EELb0ELb1ELb0ELb0ELb0ELb0ELb0ELb1EEEvNS_16Flash_fwd_paramsE,@"STO_CUDA_ENTRY STV_DEFAULT"
_ZN5flash24flash_fwd_splitkv_kernelI23Flash_fwd_kernel_traitsILi256ELi64ELi64ELi4ELb0ELb0EN7cutlass6half_tE19Flash_kernel_traitsILi256ELi64ELi64ELi4ES3_EELb0ELb1ELb0ELb0ELb0ELb0ELb0ELb1EEEvNS_16Flash_fwd_paramsE:
.text._ZN5flash24flash_fwd_splitkv_kernelI23Flash_fwd_kernel_traitsILi256ELi64ELi64ELi4ELb0ELb0EN7cutlass6half_tE19Flash_kernel_traitsILi256ELi64ELi64ELi4ES3_EELb0ELb1ELb0ELb0ELb0ELb0ELb0ELb1EEEvNS_16Flash_fwd_paramsE:
[----:B------:R-:W-:Y:S02]  /*0000*/  MOV R1, c[0x0][0x28] ;  /* 0x00000a0000017a02 */ /* 0x000fe40000000f00 */
[----:B------:R-:W1:Y:S01]  /*0010*/  S2R R236, SR_CTAID.X ;  /* 0x0000000000ec7919 */ /* 0x000e620000002500 */
[----:B------:R-:W-:Y:S01]  /*0020*/  ULDC.64 UR4, c[0x0][0x40] ;  /* 0x0000100000047ab9 */ /* 0x000fe20000000a00 */
[----:B------:R-:W-:Y:S01]  /*0030*/  BSSY B4, `(.L_x_2394) ;  /* 0x0000007000047945 */ /* 0x000fe20003800000 */
[----:B------:R-:W-:Y:S01]  /*0040*/  UIADD3 UR4, UP0, UR4, 0x160, URZ ;  /* 0x0000016004047890 */ /* 0x000fe2000ff1e03f */
[----:B------:R-:W2:Y:S01]  /*0050*/  S2R R235, SR_CTAID.Y ;  /* 0x0000000000eb7919 */ /* 0x000ea20000002600 */
[----:B------:R-:W-:Y:S02]  /*0060*/  MOV R233, 0xa0 ;  /* 0x000000a000e97802 */ /* 0x000fe40000000f00 */
[----:B------:R-:W-:Y:S01]  /*0070*/  UIADD3.X UR5, URZ, UR5, URZ, UP0, !UPT ;  /* 0x000000053f057290 */ /* 0x000fe200087fe43f */
[----:B------:R-:W3:Y:S06]  /*0080*/  S2R R234, SR_CTAID.Z ;  /* 0x0000000000ea7919 */ /* 0x000eec0000002700 */
[----:B-123--:R-:W-:Y:S05]  /*0090*/  CALL.REL.NOINC `($_ZN5flash24flash_fwd_splitkv_kernelI23Flash_fwd_kernel_traitsILi256ELi64ELi64ELi4ELb0ELb0EN7cutlass6half_tE19Flash_kernel_traitsILi256ELi64ELi64ELi4ES3_EELb0ELb1ELb0ELb0ELb0ELb0ELb0ELb1EEEvNS_16Flash_fwd_paramsE$_ZN5flash30compute_attn_1rowblock_splitkvI23Flash_fwd_kernel_traitsILi256ELi64ELi64ELi4ELb0ELb0EN7cutlass6half_tE19Flash_kernel_traitsILi256ELi64ELi64ELi4ES3_EELb0ELb1ELb0ELb0ELb0ELb0ELb0ELb1ENS_16Flash_fwd_paramsEEEvRKT8_iiiii) ;  /* 0x0000002000007944 */ /* 0x00efea0003c00000 */
[----:B------:R-:W-:Y:S05]  /*00a0*/  BSYNC B4 ;  /* 0x0000000000047941 */ /* 0x000fea0003800000 */
.L_x_2394:
[----:B------:R-:W-:Y:S05]  /*00b0*/  EXIT ;  /* 0x000000000000794d */ /* 0x000fea0003800000 */
        .type           $_ZN5flash24flash_fwd_splitkv_kernelI23Flash_fwd_kernel_traitsILi256ELi64ELi64ELi4ELb0ELb0EN7cutlass6half_tE19Flash_kernel_traitsILi256ELi64ELi64ELi4ES3_EELb0ELb1ELb0ELb0ELb0ELb0ELb0ELb1EEEvNS_16Flash_fwd_paramsE$_ZN5flash30compute_attn_1rowblock_splitkvI23Flash_fwd_kernel_traitsILi256ELi64ELi64ELi4ELb0ELb0EN7cutlass6half_tE19Flash_kernel_traitsILi256ELi64ELi64ELi4ES3_EELb0ELb1ELb0ELb0ELb0ELb0ELb0ELb1ENS_16Flash_fwd_paramsEEEvRKT8_iiiii,@function
        .size           $_ZN5flash24flash_fwd_splitkv_kernelI23Flash_fwd_kernel_traitsILi256ELi64ELi64ELi4ELb0ELb0EN7cutlass6half_tE19Flash_kernel_traitsILi256ELi64ELi64ELi4ES3_EELb0ELb1ELb0ELb0ELb0ELb0ELb0ELb1EEEvNS_16Flash_fwd_paramsE$_ZN5flash30compute_attn_1rowblock_splitkvI23Flash_fwd_kernel_traitsILi256ELi64ELi64ELi4ELb0ELb0EN7cutlass6half_tE19Flash_kernel_traitsILi256ELi64ELi64ELi4ES3_EELb0ELb1ELb0ELb0ELb0ELb0ELb0ELb1ENS_16Flash_fwd_paramsEEEvRKT8_iiiii,($__internal_18_$__cuda_sm70_shflsync_bfly_p - $_ZN5flash24flash_fwd_splitkv_kernelI23Flash_fwd_kernel_traitsILi256ELi64ELi64ELi4ELb0ELb0EN7cutlass6half_tE19Flash_kernel_traitsILi256ELi64ELi64ELi4ES3_EELb0ELb1ELb0ELb0ELb0ELb0ELb0ELb1EEEvNS_16Flash_fwd_paramsE$_ZN5flash30compute_attn_1rowblock_splitkvI23Flash_fwd_kernel_traitsILi256ELi64ELi64ELi4ELb0ELb0EN7cutlass6half_tE19Flash_kernel_traitsILi256ELi64ELi64ELi4ES3_EELb0ELb1ELb0ELb0ELb0ELb0ELb0ELb1ENS_16Flash_fwd_paramsEEEvRKT8_iiiii)
$_ZN5flash24flash_fwd_splitkv_kernelI23Flash_fwd_kernel_traitsILi256ELi64ELi64ELi4ELb0ELb0EN7cutlass6half_tE19Flash_kernel_traitsILi256ELi64ELi64ELi4ES3_EELb0ELb1ELb0ELb0ELb0ELb0ELb0ELb1EEEvNS_16Flash_fwd_paramsE$_ZN5flash30compute_attn_1rowblock_splitkvI23Flash_fwd_kernel_traitsILi256ELi64ELi64ELi4ELb0ELb0EN7cutlass6half_tE19Flash_kernel_traitsILi256ELi64ELi64ELi4ES3_EELb0ELb1ELb0ELb0ELb0ELb0ELb0ELb1ENS_16Flash_fwd_paramsEEEvRKT8_iiiii:
        /* <DEDUP_REMOVED lines=12> */
[----:B------:R-:W-:Y:S02]  /*0180*/  IMAD.MOV.U32 R15, RZ, RZ, -0x1 ;  /* 0xffffffffff0f7424 */ /* 0x000fe400078e00ff */
[----:B------:R-:W-:Y:S01]  /*0190*/  ISETP.NE.AND.EX P0, PT, R3, RZ, PT, P0 ;  /* 0x000000ff0300720c */ /* 0x000fe20003f05300 */
[----:B------:R-:W-:-:S12]  /*01a0*/  IMAD.WIDE R2, R235, 0x4, R2 ;  /* 0x00000004eb027825 */ /* 0x000fd800078e0202 */
[----:B------:R-:W-:Y:S05]  /*01b0*/  @!P0 BRA `(.L_x_2396) ;  /* 0x0000004000008947 */ /* 0x000fea0003800000 */
[----:B------:R-:W2:Y:S02]  /*01c0*/  LD.E.U8 R0, [R10.64+0x1b2] ;  /* 0x0001b2060a007980 */ /* 0x000ea4000c101100 */
[----:B--2---:R-:W-:-:S13]  /*01d0*/  ISETP.NE.AND P2, PT, R0, RZ, PT ;  /* 0x000000ff0000720c */ /* 0x004fda0003f45270 */
[----:B------:R-:W-:Y:S05]  /*01e0*/  @!P2 BRA `(.L_x_2396) ;  /* 0x000000100000a947 */ /* 0x000fea0003800000 */
[----:B------:R2:W5:Y:S02]  /*01f0*/  LD.E R15, [R2.64] ;  /* 0x00000006020f7980 */ /* 0x000564000c101900 */
.L_x_2396:
[----:B------:R-:W-:Y:S05]  /*0200*/  BSYNC B0 ;  /* 0x0000000000007941 */ /* 0x000fea0003800000 */
.L_x_2395:
[----:B------:R-:W3:Y:S04]  /*0210*/  LD.E.64 R20, [R10.64+0xf0] ;  /* 0x0000f0060a147980 */ /* 0x000ee8000c101b00 */
[----:B------:R-:W4:Y:S01]  /*0220*/  @P1 LD.E R237, [R4.64+0x4] ;  /* 0x0000040604ed1980 */ /* 0x000f22000c101900 */
[----:B------:R-:W-:Y:S01]  /*0230*/  IMAD.MOV.U32 R14, RZ, RZ, RZ ;  /* 0x000000ffff0e7224 */ /* 0x000fe200078e00ff */
[----:B---3--:R-:W-:-:S04]  /*0240*/  ISETP.NE.U32.AND P4, PT, R20, RZ, PT ;  /* 0x000000ff1400720c */ /* 0x008fc80003f85070 */
[----:B------:R-:W-:Y:S01]  /*0250*/  ISETP.NE.AND.EX P4, PT, R21, RZ, PT, P4 ;  /* 0x000000ff1500720c */ /* 0x000fe20003f85340 */
[----:B------:R-:W-:Y:S01]  /*0260*/  IMAD.WIDE R20, R235, 0x4, R20 ;  /* 0x00000004eb147825 */ /* 0x000fe200078e0214 */
[----:B----45:R-:W-:-:S06]  /*0270*/  @P1 IADD3 R237, -R238, R237, RZ ;  /* 0x000000edeeed1210 */ /* 0x030fcc0007ffe1ff */
[----:B------:R3:W5:Y:S05]  /*0280*/  @!P1 LD.E R237, [R10.64+0xb4] ;  /* 0x0000b4060aed9980 */ /* 0x00076a000c101900 */
[----:B------:R3:W5:Y:S01]  /*0290*/  @P4 LD.E R14, [R20.64] ;  /* 0x00000006140e4980 */ /* 0x000762000c101900 */
[----:B------:R-:W-:Y:S01]  /*02a0*/  BSSY B0, `(.L_x_2397) ;  /* 0x0000009000007945 */ /* 0x000fe20003800000 */
[----:B------:R-:W-:Y:S05]  /*02b0*/  @!P0 BRA `(.L_x_2398) ;  /* 0x0000006000008947 */ /* 0x000fea0003800000 */
[----:B------:R-:W4:Y:S02]  /*02c0*/  LD.E.U8 R0, [R10.64+0x1b2] ;  /* 0x0001b2060a007980 */ /* 0x000f24000c101100 */
[----:B----4-:R-:W-:-:S13]  /*02d0*/  ISETP.NE.AND P0, PT, R0, RZ, PT ;  /* 0x000000ff0000720c */ /* 0x010fda0003f05270 */
[----:B------:R-:W4:Y:S02]  /*02e0*/  @P0 LD.E R82, [R2.64+0x4] ;  /* 0x0000040602520980 */ /* 0x000f24000c101900 */
[----:B----4-:R-:W-:-:S06]  /*02f0*/  @P0 IADD3 R82, R82, -R15, RZ ;  /* 0x8000000f52520210 */ /* 0x010fcc0007ffe0ff */
[----:B------:R4:W5:Y:S01]  /*0300*/  @!P0 LD.E R82, [R2.64] ;  /* 0x0000000602528980 */ /* 0x000962000c101900 */
[----:B------:R-:W-:Y:S05]  /*0310*/  BRA `(.L_x_2399) ;  /* 0x0000001000007947 */ /* 0x000fea0003800000 */
.L_x_2398:
[----:B------:R4:W5:Y:S02]  /*0320*/  LD.E R82, [R10.64+0xb8] ;  /* 0x0000b8060a527980 */ /* 0x000964000c101900 */
.L_x_2399:
[----:B------:R-:W-:Y:S05]  /*0330*/  BSYNC B0 ;  /* 0x0000000000007941 */ /* 0x000fea0003800000 */
.L_x_2397:
[----:B--2-4-:R-:W2:Y:S01]  /*0340*/  LD.E.64 R2, [R10.64+0xf8] ;  /* 0x0000f8060a027980 */ /* 0x014ea2000c101b00 */
[----:B------:R-:W-:Y:S01]  /*0350*/  BSSY B1, `(.L_x_2400) ;  /* 0x0000012000017945 */ /* 0x000fe20003800000 */
[----:B-----5:R-:W-:Y:S01]  /*0360*/  IMAD.IADD R82, R82, 0x1, -R14 ;  /* 0x0000000152527824 */ /* 0x020fe200078e0a0e */
[----:B--2---:R-:W-:-:S04]  /*0370*/  ISETP.NE.U32.AND P0, PT, R2, RZ, PT ;  /* 0x000000ff0200720c */ /* 0x004fc80003f05070 */
[----:B------:R-:W-:-:S13]  /*0380*/  ISETP.NE.AND.EX P0, PT, R3, RZ, PT, P0 ;  /* 0x000000ff0300720c */ /* 0x000fda0003f05300 */
[----:B------:R-:W-:Y:S05]  /*0390*/  @!P0 BRA `(.L_x_2401) ;  /* 0x0000004000008947 */ /* 0x000fea0003800000 */
[----:B------:R-:W-:-:S05]  /*03a0*/  IMAD.WIDE R2, R235, 0x4, R2 ;  /* 0x00000004eb027825 */ /* 0x000fca00078e0202 */
[----:B------:R-:W2:Y:S02]  /*03b0*/  LD.E R51, [R2.64] ;  /* 0x0000000602337980 */ /* 0x000ea4000c101900 */
[----:B--2---:R-:W-:Y:S01]  /*03c0*/  IADD3 R51, R51, -R14, RZ ;  /* 0x8000000e33337210 */ /* 0x004fe20007ffe0ff */
[----:B------:R-:W-:Y:S05]  /*03d0*/  BRA `(.L_x_2402) ;  /* 0x0000009000007947 */ /* 0x000fea0003800000 */
.L_x_2401:
[----:B------:R-:W2:Y:S01]  /*03e0*/  LD.E.64 R2, [R10.64+0x108] ;  /* 0x000108060a027980 */ /* 0x000ea2000c101b00 */
[----:B------:R-:W-:Y:S01]  /*03f0*/  BSSY B0, `(.L_x_2403) ;  /* 0x0000006000007945 */ /* 0x000fe20003800000 */
[----:B------:R-:W-:Y:S01]  /*0400*/  IMAD.MOV.U32 R51, RZ, RZ, RZ ;  /* 0x000000ffff337224 */ /* 0x000fe200078e00ff */
[----:B--2---:R-:W-:-:S04]  /*0410*/  ISETP.NE.U32.AND P0, PT, R2, RZ, PT ;  /* 0x000000ff0200720c */ /* 0x004fc80003f05070 */
[----:B------:R-:W-:-:S13]  /*0420*/  ISETP.NE.AND.EX P0, PT, R3, RZ, PT, P0 ;  /* 0x000000ff0300720c */ /* 0x000fda0003f05300 */
[----:B------:R-:W-:Y:S05]  /*0430*/  @!P0 BRA `(.L_x_2404) ;  /* 0x0000001000008947 */ /* 0x000fea0003800000 */
[----:B------:R2:W5:Y:S02]  /*0440*/  LD.E R51, [R10.64+0xbc] ;  /* 0x0000bc060a337980 */ /* 0x000564000c101900 */
.L_x_2404:
[----:B------:R-:W-:Y:S05]  /*0450*/  BSYNC B0 ;  /* 0x0000000000007941 */ /* 0x000fea0003800000 */
.L_x_2403:
[----:B-----5:R-:W-:Y:S02]  /*0460*/  IADD3 R51, R82, R51, RZ ;  /* 0x0000003352337210 */ /* 0x020fe40007ffe0ff */
.L_x_2402:
[----:B------:R-:W-:Y:S05]  /*0470*/  BSYNC B1 ;  /* 0x0000000000017941 */ /* 0x000fea0003800000 */
.L_x_2400:
[----:B------:R-:W-:Y:S01]  /*0480*/  IMAD.SHL.U32 R50, R236, 0x40, RZ ;  /* 0x00000040ec327824 */ /* 0x000fe200078e00ff */
[----:B------:R-:W-:Y:S01]  /*0490*/  MOV R2, R233 ;  /* 0x000000e900027202 */ /* 0x000fe20000000f00 */
[----:B------:R-:W-:-:S03]  /*04a0*/  IMAD.MOV.U32 R3, RZ, RZ, 0x0 ;  /* 0x00000000ff037424 */ /* 0x000fc600078e00ff */
[----:B------:R-:W-:-:S13]  /*04b0*/  ISETP.GT.AND P0, PT, R237, R50, PT ;  /* 0x00000032ed00720c */ /* 0x000fda0003f04270 */
[----:B------:R-:W-:Y:S05]  /*04c0*/  @!P0 RET.REL.NODEC R2 `(_ZN5flash24flash_fwd_splitkv_kernelI23Flash_fwd_kernel_traitsILi256ELi64ELi64ELi4ELb0ELb0EN7cutlass6half_tE19Flash_kernel_traitsILi256ELi64ELi64ELi4ES3_EELb0ELb1ELb0ELb0ELb0ELb0ELb0ELb1EEEvNS_16Flash_fwd_paramsE) ;  /* 0xfffffb3002008950 */ /* 0x000fea0003c3ffff */
[----:B------:R-:W4:Y:S04]  /*04d0*/  LD.E R8, [R10.64+0xb8] ;  /* 0x0000b8060a087980 */ /* 0x000f28000c101900 */
[----:B-1----:R-:W5:Y:S04]  /*04e0*/  LD.E R5, [R10.64+0x184] ;  /* 0x000184060a057980 */ /* 0x002f68000c101900 */
[----:B--2---:R-:W2:Y:S01]  /*04f0*/  LD.E R0, [R10.64+0x188] ;  /* 0x000188060a007980 */ /* 0x004ea2000c101900 */
[C---:B------:R-:W-:Y:S02]  /*0500*/  IADD3 R6, R51.reuse, R50, -R237 ;  /* 0x0000003233067210 */ /* 0x040fe40007ffe8ed */
[----:B------:R-:W-:Y:S01]  /*0510*/  IADD3 R4, R51, 0x3f, RZ ;  /* 0x0000003f33047810 */ /* 0x000fe20007ffe0ff */
[----:B------:R-:W1:Y:S01]  /*0520*/  S2R R134, SR_TID.X ;  /* 0x0000000000867919 */ /* 0x000e620000002100 */
[----:B------:R-:W-:-:S02]  /*0530*/  IADD3 R2, -R237, 0x7f, R50 ;  /* 0x0000007fed027810 */ /* 0x000fc40007ffe132 */
[----:B------:R-:W-:-:S04]  /*0540*/  SHF.R.S32.HI R3, RZ, 0x1f, R4 ;  /* 0x0000001fff037819 */ /* 0x000fc80000011404 */
[----:B------:R-:W-:-:S04]  /*0550*/  LEA.HI R3, R3, R4, RZ, 0x6 ;  /* 0x0000000403037211 */ /* 0x000fc800078f30ff */
[----:B------:R-:W-:Y:S02]  /*0560*/  SHF.R.S32.HI R3, RZ, 0x6, R3 ;  /* 0x00000006ff037819 */ /* 0x000fe40000011403 */
[----:B----4-:R-:W-:Y:S01]  /*0570*/  IADD3 R8, R8, 0x3f, RZ ;  /* 0x0000003f08087810 */ /* 0x010fe20007ffe0ff */
[----:B-----5:R-:W-:-:S03]  /*0580*/  IMAD.IADD R5, R6, 0x1, -R5 ;  /* 0x0000000106057824 */ /* 0x020fc600078e0a05 */
[----:B------:R-:W-:Y:S02]  /*0590*/  SHF.R.S32.HI R7, RZ, 0x1f, R8 ;  /* 0x0000001fff077819 */ /* 0x000fe40000011408 */
[----:B--2---:R-:W-:Y:S02]  /*05a0*/  IADD3 R0, R0, R2, R51 ;  /* 0x0000000200007210 */ /* 0x004fe40007ffe033 */
[----:B------:R-:W-:Y:S02]  /*05b0*/  LEA.HI R6, R7, R8, RZ, 0x6 ;  /* 0x0000000807067211 */ /* 0x000fe400078f30ff */
[----:B------:R-:W-:Y:S02]  /*05c0*/  SHF.R.S32.HI R4, RZ, 0x1f, R5 ;  /* 0x0000001fff047819 */ /* 0x000fe40000011405 */
[----:B------:R-:W-:Y:S02]  /*05d0*/  SHF.R.S32.HI R2, RZ, 0x1f, R0 ;  /* 0x0000001fff027819 */ /* 0x000fe40000011400 */
[----:B------:R-:W-:-:S02]  /*05e0*/  SHF.R.S32.HI R6, RZ, 0x6, R6 ;  /* 0x00000006ff067819 */ /* 0x000fc40000011406 */
[----:B------:R-:W-:Y:S02]  /*05f0*/  LEA.HI R4, R4, R5, RZ, 0x6 ;  /* 0x0000000504047211 */ /* 0x000fe400078f30ff */
[----:B------:R-:W-:Y:S02]  /*0600*/  LEA.HI R2, R2, R0, RZ, 0x6 ;  /* 0x0000000002027211 */ /* 0x000fe400078f30ff */
[----:B------:R-:W-:Y:S02]  /*0610*/  IMNMX R3, R6, R3, PT ;  /* 0x0000000306037217 */ /* 0x000fe40003800200 */
[----:B------:R-:W-:Y:S02]  /*0620*/  SHF.R.S32.HI R4, RZ, 0x6, R4 ;  /* 0x00000006ff047819 */ /* 0x000fe40000011404 */
[----:B------:R-:W-:Y:S02]  /*0630*/  SHF.R.S32.HI R2, RZ, 0x6, R2 ;  /* 0x00000006ff027819 */ /* 0x000fe40000011402 */
[----:B------:R-:W-:-:S02]  /*0640*/  IMNMX R230, RZ, R4, !PT ;  /* 0x00000004ffe67217 */ /* 0x000fc40007800200 */
[----:B------:R-:W-:-:S04]  /*0650*/  IMNMX R165, R3, R2, PT ;  /* 0x0000000203a57217 */ /* 0x000fc80003800200 */
[----:B------:R-:W-:-:S13]  /*0660*/  ISETP.GE.AND P0, PT, R230, R165, PT ;  /* 0x000000a5e600720c */ /* 0x000fda0003f06270 */
[----:B------:R-:W-:Y:S05]  /*0670*/  @!P0 BRA `(.L_x_2405) ;  /* 0x0000099000008947 */ /* 0x000fea0003800000 */
[----:B-1----:R-:W-:Y:S01]  /*0680*/  ISETP.NE.AND P0, PT, R238, -0x1, PT ;  /* 0xffffffffee00780c */ /* 0x002fe20003f05270 */
[----:B------:R1:W2:Y:S04]  /*0690*/  LD.E.64 R4, [R10.64+0x88] ;  /* 0x000088060a047980 */ /* 0x0002a8000c101b00 */
[----:B------:R1:W4:Y:S04]  /*06a0*/  LD.E.64 R14, [R10.64+0x90] ;  /* 0x000090060a0e7980 */ /* 0x000328000c101b00 */
[----:B---3--:R1:W3:Y:S04]  /*06b0*/  LD.E R12, [R10.64+0x60] ;  /* 0x000060060a0c7980 */ /* 0x0082e8000c101900 */
[----:B------:R1:W3:Y:S04]  /*06c0*/  @!P0 LD.E.64 R20, [R10.64+0x80] ;  /* 0x000080060a148980 */ /* 0x0002e8000c101b00 */
[----:B------:R1:W4:Y:S04]  /*06d0*/  LD.E R7, [R10.64+0xb4] ;  /* 0x0000b4060a077980 */ /* 0x000328000c101900 */
[----:B------:R1:W5:Y:S04]  /*06e0*/  LD.E R0, [R10.64+0xc0] ;  /* 0x0000c0060a007980 */ /* 0x000368000c101900 */
[----:B------:R1:W5:Y:S04]  /*06f0*/  LD.E.64 R2, [R10.64+0x70] ;  /* 0x000070060a027980 */ /* 0x000368000c101b00 */
[----:B-1----:R-:W5:Y:S01]  /*0700*/  LD.E.64 R10, [R10.64+0xa0] ;  /* 0x0000a0060a0a7980 */ /* 0x002f62000c101b00 */
[----:B------:R-:W-:-:S04]  /*0710*/  SHF.R.S32.HI R6, RZ, 0x1f, R134 ;  /* 0x0000001fff067819 */ /* 0x000fc80000011486 */
[----:B------:R-:W-:-:S04]  /*0720*/  LEA.HI R6, R6, R134, RZ, 0x3 ;  /* 0x0000008606067211 */ /* 0x000fc800078f18ff */
[----:B------:R-:W-:Y:S02]  /*0730*/  LOP3.LUT R8, R6, 0xfffffff8, RZ, 0xc0, !PT ;  /* 0xfffffff806087812 */ /* 0x000fe400078ec0ff */
[----:B------:R-:W-:-:S03]  /*0740*/  @!P0 SHF.R.S32.HI R16, RZ, 0x1f, R235 ;  /* 0x0000001fff108819 */ /* 0x000fc600000114eb */
[----:B------:R-:W-:-:S04]  /*0750*/  IMAD.IADD R134, R134, 0x1, -R8 ;  /* 0x0000000186867824 */ /* 0x000fc800078e0a08 */
[----:B------:R-:W-:Y:S01]  /*0760*/  IMAD.SHL.U32 R8, R134, 0x8, RZ ;  /* 0x0000000886087824 */ /* 0x000fe200078e00ff */
[----:B------:R-:W-:Y:S01]  /*0770*/  SHF.R.S32.HI R6, RZ, 0x3, R6 ;  /* 0x00000003ff067819 */ /* 0x000fe20000011406 */
[----:B------:R-:W-:Y:S01]  /*0780*/  IMAD.IADD R237, R237, 0x1, -R50 ;  /* 0x00000001eded7824 */ /* 0x000fe200078e0a32 */
[----:B------:R-:W-:Y:S01]  /*0790*/  BSSY B0, `(.L_x_2406) ;  /* 0x000002c000007945 */ /* 0x000fe20003800000 */
[-C--:B--2---:R-:W-:Y:S02]  /*07a0*/  @P0 IMAD R17, R5, R238.reuse, RZ ;  /* 0x000000ee05110224 */ /* 0x084fe400078e02ff */
[----:B------:R-:W-:-:S04]  /*07b0*/  @P0 IMAD.WIDE.U32 R18, R4, R238, RZ ;  /* 0x000000ee04120225 */ /* 0x000fc800078e00ff */
[-C--:B---3--:R-:W-:Y:S02]  /*07c0*/  @!P0 IMAD R9, R21, R235.reuse, RZ ;  /* 0x000000eb15098224 */ /* 0x088fe400078e02ff */
[----:B------:R-:W-:-:S04]  /*07d0*/  @!P0 IMAD.WIDE.U32 R22, R20, R235, RZ ;  /* 0x000000eb14168225 */ /* 0x000fc800078e00ff */
        /* <DEDUP_REMOVED lines=17> */
[C---:B------:R-:W-:Y:S01]  /*08f0*/  IADD3 R18, R8.reuse, 0x40, RZ ;  /* 0x0000004008127810 */ /* 0x040fe20007ffe0ff */
[----:B------:R-:W-:Y:S01]  /*0900*/  IMAD R50, R7, R12, R50 ;  /* 0x0000000c07327224 */ /* 0x000fe200078e0232 */
[----:B------:R-:W-:Y:S02]  /*0910*/  SHF.R.S32.HI R12, RZ, 0x1f, R6 ;  /* 0x0000001fff0c7819 */ /* 0x000fe40000011406 */
[C---:B------:R-:W-:Y:S02]  /*0920*/  IADD3 R17, R8.reuse, 0x80, RZ ;  /* 0x0000008008117810 */ /* 0x040fe40007ffe0ff */
[----:B------:R-:W-:Y:S02]  /*0930*/  IADD3 R16, R8, 0xc0, RZ ;  /* 0x000000c008107810 */ /* 0x000fe40007ffe0ff */
[----:B------:R-:W-:Y:S01]  /*0940*/  IADD3 R21, R235, R20, RZ ;  /* 0x00000014eb157210 */ /* 0x000fe20007ffe0ff */
[----:B------:R-:W-:Y:S05]  /*0950*/  @P0 BRA `(.L_x_2407) ;  /* 0x000000f000000947 */ /* 0x000fea0003800000 */
[----:B------:R-:W-:Y:S01]  /*0960*/  IMAD R7, R5, R6, RZ ;  /* 0x0000000605077224 */ /* 0x000fe200078e02ff */
[-C--:B-----5:R-:W-:Y:S01]  /*0970*/  ISETP.GE.AND P4, PT, R8, R0.reuse, PT ;  /* 0x000000000800720c */ /* 0x0a0fe20003f86270 */
[----:B------:R-:W-:Y:S01]  /*0980*/  IMAD.MOV.U32 R20, RZ, RZ, R234 ;  /* 0x000000ffff147224 */ /* 0x000fe200078e00ea */
[----:B------:R-:W-:Y:S01]  /*0990*/  ISETP.GE.AND P3, PT, R18, R0, PT ;  /* 0x000000001200720c */ /* 0x000fe20003f66270 */
        /* <DEDUP_REMOVED lines=11> */
.L_x_2407:
[----:B------:R-:W-:Y:S05]  /*0a50*/  BSYNC B0 ;  /* 0x0000000000007941 */ /* 0x000fea0003800000 */
.L_x_2406:
        /* <DEDUP_REMOVED lines=22> */
.L_x_2409:
[----:B------:R-:W-:Y:S05]  /*0bc0*/  BSYNC B0 ;  /* 0x0000000000007941 */ /* 0x000fea0003800000 */
.L_x_2408:
        /* <DEDUP_REMOVED lines=22> */
.L_x_2411:
[----:B------:R-:W-:Y:S05]  /*0d30*/  BSYNC B0 ;  /* 0x0000000000007941 */ /* 0x000fea0003800000 */
.L_x_2410:
        /* <DEDUP_REMOVED lines=21> */
.L_x_2413:
[----:B------:R-:W-:Y:S05]  /*0e90*/  BSYNC B0 ;  /* 0x0000000000007941 */ /* 0x000fea0003800000 */
.L_x_2412:
[----:B------:R-:W-:-:S04]  /*0ea0*/  ISETP.NE.AND P4, PT, R134, RZ, PT ;  /* 0x000000ff8600720c */ /* 0x000fc80003f85270 */
[-C--:B------:R-:W-:Y:S02]  /*0eb0*/  ISETP.GE.OR P3, PT, R6, R237.reuse, P4 ;  /* 0x000000ed0600720c */ /* 0x080fe40002766670 */
[-C--:B------:R-:W-:Y:S02]  /*0ec0*/  ISETP.GE.OR P2, PT, R15, R237.reuse, P4 ;  /* 0x000000ed0f00720c */ /* 0x080fe40002746670 */
[-C--:B------:R-:W-:Y:S02]  /*0ed0*/  ISETP.GE.OR P1, PT, R14, R237.reuse, P4 ;  /* 0x000000ed0e00720c */ /* 0x080fe40002726670 */
[C---:B------:R-:W-:Y:S02]  /*0ee0*/  IADD3 R6, P0, R50.reuse, R6, RZ ;  /* 0x0000000632067210 */ /* 0x040fe40007f1e0ff */
[----:B------:R-:W-:Y:S02]  /*0ef0*/  ISETP.GE.OR P4, PT, R13, R237, P4 ;  /* 0x000000ed0d00720c */ /* 0x000fe40002786670 */
[----:B------:R-:W-:-:S02]  /*0f00*/  LEA.HI.X.SX32 R12, R50, R12, 0x1, P0 ;  /* 0x0000000c320c7211 */ /* 0x000fc400000f0eff */
[C---:B--2--5:R-:W-:Y:S01]  /*0f10*/  LEA R2, P0, R6.reuse, R10, 0x2 ;  /* 0x0000000a06027211 */ /* 0x064fe200078010ff */
[----:B------:R-:W-:Y:S02]  /*0f20*/  @!P3 IMAD.MOV.U32 R5, RZ, RZ, 0x7f800000 ;  /* 0x7f800000ff05b424 */ /* 0x000fe400078e00ff */
[----:B------:R-:W-:Y:S01]  /*0f30*/  @!P2 IMAD.MOV.U32 R4, RZ, RZ, 0x7f800000 ;  /* 0x7f800000ff04a424 */ /* 0x000fe200078e00ff */
[----:B------:R-:W-:Y:S01]  /*0f40*/  LEA.HI.X R3, R6, R11, R12, 0x2, P0 ;  /* 0x0000000b06037211 */ /* 0x000fe200000f140c */
[----:B------:R-:W-:-:S04]  /*0f50*/  @!P1 IMAD.MOV.U32 R0, RZ, RZ, 0x7f800000 ;  /* 0x7f800000ff009424 */ /* 0x000fc800078e00ff */
[----:B------:R2:W-:Y:S04]  /*0f60*/  @!P3 ST.E [R2.64], R5 ;  /* 0x000000050200b985 */ /* 0x0005e8000c101906 */
[----:B------:R3:W-:Y:S04]  /*0f70*/  @!P2 ST.E [R2.64+0x40], R4 ;  /* 0x000040040200a985 */ /* 0x0007e8000c101906 */
[----:B------:R4:W-:Y:S01]  /*0f80*/  @!P1 ST.E [R2.64+0x80], R0 ;  /* 0x0000800002009985 */ /* 0x0009e2000c101906 */
[----:B--2---:R-:W-:Y:S02]  /*0f90*/  IMAD.MOV.U32 R5, RZ, RZ, 0x0 ;  /* 0x00000000ff057424 */ /* 0x004fe400078e00ff */
[----:B---3--:R-:W-:-:S04]  /*0fa0*/  IMAD.MOV.U32 R4, RZ, RZ, R233 ;  /* 0x000000ffff047224 */ /* 0x008fc800078e00e9 */
[----:B----4-:R-:W-:Y:S05]  /*0fb0*/  @P4 RET.REL.NODEC R4 `(_ZN5flash24flash_fwd_splitkv_kernelI23Flash_fwd_kernel_traitsILi256ELi64ELi64ELi4ELb0ELb0EN7cutlass6half_tE19Flash_kernel_traitsILi256ELi64ELi64ELi4ES3_EELb0ELb1ELb0ELb0ELb0ELb0ELb0ELb1EEEvNS_16Flash_fwd_paramsE) ;  /* 0xfffff04004004950 */ /* 0x010fea0003c3ffff */
[----:B------:R-:W-:-:S05]  /*0fc0*/  MOV R0, 0x7f800000 ;  /* 0x7f80000000007802 */ /* 0x000fca0000000f00 */
[----:B------:R2:W-:Y:S02]  /*0fd0*/  ST.E [R2.64+0xc0], R0 ;  /* 0x0000c00002007985 */ /* 0x0005e4000c101906 */
[----:B--2---:R-:W-:Y:S02]  /*0fe0*/  MOV R2, R233 ;  /* 0x000000e900027202 */ /* 0x004fe40000000f00 */
[----:B------:R-:W-:-:S04]  /*0ff0*/  MOV R3, 0x0 ;  /* 0x0000000000037802 */ /* 0x000fc80000000f00 */
[----:B------:R-:W-:Y:S05]  /*1000*/  RET.REL.NODEC R2 `(_ZN5flash24flash_fwd_splitkv_kernelI23Flash_fwd_kernel_traitsILi256ELi64ELi64ELi4ELb0ELb0EN7cutlass6half_tE19Flash_kernel_traitsILi256ELi64ELi64ELi4ES3_EELb0ELb1ELb0ELb0ELb0ELb0ELb0ELb1EEEvNS_16Flash_fwd_paramsE) ;  /* 0xffffeff002007950 */ /* 0x000fea0003c3ffff */
.L_x_2405:
[----:B-1----:R-:W2:Y:S04]  /*1010*/  LD.E.64 R6, [R10.64+0x160] ;  /* 0x000160060a067980 */ /* 0x002ea8000c101b00 */
[----:B------:R-:W4:Y:S01]  /*1020*/  LD.E.64 R2, [R10.64+0x158] ;  /* 0x000158060a027980 */ /* 0x000f22000c101b00 */
[----:B--2---:R-:W-:-:S04]  /*1030*/  ISETP.NE.U32.AND P1, PT, R6, RZ, PT ;  /* 0x000000ff0600720c */ /* 0x004fc80003f25070 */
[----:B------:R-:W-:-:S13]  /*1040*/  ISETP.NE.AND.EX P1, PT, R7, RZ, PT, P1 ;  /* 0x000000ff0700720c */ /* 0x000fda0003f25310 */
[----:B------:R-:W2:Y:S01]  /*1050*/  @P1 LD.E.64 R8, [R10.64+0x168] ;  /* 0x000168060a081980 */ /* 0x000ea2000c101b00 */
        /* <DEDUP_REMOVED lines=8> */
[-C--:B--2---:R-:W-:Y:S02]  /*10e0*/  @P1 IMAD R4, R9, R235.reuse, RZ ;  /* 0x000000eb09041224 */ /* 0x084fe400078e02ff */
[----:B-1----:R-:W-:-:S04]  /*10f0*/  @P1 IMAD.WIDE.U32 R2, R8, R235, RZ ;  /* 0x000000eb08021225 */ /* 0x002fc800078e00ff */
[----:B------:R-:W-:Y:S01]  /*1100*/  @P1 IMAD R0, R8, R0, R4 ;  /* 0x0000000008001224 */ /* 0x000fe200078e0204 */
[----:B------:R-:W-:-:S03]  /*1110*/  @P1 LEA R241, P0, R2, R6, 0x2 ;  /* 0x0000000602f11211 */ /* 0x000fc600078010ff */
[----:B------:R-:W-:-:S05]  /*1120*/  @P1 IMAD.IADD R0, R3, 0x1, R0 ;  /* 0x0000000103001824 */ /* 0x000fca00078e0200 */
[----:B------:R-:W-:-:S04]  /*1130*/  @P1 LEA.HI.X R240, R2, R7, R0, 0x2, P0 ;  /* 0x0000000702f01211 */ /* 0x000fc800000f1400 */
[----:B------:R-:W-:-:S04]  /*1140*/  LOP3.LUT R241, R241, R240, RZ, 0x3c, !PT ;  /* 0x000000f0f1f17212 */ /* 0x000fc800078e3cff */
[----:B------:R-:W-:-:S04]  /*1150*/  LOP3.LUT R240, R241, R240, RZ, 0x3c, !PT ;  /* 0x000000f0f1f07212 */ /* 0x000fc800078e3cff */
[----:B------:R-:W-:Y:S02]  /*1160*/  LOP3.LUT R241, R241, R240, RZ, 0x3c, !PT ;  /* 0x000000f0f1f17212 */ /* 0x000fe400078e3cff */
[----:B------:R-:W-:-:S04]  /*1170*/  ISETP.NE.U32.AND P0, PT, R240, RZ, PT ;  /* 0x000000fff000720c */ /* 0x000fc80003f05070 */
[----:B------:R-:W-:-:S13]  /*1180*/  ISETP.NE.AND.EX P0, PT, R241, RZ, PT, P0 ;  /* 0x000000fff100720c */ /* 0x000fda0003f05300 */
[----:B------:R-:W-:Y:S05]  /*1190*/  @!P0 BRA `(.L_x_2415) ;  /* 0x0000054000008947 */ /* 0x000fea0003800000 */
[----:B------:R-:W2:Y:S04]  /*11a0*/  LD.E R5, [R10.64+0x170] ;  /* 0x000170060a057980 */ /* 0x000ea8000c101900 */
[----:B------:R-:W4:Y:S01]  /*11b0*/  LD.E R6, [R10.64+0x68] ;  /* 0x000068060a067980 */ /* 0x000f22000c101900 */
[----:B------:R-:W-:-:S03]  /*11c0*/  LEA R2, R165, 0xffffffc0, 0x6 ;  /* 0xffffffc0a5027811 */ /* 0x000fc600078e30ff */
[----:B---3--:R-:W2:Y:S01]  /*11d0*/  LD.E.64 R18, [R10.64+0x20] ;  /* 0x000020060a127980 */ /* 0x008ea2000c101b00 */
[----:B------:R-:W-:-:S03]  /*11e0*/  IABS R3, R2 ;  /* 0x0000000200037213 */ /* 0x000fc60000000000 */
[----:B------:R-:W2:Y:S04]  /*11f0*/  LD.E.64 R46, [R10.64+0x38] ;  /* 0x000038060a2e7980 */ /* 0x000ea8000c101b00 */
[----:B------:R-:W2:Y:S04]  /*1200*/  LD.E.64 R14, [R10.64+0x50] ;  /* 0x000050060a0e7980 */ /* 0x000ea8000c101b00 */
[----:B------:R1:W5:Y:S04]  /*1210*/  LD.E.64 R26, [R10.64+0x58] ;  /* 0x000058060a1a7980 */ /* 0x000368000c101b00 */
[----:B------:R1:W5:Y:S01]  /*1220*/  LD.E.64 R48, [R10.64+0x40] ;  /* 0x000040060a307980 */ /* 0x000362000c101b00 */
[----:B--2---:R-:W-:-:S04]  /*1230*/  IABS R4, R5 ;  /* 0x0000000500047213 */ /* 0x004fc80000000000 */
[----:B------:R-:W2:Y:S08]  /*1240*/  I2F.RP R8, R4 ;  /* 0x0000000400087306 */ /* 0x000eb00000209400 */
[----:B--2---:R-:W2:Y:S02]  /*1250*/  MUFU.RCP R8, R8 ;  /* 0x0000000800087308 */ /* 0x004ea40000001000 */
[----:B--2---:R-:W-:-:S06]  /*1260*/  IADD3 R8, R8, 0xffffffe, RZ ;  /* 0x0ffffffe08087810 */ /* 0x004fcc0007ffe0ff */
[----:B------:R-:W2:Y:S01]  /*1270*/  F2I.FTZ.U32.TRUNC.NTZ R9, R8 ;  /* 0x0000000800097305 */ /* 0x000ea2000021f000 */
[----:B------:R-:W-:Y:S01]  /*1280*/  IABS R0, R5 ;  /* 0x0000000500007213 */ /* 0x000fe20000000000 */
[----:B--2---:R-:W-:Y:S02]  /*1290*/  IMAD.MOV R7, RZ, RZ, -R9 ;  /* 0x000000ffff077224 */ /* 0x004fe400078e0a09 */
[----:B------:R-:W-:Y:S02]  /*12a0*/  IMAD.MOV.U32 R8, RZ, RZ, RZ ;  /* 0x000000ffff087224 */ /* 0x000fe400078e00ff */
[----:B------:R-:W-:-:S04]  /*12b0*/  IMAD R7, R7, R4, RZ ;  /* 0x0000000407077224 */ /* 0x000fc800078e02ff */
[----:B------:R-:W-:Y:S01]  /*12c0*/  IMAD.HI.U32 R7, R9, R7, R8 ;  /* 0x0000000709077227 */ /* 0x000fe200078e0008 */
[----:B------:R-:W-:-:S05]  /*12d0*/  IADD3 R0, RZ, -R0, RZ ;  /* 0x80000000ff007210 */ /* 0x000fca0007ffe0ff */
        /* <DEDUP_REMOVED lines=9> */
[----:B------:R-:W-:-:S05]  /*1370*/  @P2 IADD3 R7, R7, 0x1, RZ ;  /* 0x0000000107072810 */ /* 0x000fca0007ffe0ff */
[----:B------:R-:W-:-:S05]  /*1380*/  IMAD.MOV.U32 R8, RZ, RZ, R7 ;  /* 0x000000ffff087224 */ /* 0x000fca00078e0007 */
[----:B------:R-:W-:Y:S02]  /*1390*/  @!P0 IADD3 R8, -R8, RZ, RZ ;  /* 0x000000ff08088210 */ /* 0x000fe40007ffe1ff */
[----:B------:R-:W-:-:S05]  /*13a0*/  @!P1 LOP3.LUT R8, RZ, R5, RZ, 0x33, !PT ;  /* 0x00000005ff089212 */ /* 0x000fca00078e33ff */
[----:B-----5:R-:W-:-:S05]  /*13b0*/  IMAD.WIDE R12, R8, 0x4, R240 ;  /* 0x00000004080c7825 */ /* 0x020fca00078e02f0 */
[----:B------:R2:W3:Y:S04]  /*13c0*/  LD.E R3, [R12.64] ;  /* 0x000000060c037980 */ /* 0x0004e8000c101900 */
[----:B--2---:R-:W2:Y:S01]  /*13d0*/  LD.E.64 R12, [R10.64+0x28] ;  /* 0x000028060a0c7980 */ /* 0x004ea2000c101b00 */
[----:B----4-:R-:W-:-:S04]  /*13e0*/  IABS R7, R6 ;  /* 0x0000000600077213 */ /* 0x010fc80000000000 */
[----:B------:R-:W4:Y:S08]  /*13f0*/  I2F.RP R0, R7 ;  /* 0x0000000700007306 */ /* 0x000f300000209400 */
[----:B----4-:R-:W4:Y:S02]  /*1400*/  MUFU.RCP R0, R0 ;  /* 0x0000000000007308 */ /* 0x010f240000001000 */
[----:B----4-:R-:W-:-:S06]  /*1410*/  IADD3 R0, R0, 0xffffffe, RZ ;  /* 0x0ffffffe00007810 */ /* 0x010fcc0007ffe0ff */
[----:B------:R-:W4:Y:S01]  /*1420*/  F2I.FTZ.U32.TRUNC.NTZ R23, R0 ;  /* 0x0000000000177305 */ /* 0x000f22000021f000 */
[----:B------:R-:W-:Y:S01]  /*1430*/  IMAD.MOV.U32 R22, RZ, RZ, RZ ;  /* 0x000000ffff167224 */ /* 0x000fe200078e00ff */
[----:B------:R-:W-:Y:S01]  /*1440*/  IABS R4, R234 ;  /* 0x000000ea00047213 */ /* 0x000fe20000000000 */
[----:B----4-:R-:W-:-:S04]  /*1450*/  IMAD.MOV R0, RZ, RZ, -R23 ;  /* 0x000000ffff007224 */ /* 0x010fc800078e0a17 */
[----:B------:R-:W-:Y:S01]  /*1460*/  IMAD R16, R0, R7, RZ ;  /* 0x0000000700107224 */ /* 0x000fe200078e02ff */
[----:B------:R-:W-:-:S03]  /*1470*/  IABS R0, R6 ;  /* 0x0000000600007213 */ /* 0x000fc60000000000 */
[----:B------:R-:W-:Y:S01]  /*1480*/  IMAD.HI.U32 R16, R23, R16, R22 ;  /* 0x0000001017107227 */ /* 0x000fe200078e0016 */
[----:B------:R-:W-:-:S05]  /*1490*/  IADD3 R0, RZ, -R0, RZ ;  /* 0x80000000ff007210 */ /* 0x000fca0007ffe0ff */
[----:B------:R-:W-:-:S04]  /*14a0*/  IMAD.HI.U32 R16, R16, R4, RZ ;  /* 0x0000000410107227 */ /* 0x000fc800078e00ff */
[----:B------:R-:W-:-:S05]  /*14b0*/  IMAD R0, R16, R0, R4 ;  /* 0x0000000010007224 */ /* 0x000fca00078e0204 */
[----:B------:R-:W-:Y:S01]  /*14c0*/  ISETP.GT.U32.AND P1, PT, R7, R0, PT ;  /* 0x000000000700720c */ /* 0x000fe20003f24070 */
[----:B------:R-:W-:-:S12]  /*14d0*/  IMAD.MOV R8, RZ, RZ, -R8 ;  /* 0x000000ffff087224 */ /* 0x000fd800078e0a08 */
[----:B------:R-:W-:-:S05]  /*14e0*/  @!P1 IMAD.IADD R0, R0, 0x1, -R7 ;  /* 0x0000000100009824 */ /* 0x000fca00078e0a07 */
[----:B------:R-:W-:Y:S02]  /*14f0*/  ISETP.GE.U32.AND P2, PT, R0, R7, PT ;  /* 0x000000070000720c */ /* 0x000fe40003f46070 */
[----:B------:R-:W-:Y:S02]  /*1500*/  LOP3.LUT R7, R234, R6, RZ, 0x3c, !PT ;  /* 0x00000006ea077212 */ /* 0x000fe400078e3cff */
[----:B------:R-:W-:Y:S02]  /*1510*/  @!P1 IADD3 R16, R16, 0x1, RZ ;  /* 0x0000000110109810 */ /* 0x000fe40007ffe0ff */
[----:B------:R-:W-:Y:S01]  /*1520*/  ISETP.GE.AND P0, PT, R7, RZ, PT ;  /* 0x000000ff0700720c */ /* 0x000fe20003f06270 */
[----:B------:R-:W-:Y:S01]  /*1530*/  IMAD R5, R5, R8, R2 ;  /* 0x0000000805057224 */ /* 0x000fe200078e0202 */
[----:B------:R-:W-:-:S03]  /*1540*/  ISETP.NE.AND P1, PT, R6, RZ, PT ;  /* 0x000000ff0600720c */ /* 0x000fc60003f25270 */
[----:B------:R-:W-:Y:S02]  /*1550*/  IMAD R7, R47, R5, RZ ;  /* 0x000000052f077224 */ /* 0x000fe400078e02ff */
[----:B------:R-:W-:-:S06]  /*1560*/  @P2 IADD3 R16, R16, 0x1, RZ ;  /* 0x0000000110102810 */ /* 0x000fcc0007ffe0ff */
[----:B------:R-:W-:Y:S02]  /*1570*/  @!P0 IMAD.MOV R16, RZ, RZ, -R16 ;  /* 0x000000ffff108224 */ /* 0x000fe400078e0a10 */
[----:B------:R-:W-:-:S04]  /*1580*/  @!P1 LOP3.LUT R16, RZ, R6, RZ, 0x33, !PT ;  /* 0x00000006ff109212 */ /* 0x000fc800078e33ff */
[----:B------:R-:W-:Y:S02]  /*1590*/  SHF.R.S32.HI R8, RZ, 0x1f, R16 ;  /* 0x0000001fff087819 */ /* 0x000fe40000011410 */
[----:B---3--:R-:W-:Y:S01]  /*15a0*/  SHF.R.S32.HI R0, RZ, 0x1f, R3 ;  /* 0x0000001fff007819 */ /* 0x008fe20000011403 */
[----:B------:R-:W-:-:S04]  /*15b0*/  IMAD R4, R19, R3, RZ ;  /* 0x0000000313047224 */ /* 0x000fc800078e02ff */
[C---:B------:R-:W-:Y:S02]  /*15c0*/  IMAD R4, R18.reuse, R0, R4 ;  /* 0x0000000012047224 */ /* 0x040fe400078e0204 */
[----:B------:R-:W-:-:S05]  /*15d0*/  IMAD.WIDE.U32 R18, R18, R3, RZ ;  /* 0x0000000312127225 */ /* 0x000fca00078e00ff */
[----:B------:R-:W-:Y:S02]  /*15e0*/  IADD3 R19, R19, R4, RZ ;  /* 0x0000000413137210 */ /* 0x000fe40007ffe0ff */
[----:B------:R-:W-:-:S03]  /*15f0*/  SHF.R.S32.HI R4, RZ, 0x1f, R5 ;  /* 0x0000001fff047819 */ /* 0x000fc60000011405 */
[----:B------:R-:W-:-:S04]  /*1600*/  IMAD.WIDE.U32 R18, R5, R46, R18 ;  /* 0x0000002e05127225 */ /* 0x000fc800078e0012 */
[----:B------:R-:W-:Y:S02]  /*1610*/  IMAD R7, R46, R4, R7 ;  /* 0x000000042e077224 */ /* 0x000fe400078e0207 */
[----:B--2---:R-:W-:-:S03]  /*1620*/  IMAD R6, R13, R3, RZ ;  /* 0x000000030d067224 */ /* 0x004fc600078e02ff */
[----:B------:R-:W-:Y:S01]  /*1630*/  IADD3 R19, R19, R7, RZ ;  /* 0x0000000713137210 */ /* 0x000fe20007ffe0ff */
        /* <DEDUP_REMOVED lines=10> */
.L_x_2415:
[----:B------:R-:W2:Y:S01]  /*16e0*/  LD.E R6, [R10.64+0x68] ;  /* 0x000068060a067980 */ /* 0x000ea2000c101900 */
[----:B------:R-:W-:-:S03]  /*16f0*/  ISETP.NE.AND P3, PT, R15, -0x1, PT ;  /* 0xffffffff0f00780c */ /* 0x000fc60003f65270 */
[----:B------:R-:W4:Y:S04]  /*1700*/  LD.E.64 R46, [R10.64+0x38] ;  /* 0x000038060a2e7980 */ /* 0x000f28000c101b00 */
[----:B---3--:R-:W3:Y:S04]  /*1710*/  LD.E.64 R48, [R10.64+0x40] ;  /* 0x000040060a307980 */ /* 0x008ee8000c101b00 */
[----:B------:R-:W3:Y:S04]  /*1720*/  LD.E.64 R18, [R10.64+0x50] ;  /* 0x000050060a127980 */ /* 0x000ee8000c101b00 */
[----:B------:R-:W3:Y:S04]  /*1730*/  @!P3 LD.E.64 R16, [R10.64+0x20] ;  /* 0x000020060a10b980 */ /* 0x000ee8000c101b00 */
[----:B------:R-:W3:Y:S04]  /*1740*/  @!P3 LD.E.64 R22, [R10.64+0x28] ;  /* 0x000028060a16b980 */ /* 0x000ee8000c101b00 */
[----:B------:R1:W5:Y:S01]  /*1750*/  LD.E.64 R26, [R10.64+0x58] ;  /* 0x000058060a1a7980 */ /* 0x000362000c101b00 */
[----:B------:R-:W-:Y:S01]  /*1760*/  IMAD.MOV.U32 R8, RZ, RZ, RZ ;  /* 0x000000ffff087224 */ /* 0x000fe200078e00ff */
[----:B------:R-:W-:-:S02]  /*1770*/  IABS R7, R234 ;  /* 0x000000ea00077213 */ /* 0x000fc40000000000 */
[----:B------:R-:W-:Y:S02]  /*1780*/  @!P3 SHF.R.S32.HI R4, RZ, 0x1f, R14 ;  /* 0x0000001fff04b819 */ /* 0x000fe4000001140e */
[----:B--2---:R-:W-:-:S04]  /*1790*/  IABS R3, R6 ;  /* 0x0000000600037213 */ /* 0x004fc80000000000 */
[----:B------:R-:W2:Y:S08]  /*17a0*/  I2F.RP R0, R3 ;  /* 0x0000000300007306 */ /* 0x000eb00000209400 */
[----:B--2---:R-:W2:Y:S02]  /*17b0*/  MUFU.RCP R0, R0 ;  /* 0x0000000000007308 */ /* 0x004ea40000001000 */
[----:B--2---:R-:W-:-:S06]  /*17c0*/  IADD3 R0, R0, 0xffffffe, RZ ;  /* 0x0ffffffe00007810 */ /* 0x004fcc0007ffe0ff */
[----:B------:R-:W2:Y:S02]  /*17d0*/  F2I.FTZ.U32.TRUNC.NTZ R9, R0 ;  /* 0x0000000000097305 */ /* 0x000ea4000021f000 */
[----:B--2---:R-:W-:-:S05]  /*17e0*/  IADD3 R0, RZ, -R9, RZ ;  /* 0x80000009ff007210 */ /* 0x004fca0007ffe0ff */
[----:B------:R-:W-:Y:S01]  /*17f0*/  IMAD R5, R0, R3, RZ ;  /* 0x0000000300057224 */ /* 0x000fe200078e02ff */
[----:B------:R-:W-:-:S03]  /*1800*/  IABS R0, R6 ;  /* 0x0000000600007213 */ /* 0x000fc60000000000 */
[----:B------:R-:W-:Y:S01]  /*1810*/  IMAD.HI.U32 R5, R9, R5, R8 ;  /* 0x0000000509057227 */ /* 0x000fe200078e0008 */
[----:B------:R-:W-:-:S05]  /*1820*/  IADD3 R0, RZ, -R0, RZ ;  /* 0x80000000ff007210 */ /* 0x000fca0007ffe0ff */
[----:B------:R-:W-:-:S04]  /*1830*/  IMAD.HI.U32 R5, R5, R7, RZ ;  /* 0x0000000705057227 */ /* 0x000fc800078e00ff */
[----:B------:R-:W-:Y:S02]  /*1840*/  IMAD R0, R5, R0, R7 ;  /* 0x0000000005007224 */ /* 0x000fe400078e0207 */
[----:B----4-:R-:W-:-:S03]  /*1850*/  @!P3 IMAD R2, R47, R14, RZ ;  /* 0x0000000e2f02b224 */ /* 0x010fc600078e02ff */
[----:B------:R-:W-:Y:S01]  /*1860*/  ISETP.GT.U32.AND P0, PT, R3, R0, PT ;  /* 0x000000000300720c */ /* 0x000fe20003f04070 */
[----:B------:R-:W-:Y:S02]  /*1870*/  @!P3 IMAD R2, R4, R46, R2 ;  /* 0x0000002e0402b224 */ /* 0x000fe400078e0202 */
[----:B------:R-:W-:Y:S01]  /*1880*/  @!P3 IMAD.WIDE.U32 R24, R46, R14, RZ ;  /* 0x0000000e2e18b225 */ /* 0x000fe200078e00ff */
[----:B-----5:R-:W-:-:S04]  /*1890*/  @!P3 SHF.R.S32.HI R4, RZ, 0x1f, R13 ;  /* 0x0000001fff04b819 */ /* 0x020fc8000001140d */
[----:B------:R-:W-:Y:S01]  /*18a0*/  @!P3 IADD3 R25, R25, R2, RZ ;  /* 0x000000021919b210 */ /* 0x000fe20007ffe0ff */
[----:B---3--:R-:W-:Y:S02]  /*18b0*/  @!P3 IMAD R2, R17, R13, RZ ;  /* 0x0000000d1102b224 */ /* 0x008fe400078e02ff */
[----:B------:R-:W-:Y:S02]  /*18c0*/  @P3 IMAD.IADD R7, R14, 0x1, R15 ;  /* 0x000000010e073824 */ /* 0x000fe400078e020f */
[----:B------:R-:W-:Y:S02]  /*18d0*/  @!P0 IMAD.IADD R0, R0, 0x1, -R3 ;  /* 0x0000000100008824 */ /* 0x000fe400078e0a03 */
[----:B------:R-:W-:Y:S02]  /*18e0*/  @!P3 IMAD R2, R16, R4, R2 ;  /* 0x000000041002b224 */ /* 0x000fe400078e0202 */
[----:B------:R-:W-:Y:S01]  /*18f0*/  @P3 IMAD R9, R47, R7, RZ ;  /* 0x000000072f093224 */ /* 0x000fe200078e02ff */
[----:B------:R-:W-:Y:S01]  /*1900*/  ISETP.GE.U32.AND P2, PT, R0, R3, PT ;  /* 0x000000030000720c */ /* 0x000fe20003f46070 */
[----:B------:R-:W-:-:S04]  /*1910*/  @P3 IMAD.WIDE.U32 R28, R46, R7, RZ ;  /* 0x000000072e1c3225 */ /* 0x000fc800078e00ff */
[----:B------:R-:W-:Y:S01]  /*1920*/  @!P3 IMAD.WIDE.U32 R16, R16, R13, R24 ;  /* 0x0000000d1010b225 */ /* 0x000fe200078e0018 */
[----:B------:R-:W-:Y:S02]  /*1930*/  @P3 MOV R12, R28 ;  /* 0x0000001c000c3202 */ /* 0x000fe40000000f00 */
[----:B------:R-:W-:Y:S01]  /*1940*/  LOP3.LUT R3, R234, R6, RZ, 0x3c, !PT ;  /* 0x00000006ea037212 */ /* 0x000fe200078e3cff */
[----:B------:R-:W-:Y:S01]  /*1950*/  @P3 IMAD.IADD R9, R29, 0x1, R9 ;  /* 0x000000011d093824 */ /* 0x000fe200078e0209 */
[----:B------:R-:W-:Y:S02]  /*1960*/  @!P3 IADD3 R9, R17, R2, RZ ;  /* 0x000000021109b210 */ /* 0x000fe40007ffe0ff */
[----:B------:R-:W-:Y:S02]  /*1970*/  LEA R2, R165, 0xffffffc0, 0x6 ;  /* 0xffffffc0a5027811 */ /* 0x000fe400078e30ff */
[----:B------:R-:W-:Y:S02]  /*1980*/  @!P3 MOV R12, R16 ;  /* 0x00000010000cb202 */ /* 0x000fe40000000f00 */
[----:B------:R-:W-:-:S02]  /*1990*/  ISETP.GE.AND P1, PT, R3, RZ, PT ;  /* 0x000000ff0300720c */ /* 0x000fc40003f26270 */
[----:B------:R-:W-:Y:S01]  /*19a0*/  @!P0 IADD3 R5, R5, 0x1, RZ ;  /* 0x0000000105058810 */ /* 0x000fe20007ffe0ff */
[----:B------:R-:W-:Y:S01]  /*19b0*/  @!P3 IMAD R7, R49, R14, RZ ;  /* 0x0000000e3107b224 */ /* 0x000fe200078e02ff */
[----:B------:R-:W-:Y:S01]  /*19c0*/  @!P3 SHF.R.S32.HI R0, RZ, 0x1f, R14 ;  /* 0x0000001fff00b819 */ /* 0x000fe2000001140e */
[----:B------:R-:W-:Y:S01]  /*19d0*/  IMAD R8, R47, R2, RZ ;  /* 0x000000022f087224 */ /* 0x000fe200078e02ff */
[----:B------:R-:W-:Y:S01]  /*19e0*/  SHF.R.S32.HI R4, RZ, 0x1f, R2 ;  /* 0x0000001fff047819 */ /* 0x000fe20000011402 */
[----:B------:R-:W-:Y:S01]  /*19f0*/  IMAD.MOV.U32 R24, RZ, RZ, R12 ;  /* 0x000000ffff187224 */ /* 0x000fe200078e000c */
[----:B------:R-:W-:Y:S02]  /*1a00*/  MOV R25, R9 ;  /* 0x0000000900197202 */ /* 0x000fe40000000f00 */
[----:B------:R-:W-:Y:S02]  /*1a10*/  ISETP.NE.AND P0, PT, R6, RZ, PT ;  /* 0x000000ff0600720c */ /* 0x000fe40003f05270 */
[----:B------:R-:W-:Y:S01]  /*1a20*/  @P2 IADD3 R5, R5, 0x1, RZ ;  /* 0x0000000105052810 */ /* 0x000fe20007ffe0ff */
[----:B------:R-:W-:-:S02]  /*1a30*/  @!P3 IMAD R0, R0, R48, R7 ;  /* 0x000000300000b224 */ /* 0x000fc400078e0207 */
[----:B------:R-:W-:Y:S02]  /*1a40*/  IMAD R8, R4, R46, R8 ;  /* 0x0000002e04087224 */ /* 0x000fe400078e0208 */
[----:B------:R-:W-:Y:S01]  /*1a50*/  IMAD.WIDE.U32 R24, R46, R2, R24 ;  /* 0x000000022e187225 */ /* 0x000fe200078e0018 */
[----:B------:R-:W-:-:S03]  /*1a60*/  MOV R16, R5 ;  /* 0x0000000500107202 */ /* 0x000fc60000000f00 */
[----:B------:R-:W-:Y:S01]  /*1a70*/  @!P3 IMAD.WIDE.U32 R28, R48, R14, RZ ;  /* 0x0000000e301cb225 */ /* 0x000fe200078e00ff */
[----:B------:R-:W-:-:S03]  /*1a80*/  IADD3 R25, R25, R8, RZ ;  /* 0x0000000819197210 */ /* 0x000fc60007ffe0ff */
[----:B------:R-:W-:Y:S01]  /*1a90*/  @!P3 IMAD.IADD R9, R29, 0x1, R0 ;  /* 0x000000011d09b824 */ /* 0x000fe200078e0200 */
[----:B------:R-:W-:Y:S01]  /*1aa0*/  @!P3 SHF.R.S32.HI R0, RZ, 0x1f, R13 ;  /* 0x0000001fff00b819 */ /* 0x000fe2000001140d */
[----:B------:R-:W-:Y:S01]  /*1ab0*/  @!P3 IMAD R5, R23, R13, RZ ;  /* 0x0000000d1705b224 */ /* 0x000fe200078e02ff */
[----:B------:R-:W-:Y:S01]  /*1ac0*/  @!P3 MOV R8, R28 ;  /* 0x0000001c0008b202 */ /* 0x000fe20000000f00 */
[----:B------:R-:W-:Y:S01]  /*1ad0*/  @!P1 IMAD.MOV R16, RZ, RZ, -R16 ;  /* 0x000000ffff109224 */ /* 0x000fe200078e0a10 */
[----:B------:R-:W-:Y:S01]  /*1ae0*/  @!P0 LOP3.LUT R16, RZ, R6, RZ, 0x33, !PT ;  /* 0x00000006ff108212 */ /* 0x000fe200078e33ff */
[----:B------:R-:W-:Y:S01]  /*1af0*/  @!P3 IMAD R0, R22, R0, R5 ;  /* 0x000000001600b224 */ /* 0x000fe200078e0205 */
[----:B------:R-:W-:Y:S01]  /*1b00*/  @P3 IADD3 R14, R14, R15, RZ ;  /* 0x0000000f0e0e3210 */ /* 0x000fe20007ffe0ff */
[----:B------:R-:W-:Y:S01]  /*1b10*/  @!P3 IMAD.WIDE.U32 R22, R22, R13, R8 ;  /* 0x0000000d1616b225 */ /* 0x000fe200078e0008 */
[----:B------:R-:W-:-:S03]  /*1b20*/  SHF.R.S32.HI R8, RZ, 0x1f, R16 ;  /* 0x0000001fff087819 */ /* 0x000fc60000011410 */
[----:B------:R-:W-:Y:S02]  /*1b30*/  IMAD R5, R19, R16, RZ ;  /* 0x0000001013057224 */ /* 0x000fe400078e02ff */
[-C--:B------:R-:W-:Y:S02]  /*1b40*/  @P3 IMAD R3, R49, R14.reuse, RZ ;  /* 0x0000000e31033224 */ /* 0x080fe400078e02ff */
[----:B------:R-:W-:-:S04]  /*1b50*/  @P3 IMAD.WIDE.U32 R14, R48, R14, RZ ;  /* 0x0000000e300e3225 */ /* 0x000fc800078e00ff */
[----:B------:R-:W-:Y:S01]  /*1b60*/  IMAD.WIDE.U32 R24, R18, R16, R24 ;  /* 0x0000001012187225 */ /* 0x000fe200078e0018 */
[----:B------:R-:W-:-:S03]  /*1b70*/  @P3 IADD3 R13, R15, R3, RZ ;  /* 0x000000030f0d3210 */ /* 0x000fc60007ffe0ff */
[----:B------:R-:W-:Y:S01]  /*1b80*/  IMAD R5, R18, R8, R5 ;  /* 0x0000000812057224 */ /* 0x000fe200078e0205 */
[----:B------:R-:W-:Y:S01]  /*1b90*/  @!P3 IADD3 R13, R23, R0, RZ ;  /* 0x00000000170db210 */ /* 0x000fe20007ffe0ff */
[----:B------:R-:W-:Y:S01]  /*1ba0*/  @P3 IMAD.MOV.U32 R15, RZ, RZ, R14 ;  /* 0x000000ffff0f3224 */ /* 0x000fe200078e000e */
[----:B------:R-:W-:Y:S01]  /*1bb0*/  @!P3 MOV R15, R22 ;  /* 0x00000016000fb202 */ /* 0x000fe20000000f00 */
[----:B------:R-:W-:Y:S01]  /*1bc0*/  IMAD.MOV.U32 R3, RZ, RZ, R24 ;  /* 0x000000ffff037224 */ /* 0x000fe200078e0018 */
[----:B------:R-:W-:Y:S02]  /*1bd0*/  IADD3 R0, R25, R5, RZ ;  /* 0x0000000519007210 */ /* 0x000fe40007ffe0ff */
[----:B------:R-:W-:Y:S02]  /*1be0*/  MOV R5, R2 ;  /* 0x0000000200057202 */ /* 0x000fe40000000f00 */
.L_x_2416:
[----:B-1----:R-:W-:Y:S05]  /*1bf0*/  BSYNC B0 ;  /* 0x0000000000007941 */ /* 0x002fea0003800000 */
.L_x_2414:
[----:B------:R-:W-:Y:S01]  /*1c00*/  ISETP.NE.AND P0, PT, R238, -0x1, PT ;  /* 0xffffffffee00780c */ /* 0x000fe20003f05270 */
[----:B------:R-:W2:Y:S04]  /*1c10*/  LD.E.64 R22, [R10.64+0x30] ;  /* 0x000030060a167980 */ /* 0x000ea8000c101b00 */
[----:B------:R-:W3:Y:S04]  /*1c20*/  LD.E R154, [R10.64+0xc0] ;  /* 0x0000c0060a9a7980 */ /* 0x000ee8000c101900 */
[----:B------:R-:W4:Y:S04]  /*1c30*/  LD.E.64 R24, [R10.64+0x48] ;  /* 0x000048060a187980 */ /* 0x000f28000c101b00 */
[----:B------:R-:W3:Y:S04]  /*1c40*/  @!P0 LD.E.64 R28, [R10.64+0x18] ;  /* 0x000018060a1c8980 */ /* 0x000ee8000c101b00 */
[----:B------:R-:W4:Y:S04]  /*1c50*/  LD.E.64 R6, [R10.64+0x10] ;  /* 0x000010060a067980 */ /* 0x000f28000c101b00 */
[----:B------:R-:W4:Y:S04]  /*1c60*/  LD.E.64 R166, [R10.64+0x8] ;  /* 0x000008060aa67980 */ /* 0x000f28000c101b00 */
[----:B------:R1:W5:Y:S04]  /*1c70*/  @P4 LD.E R20, [R20.64] ;  /* 0x0000000614144980 */ /* 0x000368000c101900 */
[----:B------:R1:W5:Y:S01]  /*1c80*/  LD.E.64 R174, [R10.64] ;  /* 0x000000060aae7980 */ /* 0x000362000c101b00 */
[----:B------:R-:W-:-:S04]  /*1c90*/  SHF.R.S32.HI R45, RZ, 0x1f, R134 ;  /* 0x0000001fff2d7819 */ /* 0x000fc80000011486 */
[CC--:B------:R-:W-:Y:S02]  /*1ca0*/  LEA.HI R52, R45.reuse, R134.reuse, RZ, 0x3 ;  /* 0x000000862d347211 */ /* 0x0c0fe400078f18ff */
[----:B------:R-:W-:Y:S02]  /*1cb0*/  LEA.HI R53, R45, R134, RZ, 0x4 ;  /* 0x000000862d357211 */ /* 0x000fe400078f20ff */
[----:B------:R-:W-:Y:S02]  /*1cc0*/  SHF.R.S32.HI R162, RZ, 0x3, R52 ;  /* 0x00000003ffa27819 */ /* 0x000fe40000011434 */
[----:B------:R-:W-:Y:S02]  /*1cd0*/  LOP3.LUT R52, R52, 0xfffffff8, RZ, 0xc0, !PT ;  /* 0xfffffff834347812 */ /* 0x000fe400078ec0ff */
[----:B------:R-:W-:Y:S01]  /*1ce0*/  LOP3.LUT R12, R53, 0xfffffff0, RZ, 0xc0, !PT ;  /* 0xfffffff0350c7812 */ /* 0x000fe200078ec0ff */
[----:B------:R-:W-:Y:S02]  /*1cf0*/  IMAD.SHL.U32 R155, R162, 0x40, RZ ;  /* 0x00000040a29b7824 */ /* 0x000fe400078e00ff */
[----:B------:R-:W-:-:S02]  /*1d00*/  IMAD.IADD R52, R134, 0x1, -R52 ;  /* 0x0000000186347824 */ /* 0x000fc400078e0a34 */
[----:B------:R-:W-:Y:S01]  /*1d10*/  IMAD.IADD R12, R134, 0x1, -R12 ;  /* 0x00000001860c7824 */ /* 0x000fe200078e0a0c */
[----:B------:R-:W-:Y:S01]  /*1d20*/  LOP3.LUT R155, R155, 0x1c0, RZ, 0xc0, !PT ;  /* 0x000001c09b9b7812 */ /* 0x000fe200078ec0ff */
[----:B------:R-:W-:-:S03]  /*1d30*/  IMAD.SHL.U32 R18, R52, 0x8, RZ ;  /* 0x0000000834127824 */ /* 0x000fc600078e00ff */
[----:B------:R-:W-:Y:S02]  /*1d40*/  SHF.R.S32.HI R17, RZ, 0x1f, R12 ;  /* 0x0000001fff117819 */ /* 0x000fe4000001140c */
[----:B------:R-:W-:Y:S02]  /*1d50*/  LOP3.LUT R9, R155, 0x38, R18, 0xf8, !PT ;  /* 0x000000389b097812 */ /* 0x000fe400078ef812 */
[----:B------:R-:W-:Y:S02]  /*1d60*/  SHF.R.U32.HI R155, RZ, 0x3, R155 ;  /* 0x00000003ff9b7819 */ /* 0x000fe4000001169b */
[----:B------:R-:W-:Y:S02]  /*1d70*/  SHF.R.S32.HI R14, RZ, 0x4, R53 ;  /* 0x00000004ff0e7819 */ /* 0x000fe40000011435 */
[----:B------:R-:W-:Y:S02]  /*1d80*/  LOP3.LUT R155, R9, R155, RZ, 0x3c, !PT ;  /* 0x0000009b099b7212 */ /* 0x000fe400078e3cff */
[----:B------:R-:W-:-:S02]  /*1d90*/  LEA.HI R17, R17, R12, RZ, 0x3 ;  /* 0x0000000c11117211 */ /* 0x000fc400078f18ff */
[----:B------:R-:W-:Y:S02]  /*1da0*/  LEA.HI R9, R45, R134, RZ, 0x6 ;  /* 0x000000862d097211 */ /* 0x000fe400078f30ff */
[----:B------:R-:W-:Y:S02]  /*1db0*/  LEA.HI R53, R53, R14, RZ, 0x1 ;  /* 0x0000000e35357211 */ /* 0x000fe400078f08ff */
[----:B------:R-:W-:Y:S02]  /*1dc0*/  IADD3 R30, P1, R18, R15, RZ ;  /* 0x0000000f121e7210 */ /* 0x000fe40007f3e0ff */
[----:B------:R-:W-:Y:S01]  /*1dd0*/  LOP3.LUT R15, R17, 0xfffffff8, RZ, 0xc0, !PT ;  /* 0xfffffff8110f7812 */ /* 0x000fe200078ec0ff */
[----:B------:R-:W-:Y:S01]  /*1de0*/  IMAD.SHL.U32 R9, R9, 0x8, RZ ;  /* 0x0000000809097824 */ /* 0x000fe200078e00ff */
[----:B------:R-:W-:Y:S02]  /*1df0*/  SHF.R.S32.HI R19, RZ, 0x1f, R18 ;  /* 0x0000001fff137819 */ /* 0x000fe40000011412 */
[----:B------:R-:W-:Y:S01]  /*1e00*/  LOP3.LUT R53, R53, 0xfffffffe, RZ, 0xc0, !PT ;  /* 0xfffffffe35357812 */ /* 0x000fe200078ec0ff */
[----:B------:R-:W-:Y:S01]  /*1e10*/  IMAD.IADD R15, R12, 0x1, -R15 ;  /* 0x000000010c0f7824 */ /* 0x000fe200078e0a0f */
[----:B------:R-:W-:Y:S01]  /*1e20*/  LOP3.LUT R155, R155, 0xfffffe00, R9, 0xf8, !PT ;  /* 0xfffffe009b9b7812 */ /* 0x000fe200078ef809 */
[----:B------:R-:W-:-:S02]  /*1e30*/  IMAD.X R31, R19, 0x1, R13, P1 ;  /* 0x00000001131f7824 */ /* 0x000fc400008e060d */
[----:B------:R-:W-:Y:S02]  /*1e40*/  IMAD.IADD R53, R14, 0x1, -R53 ;  /* 0x000000010e357824 */ /* 0x000fe400078e0a35 */
[----:B------:R-:W-:Y:S02]  /*1e50*/  IMAD.SHL.U32 R14, R15, 0x40, RZ ;  /* 0x000000400f0e7824 */ /* 0x000fe400078e00ff */
[-C--:B------:R-:W-:Y:S01]  /*1e60*/  IMAD R4, R4, R48.reuse, RZ ;  /* 0x0000003004047224 */ /* 0x080fe200078e02ff */
[----:B------:R-:W-:Y:S02]  /*1e70*/  SHF.R.S32.HI R57, RZ, 0x1f, R235 ;  /* 0x0000001fff397819 */ /* 0x000fe400000114eb */
[----:B------:R-:W-:Y:S01]  /*1e80*/  LOP3.LUT R14, R14, 0x1c0, RZ, 0xc0, !PT ;  /* 0x000001c00e0e7812 */ /* 0x000fe200078ec0ff */
[C---:B------:R-:W-:Y:S02]  /*1e90*/  IMAD R4, R5.reuse, R49, R4 ;  /* 0x0000003105047224 */ /* 0x040fe400078e0204 */
[----:B------:R-:W-:-:S04]  /*1ea0*/  IMAD.WIDE.U32 R32, R5, R48, R30 ;  /* 0x0000003005207225 */ /* 0x000fc800078e001e */
[----:B------:R-:W-:Y:S01]  /*1eb0*/  IMAD.SHL.U32 R35, R17, 0x40, RZ ;  /* 0x0000004011237824 */ /* 0x000fe200078e00ff */
[----:B------:R-:W-:Y:S01]  /*1ec0*/  SHF.R.S32.HI R163, RZ, 0x1f, R162 ;  /* 0x0000001fffa37819 */ /* 0x000fe200000114a2 */
[----:B------:R-:W-:Y:S01]  /*1ed0*/  IMAD R188, R49, R162, RZ ;  /* 0x000000a231bc7224 */ /* 0x000fe200078e02ff */
[----:B------:R-:W-:Y:S02]  /*1ee0*/  SHF.R.S32.HI R81, RZ, 0x1f, R82 ;  /* 0x0000001fff517819 */ /* 0x000fe40000011452 */
[----:B------:R-:W-:Y:S01]  /*1ef0*/  LOP3.LUT P3, RZ, R15, 0x4, RZ, 0xc0, !PT ;  /* 0x000000040fff7812 */ /* 0x000fe2000786c0ff */
[----:B------:R-:W-:Y:S01]  /*1f00*/  IMAD R188, R163, R48, R188 ;  /* 0x00000030a3bc7224 */ /* 0x000fe200078e02bc */
[----:B------:R-:W-:Y:S02]  /*1f10*/  LOP3.LUT P2, RZ, R15, 0x2, RZ, 0xc0, !PT ;  /* 0x000000020fff7812 */ /* 0x000fe4000784c0ff */
[----:B------:R-:W-:-:S04]  /*1f20*/  LEA.HI R81, R81, R82, RZ, 0x6 ;  /* 0x0000005251517211 */ /* 0x000fc800078f30ff */
[----:B------:R-:W-:-:S04]  /*1f30*/  SHF.R.S32.HI R81, RZ, 0x6, R81 ;  /* 0x00000006ff517819 */ /* 0x000fc80000011451 */
[----:B------:R-:W-:Y:S01]  /*1f40*/  IMNMX R81, R230, R81, !PT ;  /* 0x00000051e6517217 */ /* 0x000fe20007800200 */
[----:B------:R-:W-:Y:S01]  /*1f50*/  IMAD R160, R47, R162, RZ ;  /* 0x000000a22fa07224 */ /* 0x000fe200078e02ff */
[----:B------:R-:W-:-:S03]  /*1f60*/  LEA.HI R45, R45, R134, RZ, 0x5 ;  /* 0x000000862d2d7211 */ /* 0x000fc600078f28ff */
[----:B------:R-:W-:Y:S01]  /*1f70*/  IMAD R160, R163, R46, R160 ;  /* 0x0000002ea3a07224 */ /* 0x000fe200078e02a0 */
[----:B------:R-:W-:Y:S01]  /*1f80*/  LOP3.LUT R153, R45, 0xffffffe0, RZ, 0xc0, !PT ;  /* 0xffffffe02d997812 */ /* 0x000fe200078ec0ff */
[----:B------:R-:W-:Y:S01]  /*1f90*/  IMAD.MOV.U32 R34, RZ, RZ, 0x10 ;  /* 0x00000010ff227424 */ /* 0x000fe200078e00ff */
[C---:B------:R-:W-:Y:S01]  /*1fa0*/  SHF.L.U64.HI R229, R46.reuse, 0x4, R47 ;  /* 0x000000042ee57819 */ /* 0x040fe2000001022f */
[----:B------:R-:W-:Y:S01]  /*1fb0*/  IMAD.SHL.U32 R228, R46, 0x10, RZ ;  /* 0x000000102ee47824 */ /* 0x000fe200078e00ff */
[C---:B------:R-:W-:Y:S01]  /*1fc0*/  SHF.L.U64.HI R227, R48.reuse, 0x4, R49 ;  /* 0x0000000430e37819 */ /* 0x040fe20000010231 */
[----:B------:R-:W-:Y:S01]  /*1fd0*/  IMAD.SHL.U32 R226, R48, 0x10, RZ ;  /* 0x0000001030e27824 */ /* 0x000fe200078e00ff */
[----:B------:R-:W-:Y:S01]  /*1fe0*/  SHF.R.S32.HI R45, RZ, 0x5, R45 ;  /* 0x00000005ff2d7819 */ /* 0x000fe2000001142d */
[----:B------:R-:W-:Y:S01]  /*1ff0*/  IMAD.IADD R153, R134, 0x1, -R153 ;  /* 0x0000000186997824 */ /* 0x000fe200078e0a99 */
[----:B------:R-:W-:Y:S01]  /*2000*/  SEL R34, R34, 0xfffffff0, !P2 ;  /* 0xfffffff022227807 */ /* 0x000fe20005000000 */
[----:B------:R-:W-:-:S02]  /*2010*/  IMAD.SHL.U32 R151, R52, 0x4, RZ ;  /* 0x0000000434977824 */ /* 0x000fc400078e00ff */
[----:B--2---:R-:W-:-:S04]  /*2020*/  @P0 IMAD.WIDE.U32 R12, R22, R238, RZ ;  /* 0x000000ee160c0225 */ /* 0x004fc800078e00ff */
[----:B------:R-:W-:-:S04]  /*2030*/  @P0 IMAD R9, R23, R238, RZ ;  /* 0x000000ee17090224 */ /* 0x000fc800078e02ff */
[----:B------:R-:W-:Y:S02]  /*2040*/  @P0 IMAD.IADD R9, R13, 0x1, R9 ;  /* 0x000000010d090824 */ /* 0x000fe400078e0209 */
[----:B------:R-:W-:Y:S02]  /*2050*/  IMAD.SHL.U32 R13, R53, 0x8, RZ ;  /* 0x00000008350d7824 */ /* 0x000fe400078e00ff */
[-C--:B---3--:R-:W-:Y:S02]  /*2060*/  @!P0 IMAD R5, R29, R235.reuse, RZ ;  /* 0x000000eb1d058224 */ /* 0x088fe400078e02ff */
[----:B------:R-:W-:Y:S01]  /*2070*/  @!P0 IMAD.WIDE.U32 R30, R28, R235, RZ ;  /* 0x000000eb1c1e8225 */ /* 0x000fe200078e00ff */
[----:B------:R-:W-:Y:S02]  /*2080*/  LOP3.LUT R13, R14, 0x8, R13, 0xf8, !PT ;  /* 0x000000080e0d7812 */ /* 0x000fe400078ef80d */
[----:B------:R-:W-:Y:S01]  /*2090*/  SHF.R.U32.HI R14, RZ, 0x3, R14 ;  /* 0x00000003ff0e7819 */ /* 0x000fe2000001160e */
[----:B------:R-:W-:-:S02]  /*20a0*/  @!P0 IMAD R5, R28, R57, R5 ;  /* 0x000000391c058224 */ /* 0x000fc400078e0205 */
[----:B------:R-:W-:Y:S01]  /*20b0*/  @!P0 IMAD.MOV.U32 R12, RZ, RZ, R30 ;  /* 0x000000ffff0c8224 */ /* 0x000fe200078e001e */
[----:B------:R-:W-:Y:S01]  /*20c0*/  LOP3.LUT R13, R13, R14, RZ, 0x3c, !PT ;  /* 0x0000000e0d0d7212 */ /* 0x000fe200078e3cff */
[----:B------:R-:W-:Y:S02]  /*20d0*/  @!P0 IMAD.IADD R9, R31, 0x1, R5 ;  /* 0x000000011f098824 */ /* 0x000fe400078e0205 */
[----:B------:R-:W-:Y:S01]  /*20e0*/  IMAD R5, R27, R16, RZ ;  /* 0x000000101b057224 */ /* 0x000fe200078e02ff */
[----:B------:R-:W-:Y:S01]  /*20f0*/  LOP3.LUT R35, R13, 0xfffffe00, R35, 0xf8, !PT ;  /* 0xfffffe000d237812 */ /* 0x000fe200078ef823 */
[----:B------:R-:W-:Y:S01]  /*2100*/  IMAD.IADD R29, R33, 0x1, R4 ;  /* 0x00000001211d7824 */ /* 0x000fe200078e0204 */
[C---:B------:R-:W-:Y:S01]  /*2110*/  IADD3 R30, P1, R18.reuse, R12, RZ ;  /* 0x0000000c121e7210 */ /* 0x040fe20007f3e0ff */
[----:B------:R-:W-:Y:S01]  /*2120*/  IMAD.MOV.U32 R28, RZ, RZ, R32 ;  /* 0x000000ffff1c7224 */ /* 0x000fe200078e0020 */
[----:B------:R-:W-:Y:S01]  /*2130*/  IADD3 R13, R18, 0x40, RZ ;  /* 0x00000040120d7810 */ /* 0x000fe20007ffe0ff */
[----:B------:R-:W-:-:S02]  /*2140*/  IMAD R5, R8, R26, R5 ;  /* 0x0000001a08057224 */ /* 0x000fc400078e0205 */
[----:B------:R-:W-:Y:S02]  /*2150*/  @P0 IMAD.MOV.U32 R172, RZ, RZ, R22 ;  /* 0x000000ffffac0224 */ /* 0x000fe400078e0016 */
[----:B------:R-:W-:Y:S01]  /*2160*/  @P0 IMAD.MOV.U32 R173, RZ, RZ, R23 ;  /* 0x000000ffffad0224 */ /* 0x000fe200078e0017 */
[----:B------:R-:W-:Y:S01]  /*2170*/  SHF.R.S32.HI R4, RZ, 0x1f, R234 ;  /* 0x0000001fff047819 */ /* 0x000fe200000114ea */
[----:B------:R-:W-:-:S04]  /*2180*/  IMAD.WIDE.U32 R26, R16, R26, R28 ;  /* 0x0000001a101a7225 */ /* 0x000fc800078e001c */
[----:B------:R-:W-:Y:S02]  /*2190*/  @!P0 IMAD.MOV.U32 R172, RZ, RZ, R22 ;  /* 0x000000ffffac8224 */ /* 0x000fe400078e0016 */
[----:B------:R-:W-:Y:S01]  /*21a0*/  @!P0 IMAD.MOV.U32 R173, RZ, RZ, R23 ;  /* 0x000000ffffad8224 */ /* 0x000fe200078e0017 */
[----:B------:R-:W-:Y:S01]  /*21b0*/  ISETP.GE.AND P0, PT, R13, R154, PT ;  /* 0x0000009a0d00720c */ /* 0x000fe20003f06270 */
[----:B----4-:R-:W-:Y:S02]  /*21c0*/  IMAD R12, R25, R234, RZ ;  /* 0x000000ea190c7224 */ /* 0x010fe400078e02ff */
[----:B------:R-:W-:Y:S02]  /*21d0*/  IMAD.X R31, R19, 0x1, R9, P1 ;  /* 0x00000001131f7824 */ /* 0x000fe400008e0609 */
[----:B------:R-:W-:Y:S01]  /*21e0*/  IMAD.IADD R25, R27, 0x1, R5 ;  /* 0x000000011b197824 */ /* 0x000fe200078e0205 */
[----:B------:R-:W-:Y:S01]  /*21f0*/  SEL R5, RZ, 0xffffffff, P0 ;  /* 0xffffffffff057807 */ /* 0x000fe20000000000 */
[----:B------:R-:W-:Y:S01]  /*2200*/  IMAD R4, R24, R4, R12 ;  /* 0x0000000418047224 */ /* 0x000fe200078e020c */
[----:B------:R-:W-:Y:S01]  /*2210*/  ISETP.GE.AND P1, PT, R18, R154, PT ;  /* 0x0000009a1200720c */ /* 0x000fe20003f26270 */
[----:B------:R-:W-:Y:S01]  /*2220*/  IMAD.WIDE.U32 R30, R234, R24, R30 ;  /* 0x00000018ea1e7225 */ /* 0x000fe200078e001e */
[----:B------:R-:W-:-:S03]  /*2230*/  IADD3 R12, R18, 0x80, RZ ;  /* 0x00000080120c7810 */ /* 0x000fc60007ffe0ff */
[----:B------:R-:W-:Y:S02]  /*2240*/  IMAD.MOV.U32 R24, RZ, RZ, R26 ;  /* 0x000000ffff187224 */ /* 0x000fe400078e001a */
[----:B------:R-:W-:Y:S01]  /*2250*/  IMAD.IADD R169, R31, 0x1, R4 ;  /* 0x000000011fa97824 */ /* 0x000fe200078e0204 */
[----:B------:R-:W-:Y:S01]  /*2260*/  SEL R4, RZ, 0x1, P1 ;  /* 0x00000001ff047807 */ /* 0x000fe20000800000 */
[----:B------:R-:W-:Y:S01]  /*2270*/  IMAD.SHL.U32 R5, R5, 0x2, RZ ;  /* 0x0000000205057824 */ /* 0x000fe200078e00ff */
[----:B------:R-:W-:Y:S01]  /*2280*/  ISETP.GE.AND P0, PT, R12, R154, PT ;  /* 0x0000009a0c00720c */ /* 0x000fe20003f06270 */
[----:B------:R-:W-:Y:S01]  /*2290*/  IMAD.WIDE.U32 R14, R162, R48, R24 ;  /* 0x00000030a20e7225 */ /* 0x000fe200078e0018 */
[----:B------:R-:W-:Y:S02]  /*22a0*/  IADD3 R9, R18, 0xc0, RZ ;  /* 0x000000c012097810 */ /* 0x000fe40007ffe0ff */
[----:B------:R-:W-:Y:S01]  /*22b0*/  LOP3.LUT R5, R5, 0x2, R4, 0xe2, !PT ;  /* 0x0000000205057812 */ /* 0x000fe200078ee204 */
[----:B------:R-:W-:Y:S01]  /*22c0*/  IMAD.IADD R188, R15, 0x1, R188 ;  /* 0x000000010fbc7824 */ /* 0x000fe200078e02bc */
[----:B------:R-:W-:-:S02]  /*22d0*/  SEL R4, RZ, 0x4, P0 ;  /* 0x00000004ff047807 */ /* 0x000fc40000000000 */
[C---:B------:R-:W-:Y:S02]  /*22e0*/  LEA R189, P0, R14.reuse, R6, 0x1 ;  /* 0x000000060ebd7211 */ /* 0x040fe400078008ff */
[----:B------:R-:W-:Y:S02]  /*22f0*/  ISETP.GE.AND P1, PT, R9, R154, PT ;  /* 0x0000009a0900720c */ /* 0x000fe40003f26270 */
[----:B------:R-:W-:Y:S02]  /*2300*/  LEA.HI.X R188, R14, R7, R188, 0x1, P0 ;  /* 0x000000070ebc7211 */ /* 0x000fe400000f0cbc */
[----:B------:R-:W-:Y:S02]  /*2310*/  IADD3 R158, P0, R18, R3, RZ ;  /* 0x00000003129e7210 */ /* 0x000fe40007f1e0ff */
[----:B------:R-:W-:Y:S02]  /*2320*/  SEL R152, RZ, 0x8, P1 ;  /* 0x00000008ff987807 */ /* 0x000fe40000800000 */
[----:B------:R-:W-:Y:S01]  /*2330*/  ISETP.GT.AND P1, PT, R165, R81, PT ;  /* 0x00000051a500720c */ /* 0x000fe20003f24270 */
[----:B------:R-:W-:-:S02]  /*2340*/  IMAD.X R159, R19, 0x1, R0, P0 ;  /* 0x00000001139f7824 */ /* 0x000fc400000e0600 */
[----:B------:R-:W-:-:S04]  /*2350*/  IMAD.WIDE R22, R236, 0x40, R162 ;  /* 0x00000040ec167825 */ /* 0x000fc800078e02a2 */
[----:B------:R-:W-:-:S04]  /*2360*/  IMAD.WIDE.U32 R158, R162, R46, R158 ;  /* 0x0000002ea29e7225 */ /* 0x000fc800078e009e */
[----:B------:R-:W-:Y:S02]  /*2370*/  IMAD.MOV.U32 R168, RZ, RZ, R30 ;  /* 0x000000ffffa87224 */ /* 0x000fe400078e001e */
[----:B------:R-:W-:Y:S01]  /*2380*/  IMAD R170, R23, R172, RZ ;  /* 0x000000ac17aa7224 */ /* 0x000fe200078e02ff */
[----:B------:R-:W-:Y:S01]  /*2390*/  LEA R232, P0, R158, R166, 0x1 ;  /* 0x000000a69ee87211 */ /* 0x000fe200078008ff */
[----:B------:R-:W-:Y:S02]  /*23a0*/  IMAD.MOV.U32 R33, RZ, RZ, 0x20 ;  /* 0x00000020ff217424 */ /* 0x000fe400078e00ff */
[----:B------:R-:W-:Y:S02]  /*23b0*/  IMAD.IADD R161, R159, 0x1, R160 ;  /* 0x000000019fa17824 */ /* 0x000fe400078e02a0 */
[C---:B------:R-:W-:Y:S02]  /*23c0*/  IMAD R170, R22.reuse, R173, R170 ;  /* 0x000000ad16aa7224 */ /* 0x040fe400078e02aa */
[----:B------:R-:W-:Y:S01]  /*23d0*/  IMAD.WIDE.U32 R168, R22, R172, R168 ;  /* 0x000000ac16a87225 */ /* 0x000fe200078e00a8 */
[----:B------:R-:W-:-:S02]  /*23e0*/  LOP3.LUT R152, R152, R5, R4, 0xfe, !PT ;  /* 0x0000000598987212 */ /* 0x000fc400078efe04 */
[----:B------:R-:W-:Y:S01]  /*23f0*/  SEL R33, R33, 0xffffffe0, !P3 ;  /* 0xffffffe021217807 */ /* 0x000fe20005800000 */
[----:B------:R-:W-:Y:S01]  /*2400*/  @!P4 IMAD.MOV.U32 R20, RZ, RZ, RZ ;  /* 0x000000ffff14c224 */ /* 0x000fe200078e00ff */
        /* <DEDUP_REMOVED lines=8> */
[----:B------:R-:W4:Y:S04]  /*2490*/  LD.E R17, [R10.64+0xd0] ;  /* 0x0000d0060a117980 */ /* 0x000f28000c101900 */
[----:B------:R-:W4:Y:S04]  /*24a0*/  LD.E.64 R26, [R10.64+0x138] ;  /* 0x000138060a1a7980 */ /* 0x000f28000c101b00 */
[----:B------:R-:W4:Y:S04]  /*24b0*/  LD.E.64 R24, [R10.64+0x108] ;  /* 0x000108060a187980 */ /* 0x000f28000c101b00 */
[----:B------:R-:W4:Y:S04]  /*24c0*/  LD.E.64 R22, [R10.64+0x110] ;  /* 0x000110060a167980 */ /* 0x000f28000c101b00 */
[----:B------:R-:W4:Y:S04]  /*24d0*/  LD.E.64 R14, [R10.64+0x150] ;  /* 0x000150060a0e7980 */ /* 0x000f28000c101b00 */
[----:B------:R-:W4:Y:S01]  /*24e0*/  LD.E.64 R6, [R10.64+0x148] ;  /* 0x000148060a067980 */ /* 0x000f22000c101b00 */
[----:B-----5:R-:W-:Y:S01]  /*24f0*/  IADD3 R20, R20, R2, RZ ;  /* 0x0000000214147210 */ /* 0x020fe20007ffe0ff */
        /* <DEDUP_REMOVED lines=14> */
[C---:B------:R-:W-:Y:S01]  /*25e0*/  IADD3 R55, R162.reuse, 0x20, RZ ;  /* 0x00000020a2377810 */ /* 0x040fe20007ffe0ff */
[----:B------:R-:W-:Y:S01]  /*25f0*/  IMAD.MOV.U32 R120, RZ, RZ, R188 ;  /* 0x000000ffff787224 */ /* 0x000fe200078e00bc */
[----:B------:R-:W-:Y:S01]  /*2600*/  IADD3 R54, R162, 0x30, RZ ;  /* 0x00000030a2367810 */ /* 0x000fe20007ffe0ff */
[----:B------:R-:W-:Y:S01]  /*2610*/  IMAD.IADD R58, R177, 0x1, R58 ;  /* 0x00000001b13a7824 */ /* 0x000fe200078e023a */
[----:B------:R-:W-:-:S02]  /*2620*/  SHF.L.U64.HI R80, R46, 0x5, R47 ;  /* 0x000000052e507819 */ /* 0x000fc4000001022f */
[----:B------:R-:W-:Y:S02]  /*2630*/  LOP3.LUT R146, R146, 0x8, RZ, 0xc0, !PT ;  /* 0x0000000892927812 */ /* 0x000fe400078ec0ff */
[----:B------:R-:W-:Y:S01]  /*2640*/  SHF.L.U32 R59, R59, 0x1, RZ ;  /* 0x000000013b3b7819 */ /* 0x000fe200000006ff */
[----:B--2---:R-:W-:-:S04]  /*2650*/  IMAD R0, R37, R235, RZ ;  /* 0x000000eb25007224 */ /* 0x004fc800078e02ff */
[----:B------:R-:W-:Y:S02]  /*2660*/  IMAD R0, R36, R57, R0 ;  /* 0x0000003924007224 */ /* 0x000fe400078e0200 */
[----:B---3--:R-:W-:Y:S02]  /*2670*/  IMAD R4, R39, R235, RZ ;  /* 0x000000eb27047224 */ /* 0x008fe400078e02ff */
[----:B------:R-:W-:-:S04]  /*2680*/  IMAD.WIDE.U32 R36, R235, R36, R18 ;  /* 0x00000024eb247225 */ /* 0x000fc800078e0012 */
[----:B------:R-:W-:-:S04]  /*2690*/  IMAD.WIDE.U32 R30, R235, R38, R18 ;  /* 0x00000026eb1e7225 */ /* 0x000fc800078e0012 */
[----:B------:R-:W-:Y:S02]  /*26a0*/  IMAD R4, R38, R57, R4 ;  /* 0x0000003926047224 */ /* 0x000fe400078e0204 */
[----:B------:R-:W-:Y:S01]  /*26b0*/  IMAD.IADD R37, R37, 0x1, R0 ;  /* 0x0000000125257824 */ /* 0x000fe200078e0200 */
[----:B------:R-:W-:Y:S01]  /*26c0*/  SHF.R.S32.HI R0, RZ, 0x1f, R2 ;  /* 0x0000001fff007819 */ /* 0x000fe20000011402 */
[-C--:B----4-:R-:W-:Y:S02]  /*26d0*/  IMAD R5, R179, R2.reuse, RZ ;  /* 0x00000002b3057224 */ /* 0x090fe400078e02ff */
[----:B------:R-:W-:Y:S02]  /*26e0*/  IMAD R3, R181, R2, RZ ;  /* 0x00000002b5037224 */ /* 0x000fe400078e02ff */
[----:B------:R-:W-:Y:S02]  /*26f0*/  IMAD.IADD R31, R31, 0x1, R4 ;  /* 0x000000011f1f7824 */ /* 0x000fe400078e0204 */
[----:B------:R-:W-:-:S02]  /*2700*/  IMAD R5, R178, R0, R5 ;  /* 0x00000000b2057224 */ /* 0x000fc400078e0205 */
[----:B------:R-:W-:Y:S01]  /*2710*/  IMAD.WIDE.U32 R36, R178, R2, R36 ;  /* 0x00000002b2247225 */ /* 0x000fe200078e0024 */
[----:B------:R-:W-:-:S03]  /*2720*/  LEA.HI R143, R17, R17, RZ, 0x1 ;  /* 0x00000011118f7211 */ /* 0x000fc600078f08ff */
[C---:B------:R-:W-:Y:S02]  /*2730*/  IMAD R3, R180.reuse, R0, R3 ;  /* 0x00000000b4037224 */ /* 0x040fe400078e0203 */
[----:B------:R-:W-:Y:S01]  /*2740*/  IMAD.WIDE.U32 R30, R180, R2, R30 ;  /* 0x00000002b41e7225 */ /* 0x000fe200078e001e */
[----:B------:R-:W-:-:S03]  /*2750*/  IADD3 R0, P0, -R82, R162, RZ ;  /* 0x000000a252007210 */ /* 0x000fc60007f1e1ff */
[-C--:B------:R-:W-:Y:S02]  /*2760*/  IMAD R4, R29, R16.reuse, RZ ;  /* 0x000000101d047224 */ /* 0x080fe400078e02ff */
[----:B------:R-:W-:Y:S01]  /*2770*/  IMAD.IADD R37, R37, 0x1, R5 ;  /* 0x0000000125257824 */ /* 0x000fe200078e0205 */
[----:B------:R-:W-:Y:S01]  /*2780*/  SHF.R.S32.HI R5, RZ, 0x1f, R82 ;  /* 0x0000001fff057819 */ /* 0x000fe20000011452 */
[----:B------:R-:W-:Y:S02]  /*2790*/  IMAD.IADD R31, R31, 0x1, R3 ;  /* 0x000000011f1f7824 */ /* 0x000fe400078e0203 */
[----:B------:R-:W-:Y:S01]  /*27a0*/  IMAD R3, R27, R16, RZ ;  /* 0x000000101b037224 */ /* 0x000fe200078e02ff */
[----:B------:R-:W-:Y:S01]  /*27b0*/  SHF.R.S32.HI R143, RZ, 0x1, R143 ;  /* 0x00000001ff8f7819 */ /* 0x000fe2000001148f */
[C---:B------:R-:W-:Y:S02]  /*27c0*/  IMAD R4, R28.reuse, R8, R4 ;  /* 0x000000081c047224 */ /* 0x040fe400078e0204 */
[----:B------:R-:W-:-:S04]  /*27d0*/  IMAD.WIDE.U32 R28, R28, R16, R36 ;  /* 0x000000101c1c7225 */ /* 0x000fc800078e0024 */
[C---:B------:R-:W-:Y:S02]  /*27e0*/  IMAD R3, R26.reuse, R8, R3 ;  /* 0x000000081a037224 */ /* 0x040fe400078e0203 */
[----:B------:R-:W-:-:S04]  /*27f0*/  IMAD.WIDE.U32 R26, R26, R16, R30 ;  /* 0x000000101a1a7225 */ /* 0x000fc800078e001e */
[----:B------:R-:W-:Y:S02]  /*2800*/  IMAD.X R5, R163, 0x1, ~R5, P0 ;  /* 0x00000001a3057824 */ /* 0x000fe400000e0e05 */
[----:B------:R-:W-:Y:S02]  /*2810*/  IMAD.IADD R17, R29, 0x1, R4 ;  /* 0x000000011d117824 */ /* 0x000fe400078e0204 */
[----:B------:R-:W-:Y:S02]  /*2820*/  IMAD R4, R162, R143, R151 ;  /* 0x0000008fa2047224 */ /* 0x000fe400078e0297 */
[----:B------:R-:W-:Y:S02]  /*2830*/  IMAD.IADD R27, R27, 0x1, R3 ;  /* 0x000000011b1b7824 */ /* 0x000fe400078e0203 */
[C---:B------:R-:W-:Y:S02]  /*2840*/  IMAD R112, R5.reuse, R180, RZ ;  /* 0x000000b405707224 */ /* 0x040fe400078e02ff */
[----:B------:R-:W-:-:S02]  /*2850*/  IMAD R110, R5, R178, RZ ;  /* 0x000000b2056e7224 */ /* 0x000fc400078e02ff */
[----:B------:R-:W-:Y:S02]  /*2860*/  IMAD.MOV.U32 R16, RZ, RZ, R28 ;  /* 0x000000ffff107224 */ /* 0x000fe400078e001c */
[----:B------:R-:W-:Y:S02]  /*2870*/  IMAD R116, R143, R20, RZ ;  /* 0x000000148f747224 */ /* 0x000fe400078e02ff */
[----:B------:R-:W-:Y:S02]  /*2880*/  IMAD.IADD R3, R151, 0x1, R4 ;  /* 0x0000000197037824 */ /* 0x000fe400078e0204 */
[-C--:B------:R-:W-:Y:S02]  /*2890*/  IMAD R112, R181, R0.reuse, R112 ;  /* 0x00000000b5707224 */ /* 0x080fe400078e0270 */
[----:B------:R-:W-:Y:S01]  /*28a0*/  IMAD.WIDE.U32 R20, R180, R0, R26 ;  /* 0x00000000b4147225 */ /* 0x000fe200078e001a */
[----:B------:R-:W-:-:S03]  /*28b0*/  SHF.R.S32.HI R2, RZ, 0x1f, R116 ;  /* 0x0000001fff027819 */ /* 0x000fc60000011474 */
[-C--:B------:R-:W-:Y:S02]  /*28c0*/  IMAD R110, R179, R0.reuse, R110 ;  /* 0x00000000b36e7224 */ /* 0x080fe400078e026e */
[----:B------:R-:W-:Y:S01]  /*28d0*/  IMAD.WIDE.U32 R16, R178, R0, R16 ;  /* 0x00000000b2107225 */ /* 0x000fe200078e0010 */
[C---:B------:R-:W-:Y:S02]  /*28e0*/  IADD3 R0, P3, R116.reuse, R4, RZ ;  /* 0x0000000474007210 */ /* 0x040fe40007f7e0ff */
[----:B------:R-:W-:Y:S01]  /*28f0*/  IADD3 R116, P2, R116, R3, RZ ;  /* 0x0000000374747210 */ /* 0x000fe20007f5e0ff */
[----:B------:R-:W-:Y:S01]  /*2900*/  IMAD.IADD R112, R21, 0x1, R112 ;  /* 0x0000000115707824 */ /* 0x000fe200078e0270 */
[----:B------:R-:W-:Y:S02]  /*2910*/  LEA R113, P0, R20, R24, 0x1 ;  /* 0x0000001814717211 */ /* 0x000fe400078008ff */
[----:B------:R-:W-:Y:S01]  /*2920*/  LEA.HI.X.SX32 R4, R4, R2, 0x1, P3 ;  /* 0x0000000204047211 */ /* 0x000fe200018f0eff */
[----:B------:R-:W-:Y:S01]  /*2930*/  IMAD.SHL.U32 R117, R116, 0x2, RZ ;  /* 0x0000000274757824 */ /* 0x000fe200078e00ff */
[----:B------:R-:W-:Y:S01]  /*2940*/  LEA.HI.X R112, R20, R25, R112, 0x1, P0 ;  /* 0x0000001914707211 */ /* 0x000fe200000f0c70 */
[----:B------:R-:W-:Y:S01]  /*2950*/  IMAD.SHL.U32 R20, R0, 0x2, RZ ;  /* 0x0000000200147824 */ /* 0x000fe200078e00ff */
[----:B------:R-:W-:-:S02]  /*2960*/  IADD3 R110, R17, R110, RZ ;  /* 0x0000006e116e7210 */ /* 0x000fc40007ffe0ff */
[----:B------:R-:W-:Y:S02]  /*2970*/  LEA R111, P1, R16, R22, 0x1 ;  /* 0x00000016106f7211 */ /* 0x000fe400078208ff */
[----:B------:R-:W-:Y:S02]  /*2980*/  LEA.HI.X.SX32 R2, R3, R2, 0x1, P2 ;  /* 0x0000000203027211 */ /* 0x000fe400010f0eff */
[----:B------:R-:W-:Y:S02]  /*2990*/  IADD3 R115, P3, R14, R117, RZ ;  /* 0x000000750e737210 */ /* 0x000fe40007f7e0ff */
[----:B------:R-:W-:Y:S02]  /*29a0*/  LEA.HI.X R110, R16, R23, R110, 0x1, P1 ;  /* 0x00000017106e7211 */ /* 0x000fe400008f0c6e */
[----:B------:R-:W-:Y:S02]  /*29b0*/  SHF.L.U64.HI R116, R116, 0x1, R2 ;  /* 0x0000000174747819 */ /* 0x000fe40000010202 */
[----:B------:R-:W-:-:S02]  /*29c0*/  IADD3 R117, P2, R6, R117, RZ ;  /* 0x0000007506757210 */ /* 0x000fc40007f5e0ff */
[----:B------:R-:W-:Y:S02]  /*29d0*/  SHF.L.U64.HI R0, R0, 0x1, R4 ;  /* 0x0000000100007819 */ /* 0x000fe40000010204 */
[-C--:B------:R-:W-:Y:S02]  /*29e0*/  IADD3 R36, P1, R14, R20.reuse, RZ ;  /* 0x000000140e247210 */ /* 0x080fe40007f3e0ff */
[----:B------:R-:W-:Y:S02]  /*29f0*/  IADD3 R20, P0, R6, R20, RZ ;  /* 0x0000001406147210 */ /* 0x000fe40007f1e0ff */
[----:B------:R-:W-:Y:S01]  /*2a00*/  IADD3.X R114, R15, R116, RZ, P3, !PT ;  /* 0x000000740f727210 */ /* 0x000fe20001ffe4ff */
[----:B------:R-:W-:Y:S01]  /*2a10*/  IMAD.X R116, R7, 0x1, R116, P2 ;  /* 0x0000000107747824 */ /* 0x000fe200010e0674 */
[C---:B------:R-:W-:Y:S01]  /*2a20*/  IADD3 R78, P2, R228.reuse, 0x40, RZ ;  /* 0x00000040e44e7810 */ /* 0x040fe20007f5e0ff */
[--C-:B------:R-:W-:Y:S01]  /*2a30*/  IMAD.X R37, R15, 0x1, R0.reuse, P1 ;  /* 0x000000010f257824 */ /* 0x100fe200008e0600 */
[C---:B------:R-:W-:Y:S01]  /*2a40*/  IADD3 R74, P1, R228.reuse, 0x80, RZ ;  /* 0x00000080e44a7810 */ /* 0x040fe20007f3e0ff */
[----:B------:R-:W-:Y:S01]  /*2a50*/  IMAD.X R21, R7, 0x1, R0, P0 ;  /* 0x0000000107157824 */ /* 0x000fe200000e0600 */
[----:B------:R-:W-:Y:S01]  /*2a60*/  IADD3 R68, P0, R228, 0xc0, RZ ;  /* 0x000000c0e4447810 */ /* 0x000fe20007f1e0ff */
[----:B------:R-:W-:-:S02]  /*2a70*/  IMAD.SHL.U32 R150, R143, 0x10, RZ ;  /* 0x000000108f967824 */ /* 0x000fc400078e00ff */
[--C-:B------:R-:W-:Y:S01]  /*2a80*/  IMAD.X R77, RZ, RZ, R229.reuse, P2 ;  /* 0x000000ffff4d7224 */ /* 0x100fe200010e06e5 */
[-C--:B------:R-:W-:Y:S01]  /*2a90*/  IADD3 R76, P2, R78, R228.reuse, RZ ;  /* 0x000000e44e4c7210 */ /* 0x080fe20007f5e0ff */
[--C-:B------:R-:W-:Y:S01]  /*2aa0*/  IMAD.X R73, RZ, RZ, R229.reuse, P1 ;  /* 0x000000ffff497224 */ /* 0x100fe200008e06e5 */
[-C--:B------:R-:W-:Y:S01]  /*2ab0*/  IADD3 R72, P1, R74, R228.reuse, RZ ;  /* 0x000000e44a487210 */ /* 0x080fe20007f3e0ff */
[--C-:B------:R-:W-:Y:S01]  /*2ac0*/  IMAD.X R67, RZ, RZ, R229.reuse, P0 ;  /* 0x000000ffff437224 */ /* 0x100fe200000e06e5 */
[-C--:B------:R-:W-:Y:S01]  /*2ad0*/  IADD3 R66, P0, R68, R228.reuse, RZ ;  /* 0x000000e444427210 */ /* 0x080fe20007f1e0ff */
[----:B------:R-:W-:Y:S01]  /*2ae0*/  IMAD.SHL.U32 R84, R180, 0x10, RZ ;  /* 0x00000010b4547824 */ /* 0x000fe200078e00ff */
[C---:B------:R-:W-:Y:S02]  /*2af0*/  IADD3 R144, R150.reuse, 0x40, RZ ;  /* 0x0000004096907810 */ /* 0x040fe40007ffe0ff */
[C---:B------:R-:W-:Y:S02]  /*2b00*/  IADD3 R142, R150.reuse, 0x80, RZ ;  /* 0x00000080968e7810 */ /* 0x040fe40007ffe0ff */
[----:B------:R-:W-:Y:S01]  /*2b10*/  IADD3 R140, R150, 0xc0, RZ ;  /* 0x000000c0968c7810 */ /* 0x000fe20007ffe0ff */
[----:B------:R-:W-:Y:S01]  /*2b20*/  IMAD.X R75, R77, 0x1, R229, P2 ;  /* 0x000000014d4b7824 */ /* 0x000fe200010e06e5 */
[----:B------:R-:W-:Y:S01]  /*2b30*/  IADD3.X R71, R73, R229, RZ, P1, !PT ;  /* 0x000000e549477210 */ /* 0x000fe20000ffe4ff */
[C---:B------:R-:W-:Y:S01]  /*2b40*/  IMAD.SHL.U32 R94, R180.reuse, 0x20, RZ ;  /* 0x00000020b45e7824 */ /* 0x040fe200078e00ff */
[----:B------:R-:W-:Y:S01]  /*2b50*/  SHF.L.U64.HI R83, R180, 0x4, R181 ;  /* 0x00000004b4537819 */ /* 0x000fe200000102b5 */
[----:B------:R-:W-:Y:S01]  /*2b60*/  IMAD.X R65, R67, 0x1, R229, P0 ;  /* 0x0000000143417824 */ /* 0x000fe200000e06e5 */
[----:B------:R-:W-:-:S02]  /*2b70*/  IADD3 R64, P3, R72, R228, RZ ;  /* 0x000000e448407210 */ /* 0x000fc40007f7e0ff */
[-C--:B------:R-:W-:Y:S02]  /*2b80*/  IADD3 R62, P2, R66, R228.reuse, RZ ;  /* 0x000000e4423e7210 */ /* 0x080fe40007f5e0ff */
[C---:B------:R-:W-:Y:S02]  /*2b90*/  IADD3 R86, P5, R84.reuse, 0x40, RZ ;  /* 0x0000004054567810 */ /* 0x040fe40007fbe0ff */
[----:B------:R-:W-:Y:S01]  /*2ba0*/  IADD3 R90, P1, R84, 0x80, RZ ;  /* 0x00000080545a7810 */ /* 0x000fe20007f3e0ff */
[----:B------:R-:W-:Y:S01]  /*2bb0*/  IMAD.IADD R141, R150, 0x1, R144 ;  /* 0x00000001968d7824 */ /* 0x000fe200078e0290 */
[----:B------:R-:W-:Y:S01]  /*2bc0*/  IADD3 R70, P4, R76, R228, RZ ;  /* 0x000000e44c467210 */ /* 0x000fe20007f9e0ff */
[----:B------:R-:W-:Y:S01]  /*2bd0*/  IMAD.IADD R139, R150, 0x1, R142 ;  /* 0x00000001968b7824 */ /* 0x000fe200078e028e */
[----:B------:R-:W-:Y:S01]  /*2be0*/  IADD3 R98, P0, R84, 0xc0, RZ ;  /* 0x000000c054627810 */ /* 0x000fe20007f1e0ff */
[----:B------:R-:W-:Y:S01]  /*2bf0*/  IMAD.IADD R137, R150, 0x1, R140 ;  /* 0x0000000196897824 */ /* 0x000fe200078e028c */
[C---:B------:R-:W-:Y:S01]  /*2c00*/  SHF.L.U64.HI R105, R178.reuse, 0x4, R179 ;  /* 0x00000004b2697819 */ /* 0x040fe200000102b3 */
[C---:B------:R-:W-:Y:S01]  /*2c10*/  IMAD.SHL.U32 R108, R178.reuse, 0x20, RZ ;  /* 0x00000020b26c7824 */ /* 0x040fe200078e00ff */
[C---:B------:R-:W-:Y:S01]  /*2c20*/  SHF.L.U32 R106, R178.reuse, 0x4, RZ ;  /* 0x00000004b26a7819 */ /* 0x040fe200000006ff */
[----:B------:R-:W-:Y:S01]  /*2c30*/  IMAD.X R63, R71, 0x1, R229, P3 ;  /* 0x00000001473f7824 */ /* 0x000fe200018e06e5 */
[----:B------:R-:W-:Y:S01]  /*2c40*/  SHF.L.U64.HI R107, R178, 0x5, R179 ;  /* 0x00000005b26b7819 */ /* 0x000fe200000102b3 */
[----:B------:R-:W-:Y:S01]  /*2c50*/  IMAD.X R61, R65, 0x1, R229, P2 ;  /* 0x00000001413d7824 */ /* 0x000fe200010e06e5 */
[----:B------:R-:W-:Y:S01]  /*2c60*/  SHF.L.U64.HI R93, R180, 0x5, R181 ;  /* 0x00000005b45d7819 */ /* 0x000fe200000102b5 */
[--C-:B------:R-:W-:Y:S01]  /*2c70*/  IMAD.X R85, RZ, RZ, R83.reuse, P5 ;  /* 0x000000ffff557224 */ /* 0x100fe200028e0653 */
[----:B------:R-:W-:Y:S01]  /*2c80*/  IADD3.X R69, R75, R229, RZ, P4, !PT ;  /* 0x000000e54b457210 */ /* 0x000fe200027fe4ff */
[----:B------:R-:W-:Y:S01]  /*2c90*/  IMAD.X R89, RZ, RZ, R83, P1 ;  /* 0x000000ffff597224 */ /* 0x000fe200008e0653 */
[----:B------:R-:W-:Y:S01]  /*2ca0*/  IADD3 R88, P5, R86, R84, RZ ;  /* 0x0000005456587210 */ /* 0x000fe20007fbe0ff */
[----:B------:R-:W-:Y:S01]  /*2cb0*/  IMAD.SHL.U32 R145, R143, 0x20, RZ ;  /* 0x000000208f917824 */ /* 0x000fe200078e00ff */
[----:B------:R-:W-:Y:S01]  /*2cc0*/  IADD3 R96, P3, R94, R86, RZ ;  /* 0x000000565e607210 */ /* 0x000fe20007f7e0ff */
[----:B------:R-:W-:Y:S01]  /*2cd0*/  IMAD R109, R179, 0x60, RZ ;  /* 0x00000060b36d7824 */ /* 0x000fe200078e02ff */
[----:B------:R-:W-:Y:S01]  /*2ce0*/  IADD3.X R97, RZ, R83, RZ, P0, !PT ;  /* 0x00000053ff617210 */ /* 0x000fe200007fe4ff */
[----:B------:R-:W-:Y:S01]  /*2cf0*/  IMAD R143, R143, 0x30, RZ ;  /* 0x000000308f8f7824 */ /* 0x000fe200078e02ff */
[----:B------:R-:W-:Y:S01]  /*2d00*/  IADD3 R100, P2, R98, R84, RZ ;  /* 0x0000005462647210 */ /* 0x000fe20007f5e0ff */
[----:B------:R-:W-:Y:S01]  /*2d10*/  IMAD.IADD R136, R150, 0x1, R139 ;  /* 0x0000000196887824 */ /* 0x000fe200078e028b */
[----:B------:R-:W-:Y:S01]  /*2d20*/  IADD3 R102, P1, R94, R90, RZ ;  /* 0x0000005a5e667210 */ /* 0x000fe20007f3e0ff */
[----:B------:R-:W-:Y:S01]  /*2d30*/  IMAD.IADD R135, R150, 0x1, R137 ;  /* 0x0000000196877824 */ /* 0x000fe200078e0289 */
[----:B------:R-:W-:Y:S01]  /*2d40*/  IADD3 R92, P4, R90, R84, RZ ;  /* 0x000000545a5c7210 */ /* 0x000fe20007f9e0ff */
[----:B------:R-:W-:Y:S01]  /*2d50*/  IMAD.WIDE.U32 R178, R178, 0x60, RZ ;  /* 0x00000060b2b27825 */ /* 0x000fe200078e00ff */
[----:B------:R-:W-:-:S02]  /*2d60*/  IADD3 R104, P0, R98, R94, RZ ;  /* 0x0000005e62687210 */ /* 0x000fc40007f1e0ff */
[----:B------:R-:W-:Y:S01]  /*2d70*/  IADD3 R138, R150, R141, RZ ;  /* 0x0000008d968a7210 */ /* 0x000fe20007ffe0ff */
[----:B------:R-:W-:Y:S01]  /*2d80*/  IMAD.IADD R109, R179, 0x1, R109 ;  /* 0x00000001b36d7824 */ /* 0x000fe200078e026d */
[C---:B------:R-:W-:Y:S01]  /*2d90*/  SHF.L.U64.HI R105, R106.reuse, 0x1, R105 ;  /* 0x000000016a697819 */ /* 0x040fe20000010269 */
[----:B------:R-:W-:Y:S01]  /*2da0*/  IMAD.SHL.U32 R106, R106, 0x2, RZ ;  /* 0x000000026a6a7824 */ /* 0x000fe200078e00ff */
[C---:B------:R-:W-:Y:S01]  /*2db0*/  SHF.L.U64.HI R107, R108.reuse, 0x1, R107 ;  /* 0x000000016c6b7819 */ /* 0x040fe2000001026b */
[----:B------:R-:W-:Y:S01]  /*2dc0*/  IMAD.SHL.U32 R108, R108, 0x2, RZ ;  /* 0x000000026c6c7824 */ /* 0x000fe200078e00ff */
[----:B------:R-:W-:Y:S01]  /*2dd0*/  MOV R14, R165 ;  /* 0x000000a5000e7202 */ /* 0x000fe20000000f00 */
[----:B------:R-:W-:Y:S01]  /*2de0*/  IMAD.X R87, R85, 0x1, R83, P5 ;  /* 0x0000000155577824 */ /* 0x000fe200028e0653 */
[----:B------:R-:W-:Y:S01]  /*2df0*/  IADD3.X R91, R89, R83, RZ, P4, !PT ;  /* 0x00000053595b7210 */ /* 0x000fe200027fe4ff */
[----:B------:R-:W-:Y:S01]  /*2e00*/  IMAD.X R95, R93, 0x1, R85, P3 ;  /* 0x000000015d5f7824 */ /* 0x000fe200018e0655 */
        /* <DEDUP_REMOVED lines=11> */
[----:B------:R-:W-:Y:S02]  /*2ec0*/  SHF.R.S32.HI R124, RZ, 0x1f, R137 ;  /* 0x0000001fff7c7819 */ /* 0x000fe40000011489 */
[----:B------:R-:W-:Y:S02]  /*2ed0*/  SHF.R.S32.HI R125, RZ, 0x1f, R138 ;  /* 0x0000001fff7d7819 */ /* 0x000fe4000001148a */
[----:B------:R-:W-:Y:S02]  /*2ee0*/  SHF.R.S32.HI R123, RZ, 0x1f, R136 ;  /* 0x0000001fff7b7819 */ /* 0x000fe40000011488 */
[----:B------:R-:W-:Y:S02]  /*2ef0*/  SHF.R.S32.HI R122, RZ, 0x1f, R135 ;  /* 0x0000001fff7a7819 */ /* 0x000fe40000011487 */
.L_x_2535:
[----:B------:R-:W-:Y:S01]  /*2f00*/  MOV R3, R110 ;  /* 0x0000006e00037202 */ /* 0x000fe20000000f00 */
[----:B------:R-:W-:Y:S01]  /*2f10*/  IMAD.SHL.U32 R16, R14, 0x40, RZ ;  /* 0x000000400e107824 */ /* 0x000fe200078e00ff */
[----:B------:R-:W-:Y:S01]  /*2f20*/  BSSY B0, `(.L_x_2418) ;  /* 0x000001d000007945 */ /* 0x000fe20003800000 */
[----:B------:R-:W-:Y:S03]  /*2f30*/  IMAD.MOV.U32 R2, RZ, RZ, R111 ;  /* 0x000000ffff027224 */ /* 0x000fe600078e006f */
[----:B------:R-:W-:Y:S04]  /*2f40*/  IADD3 R15, R16, -0x40, RZ ;  /* 0xffffffc0100f7810 */ /* 0x000fe80007ffe0ff */
[----:B------:R-:W-:Y:S01]  /*2f50*/  IADD3 R157, R82, -R15, RZ ;  /* 0x8000000f529d7210 */ /* 0x000fe20007ffe0ff */
[----:B------:R-:W-:Y:S05]  /*2f60*/  IMAD.IADD R164, R51, 0x1, -R15 ;  /* 0x0000000133a47824 */ /* 0x000fea00078e0a0f */
[C---:B------:R-:W-:Y:S04]  /*2f70*/  ISETP.GE.AND P2, PT, R162.reuse, R164, PT ;  /* 0x000000a4a200720c */ /* 0x040fe80003f46270 */
[----:B------:R-:W-:Y:S11]  /*2f80*/  ISETP.GE.AND P2, PT, R162, R157, !P2 ;  /* 0x0000009da200720c */ /* 0x000ff60005746270 */
[----:B------:R-:W-:Y:S02]  /*2f90*/  @!UPT UIADD3 URZ, URZ, URZ, URZ ;  /* 0x0000003f3f3ff290 */ /* 0x000fe4000fffe03f */
[----:B-----5:R-:W-:-:S05]  /*2fa0*/  @!P2 BRA `(.L_x_2419) ;  /* 0x000001400000a947 */ /* 0x020fca0003800000 */
[----:B------:R-:W-:Y:S02]  /*2fb0*/  ISETP.NE.AND P1, PT, R149, RZ, PT ;  /* 0x000000ff9500720c */ /* 0x000fe40003f25270 */
[----:B------:R-:W-:Y:S11]  /*2fc0*/  ISETP.NE.AND P0, PT, R148, RZ, PT ;  /* 0x000000ff9400720c */ /* 0x000ff60003f05270 */
[----:B------:R-:W2:Y:S01]  /*2fd0*/  @P1 LD.E.128 R4, [R2.64] ;  /* 0x0000000602041980 */ /* 0x000ea2000c101d00 */
[--C-:B------:R-:W-:Y:S02]  /*2fe0*/  @P1 IMAD.MOV.U32 R22, RZ, RZ, R121.reuse ;  /* 0x000000ffff161224 */ /* 0x100fe400078e0079 */
[--C-:B------:R-:W-:Y:S05]  /*2ff0*/  @P1 IMAD.MOV.U32 R23, RZ, RZ, R120.reuse ;  /* 0x000000ffff171224 */ /* 0x100fea00078e0078 */
[----:B--2---:R1:W-:Y:S01]  /*3000*/  @P1 ST.E.128 [R22.64], R4 ;  /* 0x0000000416001985 */ /* 0x0043e2000c101d06 */
[----:B------:R-:W-:Y:S03]  /*3010*/  ISETP.NE.AND P1, PT, R147, RZ, PT ;  /* 0x000000ff9300720c */ /* 0x000fe60003f25270 */
[----:B-1----:R-:W2:Y:S01]  /*3020*/  @P0 LD.E.128 R4, [R2.64+0x80] ;  /* 0x0000800602040980 */ /* 0x002ea2000c101d00 */
[----:B------:R-:W-:Y:S01]  /*3030*/  @P0 MOV R22, R121 ;  /* 0x0000007900160202 */ /* 0x000fe20000000f00 */
[----:B------:R-:W-:Y:S05]  /*3040*/  @P0 IMAD.MOV.U32 R23, RZ, RZ, R120 ;  /* 0x000000ffff170224 */ /* 0x000fea00078e0078 */
[----:B--2---:R1:W-:Y:S01]  /*3050*/  @P0 ST.E.128 [R22.64+0x80], R4 ;  /* 0x0000800416000985 */ /* 0x0043e2000c101d06 */
[----:B------:R-:W-:Y:S03]  /*3060*/  ISETP.NE.AND P0, PT, R146, RZ, PT ;  /* 0x000000ff9200720c */ /* 0x000fe60003f05270 */
[----:B-1----:R-:W2:Y:S01]  /*3070*/  @P1 LD.E.128 R4, [R2.64+0x100] ;  /* 0x0001000602041980 */ /* 0x002ea2000c101d00 */
[--C-:B------:R-:W-:Y:S01]  /*3080*/  @P1 IMAD.MOV.U32 R22, RZ, RZ, R121.reuse ;  /* 0x000000ffff161224 */ /* 0x100fe200078e0079 */
[-C--:B------:R-:W-:Y:S05]  /*3090*/  @P1 MOV R23, R120.reuse ;  /* 0x0000007800171202 */ /* 0x080fea0000000f00 */
[----:B--2---:R1:W-:Y:S04]  /*30a0*/  @P1 ST.E.128 [R22.64+0x100], R4 ;  /* 0x0001000416001985 */ /* 0x0043e8000c101d06 */
[----:B-1----:R-:W2:Y:S01]  /*30b0*/  @P0 LD.E.128 R4, [R2.64+0x180] ;  /* 0x0001800602040980 */ /* 0x002ea2000c101d00 */
[----:B------:R-:W-:Y:S01]  /*30c0*/  @P0 IMAD.MOV.U32 R22, RZ, RZ, R121 ;  /* 0x000000ffff160224 */ /* 0x000fe200078e0079 */
[----:B------:R-:W-:Y:S05]  /*30d0*/  @P0 MOV R23, R120 ;  /* 0x0000007800170202 */ /* 0x000fea0000000f00 */
[----:B--2---:R1:W-:Y:S02]  /*30e0*/  @P0 ST.E.128 [R22.64+0x180], R4 ;  /* 0x0001800416000985 */ /* 0x0043e4000c101d06 */
.L_x_2419:
[----:B------:R-:W-:Y:S05]  /*30f0*/  BSYNC B0 ;  /* 0x0000000000007941 */ /* 0x000fea0003800000 */
.L_x_2418:
[C---:B------:R-:W-:Y:S01]  /*3100*/  ISETP.GE.AND P0, PT, R56.reuse, R164, PT ;  /* 0x000000a43800720c */ /* 0x040fe20003f06270 */
[----:B------:R-:W-:Y:S03]  /*3110*/  BSSY B0, `(.L_x_2420) ;  /* 0x0000014000007945 */ /* 0x000fe60003800000 */
[----:B------:R-:W-:Y:S11]  /*3120*/  ISETP.GE.AND P0, PT, R56, R157, !P0 ;  /* 0x0000009d3800720c */ /* 0x000ff60004706270 */
[----:B------:R-:W-:Y:S02]  /*3130*/  @!UPT UIADD3 URZ, URZ, URZ, URZ ;  /* 0x0000003f3f3ff290 */ /* 0x000fe4000fffe03f */
[----:B------:R-:W-:-:S05]  /*3140*/  @!P0 BRA `(.L_x_2421) ;  /* 0x0000010000008947 */ /* 0x000fca0003800000 */
[----:B------:R-:W-:Y:S02]  /*3150*/  ISETP.NE.AND P1, PT, R149, RZ, PT ;  /* 0x000000ff9500720c */ /* 0x000fe40003f25270 */
[----:B------:R-:W-:Y:S02]  /*3160*/  IADD3 R28, P0, R2, R106, RZ ;  /* 0x0000006a021c7210 */ /* 0x000fe40007f1e0ff */
[----:B-1----:R-:W-:Y:S03]  /*3170*/  LEA R22, P3, R226, R121, 0x1 ;  /* 0x00000079e2167211 */ /* 0x002fe600078608ff */
[----:B------:R-:W-:Y:S01]  /*3180*/  IMAD.X R29, R3, 0x1, R105, P0 ;  /* 0x00000001031d7824 */ /* 0x000fe200000e0669 */
[----:B------:R-:W-:Y:S02]  /*3190*/  ISETP.NE.AND P0, PT, R148, RZ, PT ;  /* 0x000000ff9400720c */ /* 0x000fe40003f05270 */
[----:B------:R-:W-:Y:S03]  /*31a0*/  LEA.HI.X R23, R226, R120, R227, 0x1, P3 ;  /* 0x00000078e2177211 */ /* 0x000fe600018f0ce3 */
[----:B------:R-:W2:Y:S04]  /*31b0*/  @P1 LD.E.128 R24, [R28.64] ;  /* 0x000000061c181980 */ /* 0x000ea8000c101d00 */
[----:B--2---:R-:W-:Y:S01]  /*31c0*/  @P1 ST.E.128 [R22.64], R24 ;  /* 0x0000001816001985 */ /* 0x004fe2000c101d06 */
[----:B------:R-:W-:Y:S03]  /*31d0*/  ISETP.NE.AND P1, PT, R147, RZ, PT ;  /* 0x000000ff9300720c */ /* 0x000fe60003f25270 */
[----:B------:R-:W2:Y:S04]  /*31e0*/  @P0 LD.E.128 R4, [R28.64+0x80] ;  /* 0x000080061c040980 */ /* 0x000ea8000c101d00 */
[----:B--2---:R1:W-:Y:S01]  /*31f0*/  @P0 ST.E.128 [R22.64+0x80], R4 ;  /* 0x0000800416000985 */ /* 0x0043e2000c101d06 */
[----:B------:R-:W-:Y:S05]  /*3200*/  ISETP.NE.AND P0, PT, R146, RZ, PT ;  /* 0x000000ff9200720c */ /* 0x000fea0003f05270 */
[----:B-1----:R-:W2:Y:S04]  /*3210*/  @P1 LD.E.128 R4, [R28.64+0x100] ;  /* 0x000100061c041980 */ /* 0x002ea8000c101d00 */
[----:B--2---:R1:W-:Y:S04]  /*3220*/  @P1 ST.E.128 [R22.64+0x100], R4 ;  /* 0x0001000416001985 */ /* 0x0043e8000c101d06 */
[----:B-1----:R-:W2:Y:S04]  /*3230*/  @P0 LD.E.128 R4, [R28.64+0x180] ;  /* 0x000180061c040980 */ /* 0x002ea8000c101d00 */
[----:B--2---:R1:W-:Y:S02]  /*3240*/  @P0 ST.E.128 [R22.64+0x180], R4 ;  /* 0x0001800416000985 */ /* 0x0043e4000c101d06 */
.L_x_2421:
[----:B------:R-:W-:Y:S05]  /*3250*/  BSYNC B0 ;  /* 0x0000000000007941 */ /* 0x000fea0003800000 */
.L_x_2420:
        /* <DEDUP_REMOVED lines=21> */
.L_x_2423:
[----:B------:R-:W-:Y:S05]  /*33b0*/  BSYNC B0 ;  /* 0x0000000000007941 */ /* 0x000fea0003800000 */
.L_x_2422:
        /* <DEDUP_REMOVED lines=21> */
.L_x_2425:
[----:B------:R-:W-:Y:S05]  /*3510*/  BSYNC B0 ;  /* 0x0000000000007941 */ /* 0x000fea0003800000 */
.L_x_2424:
        /* <DEDUP_REMOVED lines=19> */
[----:B------:R-:W-:Y:S02]  /*3650*/  MOV R2, R113 ;  /* 0x0000007100027202 */ /* 0x000fe40000000f00 */
[----:B------:R-:W-:Y:S02]  /*3660*/  MOV R3, R112 ;  /* 0x0000007000037202 */ /* 0x000fe40000000f00 */
[----:B------:R-:W-:Y:S03]  /*3670*/  ISETP.GE.AND P0, PT, R18, R17, PT ;  /* 0x000000111200720c */ /* 0x000fe60003f06270 */
[----:B------:R2:W3:Y:S10]  /*3680*/  LD.E.128 R24, [R2.64] ;  /* 0x0000000602187980 */ /* 0x0004f4000c101d00 */
[----:B------:R-:W4:Y:S06]  /*3690*/  @!P0 LD.E.64 R30, [R36.64] ;  /* 0x00000006241e8980 */ /* 0x000f2c000c101b00 */
[----:B--2---:R-:W2:Y:S02]  /*36a0*/  @!P0 LD.E.64 R2, [R20.64] ;  /* 0x0000000614028980 */ /* 0x004ea4000c101b00 */
[--C-:B--2---:R-:W-:Y:S01]  /*36b0*/  @!P0 HADD2.F32 R8, -RZ, R2.reuse.H0_H0 ;  /* 0x20000002ff088230 */ /* 0x104fe20000004100 */
[----:B---3--:R-:W-:Y:S01]  /*36c0*/  @!P0 MOV R0, R24 ;  /* 0x0000001800008202 */ /* 0x008fe20000000f00 */
[----:B-1----:R-:W-:Y:S01]  /*36d0*/  @!P0 HADD2.F32 R6, -RZ, R2.H1_H1 ;  /* 0x30000002ff068230 */ /* 0x002fe20000004100 */
[----:B------:R-:W-:Y:S01]  /*36e0*/  @!P0 MOV R7, R25 ;  /* 0x0000001900078202 */ /* 0x000fe20000000f00 */
[----:B----4-:R-:W-:Y:S02]  /*36f0*/  @!P0 HADD2.F32 R22, -RZ, R30.H0_H0 ;  /* 0x2000001eff168230 */ /* 0x010fe40000004100 */
[--C-:B------:R-:W-:Y:S02]  /*3700*/  @!P0 HADD2.F32 R2, -RZ, R0.reuse.H1_H1 ;  /* 0x30000000ff028230 */ /* 0x100fe40000004100 */
[----:B------:R-:W-:Y:S02]  /*3710*/  @!P0 HADD2.F32 R23, -RZ, R0.H0_H0 ;  /* 0x20000000ff178230 */ /* 0x000fe40000004100 */
[--C-:B------:R-:W-:Y:S01]  /*3720*/  @!P0 HADD2.F32 R4, -RZ, R3.reuse.H0_H0 ;  /* 0x20000003ff048230 */ /* 0x100fe20000004100 */
[C---:B------:R-:W-:Y:S01]  /*3730*/  @!P0 FMUL.FTZ R0, R2.reuse, R8 ;  /* 0x0000000802008220 */ /* 0x040fe20000410000 */
[----:B------:R-:W-:Y:S01]  /*3740*/  @!P0 HADD2.F32 R5, -RZ, R3.H1_H1 ;  /* 0x30000003ff058230 */ /* 0x000fe20000004100 */
[----:B------:R-:W-:Y:S01]  /*3750*/  @!P0 FMUL.FTZ R3, R2, R22 ;  /* 0x0000001602038220 */ /* 0x000fe20000410000 */
[----:B------:R-:W-:Y:S01]  /*3760*/  @!P0 HADD2.F32 R28, -RZ, R30.H1_H1 ;  /* 0x3000001eff1c8230 */ /* 0x000fe20000004100 */
[----:B------:R-:W-:Y:S01]  /*3770*/  @!P0 FFMA.FTZ R0, R22, R23, R0 ;  /* 0x0000001716008223 */ /* 0x000fe20000010000 */
[--C-:B------:R-:W-:Y:S02]  /*3780*/  @!P0 HADD2.F32 R29, -RZ, R31.reuse.H0_H0 ;  /* 0x2000001fff1d8230 */ /* 0x100fe40000004100 */
[----:B------:R-:W-:Y:S01]  /*3790*/  @!P0 HADD2.F32 R30, -RZ, R31.H1_H1 ;  /* 0x3000001fff1e8230 */ /* 0x000fe20000004100 */
[----:B------:R-:W-:Y:S01]  /*37a0*/  @!P0 FFMA.FTZ R31, R23, R8, -R3 ;  /* 0x00000008171f8223 */ /* 0x000fe20000010803 */
[----:B------:R-:W-:Y:S01]  /*37b0*/  @!P0 MOV R8, R26 ;  /* 0x0000001a00088202 */ /* 0x000fe20000000f00 */
[--C-:B------:R-:W-:Y:S01]  /*37c0*/  @!P0 HADD2.F32 R2, -RZ, R7.reuse.H1_H1 ;  /* 0x30000007ff028230 */ /* 0x100fe20000004100 */
[----:B------:R-:W-:Y:S01]  /*37d0*/  @!P0 MOV R3, R27 ;  /* 0x0000001b00038202 */ /* 0x000fe20000000f00 */
[----:B------:R-:W-:Y:S01]  /*37e0*/  @!P0 HADD2.F32 R23, -RZ, R7.H0_H0 ;  /* 0x20000007ff178230 */ /* 0x000fe20000004100 */
[----:B------:R-:W-:Y:S01]  /*37f0*/  @!P0 F2FP.PACK_AB R0, R0, R31 ;  /* 0x0000001f0000823e */ /* 0x000fe200000000ff */
[--C-:B------:R-:W-:Y:S01]  /*3800*/  @!P0 HADD2.F32 R22, -RZ, R8.reuse.H1_H1 ;  /* 0x30000008ff168230 */ /* 0x100fe20000004100 */
[C---:B------:R-:W-:Y:S01]  /*3810*/  @!P0 FMUL.FTZ R32, R2.reuse, R28 ;  /* 0x0000001c02208220 */ /* 0x040fe20000410000 */
[--C-:B------:R-:W-:Y:S01]  /*3820*/  @!P0 HADD2.F32 R7, -RZ, R3.reuse.H1_H1 ;  /* 0x30000003ff078230 */ /* 0x100fe20000004100 */
[----:B------:R-:W-:Y:S01]  /*3830*/  @!P0 FMUL.FTZ R2, R2, R6 ;  /* 0x0000000602028220 */ /* 0x000fe20000410000 */
[----:B------:R-:W-:Y:S01]  /*3840*/  @!P0 MOV R24, R0 ;  /* 0x0000000000188202 */ /* 0x000fe20000000f00 */
[----:B------:R-:W-:Y:S01]  /*3850*/  @!P0 FFMA.FTZ R32, R23, R6, -R32 ;  /* 0x0000000617208223 */ /* 0x000fe20000010820 */
[----:B------:R-:W-:Y:S01]  /*3860*/  @!P0 HADD2.F32 R6, -RZ, R8.H0_H0 ;  /* 0x20000008ff068230 */ /* 0x000fe20000004100 */
[C---:B------:R-:W-:Y:S01]  /*3870*/  @!P0 FMUL.FTZ R39, R22.reuse, R29 ;  /* 0x0000001d16278220 */ /* 0x040fe20000410000 */
[----:B------:R-:W-:Y:S01]  /*3880*/  @!P0 HADD2.F32 R8, -RZ, R3.H0_H0 ;  /* 0x20000003ff088230 */ /* 0x000fe20000004100 */
[----:B------:R-:W-:Y:S02]  /*3890*/  @!P0 FMUL.FTZ R3, R22, R4 ;  /* 0x0000000416038220 */ /* 0x000fe40000410000 */
[C---:B------:R-:W-:Y:S02]  /*38a0*/  @!P0 FMUL.FTZ R38, R7.reuse, R30 ;  /* 0x0000001e07268220 */ /* 0x040fe40000410000 */
[----:B------:R-:W-:Y:S02]  /*38b0*/  @!P0 FFMA.FTZ R22, R6, R4, -R39 ;  /* 0x0000000406168223 */ /* 0x000fe40000010827 */
[----:B------:R-:W-:Y:S02]  /*38c0*/  @!P0 FFMA.FTZ R2, R28, R23, R2 ;  /* 0x000000171c028223 */ /* 0x000fe40000010002 */
[-C--:B------:R-:W-:Y:S02]  /*38d0*/  @!P0 FMUL.FTZ R4, R7, R5.reuse ;  /* 0x0000000507048220 */ /* 0x080fe40000410000 */
[----:B------:R-:W-:Y:S01]  /*38e0*/  @!P0 FFMA.FTZ R3, R29, R6, R3 ;  /* 0x000000061d038223 */ /* 0x000fe20000010003 */
[----:B------:R-:W-:Y:S01]  /*38f0*/  @!P0 F2FP.PACK_AB R2, R2, R32 ;  /* 0x000000200202823e */ /* 0x000fe200000000ff */
[----:B------:R-:W-:Y:S02]  /*3900*/  @!P0 FFMA.FTZ R38, R8, R5, -R38 ;  /* 0x0000000508268223 */ /* 0x000fe40000010826 */
[----:B------:R-:W-:Y:S01]  /*3910*/  @!P0 FFMA.FTZ R4, R30, R8, R4 ;  /* 0x000000081e048223 */ /* 0x000fe20000010004 */
[----:B------:R-:W-:Y:S02]  /*3920*/  @!P0 F2FP.PACK_AB R3, R3, R22 ;  /* 0x000000160303823e */ /* 0x000fe400000000ff */
[----:B------:R-:W-:Y:S02]  /*3930*/  @!P0 MOV R25, R2 ;  /* 0x0000000200198202 */ /* 0x000fe40000000f00 */
[----:B------:R-:W-:Y:S02]  /*3940*/  @!P0 F2FP.PACK_AB R4, R4, R38 ;  /* 0x000000260404823e */ /* 0x000fe400000000ff */
[----:B------:R-:W-:Y:S02]  /*3950*/  @!P0 MOV R26, R3 ;  /* 0x00000003001a8202 */ /* 0x000fe40000000f00 */
[----:B------:R-:W-:Y:S05]  /*3960*/  @!P0 MOV R27, R4 ;  /* 0x00000004001b8202 */ /* 0x000fea0000000f00 */
[----:B------:R1:W-:Y:S02]  /*3970*/  ST.E.128 [R118.64], R24 ;  /* 0x0000001876007985 */ /* 0x0003e4000c101d06 */
.L_x_2432:
[----:B------:R-:W-:Y:S05]  /*3980*/  BSYNC B0 ;  /* 0x0000000000007941 */ /* 0x000fea0003800000 */
.L_x_2431:
[----:B------:R-:W-:Y:S01]  /*3990*/  ISETP.GE.AND P0, PT, R13, R156, PT ;  /* 0x0000009c0d00720c */ /* 0x000fe20003f06270 */
[----:B------:R-:W-:Y:S01]  /*39a0*/  @!UPT UIADD3 URZ, URZ, URZ, URZ ;  /* 0x0000003f3f3ff290 */ /* 0x000fe2000fffe03f */
[----:B------:R-:W-:Y:S11]  /*39b0*/  BSSY B0, `(.L_x_2433) ;  /* 0x0000035000007945 */ /* 0x000ff60003800000 */
[----:B------:R-:W-:-:S05]  /*39c0*/  @P0 BRA `(.L_x_2434) ;  /* 0x0000033000000947 */ /* 0x000fca0003800000 */
[----:B------:R-:W-:Y:S02]  /*39d0*/  MOV R2, R113 ;  /* 0x0000007100027202 */ /* 0x000fe40000000f00 */
[----:B------:R-:W-:Y:S02]  /*39e0*/  MOV R3, R112 ;  /* 0x0000007000037202 */ /* 0x000fe40000000f00 */
[----:B------:R-:W-:Y:S03]  /*39f0*/  ISETP.GE.AND P0, PT, R13, R17, PT ;  /* 0x000000110d00720c */ /* 0x000fe60003f06270 */
[----:B-1----:R1:W2:Y:S10]  /*3a00*/  LD.E.128 R24, [R2.64+0x80] ;  /* 0x0000800602187980 */ /* 0x0022b4000c101d00 */
[----:B------:R-:W3:Y:S06]  /*3a10*/  @!P0 LD.E.64 R30, [R36.64+0x40] ;  /* 0x00004006241e8980 */ /* 0x000eec000c101b00 */
[----:B-1----:R-:W4:Y:S02]  /*3a20*/  @!P0 LD.E.64 R2, [R20.64+0x40] ;  /* 0x0000400614028980 */ /* 0x002f24000c101b00 */
[--C-:B----4-:R-:W-:Y:S01]  /*3a30*/  @!P0 HADD2.F32 R8, -RZ, R2.reuse.H0_H0 ;  /* 0x20000002ff088230 */ /* 0x110fe20000004100 */
[----:B--2---:R-:W-:Y:S01]  /*3a40*/  @!P0 MOV R0, R24 ;  /* 0x0000001800008202 */ /* 0x004fe20000000f00 */
[----:B------:R-:W-:Y:S01]  /*3a50*/  @!P0 HADD2.F32 R6, -RZ, R2.H1_H1 ;  /* 0x30000002ff068230 */ /* 0x000fe20000004100 */
[----:B------:R-:W-:Y:S01]  /*3a60*/  @!P0 MOV R7, R25 ;  /* 0x0000001900078202 */ /* 0x000fe20000000f00 */
[----:B---3--:R-:W-:Y:S02]  /*3a70*/  @!P0 HADD2.F32 R22, -RZ, R30.H0_H0 ;  /* 0x2000001eff168230 */ /* 0x008fe40000004100 */
        /* <DEDUP_REMOVED lines=39> */
[----:B------:R1:W-:Y:S02]  /*3cf0*/  ST.E.128 [R118.64+0x80], R24 ;  /* 0x0000801876007985 */ /* 0x0003e4000c101d06 */
.L_x_2434:
[----:B------:R-:W-:Y:S05]  /*3d00*/  BSYNC B0 ;  /* 0x0000000000007941 */ /* 0x000fea0003800000 */
.L_x_2433:
        /* <DEDUP_REMOVED lines=55> */
.L_x_2436:
[----:B------:R-:W-:Y:S05]  /*4080*/  BSYNC B0 ;  /* 0x0000000000007941 */ /* 0x000fea0003800000 */
.L_x_2435:
[----:B------:R-:W-:Y:S11]  /*4090*/  ISETP.GE.AND P0, PT, R9, R156, PT ;  /* 0x0000009c0900720c */ /* 0x000ff60003f06270 */
[----:B------:R-:W-:Y:S02]  /*40a0*/  @!UPT UIADD3 URZ, URZ, URZ, URZ ;  /* 0x0000003f3f3ff290 */ /* 0x000fe4000fffe03f */
        /* <DEDUP_REMOVED lines=52> */
.L_x_2430:
[----:B------:R-:W-:Y:S05]  /*43f0*/  BSYNC B1 ;  /* 0x0000000000017941 */ /* 0x000fea0003800000 */
.L_x_2429:
        /* <DEDUP_REMOVED lines=9> */
[-C--:B-1----:R-:W-:Y:S02]  /*4490*/  IADD3 R6, P2, R20, R38.reuse, RZ ;  /* 0x0000002614067210 */ /* 0x082fe40007f5e0ff */
[----:B------:R-:W-:Y:S03]  /*44a0*/  IADD3 R38, P1, R36, R38, RZ ;  /* 0x0000002624267210 */ /* 0x000fe60007f3e0ff */
[--C-:B------:R-:W-:Y:S02]  /*44b0*/  IMAD.X R7, R21, 0x1, R0.reuse, P2 ;  /* 0x0000000115077824 */ /* 0x100fe400010e0600 */
[----:B------:R-:W-:Y:S01]  /*44c0*/  IMAD.X R39, R37, 0x1, R0, P1 ;  /* 0x0000000125277824 */ /* 0x000fe200008e0600 */
[----:B------:R-:W-:-:S05]  /*44d0*/  @P0 BRA `(.L_x_2440) ;  /* 0x0000035000000947 */ /* 0x000fca0003800000 */
[----:B------:R-:W-:Y:S02]  /*44e0*/  LEA R24, P1, R84, R113, 0x1 ;  /* 0x0000007154187211 */ /* 0x000fe400078208ff */
[----:B------:R-:W-:Y:S02]  /*44f0*/  ISETP.GE.AND P0, PT, R18, R17, PT ;  /* 0x000000111200720c */ /* 0x000fe40003f06270 */
[----:B------:R-:W-:Y:S06]  /*4500*/  LEA.HI.X R25, R84, R112, R83, 0x1, P1 ;  /* 0x0000007054197211 */ /* 0x000fec00008f0c53 */
[----:B------:R-:W2:Y:S08]  /*4510*/  LD.E.128 R24, [R24.64] ;  /* 0x0000000618187980 */ /* 0x000eb0000c101d00 */
[----:B------:R-:W3:Y:S06]  /*4520*/  @!P0 LD.E.64 R2, [R6.64] ;  /* 0x0000000606028980 */ /* 0x000eec000c101b00 */
[----:B------:R-:W4:Y:S01]  /*4530*/  @!P0 LD.E.64 R40, [R38.64] ;  /* 0x0000000626288980 */ /* 0x000f22000c101b00 */
[--C-:B---3--:R-:W-:Y:S01]  /*4540*/  @!P0 HADD2.F32 R23, -RZ, R2.reuse.H0_H0 ;  /* 0x20000002ff178230 */ /* 0x108fe20000004100 */
[----:B--2---:R-:W-:Y:S01]  /*4550*/  @!P0 MOV R0, R24 ;  /* 0x0000001800008202 */ /* 0x004fe20000000f00 */
[----:B------:R-:W-:Y:S01]  /*4560*/  @!P0 HADD2.F32 R8, -RZ, R2.H1_H1 ;  /* 0x30000002ff088230 */ /* 0x000fe20000004100 */
[----:B------:R-:W-:Y:S01]  /*4570*/  @!P0 MOV R22, R25 ;  /* 0x0000001900168202 */ /* 0x000fe20000000f00 */
[--C-:B------:R-:W-:Y:S02]  /*4580*/  @!P0 HADD2.F32 R4, -RZ, R3.reuse.H0_H0 ;  /* 0x20000003ff048230 */ /* 0x100fe40000004100 */
[----:B----4-:R-:W-:Y:S02]  /*4590*/  @!P0 HADD2.F32 R28, -RZ, R40.H0_H0 ;  /* 0x20000028ff1c8230 */ /* 0x010fe40000004100 */
[--C-:B------:R-:W-:Y:S02]  /*45a0*/  @!P0 HADD2.F32 R2, -RZ, R0.reuse.H1_H1 ;  /* 0x30000000ff028230 */ /* 0x100fe40000004100 */
[----:B------:R-:W-:Y:S02]  /*45b0*/  @!P0 HADD2.F32 R29, -RZ, R0.H0_H0 ;  /* 0x20000000ff1d8230 */ /* 0x000fe40000004100 */
[----:B------:R-:W-:Y:S01]  /*45c0*/  @!P0 HADD2.F32 R30, -RZ, R40.H1_H1 ;  /* 0x30000028ff1e8230 */ /* 0x000fe20000004100 */
[C---:B------:R-:W-:Y:S01]  /*45d0*/  @!P0 FMUL.FTZ R40, R2.reuse, R28 ;  /* 0x0000001c02288220 */ /* 0x040fe20000410000 */
[----:B------:R-:W-:Y:S01]  /*45e0*/  @!P0 HADD2.F32 R5, -RZ, R3.H1_H1 ;  /* 0x30000003ff058230 */ /* 0x000fe20000004100 */
[----:B------:R-:W-:Y:S01]  /*45f0*/  @!P0 FMUL.FTZ R0, R2, R23 ;  /* 0x0000001702008220 */ /* 0x000fe20000410000 */
[----:B------:R-:W-:Y:S01]  /*4600*/  @!P0 MOV R3, R27 ;  /* 0x0000001b00038202 */ /* 0x000fe20000000f00 */
[----:B------:R-:W-:Y:S01]  /*4610*/  @!P0 FFMA.FTZ R40, R29, R23, -R40 ;  /* 0x000000171d288223 */ /* 0x000fe20000010828 */
[----:B------:R-:W-:Y:S01]  /*4620*/  @!P0 MOV R23, R26 ;  /* 0x0000001a00178202 */ /* 0x000fe20000000f00 */
[----:B------:R-:W-:Y:S01]  /*4630*/  @!P0 FFMA.FTZ R0, R28, R29, R0 ;  /* 0x0000001d1c008223 */ /* 0x000fe20000010000 */
[--C-:B------:R-:W-:Y:S02]  /*4640*/  @!P0 HADD2.F32 R2, -RZ, R22.reuse.H1_H1 ;  /* 0x30000016ff028230 */ /* 0x100fe40000004100 */
[----:B------:R-:W-:Y:S02]  /*4650*/  @!P0 HADD2.F32 R29, -RZ, R22.H0_H0 ;  /* 0x20000016ff1d8230 */ /* 0x000fe40000004100 */
[----:B------:R-:W-:Y:S01]  /*4660*/  @!P0 HADD2.F32 R32, -RZ, R41.H1_H1 ;  /* 0x30000029ff208230 */ /* 0x000fe20000004100 */
[----:B------:R-:W-:Y:S01]  /*4670*/  @!P0 F2FP.PACK_AB R0, R0, R40 ;  /* 0x000000280000823e */ /* 0x000fe200000000ff */
[----:B------:R-:W-:Y:S02]  /*4680*/  @!P0 HADD2.F32 R28, -RZ, R23.H1_H1 ;  /* 0x30000017ff1c8230 */ /* 0x000fe40000004100 */
[----:B------:R-:W-:Y:S01]  /*4690*/  @!P0 HADD2.F32 R31, -RZ, R41.H0_H0 ;  /* 0x20000029ff1f8230 */ /* 0x000fe20000004100 */
[C---:B------:R-:W-:Y:S01]  /*46a0*/  @!P0 FMUL.FTZ R41, R2.reuse, R30 ;  /* 0x0000001e02298220 */ /* 0x040fe20000410000 */
[----:B------:R-:W-:Y:S01]  /*46b0*/  @!P0 MOV R24, R0 ;  /* 0x0000000000188202 */ /* 0x000fe20000000f00 */
[-C--:B------:R-:W-:Y:S01]  /*46c0*/  @!P0 FMUL.FTZ R2, R2, R8.reuse ;  /* 0x0000000802028220 */ /* 0x080fe20000410000 */
[----:B------:R-:W-:Y:S01]  /*46d0*/  @!P0 HADD2.F32 R22, -RZ, R3.H1_H1 ;  /* 0x30000003ff168230 */ /* 0x000fe20000004100 */
[----:B------:R-:W-:Y:S01]  /*46e0*/  @!P0 FFMA.FTZ R41, R29, R8, -R41 ;  /* 0x000000081d298223 */ /* 0x000fe20000010829 */
[----:B------:R-:W-:Y:S01]  /*46f0*/  @!P0 HADD2.F32 R8, -RZ, R23.H0_H0 ;  /* 0x20000017ff088230 */ /* 0x000fe20000004100 */
[C---:B------:R-:W-:Y:S01]  /*4700*/  @!P0 FMUL.FTZ R43, R28.reuse, R31 ;  /* 0x0000001f1c2b8220 */ /* 0x040fe20000410000 */
[----:B------:R-:W-:Y:S01]  /*4710*/  @!P0 HADD2.F32 R23, -RZ, R3.H0_H0 ;  /* 0x20000003ff178230 */ /* 0x000fe20000004100 */
[----:B------:R-:W-:Y:S02]  /*4720*/  @!P0 FMUL.FTZ R3, R28, R4 ;  /* 0x000000041c038220 */ /* 0x000fe40000410000 */
[----:B------:R-:W-:Y:S02]  /*4730*/  @!P0 FMUL.FTZ R42, R22, R32 ;  /* 0x00000020162a8220 */ /* 0x000fe40000410000 */
[----:B------:R-:W-:Y:S02]  /*4740*/  @!P0 FFMA.FTZ R28, R8, R4, -R43 ;  /* 0x00000004081c8223 */ /* 0x000fe4000001082b */
[----:B------:R-:W-:Y:S01]  /*4750*/  @!P0 FMUL.FTZ R4, R22, R5 ;  /* 0x0000000516048220 */ /* 0x000fe20000410000 */
[----:B------:R-:W-:Y:S01]  /*4760*/  LEA R22, P1, R228, R118, 0x1 ;  /* 0x00000076e4167211 */ /* 0x000fe200078208ff */
[----:B------:R-:W-:Y:S02]  /*4770*/  @!P0 FFMA.FTZ R2, R30, R29, R2 ;  /* 0x0000001d1e028223 */ /* 0x000fe40000010002 */
[----:B------:R-:W-:Y:S02]  /*4780*/  @!P0 FFMA.FTZ R3, R31, R8, R3 ;  /* 0x000000081f038223 */ /* 0x000fe40000010003 */
[----:B------:R-:W-:Y:S01]  /*4790*/  @!P0 FFMA.FTZ R42, R23, R5, -R42 ;  /* 0x00000005172a8223 */ /* 0x000fe2000001082a */
[----:B------:R-:W-:Y:S01]  /*47a0*/  @!P0 F2FP.PACK_AB R2, R2, R41 ;  /* 0x000000290202823e */ /* 0x000fe200000000ff */
[----:B------:R-:W-:Y:S01]  /*47b0*/  @!P0 FFMA.FTZ R4, R32, R23, R4 ;  /* 0x0000001720048223 */ /* 0x000fe20000010004 */
[----:B------:R-:W-:Y:S02]  /*47c0*/  @!P0 F2FP.PACK_AB R3, R3, R28 ;  /* 0x0000001c0303823e */ /* 0x000fe400000000ff */
[----:B------:R-:W-:Y:S02]  /*47d0*/  LEA.HI.X R23, R228, R119, R229, 0x1, P1 ;  /* 0x00000077e4177211 */ /* 0x000fe400008f0ce5 */
[----:B------:R-:W-:Y:S02]  /*47e0*/  @!P0 F2FP.PACK_AB R4, R4, R42 ;  /* 0x0000002a0404823e */ /* 0x000fe400000000ff */
[----:B------:R-:W-:Y:S02]  /*47f0*/  @!P0 MOV R25, R2 ;  /* 0x0000000200198202 */ /* 0x000fe40000000f00 */
[----:B------:R-:W-:Y:S02]  /*4800*/  @!P0 MOV R26, R3 ;  /* 0x00000003001a8202 */ /* 0x000fe40000000f00 */
[----:B------:R-:W-:Y:S05]  /*4810*/  @!P0 MOV R27, R4 ;  /* 0x00000004001b8202 */ /* 0x000fea0000000f00 */
[----:B------:R1:W-:Y:S02]  /*4820*/  ST.E.128 [R22.64], R24 ;  /* 0x0000001816007985 */ /* 0x0003e4000c101d06 */
.L_x_2440:
[----:B------:R-:W-:Y:S05]  /*4830*/  BSYNC B0 ;  /* 0x0000000000007941 */ /* 0x000fea0003800000 */
.L_x_2439:
[----:B------:R-:W-:Y:S01]  /*4840*/  ISETP.GE.AND P0, PT, R13, R156, PT ;  /* 0x0000009c0d00720c */ /* 0x000fe20003f06270 */
[----:B------:R-:W-:Y:S01]  /*4850*/  @!UPT UIADD3 URZ, URZ, URZ, URZ ;  /* 0x0000003f3f3ff290 */ /* 0x000fe2000fffe03f */
[----:B------:R-:W-:Y:S11]  /*4860*/  BSSY B0, `(.L_x_2441) ;  /* 0x0000037000007945 */ /* 0x000ff60003800000 */
[----:B------:R-:W-:-:S05]  /*4870*/  @P0 BRA `(.L_x_2442) ;  /* 0x0000035000000947 */ /* 0x000fca0003800000 */
[C---:B-1----:R-:W-:Y:S02]  /*4880*/  LEA R24, P1, R86.reuse, R113, 0x1 ;  /* 0x0000007156187211 */ /* 0x042fe400078208ff */
[----:B------:R-:W-:Y:S02]  /*4890*/  ISETP.GE.AND P0, PT, R13, R17, PT ;  /* 0x000000110d00720c */ /* 0x000fe40003f06270 */
[----:B------:R-:W-:Y:S06]  /*48a0*/  LEA.HI.X R25, R86, R112, R85, 0x1, P1 ;  /* 0x0000007056197211 */ /* 0x000fec00008f0c55 */
[----:B------:R-:W2:Y:S08]  /*48b0*/  LD.E.128 R24, [R24.64] ;  /* 0x0000000618187980 */ /* 0x000eb0000c101d00 */
[----:B------:R-:W3:Y:S06]  /*48c0*/  @!P0 LD.E.64 R2, [R6.64+0x40] ;  /* 0x0000400606028980 */ /* 0x000eec000c101b00 */
[----:B------:R-:W4:Y:S01]  /*48d0*/  @!P0 LD.E.64 R40, [R38.64+0x40] ;  /* 0x0000400626288980 */ /* 0x000f22000c101b00 */
        /* <DEDUP_REMOVED lines=47> */
.L_x_2442:
[----:B------:R-:W-:Y:S05]  /*4bd0*/  BSYNC B0 ;  /* 0x0000000000007941 */ /* 0x000fea0003800000 */
.L_x_2441:
[----:B------:R-:W-:Y:S01]  /*4be0*/  ISETP.GE.AND P0, PT, R12, R156, PT ;  /* 0x0000009c0c00720c */ /* 0x000fe20003f06270 */
[----:B------:R-:W-:Y:S01]  /*4bf0*/  @!UPT UIADD3 URZ, URZ, URZ, URZ ;  /* 0x0000003f3f3ff290 */ /* 0x000fe2000fffe03f */
[----:B------:R-:W-:Y:S11]  /*4c00*/  BSSY B0, `(.L_x_2443) ;  /* 0x0000037000007945 */ /* 0x000ff60003800000 */
[----:B------:R-:W-:-:S05]  /*4c10*/  @P0 BRA `(.L_x_2444) ;  /* 0x0000035000000947 */ /* 0x000fca0003800000 */
[----:B-1----:R-:W-:Y:S02]  /*4c20*/  LEA R24, P1, R90, R113, 0x1 ;  /* 0x000000715a187211 */ /* 0x002fe400078208ff */
        /* <DEDUP_REMOVED lines=52> */
.L_x_2444:
[----:B------:R-:W-:Y:S05]  /*4f70*/  BSYNC B0 ;  /* 0x0000000000007941 */ /* 0x000fea0003800000 */
.L_x_2443:
[----:B------:R-:W-:Y:S11]  /*4f80*/  ISETP.GE.AND P0, PT, R9, R156, PT ;  /* 0x0000009c0900720c */ /* 0x000ff60003f06270 */
[----:B------:R-:W-:Y:S02]  /*4f90*/  @!UPT UIADD3 URZ, URZ, URZ, URZ ;  /* 0x0000003f3f3ff290 */ /* 0x000fe4000fffe03f */
        /* <DEDUP_REMOVED lines=18> */
[-C--:B------:R-:W-:Y:S01]  /*50c0*/  @!P0 FMUL.FTZ R0, R2, R8.reuse ;  /* 0x0000000802008220 */ /* 0x080fe20000410000 */
[----:B------:R-:W-:Y:S01]  /*50d0*/  @!P0 MOV R3, R27 ;  /* 0x0000001b00038202 */ /* 0x000fe20000000f00 */
[----:B------:R-:W-:Y:S01]  /*50e0*/  @!P0 FFMA.FTZ R31, R23, R8, -R31 ;  /* 0x00000008171f8223 */ /* 0x000fe2000001081f */
[----:B------:R-:W-:Y:S01]  /*50f0*/  @!P0 MOV R8, R26 ;  /* 0x0000001a00088202 */ /* 0x000fe20000000f00 */
[----:B------:R-:W-:Y:S01]  /*5100*/  @!P0 FFMA.FTZ R0, R22, R23, R0 ;  /* 0x0000001716008223 */ /* 0x000fe20000010000 */
[--C-:B------:R-:W-:Y:S02]  /*5110*/  @!P0 HADD2.F32 R2, -RZ, R7.reuse.H1_H1 ;  /* 0x30000007ff028230 */ /* 0x100fe40000004100 */
[----:B------:R-:W-:Y:S02]  /*5120*/  @!P0 HADD2.F32 R23, -RZ, R7.H0_H0 ;  /* 0x20000007ff178230 */ /* 0x000fe40000004100 */
[----:B------:R-:W-:Y:S01]  /*5130*/  @!P0 HADD2.F32 R7, -RZ, R3.H1_H1 ;  /* 0x30000003ff078230 */ /* 0x000fe20000004100 */
[C---:B------:R-:W-:Y:S01]  /*5140*/  @!P0 FMUL.FTZ R32, R2.reuse, R28 ;  /* 0x0000001c02208220 */ /* 0x040fe20000410000 */
[--C-:B------:R-:W-:Y:S01]  /*5150*/  @!P0 HADD2.F32 R29, -RZ, R39.reuse.H0_H0 ;  /* 0x20000027ff1d8230 */ /* 0x100fe20000004100 */
[-C--:B------:R-:W-:Y:S01]  /*5160*/  @!P0 FMUL.FTZ R2, R2, R6.reuse ;  /* 0x0000000602028220 */ /* 0x080fe20000410000 */
[----:B------:R-:W-:Y:S01]  /*5170*/  @!P0 F2FP.PACK_AB R0, R0, R31 ;  /* 0x0000001f0000823e */ /* 0x000fe200000000ff */
[----:B------:R-:W-:Y:S01]  /*5180*/  @!P0 FFMA.FTZ R32, R23, R6, -R32 ;  /* 0x0000000617208223 */ /* 0x000fe20000010820 */
[--C-:B------:R-:W-:Y:S01]  /*5190*/  @!P0 HADD2.F32 R22, -RZ, R8.reuse.H1_H1 ;  /* 0x30000008ff168230 */ /* 0x100fe20000004100 */
[----:B------:R-:W-:Y:S01]  /*51a0*/  @!P0 FFMA.FTZ R2, R28, R23, R2 ;  /* 0x000000171c028223 */ /* 0x000fe20000010002 */
[----:B------:R-:W-:Y:S01]  /*51b0*/  @!P0 MOV R24, R0 ;  /* 0x0000000000188202 */ /* 0x000fe20000000f00 */
[----:B------:R-:W-:Y:S02]  /*51c0*/  @!P0 HADD2.F32 R6, -RZ, R8.H0_H0 ;  /* 0x20000008ff068230 */ /* 0x000fe40000004100 */
[----:B------:R-:W-:Y:S01]  /*51d0*/  @!P0 HADD2.F32 R30, -RZ, R39.H1_H1 ;  /* 0x30000027ff1e8230 */ /* 0x000fe20000004100 */
[----:B------:R-:W-:Y:S01]  /*51e0*/  @!P0 F2FP.PACK_AB R2, R2, R32 ;  /* 0x000000200202823e */ /* 0x000fe200000000ff */
[C---:B------:R-:W-:Y:S01]  /*51f0*/  @!P0 FMUL.FTZ R39, R22.reuse, R29 ;  /* 0x0000001d16278220 */ /* 0x040fe20000410000 */
[----:B------:R-:W-:Y:S01]  /*5200*/  @!P0 HADD2.F32 R8, -RZ, R3.H0_H0 ;  /* 0x20000003ff088230 */ /* 0x000fe20000004100 */
[----:B------:R-:W-:Y:S01]  /*5210*/  @!P0 FMUL.FTZ R3, R22, R4 ;  /* 0x0000000416038220 */ /* 0x000fe20000410000 */
[----:B------:R-:W-:Y:S01]  /*5220*/  @!P0 MOV R25, R2 ;  /* 0x0000000200198202 */ /* 0x000fe20000000f00 */
[C---:B------:R-:W-:Y:S02]  /*5230*/  @!P0 FMUL.FTZ R38, R7.reuse, R30 ;  /* 0x0000001e07268220 */ /* 0x040fe40000410000 */
[----:B------:R-:W-:Y:S02]  /*5240*/  @!P0 FFMA.FTZ R22, R6, R4, -R39 ;  /* 0x0000000406168223 */ /* 0x000fe40000010827 */
[-C--:B------:R-:W-:Y:S02]  /*5250*/  @!P0 FMUL.FTZ R4, R7, R5.reuse ;  /* 0x0000000507048220 */ /* 0x080fe40000410000 */
[----:B------:R-:W-:Y:S01]  /*5260*/  @!P0 FFMA.FTZ R3, R29, R6, R3 ;  /* 0x000000061d038223 */ /* 0x000fe20000010003 */
[----:B------:R-:W-:Y:S01]  /*5270*/  LEA R6, P1, R68, R118, 0x1 ;  /* 0x0000007644067211 */ /* 0x000fe200078208ff */
[----:B------:R-:W-:Y:S02]  /*5280*/  @!P0 FFMA.FTZ R38, R8, R5, -R38 ;  /* 0x0000000508268223 */ /* 0x000fe40000010826 */
[----:B------:R-:W-:Y:S01]  /*5290*/  @!P0 FFMA.FTZ R4, R30, R8, R4 ;  /* 0x000000081e048223 */ /* 0x000fe20000010004 */
[----:B------:R-:W-:Y:S02]  /*52a0*/  @!P0 F2FP.PACK_AB R3, R3, R22 ;  /* 0x000000160303823e */ /* 0x000fe400000000ff */
[----:B------:R-:W-:Y:S02]  /*52b0*/  LEA.HI.X R7, R68, R119, R67, 0x1, P1 ;  /* 0x0000007744077211 */ /* 0x000fe400008f0c43 */
[----:B------:R-:W-:Y:S02]  /*52c0*/  @!P0 F2FP.PACK_AB R4, R4, R38 ;  /* 0x000000260404823e */ /* 0x000fe400000000ff */
[----:B------:R-:W-:Y:S02]  /*52d0*/  @!P0 MOV R26, R3 ;  /* 0x00000003001a8202 */ /* 0x000fe40000000f00 */
[----:B------:R-:W-:Y:S05]  /*52e0*/  @!P0 MOV R27, R4 ;  /* 0x00000004001b8202 */ /* 0x000fea0000000f00 */
[----:B------:R1:W-:Y:S02]  /*52f0*/  ST.E.128 [R6.64], R24 ;  /* 0x0000001806007985 */ /* 0x0003e4000c101d06 */
.L_x_2438:
[----:B------:R-:W-:Y:S05]  /*5300*/  BSYNC B1 ;  /* 0x0000000000017941 */ /* 0x000fea0003800000 */
.L_x_2437:
        /* <DEDUP_REMOVED lines=67> */
.L_x_2448:
[----:B------:R-:W-:Y:S05]  /*5740*/  BSYNC B0 ;  /* 0x0000000000007941 */ /* 0x000fea0003800000 */
.L_x_2447:
        /* <DEDUP_REMOVED lines=57> */
.L_x_2450:
[----:B------:R-:W-:Y:S05]  /*5ae0*/  BSYNC B0 ;  /* 0x0000000000007941 */ /* 0x000fea0003800000 */
.L_x_2449:
        /* <DEDUP_REMOVED lines=57> */
.L_x_2452:
[----:B------:R-:W-:Y:S05]  /*5e80*/  BSYNC B0 ;  /* 0x0000000000007941 */ /* 0x000fea0003800000 */
.L_x_2451:
        /* <DEDUP_REMOVED lines=56> */
.L_x_2446:
[----:B------:R-:W-:Y:S05]  /*6210*/  BSYNC B1 ;  /* 0x0000000000017941 */ /* 0x000fea0003800000 */
.L_x_2445:
        /* <DEDUP_REMOVED lines=14> */
[----:B------:R-:W-:Y:S01]  /*6300*/  IMAD R0, R181, 0x60, RZ ;  /* 0x00000060b5007824 */ /* 0x000fe200078e02ff */
[----:B------:R-:W-:Y:S01]  /*6310*/  MOV R2, R113 ;  /* 0x0000007100027202 */ /* 0x000fe20000000f00 */
[----:B------:R-:W-:Y:S01]  /*6320*/  IMAD.WIDE.U32 R182, R46, 0x60, R118 ;  /* 0x000000602eb67825 */ /* 0x000fe200078e0076 */
[----:B------:R-:W-:Y:S02]  /*6330*/  MOV R3, R112 ;  /* 0x0000007000037202 */ /* 0x000fe40000000f00 */
[----:B------:R-:W-:Y:S03]  /*6340*/  ISETP.GE.AND P0, PT, R18, R17, PT ;  /* 0x000000111200720c */ /* 0x000fe60003f06270 */
[----:B------:R-:W-:Y:S05]  /*6350*/  IMAD.WIDE.U32 R2, R180, 0x60, R2 ;  /* 0x00000060b4027825 */ /* 0x000fea00078e0002 */
[----:B------:R-:W-:Y:S05]  /*6360*/  IADD3 R3, R3, R0, RZ ;  /* 0x0000000003037210 */ /* 0x000fea0007ffe0ff */
[----:B------:R1:W2:Y:S08]  /*6370*/  LD.E.128 R24, [R2.64] ;  /* 0x0000000602187980 */ /* 0x0002b0000c101d00 */
[----:B------:R-:W3:Y:S06]  /*6380*/  @!P0 LD.E.64 R40, [R38.64] ;  /* 0x0000000626288980 */ /* 0x000eec000c101b00 */
[----:B-1----:R-:W4:Y:S02]  /*6390*/  @!P0 LD.E.64 R2, [R6.64] ;  /* 0x0000000606028980 */ /* 0x002f24000c101b00 */
[--C-:B----4-:R-:W-:Y:S01]  /*63a0*/  @!P0 HADD2.F32 R23, -RZ, R2.reuse.H0_H0 ;  /* 0x20000002ff178230 */ /* 0x110fe20000004100 */
[----:B--2---:R-:W-:Y:S01]  /*63b0*/  @!P0 MOV R0, R24 ;  /* 0x0000001800008202 */ /* 0x004fe20000000f00 */
[----:B------:R-:W-:Y:S01]  /*63c0*/  @!P0 HADD2.F32 R8, -RZ, R2.H1_H1 ;  /* 0x30000002ff088230 */ /* 0x000fe20000004100 */
[----:B------:R-:W-:Y:S01]  /*63d0*/  @!P0 MOV R22, R25 ;  /* 0x0000001900168202 */ /* 0x000fe20000000f00 */
[----:B---3--:R-:W-:Y:S02]  /*63e0*/  @!P0 HADD2.F32 R28, -RZ, R40.H0_H0 ;  /* 0x20000028ff1c8230 */ /* 0x008fe40000004100 */
[--C-:B------:R-:W-:Y:S02]  /*63f0*/  @!P0 HADD2.F32 R2, -RZ, R0.reuse.H1_H1 ;  /* 0x30000000ff028230 */ /* 0x100fe40000004100 */
[----:B------:R-:W-:Y:S02]  /*6400*/  @!P0 HADD2.F32 R29, -RZ, R0.H0_H0 ;  /* 0x20000000ff1d8230 */ /* 0x000fe40000004100 */
[----:B------:R-:W-:Y:S01]  /*6410*/  @!P0 HADD2.F32 R30, -RZ, R40.H1_H1 ;  /* 0x30000028ff1e8230 */ /* 0x000fe20000004100 */
[C---:B------:R-:W-:Y:S01]  /*6420*/  @!P0 FMUL.FTZ R40, R2.reuse, R28 ;  /* 0x0000001c02288220 */ /* 0x040fe20000410000 */
[--C-:B------:R-:W-:Y:S01]  /*6430*/  @!P0 HADD2.F32 R4, -RZ, R3.reuse.H0_H0 ;  /* 0x20000003ff048230 */ /* 0x100fe20000004100 */
[-C--:B------:R-:W-:Y:S01]  /*6440*/  @!P0 FMUL.FTZ R0, R2, R23.reuse ;  /* 0x0000001702008220 */ /* 0x080fe20000410000 */
[----:B------:R-:W-:Y:S01]  /*6450*/  @!P0 HADD2.F32 R5, -RZ, R3.H1_H1 ;  /* 0x30000003ff058230 */ /* 0x000fe20000004100 */
[----:B------:R-:W-:Y:S01]  /*6460*/  @!P0 FFMA.FTZ R40, R29, R23, -R40 ;  /* 0x000000171d288223 */ /* 0x000fe20000010828 */
[----:B------:R-:W-:Y:S01]  /*6470*/  @!P0 MOV R23, R26 ;  /* 0x0000001a00178202 */ /* 0x000fe20000000f00 */
[----:B------:R-:W-:Y:S01]  /*6480*/  @!P0 FFMA.FTZ R0, R28, R29, R0 ;  /* 0x0000001d1c008223 */ /* 0x000fe20000010000 */
[--C-:B------:R-:W-:Y:S01]  /*6490*/  @!P0 HADD2.F32 R2, -RZ, R22.reuse.H1_H1 ;  /* 0x30000016ff028230 */ /* 0x100fe20000004100 */
[----:B------:R-:W-:Y:S01]  /*64a0*/  @!P0 MOV R3, R27 ;  /* 0x0000001b00038202 */ /* 0x000fe20000000f00 */
[----:B------:R-:W-:Y:S02]  /*64b0*/  @!P0 HADD2.F32 R29, -RZ, R22.H0_H0 ;  /* 0x20000016ff1d8230 */ /* 0x000fe40000004100 */
[--C-:B------:R-:W-:Y:S01]  /*64c0*/  @!P0 HADD2.F32 R31, -RZ, R41.reuse.H0_H0 ;  /* 0x20000029ff1f8230 */ /* 0x100fe20000004100 */
[----:B------:R-:W-:Y:S01]  /*64d0*/  @!P0 F2FP.PACK_AB R0, R0, R40 ;  /* 0x000000280000823e */ /* 0x000fe200000000ff */
[----:B------:R-:W-:Y:S01]  /*64e0*/  @!P0 HADD2.F32 R32, -RZ, R41.H1_H1 ;  /* 0x30000029ff208230 */ /* 0x000fe20000004100 */
[C---:B------:R-:W-:Y:S01]  /*64f0*/  @!P0 FMUL.FTZ R41, R2.reuse, R30 ;  /* 0x0000001e02298220 */ /* 0x040fe20000410000 */
[----:B------:R-:W-:Y:S01]  /*6500*/  @!P0 HADD2.F32 R28, -RZ, R23.H1_H1 ;  /* 0x30000017ff1c8230 */ /* 0x000fe20000004100 */
[----:B------:R-:W-:Y:S01]  /*6510*/  @!P0 FMUL.FTZ R2, R2, R8 ;  /* 0x0000000802028220 */ /* 0x000fe20000410000 */
[----:B------:R-:W-:Y:S01]  /*6520*/  @!P0 MOV R24, R0 ;  /* 0x0000000000188202 */ /* 0x000fe20000000f00 */
[----:B------:R-:W-:Y:S01]  /*6530*/  @!P0 FFMA.FTZ R41, R29, R8, -R41 ;  /* 0x000000081d298223 */ /* 0x000fe20000010829 */
[----:B------:R-:W-:Y:S01]  /*6540*/  @!P0 HADD2.F32 R22, -RZ, R3.H1_H1 ;  /* 0x30000003ff168230 */ /* 0x000fe20000004100 */
[----:B------:R-:W-:Y:S01]  /*6550*/  @!P0 FMUL.FTZ R43, R28, R31 ;  /* 0x0000001f1c2b8220 */ /* 0x000fe20000410000 */
[----:B------:R-:W-:Y:S01]  /*6560*/  @!P0 HADD2.F32 R8, -RZ, R23.H0_H0 ;  /* 0x20000017ff088230 */ /* 0x000fe20000004100 */
[----:B------:R-:W-:Y:S01]  /*6570*/  @!P0 FFMA.FTZ R2, R30, R29, R2 ;  /* 0x0000001d1e028223 */ /* 0x000fe20000010002 */
[----:B------:R-:W-:Y:S01]  /*6580*/  @!P0 HADD2.F32 R23, -RZ, R3.H0_H0 ;  /* 0x20000003ff178230 */ /* 0x000fe20000004100 */
[-C--:B------:R-:W-:Y:S02]  /*6590*/  @!P0 FMUL.FTZ R3, R28, R4.reuse ;  /* 0x000000041c038220 */ /* 0x080fe40000410000 */
[----:B------:R-:W-:Y:S01]  /*65a0*/  @!P0 FFMA.FTZ R28, R8, R4, -R43 ;  /* 0x00000004081c8223 */ /* 0x000fe2000001082b */
[----:B------:R-:W-:Y:S01]  /*65b0*/  @!P0 F2FP.PACK_AB R2, R2, R41 ;  /* 0x000000290202823e */ /* 0x000fe200000000ff */
[CC--:B------:R-:W-:Y:S02]  /*65c0*/  @!P0 FMUL.FTZ R4, R22.reuse, R5.reuse ;  /* 0x0000000516048220 */ /* 0x0c0fe40000410000 */
[----:B------:R-:W-:Y:S01]  /*65d0*/  @!P0 FMUL.FTZ R42, R22, R32 ;  /* 0x00000020162a8220 */ /* 0x000fe20000410000 */
[----:B------:R-:W-:Y:S01]  /*65e0*/  @!P0 MOV R25, R2 ;  /* 0x0000000200198202 */ /* 0x000fe20000000f00 */
[----:B------:R-:W-:Y:S02]  /*65f0*/  @!P0 FFMA.FTZ R3, R31, R8, R3 ;  /* 0x000000081f038223 */ /* 0x000fe40000010003 */
[----:B------:R-:W-:Y:S02]  /*6600*/  @!P0 FFMA.FTZ R42, R23, R5, -R42 ;  /* 0x00000005172a8223 */ /* 0x000fe4000001082a */
[----:B------:R-:W-:Y:S01]  /*6610*/  @!P0 FFMA.FTZ R4, R32, R23, R4 ;  /* 0x0000001720048223 */ /* 0x000fe20000010004 */
[----:B------:R-:W-:Y:S01]  /*6620*/  @!P0 F2FP.PACK_AB R3, R3, R28 ;  /* 0x0000001c0303823e */ /* 0x000fe200000000ff */
[----:B------:R-:W-:Y:S03]  /*6630*/  IMAD R5, R47, 0x60, RZ ;  /* 0x000000602f057824 */ /* 0x000fe600078e02ff */
[----:B------:R-:W-:Y:S02]  /*6640*/  @!P0 F2FP.PACK_AB R4, R4, R42 ;  /* 0x0000002a0404823e */ /* 0x000fe400000000ff */
[----:B------:R-:W-:Y:S02]  /*6650*/  IADD3 R183, R183, R5, RZ ;  /* 0x00000005b7b77210 */ /* 0x000fe40007ffe0ff */
[----:B------:R-:W-:Y:S02]  /*6660*/  @!P0 MOV R26, R3 ;  /* 0x00000003001a8202 */ /* 0x000fe40000000f00 */
[----:B------:R-:W-:Y:S05]  /*6670*/  @!P0 MOV R27, R4 ;  /* 0x00000004001b8202 */ /* 0x000fea0000000f00 */
[----:B------:R1:W-:Y:S02]  /*6680*/  ST.E.128 [R182.64], R24 ;  /* 0x00000018b6007985 */ /* 0x0003e4000c101d06 */
.L_x_2456:
[----:B------:R-:W-:Y:S05]  /*6690*/  BSYNC B0 ;  /* 0x0000000000007941 */ /* 0x000fea0003800000 */
.L_x_2455:
        /* <DEDUP_REMOVED lines=57> */
.L_x_2458:
[----:B------:R-:W-:Y:S05]  /*6a30*/  BSYNC B0 ;  /* 0x0000000000007941 */ /* 0x000fea0003800000 */
.L_x_2457:
        /* <DEDUP_REMOVED lines=57> */
.L_x_2460:
[----:B------:R-:W-:Y:S05]  /*6dd0*/  BSYNC B0 ;  /* 0x0000000000007941 */ /* 0x000fea0003800000 */
.L_x_2459:
        /* <DEDUP_REMOVED lines=19> */
[----:B------:R-:W-:Y:S01]  /*6f10*/  @!P0 MOV R3, R27 ;  /* 0x0000001b00038202 */ /* 0x000fe20000000f00 */
[-C--:B------:R-:W-:Y:S01]  /*6f20*/  @!P0 FMUL.FTZ R0, R2, R8.reuse ;  /* 0x0000000802008220 */ /* 0x080fe20000410000 */
[--C-:B------:R-:W-:Y:S01]  /*6f30*/  @!P0 HADD2.F32 R2, -RZ, R7.reuse.H1_H1 ;  /* 0x30000007ff028230 */ /* 0x100fe20000004100 */
[----:B------:R-:W-:Y:S01]  /*6f40*/  @!P0 FFMA.FTZ R30, R22, R8, -R30 ;  /* 0x00000008161e8223 */ /* 0x000fe2000001081e */
[----:B------:R-:W-:Y:S01]  /*6f50*/  @!P0 MOV R8, R26 ;  /* 0x0000001a00088202 */ /* 0x000fe20000000f00 */
[----:B------:R-:W-:Y:S01]  /*6f60*/  @!P0 FFMA.FTZ R0, R17, R22, R0 ;  /* 0x0000001611008223 */ /* 0x000fe20000010000 */
[----:B------:R-:W-:Y:S02]  /*6f70*/  @!P0 HADD2.F32 R23, -RZ, R38.H1_H1 ;  /* 0x30000026ff178230 */ /* 0x000fe40000004100 */
[----:B------:R-:W-:Y:S02]  /*6f80*/  @!P0 HADD2.F32 R22, -RZ, R7.H0_H0 ;  /* 0x20000007ff168230 */ /* 0x000fe40000004100 */
[----:B------:R-:W-:Y:S01]  /*6f90*/  @!P0 HADD2.F32 R7, -RZ, R3.H1_H1 ;  /* 0x30000003ff078230 */ /* 0x000fe20000004100 */
[C---:B------:R-:W-:Y:S01]  /*6fa0*/  @!P0 FMUL.FTZ R31, R2.reuse, R23 ;  /* 0x00000017021f8220 */ /* 0x040fe20000410000 */
[--C-:B------:R-:W-:Y:S01]  /*6fb0*/  @!P0 HADD2.F32 R28, -RZ, R39.reuse.H0_H0 ;  /* 0x20000027ff1c8230 */ /* 0x100fe20000004100 */
[----:B------:R-:W-:Y:S01]  /*6fc0*/  @!P0 FMUL.FTZ R2, R2, R6 ;  /* 0x0000000602028220 */ /* 0x000fe20000410000 */
        /* <DEDUP_REMOVED lines=25> */
.L_x_2454:
[----:B------:R-:W-:Y:S05]  /*7160*/  BSYNC B1 ;  /* 0x0000000000017941 */ /* 0x000fea0003800000 */
.L_x_2453:
[----:B------:R-:W2:Y:S02]  /*7170*/  LD.E R0, [R10.64+0xd0] ;  /* 0x0000d0060a007980 */ /* 0x000ea4000c101900 */
[----:B--2---:R-:W-:Y:S05]  /*7180*/  IMAD.U32 R0, R0, -0x20, RZ ;  /* 0xffffffe000007824 */ /* 0x004fea00078e00ff */
[C---:B------:R-:W-:Y:S02]  /*7190*/  LEA R20, P1, R0.reuse, R20, 0x1 ;  /* 0x0000001400147211 */ /* 0x040fe400078208ff */
[C---:B------:R-:W-:Y:S02]  /*71a0*/  LEA R36, P0, R0.reuse, R36, 0x1 ;  /* 0x0000002400247211 */ /* 0x040fe400078008ff */
[C---:B------:R-:W-:Y:S02]  /*71b0*/  LEA.HI.X.SX32 R21, R0.reuse, R21, 0x1, P1 ;  /* 0x0000001500157211 */ /* 0x040fe400008f0eff */
[----:B------:R-:W-:Y:S01]  /*71c0*/  LEA.HI.X.SX32 R37, R0, R37, 0x1, P0 ;  /* 0x0000002500257211 */ /* 0x000fe200000f0eff */
[----:B------:R-:W-:-:S05]  /*71d0*/  BRA `(.L_x_2461) ;  /* 0x0000714000007947 */ /* 0x000fca0003800000 */
.L_x_2428:
[----:B---3--:R-:W-:Y:S01]  /*71e0*/  BSSY B2, `(.L_x_2462) ;  /* 0x0000198000027945 */ /* 0x008fe20003800000 */
[----:B------:R-:W-:-:S05]  /*71f0*/  @!P2 BRA `(.L_x_2463) ;  /* 0x000019600000a947 */ /* 0x000fca0003800000 */
[----:B-----5:R-:W-:Y:S01]  /*7200*/  ISETP.GE.AND P0, PT, R18, R156, PT ;  /* 0x0000009c1200720c */ /* 0x020fe20003f06270 */
[----:B------:R-:W-:Y:S01]  /*7210*/  @!UPT UIADD3 URZ, URZ, URZ, URZ ;  /* 0x0000003f3f3ff290 */ /* 0x000fe2000fffe03f */
[----:B------:R-:W-:Y:S11]  /*7220*/  BSSY B1, `(.L_x_2464) ;  /* 0x0000063000017945 */ /* 0x000ff60003800000 */
[----:B------:R-:W-:-:S05]  /*7230*/  @P0 BRA `(.L_x_2465) ;  /* 0x0000061000000947 */ /* 0x000fca0003800000 */
[----:B-1----:R-:W-:Y:S01]  /*7240*/  IMAD.MOV.U32 R4, RZ, RZ, R113 ;  /* 0x000000ffff047224 */ /* 0x002fe200078e0071 */
[----:B------:R-:W-:Y:S01]  /*7250*/  MOV R5, R112 ;  /* 0x0000007000057202 */ /* 0x000fe20000000f00 */
[----:B------:R-:W-:Y:S01]  /*7260*/  BSSY B0, `(.L_x_2466) ;  /* 0x000005d000007945 */ /* 0x000fe20003800000 */
[----:B------:R-:W-:Y:S03]  /*7270*/  ISETP.GE.AND P0, PT, R18, R17, PT ;  /* 0x000000111200720c */ /* 0x000fe60003f06270 */
[----:B------:R1:W5:Y:S10]  /*7280*/  LD.E.128 R28, [R4.64] ;  /* 0x00000006041c7980 */ /* 0x000374000c101d00 */
[----:B------:R-:W-:-:S05]  /*7290*/  @P0 BRA `(.L_x_2467) ;  /* 0x0000059000000947 */ /* 0x000fca0003800000 */
[----:B------:R-:W-:Y:S01]  /*72a0*/  LEA.HI R8, R17, R17, RZ, 0x1 ;  /* 0x0000001111087211 */ /* 0x000fe200078f08ff */
[----:B------:R-:W-:Y:S01]  /*72b0*/  IMAD.MOV.U32 R6, RZ, RZ, R115 ;  /* 0x000000ffff067224 */ /* 0x000fe200078e0073 */
[----:B------:R-:W-:Y:S01]  /*72c0*/  MOV R0, RZ ;  /* 0x000000ff00007202 */ /* 0x000fe20000000f00 */
[----:B-----5:R-:W-:Y:S01]  /*72d0*/  IMAD.MOV.U32 R38, RZ, RZ, R31 ;  /* 0x000000ffff267224 */ /* 0x020fe200078e001f */
[----:B------:R-:W-:Y:S02]  /*72e0*/  SHF.R.S32.HI R8, RZ, 0x1, R8 ;  /* 0x00000001ff087819 */ /* 0x000fe40000011408 */
[----:B------:R-:W-:Y:S02]  /*72f0*/  MOV R7, R114 ;  /* 0x0000007200077202 */ /* 0x000fe40000000f00 */
[-C--:B------:R-:W-:Y:S02]  /*7300*/  ISETP.GE.AND P2, PT, R18, R8.reuse, PT ;  /* 0x000000081200720c */ /* 0x080fe40003f46270 */
[----:B------:R-:W-:Y:S02]  /*7310*/  MOV R3, R8 ;  /* 0x0000000800037202 */ /* 0x000fe40000000f00 */
[----:B------:R-:W-:Y:S02]  /*7320*/  MOV R44, R29 ;  /* 0x0000001d002c7202 */ /* 0x000fe40000000f00 */
[----:B------:R-:W-:Y:S07]  /*7330*/  MOV R39, R30 ;  /* 0x0000001e00277202 */ /* 0x000fee0000000f00 */
[C---:B------:R-:W-:Y:S02]  /*7340*/  @P2 IADD3 R3, -R8.reuse, RZ, RZ ;  /* 0x000000ff08032210 */ /* 0x040fe40007ffe1ff */
[----:B------:R-:W-:Y:S02]  /*7350*/  @P2 IADD3 R0, -R8, RZ, RZ ;  /* 0x000000ff08002210 */ /* 0x000fe40007ffe1ff */
[C---:B------:R-:W-:Y:S02]  /*7360*/  LEA R2, P1, R3.reuse, R4, 0x1 ;  /* 0x0000000403027211 */ /* 0x040fe400078208ff */
[C---:B------:R-:W-:Y:S02]  /*7370*/  LEA R184, P0, R0.reuse, R6, 0x1 ;  /* 0x0000000600b87211 */ /* 0x040fe400078008ff */
[----:B------:R-:W-:Y:S02]  /*7380*/  LEA.HI.X.SX32 R3, R3, R5, 0x1, P1 ;  /* 0x0000000503037211 */ /* 0x000fe400008f0eff */
[----:B------:R-:W-:Y:S02]  /*7390*/  LEA.HI.X.SX32 R185, R0, R7, 0x1, P0 ;  /* 0x0000000700b97211 */ /* 0x000fe400000f0eff */
[----:B------:R-:W-:Y:S01]  /*73a0*/  MOV R0, RZ ;  /* 0x000000ff00007202 */ /* 0x000fe20000000f00 */
[----:B-1----:R1:W2:Y:S01]  /*73b0*/  LD.E.128 R4, [R2.64] ;  /* 0x0000000602047980 */ /* 0x0022a2000c101d00 */
[----:B------:R-:W-:Y:S07]  /*73c0*/  @P2 IADD3 R0, -R8, RZ, RZ ;  /* 0x000000ff08002210 */ /* 0x000fee0007ffe1ff */
[----:B------:R-:W3:Y:S01]  /*73d0*/  LD.E.128 R184, [R184.64] ;  /* 0x00000006b8b87980 */ /* 0x000ee2000c101d00 */
[----:B-1----:R-:W-:Y:S01]  /*73e0*/  IMAD.MOV.U32 R2, RZ, RZ, R117 ;  /* 0x000000ffff027224 */ /* 0x002fe200078e0075 */
[----:B------:R-:W-:Y:S04]  /*73f0*/  MOV R3, R116 ;  /* 0x0000007400037202 */ /* 0x000fe80000000f00 */
[C---:B------:R-:W-:Y:S04]  /*7400*/  LEA R2, P0, R0.reuse, R2, 0x1 ;  /* 0x0000000200027211 */ /* 0x040fe800078008ff */
[----:B------:R-:W-:Y:S05]  /*7410*/  LEA.HI.X.SX32 R3, R0, R3, 0x1, P0 ;  /* 0x0000000300037211 */ /* 0x000fea00000f0eff */
[----:B------:R3:W4:Y:S02]  /*7420*/  LD.E.128 R40, [R2.64] ;  /* 0x0000000602287980 */ /* 0x000724000c101d00 */
[----:B---3--:R-:W-:Y:S01]  /*7430*/  HADD2.F32 R3, -RZ, R185.H0_H0 ;  /* 0x200000b9ff037230 */ /* 0x008fe20000004100 */
[----:B--2---:R-:W-:Y:S01]  /*7440*/  MOV R24, R5 ;  /* 0x0000000500187202 */ /* 0x004fe20000000f00 */
[----:B------:R-:W-:Y:S01]  /*7450*/  HADD2.F32 R8, -RZ, R187.H1_H1 ;  /* 0x300000bbff087230 */ /* 0x000fe20000004100 */
[----:B------:R-:W-:Y:S01]  /*7460*/  MOV R26, R4 ;  /* 0x00000004001a7202 */ /* 0x000fe20000000f00 */
[----:B------:R-:W-:Y:S01]  /*7470*/  HADD2.F32 R4, -RZ, R185.H1_H1 ;  /* 0x300000b9ff047230 */ /* 0x000fe20000004100 */
[----:B------:R-:W-:Y:S01]  /*7480*/  MOV R23, R6 ;  /* 0x0000000600177202 */ /* 0x000fe20000000f00 */
[--C-:B------:R-:W-:Y:S01]  /*7490*/  HADD2.F32 R25, -RZ, R24.reuse.H0_H0 ;  /* 0x20000018ff197230 */ /* 0x100fe20000004100 */
[----:B------:R-:W-:Y:S01]  /*74a0*/  MOV R22, R7 ;  /* 0x0000000700167202 */ /* 0x000fe20000000f00 */
[----:B------:R-:W-:Y:S01]  /*74b0*/  HADD2.F32 R24, -RZ, R24.H1_H1 ;  /* 0x30000018ff187230 */ /* 0x000fe20000004100 */
[----:B------:R-:W-:Y:S01]  /*74c0*/  @!P2 FADD.FTZ R3, -R3, -RZ ;  /* 0x800000ff0303a221 */ /* 0x000fe20000010100 */
[----:B------:R-:W-:Y:S01]  /*74d0*/  HADD2.F32 R7, -RZ, R187.H0_H0 ;  /* 0x200000bbff077230 */ /* 0x000fe20000004100 */
        /* <DEDUP_REMOVED lines=18> */
[----:B------:R-:W-:Y:S01]  /*7600*/  FMUL.FTZ R7, R23, R7 ;  /* 0x0000000717077220 */ /* 0x000fe20000410000 */
[----:B------:R-:W-:Y:S01]  /*7610*/  HADD2.F32 R26, -RZ, R26.H1_H1 ;  /* 0x3000001aff1a7230 */ /* 0x000fe20000004100 */
[----:B------:R-:W-:Y:S01]  /*7620*/  FMUL.FTZ R8, R22, R8 ;  /* 0x0000000816087220 */ /* 0x000fe20000410000 */
[----:B------:R-:W-:Y:S01]  /*7630*/  HADD2.F32 R22, -RZ, R28.H0_H0 ;  /* 0x2000001cff167230 */ /* 0x000fe20000004100 */
[----:B------:R-:W-:Y:S01]  /*7640*/  FMUL.FTZ R0, R27, R0 ;  /* 0x000000001b007220 */ /* 0x000fe20000410000 */
[--C-:B----4-:R-:W-:Y:S01]  /*7650*/  HADD2.F32 R23, -RZ, R40.reuse.H0_H0 ;  /* 0x20000028ff177230 */ /* 0x110fe20000004100 */
[----:B------:R-:W-:Y:S01]  /*7660*/  FMUL.FTZ R5, R25, R5 ;  /* 0x0000000519057220 */ /* 0x000fe20000410000 */
[----:B------:R-:W-:Y:S01]  /*7670*/  HADD2.F32 R25, -RZ, R40.H1_H1 ;  /* 0x30000028ff197230 */ /* 0x000fe20000004100 */
[----:B------:R-:W-:Y:S01]  /*7680*/  FMUL.FTZ R6, R24, R6 ;  /* 0x0000000618067220 */ /* 0x000fe20000410000 */
[----:B------:R-:W-:Y:S01]  /*7690*/  HADD2.F32 R24, -RZ, R28.H1_H1 ;  /* 0x3000001cff187230 */ /* 0x000fe20000004100 */
[----:B------:R-:W-:Y:S01]  /*76a0*/  FMUL.FTZ R2, R26, R2 ;  /* 0x000000021a027220 */ /* 0x000fe20000410000 */
[--C-:B------:R-:W-:Y:S01]  /*76b0*/  HADD2.F32 R26, -RZ, R44.reuse.H0_H0 ;  /* 0x2000002cff1a7230 */ /* 0x100fe20000004100 */
[----:B------:R-:W-:Y:S01]  /*76c0*/  FFMA.FTZ R0, R22, R23, R0 ;  /* 0x0000001716007223 */ /* 0x000fe20000010000 */
[--C-:B------:R-:W-:Y:S01]  /*76d0*/  HADD2.F32 R27, -RZ, R41.reuse.H0_H0 ;  /* 0x20000029ff1b7230 */ /* 0x100fe20000004100 */
[----:B------:R-:W-:Y:S01]  /*76e0*/  FFMA.FTZ R2, R24, R25, R2 ;  /* 0x0000001918027223 */ /* 0x000fe20000010002 */
[----:B------:R-:W-:Y:S02]  /*76f0*/  HADD2.F32 R28, -RZ, R41.H1_H1 ;  /* 0x30000029ff1c7230 */ /* 0x000fe40000004100 */
[----:B------:R-:W-:Y:S01]  /*7700*/  HADD2.F32 R22, -RZ, R44.H1_H1 ;  /* 0x3000002cff167230 */ /* 0x000fe20000004100 */
[----:B------:R-:W-:Y:S01]  /*7710*/  FFMA.FTZ R3, R26, R27, R3 ;  /* 0x0000001b1a037223 */ /* 0x000fe20000010003 */
[--C-:B------:R-:W-:Y:S02]  /*7720*/  HADD2.F32 R29, -RZ, R42.reuse.H0_H0 ;  /* 0x2000002aff1d7230 */ /* 0x100fe40000004100 */
[--C-:B------:R-:W-:Y:S01]  /*7730*/  HADD2.F32 R23, -RZ, R39.reuse.H0_H0 ;  /* 0x20000027ff177230 */ /* 0x100fe20000004100 */
[----:B------:R-:W-:Y:S01]  /*7740*/  FFMA.FTZ R4, R22, R28, R4 ;  /* 0x0000001c16047223 */ /* 0x000fe20000010004 */
[----:B------:R-:W-:Y:S01]  /*7750*/  HADD2.F32 R30, -RZ, R42.H1_H1 ;  /* 0x3000002aff1e7230 */ /* 0x000fe20000004100 */
[----:B------:R-:W-:Y:S01]  /*7760*/  F2FP.PACK_AB R28, R2, R0 ;  /* 0x00000000021c723e */ /* 0x000fe200000000ff */
[----:B------:R-:W-:Y:S01]  /*7770*/  HADD2.F32 R24, -RZ, R39.H1_H1 ;  /* 0x30000027ff187230 */ /* 0x000fe20000004100 */
[----:B------:R-:W-:Y:S01]  /*7780*/  FFMA.FTZ R5, R23, R29, R5 ;  /* 0x0000001d17057223 */ /* 0x000fe20000010005 */
[--C-:B------:R-:W-:Y:S01]  /*7790*/  HADD2.F32 R31, -RZ, R43.reuse.H0_H0 ;  /* 0x2000002bff1f7230 */ /* 0x100fe20000004100 */
[----:B------:R-:W-:Y:S01]  /*77a0*/  F2FP.PACK_AB R29, R4, R3 ;  /* 0x00000003041d723e */ /* 0x000fe200000000ff */
[--C-:B------:R-:W-:Y:S01]  /*77b0*/  HADD2.F32 R25, -RZ, R38.reuse.H0_H0 ;  /* 0x20000026ff197230 */ /* 0x100fe20000004100 */
[----:B------:R-:W-:Y:S01]  /*77c0*/  FFMA.FTZ R6, R24, R30, R6 ;  /* 0x0000001e18067223 */ /* 0x000fe20000010006 */
[----:B------:R-:W-:Y:S02]  /*77d0*/  HADD2.F32 R32, -RZ, R43.H1_H1 ;  /* 0x3000002bff207230 */ /* 0x000fe40000004100 */
[----:B------:R-:W-:Y:S01]  /*77e0*/  HADD2.F32 R26, -RZ, R38.H1_H1 ;  /* 0x30000026ff1a7230 */ /* 0x000fe20000004100 */
[----:B------:R-:W-:Y:S01]  /*77f0*/  FFMA.FTZ R7, R25, R31, R7 ;  /* 0x0000001f19077223 */ /* 0x000fe20000010007 */
[----:B------:R-:W-:Y:S03]  /*7800*/  F2FP.PACK_AB R30, R6, R5 ;  /* 0x00000005061e723e */ /* 0x000fe600000000ff */
[----:B------:R-:W-:Y:S05]  /*7810*/  FFMA.FTZ R8, R26, R32, R8 ;  /* 0x000000201a087223 */ /* 0x000fea0000010008 */
[----:B------:R-:W-:Y:S02]  /*7820*/  F2FP.PACK_AB R31, R8, R7 ;  /* 0x00000007081f723e */ /* 0x000fe400000000ff */
.L_x_2467:
[----:B------:R-:W-:Y:S05]  /*7830*/  BSYNC B0 ;  /* 0x0000000000007941 */ /* 0x000fea0003800000 */
.L_x_2466:
[----:B-----5:R2:W-:Y:S02]  /*7840*/  ST.E.128 [R118.64], R28 ;  /* 0x0000001c76007985 */ /* 0x0205e4000c101d06 */
.L_x_2465:
[----:B------:R-:W-:Y:S05]  /*7850*/  BSYNC B1 ;  /* 0x0000000000017941 */ /* 0x000fea0003800000 */
.L_x_2464:
[----:B------:R-:W-:Y:S01]  /*7860*/  ISETP.GE.AND P0, PT, R13, R156, PT ;  /* 0x0000009c0d00720c */ /* 0x000fe20003f06270 */
[----:B------:R-:W-:Y:S01]  /*7870*/  @!UPT UIADD3 URZ, URZ, URZ, URZ ;  /* 0x0000003f3f3ff290 */ /* 0x000fe2000fffe03f */
[----:B------:R-:W-:Y:S11]  /*7880*/  BSSY B1, `(.L_x_2468) ;  /* 0x0000063000017945 */ /* 0x000ff60003800000 */
[----:B------:R-:W-:-:S05]  /*7890*/  @P0 BRA `(.L_x_2469) ;  /* 0x0000061000000947 */ /* 0x000fca0003800000 */
[----:B-1----:R-:W-:Y:S01]  /*78a0*/  IMAD.MOV.U32 R22, RZ, RZ, R113 ;  /* 0x000000ffff167224 */ /* 0x002fe200078e0071 */
[----:B------:R-:W-:Y:S01]  /*78b0*/  MOV R23, R112 ;  /* 0x0000007000177202 */ /* 0x000fe20000000f00 */
[----:B------:R-:W-:Y:S01]  /*78c0*/  BSSY B0, `(.L_x_2470) ;  /* 0x000005d000007945 */ /* 0x000fe20003800000 */
[----:B------:R-:W-:Y:S03]  /*78d0*/  ISETP.GE.AND P0, PT, R13, R17, PT ;  /* 0x000000110d00720c */ /* 0x000fe60003f06270 */
[----:B--2---:R1:W5:Y:S10]  /*78e0*/  LD.E.128 R28, [R22.64+0x80] ;  /* 0x00008006161c7980 */ /* 0x004374000c101d00 */
        /* <DEDUP_REMOVED lines=13> */
[C---:B------:R-:W-:Y:S01]  /*79c0*/  LEA R2, P1, R3.reuse, R22, 0x1 ;  /* 0x0000001603027211 */ /* 0x040fe200078208ff */
[----:B-1----:R-:W-:Y:S01]  /*79d0*/  IMAD.MOV.U32 R22, RZ, RZ, R117 ;  /* 0x000000ffff167224 */ /* 0x002fe200078e0075 */
[C---:B------:R-:W-:Y:S02]  /*79e0*/  LEA R184, P0, R4.reuse, R6, 0x1 ;  /* 0x0000000604b87211 */ /* 0x040fe400078008ff */
[----:B------:R-:W-:Y:S02]  /*79f0*/  LEA.HI.X.SX32 R3, R3, R23, 0x1, P1 ;  /* 0x0000001703037211 */ /* 0x000fe400008f0eff */
[----:B------:R-:W-:Y:S02]  /*7a00*/  LEA.HI.X.SX32 R185, R4, R7, 0x1, P0 ;  /* 0x0000000704b97211 */ /* 0x000fe400000f0eff */
[----:B------:R-:W-:Y:S01]  /*7a10*/  MOV R23, R116 ;  /* 0x0000007400177202 */ /* 0x000fe20000000f00 */
[----:B------:R1:W2:Y:S08]  /*7a20*/  LD.E.128 R4, [R2.64+0x80] ;  /* 0x0000800602047980 */ /* 0x0002b0000c101d00 */
[----:B------:R-:W3:Y:S01]  /*7a30*/  LD.E.128 R184, [R184.64+0x80] ;  /* 0x00008006b8b87980 */ /* 0x000ee2000c101d00 */
[----:B-1----:R-:W-:Y:S02]  /*7a40*/  MOV R3, RZ ;  /* 0x000000ff00037202 */ /* 0x002fe40000000f00 */
[----:B------:R-:W-:Y:S04]  /*7a50*/  @P2 IADD3 R3, -R0, RZ, RZ ;  /* 0x000000ff00032210 */ /* 0x000fe80007ffe1ff */
[C---:B------:R-:W-:Y:S04]  /*7a60*/  LEA R2, P0, R3.reuse, R22, 0x1 ;  /* 0x0000001603027211 */ /* 0x040fe800078008ff */
[----:B------:R-:W-:Y:S05]  /*7a70*/  LEA.HI.X.SX32 R3, R3, R23, 0x1, P0 ;  /* 0x0000001703037211 */ /* 0x000fea00000f0eff */
[----:B------:R3:W4:Y:S02]  /*7a80*/  LD.E.128 R40, [R2.64+0x80] ;  /* 0x0000800602287980 */ /* 0x000724000c101d00 */
        /* <DEDUP_REMOVED lines=64> */
.L_x_2471:
[----:B------:R-:W-:Y:S05]  /*7e90*/  BSYNC B0 ;  /* 0x0000000000007941 */ /* 0x000fea0003800000 */
.L_x_2470:
[----:B-----5:R2:W-:Y:S02]  /*7ea0*/  ST.E.128 [R118.64+0x80], R28 ;  /* 0x0000801c76007985 */ /* 0x0205e4000c101d06 */
.L_x_2469:
[----:B------:R-:W-:Y:S05]  /*7eb0*/  BSYNC B1 ;  /* 0x0000000000017941 */ /* 0x000fea0003800000 */
.L_x_2468:
        /* <DEDUP_REMOVED lines=99> */
.L_x_2475:
[----:B------:R-:W-:Y:S05]  /*84f0*/  BSYNC B0 ;  /* 0x0000000000007941 */ /* 0x000fea0003800000 */
.L_x_2474:
[----:B-----5:R2:W-:Y:S02]  /*8500*/  ST.E.128 [R118.64+0x100], R28 ;  /* 0x0001001c76007985 */ /* 0x0205e4000c101d06 */
.L_x_2473:
[----:B------:R-:W-:Y:S05]  /*8510*/  BSYNC B1 ;  /* 0x0000000000017941 */ /* 0x000fea0003800000 */
.L_x_2472:
[----:B------:R-:W-:Y:S11]  /*8520*/  ISETP.GE.AND P0, PT, R9, R156, PT ;  /* 0x0000009c0900720c */ /* 0x000ff60003f06270 */
[----:B------:R-:W-:Y:S02]  /*8530*/  @!UPT UIADD3 URZ, URZ, URZ, URZ ;  /* 0x0000003f3f3ff290 */ /* 0x000fe4000fffe03f */
        /* <DEDUP_REMOVED lines=96> */
.L_x_2477:
[----:B------:R-:W-:Y:S05]  /*8b40*/  BSYNC B0 ;  /* 0x0000000000007941 */ /* 0x000fea0003800000 */
.L_x_2476:
[----:B-----5:R2:W-:Y:S02]  /*8b50*/  ST.E.128 [R118.64+0x180], R28 ;  /* 0x0001801c76007985 */ /* 0x0205e4000c101d06 */
.L_x_2463:
[----:B------:R-:W-:Y:S05]  /*8b60*/  BSYNC B2 ;  /* 0x0000000000027941 */ /* 0x000fea0003800000 */
.L_x_2462:
        /* <DEDUP_REMOVED lines=9> */
[C---:B-1----:R-:W-:Y:S01]  /*8c00*/  LEA R6, P0, R84.reuse, R113, 0x1 ;  /* 0x0000007154067211 */ /* 0x042fe200078008ff */
[----:B------:R-:W-:Y:S03]  /*8c10*/  BSSY B0, `(.L_x_2482) ;  /* 0x000005e000007945 */ /* 0x000fe60003800000 */
[----:B------:R-:W-:Y:S02]  /*8c20*/  LEA.HI.X R7, R84, R112, R83, 0x1, P0 ;  /* 0x0000007054077211 */ /* 0x000fe400000f0c53 */
[----:B------:R-:W-:Y:S03]  /*8c30*/  ISETP.GE.AND P0, PT, R18, R17, PT ;  /* 0x000000111200720c */ /* 0x000fe60003f06270 */
[----:B--2---:R1:W5:Y:S10]  /*8c40*/  LD.E.128 R28, [R6.64] ;  /* 0x00000006061c7980 */ /* 0x004374000c101d00 */
[----:B------:R-:W-:-:S05]  /*8c50*/  @P0 BRA `(.L_x_2483) ;  /* 0x0000059000000947 */ /* 0x000fca0003800000 */
[----:B------:R-:W-:Y:S01]  /*8c60*/  LEA.HI R0, R17, R17, RZ, 0x1 ;  /* 0x0000001111007211 */ /* 0x000fe200078f08ff */
[----:B-----5:R-:W-:Y:S01]  /*8c70*/  IMAD.MOV.U32 R44, RZ, RZ, R29 ;  /* 0x000000ffff2c7224 */ /* 0x020fe200078e001d */
[----:B------:R-:W-:Y:S02]  /*8c80*/  MOV R5, RZ ;  /* 0x000000ff00057202 */ /* 0x000fe40000000f00 */
[----:B------:R-:W-:Y:S02]  /*8c90*/  SHF.R.S32.HI R0, RZ, 0x1, R0 ;  /* 0x00000001ff007819 */ /* 0x000fe40000011400 */
[----:B------:R-:W-:Y:S02]  /*8ca0*/  MOV R39, R30 ;  /* 0x0000001e00277202 */ /* 0x000fe40000000f00 */
[-C--:B------:R-:W-:Y:S02]  /*8cb0*/  ISETP.GE.AND P1, PT, R18, R0.reuse, PT ;  /* 0x000000001200720c */ /* 0x080fe40003f26270 */
[----:B------:R-:W-:Y:S02]  /*8cc0*/  MOV R3, R0 ;  /* 0x0000000000037202 */ /* 0x000fe40000000f00 */
[----:B------:R-:W-:Y:S09]  /*8cd0*/  MOV R38, R31 ;  /* 0x0000001f00267202 */ /* 0x000ff20000000f00 */
[----:B------:R-:W-:Y:S01]  /*8ce0*/  @P1 IMAD.MOV R5, RZ, RZ, -R0 ;  /* 0x000000ffff051224 */ /* 0x000fe200078e0a00 */
[----:B------:R-:W-:Y:S04]  /*8cf0*/  @P1 IADD3 R3, -R0, RZ, RZ ;  /* 0x000000ff00031210 */ /* 0x000fe80007ffe1ff */
[C---:B------:R-:W-:Y:S02]  /*8d00*/  LEA R2, P0, R3.reuse, R6, 0x1 ;  /* 0x0000000603027211 */ /* 0x040fe400078008ff */
[----:B------:R-:W-:Y:S02]  /*8d10*/  IADD3 R4, P2, R150, R5, RZ ;  /* 0x0000000596047210 */ /* 0x000fe40007f5e0ff */
[----:B------:R-:W-:Y:S02]  /*8d20*/  LEA.HI.X.SX32 R3, R3, R7, 0x1, P0 ;  /* 0x0000000703037211 */ /* 0x000fe400000f0eff */
[----:B------:R-:W-:Y:S02]  /*8d30*/  LEA.HI.X.SX32 R5, R5, R133, 0x1, P2 ;  /* 0x0000008505057211 */ /* 0x000fe400010f0eff */
[C---:B------:R-:W-:Y:S04]  /*8d40*/  LEA R184, P0, R4.reuse, R115, 0x1 ;  /* 0x0000007304b87211 */ /* 0x040fe800078008ff */
[----:B------:R-:W-:Y:S02]  /*8d50*/  LEA.HI.X R185, R4, R114, R5, 0x1, P0 ;  /* 0x0000007204b97211 */ /* 0x000fe400000f0c05 */
[----:B-1----:R1:W2:Y:S08]  /*8d60*/  LD.E.128 R4, [R2.64] ;  /* 0x0000000602047980 */ /* 0x0022b0000c101d00 */
[----:B------:R-:W3:Y:S01]  /*8d70*/  LD.E.128 R184, [R184.64] ;  /* 0x00000006b8b87980 */ /* 0x000ee2000c101d00 */
[----:B-1----:R-:W-:Y:S02]  /*8d80*/  MOV R2, RZ ;  /* 0x000000ff00027202 */ /* 0x002fe40000000f00 */
[----:B------:R-:W-:Y:S04]  /*8d90*/  @P1 IADD3 R2, -R0, RZ, RZ ;  /* 0x000000ff00021210 */ /* 0x000fe80007ffe1ff */
[----:B------:R-:W-:Y:S04]  /*8da0*/  IADD3 R3, P0, R150, R2, RZ ;  /* 0x0000000296037210 */ /* 0x000fe80007f1e0ff */
[----:B------:R-:W-:Y:S02]  /*8db0*/  LEA.HI.X.SX32 R0, R2, R133, 0x1, P0 ;  /* 0x0000008502007211 */ /* 0x000fe400000f0eff */
[C---:B------:R-:W-:Y:S04]  /*8dc0*/  LEA R2, P0, R3.reuse, R117, 0x1 ;  /* 0x0000007503027211 */ /* 0x040fe800078008ff */
[----:B------:R-:W-:Y:S05]  /*8dd0*/  LEA.HI.X R3, R3, R116, R0, 0x1, P0 ;  /* 0x0000007403037211 */ /* 0x000fea00000f0c00 */
[----:B------:R3:W4:Y:S02]  /*8de0*/  LD.E.128 R40, [R2.64] ;  /* 0x0000000602287980 */ /* 0x000724000c101d00 */
[----:B---3--:R-:W-:Y:S01]  /*8df0*/  HADD2.F32 R3, -RZ, R185.H0_H0 ;  /* 0x200000b9ff037230 */ /* 0x008fe20000004100 */
[----:B--2---:R-:W-:Y:S01]  /*8e00*/  MOV R24, R5 ;  /* 0x0000000500187202 */ /* 0x004fe20000000f00 */
[----:B------:R-:W-:Y:S01]  /*8e10*/  HADD2.F32 R8, -RZ, R187.H1_H1 ;  /* 0x300000bbff087230 */ /* 0x000fe20000004100 */
[----:B------:R-:W-:Y:S01]  /*8e20*/  IMAD.MOV.U32 R26, RZ, RZ, R4 ;  /* 0x000000ffff1a7224 */ /* 0x000fe200078e0004 */
        /* <DEDUP_REMOVED lines=29> */
[----:B------:R-:W-:Y:S02]  /*9000*/  FMUL.FTZ R0, R27, R0 ;  /* 0x000000001b007220 */ /* 0x000fe40000410000 */
[----:B------:R-:W-:Y:S02]  /*9010*/  FMUL.FTZ R5, R25, R5 ;  /* 0x0000000519057220 */ /* 0x000fe40000410000 */
[----:B------:R-:W-:Y:S01]  /*9020*/  FMUL.FTZ R6, R24, R6 ;  /* 0x0000000618067220 */ /* 0x000fe20000410000 */
[----:B----4-:R-:W-:Y:S01]  /*9030*/  HADD2.F32 R23, -RZ, R40.H0_H0 ;  /* 0x20000028ff177230 */ /* 0x010fe20000004100 */
[----:B------:R-:W-:Y:S01]  /*9040*/  FMUL.FTZ R2, R26, R2 ;  /* 0x000000021a027220 */ /* 0x000fe20000410000 */
[----:B------:R-:W-:Y:S02]  /*9050*/  HADD2.F32 R24, -RZ, R28.H1_H1 ;  /* 0x3000001cff187230 */ /* 0x000fe40000004100 */
[----:B------:R-:W-:Y:S01]  /*9060*/  HADD2.F32 R25, -RZ, R40.H1_H1 ;  /* 0x30000028ff197230 */ /* 0x000fe20000004100 */
[----:B------:R-:W-:Y:S01]  /*9070*/  FFMA.FTZ R0, R22, R23, R0 ;  /* 0x0000001716007223 */ /* 0x000fe20000010000 */
[--C-:B------:R-:W-:Y:S02]  /*9080*/  HADD2.F32 R26, -RZ, R44.reuse.H0_H0 ;  /* 0x2000002cff1a7230 */ /* 0x100fe40000004100 */
        /* <DEDUP_REMOVED lines=22> */
.L_x_2483:
[----:B------:R-:W-:Y:S05]  /*91f0*/  BSYNC B0 ;  /* 0x0000000000007941 */ /* 0x000fea0003800000 */
.L_x_2482:
[C---:B------:R-:W-:Y:S04]  /*9200*/  LEA R2, P0, R228.reuse, R118, 0x1 ;  /* 0x00000076e4027211 */ /* 0x040fe800078008ff */
[----:B------:R-:W-:Y:S05]  /*9210*/  LEA.HI.X R3, R228, R119, R229, 0x1, P0 ;  /* 0x00000077e4037211 */ /* 0x000fea00000f0ce5 */
[----:B-----5:R2:W-:Y:S04]  /*9220*/  ST.E.128 [R2.64], R28 ;  /* 0x0000001c02007985 */ /* 0x0205e8000c101d06 */
.L_x_2481:
[----:B------:R-:W-:Y:S05]  /*9230*/  BSYNC B1 ;  /* 0x0000000000017941 */ /* 0x000fea0003800000 */
.L_x_2480:
[----:B------:R-:W-:Y:S01]  /*9240*/  ISETP.GE.AND P0, PT, R13, R156, PT ;  /* 0x0000009c0d00720c */ /* 0x000fe20003f06270 */
        /* <DEDUP_REMOVED lines=98> */
.L_x_2487:
[----:B------:R-:W-:Y:S05]  /*9870*/  BSYNC B0 ;  /* 0x0000000000007941 */ /* 0x000fea0003800000 */
.L_x_2486:
[C---:B------:R-:W-:Y:S04]  /*9880*/  LEA R2, P0, R78.reuse, R118, 0x1 ;  /* 0x000000764e027211 */ /* 0x040fe800078008ff */
[----:B------:R-:W-:Y:S05]  /*9890*/  LEA.HI.X R3, R78, R119, R77, 0x1, P0 ;  /* 0x000000774e037211 */ /* 0x000fea00000f0c4d */
[----:B-----5:R2:W-:Y:S04]  /*98a0*/  ST.E.128 [R2.64], R28 ;  /* 0x0000001c02007985 */ /* 0x0205e8000c101d06 */
.L_x_2485:
[----:B------:R-:W-:Y:S05]  /*98b0*/  BSYNC B1 ;  /* 0x0000000000017941 */ /* 0x000fea0003800000 */
.L_x_2484:
        /* <DEDUP_REMOVED lines=99> */
.L_x_2491:
[----:B------:R-:W-:Y:S05]  /*9ef0*/  BSYNC B0 ;  /* 0x0000000000007941 */ /* 0x000fea0003800000 */
.L_x_2490:
[C---:B------:R-:W-:Y:S04]  /*9f00*/  LEA R2, P0, R74.reuse, R118, 0x1 ;  /* 0x000000764a027211 */ /* 0x040fe800078008ff */
[----:B------:R-:W-:Y:S05]  /*9f10*/  LEA.HI.X R3, R74, R119, R73, 0x1, P0 ;  /* 0x000000774a037211 */ /* 0x000fea00000f0c49 */
[----:B-----5:R2:W-:Y:S04]  /*9f20*/  ST.E.128 [R2.64], R28 ;  /* 0x0000001c02007985 */ /* 0x0205e8000c101d06 */
.L_x_2489:
[----:B------:R-:W-:Y:S05]  /*9f30*/  BSYNC B1 ;  /* 0x0000000000017941 */ /* 0x000fea0003800000 */
.L_x_2488:
[----:B------:R-:W-:Y:S11]  /*9f40*/  ISETP.GE.AND P0, PT, R9, R156, PT ;  /* 0x0000009c0900720c */ /* 0x000ff60003f06270 */
[----:B------:R-:W-:Y:S02]  /*9f50*/  @!UPT UIADD3 URZ, URZ, URZ, URZ ;  /* 0x0000003f3f3ff290 */ /* 0x000fe4000fffe03f */
        /* <DEDUP_REMOVED lines=96> */
.L_x_2493:
[----:B------:R-:W-:Y:S05]  /*a560*/  BSYNC B0 ;  /* 0x0000000000007941 */ /* 0x000fea0003800000 */
.L_x_2492:
[C---:B------:R-:W-:Y:S04]  /*a570*/  LEA R2, P0, R68.reuse, R118, 0x1 ;  /* 0x0000007644027211 */ /* 0x040fe800078008ff */
[----:B------:R-:W-:Y:S05]  /*a580*/  LEA.HI.X R3, R68, R119, R67, 0x1, P0 ;  /* 0x0000007744037211 */ /* 0x000fea00000f0c43 */
[----:B-----5:R2:W-:Y:S04]  /*a590*/  ST.E.128 [R2.64], R28 ;  /* 0x0000001c02007985 */ /* 0x0205e8000c101d06 */
.L_x_2479:
[----:B------:R-:W-:Y:S05]  /*a5a0*/  BSYNC B2 ;  /* 0x0000000000027941 */ /* 0x000fea0003800000 */
.L_x_2478:
        /* <DEDUP_REMOVED lines=25> */
[----:B------:R-:W-:Y:S02]  /*a740*/  LEA R2, P0, R3, R6, 0x1 ;  /* 0x0000000603027211 */ /* 0x000fe400078008ff */
        /* <DEDUP_REMOVED lines=78> */
.L_x_2499:
[----:B------:R-:W-:Y:S05]  /*ac30*/  BSYNC B0 ;  /* 0x0000000000007941 */ /* 0x000fea0003800000 */
.L_x_2498:
[C---:B------:R-:W-:Y:S04]  /*ac40*/  LEA R2, P0, R79.reuse, R118, 0x1 ;  /* 0x000000764f027211 */ /* 0x040fe800078008ff */
[----:B------:R-:W-:Y:S05]  /*ac50*/  LEA.HI.X R3, R79, R119, R80, 0x1, P0 ;  /* 0x000000774f037211 */ /* 0x000fea00000f0c50 */
[----:B-----5:R2:W-:Y:S04]  /*ac60*/  ST.E.128 [R2.64], R28 ;  /* 0x0000001c02007985 */ /* 0x0205e8000c101d06 */
.L_x_2497:
[----:B------:R-:W-:Y:S05]  /*ac70*/  BSYNC B1 ;  /* 0x0000000000017941 */ /* 0x000fea0003800000 */
.L_x_2496:
        /* <DEDUP_REMOVED lines=99> */
.L_x_2503:
[----:B------:R-:W-:Y:S05]  /*b2b0*/  BSYNC B0 ;  /* 0x0000000000007941 */ /* 0x000fea0003800000 */
.L_x_2502:
[C---:B------:R-:W-:Y:S04]  /*b2c0*/  LEA R2, P0, R76.reuse, R118, 0x1 ;  /* 0x000000764c027211 */ /* 0x040fe800078008ff */
[----:B------:R-:W-:Y:S05]  /*b2d0*/  LEA.HI.X R3, R76, R119, R75, 0x1, P0 ;  /* 0x000000774c037211 */ /* 0x000fea00000f0c4b */
[----:B-----5:R2:W-:Y:S04]  /*b2e0*/  ST.E.128 [R2.64], R28 ;  /* 0x0000001c02007985 */ /* 0x0205e8000c101d06 */
.L_x_2501:
[----:B------:R-:W-:Y:S05]  /*b2f0*/  BSYNC B1 ;  /* 0x0000000000017941 */ /* 0x000fea0003800000 */
.L_x_2500:
        /* <DEDUP_REMOVED lines=99> */
.L_x_2507:
[----:B------:R-:W-:Y:S05]  /*b930*/  BSYNC B0 ;  /* 0x0000000000007941 */ /* 0x000fea0003800000 */
.L_x_2506:
[C---:B------:R-:W-:Y:S04]  /*b940*/  LEA R2, P0, R72.reuse, R118, 0x1 ;  /* 0x0000007648027211 */ /* 0x040fe800078008ff */
[----:B------:R-:W-:Y:S05]  /*b950*/  LEA.HI.X R3, R72, R119, R71, 0x1, P0 ;  /* 0x0000007748037211 */ /* 0x000fea00000f0c47 */
[----:B-----5:R2:W-:Y:S04]  /*b960*/  ST.E.128 [R2.64], R28 ;  /* 0x0000001c02007985 */ /* 0x0205e8000c101d06 */
.L_x_2505:
[----:B------:R-:W-:Y:S05]  /*b970*/  BSYNC B1 ;  /* 0x0000000000017941 */ /* 0x000fea0003800000 */
.L_x_2504:
        /* <DEDUP_REMOVED lines=98> */
.L_x_2509:
[----:B------:R-:W-:Y:S05]  /*bfa0*/  BSYNC B0 ;  /* 0x0000000000007941 */ /* 0x000fea0003800000 */
.L_x_2508:
[C---:B------:R-:W-:Y:S04]  /*bfb0*/  LEA R2, P0, R66.reuse, R118, 0x1 ;  /* 0x0000007642027211 */ /* 0x040fe800078008ff */
[----:B------:R-:W-:Y:S05]  /*bfc0*/  LEA.HI.X R3, R66, R119, R65, 0x1, P0 ;  /* 0x0000007742037211 */ /* 0x000fea00000f0c41 */
[----:B-----5:R2:W-:Y:S04]  /*bfd0*/  ST.E.128 [R2.64], R28 ;  /* 0x0000001c02007985 */ /* 0x0205e8000c101d06 */
.L_x_2495:
[----:B------:R-:W-:Y:S05]  /*bfe0*/  BSYNC B2 ;  /* 0x0000000000027941 */ /* 0x000fea0003800000 */
.L_x_2494:
        /* <DEDUP_REMOVED lines=9> */
[----:B-1----:R-:W-:Y:S01]  /*c080*/  MOV R6, R113 ;  /* 0x0000007100067202 */ /* 0x002fe20000000f00 */
[----:B------:R-:W-:Y:S01]  /*c090*/  IMAD R0, R181, 0x60, RZ ;  /* 0x00000060b5007824 */ /* 0x000fe200078e02ff */
[----:B------:R-:W-:Y:S01]  /*c0a0*/  MOV R7, R112 ;  /* 0x0000007000077202 */ /* 0x000fe20000000f00 */
[----:B------:R-:W-:Y:S01]  /*c0b0*/  BSSY B0, `(.L_x_2514) ;  /* 0x000005f000007945 */ /* 0x000fe20003800000 */
[----:B------:R-:W-:Y:S03]  /*c0c0*/  ISETP.GE.AND P0, PT, R18, R17, PT ;  /* 0x000000111200720c */ /* 0x000fe60003f06270 */
[----:B------:R-:W-:Y:S05]  /*c0d0*/  IMAD.WIDE.U32 R6, R180, 0x60, R6 ;  /* 0x00000060b4067825 */ /* 0x000fea00078e0006 */
[----:B------:R-:W-:Y:S05]  /*c0e0*/  IADD3 R7, R7, R0, RZ ;  /* 0x0000000007077210 */ /* 0x000fea0007ffe0ff */
[----:B--2---:R1:W5:Y:S01]  /*c0f0*/  LD.E.128 R28, [R6.64] ;  /* 0x00000006061c7980 */ /* 0x004362000c101d00 */
        /* <DEDUP_REMOVED lines=90> */
.L_x_2515:
[----:B------:R-:W-:Y:S05]  /*c6a0*/  BSYNC B0 ;  /* 0x0000000000007941 */ /* 0x000fea0003800000 */
.L_x_2514:
[----:B------:R-:W-:Y:S02]  /*c6b0*/  IMAD R0, R47, 0x60, RZ ;  /* 0x000000602f007824 */ /* 0x000fe400078e02ff */
[----:B------:R-:W-:Y:S05]  /*c6c0*/  IMAD.WIDE.U32 R2, R46, 0x60, R118 ;  /* 0x000000602e027825 */ /* 0x000fea00078e0076 */
[----:B------:R-:W-:Y:S05]  /*c6d0*/  IADD3 R3, R3, R0, RZ ;  /* 0x0000000003037210 */ /* 0x000fea0007ffe0ff */
[----:B-----5:R2:W-:Y:S02]  /*c6e0*/  ST.E.128 [R2.64], R28 ;  /* 0x0000001c02007985 */ /* 0x0205e4000c101d06 */
.L_x_2513:
[----:B------:R-:W-:Y:S05]  /*c6f0*/  BSYNC B1 ;  /* 0x0000000000017941 */ /* 0x000fea0003800000 */
.L_x_2512:
        /* <DEDUP_REMOVED lines=99> */
.L_x_2519:
[----:B------:R-:W-:Y:S05]  /*cd30*/  BSYNC B0 ;  /* 0x0000000000007941 */ /* 0x000fea0003800000 */
.L_x_2518:
[C---:B------:R-:W-:Y:S04]  /*cd40*/  LEA R2, P0, R70.reuse, R118, 0x1 ;  /* 0x0000007646027211 */ /* 0x040fe800078008ff */
[----:B------:R-:W-:Y:S05]  /*cd50*/  LEA.HI.X R3, R70, R119, R69, 0x1, P0 ;  /* 0x0000007746037211 */ /* 0x000fea00000f0c45 */
[----:B-----5:R2:W-:Y:S04]  /*cd60*/  ST.E.128 [R2.64], R28 ;  /* 0x0000001c02007985 */ /* 0x0205e8000c101d06 */
.L_x_2517:
[----:B------:R-:W-:Y:S05]  /*cd70*/  BSYNC B1 ;  /* 0x0000000000017941 */ /* 0x000fea0003800000 */
.L_x_2516:
        /* <DEDUP_REMOVED lines=99> */
.L_x_2523:
[----:B------:R-:W-:Y:S05]  /*d3b0*/  BSYNC B0 ;  /* 0x0000000000007941 */ /* 0x000fea0003800000 */
.L_x_2522:
[C---:B------:R-:W-:Y:S04]  /*d3c0*/  LEA R2, P0, R64.reuse, R118, 0x1 ;  /* 0x0000007640027211 */ /* 0x040fe800078008ff */
[----:B------:R-:W-:Y:S05]  /*d3d0*/  LEA.HI.X R3, R64, R119, R63, 0x1, P0 ;  /* 0x0000007740037211 */ /* 0x000fea00000f0c3f */
[----:B-----5:R2:W-:Y:S04]  /*d3e0*/  ST.E.128 [R2.64], R28 ;  /* 0x0000001c02007985 */ /* 0x0205e8000c101d06 */
.L_x_2521:
[----:B------:R-:W-:Y:S05]  /*d3f0*/  BSYNC B1 ;  /* 0x0000000000017941 */ /* 0x000fea0003800000 */
.L_x_2520:
[----:B------:R-:W-:Y:S11]  /*d400*/  ISETP.GE.AND P0, PT, R9, R156, PT ;  /* 0x0000009c0900720c */ /* 0x000ff60003f06270 */
[----:B------:R-:W-:Y:S02]  /*d410*/  @!UPT UIADD3 URZ, URZ, URZ, URZ ;  /* 0x0000003f3f3ff290 */ /* 0x000fe4000fffe03f */
[----:B------:R-:W-:-:S05]  /*d420*/  @P0 BRA `(.L_x_2511) ;  /* 0x0000064000000947 */ /* 0x000fca0003800000 */
[C---:B-1----:R-:W-:Y:S01]  /*d430*/  LEA R6, P0, R104.reuse, R113, 0x1 ;  /* 0x0000007168067211 */ /* 0x042fe200078008ff */
[----:B------:R-:W-:Y:S03]  /*d440*/  BSSY B0, `(.L_x_2524) ;  /* 0x000005f000007945 */ /* 0x000fe60003800000 */
[----:B------:R-:W-:Y:S02]  /*d450*/  LEA.HI.X R7, R104, R112, R103, 0x1, P0 ;  /* 0x0000007068077211 */ /* 0x000fe400000f0c67 */
[----:B------:R-:W-:Y:S03]  /*d460*/  ISETP.GE.AND P0, PT, R9, R17, PT ;  /* 0x000000110900720c */ /* 0x000fe60003f06270 */
[----:B------:R1:W5:Y:S10]  /*d470*/  LD.E.128 R40, [R6.64] ;  /* 0x0000000606287980 */ /* 0x000374000c101d00 */
[----:B------:R-:W-:-:S05]  /*d480*/  @P0 BRA `(.L_x_2525) ;  /* 0x000005a000000947 */ /* 0x000fca0003800000 */
[----:B------:R-:W-:Y:S01]  /*d490*/  LEA.HI R0, R17, R17, RZ, 0x1 ;  /* 0x0000001111007211 */ /* 0x000fe200078f08ff */
[----:B-----5:R-:W-:Y:S01]  /*d4a0*/  IMAD.MOV.U32 R27, RZ, RZ, R40 ;  /* 0x000000ffff1b7224 */ /* 0x020fe200078e0028 */
[----:B------:R-:W-:Y:S02]  /*d4b0*/  MOV R5, RZ ;  /* 0x000000ff00057202 */ /* 0x000fe40000000f00 */
[----:B------:R-:W-:Y:S02]  /*d4c0*/  SHF.R.S32.HI R0, RZ, 0x1, R0 ;  /* 0x00000001ff007819 */ /* 0x000fe40000011400 */
[----:B------:R-:W-:Y:S02]  /*d4d0*/  MOV R39, R41 ;  /* 0x0000002900277202 */ /* 0x000fe40000000f00 */
[-C--:B------:R-:W-:Y:S02]  /*d4e0*/  ISETP.GE.AND P1, PT, R9, R0.reuse, PT ;  /* 0x000000000900720c */ /* 0x080fe40003f26270 */
[----:B--2---:R-:W-:Y:S02]  /*d4f0*/  MOV R3, R0 ;  /* 0x0000000000037202 */ /* 0x004fe40000000f00 */
[----:B------:R-:W-:Y:S02]  /*d500*/  MOV R38, R42 ;  /* 0x0000002a00267202 */ /* 0x000fe40000000f00 */
[----:B------:R-:W-:Y:S07]  /*d510*/  MOV R32, R43 ;  /* 0x0000002b00207202 */ /* 0x000fee0000000f00 */
        /* <DEDUP_REMOVED lines=49> */
[--C-:B------:R-:W-:Y:S01]  /*d830*/  HADD2.F32 R17, -RZ, R27.reuse.H0_H0 ;  /* 0x2000001bff117230 */ /* 0x100fe20000004100 */
[----:B------:R-:W-:Y:S02]  /*d840*/  FMUL.FTZ R0, R26, R0 ;  /* 0x000000001a007220 */ /* 0x000fe40000410000 */
[----:B------:R-:W-:Y:S02]  /*d850*/  FMUL.FTZ R5, R24, R5 ;  /* 0x0000000518057220 */ /* 0x000fe40000410000 */
[----:B------:R-:W-:Y:S01]  /*d860*/  FMUL.FTZ R6, R23, R6 ;  /* 0x0000000617067220 */ /* 0x000fe20000410000 */
[--C-:B----4-:R-:W-:Y:S01]  /*d870*/  HADD2.F32 R22, -RZ, R28.reuse.H0_H0 ;  /* 0x2000001cff167230 */ /* 0x110fe20000004100 */
[----:B------:R-:W-:Y:S01]  /*d880*/  FMUL.FTZ R2, R25, R2 ;  /* 0x0000000219027220 */ /* 0x000fe20000410000 */
[----:B------:R-:W-:Y:S02]  /*d890*/  HADD2.F32 R23, -RZ, R27.H1_H1 ;  /* 0x3000001bff177230 */ /* 0x000fe40000004100 */
[----:B------:R-:W-:Y:S01]  /*d8a0*/  HADD2.F32 R24, -RZ, R28.H1_H1 ;  /* 0x3000001cff187230 */ /* 0x000fe20000004100 */
[----:B------:R-:W-:Y:S01]  /*d8b0*/  FFMA.FTZ R0, R17, R22, R0 ;  /* 0x0000001611007223 */ /* 0x000fe20000010000 */
[----:B------:R-:W-:Y:S02]  /*d8c0*/  HADD2.F32 R25, -RZ, R39.H0_H0 ;  /* 0x20000027ff197230 */ /* 0x000fe40000004100 */
[--C-:B------:R-:W-:Y:S01]  /*d8d0*/  HADD2.F32 R26, -RZ, R29.reuse.H0_H0 ;  /* 0x2000001dff1a7230 */ /* 0x100fe20000004100 */
[----:B------:R-:W-:Y:S01]  /*d8e0*/  FFMA.FTZ R2, R23, R24, R2 ;  /* 0x0000001817027223 */ /* 0x000fe20000010002 */
[----:B------:R-:W-:Y:S02]  /*d8f0*/  HADD2.F32 R27, -RZ, R29.H1_H1 ;  /* 0x3000001dff1b7230 */ /* 0x000fe40000004100 */
[----:B------:R-:W-:Y:S01]  /*d900*/  HADD2.F32 R17, -RZ, R39.H1_H1 ;  /* 0x30000027ff117230 */ /* 0x000fe20000004100 */
[----:B------:R-:W-:Y:S01]  /*d910*/  FFMA.FTZ R3, R25, R26, R3 ;  /* 0x0000001a19037223 */ /* 0x000fe20000010003 */
[----:B------:R-:W-:Y:S01]  /*d920*/  HADD2.F32 R28, -RZ, R30.H0_H0 ;  /* 0x2000001eff1c7230 */ /* 0x000fe20000004100 */
[----:B------:R-:W-:Y:S01]  /*d930*/  F2FP.PACK_AB R40, R2, R0 ;  /* 0x000000000228723e */ /* 0x000fe200000000ff */
[----:B------:R-:W-:Y:S01]  /*d940*/  HADD2.F32 R22, -RZ, R38.H0_H0 ;  /* 0x20000026ff167230 */ /* 0x000fe20000004100 */
[----:B------:R-:W-:Y:S01]  /*d950*/  FFMA.FTZ R4, R17, R27, R4 ;  /* 0x0000001b11047223 */ /* 0x000fe20000010004 */
[----:B------:R-:W-:Y:S02]  /*d960*/  HADD2.F32 R29, -RZ, R30.H1_H1 ;  /* 0x3000001eff1d7230 */ /* 0x000fe40000004100 */
        /* <DEDUP_REMOVED lines=12> */
.L_x_2525:
[----:B------:R-:W-:Y:S05]  /*da30*/  BSYNC B0 ;  /* 0x0000000000007941 */ /* 0x000fea0003800000 */
.L_x_2524:
[C---:B--2---:R-:W-:Y:S04]  /*da40*/  LEA R2, P0, R62.reuse, R118, 0x1 ;  /* 0x000000763e027211 */ /* 0x044fe800078008ff */
[----:B------:R-:W-:Y:S05]  /*da50*/  LEA.HI.X R3, R62, R119, R61, 0x1, P0 ;  /* 0x000000773e037211 */ /* 0x000fea00000f0c3d */
[----:B-----5:R2:W-:Y:S04]  /*da60*/  ST.E.128 [R2.64], R40 ;  /* 0x0000002802007985 */ /* 0x0205e8000c101d06 */
.L_x_2511:
[----:B------:R-:W-:Y:S05]  /*da70*/  BSYNC B2 ;  /* 0x0000000000027941 */ /* 0x000fea0003800000 */
.L_x_2510:
[----:B-1----:R-:W-:Y:S01]  /*da80*/  MOV R5, R116 ;  /* 0x0000007400057202 */ /* 0x002fe20000000f00 */
[----:B------:R-:W3:Y:S01]  /*da90*/  LD.E R0, [R10.64+0xd0] ;  /* 0x0000d0060a007980 */ /* 0x000ee2000c101900 */
[----:B--2---:R-:W-:Y:S01]  /*daa0*/  MOV R3, R114 ;  /* 0x0000007200037202 */ /* 0x004fe20000000f00 */
[----:B------:R-:W-:Y:S02]  /*dab0*/  IMAD.MOV.U32 R4, RZ, RZ, R117 ;  /* 0x000000ffff047224 */ /* 0x000fe400078e0075 */
[----:B------:R-:W-:Y:S02]  /*dac0*/  IMAD.MOV.U32 R2, RZ, RZ, R115 ;  /* 0x000000ffff027224 */ /* 0x000fe400078e0073 */
[----:B---3--:R-:W-:Y:S05]  /*dad0*/  IMAD.U32 R0, R0, -0x20, RZ ;  /* 0xffffffe000007824 */ /* 0x008fea00078e00ff */
[C---:B------:R-:W-:Y:S02]  /*dae0*/  LEA R117, P1, R0.reuse, R4, 0x1 ;  /* 0x0000000400757211 */ /* 0x040fe400078208ff */
[C---:B------:R-:W-:Y:S02]  /*daf0*/  LEA R115, P0, R0.reuse, R2, 0x1 ;  /* 0x0000000200737211 */ /* 0x040fe400078008ff */
[C---:B------:R-:W-:Y:S02]  /*db00*/  LEA.HI.X.SX32 R116, R0.reuse, R5, 0x1, P1 ;  /* 0x0000000500747211 */ /* 0x040fe400008f0eff */
[----:B------:R-:W-:Y:S01]  /*db10*/  LEA.HI.X.SX32 R114, R0, R3, 0x1, P0 ;  /* 0x0000000300727211 */ /* 0x000fe200000f0eff */
[----:B------:R-:W-:-:S05]  /*db20*/  BRA `(.L_x_2461) ;  /* 0x000007f000007947 */ /* 0x000fca0003800000 */
.L_x_2427:
[----:B------:R-:W-:Y:S01]  /*db30*/  BSSY B0, `(.L_x_2526) ;  /* 0x0000016000007945 */ /* 0x000fe20003800000 */
[----:B------:R-:W-:-:S05]  /*db40*/  @!P2 BRA `(.L_x_2527) ;  /* 0x000001400000a947 */ /* 0x000fca0003800000 */
[----:B------:R-:W-:Y:S02]  /*db50*/  ISETP.NE.AND P1, PT, R149, RZ, PT ;  /* 0x000000ff9500720c */ /* 0x000fe40003f25270 */
[----:B------:R-:W-:Y:S11]  /*db60*/  ISETP.NE.AND P0, PT, R148, RZ, PT ;  /* 0x000000ff9400720c */ /* 0x000ff60003f05270 */
[--C-:B------:R-:W-:Y:S02]  /*db70*/  @P1 IMAD.MOV.U32 R2, RZ, RZ, R113.reuse ;  /* 0x000000ffff021224 */ /* 0x100fe400078e0071 */
[--C-:B------:R-:W-:Y:S05]  /*db80*/  @P1 IMAD.MOV.U32 R3, RZ, RZ, R112.reuse ;  /* 0x000000ffff031224 */ /* 0x100fea00078e0070 */
[----:B-1----:R1:W2:Y:S02]  /*db90*/  @P1 LD.E.128 R4, [R2.64] ;  /* 0x0000000602041980 */ /* 0x0022a4000c101d00 */
[----:B-1----:R-:W-:Y:S01]  /*dba0*/  @P0 MOV R2, R113 ;  /* 0x0000007100020202 */ /* 0x002fe20000000f00 */
[----:B------:R-:W-:Y:S01]  /*dbb0*/  @P0 IMAD.MOV.U32 R3, RZ, RZ, R112 ;  /* 0x000000ffff030224 */ /* 0x000fe200078e0070 */
[----:B--2---:R1:W-:Y:S01]  /*dbc0*/  @P1 ST.E.128 [R118.64], R4 ;  /* 0x0000000476001985 */ /* 0x0043e2000c101d06 */
[----:B------:R-:W-:Y:S03]  /*dbd0*/  ISETP.NE.AND P1, PT, R147, RZ, PT ;  /* 0x000000ff9300720c */ /* 0x000fe60003f25270 */
[----:B-1----:R1:W2:Y:S10]  /*dbe0*/  @P0 LD.E.128 R4, [R2.64+0x80] ;  /* 0x0000800602040980 */ /* 0x0022b4000c101d00 */
[--C-:B-1----:R-:W-:Y:S01]  /*dbf0*/  @P1 IMAD.MOV.U32 R2, RZ, RZ, R113.reuse ;  /* 0x000000ffff021224 */ /* 0x102fe200078e0071 */
[-C--:B------:R-:W-:Y:S01]  /*dc00*/  @P1 MOV R3, R112.reuse ;  /* 0x0000007000031202 */ /* 0x080fe20000000f00 */
[----:B--2---:R1:W-:Y:S01]  /*dc10*/  @P0 ST.E.128 [R118.64+0x80], R4 ;  /* 0x0000800476000985 */ /* 0x0043e2000c101d06 */
[----:B------:R-:W-:Y:S03]  /*dc20*/  ISETP.NE.AND P0, PT, R146, RZ, PT ;  /* 0x000000ff9200720c */ /* 0x000fe60003f05270 */
[----:B-1----:R1:W2:Y:S10]  /*dc30*/  @P1 LD.E.128 R4, [R2.64+0x100] ;  /* 0x0001000602041980 */ /* 0x0022b4000c101d00 */
[----:B-1----:R-:W-:Y:S01]  /*dc40*/  @P0 IMAD.MOV.U32 R2, RZ, RZ, R113 ;  /* 0x000000ffff020224 */ /* 0x002fe200078e0071 */
[----:B------:R-:W-:Y:S01]  /*dc50*/  @P0 MOV R3, R112 ;  /* 0x0000007000030202 */ /* 0x000fe20000000f00 */
[----:B--2---:R1:W-:Y:S04]  /*dc60*/  @P1 ST.E.128 [R118.64+0x100], R4 ;  /* 0x0001000476001985 */ /* 0x0043e8000c101d06 */
[----:B-1----:R-:W2:Y:S04]  /*dc70*/  @P0 LD.E.128 R4, [R2.64+0x180] ;  /* 0x0001800602040980 */ /* 0x002ea8000c101d00 */
[----:B--2---:R1:W-:Y:S02]  /*dc80*/  @P0 ST.E.128 [R118.64+0x180], R4 ;  /* 0x0001800476000985 */ /* 0x0043e4000c101d06 */
.L_x_2527:
[----:B------:R-:W-:Y:S05]  /*dc90*/  BSYNC B0 ;  /* 0x0000000000007941 */ /* 0x000fea0003800000 */
.L_x_2526:
        /* <DEDUP_REMOVED lines=9> */
[-C--:B------:R-:W-:Y:S02]  /*dd30*/  @P3 LEA.HI.X R5, R84, R112.reuse, R83, 0x1, P0 ;  /* 0x0000007054053211 */ /* 0x080fe400000f0c53 */
[----:B------:R-:W-:Y:S02]  /*dd40*/  @P3 LEA.HI.X R23, R228, R119, R229, 0x1, P1 ;  /* 0x00000077e4173211 */ /* 0x000fe400008f0ce5 */
[C---:B------:R-:W-:Y:S02]  /*dd50*/  @P2 LEA R2, P0, R86.reuse, R113, 0x1 ;  /* 0x0000007156022211 */ /* 0x040fe400078008ff */
[----:B------:R-:W2:Y:S02]  /*dd60*/  @P3 LD.E.128 R4, [R4.64] ;  /* 0x0000000604043980 */ /* 0x000ea4000c101d00 */
[----:B------:R-:W-:Y:S02]  /*dd70*/  @P2 LEA.HI.X R3, R86, R112, R85, 0x1, P0 ;  /* 0x0000007056032211 */ /* 0x000fe400000f0c55 */
[----:B--2---:R1:W-:Y:S01]  /*dd80*/  @P3 ST.E.128 [R22.64], R4 ;  /* 0x0000000416003985 */ /* 0x0043e2000c101d06 */
[----:B------:R-:W-:Y:S03]  /*dd90*/  ISETP.NE.AND P3, PT, R147, RZ, PT ;  /* 0x000000ff9300720c */ /* 0x000fe60003f65270 */
[----:B-1----:R1:W2:Y:S01]  /*dda0*/  @P2 LD.E.128 R4, [R2.64] ;  /* 0x0000000602042980 */ /* 0x0022a2000c101d00 */
[C---:B------:R-:W-:Y:S04]  /*ddb0*/  @P2 LEA R22, P1, R78.reuse, R118, 0x1 ;  /* 0x000000764e162211 */ /* 0x040fe800078208ff */
[----:B------:R-:W-:Y:S02]  /*ddc0*/  @P2 LEA.HI.X R23, R78, R119, R77, 0x1, P1 ;  /* 0x000000774e172211 */ /* 0x000fe400008f0c4d */
[----:B------:R-:W-:Y:S03]  /*ddd0*/  ISETP.NE.AND P1, PT, R146, RZ, PT ;  /* 0x000000ff9200720c */ /* 0x000fe60003f25270 */
[C---:B-1----:R-:W-:Y:S04]  /*dde0*/  @P3 LEA R2, P0, R90.reuse, R113, 0x1 ;  /* 0x000000715a023211 */ /* 0x042fe800078008ff */
[----:B------:R-:W-:Y:S01]  /*ddf0*/  @P3 LEA.HI.X R3, R90, R112, R89, 0x1, P0 ;  /* 0x000000705a033211 */ /* 0x000fe200000f0c59 */
[----:B--2---:R1:W-:Y:S04]  /*de00*/  @P2 ST.E.128 [R22.64], R4 ;  /* 0x0000000416002985 */ /* 0x0043e8000c101d06 */
[----:B-1----:R1:W2:Y:S01]  /*de10*/  @P3 LD.E.128 R4, [R2.64] ;  /* 0x0000000602043980 */ /* 0x0022a2000c101d00 */
[C---:B------:R-:W-:Y:S04]  /*de20*/  @P3 LEA R22, P2, R74.reuse, R118, 0x1 ;  /* 0x000000764a163211 */ /* 0x040fe800078408ff */
[----:B------:R-:W-:Y:S02]  /*de30*/  @P3 LEA.HI.X R23, R74, R119, R73, 0x1, P2 ;  /* 0x000000774a173211 */ /* 0x000fe400010f0c49 */
[C---:B-1----:R-:W-:Y:S04]  /*de40*/  @P1 LEA R2, P0, R98.reuse, R113, 0x1 ;  /* 0x0000007162021211 */ /* 0x042fe800078008ff */
[----:B------:R-:W-:Y:S01]  /*de50*/  @P1 LEA.HI.X R3, R98, R112, R97, 0x1, P0 ;  /* 0x0000007062031211 */ /* 0x000fe200000f0c61 */
[----:B--2---:R1:W-:Y:S04]  /*de60*/  @P3 ST.E.128 [R22.64], R4 ;  /* 0x0000000416003985 */ /* 0x0043e8000c101d06 */
[----:B-1----:R1:W2:Y:S02]  /*de70*/  @P1 LD.E.128 R4, [R2.64] ;  /* 0x0000000602041980 */ /* 0x0022a4000c101d00 */
[C---:B-1----:R-:W-:Y:S04]  /*de80*/  @P1 LEA R2, P0, R68.reuse, R118, 0x1 ;  /* 0x0000007644021211 */ /* 0x042fe800078008ff */
[----:B------:R-:W-:Y:S05]  /*de90*/  @P1 LEA.HI.X R3, R68, R119, R67, 0x1, P0 ;  /* 0x0000007744031211 */ /* 0x000fea00000f0c43 */
[----:B--2---:R1:W-:Y:S04]  /*dea0*/  @P1 ST.E.128 [R2.64], R4 ;  /* 0x0000000402001985 */ /* 0x0043e8000c101d06 */
.L_x_2529:
[----:B------:R-:W-:Y:S05]  /*deb0*/  BSYNC B0 ;  /* 0x0000000000007941 */ /* 0x000fea0003800000 */
.L_x_2528:
        /* <DEDUP_REMOVED lines=33> */
.L_x_2531:
[----:B------:R-:W-:Y:S05]  /*e0d0*/  BSYNC B0 ;  /* 0x0000000000007941 */ /* 0x000fea0003800000 */
.L_x_2530:
[C---:B------:R-:W-:Y:S04]  /*e0e0*/  ISETP.GE.AND P0, PT, R54.reuse, R164, PT ;  /* 0x000000a43600720c */ /* 0x040fe80003f06270 */
[----:B------:R-:W-:Y:S11]  /*e0f0*/  ISETP.GE.AND P0, PT, R54, R157, !P0 ;  /* 0x0000009d3600720c */ /* 0x000ff60004706270 */
[----:B------:R-:W-:Y:S02]  /*e100*/  @!UPT UIADD3 URZ, URZ, URZ, URZ ;  /* 0x0000003f3f3ff290 */ /* 0x000fe4000fffe03f */
[----:B------:R-:W-:-:S05]  /*e110*/  @!P0 BRA `(.L_x_2461) ;  /* 0x0000020000008947 */ /* 0x000fca0003800000 */
[----:B------:R-:W-:Y:S02]  /*e120*/  ISETP.NE.AND P1, PT, R149, RZ, PT ;  /* 0x000000ff9500720c */ /* 0x000fe40003f25270 */
[----:B------:R-:W-:Y:S02]  /*e130*/  ISETP.NE.AND P2, PT, R148, RZ, PT ;  /* 0x000000ff9400720c */ /* 0x000fe40003f45270 */
[----:B------:R-:W-:Y:S09]  /*e140*/  ISETP.NE.AND P3, PT, R147, RZ, PT ;  /* 0x000000ff9300720c */ /* 0x000ff20003f65270 */
[----:B-1----:R-:W-:Y:S02]  /*e150*/  @P1 IMAD.MOV.U32 R2, RZ, RZ, R113 ;  /* 0x000000ffff021224 */ /* 0x002fe400078e0071 */
[----:B------:R-:W-:Y:S02]  /*e160*/  @P1 IMAD.MOV.U32 R3, RZ, RZ, R112 ;  /* 0x000000ffff031224 */ /* 0x000fe400078e0070 */
[----:B------:R-:W-:Y:S02]  /*e170*/  @P1 IMAD R0, R181, 0x60, RZ ;  /* 0x00000060b5001824 */ /* 0x000fe400078e02ff */
[----:B------:R-:W-:Y:S04]  /*e180*/  @P1 IMAD.WIDE.U32 R2, R180, 0x60, R2 ;  /* 0x00000060b4021825 */ /* 0x000fe800078e0002 */
[----:B------:R-:W-:Y:S02]  /*e190*/  @P1 IMAD.IADD R3, R3, 0x1, R0 ;  /* 0x0000000103031824 */ /* 0x000fe400078e0200 */
[----:B------:R-:W-:Y:S03]  /*e1a0*/  @P1 IMAD.WIDE.U32 R22, R46, 0x60, R118 ;  /* 0x000000602e161825 */ /* 0x000fe600078e0076 */
[----:B------:R1:W2:Y:S01]  /*e1b0*/  @P1 LD.E.128 R4, [R2.64] ;  /* 0x0000000602041980 */ /* 0x0002a2000c101d00 */
[----:B------:R-:W-:Y:S04]  /*e1c0*/  @P1 IMAD R0, R47, 0x60, RZ ;  /* 0x000000602f001824 */ /* 0x000fe800078e02ff */
[----:B------:R-:W-:Y:S01]  /*e1d0*/  @P1 IMAD.IADD R23, R23, 0x1, R0 ;  /* 0x0000000117171824 */ /* 0x000fe200078e0200 */
[C---:B-1----:R-:W-:Y:S04]  /*e1e0*/  @P2 LEA R2, P0, R96.reuse, R113, 0x1 ;  /* 0x0000007160022211 */ /* 0x042fe800078008ff */
[----:B------:R-:W-:Y:S01]  /*e1f0*/  @P2 LEA.HI.X R3, R96, R112, R95, 0x1, P0 ;  /* 0x0000007060032211 */ /* 0x000fe200000f0c5f */
[----:B--2---:R1:W-:Y:S04]  /*e200*/  @P1 ST.E.128 [R22.64], R4 ;  /* 0x0000000416001985 */ /* 0x0043e8000c101d06 */
[----:B-1----:R1:W2:Y:S01]  /*e210*/  @P2 LD.E.128 R4, [R2.64] ;  /* 0x0000000602042980 */ /* 0x0022a2000c101d00 */
[C---:B------:R-:W-:Y:S04]  /*e220*/  @P2 LEA R22, P1, R70.reuse, R118, 0x1 ;  /* 0x0000007646162211 */ /* 0x040fe800078208ff */
[----:B------:R-:W-:Y:S02]  /*e230*/  @P2 LEA.HI.X R23, R70, R119, R69, 0x1, P1 ;  /* 0x0000007746172211 */ /* 0x000fe400008f0c45 */
[----:B------:R-:W-:Y:S02]  /*e240*/  ISETP.NE.AND P1, PT, R146, RZ, PT ;  /* 0x000000ff9200720c */ /* 0x000fe40003f25270 */
        /* <DEDUP_REMOVED lines=13> */
.L_x_2461:
[----:B------:R-:W-:Y:S05]  /*e320*/  BSYNC B3 ;  /* 0x0000000000037941 */ /* 0x000fea0003800000 */
.L_x_2426:
[----:B------:R-:W-:Y:S01]  /*e330*/  ISETP.NE.U32.AND P1, PT, R240, RZ, PT ;  /* 0x000000fff000720c */ /* 0x000fe20003f25070 */
[----:B------:R-:W2:Y:S01]  /*e340*/  LD.E R0, [R10.64+0x128] ;  /* 0x000128060a007980 */ /* 0x000ea2000c101900 */
[----:B-1----:R-:W-:Y:S01]  /*e350*/  IMAD.MOV.U32 R2, RZ, RZ, R113 ;  /* 0x000000ffff027224 */ /* 0x002fe200078e0071 */
[----:B------:R-:W-:Y:S01]  /*e360*/  BSSY B0, `(.L_x_2532) ;  /* 0x0000062000007945 */ /* 0x000fe20003800000 */
[----:B------:R-:W-:Y:S01]  /*e370*/  ISETP.NE.AND.EX P1, PT, R241, RZ, PT, P1 ;  /* 0x000000fff100720c */ /* 0x000fe20003f25310 */
[----:B------:R-:W-:Y:S02]  /*e380*/  IMAD.MOV.U32 R3, RZ, RZ, R112 ;  /* 0x000000ffff037224 */ /* 0x000fe400078e0070 */
[----:B--2---:R-:W-:Y:S05]  /*e390*/  IMAD.U32 R0, R0, -0x40, RZ ;  /* 0xffffffc000007824 */ /* 0x004fea00078e00ff */
[C---:B------:R-:W-:Y:S04]  /*e3a0*/  LEA R113, P0, R0.reuse, R2, 0x1 ;  /* 0x0000000200717211 */ /* 0x040fe800078008ff */
[----:B------:R-:W-:Y:S01]  /*e3b0*/  LEA.HI.X.SX32 R112, R0, R3, 0x1, P0 ;  /* 0x0000000300707211 */ /* 0x000fe200000f0eff */
[----:B------:R-:W-:-:S05]  /*e3c0*/  @!P1 BRA `(.L_x_2533) ;  /* 0x0000051000009947 */ /* 0x000fca0003800000 */
[----:B------:R-:W-:Y:S04]  /*e3d0*/  IADD3 R0, R14, -0x1, RZ ;  /* 0xffffffff0e007810 */ /* 0x000fe80007ffe0ff */
[----:B------:R-:W-:Y:S11]  /*e3e0*/  ISETP.GT.AND P0, PT, R0, R81, PT ;  /* 0x000000510000720c */ /* 0x000ff60003f04270 */
[----:B------:R-:W-:Y:S02]  /*e3f0*/  @!UPT UIADD3 URZ, URZ, URZ, URZ ;  /* 0x0000003f3f3ff290 */ /* 0x000fe4000fffe03f */
[----:B------:R-:W-:-:S05]  /*e400*/  @!P0 BRA `(.L_x_2534) ;  /* 0x0000057000008947 */ /* 0x000fca0003800000 */
[----:B------:R-:W2:Y:S01]  /*e410*/  LD.E R3, [R10.64+0x170] ;  /* 0x000170060a037980 */ /* 0x000ea2000c101900 */
[----:B------:R-:W-:Y:S02]  /*e420*/  IADD3 R0, R16, -0x80, RZ ;  /* 0xffffff8010007810 */ /* 0x000fe40007ffe0ff */
[----:B------:R-:W-:Y:S01]  /*e430*/  IABS R8, R15 ;  /* 0x0000000f00087213 */ /* 0x000fe20000000000 */
[----:B------:R-:W3:Y:S01]  /*e440*/  LD.E.64 R26, [R10.64+0x40] ;  /* 0x000040060a1a7980 */ /* 0x000ee2000c101b00 */
[----:B------:R-:W-:Y:S05]  /*e450*/  IABS R6, R0 ;  /* 0x0000000000067213 */ /* 0x000fea0000000000 */
[----:B------:R-:W4:Y:S06]  /*e460*/  LD.E.64 R24, [R10.64+0x20] ;  /* 0x000020060a187980 */ /* 0x000f2c000c101b00 */
[----:B------:R-:W3:Y:S01]  /*e470*/  LD.E.64 R22, [R10.64+0x28] ;  /* 0x000028060a167980 */ /* 0x000ee2000c101b00 */
[-C--:B--2---:R-:W-:Y:S02]  /*e480*/  IABS R2, R3.reuse ;  /* 0x0000000300027213 */ /* 0x084fe40000000000 */
[----:B------:R-:W-:Y:S02]  /*e490*/  IABS R7, R3 ;  /* 0x0000000300077213 */ /* 0x000fe40000000000 */
[----:B------:R-:W1:Y:S03]  /*e4a0*/  I2F.RP R4, R2 ;  /* 0x0000000200047306 */ /* 0x000e660000209400 */
[----:B------:R-:W-:Y:S07]  /*e4b0*/  IMAD.MOV R7, RZ, RZ, -R7 ;  /* 0x000000ffff077224 */ /* 0x000fee00078e0a07 */
[----:B-1----:R-:W1:Y:S02]  /*e4c0*/  MUFU.RCP R4, R4 ;  /* 0x0000000400047308 */ /* 0x002e640000001000 */
[----:B-1----:R-:W-:Y:S08]  /*e4d0*/  IADD3 R4, R4, 0xffffffe, RZ ;  /* 0x0ffffffe04047810 */ /* 0x002ff00007ffe0ff */
[----:B------:R-:W1:Y:S02]  /*e4e0*/  F2I.FTZ.U32.TRUNC.NTZ R5, R4 ;  /* 0x0000000400057305 */ /* 0x000e64000021f000 */
[--C-:B-1----:R-:W-:Y:S04]  /*e4f0*/  IMAD.MOV R4, RZ, RZ, -R5.reuse ;  /* 0x000000ffff047224 */ /* 0x102fe800078e0a05 */
[----:B------:R-:W-:Y:S02]  /*e500*/  IMAD R16, R4, R2, RZ ;  /* 0x0000000204107224 */ /* 0x000fe400078e02ff */
[----:B------:R-:W-:Y:S04]  /*e510*/  IMAD.MOV.U32 R4, RZ, RZ, RZ ;  /* 0x000000ffff047224 */ /* 0x000fe800078e00ff */
[----:B------:R-:W-:Y:S06]  /*e520*/  IMAD.HI.U32 R5, R5, R16, R4 ;  /* 0x0000001005057227 */ /* 0x000fec00078e0004 */
[C---:B------:R-:W-:Y:S04]  /*e530*/  IMAD.HI.U32 R4, R5.reuse, R6, RZ ;  /* 0x0000000605047227 */ /* 0x040fe800078e00ff */
[----:B------:R-:W-:Y:S04]  /*e540*/  IMAD.HI.U32 R5, R5, R8, RZ ;  /* 0x0000000805057227 */ /* 0x000fe800078e00ff */
[-C--:B------:R-:W-:Y:S02]  /*e550*/  IMAD R6, R4, R7.reuse, R6 ;  /* 0x0000000704067224 */ /* 0x080fe400078e0206 */
[C---:B------:R-:W-:Y:S03]  /*e560*/  IMAD R8, R5.reuse, R7, R8 ;  /* 0x0000000705087224 */ /* 0x040fe600078e0208 */
        /* <DEDUP_REMOVED lines=14> */
[----:B------:R-:W-:Y:S02]  /*e650*/  LOP3.LUT R2, RZ, R3, RZ, 0x33, !PT ;  /* 0x00000003ff027212 */ /* 0x000fe400078e33ff */
[----:B------:R-:W-:Y:S02]  /*e660*/  @P5 IADD3 R5, R5, 0x1, RZ ;  /* 0x0000000105055810 */ /* 0x000fe40007ffe0ff */
[----:B------:R-:W-:Y:S01]  /*e670*/  IADD3 R0, -R15, R0, RZ ;  /* 0x000000000f007210 */ /* 0x000fe20007ffe1ff */
[----:B------:R-:W-:Y:S02]  /*e680*/  @!P1 IMAD.MOV R4, RZ, RZ, -R4 ;  /* 0x000000ffff049224 */ /* 0x000fe400078e0a04 */
[----:B------:R-:W-:Y:S03]  /*e690*/  @!P2 IMAD.MOV R5, RZ, RZ, -R5 ;  /* 0x000000ffff05a224 */ /* 0x000fe600078e0a05 */
[C---:B------:R-:W-:Y:S02]  /*e6a0*/  SEL R4, R2.reuse, R4, !P0 ;  /* 0x0000000402047207 */ /* 0x040fe40004000000 */
[----:B------:R-:W-:Y:S02]  /*e6b0*/  SEL R2, R2, R5, !P0 ;  /* 0x0000000502027207 */ /* 0x000fe40004000000 */
[-C--:B------:R-:W-:Y:S02]  /*e6c0*/  LEA R16, P1, R4, R240.reuse, 0x2 ;  /* 0x000000f004107211 */ /* 0x080fe400078210ff */
[----:B------:R-:W-:Y:S02]  /*e6d0*/  LEA R6, P0, R2, R240, 0x2 ;  /* 0x000000f002067211 */ /* 0x000fe400078010ff */
[-C--:B------:R-:W-:Y:S02]  /*e6e0*/  LEA.HI.X.SX32 R17, R4, R241.reuse, 0x2, P1 ;  /* 0x000000f104117211 */ /* 0x080fe400008f16ff */
[C---:B------:R-:W-:Y:S01]  /*e6f0*/  LEA.HI.X.SX32 R7, R2.reuse, R241, 0x2, P0 ;  /* 0x000000f102077211 */ /* 0x040fe200000f16ff */
[----:B------:R-:W-:Y:S02]  /*e700*/  IMAD.IADD R2, R2, 0x1, -R4 ;  /* 0x0000000102027824 */ /* 0x000fe400078e0a04 */
[----:B------:R1:W2:Y:S02]  /*e710*/  LD.E R5, [R16.64] ;  /* 0x0000000610057980 */ /* 0x0002a4000c101900 */
[----:B------:R-:W-:Y:S02]  /*e720*/  IMAD R0, R2, R3, R0 ;  /* 0x0000000302007224 */ /* 0x000fe400078e0200 */
[----:B------:R-:W2:Y:S02]  /*e730*/  LD.E R6, [R6.64] ;  /* 0x0000000606067980 */ /* 0x000ea4000c101900 */
[-C--:B---3--:R-:W-:Y:S01]  /*e740*/  IMAD R4, R27, R0.reuse, RZ ;  /* 0x000000001b047224 */ /* 0x088fe200078e02ff */
[----:B------:R-:W-:Y:S01]  /*e750*/  SHF.R.S32.HI R2, RZ, 0x1f, R0 ;  /* 0x0000001fff027819 */ /* 0x000fe20000011400 */
[C---:B------:R-:W-:Y:S04]  /*e760*/  IMAD.WIDE.U32 R28, R26.reuse, R0, RZ ;  /* 0x000000001a1c7225 */ /* 0x040fe800078e00ff */
[----:B------:R-:W-:Y:S01]  /*e770*/  IMAD R4, R26, R2, R4 ;  /* 0x000000021a047224 */ /* 0x000fe200078e0204 */
[----:B-1----:R-:W3:Y:S01]  /*e780*/  LD.E.64 R16, [R10.64+0x38] ;  /* 0x000038060a107980 */ /* 0x002ee2000c101b00 */
[----:B--2---:R-:W-:Y:S04]  /*e790*/  IMAD.IADD R6, R5, 0x1, -R6 ;  /* 0x0000000105067824 */ /* 0x004fe800078e0a06 */
[-C--:B----4-:R-:W-:Y:S01]  /*e7a0*/  IMAD R3, R25, R6.reuse, RZ ;  /* 0x0000000619037224 */ /* 0x090fe200078e02ff */
[----:B------:R-:W-:Y:S01]  /*e7b0*/  SHF.R.S32.HI R5, RZ, 0x1f, R6 ;  /* 0x0000001fff057819 */ /* 0x000fe20000011406 */
[C---:B------:R-:W-:Y:S04]  /*e7c0*/  IMAD.WIDE.U32 R26, R24.reuse, R6, RZ ;  /* 0x00000006181a7225 */ /* 0x040fe800078e00ff */
[----:B------:R-:W-:Y:S01]  /*e7d0*/  IMAD R3, R24, R5, R3 ;  /* 0x0000000518037224 */ /* 0x000fe200078e0203 */
[----:B------:R-:W-:Y:S01]  /*e7e0*/  MOV R24, R28 ;  /* 0x0000001c00187202 */ /* 0x000fe20000000f00 */
[----:B------:R-:W-:Y:S02]  /*e7f0*/  IMAD.IADD R25, R29, 0x1, R4 ;  /* 0x000000011d197824 */ /* 0x000fe400078e0204 */
[----:B------:R-:W-:Y:S02]  /*e800*/  IMAD.IADD R27, R27, 0x1, R3 ;  /* 0x000000011b1b7824 */ /* 0x000fe400078e0203 */
[----:B------:R-:W-:Y:S04]  /*e810*/  IMAD.WIDE.U32 R24, R6, R22, R24 ;  /* 0x0000001606187225 */ /* 0x000fe800078e0018 */
[----:B------:R-:W-:Y:S01]  /*e820*/  IMAD R6, R23, R6, RZ ;  /* 0x0000000617067224 */ /* 0x000fe200078e02ff */
[----:B------:R-:W-:Y:S01]  /*e830*/  LEA R121, P1, R24, R121, 0x1 ;  /* 0x0000007918797211 */ /* 0x000fe200078208ff */
[----:B---3--:R-:W-:Y:S02]  /*e840*/  IMAD R3, R17, R0, RZ ;  /* 0x0000000011037224 */ /* 0x008fe400078e02ff */
        /* <DEDUP_REMOVED lines=9> */
.L_x_2533:
[----:B------:R-:W2:Y:S01]  /*e8e0*/  LD.E R2, [R10.64+0x40] ;  /* 0x000040060a027980 */ /* 0x000ea2000c101900 */
[----:B------:R-:W-:Y:S02]  /*e8f0*/  IMAD.MOV.U32 R4, RZ, RZ, R121 ;  /* 0x000000ffff047224 */ /* 0x000fe400078e0079 */
[----:B------:R-:W-:Y:S01]  /*e900*/  IMAD.MOV.U32 R5, RZ, RZ, R120 ;  /* 0x000000ffff057224 */ /* 0x000fe200078e0078 */
[----:B------:R-:W3:Y:S02]  /*e910*/  LD.E R0, [R10.64+0x38] ;  /* 0x000038060a007980 */ /* 0x000ee4000c101900 */
[----:B---3--:R-:W-:Y:S02]  /*e920*/  IMAD.U32 R0, R0, -0x40, RZ ;  /* 0xffffffc000007824 */ /* 0x008fe400078e00ff */
[----:B--2---:R-:W-:Y:S03]  /*e930*/  IMAD.U32 R2, R2, -0x40, RZ ;  /* 0xffffffc002027824 */ /* 0x004fe600078e00ff */
[----:B------:R-:W-:Y:S02]  /*e940*/  LEA R118, P0, R0, R118, 0x1 ;  /* 0x0000007600767211 */ /* 0x000fe400078008ff */
[----:B------:R-:W-:Y:S02]  /*e950*/  LEA R121, P1, R2, R4, 0x1 ;  /* 0x0000000402797211 */ /* 0x000fe400078208ff */
[----:B------:R-:W-:Y:S02]  /*e960*/  LEA.HI.X.SX32 R119, R0, R119, 0x1, P0 ;  /* 0x0000007700777211 */ /* 0x000fe400000f0eff */
[----:B------:R-:W-:Y:S04]  /*e970*/  LEA.HI.X.SX32 R120, R2, R5, 0x1, P1 ;  /* 0x0000000502787211 */ /* 0x000fe800008f0eff */
.L_x_2534:
[----:B------:R-:W-:Y:S05]  /*e980*/  BSYNC B0 ;  /* 0x0000000000007941 */ /* 0x000fea0003800000 */
.L_x_2532:
[----:B------:R-:W-:Y:S04]  /*e990*/  IADD3 R14, R14, -0x1, RZ ;  /* 0xffffffff0e0e7810 */ /* 0x000fe80007ffe0ff */
[----:B------:R-:W-:Y:S11]  /*e9a0*/  ISETP.GT.AND P0, PT, R14, R81, PT ;  /* 0x000000510e00720c */ /* 0x000ff60003f04270 */
[----:B------:R-:W-:Y:S02]  /*e9b0*/  @!UPT UIADD3 URZ, URZ, URZ, URZ ;  /* 0x0000003f3f3ff290 */ /* 0x000fe4000fffe03f */
[----:B------:R-:W-:-:S05]  /*e9c0*/  @P0 BRA `(.L_x_2535) ;  /* 0xffff453000000947 */ /* 0x000fca000383ffff */
.L_x_2417:
        /* <DEDUP_REMOVED lines=17> */
[----:B------:R-:W-:-:S05]  /*eae0*/  @P1 LEA.HI.X R3, R235, R3, R57, 0x2, P0 ;  /* 0x00000003eb031211 */ /* 0x000fca00000f1439 */
[----:B------:R2:W4:Y:S04]  /*eaf0*/  @P1 LD.E R7, [R2.64] ;  /* 0x0000000602071980 */ /* 0x000528000c101900 */
[----:B--2---:R1:W5:Y:S01]  /*eb00*/  LD.E R2, [R10.64+0xc0] ;  /* 0x0000c0060a027980 */ /* 0x004362000c101900 */
[----:B------:R-:W-:Y:S02]  /*eb10*/  IADD3 R5, P1, R5, R168, RZ ;  /* 0x000000a805057210 */ /* 0x000fe40007f3e0ff */
[----:B------:R-:W-:-:S03]  /*eb20*/  LEA.HI R3, R0, R0, RZ, 0x1 ;  /* 0x0000000000037211 */ /* 0x000fc600078f08ff */
[----:B------:R-:W-:Y:S01]  /*eb30*/  IMAD.X R14, R14, 0x1, R171, P1 ;  /* 0x000000010e0e7824 */ /* 0x000fe200008e06ab */
[CC--:B-----5:R-:W-:Y:S02]  /*eb40*/  LEA R36, P1, R5.reuse, R174.reuse, 0x1 ;  /* 0x000000ae05247211 */ /* 0x0e0fe400078208ff */
[----:B------:R-:W-:Y:S02]  /*eb50*/  SHF.R.S32.HI R3, RZ, 0x1, R3 ;  /* 0x00000001ff037819 */ /* 0x000fe40000011403 */
[----:B------:R-:W-:Y:S02]  /*eb60*/  LEA.HI.X R37, R5, R175, R14, 0x1, P1 ;  /* 0x000000af05257211 */ /* 0x000fe400008f0c0e */
[----:B---3--:R-:W-:Y:S01]  /*eb70*/  ISETP.NE.AND P4, PT, R4, RZ, PT ;  /* 0x000000ff0400720c */ /* 0x008fe20003f85270 */
[----:B------:R-:W-:Y:S01]  /*eb80*/  IMAD.MOV.U32 R170, RZ, RZ, R168 ;  /* 0x000000ffffaa7224 */ /* 0x000fe200078e00a8 */
[----:B------:R-:W-:Y:S01]  /*eb90*/  LEA R38, P2, R168, R174, 0x1 ;  /* 0x000000aea8267211 */ /* 0x000fe200078408ff */
[----:B------:R-:W-:Y:S01]  /*eba0*/  IMAD R21, R162, R3, R151 ;  /* 0x00000003a2157224 */ /* 0x000fe200078e0297 */
[----:B------:R-:W-:Y:S01]  /*ebb0*/  LEA R6, P0, R172, R168, 0x5 ;  /* 0x000000a8ac067211 */ /* 0x000fe200078028ff */
[----:B------:R-:W-:Y:S01]  /*ebc0*/  IMAD R8, R173, 0x30, RZ ;  /* 0x00000030ad087824 */ /* 0x000fe200078e02ff */
[----:B------:R-:W-:Y:S01]  /*ebd0*/  LEA.HI.X R39, R168, R175, R171, 0x1, P2 ;  /* 0x000000afa8277211 */ /* 0x000fe200010f0cab */
[----:B------:R-:W-:Y:S01]  /*ebe0*/  IMAD.IADD R14, R237, 0x1, -R50 ;  /* 0x00000001ed0e7824 */ /* 0x000fe200078e0a32 */
[C---:B------:R-:W-:Y:S01]  /*ebf0*/  LEA.HI.X R15, R172.reuse, R171, R173, 0x5, P0 ;  /* 0x000000abac0f7211 */ /* 0x040fe200000f2cad */
[----:B------:R-:W-:Y:S01]  /*ec00*/  IMAD.WIDE.U32 R170, R172, 0x30, R170 ;  /* 0x00000030acaa7825 */ /* 0x000fe200078e00aa */
[----:B------:R-:W-:-:S03]  /*ec10*/  LEA R16, P0, R6, R174, 0x1 ;  /* 0x000000ae06107211 */ /* 0x000fc600078008ff */
[----:B------:R-:W-:Y:S01]  /*ec20*/  IMAD.IADD R151, R151, 0x1, R21 ;  /* 0x0000000197977824 */ /* 0x000fe200078e0215 */
[-C--:B------:R-:W-:Y:S01]  /*ec30*/  LEA.HI.X R17, R6, R175.reuse, R15, 0x1, P0 ;  /* 0x000000af06117211 */ /* 0x080fe200000f0c0f */
[----:B------:R-:W-:Y:S01]  /*ec40*/  IMAD.IADD R4, R171, 0x1, R8 ;  /* 0x00000001ab047824 */ /* 0x000fe200078e0208 */
[----:B------:R-:W-:Y:S02]  /*ec50*/  ISETP.GE.AND P0, PT, R162, R14, PT ;  /* 0x0000000ea200720c */ /* 0x000fe40003f06270 */
[----:B------:R-:W-:Y:S01]  /*ec60*/  LEA R30, P1, R170, R174, 0x1 ;  /* 0x000000aeaa1e7211 */ /* 0x000fe200078208ff */
[----:B------:R-:W-:Y:S01]  /*ec70*/  IMAD.SHL.U32 R15, R3, 0x10, RZ ;  /* 0x00000010030f7824 */ /* 0x000fe200078e00ff */
[----:B------:R-:W-:Y:S02]  /*ec80*/  ISETP.GT.AND P0, PT, R134, -0x8, !P0 ;  /* 0xfffffff88600780c */ /* 0x000fe40004704270 */
[----:B------:R-:W-:Y:S02]  /*ec90*/  LEA.HI.X R31, R170, R175, R4, 0x1, P1 ;  /* 0x000000afaa1f7211 */ /* 0x000fe400008f0c04 */
[----:B----4-:R-:W-:-:S05]  /*eca0*/  IADD3 R5, R7, R82, R50 ;  /* 0x0000005207057210 */ /* 0x010fca0007ffe032 */
[----:B------:R-:W-:-:S05]  /*ecb0*/  IMAD R5, R5, R3, RZ ;  /* 0x0000000305057224 */ /* 0x000fca00078e02ff */
[----:B------:R-:W-:Y:S02]  /*ecc0*/  SHF.R.S32.HI R26, RZ, 0x1f, R5 ;  /* 0x0000001fff1a7819 */ /* 0x000fe40000011405 */
[C---:B------:R-:W-:Y:S02]  /*ecd0*/  IADD3 R20, P3, R5.reuse, R21, RZ ;  /* 0x0000001505147210 */ /* 0x040fe40007f7e0ff */
[----:B------:R-:W-:Y:S02]  /*ece0*/  IADD3 R8, P2, R5, R151, RZ ;  /* 0x0000009705087210 */ /* 0x000fe40007f5e0ff */
[-C--:B------:R-:W-:Y:S02]  /*ecf0*/  LEA.HI.X.SX32 R21, R21, R26.reuse, 0x1, P3 ;  /* 0x0000001a15157211 */ /* 0x080fe400018f0eff */
[----:B------:R-:W-:Y:S01]  /*ed00*/  LEA.HI.X.SX32 R26, R151, R26, 0x1, P2 ;  /* 0x0000001a971a7211 */ /* 0x000fe200010f0eff */
[----:B------:R-:W-:Y:S05]  /*ed10*/  @!P4 BRA `(.L_x_2538) ;  /* 0x00003af00000c947 */ /* 0x000fea0003800000 */
[----:B-1----:R-:W-:Y:S01]  /*ed20*/  BSSY B2, `(.L_x_2539) ;  /* 0x00000e5000027945 */ /* 0x002fe20003800000 */
[----:B------:R-:W-:Y:S05]  /*ed30*/  @!P0 BRA `(.L_x_2540) ;  /* 0x00000e3000008947 */ /* 0x000fea0003800000 */
[----:B------:R-:W-:Y:S01]  /*ed40*/  ISETP.GE.AND P2, PT, R18, R2, PT ;  /* 0x000000021200720c */ /* 0x000fe20003f46270 */
[C---:B------:R-:W-:Y:S01]  /*ed50*/  IMAD.SHL.U32 R54, R20.reuse, 0x2, RZ ;  /* 0x0000000214367824 */ /* 0x040fe200078e00ff */
[----:B------:R-:W-:Y:S01]  /*ed60*/  SHF.L.U64.HI R4, R20, 0x1, R21 ;  /* 0x0000000114047819 */ /* 0x000fe20000010215 */
[----:B------:R-:W-:Y:S03]  /*ed70*/  BSSY B1, `(.L_x_2541) ;  /* 0x000003a000017945 */ /* 0x000fe60003800000 */
[----:B------:R-:W-:-:S02]  /*ed80*/  IADD3 R22, P1, R24, R54, RZ ;  /* 0x0000003618167210 */ /* 0x000fc40007f3e0ff */
[----:B------:R-:W-:-:S03]  /*ed90*/  IADD3 R54, P0, R28, R54, RZ ;  /* 0x000000361c367210 */ /* 0x000fc60007f1e0ff */
[--C-:B------:R-:W-:Y:S02]  /*eda0*/  IMAD.X R23, R25, 0x1, R4.reuse, P1 ;  /* 0x0000000119177824 */ /* 0x100fe400008e0604 */
[----:B------:R1:W-:Y:S01]  /*edb0*/  @P2 STS.128 [R239], RZ ;  /* 0x000000ffef002388 */ /* 0x0003e20000000c00 */
[----:B------:R-:W-:Y:S01]  /*edc0*/  IMAD.X R55, R29, 0x1, R4, P0 ;  /* 0x000000011d377824 */ /* 0x000fe200000e0604 */
[----:B------:R-:W-:Y:S05]  /*edd0*/  @P2 BRA `(.L_x_2542) ;  /* 0x0000033000002947 */ /* 0x000fea0003800000 */
[----:B------:R2:W5:Y:S01]  /*ede0*/  LD.E.128 R40, [R38.64] ;  /* 0x0000000626287980 */ /* 0x000562000c101d00 */
[----:B------:R-:W-:Y:S01]  /*edf0*/  ISETP.GE.AND P0, PT, R18, R0, PT ;  /* 0x000000001200720c */ /* 0x000fe20003f06270 */
[----:B------:R-:W-:-:S12]  /*ee00*/  BSSY B0, `(.L_x_2543) ;  /* 0x000002f000007945 */ /* 0x000fd80003800000 */
[----:B------:R-:W-:Y:S05]  /*ee10*/  @P0 BRA `(.L_x_2544) ;  /* 0x000002d000000947 */ /* 0x000fea0003800000 */
[----:B------:R-:W3:Y:S04]  /*ee20*/  LD.E.64 R4, [R54.64] ;  /* 0x0000000636047980 */ /* 0x000ee8000c101b00 */
[----:B------:R-:W4:Y:S01]  /*ee30*/  LD.E.64 R6, [R22.64] ;  /* 0x0000000616067980 */ /* 0x000f22000c101b00 */
[----:B-----5:R-:W-:Y:S02]  /*ee40*/  MOV R56, R41 ;  /* 0x0000002900387202 */ /* 0x020fe40000000f00 */
[----:B------:R-:W-:Y:S02]  /*ee50*/  MOV R8, R43 ;  /* 0x0000002b00087202 */ /* 0x000fe40000000f00 */
[----:B------:R-:W-:Y:S01]  /*ee60*/  MOV R43, R42 ;  /* 0x0000002a002b7202 */ /* 0x000fe20000000f00 */
[----:B------:R-:W-:Y:S01]  /*ee70*/  HADD2.F32 R44, -RZ, R56.H0_H0 ;  /* 0x20000038ff2c7230 */ /* 0x000fe20000004100 */
[----:B------:R-:W-:Y:S01]  /*ee80*/  MOV R26, R40 ;  /* 0x00000028001a7202 */ /* 0x000fe20000000f00 */
[----:B------:R-:W-:-:S02]  /*ee90*/  HADD2.F32 R42, -RZ, R8.H1_H1 ;  /* 0x30000008ff2a7230 */ /* 0x000fc40000004100 */
[----:B------:R-:W-:Y:S02]  /*eea0*/  HADD2.F32 R56, -RZ, R56.H1_H1 ;  /* 0x30000038ff387230 */ /* 0x000fe40000004100 */
[----:B------:R-:W-:Y:S02]  /*eeb0*/  HADD2.F32 R58, -RZ, R8.H0_H0 ;  /* 0x20000008ff3a7230 */ /* 0x000fe40000004100 */
[----:B---3--:R-:W-:Y:S02]  /*eec0*/  HADD2.F32 R27, -RZ, R5.H1_H1 ;  /* 0x30000005ff1b7230 */ /* 0x008fe40000004100 */
[----:B------:R-:W-:Y:S02]  /*eed0*/  HADD2.F32 R32, -RZ, R4.H1_H1 ;  /* 0x30000004ff207230 */ /* 0x000fe40000004100 */
[----:B----4-:R-:W-:Y:S01]  /*eee0*/  HADD2.F32 R40, -RZ, R7.H1_H1 ;  /* 0x30000007ff287230 */ /* 0x010fe20000004100 */
        /* <DEDUP_REMOVED lines=8> */
[----:B------:R-:W-:Y:S01]  /*ef70*/  FFMA.FTZ R42, R58, R27, R42 ;  /* 0x0000001b3a2a7223 */ /* 0x000fe2000001002a */
[--C-:B------:R-:W-:Y:S01]  /*ef80*/  HADD2.F32 R27, -RZ, R26.reuse.H1_H1 ;  /* 0x3000001aff1b7230 */ /* 0x100fe20000004100 */
[C---:B------:R-:W-:Y:S01]  /*ef90*/  FFMA.FTZ R56, R44.reuse, R32, R56 ;  /* 0x000000202c387223 */ /* 0x040fe20000010038 */
[----:B------:R-:W-:Y:S01]  /*efa0*/  HADD2.F32 R32, -RZ, R43.H1_H1 ;  /* 0x3000002bff207230 */ /* 0x000fe20000004100 */
        /* <DEDUP_REMOVED lines=12> */
[----:B------:R-:W-:Y:S01]  /*f070*/  FFMA.FTZ R32, R43, R5, R32 ;  /* 0x000000052b207223 */ /* 0x000fe20000010020 */
[----:B------:R-:W-:Y:S01]  /*f080*/  MOV R43, R42 ;  /* 0x0000002a002b7202 */ /* 0x000fe20000000f00 */
[C---:B------:R-:W-:Y:S02]  /*f090*/  FFMA.FTZ R40, R26.reuse, R6, -R40 ;  /* 0x000000061a287223 */ /* 0x040fe40000010828 */
[----:B------:R-:W-:Y:S01]  /*f0a0*/  FFMA.FTZ R41, R26, R4, R41 ;  /* 0x000000041a297223 */ /* 0x000fe20000010029 */
[----:B------:R-:W-:-:S04]  /*f0b0*/  F2FP.PACK_AB R27, R32, R27 ;  /* 0x0000001b201b723e */ /* 0x000fc800000000ff */
[----:B------:R-:W-:Y:S02]  /*f0c0*/  F2FP.PACK_AB R40, R41, R40 ;  /* 0x000000282928723e */ /* 0x000fe400000000ff */
[----:B------:R-:W-:Y:S02]  /*f0d0*/  MOV R41, R56 ;  /* 0x0000003800297202 */ /* 0x000fe40000000f00 */
[----:B------:R-:W-:Y:S02]  /*f0e0*/  MOV R42, R27 ;  /* 0x0000001b002a7202 */ /* 0x000fe40000000f00 */
.L_x_2544:
[----:B------:R-:W-:Y:S05]  /*f0f0*/  BSYNC B0 ;  /* 0x0000000000007941 */ /* 0x000fea0003800000 */
.L_x_2543:
[----:B-----5:R3:W-:Y:S02]  /*f100*/  STS.128 [R239], R40 ;  /* 0x00000028ef007388 */ /* 0x0207e40000000c00 */
.L_x_2542:
[----:B------:R-:W-:Y:S05]  /*f110*/  BSYNC B1 ;  /* 0x0000000000017941 */ /* 0x000fea0003800000 */
.L_x_2541:
        /* <DEDUP_REMOVED lines=53> */
.L_x_2548:
[----:B------:R-:W-:Y:S05]  /*f470*/  BSYNC B0 ;  /* 0x0000000000007941 */ /* 0x000fea0003800000 */
.L_x_2547:
[----:B-----5:R1:W-:Y:S02]  /*f480*/  STS.128 [R239+0x2000], R40 ;  /* 0x00200028ef007388 */ /* 0x0203e40000000c00 */
.L_x_2546:
[----:B------:R-:W-:Y:S05]  /*f490*/  BSYNC B1 ;  /* 0x0000000000017941 */ /* 0x000fea0003800000 */
.L_x_2545:
        /* <DEDUP_REMOVED lines=53> */
.L_x_2552:
[----:B------:R-:W-:Y:S05]  /*f7f0*/  BSYNC B0 ;  /* 0x0000000000007941 */ /* 0x000fea0003800000 */
.L_x_2551:
[----:B-----5:R3:W-:Y:S02]  /*f800*/  STS.128 [R239+0x4000], R40 ;  /* 0x00400028ef007388 */ /* 0x0207e40000000c00 */
.L_x_2550:
[----:B------:R-:W-:Y:S05]  /*f810*/  BSYNC B1 ;  /* 0x0000000000017941 */ /* 0x000fea0003800000 */
.L_x_2549:
        /* <DEDUP_REMOVED lines=8> */
[----:B--2---:R1:W2:Y:S01]  /*f8a0*/  LD.E.64 R6, [R22.64+0xc0] ;  /* 0x0000c00616067980 */ /* 0x0042a2000c101b00 */
[----:B-----5:R-:W-:Y:S02]  /*f8b0*/  MOV R8, R43 ;  /* 0x0000002b00087202 */ /* 0x020fe40000000f00 */
[----:B-1----:R-:W-:-:S03]  /*f8c0*/  MOV R39, R42 ;  /* 0x0000002a00277202 */ /* 0x002fc60000000f00 */
[--C-:B------:R-:W-:Y:S02]  /*f8d0*/  HADD2.F32 R38, -RZ, R8.reuse.H1_H1 ;  /* 0x30000008ff267230 */ /* 0x100fe40000004100 */
[----:B------:R-:W-:Y:S01]  /*f8e0*/  HADD2.F32 R43, -RZ, R8.H0_H0 ;  /* 0x20000008ff2b7230 */ /* 0x000fe20000004100 */
[----:B------:R-:W-:Y:S01]  /*f8f0*/  MOV R22, R40 ;  /* 0x0000002800167202 */ /* 0x000fe20000000f00 */
[--C-:B------:R-:W-:Y:S02]  /*f900*/  HADD2.F32 R40, -RZ, R41.reuse.H0_H0 ;  /* 0x20000029ff287230 */ /* 0x100fe40000004100 */
[----:B------:R-:W-:Y:S02]  /*f910*/  HADD2.F32 R41, -RZ, R41.H1_H1 ;  /* 0x30000029ff297230 */ /* 0x000fe40000004100 */
[----:B---3--:R-:W-:Y:S02]  /*f920*/  HADD2.F32 R23, -RZ, R5.H1_H1 ;  /* 0x30000005ff177230 */ /* 0x008fe40000004100 */
[----:B------:R-:W-:-:S02]  /*f930*/  HADD2.F32 R26, -RZ, R4.H1_H1 ;  /* 0x30000004ff1a7230 */ /* 0x000fc40000004100 */
[----:B--2---:R-:W-:Y:S01]  /*f940*/  HADD2.F32 R27, -RZ, R7.H1_H1 ;  /* 0x30000007ff1b7230 */ /* 0x004fe20000004100 */
[C---:B------:R-:W-:Y:S01]  /*f950*/  FMUL.FTZ R8, R38.reuse, R23 ;  /* 0x0000001726087220 */ /* 0x040fe20000410000 */
[--C-:B------:R-:W-:Y:S01]  /*f960*/  HADD2.F32 R32, -RZ, R6.reuse.H1_H1 ;  /* 0x30000006ff207230 */ /* 0x100fe20000004100 */
[C---:B------:R-:W-:Y:S01]  /*f970*/  FMUL.FTZ R42, R41.reuse, R26 ;  /* 0x0000001a292a7220 */ /* 0x040fe20000410000 */
[----:B------:R-:W-:Y:S01]  /*f980*/  HADD2.F32 R6, -RZ, R6.H0_H0 ;  /* 0x20000006ff067230 */ /* 0x000fe20000004100 */
[----:B------:R-:W-:Y:S01]  /*f990*/  FMUL.FTZ R38, R38, R27 ;  /* 0x0000001b26267220 */ /* 0x000fe20000410000 */
[----:B------:R-:W-:Y:S01]  /*f9a0*/  HADD2.F32 R4, -RZ, R4.H0_H0 ;  /* 0x20000004ff047230 */ /* 0x000fe20000004100 */
[----:B------:R-:W-:Y:S01]  /*f9b0*/  FMUL.FTZ R41, R41, R32 ;  /* 0x0000002029297220 */ /* 0x000fe20000410000 */
[----:B------:R-:W-:Y:S01]  /*f9c0*/  HADD2.F32 R5, -RZ, R5.H0_H0 ;  /* 0x20000005ff057230 */ /* 0x000fe20000004100 */
[C---:B------:R-:W-:Y:S01]  /*f9d0*/  FFMA.FTZ R38, R43.reuse, R23, R38 ;  /* 0x000000172b267223 */ /* 0x040fe20000010026 */
        /* <DEDUP_REMOVED lines=11> */
[C---:B------:R-:W-:Y:S01]  /*fa90*/  FMUL.FTZ R23, R26.reuse, R5 ;  /* 0x000000051a177220 */ /* 0x040fe20000410000 */
[----:B------:R-:W-:Y:S01]  /*faa0*/  F2FP.PACK_AB R41, R41, R42 ;  /* 0x0000002a2929723e */ /* 0x000fe200000000ff */
[----:B------:R-:W-:Y:S01]  /*fab0*/  FMUL.FTZ R26, R26, R7 ;  /* 0x000000071a1a7220 */ /* 0x000fe20000410000 */
[----:B------:R-:W-:Y:S01]  /*fac0*/  MOV R43, R8 ;  /* 0x00000008002b7202 */ /* 0x000fe20000000f00 */
[----:B------:R-:W-:-:S02]  /*fad0*/  FFMA.FTZ R27, R22, R6, -R27 ;  /* 0x00000006161b7223 */ /* 0x000fc4000001081b */
[----:B------:R-:W-:Y:S02]  /*fae0*/  FFMA.FTZ R32, R22, R4, R32 ;  /* 0x0000000416207223 */ /* 0x000fe40000010020 */
[C---:B------:R-:W-:Y:S02]  /*faf0*/  FFMA.FTZ R23, R39.reuse, R7, -R23 ;  /* 0x0000000727177223 */ /* 0x040fe40000010817 */
[----:B------:R-:W-:Y:S01]  /*fb00*/  FFMA.FTZ R26, R39, R5, R26 ;  /* 0x00000005271a7223 */ /* 0x000fe2000001001a */
[----:B------:R-:W-:-:S04]  /*fb10*/  F2FP.PACK_AB R27, R32, R27 ;  /* 0x0000001b201b723e */ /* 0x000fc800000000ff */
[----:B------:R-:W-:Y:S02]  /*fb20*/  F2FP.PACK_AB R23, R26, R23 ;  /* 0x000000171a17723e */ /* 0x000fe400000000ff */
[----:B------:R-:W-:Y:S02]  /*fb30*/  MOV R40, R27 ;  /* 0x0000001b00287202 */ /* 0x000fe40000000f00 */
[----:B------:R-:W-:Y:S02]  /*fb40*/  MOV R42, R23 ;  /* 0x00000017002a7202 */ /* 0x000fe40000000f00 */
.L_x_2554:
[----:B------:R-:W-:Y:S05]  /*fb50*/  BSYNC B0 ;  /* 0x0000000000007941 */ /* 0x000fea0003800000 */
.L_x_2553:
[----:B-----5:R3:W-:Y:S02]  /*fb60*/  STS.128 [R239+0x6000], R40 ;  /* 0x00600028ef007388 */ /* 0x0207e40000000c00 */
.L_x_2540:
[----:B------:R-:W-:Y:S05]  /*fb70*/  BSYNC B2 ;  /* 0x0000000000027941 */ /* 0x000fea0003800000 */
.L_x_2539:
[----:B------:R-:W-:Y:S01]  /*fb80*/  IADD3 R27, R162, 0x10, RZ ;  /* 0x00000010a21b7810 */ /* 0x000fe20007ffe0ff */
[----:B------:R-:W-:Y:S03]  /*fb90*/  BSSY B2, `(.L_x_2555) ;  /* 0x00000ee000027945 */ /* 0x000fe60003800000 */
[----:B------:R-:W-:-:S04]  /*fba0*/  ISETP.GE.AND P0, PT, R27, R14, PT ;  /* 0x0000000e1b00720c */ /* 0x000fc80003f06270 */
[----:B------:R-:W-:-:S13]  /*fbb0*/  ISETP.LT.OR P0, PT, R134, -0x87, P0 ;  /* 0xffffff798600780c */ /* 0x000fda0000701670 */
[----:B------:R-:W-:Y:S05]  /*fbc0*/  @P0 BRA `(.L_x_2556) ;  /* 0x00000ea000000947 */ /* 0x000fea0003800000 */
[----:B------:R-:W-:Y:S01]  /*fbd0*/  ISETP.GE.AND P0, PT, R18, R2, PT ;  /* 0x000000021200720c */ /* 0x000fe20003f06270 */
[----:B------:R-:W-:Y:S01]  /*fbe0*/  BSSY B1, `(.L_x_2557) ;  /* 0x000003f000017945 */ /* 0x000fe20003800000 */
[----:B------:R-:W-:-:S04]  /*fbf0*/  IADD3 R4, P1, R15, R20, RZ ;  /* 0x000000140f047210 */ /* 0x000fc80007f3e0ff */
[----:B------:R-:W-:Y:S01]  /*fc00*/  LEA.HI.X.SX32 R15, R15, R21, 0x1, P1 ;  /* 0x000000150f0f7211 */ /* 0x000fe200008f0eff */
[----:B------:R-:W-:-:S03]  /*fc10*/  IMAD.SHL.U32 R54, R4, 0x2, RZ ;  /* 0x0000000204367824 */ /* 0x000fc600078e00ff */
[----:B------:R-:W-:Y:S02]  /*fc20*/  SHF.L.U64.HI R4, R4, 0x1, R15 ;  /* 0x0000000104047819 */ /* 0x000fe4000001020f */
[-C--:B------:R-:W-:Y:S01]  /*fc30*/  IADD3 R22, P2, R24, R54.reuse, RZ ;  /* 0x0000003618167210 */ /* 0x080fe20007f5e0ff */
[----:B------:R1:W-:Y:S01]  /*fc40*/  @P0 STS.128 [R239+0x800], RZ ;  /* 0x000800ffef000388 */ /* 0x0003e20000000c00 */
[----:B------:R-:W-:-:S03]  /*fc50*/  IADD3 R54, P1, R28, R54, RZ ;  /* 0x000000361c367210 */ /* 0x000fc60007f3e0ff */
[--C-:B------:R-:W-:Y:S02]  /*fc60*/  IMAD.X R23, R25, 0x1, R4.reuse, P2 ;  /* 0x0000000119177824 */ /* 0x100fe400010e0604 */
[----:B------:R-:W-:Y:S01]  /*fc70*/  IMAD.X R55, R29, 0x1, R4, P1 ;  /* 0x000000011d377824 */ /* 0x000fe200008e0604 */
[----:B------:R-:W-:Y:S05]  /*fc80*/  @P0 BRA `(.L_x_2558) ;  /* 0x0000034000000947 */ /* 0x000fea0003800000 */
[----:B-1-3--:R1:W5:Y:S01]  /*fc90*/  LD.E.128 R40, [R36.64] ;  /* 0x0000000624287980 */ /* 0x00a362000c101d00 */
[----:B------:R-:W-:Y:S01]  /*fca0*/  ISETP.GE.AND P0, PT, R18, R0, PT ;  /* 0x000000001200720c */ /* 0x000fe20003f06270 */
[----:B------:R-:W-:-:S12]  /*fcb0*/  BSSY B0, `(.L_x_2559) ;  /* 0x0000030000007945 */ /* 0x000fd80003800000 */
[----:B------:R-:W-:Y:S05]  /*fcc0*/  @P0 BRA `(.L_x_2560) ;  /* 0x000002e000000947 */ /* 0x000fea0003800000 */
[----:B------:R-:W3:Y:S04]  /*fcd0*/  LD.E.64 R4, [R54.64] ;  /* 0x0000000636047980 */ /* 0x000ee8000c101b00 */
[----:B--2---:R-:W2:Y:S01]  /*fce0*/  LD.E.64 R6, [R22.64] ;  /* 0x0000000616067980 */ /* 0x004ea2000c101b00 */
[----:B-----5:R-:W-:Y:S02]  /*fcf0*/  MOV R26, R41 ;  /* 0x00000029001a7202 */ /* 0x020fe40000000f00 */
[----:B------:R-:W-:Y:S02]  /*fd00*/  MOV R8, R43 ;  /* 0x0000002b00087202 */ /* 0x000fe40000000f00 */
[----:B------:R-:W-:Y:S01]  /*fd10*/  MOV R41, R42 ;  /* 0x0000002a00297202 */ /* 0x000fe20000000f00 */
[--C-:B------:R-:W-:Y:S01]  /*fd20*/  HADD2.F32 R42, -RZ, R26.reuse.H0_H0 ;  /* 0x2000001aff2a7230 */ /* 0x100fe20000004100 */
[----:B------:R-:W-:Y:S01]  /*fd30*/  MOV R15, R40 ;  /* 0x00000028000f7202 */ /* 0x000fe20000000f00 */
[----:B------:R-:W-:-:S02]  /*fd40*/  HADD2.F32 R43, -RZ, R26.H1_H1 ;  /* 0x3000001aff2b7230 */ /* 0x000fc40000004100 */
[--C-:B------:R-:W-:Y:S02]  /*fd50*/  HADD2.F32 R40, -RZ, R8.reuse.H1_H1 ;  /* 0x30000008ff287230 */ /* 0x100fe40000004100 */
[----:B------:R-:W-:Y:S02]  /*fd60*/  HADD2.F32 R56, -RZ, R8.H0_H0 ;  /* 0x20000008ff387230 */ /* 0x000fe40000004100 */
[----:B---3--:R-:W-:Y:S02]  /*fd70*/  HADD2.F32 R26, -RZ, R5.H1_H1 ;  /* 0x30000005ff1a7230 */ /* 0x008fe40000004100 */
[----:B------:R-:W-:Y:S02]  /*fd80*/  HADD2.F32 R32, -RZ, R4.H1_H1 ;  /* 0x30000004ff207230 */ /* 0x000fe40000004100 */
[----:B--2---:R-:W-:Y:S01]  /*fd90*/  HADD2.F32 R38, -RZ, R7.H1_H1 ;  /* 0x30000007ff267230 */ /* 0x004fe20000004100 */
[C---:B------:R-:W-:Y:S01]  /*fda0*/  FMUL.FTZ R8, R40.reuse, R26 ;  /* 0x0000001a28087220 */ /* 0x040fe20000410000 */
[--C-:B------:R-:W-:Y:S01]  /*fdb0*/  HADD2.F32 R39, -RZ, R6.reuse.H1_H1 ;  /* 0x30000006ff277230 */ /* 0x100fe20000004100 */
[C---:B------:R-:W-:Y:S01]  /*fdc0*/  FMUL.FTZ R44, R43.reuse, R32 ;  /* 0x000000202b2c7220 */ /* 0x040fe20000410000 */
[----:B------:R-:W-:Y:S01]  /*fdd0*/  HADD2.F32 R6, -RZ, R6.H0_H0 ;  /* 0x20000006ff067230 */ /* 0x000fe20000004100 */
[----:B------:R-:W-:Y:S01]  /*fde0*/  FMUL.FTZ R40, R40, R38 ;  /* 0x0000002628287220 */ /* 0x000fe20000410000 */
[----:B------:R-:W-:Y:S01]  /*fdf0*/  HADD2.F32 R4, -RZ, R4.H0_H0 ;  /* 0x20000004ff047230 */ /* 0x000fe20000004100 */
[-C--:B------:R-:W-:Y:S01]  /*fe00*/  FMUL.FTZ R43, R43, R39.reuse ;  /* 0x000000272b2b7220 */ /* 0x080fe20000410000 */
[----:B------:R-:W-:Y:S01]  /*fe10*/  HADD2.F32 R5, -RZ, R5.H0_H0 ;  /* 0x20000005ff057230 */ /* 0x000fe20000004100 */
[----:B------:R-:W-:Y:S01]  /*fe20*/  FFMA.FTZ R40, R56, R26, R40 ;  /* 0x0000001a38287223 */ /* 0x000fe20000010028 */
[----:B------:R-:W-:Y:S01]  /*fe30*/  HADD2.F32 R26, -RZ, R15.H1_H1 ;  /* 0x3000000fff1a7230 */ /* 0x000fe20000004100 */
        /* <DEDUP_REMOVED lines=20> */
[----:B------:R-:W-:Y:S02]  /*ff80*/  MOV R40, R38 ;  /* 0x0000002600287202 */ /* 0x000fe40000000f00 */
[----:B------:R-:W-:Y:S02]  /*ff90*/  MOV R42, R26 ;  /* 0x0000001a002a7202 */ /* 0x000fe40000000f00 */
[----:B------:R-:W-:Y:S02]  /*ffa0*/  MOV R43, R8 ;  /* 0x00000008002b7202 */ /* 0x000fe40000000f00 */
.L_x_2560:
[----:B------:R-:W-:Y:S05]  /*ffb0*/  BSYNC B0 ;  /* 0x0000000000007941 */ /* 0x000fea0003800000 */
.L_x_2559:
[----:B-----5:R3:W-:Y:S02]  /*ffc0*/  STS.128 [R239+0x800], R40 ;  /* 0x00080028ef007388 */ /* 0x0207e40000000c00 */
.L_x_2558:
[----:B------:R-:W-:Y:S05]  /*ffd0*/  BSYNC B1 ;  /* 0x0000000000017941 */ /* 0x000fea0003800000 */
.L_x_2557:
        /* <DEDUP_REMOVED lines=54> */
.L_x_2564:
[----:B------:R-:W-:Y:S05]  /*10340*/  BSYNC B0 ;  /* 0x0000000000007941 */ /* 0x000fea0003800000 */
.L_x_2563:
[----:B-----5:R3:W-:Y:S02]  /*10350*/  STS.128 [R239+0x2800], R40 ;  /* 0x00280028ef007388 */ /* 0x0207e40000000c00 */
.L_x_2562:
[----:B------:R-:W-:Y:S05]  /*10360*/  BSYNC B1 ;  /* 0x0000000000017941 */ /* 0x000fea0003800000 */
.L_x_2561:
        /* <DEDUP_REMOVED lines=54> */
.L_x_2568:
[----:B------:R-:W-:Y:S05]  /*106d0*/  BSYNC B0 ;  /* 0x0000000000007941 */ /* 0x000fea0003800000 */
.L_x_2567:
[----:B-----5:R3:W-:Y:S02]  /*106e0*/  STS.128 [R239+0x4800], R40 ;  /* 0x00480028ef007388 */ /* 0x0207e40000000c00 */
.L_x_2566:
[----:B------:R-:W-:Y:S05]  /*106f0*/  BSYNC B1 ;  /* 0x0000000000017941 */ /* 0x000fea0003800000 */
.L_x_2565:
[----:B------:R-:W-:-:S13]  /*10700*/  ISETP.GE.AND P0, PT, R9, R2, PT ;  /* 0x000000020900720c */ /* 0x000fda0003f06270 */
[----:B------:R1:W-:Y:S01]  /*10710*/  @P0 STS.128 [R239+0x6800], RZ ;  /* 0x006800ffef000388 */ /* 0x0003e20000000c00 */
[----:B------:R-:W-:Y:S05]  /*10720*/  @P0 BRA `(.L_x_2556) ;  /* 0x0000034000000947 */ /* 0x000fea0003800000 */
[----:B-123--:R-:W5:Y:S01]  /*10730*/  LD.E.128 R36, [R36.64+0x180] ;  /* 0x0001800624247980 */ /* 0x00ef62000c101d00 */
[----:B------:R-:W-:Y:S01]  /*10740*/  ISETP.GE.AND P0, PT, R9, R0, PT ;  /* 0x000000000900720c */ /* 0x000fe20003f06270 */
[----:B------:R-:W-:-:S12]  /*10750*/  BSSY B0, `(.L_x_2569) ;  /* 0x0000030000007945 */ /* 0x000fd80003800000 */
[----:B------:R-:W-:Y:S05]  /*10760*/  @P0 BRA `(.L_x_2570) ;  /* 0x000002e000000947 */ /* 0x000fea0003800000 */
[----:B------:R-:W2:Y:S04]  /*10770*/  LD.E.64 R4, [R54.64+0xc0] ;  /* 0x0000c00636047980 */ /* 0x000ea8000c101b00 */
[----:B------:R1:W3:Y:S01]  /*10780*/  LD.E.64 R6, [R22.64+0xc0] ;  /* 0x0000c00616067980 */ /* 0x0002e2000c101b00 */
[----:B-----5:R-:W-:Y:S02]  /*10790*/  MOV R8, R39 ;  /* 0x0000002700087202 */ /* 0x020fe40000000f00 */
[----:B------:R-:W-:-:S03]  /*107a0*/  MOV R15, R36 ;  /* 0x00000024000f7202 */ /* 0x000fc60000000f00 */
[--C-:B------:R-:W-:Y:S02]  /*107b0*/  HADD2.F32 R36, -RZ, R8.reuse.H1_H1 ;  /* 0x30000008ff247230 */ /* 0x100fe40000004100 */
[----:B------:R-:W-:Y:S01]  /*107c0*/  HADD2.F32 R41, -RZ, R8.H0_H0 ;  /* 0x20000008ff297230 */ /* 0x000fe20000004100 */
[----:B-1----:R-:W-:Y:S02]  /*107d0*/  MOV R22, R37 ;  /* 0x0000002500167202 */ /* 0x002fe40000000f00 */
[----:B------:R-:W-:-:S03]  /*107e0*/  MOV R37, R38 ;  /* 0x0000002600257202 */ /* 0x000fc60000000f00 */
[--C-:B------:R-:W-:Y:S02]  /*107f0*/  HADD2.F32 R38, -RZ, R22.reuse.H0_H0 ;  /* 0x20000016ff267230 */ /* 0x100fe40000004100 */
[----:B------:R-:W-:Y:S02]  /*10800*/  HADD2.F32 R39, -RZ, R22.H1_H1 ;  /* 0x30000016ff277230 */ /* 0x000fe40000004100 */
[----:B--2---:R-:W-:Y:S02]  /*10810*/  HADD2.F32 R22, -RZ, R5.H1_H1 ;  /* 0x30000005ff167230 */ /* 0x004fe40000004100 */
[----:B------:R-:W-:Y:S02]  /*10820*/  HADD2.F32 R23, -RZ, R4.H1_H1 ;  /* 0x30000004ff177230 */ /* 0x000fe40000004100 */
[----:B---3--:R-:W-:Y:S01]  /*10830*/  HADD2.F32 R26, -RZ, R7.H1_H1 ;  /* 0x30000007ff1a7230 */ /* 0x008fe20000004100 */
[C---:B------:R-:W-:Y:S01]  /*10840*/  FMUL.FTZ R8, R36.reuse, R22 ;  /* 0x0000001624087220 */ /* 0x040fe20000410000 */
[--C-:B------:R-:W-:Y:S01]  /*10850*/  HADD2.F32 R32, -RZ, R6.reuse.H1_H1 ;  /* 0x30000006ff207230 */ /* 0x100fe20000004100 */
[CC--:B------:R-:W-:Y:S01]  /*10860*/  FMUL.FTZ R40, R39.reuse, R23.reuse ;  /* 0x0000001727287220 */ /* 0x0c0fe20000410000 */
[----:B------:R-:W-:Y:S01]  /*10870*/  HADD2.F32 R6, -RZ, R6.H0_H0 ;  /* 0x20000006ff067230 */ /* 0x000fe20000004100 */
[----:B------:R-:W-:Y:S01]  /*10880*/  FMUL.FTZ R36, R36, R26 ;  /* 0x0000001a24247220 */ /* 0x000fe20000410000 */
[----:B------:R-:W-:Y:S01]  /*10890*/  HADD2.F32 R4, -RZ, R4.H0_H0 ;  /* 0x20000004ff047230 */ /* 0x000fe20000004100 */
[----:B------:R-:W-:Y:S01]  /*108a0*/  FMUL.FTZ R39, R39, R32 ;  /* 0x0000002027277220 */ /* 0x000fe20000410000 */
[----:B------:R-:W-:Y:S01]  /*108b0*/  HADD2.F32 R5, -RZ, R5.H0_H0 ;  /* 0x20000005ff057230 */ /* 0x000fe20000004100 */
[C---:B------:R-:W-:Y:S01]  /*108c0*/  FFMA.FTZ R36, R41.reuse, R22, R36 ;  /* 0x0000001629247223 */ /* 0x040fe20000010024 */
        /* <DEDUP_REMOVED lines=24> */
.L_x_2570:
[----:B------:R-:W-:Y:S05]  /*10a50*/  BSYNC B0 ;  /* 0x0000000000007941 */ /* 0x000fea0003800000 */
.L_x_2569:
[----:B-----5:R1:W-:Y:S02]  /*10a60*/  STS.128 [R239+0x6800], R36 ;  /* 0x00680024ef007388 */ /* 0x0203e40000000c00 */
.L_x_2556:
[----:B------:R-:W-:Y:S05]  /*10a70*/  BSYNC B2 ;  /* 0x0000000000027941 */ /* 0x000fea0003800000 */
.L_x_2555:
[----:B-1----:R-:W-:Y:S01]  /*10a80*/  IADD3 R36, R162, 0x20, RZ ;  /* 0x00000020a2247810 */ /* 0x002fe20007ffe0ff */
[----:B------:R-:W-:Y:S03]  /*10a90*/  BSSY B2, `(.L_x_2571) ;  /* 0x00000e9000027945 */ /* 0x000fe60003800000 */
[----:B------:R-:W-:-:S04]  /*10aa0*/  ISETP.GE.AND P0, PT, R36, R14, PT ;  /* 0x0000000e2400720c */ /* 0x000fc80003f06270 */
[----:B------:R-:W-:-:S13]  /*10ab0*/  ISETP.LT.OR P0, PT, R134, -0x107, P0 ;  /* 0xfffffef98600780c */ /* 0x000fda0000701670 */
[----:B------:R-:W-:Y:S05]  /*10ac0*/  @P0 BRA `(.L_x_2572) ;  /* 0x00000e5000000947 */ /* 0x000fea0003800000 */
[----:B------:R-:W-:Y:S01]  /*10ad0*/  ISETP.GE.AND P0, PT, R18, R2, PT ;  /* 0x000000021200720c */ /* 0x000fe20003f06270 */
[----:B------:R-:W-:Y:S01]  /*10ae0*/  IMAD.SHL.U32 R4, R3, 0x20, RZ ;  /* 0x0000002003047824 */ /* 0x000fe200078e00ff */
[----:B------:R-:W-:Y:S04]  /*10af0*/  BSSY B1, `(.L_x_2573) ;  /* 0x000003d000017945 */ /* 0x000fe80003800000 */
[----:B------:R-:W-:-:S04]  /*10b00*/  IADD3 R5, P1, R4, R20, RZ ;  /* 0x0000001404057210 */ /* 0x000fc80007f3e0ff */
[----:B------:R-:W-:Y:S01]  /*10b10*/  LEA.HI.X.SX32 R4, R4, R21, 0x1, P1 ;  /* 0x0000001504047211 */ /* 0x000fe200008f0eff */
[C---:B--23--:R-:W-:Y:S02]  /*10b20*/  IMAD.SHL.U32 R38, R5.reuse, 0x2, RZ ;  /* 0x0000000205267824 */ /* 0x04cfe400078e00ff */
[----:B------:R1:W-:Y:S01]  /*10b30*/  @P0 STS.128 [R239+0x1000], RZ ;  /* 0x001000ffef000388 */ /* 0x0003e20000000c00 */
[----:B------:R-:W-:Y:S02]  /*10b40*/  SHF.L.U64.HI R4, R5, 0x1, R4 ;  /* 0x0000000105047819 */ /* 0x000fe40000010204 */
[-C--:B------:R-:W-:Y:S02]  /*10b50*/  IADD3 R22, P2, R24, R38.reuse, RZ ;  /* 0x0000002618167210 */ /* 0x080fe40007f5e0ff */
[----:B------:R-:W-:-:S03]  /*10b60*/  IADD3 R38, P1, R28, R38, RZ ;  /* 0x000000261c267210 */ /* 0x000fc60007f3e0ff */
[--C-:B------:R-:W-:Y:S02]  /*10b70*/  IMAD.X R23, R25, 0x1, R4.reuse, P2 ;  /* 0x0000000119177824 */ /* 0x100fe400010e0604 */
[----:B------:R-:W-:Y:S01]  /*10b80*/  IMAD.X R39, R29, 0x1, R4, P1 ;  /* 0x000000011d277824 */ /* 0x000fe200008e0604 */
[----:B------:R-:W-:Y:S05]  /*10b90*/  @P0 BRA `(.L_x_2574) ;  /* 0x0000032000000947 */ /* 0x000fea0003800000 */
[----:B------:R2:W5:Y:S01]  /*10ba0*/  LD.E.128 R40, [R16.64] ;  /* 0x0000000610287980 */ /* 0x000562000c101d00 */
        /* <DEDUP_REMOVED lines=8> */
[----:B------:R-:W-:-:S02]  /*10c30*/  HADD2.F32 R43, -RZ, R44.H0_H0 ;  /* 0x2000002cff2b7230 */ /* 0x000fc40000004100 */
[----:B------:R-:W-:Y:S02]  /*10c40*/  HADD2.F32 R41, -RZ, R8.H1_H1 ;  /* 0x30000008ff297230 */ /* 0x000fe40000004100 */
[----:B------:R-:W-:Y:S02]  /*10c50*/  HADD2.F32 R44, -RZ, R44.H1_H1 ;  /* 0x3000002cff2c7230 */ /* 0x000fe40000004100 */
        /* <DEDUP_REMOVED lines=8> */
[-C--:B------:R-:W-:Y:S01]  /*10ce0*/  FMUL.FTZ R41, R41, R37.reuse ;  /* 0x0000002529297220 */ /* 0x080fe20000410000 */
[----:B------:R-:W-:Y:S01]  /*10cf0*/  HADD2.F32 R4, -RZ, R4.H0_H0 ;  /* 0x20000004ff047230 */ /* 0x000fe20000004100 */
[----:B------:R-:W-:Y:S01]  /*10d00*/  FMUL.FTZ R44, R44, R40 ;  /* 0x000000282c2c7220 */ /* 0x000fe20000410000 */
[----:B------:R-:W-:Y:S01]  /*10d10*/  HADD2.F32 R5, -RZ, R5.H0_H0 ;  /* 0x20000005ff057230 */ /* 0x000fe20000004100 */
[----:B------:R-:W-:Y:S01]  /*10d20*/  FFMA.FTZ R41, R55, R26, R41 ;  /* 0x0000001a37297223 */ /* 0x000fe20000010029 */
[----:B------:R-:W-:Y:S01]  /*10d30*/  HADD2.F32 R26, -RZ, R15.H1_H1 ;  /* 0x3000000fff1a7230 */ /* 0x000fe20000004100 */
[C---:B------:R-:W-:Y:S01]  /*10d40*/  FFMA.FTZ R44, R43.reuse, R32, R44 ;  /* 0x000000202b2c7223 */ /* 0x040fe2000001002c */
        /* <DEDUP_REMOVED lines=11> */
[-C--:B------:R-:W-:Y:S01]  /*10e00*/  FMUL.FTZ R32, R32, R7.reuse ;  /* 0x0000000720207220 */ /* 0x080fe20000410000 */
[----:B------:R-:W-:Y:S01]  /*10e10*/  MOV R41, R44 ;  /* 0x0000002c00297202 */ /* 0x000fe20000000f00 */
[C---:B------:R-:W-:Y:S01]  /*10e20*/  FFMA.FTZ R26, R42.reuse, R7, -R26 ;  /* 0x000000072a1a7223 */ /* 0x040fe2000001081a */
[----:B------:R-:W-:Y:S01]  /*10e30*/  MOV R43, R8 ;  /* 0x00000008002b7202 */ /* 0x000fe20000000f00 */
[----:B------:R-:W-:-:S02]  /*10e40*/  FFMA.FTZ R32, R42, R5, R32 ;  /* 0x000000052a207223 */ /* 0x000fc40000010020 */
[C---:B------:R-:W-:Y:S02]  /*10e50*/  FFMA.FTZ R37, R15.reuse, R6, -R37 ;  /* 0x000000060f257223 */ /* 0x040fe40000010825 */
[----:B------:R-:W-:Y:S01]  /*10e60*/  FFMA.FTZ R40, R15, R4, R40 ;  /* 0x000000040f287223 */ /* 0x000fe20000010028 */
[----:B------:R-:W-:-:S04]  /*10e70*/  F2FP.PACK_AB R26, R32, R26 ;  /* 0x0000001a201a723e */ /* 0x000fc800000000ff */
[----:B------:R-:W-:Y:S02]  /*10e80*/  F2FP.PACK_AB R40, R40, R37 ;  /* 0x000000252828723e */ /* 0x000fe400000000ff */
[----:B------:R-:W-:Y:S02]  /*10e90*/  MOV R42, R26 ;  /* 0x0000001a002a7202 */ /* 0x000fe40000000f00 */
.L_x_2576:
[----:B------:R-:W-:Y:S05]  /*10ea0*/  BSYNC B0 ;  /* 0x0000000000007941 */ /* 0x000fea0003800000 */
.L_x_2575:
[----:B-----5:R3:W-:Y:S02]  /*10eb0*/  STS.128 [R239+0x1000], R40 ;  /* 0x00100028ef007388 */ /* 0x0207e40000000c00 */
.L_x_2574:
[----:B------:R-:W-:Y:S05]  /*10ec0*/  BSYNC B1 ;  /* 0x0000000000017941 */ /* 0x000fea0003800000 */
.L_x_2573:
        /* <DEDUP_REMOVED lines=13> */
[----:B------:R-:W-:-:S02]  /*10fa0*/  HADD2.F32 R43, -RZ, R44.H0_H0 ;  /* 0x2000002cff2b7230 */ /* 0x000fc40000004100 */
[----:B------:R-:W-:Y:S02]  /*10fb0*/  HADD2.F32 R41, -RZ, R8.H1_H1 ;  /* 0x30000008ff297230 */ /* 0x000fe40000004100 */
[----:B------:R-:W-:Y:S02]  /*10fc0*/  HADD2.F32 R44, -RZ, R44.H1_H1 ;  /* 0x3000002cff2c7230 */ /* 0x000fe40000004100 */
[----:B------:R-:W-:Y:S02]  /*10fd0*/  HADD2.F32 R55, -RZ, R8.H0_H0 ;  /* 0x20000008ff377230 */ /* 0x000fe40000004100 */
[----:B--2---:R-:W-:Y:S02]  /*10fe0*/  HADD2.F32 R26, -RZ, R5.H1_H1 ;  /* 0x30000005ff1a7230 */ /* 0x004fe40000004100 */
[----:B------:R-:W-:Y:S02]  /*10ff0*/  HADD2.F32 R32, -RZ, R4.H1_H1 ;  /* 0x30000004ff207230 */ /* 0x000fe40000004100 */
[----:B---3--:R-:W-:Y:S01]  /*11000*/  HADD2.F32 R37, -RZ, R7.H1_H1 ;  /* 0x30000007ff257230 */ /* 0x008fe20000004100 */
        /* <DEDUP_REMOVED lines=32> */
.L_x_2580:
[----:B------:R-:W-:Y:S05]  /*11210*/  BSYNC B0 ;  /* 0x0000000000007941 */ /* 0x000fea0003800000 */
.L_x_2579:
[----:B-----5:R1:W-:Y:S02]  /*11220*/  STS.128 [R239+0x3000], R40 ;  /* 0x00300028ef007388 */ /* 0x0203e40000000c00 */
.L_x_2578:
[----:B------:R-:W-:Y:S05]  /*11230*/  BSYNC B1 ;  /* 0x0000000000017941 */ /* 0x000fea0003800000 */
.L_x_2577:
        /* <DEDUP_REMOVED lines=52> */
.L_x_2584:
[----:B------:R-:W-:Y:S05]  /*11580*/  BSYNC B0 ;  /* 0x0000000000007941 */ /* 0x000fea0003800000 */
.L_x_2583:
[----:B-----5:R3:W-:Y:S02]  /*11590*/  STS.128 [R239+0x5000], R40 ;  /* 0x00500028ef007388 */ /* 0x0207e40000000c00 */
.L_x_2582:
[----:B------:R-:W-:Y:S05]  /*115a0*/  BSYNC B1 ;  /* 0x0000000000017941 */ /* 0x000fea0003800000 */
.L_x_2581:
[----:B------:R-:W-:-:S13]  /*115b0*/  ISETP.GE.AND P0, PT, R9, R2, PT ;  /* 0x000000020900720c */ /* 0x000fda0003f06270 */
[----:B------:R1:W-:Y:S01]  /*115c0*/  @P0 STS.128 [R239+0x7000], RZ ;  /* 0x007000ffef000388 */ /* 0x0003e20000000c00 */
[----:B------:R-:W-:Y:S05]  /*115d0*/  @P0 BRA `(.L_x_2572) ;  /* 0x0000034000000947 */ /* 0x000fea0003800000 */
[----:B-1-3--:R1:W5:Y:S01]  /*115e0*/  LD.E.128 R40, [R16.64+0x180] ;  /* 0x0001800610287980 */ /* 0x00a362000c101d00 */
[----:B------:R-:W-:Y:S01]  /*115f0*/  ISETP.GE.AND P0, PT, R9, R0, PT ;  /* 0x000000000900720c */ /* 0x000fe20003f06270 */
[----:B------:R-:W-:-:S12]  /*11600*/  BSSY B0, `(.L_x_2585) ;  /* 0x0000030000007945 */ /* 0x000fd80003800000 */
[----:B------:R-:W-:Y:S05]  /*11610*/  @P0 BRA `(.L_x_2586) ;  /* 0x000002e000000947 */ /* 0x000fea0003800000 */
[----:B--2---:R3:W2:Y:S04]  /*11620*/  LD.E.64 R4, [R38.64+0xc0] ;  /* 0x0000c00626047980 */ /* 0x0046a8000c101b00 */
[----:B----4-:R-:W4:Y:S01]  /*11630*/  LD.E.64 R6, [R22.64+0xc0] ;  /* 0x0000c00616067980 */ /* 0x010f22000c101b00 */
[----:B-----5:R-:W-:Y:S02]  /*11640*/  MOV R8, R43 ;  /* 0x0000002b00087202 */ /* 0x020fe40000000f00 */
[----:B------:R-:W-:Y:S02]  /*11650*/  MOV R15, R40 ;  /* 0x00000028000f7202 */ /* 0x000fe40000000f00 */
[----:B------:R-:W-:Y:S01]  /*11660*/  MOV R32, R42 ;  /* 0x0000002a00207202 */ /* 0x000fe20000000f00 */
[----:B------:R-:W-:-:S02]  /*11670*/  HADD2.F32 R26, -RZ, R8.H1_H1 ;  /* 0x30000008ff1a7230 */ /* 0x000fc40000004100 */
[----:B------:R-:W-:Y:S01]  /*11680*/  HADD2.F32 R40, -RZ, R8.H0_H0 ;  /* 0x20000008ff287230 */ /* 0x000fe20000004100 */
[----:B---3--:R-:W-:-:S05]  /*11690*/  MOV R38, R41 ;  /* 0x0000002900267202 */ /* 0x008fca0000000f00 */
[--C-:B------:R-:W-:Y:S02]  /*116a0*/  HADD2.F32 R37, -RZ, R38.reuse.H0_H0 ;  /* 0x20000026ff257230 */ /* 0x100fe40000004100 */
[----:B------:R-:W-:Y:S02]  /*116b0*/  HADD2.F32 R38, -RZ, R38.H1_H1 ;  /* 0x30000026ff267230 */ /* 0x000fe40000004100 */
[----:B-12---:R-:W-:Y:S02]  /*116c0*/  HADD2.F32 R16, -RZ, R5.H1_H1 ;  /* 0x30000005ff107230 */ /* 0x006fe40000004100 */
        /* <DEDUP_REMOVED lines=34> */
[----:B------:R-:W-:Y:S02]  /*118f0*/  MOV R42, R16 ;  /* 0x00000010002a7202 */ /* 0x000fe40000000f00 */
.L_x_2586:
[----:B------:R-:W-:Y:S05]  /*11900*/  BSYNC B0 ;  /* 0x0000000000007941 */ /* 0x000fea0003800000 */
.L_x_2585:
[----:B-----5:R3:W-:Y:S02]  /*11910*/  STS.128 [R239+0x7000], R40 ;  /* 0x00700028ef007388 */ /* 0x0207e40000000c00 */
.L_x_2572:
[----:B------:R-:W-:Y:S05]  /*11920*/  BSYNC B2 ;  /* 0x0000000000027941 */ /* 0x000fea0003800000 */
.L_x_2571:
[----:B------:R-:W-:-:S04]  /*11930*/  IADD3 R37, R162, 0x30, RZ ;  /* 0x00000030a2257810 */ /* 0x000fc80007ffe0ff */
[----:B------:R-:W-:-:S04]  /*11940*/  ISETP.GE.AND P0, PT, R37, R14, PT ;  /* 0x0000000e2500720c */ /* 0x000fc80003f06270 */
[----:B------:R-:W-:-:S13]  /*11950*/  ISETP.LT.OR P0, PT, R134, -0x187, P0 ;  /* 0xfffffe798600780c */ /* 0x000fda0000701670 */
[----:B------:R-:W-:Y:S05]  /*11960*/  @P0 BRA `(.L_x_2587) ;  /* 0x00007f5000000947 */ /* 0x000fea0003800000 */
[----:B------:R-:W-:Y:S01]  /*11970*/  ISETP.GE.AND P0, PT, R18, R2, PT ;  /* 0x000000021200720c */ /* 0x000fe20003f06270 */
[----:B------:R-:W-:Y:S01]  /*11980*/  IMAD R4, R3, 0x30, RZ ;  /* 0x0000003003047824 */ /* 0x000fe200078e02ff */
[----:B------:R-:W-:Y:S04]  /*11990*/  BSSY B1, `(.L_x_2588) ;  /* 0x000003f000017945 */ /* 0x000fe80003800000 */
[----:B------:R-:W-:-:S04]  /*119a0*/  IADD3 R3, P1, R4, R20, RZ ;  /* 0x0000001404037210 */ /* 0x000fc80007f3e0ff */
[----:B------:R-:W-:Y:S01]  /*119b0*/  LEA.HI.X.SX32 R21, R4, R21, 0x1, P1 ;  /* 0x0000001504157211 */ /* 0x000fe200008f0eff */
[C---:B------:R-:W-:Y:S02]  /*119c0*/  IMAD.SHL.U32 R4, R3.reuse, 0x2, RZ ;  /* 0x0000000203047824 */ /* 0x040fe400078e00ff */
        /* <DEDUP_REMOVED lines=11> */
[----:B--2---:R-:W2:Y:S04]  /*11a80*/  LD.E.64 R4, [R24.64] ;  /* 0x0000000618047980 */ /* 0x004ea8000c101b00 */
[----:B---3--:R-:W3:Y:S01]  /*11a90*/  LD.E.64 R6, [R14.64] ;  /* 0x000000060e067980 */ /* 0x008ee2000c101b00 */
[----:B-1---5:R-:W-:Y:S02]  /*11aa0*/  MOV R16, R21 ;  /* 0x0000001500107202 */ /* 0x022fe40000000f00 */
[----:B------:R-:W-:Y:S02]  /*11ab0*/  MOV R3, R23 ;  /* 0x0000001700037202 */ /* 0x000fe40000000f00 */
[----:B------:R-:W-:Y:S01]  /*11ac0*/  MOV R21, R22 ;  /* 0x0000001600157202 */ /* 0x000fe20000000f00 */
[--C-:B------:R-:W-:Y:S01]  /*11ad0*/  HADD2.F32 R22, -RZ, R16.reuse.H0_H0 ;  /* 0x20000010ff167230 */ /* 0x100fe20000004100 */
[----:B------:R-:W-:Y:S01]  /*11ae0*/  MOV R8, R20 ;  /* 0x0000001400087202 */ /* 0x000fe20000000f00 */
[----:B------:R-:W-:-:S02]  /*11af0*/  HADD2.F32 R23, -RZ, R16.H1_H1 ;  /* 0x30000010ff177230 */ /* 0x000fc40000004100 */
[--C-:B------:R-:W-:Y:S02]  /*11b00*/  HADD2.F32 R20, -RZ, R3.reuse.H1_H1 ;  /* 0x30000003ff147230 */ /* 0x100fe40000004100 */
        /* <DEDUP_REMOVED lines=37> */
.L_x_2591:
[----:B------:R-:W-:Y:S05]  /*11d60*/  BSYNC B0 ;  /* 0x0000000000007941 */ /* 0x000fea0003800000 */
.L_x_2590:
[----:B-----5:R1:W-:Y:S02]  /*11d70*/  STS.128 [R239+0x1800], R20 ;  /* 0x00180014ef007388 */ /* 0x0203e40000000c00 */
.L_x_2589:
[----:B------:R-:W-:Y:S05]  /*11d80*/  BSYNC B1 ;  /* 0x0000000000017941 */ /* 0x000fea0003800000 */
.L_x_2588:
        /* <DEDUP_REMOVED lines=50> */
[----:B------:R-:W-:Y:S02]  /*120b0*/  MOV R16, R17 ;  /* 0x0000001100107202 */ /* 0x000fe40000000f00 */
[----:B------:R-:W-:Y:S02]  /*120c0*/  MOV R17, R22 ;  /* 0x0000001600117202 */ /* 0x000fe40000000f00 */
[----:B------:R-:W-:Y:S02]  /*120d0*/  MOV R18, R13 ;  /* 0x0000000d00127202 */ /* 0x000fe40000000f00 */
.L_x_2595:
[----:B------:R-:W-:Y:S05]  /*120e0*/  BSYNC B0 ;  /* 0x0000000000007941 */ /* 0x000fea0003800000 */
.L_x_2594:
[----:B-----5:R2:W-:Y:S02]  /*120f0*/  STS.128 [R239+0x3800], R16 ;  /* 0x00380010ef007388 */ /* 0x0205e40000000c00 */
.L_x_2593:
[----:B------:R-:W-:Y:S05]  /*12100*/  BSYNC B1 ;  /* 0x0000000000017941 */ /* 0x000fea0003800000 */
.L_x_2592:
        /* <DEDUP_REMOVED lines=53> */
.L_x_2599:
[----:B------:R-:W-:Y:S05]  /*12460*/  BSYNC B0 ;  /* 0x0000000000007941 */ /* 0x000fea0003800000 */
.L_x_2598:
[----:B-----5:R2:W-:Y:S02]  /*12470*/  STS.128 [R239+0x5800], R16 ;  /* 0x00580010ef007388 */ /* 0x0205e40000000c00 */
.L_x_2597:
[----:B------:R-:W-:Y:S05]  /*12480*/  BSYNC B1 ;  /* 0x0000000000017941 */ /* 0x000fea0003800000 */
.L_x_2596:
[----:B------:R-:W-:-:S13]  /*12490*/  ISETP.GE.AND P0, PT, R9, R2, PT ;  /* 0x000000020900720c */ /* 0x000fda0003f06270 */
[----:B------:R1:W-:Y:S01]  /*124a0*/  @P0 STS.128 [R239+0x7800], RZ ;  /* 0x007800ffef000388 */ /* 0x0003e20000000c00 */
[----:B------:R-:W-:Y:S05]  /*124b0*/  @P0 BRA `(.L_x_2587) ;  /* 0x0000740000000947 */ /* 0x000fea0003800000 */
[----:B-1----:R-:W5:Y:S01]  /*124c0*/  LD.E.128 R28, [R30.64+0x180] ;  /* 0x000180061e1c7980 */ /* 0x002f62000c101d00 */
[----:B------:R-:W-:Y:S01]  /*124d0*/  ISETP.GE.AND P0, PT, R9, R0, PT ;  /* 0x000000000900720c */ /* 0x000fe20003f06270 */
[----:B------:R-:W-:-:S12]  /*124e0*/  BSSY B0, `(.L_x_2600) ;  /* 0x0000030000007945 */ /* 0x000fd80003800000 */
[----:B------:R-:W-:Y:S05]  /*124f0*/  @P0 BRA `(.L_x_2601) ;  /* 0x000002e000000947 */ /* 0x000fea0003800000 */
[----:B--2---:R-:W2:Y:S04]  /*12500*/  LD.E.64 R2, [R24.64+0xc0] ;  /* 0x0000c00618027980 */ /* 0x004ea8000c101b00 */
[----:B---3--:R1:W3:Y:S01]  /*12510*/  LD.E.64 R4, [R14.64+0xc0] ;  /* 0x0000c0060e047980 */ /* 0x0082e2000c101b00 */
[----:B-----5:R-:W-:Y:S02]  /*12520*/  MOV R16, R29 ;  /* 0x0000001d00107202 */ /* 0x020fe40000000f00 */
[----:B------:R-:W-:Y:S02]  /*12530*/  MOV R0, R31 ;  /* 0x0000001f00007202 */ /* 0x000fe40000000f00 */
[----:B------:R-:W-:-:S03]  /*12540*/  MOV R6, R28 ;  /* 0x0000001c00067202 */ /* 0x000fc60000000f00 */
[--C-:B------:R-:W-:Y:S02]  /*12550*/  HADD2.F32 R13, -RZ, R0.reuse.H1_H1 ;  /* 0x30000000ff0d7230 */ /* 0x100fe40000004100 */
[----:B------:R-:W-:Y:S02]  /*12560*/  HADD2.F32 R18, -RZ, R0.H0_H0 ;  /* 0x20000000ff127230 */ /* 0x000fe40000004100 */
[--C-:B-1----:R-:W-:Y:S01]  /*12570*/  HADD2.F32 R15, -RZ, R16.reuse.H0_H0 ;  /* 0x20000010ff0f7230 */ /* 0x102fe20000004100 */
[----:B------:R-:W-:Y:S01]  /*12580*/  MOV R14, R30 ;  /* 0x0000001e000e7202 */ /* 0x000fe20000000f00 */
[----:B------:R-:W-:Y:S02]  /*12590*/  HADD2.F32 R16, -RZ, R16.H1_H1 ;  /* 0x30000010ff107230 */ /* 0x000fe40000004100 */
[----:B--2---:R-:W-:Y:S02]  /*125a0*/  HADD2.F32 R7, -RZ, R3.H1_H1 ;  /* 0x30000003ff077230 */ /* 0x004fe40000004100 */
[----:B------:R-:W-:-:S02]  /*125b0*/  HADD2.F32 R8, -RZ, R2.H1_H1 ;  /* 0x30000002ff087230 */ /* 0x000fc40000004100 */
        /* <DEDUP_REMOVED lines=34> */
.L_x_2601:
[----:B------:R-:W-:Y:S05]  /*127e0*/  BSYNC B0 ;  /* 0x0000000000007941 */ /* 0x000fea0003800000 */
.L_x_2600:
[----:B-----5:R1:W-:Y:S01]  /*127f0*/  STS.128 [R239+0x7800], R28 ;  /* 0x0078001cef007388 */ /* 0x0203e20000000c00 */
[----:B------:R-:W-:Y:S05]  /*12800*/  BRA `(.L_x_2587) ;  /* 0x000070b000007947 */ /* 0x000fea0003800000 */
.L_x_2538:
        /* <DEDUP_REMOVED lines=18> */
[----:B------:R-:W-:-:S03]  /*12930*/  LEA R20, P0, R5, R28, 0x1 ;  /* 0x0000001c05147211 */ /* 0x000fc600078008ff */
[----:B------:R-:W3:Y:S01]  /*12940*/  LD.E.128 R40, [R40.64] ;  /* 0x0000000628287980 */ /* 0x000ee2000c101d00 */
[----:B------:R-:W-:-:S05]  /*12950*/  LEA.HI.X R21, R5, R29, R4, 0x1, P0 ;  /* 0x0000001d05157211 */ /* 0x000fca00000f0c04 */
[----:B--2---:R4:W2:Y:S02]  /*12960*/  LD.E.128 R4, [R20.64] ;  /* 0x0000000614047980 */ /* 0x0048a4000c101d00 */
[----:B----4-:R-:W-:Y:S02]  /*12970*/  MOV R20, RZ ;  /* 0x000000ff00147202 */ /* 0x010fe40000000f00 */
[----:B------:R-:W-:-:S04]  /*12980*/  @P1 IADD3 R20, -R3, RZ, RZ ;  /* 0x000000ff03141210 */ /* 0x000fc80007ffe1ff */
[----:B------:R-:W-:-:S04]  /*12990*/  IADD3 R21, P0, R20, R8, RZ ;  /* 0x0000000814157210 */ /* 0x000fc80007f1e0ff */
[----:B------:R-:W-:Y:S02]  /*129a0*/  LEA.HI.X.SX32 R20, R20, R26, 0x1, P0 ;  /* 0x0000001a14147211 */ /* 0x000fe400000f0eff */
[----:B------:R-:W-:-:S04]  /*129b0*/  LEA R22, P0, R21, R24, 0x1 ;  /* 0x0000001815167211 */ /* 0x000fc800078008ff */
[----:B------:R-:W-:-:S06]  /*129c0*/  LEA.HI.X R23, R21, R25, R20, 0x1, P0 ;  /* 0x0000001915177211 */ /* 0x000fcc00000f0c14 */
[----:B------:R-:W4:Y:S01]  /*129d0*/  LD.E.128 R20, [R22.64] ;  /* 0x0000000616147980 */ /* 0x000f22000c101d00 */
[----:B-----5:R-:W-:Y:S01]  /*129e0*/  IMAD.MOV.U32 R44, RZ, RZ, R56 ;  /* 0x000000ffff2c7224 */ /* 0x020fe200078e0038 */
[----:B------:R-:W-:Y:S02]  /*129f0*/  MOV R32, R59 ;  /* 0x0000003b00207202 */ /* 0x000fe40000000f00 */
[----:B------:R-:W-:Y:S02]  /*12a00*/  MOV R27, R57 ;  /* 0x00000039001b7202 */ /* 0x000fe40000000f00 */
[----:B------:R-:W-:Y:S02]  /*12a10*/  MOV R54, R58 ;  /* 0x0000003a00367202 */ /* 0x000fe40000000f00 */
[----:B---3--:R-:W-:Y:S01]  /*12a20*/  MOV R55, R41 ;  /* 0x0000002900377202 */ /* 0x008fe20000000f00 */
[----:B------:R-:W-:Y:S01]  /*12a30*/  IMAD.MOV.U32 R41, RZ, RZ, R42 ;  /* 0x000000ffff297224 */ /* 0x000fe200078e002a */
[----:B--2---:R-:W-:-:S02]  /*12a40*/  HADD2.F32 R42, -RZ, R5.H0_H0 ;  /* 0x20000005ff2a7230 */ /* 0x004fc40000004100 */
[----:B------:R-:W-:Y:S02]  /*12a50*/  HADD2.F32 R56, -RZ, R5.H1_H1 ;  /* 0x30000005ff387230 */ /* 0x000fe40000004100 */
[--C-:B------:R-:W-:Y:S02]  /*12a60*/  HADD2.F32 R5, -RZ, R7.reuse.H0_H0 ;  /* 0x20000007ff057230 */ /* 0x100fe40000004100 */
[----:B------:R-:W-:Y:S02]  /*12a70*/  HADD2.F32 R7, -RZ, R7.H1_H1 ;  /* 0x30000007ff077230 */ /* 0x000fe40000004100 */
[--C-:B------:R-:W-:Y:S02]  /*12a80*/  HADD2.F32 R59, -RZ, R55.reuse.H0_H0 ;  /* 0x20000037ff3b7230 */ /* 0x100fe40000004100 */
[----:B------:R-:W-:Y:S02]  /*12a90*/  HADD2.F32 R60, -RZ, R55.H1_H1 ;  /* 0x30000037ff3c7230 */ /* 0x000fe40000004100 */
[--C-:B------:R-:W-:Y:S01]  /*12aa0*/  HADD2.F32 R55, -RZ, R43.reuse.H0_H0 ;  /* 0x2000002bff377230 */ /* 0x100fe20000004100 */
        /* <DEDUP_REMOVED lines=10> */
[--C-:B------:R-:W-:Y:S01]  /*12b50*/  HADD2.F32 R7, -RZ, R40.reuse.H0_H0 ;  /* 0x20000028ff077230 */ /* 0x100fe20000004100 */
[----:B------:R-:W-:Y:S01]  /*12b60*/  @!P1 FADD.FTZ R57, -R57, -RZ ;  /* 0x800000ff39399221 */ /* 0x000fe20000010100 */
[----:B------:R-:W-:Y:S01]  /*12b70*/  HADD2.F32 R40, -RZ, R40.H1_H1 ;  /* 0x30000028ff287230 */ /* 0x000fe20000004100 */
[----:B------:R-:W-:Y:S01]  /*12b80*/  @!P1 FADD.FTZ R58, -R58, -RZ ;  /* 0x800000ff3a3a9221 */ /* 0x000fe20000010100 */
[----:B------:R-:W-:Y:S01]  /*12b90*/  HADD2.F32 R41, -RZ, R41.H1_H1 ;  /* 0x30000029ff297230 */ /* 0x000fe20000004100 */
[----:B------:R-:W-:-:S02]  /*12ba0*/  @!P1 FADD.FTZ R4, -R4, -RZ ;  /* 0x800000ff04049221 */ /* 0x000fc40000010100 */
[----:B------:R-:W-:Y:S02]  /*12bb0*/  @!P1 FADD.FTZ R6, -R6, -RZ ;  /* 0x800000ff06069221 */ /* 0x000fe40000010100 */
[----:B------:R-:W-:Y:S02]  /*12bc0*/  @!P1 FADD.FTZ R42, -R42, -RZ ;  /* 0x800000ff2a2a9221 */ /* 0x000fe40000010100 */
[----:B------:R-:W-:Y:S02]  /*12bd0*/  FMUL.FTZ R57, R7, R57 ;  /* 0x0000003907397220 */ /* 0x000fe40000410000 */
[----:B------:R-:W-:Y:S01]  /*12be0*/  FMUL.FTZ R58, R40, R58 ;  /* 0x0000003a283a7220 */ /* 0x000fe20000410000 */
[--C-:B------:R-:W-:Y:S01]  /*12bf0*/  HADD2.F32 R40, -RZ, R27.reuse.H1_H1 ;  /* 0x3000001bff287230 */ /* 0x100fe20000004100 */
[----:B------:R-:W-:Y:S01]  /*12c00*/  FMUL.FTZ R4, R5, R4 ;  /* 0x0000000405047220 */ /* 0x000fe20000410000 */
[----:B------:R-:W-:Y:S01]  /*12c10*/  HADD2.F32 R5, -RZ, R27.H0_H0 ;  /* 0x2000001bff057230 */ /* 0x000fe20000004100 */
[----:B------:R-:W-:Y:S01]  /*12c20*/  FMUL.FTZ R6, R41, R6 ;  /* 0x0000000629067220 */ /* 0x000fe20000410000 */
[----:B------:R-:W-:Y:S01]  /*12c30*/  HADD2.F32 R27, -RZ, R32.H0_H0 ;  /* 0x20000020ff1b7230 */ /* 0x000fe20000004100 */
[----:B------:R-:W-:Y:S01]  /*12c40*/  @!P1 FADD.FTZ R56, -R56, -RZ ;  /* 0x800000ff38389221 */ /* 0x000fe20000010100 */
[----:B----4-:R-:W-:-:S02]  /*12c50*/  HADD2.F32 R7, -RZ, R21.H0_H0 ;  /* 0x20000015ff077230 */ /* 0x010fc40000004100 */
[----:B------:R-:W-:Y:S01]  /*12c60*/  HADD2.F32 R41, -RZ, R21.H1_H1 ;  /* 0x30000015ff297230 */ /* 0x000fe20000004100 */
[----:B------:R-:W-:Y:S01]  /*12c70*/  FMUL.FTZ R59, R59, R42 ;  /* 0x0000002a3b3b7220 */ /* 0x000fe20000410000 */
[----:B------:R-:W-:Y:S01]  /*12c80*/  HADD2.F32 R21, -RZ, R23.H0_H0 ;  /* 0x20000017ff157230 */ /* 0x000fe20000004100 */
[----:B------:R-:W-:Y:S01]  /*12c90*/  FMUL.FTZ R60, R60, R56 ;  /* 0x000000383c3c7220 */ /* 0x000fe20000410000 */
[--C-:B------:R-:W-:Y:S01]  /*12ca0*/  HADD2.F32 R42, -RZ, R20.reuse.H0_H0 ;  /* 0x20000014ff2a7230 */ /* 0x100fe20000004100 */
[----:B------:R-:W-:Y:S01]  /*12cb0*/  FFMA.FTZ R5, R5, R7, R59 ;  /* 0x0000000705057223 */ /* 0x000fe2000001003b */
[----:B------:R-:W-:Y:S01]  /*12cc0*/  HADD2.F32 R56, -RZ, R20.H1_H1 ;  /* 0x30000014ff387230 */ /* 0x000fe20000004100 */
[----:B------:R-:W-:Y:S01]  /*12cd0*/  FFMA.FTZ R21, R27, R21, R55 ;  /* 0x000000151b157223 */ /* 0x000fe20000010037 */
[----:B------:R-:W-:Y:S02]  /*12ce0*/  HADD2.F32 R20, -RZ, R22.H0_H0 ;  /* 0x20000016ff147230 */ /* 0x000fe40000004100 */
[----:B------:R-:W-:-:S02]  /*12cf0*/  HADD2.F32 R7, -RZ, R44.H0_H0 ;  /* 0x2000002cff077230 */ /* 0x000fc40000004100 */
[----:B------:R-:W-:Y:S02]  /*12d00*/  HADD2.F32 R27, -RZ, R54.H0_H0 ;  /* 0x20000036ff1b7230 */ /* 0x000fe40000004100 */
[----:B------:R-:W-:Y:S02]  /*12d10*/  HADD2.F32 R23, -RZ, R23.H1_H1 ;  /* 0x30000017ff177230 */ /* 0x000fe40000004100 */
        /* <DEDUP_REMOVED lines=14> */
[----:B------:R-:W-:Y:S02]  /*12e00*/  MOV R56, R7 ;  /* 0x0000000700387202 */ /* 0x000fe40000000f00 */
[----:B------:R-:W-:Y:S02]  /*12e10*/  MOV R57, R5 ;  /* 0x0000000500397202 */ /* 0x000fe40000000f00 */
[----:B------:R-:W-:Y:S02]  /*12e20*/  MOV R58, R4 ;  /* 0x00000004003a7202 */ /* 0x000fe40000000f00 */
[----:B------:R-:W-:-:S02]  /*12e30*/  MOV R59, R21 ;  /* 0x00000015003b7202 */ /* 0x000fc40000000f00 */
.L_x_2607:
[----:B------:R-:W-:Y:S05]  /*12e40*/  BSYNC B0 ;  /* 0x0000000000007941 */ /* 0x000fea0003800000 */
.L_x_2606:
[----:B-----5:R3:W-:Y:S02]  /*12e50*/  STS.128 [R239], R56 ;  /* 0x00000038ef007388 */ /* 0x0207e40000000c00 */
.L_x_2605:
[----:B------:R-:W-:Y:S05]  /*12e60*/  BSYNC B1 ;  /* 0x0000000000017941 */ /* 0x000fea0003800000 */
.L_x_2604:
        /* <DEDUP_REMOVED lines=17> */
[----:B--2---:R-:W2:Y:S01]  /*12f80*/  LD.E.128 R40, [R40.64+0x80] ;  /* 0x0000800628287980 */ /* 0x004ea2000c101d00 */
[----:B------:R-:W-:-:S05]  /*12f90*/  LEA.HI.X R21, R5, R29, R4, 0x1, P0 ;  /* 0x0000001d05157211 */ /* 0x000fca00000f0c04 */
[----:B---3--:R1:W3:Y:S02]  /*12fa0*/  LD.E.128 R4, [R20.64+0x80] ;  /* 0x0000800614047980 */ /* 0x0082e4000c101d00 */
[----:B-1----:R-:W-:Y:S02]  /*12fb0*/  MOV R20, RZ ;  /* 0x000000ff00147202 */ /* 0x002fe40000000f00 */
[----:B------:R-:W-:-:S04]  /*12fc0*/  @P1 IADD3 R20, -R3, RZ, RZ ;  /* 0x000000ff03141210 */ /* 0x000fc80007ffe1ff */
[----:B------:R-:W-:-:S04]  /*12fd0*/  IADD3 R21, P0, R20, R8, RZ ;  /* 0x0000000814157210 */ /* 0x000fc80007f1e0ff */
[----:B------:R-:W-:Y:S02]  /*12fe0*/  LEA.HI.X.SX32 R20, R20, R26, 0x1, P0 ;  /* 0x0000001a14147211 */ /* 0x000fe400000f0eff */
[----:B------:R-:W-:-:S04]  /*12ff0*/  LEA R22, P0, R21, R24, 0x1 ;  /* 0x0000001815167211 */ /* 0x000fc800078008ff */
[----:B------:R-:W-:-:S06]  /*13000*/  LEA.HI.X R23, R21, R25, R20, 0x1, P0 ;  /* 0x0000001915177211 */ /* 0x000fcc00000f0c14 */
[----:B----4-:R-:W4:Y:S01]  /*13010*/  LD.E.128 R20, [R22.64+0x80] ;  /* 0x0000800616147980 */ /* 0x010f22000c101d00 */
[----:B-----5:R-:W-:Y:S01]  /*13020*/  IMAD.MOV.U32 R44, RZ, RZ, R56 ;  /* 0x000000ffff2c7224 */ /* 0x020fe200078e0038 */
[----:B------:R-:W-:Y:S02]  /*13030*/  MOV R32, R59 ;  /* 0x0000003b00207202 */ /* 0x000fe40000000f00 */
[----:B------:R-:W-:Y:S02]  /*13040*/  MOV R27, R57 ;  /* 0x00000039001b7202 */ /* 0x000fe40000000f00 */
[----:B------:R-:W-:Y:S02]  /*13050*/  MOV R54, R58 ;  /* 0x0000003a00367202 */ /* 0x000fe40000000f00 */
[----:B--2---:R-:W-:Y:S01]  /*13060*/  MOV R55, R41 ;  /* 0x0000002900377202 */ /* 0x004fe20000000f00 */
[----:B------:R-:W-:Y:S01]  /*13070*/  IMAD.MOV.U32 R41, RZ, RZ, R42 ;  /* 0x000000ffff297224 */ /* 0x000fe200078e002a */
[----:B---3--:R-:W-:-:S02]  /*13080*/  HADD2.F32 R42, -RZ, R5.H0_H0 ;  /* 0x20000005ff2a7230 */ /* 0x008fc40000004100 */
        /* <DEDUP_REMOVED lines=63> */
.L_x_2611:
[----:B------:R-:W-:Y:S05]  /*13480*/  BSYNC B0 ;  /* 0x0000000000007941 */ /* 0x000fea0003800000 */
.L_x_2610:
[----:B-----5:R1:W-:Y:S02]  /*13490*/  STS.128 [R239+0x2000], R56 ;  /* 0x00200038ef007388 */ /* 0x0203e40000000c00 */
.L_x_2609:
[----:B------:R-:W-:Y:S05]  /*134a0*/  BSYNC B1 ;  /* 0x0000000000017941 */ /* 0x000fea0003800000 */
.L_x_2608:
        /* <DEDUP_REMOVED lines=17> */
[----:B------:R-:W3:Y:S01]  /*135c0*/  LD.E.128 R40, [R40.64+0x100] ;  /* 0x0001000628287980 */ /* 0x000ee2000c101d00 */
[----:B------:R-:W-:-:S05]  /*135d0*/  LEA.HI.X R21, R5, R29, R4, 0x1, P0 ;  /* 0x0000001d05157211 */ /* 0x000fca00000f0c04 */
[----:B--2---:R1:W2:Y:S02]  /*135e0*/  LD.E.128 R4, [R20.64+0x100] ;  /* 0x0001000614047980 */ /* 0x0042a4000c101d00 */
        /* <DEDUP_REMOVED lines=77> */
.L_x_2615:
[----:B------:R-:W-:Y:S05]  /*13ac0*/  BSYNC B0 ;  /* 0x0000000000007941 */ /* 0x000fea0003800000 */
.L_x_2614:
[----:B-----5:R3:W-:Y:S02]  /*13ad0*/  STS.128 [R239+0x4000], R56 ;  /* 0x00400038ef007388 */ /* 0x0207e40000000c00 */
.L_x_2613:
[----:B------:R-:W-:Y:S05]  /*13ae0*/  BSYNC B1 ;  /* 0x0000000000017941 */ /* 0x000fea0003800000 */
.L_x_2612:
        /* <DEDUP_REMOVED lines=26> */
[----:B-----5:R-:W-:Y:S02]  /*13c90*/  MOV R27, R57 ;  /* 0x00000039001b7202 */ /* 0x020fe40000000f00 */
[----:B------:R-:W-:Y:S01]  /*13ca0*/  MOV R44, R58 ;  /* 0x0000003a002c7202 */ /* 0x000fe20000000f00 */
[----:B------:R-:W-:Y:S01]  /*13cb0*/  IMAD.MOV.U32 R38, RZ, RZ, R56 ;  /* 0x000000ffff267224 */ /* 0x000fe200078e0038 */
[----:B------:R-:W-:Y:S02]  /*13cc0*/  MOV R32, R59 ;  /* 0x0000003b00207202 */ /* 0x000fe40000000f00 */
[----:B---3--:R-:W-:Y:S01]  /*13cd0*/  MOV R39, R40 ;  /* 0x0000002800277202 */ /* 0x008fe20000000f00 */
[----:B------:R-:W-:Y:S01]  /*13ce0*/  IMAD.MOV.U32 R40, RZ, RZ, R42 ;  /* 0x000000ffff287224 */ /* 0x000fe200078e002a */
[--C-:B--2---:R-:W-:Y:S02]  /*13cf0*/  HADD2.F32 R42, -RZ, R4.reuse.H0_H0 ;  /* 0x20000004ff2a7230 */ /* 0x104fe40000004100 */
[----:B------:R-:W-:-:S02]  /*13d00*/  HADD2.F32 R54, -RZ, R4.H1_H1 ;  /* 0x30000004ff367230 */ /* 0x000fc40000004100 */
[----:B------:R-:W-:Y:S02]  /*13d10*/  HADD2.F32 R4, -RZ, R5.H0_H0 ;  /* 0x20000005ff047230 */ /* 0x000fe40000004100 */
[--C-:B------:R-:W-:Y:S02]  /*13d20*/  HADD2.F32 R57, -RZ, R39.reuse.H0_H0 ;  /* 0x20000027ff397230 */ /* 0x100fe40000004100 */
[----:B------:R-:W-:Y:S01]  /*13d30*/  HADD2.F32 R58, -RZ, R39.H1_H1 ;  /* 0x30000027ff3a7230 */ /* 0x000fe20000004100 */
[----:B------:R-:W-:Y:S01]  /*13d40*/  @!P1 FADD.FTZ R42, -R42, -RZ ;  /* 0x800000ff2a2a9221 */ /* 0x000fe20000010100 */
[----:B------:R-:W-:Y:S01]  /*13d50*/  HADD2.F32 R55, -RZ, R5.H1_H1 ;  /* 0x30000005ff377230 */ /* 0x000fe20000004100 */
[----:B------:R-:W-:Y:S01]  /*13d60*/  @!P1 FADD.FTZ R4, -R4, -RZ ;  /* 0x800000ff04049221 */ /* 0x000fe20000010100 */
[----:B------:R-:W-:Y:S02]  /*13d70*/  HADD2.F32 R39, -RZ, R41.H0_H0 ;  /* 0x20000029ff277230 */ /* 0x000fe40000004100 */
        /* <DEDUP_REMOVED lines=14> */
[----:B------:R-:W-:Y:S01]  /*13e60*/  FMUL.FTZ R5, R42, R5 ;  /* 0x000000052a057220 */ /* 0x000fe20000410000 */
[--C-:B------:R-:W-:Y:S01]  /*13e70*/  HADD2.F32 R42, -RZ, R38.reuse.H1_H1 ;  /* 0x30000026ff2a7230 */ /* 0x100fe20000004100 */
[----:B------:R-:W-:Y:S01]  /*13e80*/  FMUL.FTZ R6, R4, R6 ;  /* 0x0000000604067220 */ /* 0x000fe20000410000 */
[----:B------:R-:W-:Y:S01]  /*13e90*/  HADD2.F32 R4, -RZ, R38.H0_H0 ;  /* 0x20000026ff047230 */ /* 0x000fe20000004100 */
[----:B------:R-:W-:Y:S01]  /*13ea0*/  FMUL.FTZ R7, R43, R7 ;  /* 0x000000072b077220 */ /* 0x000fe20000410000 */
[----:B------:R-:W-:Y:S01]  /*13eb0*/  HADD2.F32 R41, -RZ, R41.H1_H1 ;  /* 0x30000029ff297230 */ /* 0x000fe20000004100 */
[----:B------:R-:W-:Y:S02]  /*13ec0*/  @!P1 FADD.FTZ R54, -R54, -RZ ;  /* 0x800000ff36369221 */ /* 0x000fe40000010100 */
[----:B------:R-:W-:Y:S01]  /*13ed0*/  FMUL.FTZ R56, R40, R56 ;  /* 0x0000003828387220 */ /* 0x000fe20000410000 */
[----:B------:R-:W-:Y:S01]  /*13ee0*/  HADD2.F32 R40, -RZ, R27.H0_H0 ;  /* 0x2000001bff287230 */ /* 0x000fe20000004100 */
[----:B------:R-:W-:Y:S01]  /*13ef0*/  @!P1 FADD.FTZ R55, -R55, -RZ ;  /* 0x800000ff37379221 */ /* 0x000fe20000010100 */
[----:B----4-:R-:W-:-:S02]  /*13f00*/  HADD2.F32 R38, -RZ, R20.H0_H0 ;  /* 0x20000014ff267230 */ /* 0x010fc40000004100 */
[----:B------:R-:W-:Y:S02]  /*13f10*/  HADD2.F32 R43, -RZ, R20.H1_H1 ;  /* 0x30000014ff2b7230 */ /* 0x000fe40000004100 */
[--C-:B------:R-:W-:Y:S01]  /*13f20*/  HADD2.F32 R20, -RZ, R21.reuse.H0_H0 ;  /* 0x20000015ff147230 */ /* 0x100fe20000004100 */
[----:B------:R-:W-:Y:S01]  /*13f30*/  FMUL.FTZ R58, R58, R54 ;  /* 0x000000363a3a7220 */ /* 0x000fe20000410000 */
[----:B------:R-:W-:Y:S01]  /*13f40*/  HADD2.F32 R54, -RZ, R21.H1_H1 ;  /* 0x30000015ff367230 */ /* 0x000fe20000004100 */
[----:B------:R-:W-:Y:S01]  /*13f50*/  FMUL.FTZ R41, R41, R55 ;  /* 0x0000003729297220 */ /* 0x000fe20000410000 */
[--C-:B------:R-:W-:Y:S01]  /*13f60*/  HADD2.F32 R21, -RZ, R22.reuse.H0_H0 ;  /* 0x20000016ff157230 */ /* 0x100fe20000004100 */
[----:B------:R-:W-:Y:S01]  /*13f70*/  FFMA.FTZ R4, R4, R38, R57 ;  /* 0x0000002604047223 */ /* 0x000fe20000010039 */
[----:B------:R-:W-:Y:S01]  /*13f80*/  HADD2.F32 R55, -RZ, R22.H1_H1 ;  /* 0x30000016ff377230 */ /* 0x000fe20000004100 */
[----:B------:R-:W-:Y:S01]  /*13f90*/  FFMA.FTZ R20, R40, R20, R39 ;  /* 0x0000001428147223 */ /* 0x000fe20000010027 */
[----:B------:R-:W-:-:S02]  /*13fa0*/  HADD2.F32 R38, -RZ, R27.H1_H1 ;  /* 0x3000001bff267230 */ /* 0x000fc40000004100 */
[--C-:B------:R-:W-:Y:S02]  /*13fb0*/  HADD2.F32 R22, -RZ, R23.reuse.H0_H0 ;  /* 0x20000017ff167230 */ /* 0x100fe40000004100 */
[----:B------:R-:W-:Y:S02]  /*13fc0*/  HADD2.F32 R27, -RZ, R44.H0_H0 ;  /* 0x2000002cff1b7230 */ /* 0x000fe40000004100 */
[----:B------:R-:W-:Y:S02]  /*13fd0*/  HADD2.F32 R39, -RZ, R32.H0_H0 ;  /* 0x20000020ff277230 */ /* 0x000fe40000004100 */
        /* <DEDUP_REMOVED lines=17> */
.L_x_2617:
[----:B------:R-:W-:Y:S05]  /*140f0*/  BSYNC B0 ;  /* 0x0000000000007941 */ /* 0x000fea0003800000 */
.L_x_2616:
[----:B-----5:R3:W-:Y:S02]  /*14100*/  STS.128 [R239+0x6000], R56 ;  /* 0x00600038ef007388 */ /* 0x0207e40000000c00 */
.L_x_2603:
[----:B------:R-:W-:Y:S05]  /*14110*/  BSYNC B2 ;  /* 0x0000000000027941 */ /* 0x000fea0003800000 */
.L_x_2602:
        /* <DEDUP_REMOVED lines=15> */
[C---:B------:R-:W-:Y:S02]  /*14210*/  IADD3 R21, P1, R15.reuse, R8, RZ ;  /* 0x000000080f157210 */ /* 0x040fe40007f3e0ff */
[----:B------:R-:W-:Y:S02]  /*14220*/  MOV R6, R3 ;  /* 0x0000000300067202 */ /* 0x000fe40000000f00 */
[----:B------:R-:W-:-:S05]  /*14230*/  LEA.HI.X.SX32 R20, R15, R26, 0x1, P1 ;  /* 0x0000001a0f147211 */ /* 0x000fca00008f0eff */
        /* <DEDUP_REMOVED lines=9> */
[----:B-1----:R-:W-:Y:S01]  /*142d0*/  IMAD.MOV.U32 R22, RZ, RZ, RZ ;  /* 0x000000ffff167224 */ /* 0x002fe200078e00ff */
[----:B------:R-:W-:-:S04]  /*142e0*/  @P0 IADD3 R22, -R3, RZ, RZ ;  /* 0x000000ff03160210 */ /* 0x000fc80007ffe1ff */
[----:B------:R-:W-:-:S04]  /*142f0*/  IADD3 R21, P1, R22, R21, RZ ;  /* 0x0000001516157210 */ /* 0x000fc80007f3e0ff */
[----:B------:R-:W-:Y:S02]  /*14300*/  LEA.HI.X.SX32 R20, R22, R20, 0x1, P1 ;  /* 0x0000001416147211 */ /* 0x000fe400008f0eff */
[----:B------:R-:W-:-:S04]  /*14310*/  LEA R22, P1, R21, R24, 0x1 ;  /* 0x0000001815167211 */ /* 0x000fc800078208ff */
[----:B------:R-:W-:-:S06]  /*14320*/  LEA.HI.X R23, R21, R25, R20, 0x1, P1 ;  /* 0x0000001915177211 */ /* 0x000fcc00008f0c14 */
[----:B----4-:R-:W4:Y:S01]  /*14330*/  LD.E.128 R20, [R22.64] ;  /* 0x0000000616147980 */ /* 0x010f22000c101d00 */
[----:B-----5:R-:W-:Y:S01]  /*14340*/  IMAD.MOV.U32 R38, RZ, RZ, R59 ;  /* 0x000000ffff267224 */ /* 0x020fe200078e003b */
[----:B------:R-:W-:Y:S02]  /*14350*/  MOV R44, R58 ;  /* 0x0000003a002c7202 */ /* 0x000fe40000000f00 */
[----:B------:R-:W-:Y:S02]  /*14360*/  MOV R39, R56 ;  /* 0x0000003800277202 */ /* 0x000fe40000000f00 */
[----:B------:R-:W-:Y:S02]  /*14370*/  MOV R32, R57 ;  /* 0x0000003900207202 */ /* 0x000fe40000000f00 */
[----:B---3--:R-:W-:Y:S02]  /*14380*/  MOV R54, R41 ;  /* 0x0000002900367202 */ /* 0x008fe40000000f00 */
[----:B------:R-:W-:Y:S01]  /*14390*/  MOV R41, R42 ;  /* 0x0000002a00297202 */ /* 0x000fe20000000f00 */
[----:B--2---:R-:W-:-:S02]  /*143a0*/  HADD2.F32 R42, -RZ, R4.H0_H0 ;  /* 0x20000004ff2a7230 */ /* 0x004fc40000004100 */
[----:B------:R-:W-:Y:S02]  /*143b0*/  HADD2.F32 R55, -RZ, R4.H1_H1 ;  /* 0x30000004ff377230 */ /* 0x000fe40000004100 */
[--C-:B------:R-:W-:Y:S02]  /*143c0*/  HADD2.F32 R4, -RZ, R5.reuse.H0_H0 ;  /* 0x20000005ff047230 */ /* 0x100fe40000004100 */
[--C-:B------:R-:W-:Y:S02]  /*143d0*/  HADD2.F32 R58, -RZ, R40.reuse.H0_H0 ;  /* 0x20000028ff3a7230 */ /* 0x100fe40000004100 */
[----:B------:R-:W-:Y:S01]  /*143e0*/  HADD2.F32 R59, -RZ, R40.H1_H1 ;  /* 0x30000028ff3b7230 */ /* 0x000fe20000004100 */
[----:B------:R-:W-:Y:S01]  /*143f0*/  @!P0 FADD.FTZ R42, -R42, -RZ ;  /* 0x800000ff2a2a8221 */ /* 0x000fe20000010100 */
[----:B------:R-:W-:Y:S01]  /*14400*/  HADD2.F32 R56, -RZ, R5.H1_H1 ;  /* 0x30000005ff387230 */ /* 0x000fe20000004100 */
[----:B------:R-:W-:Y:S01]  /*14410*/  @!P0 FADD.FTZ R4, -R4, -RZ ;  /* 0x800000ff04048221 */ /* 0x000fe20000010100 */
[----:B------:R-:W-:-:S02]  /*14420*/  HADD2.F32 R40, -RZ, R54.H0_H0 ;  /* 0x20000036ff287230 */ /* 0x000fc40000004100 */
[--C-:B------:R-:W-:Y:S02]  /*14430*/  HADD2.F32 R5, -RZ, R6.reuse.H0_H0 ;  /* 0x20000006ff057230 */ /* 0x100fe40000004100 */
[----:B------:R-:W-:Y:S02]  /*14440*/  HADD2.F32 R57, -RZ, R6.H1_H1 ;  /* 0x30000006ff397230 */ /* 0x000fe40000004100 */
[--C-:B------:R-:W-:Y:S02]  /*14450*/  HADD2.F32 R6, -RZ, R7.reuse.H0_H0 ;  /* 0x20000007ff067230 */ /* 0x100fe40000004100 */
        /* <DEDUP_REMOVED lines=47> */
[----:B------:R-:W-:Y:S01]  /*14750*/  F2FP.PACK_AB R6, R7, R6 ;  /* 0x000000060706723e */ /* 0x000fe200000000ff */
[----:B------:R-:W-:Y:S01]  /*14760*/  IMAD.MOV.U32 R56, RZ, RZ, R4 ;  /* 0x000000ffff387224 */ /* 0x000fe200078e0004 */
[----:B------:R-:W-:Y:S02]  /*14770*/  MOV R57, R20 ;  /* 0x0000001400397202 */ /* 0x000fe40000000f00 */
[----:B------:R-:W-:Y:S02]  /*14780*/  MOV R58, R5 ;  /* 0x00000005003a7202 */ /* 0x000fe40000000f00 */
[----:B------:R-:W-:Y:S02]  /*14790*/  MOV R59, R6 ;  /* 0x00000006003b7202 */ /* 0x000fe40000000f00 */
.L_x_2623:
[----:B------:R-:W-:Y:S05]  /*147a0*/  BSYNC B0 ;  /* 0x0000000000007941 */ /* 0x000fea0003800000 */
.L_x_2622:
[----:B-----5:R3:W-:Y:S02]  /*147b0*/  STS.128 [R239+0x800], R56 ;  /* 0x00080038ef007388 */ /* 0x0207e40000000c00 */
.L_x_2621:
[----:B------:R-:W-:Y:S05]  /*147c0*/  BSYNC B1 ;  /* 0x0000000000017941 */ /* 0x000fea0003800000 */
.L_x_2620:
        /* <DEDUP_REMOVED lines=9> */
[----:B------:R-:W-:Y:S02]  /*14860*/  IADD3 R20, R15, 0x40, RZ ;  /* 0x000000400f147810 */ /* 0x000fe40007ffe0ff */
[----:B------:R-:W-:Y:S02]  /*14870*/  MOV R4, RZ ;  /* 0x000000ff00047202 */ /* 0x000fe40000000f00 */
[C---:B------:R-:W-:Y:S02]  /*14880*/  IADD3 R21, P1, R20.reuse, R8, RZ ;  /* 0x0000000814157210 */ /* 0x040fe40007f3e0ff */
[----:B------:R-:W-:Y:S02]  /*14890*/  MOV R6, R3 ;  /* 0x0000000300067202 */ /* 0x000fe40000000f00 */
[----:B------:R-:W-:-:S03]  /*148a0*/  LEA.HI.X.SX32 R20, R20, R26, 0x1, P1 ;  /* 0x0000001a14147211 */ /* 0x000fc600008f0eff */
        /* <DEDUP_REMOVED lines=86> */
.L_x_2627:
[----:B------:R-:W-:Y:S05]  /*14e10*/  BSYNC B0 ;  /* 0x0000000000007941 */ /* 0x000fea0003800000 */
.L_x_2626:
[----:B-----5:R3:W-:Y:S02]  /*14e20*/  STS.128 [R239+0x2800], R56 ;  /* 0x00280038ef007388 */ /* 0x0207e40000000c00 */
.L_x_2625:
[----:B------:R-:W-:Y:S05]  /*14e30*/  BSYNC B1 ;  /* 0x0000000000017941 */ /* 0x000fea0003800000 */
.L_x_2624:
        /* <DEDUP_REMOVED lines=100> */
.L_x_2631:
[----:B------:R-:W-:Y:S05]  /*15480*/  BSYNC B0 ;  /* 0x0000000000007941 */ /* 0x000fea0003800000 */
.L_x_2630:
[----:B-----5:R3:W-:Y:S02]  /*15490*/  STS.128 [R239+0x4800], R56 ;  /* 0x00480038ef007388 */ /* 0x0207e40000000c00 */
.L_x_2629:
[----:B------:R-:W-:Y:S05]  /*154a0*/  BSYNC B1 ;  /* 0x0000000000017941 */ /* 0x000fea0003800000 */
.L_x_2628:
        /* <DEDUP_REMOVED lines=16> */
[----:B-1----:R-:W-:Y:S01]  /*155b0*/  IMAD.WIDE R36, R6, 0x2, R36 ;  /* 0x0000000206247825 */ /* 0x002fe200078e0224 */
[----:B------:R-:W-:Y:S02]  /*155c0*/  LEA.HI.X.SX32 R4, R4, R15, 0x1, P1 ;  /* 0x0000000f04047211 */ /* 0x000fe400008f0eff */
[C---:B------:R-:W-:Y:S01]  /*155d0*/  LEA R22, P1, R5.reuse, R28, 0x1 ;  /* 0x0000001c05167211 */ /* 0x040fe200078208ff */
[----:B------:R-:W-:Y:S02]  /*155e0*/  IMAD.MOV.U32 R21, RZ, RZ, RZ ;  /* 0x000000ffff157224 */ /* 0x000fe400078e00ff */
[----:B--23--:R-:W2:Y:S01]  /*155f0*/  LD.E.128 R36, [R36.64+0x180] ;  /* 0x0001800624247980 */ /* 0x00cea2000c101d00 */
[----:B------:R-:W-:Y:S02]  /*15600*/  LEA.HI.X R23, R5, R29, R4, 0x1, P1 ;  /* 0x0000001d05177211 */ /* 0x000fe400008f0c04 */
[----:B------:R-:W-:-:S03]  /*15610*/  @P0 IADD3 R21, -R3, RZ, RZ ;  /* 0x000000ff03150210 */ /* 0x000fc60007ffe1ff */
[----:B------:R1:W3:Y:S01]  /*15620*/  LD.E.128 R4, [R22.64] ;  /* 0x0000000616047980 */ /* 0x0002e2000c101d00 */
[----:B------:R-:W-:-:S04]  /*15630*/  IADD3 R20, P1, R21, R20, RZ ;  /* 0x0000001415147210 */ /* 0x000fc80007f3e0ff */
[----:B------:R-:W-:Y:S02]  /*15640*/  LEA.HI.X.SX32 R15, R21, R15, 0x1, P1 ;  /* 0x0000000f150f7211 */ /* 0x000fe400008f0eff */
[----:B-1----:R-:W-:-:S04]  /*15650*/  LEA R22, P1, R20, R24, 0x1 ;  /* 0x0000001814167211 */ /* 0x002fc800078208ff */
[----:B------:R-:W-:-:S06]  /*15660*/  LEA.HI.X R23, R20, R25, R15, 0x1, P1 ;  /* 0x0000001914177211 */ /* 0x000fcc00008f0c0f */
[----:B----4-:R-:W4:Y:S01]  /*15670*/  LD.E.128 R20, [R22.64] ;  /* 0x0000000616147980 */ /* 0x010f22000c101d00 */
[----:B-----5:R-:W-:Y:S02]  /*15680*/  MOV R15, R41 ;  /* 0x00000029000f7202 */ /* 0x020fe40000000f00 */
[----:B------:R-:W-:Y:S01]  /*15690*/  MOV R41, R42 ;  /* 0x0000002a00297202 */ /* 0x000fe20000000f00 */
[----:B------:R-:W-:Y:S01]  /*156a0*/  IMAD.MOV.U32 R32, RZ, RZ, R43 ;  /* 0x000000ffff207224 */ /* 0x000fe200078e002b */
[----:B--2---:R-:W-:Y:S02]  /*156b0*/  MOV R42, R37 ;  /* 0x00000025002a7202 */ /* 0x004fe40000000f00 */
[----:B------:R-:W-:Y:S01]  /*156c0*/  MOV R37, R38 ;  /* 0x0000002600257202 */ /* 0x000fe20000000f00 */
[--C-:B---3--:R-:W-:Y:S02]  /*156d0*/  HADD2.F32 R38, -RZ, R4.reuse.H0_H0 ;  /* 0x20000004ff267230 */ /* 0x108fe40000004100 */
[----:B------:R-:W-:-:S02]  /*156e0*/  HADD2.F32 R43, -RZ, R4.H1_H1 ;  /* 0x30000004ff2b7230 */ /* 0x000fc40000004100 */
[--C-:B------:R-:W-:Y:S02]  /*156f0*/  HADD2.F32 R4, -RZ, R5.reuse.H0_H0 ;  /* 0x20000005ff047230 */ /* 0x100fe40000004100 */
        /* <DEDUP_REMOVED lines=11> */
[----:B------:R-:W-:Y:S01]  /*157b0*/  HADD2.F32 R38, -RZ, R37.H0_H0 ;  /* 0x20000025ff267230 */ /* 0x000fe20000004100 */
[----:B------:R-:W-:Y:S01]  /*157c0*/  FMUL.FTZ R36, R36, R4 ;  /* 0x0000000424247220 */ /* 0x000fe20000410000 */
[----:B------:R-:W-:Y:S01]  /*157d0*/  HADD2.F32 R4, -RZ, R39.H0_H0 ;  /* 0x20000027ff047230 */ /* 0x000fe20000004100 */
[----:B------:R-:W-:Y:S01]  /*157e0*/  @!P0 FADD.FTZ R54, -R54, -RZ ;  /* 0x800000ff36368221 */ /* 0x000fe20000010100 */
[----:B------:R-:W-:Y:S01]  /*157f0*/  HADD2.F32 R37, -RZ, R37.H1_H1 ;  /* 0x30000025ff257230 */ /* 0x000fe20000004100 */
[----:B------:R-:W-:Y:S01]  /*15800*/  @!P0 FADD.FTZ R7, -R7, -RZ ;  /* 0x800000ff07078221 */ /* 0x000fe20000010100 */
[----:B------:R-:W-:Y:S01]  /*15810*/  HADD2.F32 R39, -RZ, R39.H1_H1 ;  /* 0x30000027ff277230 */ /* 0x000fe20000004100 */
[----:B------:R-:W-:-:S02]  /*15820*/  @!P0 FADD.FTZ R5, -R5, -RZ ;  /* 0x800000ff05058221 */ /* 0x000fc40000010100 */
[----:B------:R-:W-:Y:S02]  /*15830*/  @!P0 FADD.FTZ R6, -R6, -RZ ;  /* 0x800000ff06068221 */ /* 0x000fe40000010100 */
[----:B------:R-:W-:Y:S02]  /*15840*/  FMUL.FTZ R54, R37, R54 ;  /* 0x0000003625367220 */ /* 0x000fe40000410000 */
[----:B------:R-:W-:Y:S01]  /*15850*/  FMUL.FTZ R7, R39, R7 ;  /* 0x0000000727077220 */ /* 0x000fe20000410000 */
[--C-:B----4-:R-:W-:Y:S01]  /*15860*/  HADD2.F32 R37, -RZ, R20.reuse.H0_H0 ;  /* 0x20000014ff257230 */ /* 0x110fe20000004100 */
[----:B------:R-:W-:Y:S01]  /*15870*/  FMUL.FTZ R5, R38, R5 ;  /* 0x0000000526057220 */ /* 0x000fe20000410000 */
[----:B------:R-:W-:Y:S01]  /*15880*/  HADD2.F32 R39, -RZ, R20.H1_H1 ;  /* 0x30000014ff277230 */ /* 0x000fe20000004100 */
[----:B------:R-:W-:Y:S01]  /*15890*/  @!P0 FADD.FTZ R43, -R43, -RZ ;  /* 0x800000ff2b2b8221 */ /* 0x000fe20000010100 */
[----:B------:R-:W-:Y:S01]  /*158a0*/  HADD2.F32 R42, -RZ, R42.H1_H1 ;  /* 0x3000002aff2a7230 */ /* 0x000fe20000004100 */
[----:B------:R-:W-:Y:S01]  /*158b0*/  FMUL.FTZ R6, R4, R6 ;  /* 0x0000000604067220 */ /* 0x000fe20000410000 */
[----:B------:R-:W-:Y:S01]  /*158c0*/  HADD2.F32 R38, -RZ, R15.H0_H0 ;  /* 0x2000000fff267230 */ /* 0x000fe20000004100 */
[----:B------:R-:W-:Y:S01]  /*158d0*/  @!P0 FADD.FTZ R44, -R44, -RZ ;  /* 0x800000ff2c2c8221 */ /* 0x000fe20000010100 */
[----:B------:R-:W-:-:S02]  /*158e0*/  HADD2.F32 R20, -RZ, R21.H0_H0 ;  /* 0x20000015ff147230 */ /* 0x000fc40000004100 */
[----:B------:R-:W-:Y:S01]  /*158f0*/  HADD2.F32 R4, -RZ, R40.H0_H0 ;  /* 0x20000028ff047230 */ /* 0x000fe20000004100 */
[----:B------:R-:W-:Y:S01]  /*15900*/  FMUL.FTZ R56, R56, R43 ;  /* 0x0000002b38387220 */ /* 0x000fe20000410000 */
[----:B------:R-:W-:Y:S01]  /*15910*/  HADD2.F32 R43, -RZ, R21.H1_H1 ;  /* 0x30000015ff2b7230 */ /* 0x000fe20000004100 */
[----:B------:R-:W-:Y:S01]  /*15920*/  FMUL.FTZ R42, R42, R44 ;  /* 0x0000002c2a2a7220 */ /* 0x000fe20000410000 */
[--C-:B------:R-:W-:Y:S01]  /*15930*/  HADD2.F32 R21, -RZ, R22.reuse.H0_H0 ;  /* 0x20000016ff157230 */ /* 0x100fe20000004100 */
[----:B------:R-:W-:Y:S01]  /*15940*/  FFMA.FTZ R20, R38, R20, R36 ;  /* 0x0000001426147223 */ /* 0x000fe20000010024 */
[----:B------:R-:W-:Y:S01]  /*15950*/  HADD2.F32 R44, -RZ, R22.H1_H1 ;  /* 0x30000016ff2c7230 */ /* 0x000fe20000004100 */
[----:B------:R-:W-:Y:S01]  /*15960*/  FFMA.FTZ R4, R4, R37, R55 ;  /* 0x0000002504047223 */ /* 0x000fe20000010037 */
[----:B------:R-:W-:Y:S02]  /*15970*/  HADD2.F32 R36, -RZ, R15.H1_H1 ;  /* 0x3000000fff247230 */ /* 0x000fe40000004100 */
[----:B------:R-:W-:-:S02]  /*15980*/  HADD2.F32 R40, -RZ, R40.H1_H1 ;  /* 0x30000028ff287230 */ /* 0x000fc40000004100 */
[----:B------:R-:W-:Y:S02]  /*15990*/  HADD2.F32 R22, -RZ, R23.H0_H0 ;  /* 0x20000017ff167230 */ /* 0x000fe40000004100 */
[----:B------:R-:W-:Y:S02]  /*159a0*/  HADD2.F32 R15, -RZ, R41.H0_H0 ;  /* 0x20000029ff0f7230 */ /* 0x000fe40000004100 */
[--C-:B------:R-:W-:Y:S02]  /*159b0*/  HADD2.F32 R37, -RZ, R32.reuse.H0_H0 ;  /* 0x20000020ff257230 */ /* 0x100fe40000004100 */
        /* <DEDUP_REMOVED lines=17> */
.L_x_2633:
[----:B------:R-:W-:Y:S05]  /*15ad0*/  BSYNC B0 ;  /* 0x0000000000007941 */ /* 0x000fea0003800000 */
.L_x_2632:
[----:B-----5:R1:W-:Y:S02]  /*15ae0*/  STS.128 [R239+0x6800], R40 ;  /* 0x00680028ef007388 */ /* 0x0203e40000000c00 */
.L_x_2619:
[----:B------:R-:W-:Y:S05]  /*15af0*/  BSYNC B2 ;  /* 0x0000000000027941 */ /* 0x000fea0003800000 */
.L_x_2618:
[----:B-1----:R-:W-:Y:S01]  /*15b00*/  IADD3 R36, R162, 0x20, RZ ;  /* 0x00000020a2247810 */ /* 0x002fe20007ffe0ff */
        /* <DEDUP_REMOVED lines=8> */
[----:B---3--:R3:W5:Y:S01]  /*15b90*/  LD.E.128 R56, [R16.64] ;  /* 0x0000000610387980 */ /* 0x008762000c101d00 */
[----:B------:R-:W-:Y:S01]  /*15ba0*/  ISETP.GE.AND P0, PT, R18, R0, PT ;  /* 0x000000001200720c */ /* 0x000fe20003f06270 */
[----:B------:R-:W-:-:S12]  /*15bb0*/  BSSY B0, `(.L_x_2638) ;  /* 0x000005e000007945 */ /* 0x000fd80003800000 */
[----:B------:R-:W-:Y:S05]  /*15bc0*/  @P0 BRA `(.L_x_2639) ;  /* 0x000005c000000947 */ /* 0x000fea0003800000 */
[-C--:B------:R-:W-:Y:S02]  /*15bd0*/  ISETP.GE.AND P0, PT, R18, R3.reuse, PT ;  /* 0x000000031200720c */ /* 0x080fe40003f06270 */
[----:B------:R-:W-:Y:S02]  /*15be0*/  SHF.L.U32 R15, R3, 0x5, RZ ;  /* 0x00000005030f7819 */ /* 0x000fe400000006ff */
[----:B------:R-:W-:Y:S02]  /*15bf0*/  MOV R4, RZ ;  /* 0x000000ff00047202 */ /* 0x000fe40000000f00 */
[C---:B------:R-:W-:Y:S02]  /*15c00*/  IADD3 R20, P1, R15.reuse, R8, RZ ;  /* 0x000000080f147210 */ /* 0x040fe40007f3e0ff */
[----:B------:R-:W-:Y:S02]  /*15c10*/  MOV R6, R3 ;  /* 0x0000000300067202 */ /* 0x000fe40000000f00 */
[----:B------:R-:W-:-:S03]  /*15c20*/  LEA.HI.X.SX32 R15, R15, R26, 0x1, P1 ;  /* 0x0000001a0f0f7211 */ /* 0x000fc600008f0eff */
[----:B------:R-:W-:Y:S01]  /*15c30*/  @P0 IADD3 R4, -R3, RZ, RZ ;  /* 0x000000ff03040210 */ /* 0x000fe20007ffe1ff */
[----:B------:R-:W-:-:S03]  /*15c40*/  @P0 IMAD.MOV R6, RZ, RZ, -R3 ;  /* 0x000000ffff060224 */ /* 0x000fc600078e0a03 */
[----:B------:R-:W-:Y:S01]  /*15c50*/  IADD3 R5, P1, R4, R20, RZ ;  /* 0x0000001404057210 */ /* 0x000fe20007f3e0ff */
[----:B------:R-:W-:-:S03]  /*15c60*/  IMAD.WIDE R40, R6, 0x2, R16 ;  /* 0x0000000206287825 */ /* 0x000fc600078e0210 */
[----:B------:R-:W-:Y:S02]  /*15c70*/  LEA.HI.X.SX32 R4, R4, R15, 0x1, P1 ;  /* 0x0000000f04047211 */ /* 0x000fe400008f0eff */
[C---:B------:R-:W-:Y:S01]  /*15c80*/  LEA R22, P1, R5.reuse, R28, 0x1 ;  /* 0x0000001c05167211 */ /* 0x040fe200078208ff */
[----:B--2---:R-:W2:Y:S03]  /*15c90*/  LD.E.128 R40, [R40.64] ;  /* 0x0000000628287980 */ /* 0x004ea6000c101d00 */
[----:B------:R-:W-:Y:S02]  /*15ca0*/  LEA.HI.X R23, R5, R29, R4, 0x1, P1 ;  /* 0x0000001d05177211 */ /* 0x000fe400008f0c04 */
[----:B------:R-:W-:Y:S02]  /*15cb0*/  MOV R21, RZ ;  /* 0x000000ff00157202 */ /* 0x000fe40000000f00 */
[----:B------:R-:W-:Y:S01]  /*15cc0*/  @P0 IADD3 R21, -R3, RZ, RZ ;  /* 0x000000ff03150210 */ /* 0x000fe20007ffe1ff */
[----:B---3--:R1:W3:Y:S03]  /*15cd0*/  LD.E.128 R4, [R22.64] ;  /* 0x0000000616047980 */ /* 0x0082e6000c101d00 */
[----:B------:R-:W-:-:S04]  /*15ce0*/  IADD3 R20, P1, R21, R20, RZ ;  /* 0x0000001415147210 */ /* 0x000fc80007f3e0ff */
[----:B------:R-:W-:Y:S02]  /*15cf0*/  LEA.HI.X.SX32 R15, R21, R15, 0x1, P1 ;  /* 0x0000000f150f7211 */ /* 0x000fe400008f0eff */
[----:B-1----:R-:W-:-:S04]  /*15d00*/  LEA R22, P1, R20, R24, 0x1 ;  /* 0x0000001814167211 */ /* 0x002fc800078208ff */
[----:B------:R-:W-:-:S06]  /*15d10*/  LEA.HI.X R23, R20, R25, R15, 0x1, P1 ;  /* 0x0000001914177211 */ /* 0x000fcc00008f0c0f */
[----:B----4-:R-:W4:Y:S01]  /*15d20*/  LD.E.128 R20, [R22.64] ;  /* 0x0000000616147980 */ /* 0x010f22000c101d00 */
[----:B-----5:R-:W-:Y:S01]  /*15d30*/  MOV R15, R57 ;  /* 0x00000039000f7202 */ /* 0x020fe20000000f00 */
[----:B------:R-:W-:Y:S01]  /*15d40*/  IMAD.MOV.U32 R37, RZ, RZ, R56 ;  /* 0x000000ffff257224 */ /* 0x000fe200078e0038 */
[----:B------:R-:W-:Y:S02]  /*15d50*/  MOV R32, R59 ;  /* 0x0000003b00207202 */ /* 0x000fe40000000f00 */
[----:B------:R-:W-:Y:S02]  /*15d60*/  MOV R39, R58 ;  /* 0x0000003a00277202 */ /* 0x000fe40000000f00 */
[----:B--2---:R-:W-:Y:S01]  /*15d70*/  MOV R38, R40 ;  /* 0x0000002800267202 */ /* 0x004fe20000000f00 */
[----:B------:R-:W-:Y:S01]  /*15d80*/  IMAD.MOV.U32 R40, RZ, RZ, R42 ;  /* 0x000000ffff287224 */ /* 0x000fe200078e002a */
        /* <DEDUP_REMOVED lines=29> */
[----:B------:R-:W-:Y:S01]  /*15f60*/  @!P0 FADD.FTZ R44, -R44, -RZ ;  /* 0x800000ff2c2c8221 */ /* 0x000fe20000010100 */
[--C-:B----4-:R-:W-:Y:S01]  /*15f70*/  HADD2.F32 R37, -RZ, R20.reuse.H0_H0 ;  /* 0x20000014ff257230 */ /* 0x110fe20000004100 */
[----:B------:R-:W-:Y:S01]  /*15f80*/  FMUL.FTZ R55, R40, R55 ;  /* 0x0000003728377220 */ /* 0x000fe20000410000 */
[----:B------:R-:W-:Y:S01]  /*15f90*/  HADD2.F32 R43, -RZ, R20.H1_H1 ;  /* 0x30000014ff2b7230 */ /* 0x000fe20000004100 */
[----:B------:R-:W-:Y:S01]  /*15fa0*/  @!P0 FADD.FTZ R54, -R54, -RZ ;  /* 0x800000ff36368221 */ /* 0x000fe20000010100 */
[----:B------:R-:W-:-:S02]  /*15fb0*/  HADD2.F32 R40, -RZ, R15.H0_H0 ;  /* 0x2000000fff287230 */ /* 0x000fc40000004100 */
        /* <DEDUP_REMOVED lines=9> */
[----:B------:R-:W-:-:S02]  /*16050*/  HADD2.F32 R22, -RZ, R23.H0_H0 ;  /* 0x20000017ff167230 */ /* 0x000fc40000004100 */
[----:B------:R-:W-:Y:S02]  /*16060*/  HADD2.F32 R15, -RZ, R39.H0_H0 ;  /* 0x20000027ff0f7230 */ /* 0x000fe40000004100 */
[--C-:B------:R-:W-:Y:S02]  /*16070*/  HADD2.F32 R38, -RZ, R32.reuse.H0_H0 ;  /* 0x20000020ff267230 */ /* 0x100fe40000004100 */
        /* <DEDUP_REMOVED lines=13> */
[----:B------:R-:W-:Y:S02]  /*16150*/  MOV R56, R4 ;  /* 0x0000000400387202 */ /* 0x000fe40000000f00 */
[----:B------:R-:W-:Y:S02]  /*16160*/  MOV R57, R20 ;  /* 0x0000001400397202 */ /* 0x000fe40000000f00 */
[----:B------:R-:W-:Y:S02]  /*16170*/  MOV R58, R5 ;  /* 0x00000005003a7202 */ /* 0x000fe40000000f00 */
[----:B------:R-:W-:Y:S02]  /*16180*/  MOV R59, R6 ;  /* 0x00000006003b7202 */ /* 0x000fe40000000f00 */
.L_x_2639:
[----:B------:R-:W-:Y:S05]  /*16190*/  BSYNC B0 ;  /* 0x0000000000007941 */ /* 0x000fea0003800000 */
.L_x_2638:
[----:B-----5:R1:W-:Y:S02]  /*161a0*/  STS.128 [R239+0x1000], R56 ;  /* 0x00100038ef007388 */ /* 0x0203e40000000c00 */
.L_x_2637:
[----:B------:R-:W-:Y:S05]  /*161b0*/  BSYNC B1 ;  /* 0x0000000000017941 */ /* 0x000fea0003800000 */
.L_x_2636:
        /* <DEDUP_REMOVED lines=9> */
[----:B------:R-:W-:Y:S02]  /*16250*/  LEA R15, R3, 0x40, 0x5 ;  /* 0x00000040030f7811 */ /* 0x000fe400078e28ff */
        /* <DEDUP_REMOVED lines=9> */
[C---:B------:R-:W-:Y:S01]  /*162f0*/  LEA R22, P1, R5.reuse, R28, 0x1 ;  /* 0x0000001c05167211 */ /* 0x040fe200078208ff */
[----:B------:R-:W-:Y:S02]  /*16300*/  IMAD.MOV.U32 R21, RZ, RZ, RZ ;  /* 0x000000ffff157224 */ /* 0x000fe400078e00ff */
[----:B------:R-:W3:Y:S01]  /*16310*/  LD.E.128 R40, [R40.64+0x80] ;  /* 0x0000800628287980 */ /* 0x000ee2000c101d00 */
[----:B------:R-:W-:Y:S02]  /*16320*/  LEA.HI.X R23, R5, R29, R4, 0x1, P1 ;  /* 0x0000001d05177211 */ /* 0x000fe400008f0c04 */
[----:B------:R-:W-:-:S03]  /*16330*/  @P0 IADD3 R21, -R3, RZ, RZ ;  /* 0x000000ff03150210 */ /* 0x000fc60007ffe1ff */
[----:B--2---:R1:W2:Y:S01]  /*16340*/  LD.E.128 R4, [R22.64] ;  /* 0x0000000616047980 */ /* 0x0042a2000c101d00 */
        /* <DEDUP_REMOVED lines=70> */
[----:B------:R-:W-:Y:S01]  /*167b0*/  F2FP.PACK_AB R6, R7, R6 ;  /* 0x000000060706723e */ /* 0x000fe200000000ff */
[----:B------:R-:W-:Y:S01]  /*167c0*/  IMAD.MOV.U32 R56, RZ, RZ, R4 ;  /* 0x000000ffff387224 */ /* 0x000fe200078e0004 */
[----:B------:R-:W-:Y:S02]  /*167d0*/  MOV R57, R20 ;  /* 0x0000001400397202 */ /* 0x000fe40000000f00 */
[----:B------:R-:W-:Y:S02]  /*167e0*/  MOV R58, R5 ;  /* 0x00000005003a7202 */ /* 0x000fe40000000f00 */
[----:B------:R-:W-:Y:S02]  /*167f0*/  MOV R59, R6 ;  /* 0x00000006003b7202 */ /* 0x000fe40000000f00 */
.L_x_2643:
[----:B------:R-:W-:Y:S05]  /*16800*/  BSYNC B0 ;  /* 0x0000000000007941 */ /* 0x000fea0003800000 */
.L_x_2642:
[----:B-----5:R3:W-:Y:S02]  /*16810*/  STS.128 [R239+0x3000], R56 ;  /* 0x00300038ef007388 */ /* 0x0207e40000000c00 */
.L_x_2641:
[----:B------:R-:W-:Y:S05]  /*16820*/  BSYNC B1 ;  /* 0x0000000000017941 */ /* 0x000fea0003800000 */
.L_x_2640:
        /* <DEDUP_REMOVED lines=100> */
.L_x_2647:
[----:B------:R-:W-:Y:S05]  /*16e70*/  BSYNC B0 ;  /* 0x0000000000007941 */ /* 0x000fea0003800000 */
.L_x_2646:
[----:B-----5:R3:W-:Y:S02]  /*16e80*/  STS.128 [R239+0x5000], R56 ;  /* 0x00500038ef007388 */ /* 0x0207e40000000c00 */
.L_x_2645:
[----:B------:R-:W-:Y:S05]  /*16e90*/  BSYNC B1 ;  /* 0x0000000000017941 */ /* 0x000fea0003800000 */
.L_x_2644:
        /* <DEDUP_REMOVED lines=13> */
[----:B------:R-:W-:Y:S01]  /*16f70*/  @P0 IADD3 R4, -R3, RZ, RZ ;  /* 0x000000ff03040210 */ /* 0x000fe20007ffe1ff */
[----:B------:R-:W-:-:S03]  /*16f80*/  @P0 IMAD.MOV R6, RZ, RZ, -R3 ;  /* 0x000000ffff060224 */ /* 0x000fc600078e0a03 */
[----:B------:R-:W-:Y:S01]  /*16f90*/  IADD3 R5, P1, R4, R20, RZ ;  /* 0x0000001404057210 */ /* 0x000fe20007f3e0ff */
[----:B-1-3--:R-:W-:-:S03]  /*16fa0*/  IMAD.WIDE R56, R6, 0x2, R16 ;  /* 0x0000000206387825 */ /* 0x00afc600078e0210 */
[----:B------:R-:W-:Y:S02]  /*16fb0*/  LEA.HI.X.SX32 R4, R4, R15, 0x1, P1 ;  /* 0x0000000f04047211 */ /* 0x000fe400008f0eff */
[C---:B------:R-:W-:Y:S01]  /*16fc0*/  LEA R22, P1, R5.reuse, R28, 0x1 ;  /* 0x0000001c05167211 */ /* 0x040fe200078208ff */
[----:B------:R-:W3:Y:S03]  /*16fd0*/  LD.E.128 R56, [R56.64+0x180] ;  /* 0x0001800638387980 */ /* 0x000ee6000c101d00 */
[----:B------:R-:W-:Y:S02]  /*16fe0*/  LEA.HI.X R23, R5, R29, R4, 0x1, P1 ;  /* 0x0000001d05177211 */ /* 0x000fe400008f0c04 */
[----:B------:R-:W-:Y:S02]  /*16ff0*/  MOV R16, RZ ;  /* 0x000000ff00107202 */ /* 0x000fe40000000f00 */
[----:B------:R-:W-:Y:S01]  /*17000*/  @P0 IADD3 R16, -R3, RZ, RZ ;  /* 0x000000ff03100210 */ /* 0x000fe20007ffe1ff */
[----:B--2---:R1:W2:Y:S03]  /*17010*/  LD.E.128 R4, [R22.64] ;  /* 0x0000000616047980 */ /* 0x0042a6000c101d00 */
[----:B------:R-:W-:-:S04]  /*17020*/  IADD3 R20, P1, R16, R20, RZ ;  /* 0x0000001410147210 */ /* 0x000fc80007f3e0ff */
[----:B------:R-:W-:Y:S02]  /*17030*/  LEA.HI.X.SX32 R15, R16, R15, 0x1, P1 ;  /* 0x0000000f100f7211 */ /* 0x000fe400008f0eff */
[----:B-1----:R-:W-:-:S04]  /*17040*/  LEA R22, P1, R20, R24, 0x1 ;  /* 0x0000001814167211 */ /* 0x002fc800078208ff */
[----:B------:R-:W-:-:S06]  /*17050*/  LEA.HI.X R23, R20, R25, R15, 0x1, P1 ;  /* 0x0000001914177211 */ /* 0x000fcc00008f0c0f */
[----:B----4-:R-:W4:Y:S01]  /*17060*/  LD.E.128 R20, [R22.64] ;  /* 0x0000000616147980 */ /* 0x010f22000c101d00 */
[----:B-----5:R-:W-:Y:S01]  /*17070*/  MOV R17, R40 ;  /* 0x0000002800117202 */ /* 0x020fe20000000f00 */
[----:B------:R-:W-:Y:S01]  /*17080*/  IMAD.MOV.U32 R37, RZ, RZ, R42 ;  /* 0x000000ffff257224 */ /* 0x000fe200078e002a */
[----:B------:R-:W-:Y:S01]  /*17090*/  MOV R16, R43 ;  /* 0x0000002b00107202 */ /* 0x000fe20000000f00 */
[----:B------:R-:W-:Y:S01]  /*170a0*/  IMAD.MOV.U32 R15, RZ, RZ, R41 ;  /* 0x000000ffff0f7224 */ /* 0x000fe200078e0029 */
[----:B---3--:R-:W-:Y:S02]  /*170b0*/  MOV R32, R56 ;  /* 0x0000003800207202 */ /* 0x008fe40000000f00 */
[----:B------:R-:W-:Y:S01]  /*170c0*/  MOV R39, R57 ;  /* 0x0000003900277202 */ /* 0x000fe20000000f00 */
[--C-:B--2---:R-:W-:Y:S02]  /*170d0*/  HADD2.F32 R40, -RZ, R4.reuse.H0_H0 ;  /* 0x20000004ff287230 */ /* 0x104fe40000004100 */
[----:B------:R-:W-:-:S02]  /*170e0*/  HADD2.F32 R42, -RZ, R4.H1_H1 ;  /* 0x30000004ff2a7230 */ /* 0x000fc40000004100 */
[--C-:B------:R-:W-:Y:S02]  /*170f0*/  HADD2.F32 R4, -RZ, R5.reuse.H0_H0 ;  /* 0x20000005ff047230 */ /* 0x100fe40000004100 */
[--C-:B------:R-:W-:Y:S02]  /*17100*/  HADD2.F32 R54, -RZ, R32.reuse.H0_H0 ;  /* 0x20000020ff367230 */ /* 0x100fe40000004100 */
[----:B------:R-:W-:Y:S01]  /*17110*/  HADD2.F32 R55, -RZ, R32.H1_H1 ;  /* 0x30000020ff377230 */ /* 0x000fe20000004100 */
[----:B------:R-:W-:Y:S01]  /*17120*/  MOV R38, R58 ;  /* 0x0000003a00267202 */ /* 0x000fe20000000f00 */
[----:B------:R-:W-:Y:S01]  /*17130*/  HADD2.F32 R43, -RZ, R5.H1_H1 ;  /* 0x30000005ff2b7230 */ /* 0x000fe20000004100 */
[----:B------:R-:W-:Y:S01]  /*17140*/  IMAD.MOV.U32 R41, RZ, RZ, R59 ;  /* 0x000000ffff297224 */ /* 0x000fe200078e003b */
[----:B------:R-:W-:Y:S01]  /*17150*/  HADD2.F32 R32, -RZ, R39.H0_H0 ;  /* 0x20000027ff207230 */ /* 0x000fe20000004100 */
        /* <DEDUP_REMOVED lines=47> */
[----:B------:R-:W-:Y:S01]  /*17450*/  FFMA.FTZ R7, R16, R23, R7 ;  /* 0x0000001710077223 */ /* 0x000fe20000010007 */
[----:B------:R-:W-:Y:S01]  /*17460*/  F2FP.PACK_AB R17, R17, R20 ;  /* 0x000000141111723e */ /* 0x000fe200000000ff */
[----:B------:R-:W-:Y:S01]  /*17470*/  FFMA.FTZ R40, R40, R41, R55 ;  /* 0x0000002928287223 */ /* 0x000fe20000010037 */
[----:B------:R-:W-:Y:S02]  /*17480*/  F2FP.PACK_AB R5, R37, R5 ;  /* 0x000000052505723e */ /* 0x000fe400000000ff */
[----:B------:R-:W-:Y:S02]  /*17490*/  F2FP.PACK_AB R6, R7, R6 ;  /* 0x000000060706723e */ /* 0x000fe400000000ff */
[----:B------:R-:W-:-:S02]  /*174a0*/  F2FP.PACK_AB R40, R40, R4 ;  /* 0x000000042828723e */ /* 0x000fc400000000ff */
[----:B------:R-:W-:Y:S02]  /*174b0*/  MOV R41, R17 ;  /* 0x0000001100297202 */ /* 0x000fe40000000f00 */
[----:B------:R-:W-:Y:S02]  /*174c0*/  MOV R42, R5 ;  /* 0x00000005002a7202 */ /* 0x000fe40000000f00 */
[----:B------:R-:W-:Y:S02]  /*174d0*/  MOV R43, R6 ;  /* 0x00000006002b7202 */ /* 0x000fe40000000f00 */
.L_x_2649:
[----:B------:R-:W-:Y:S05]  /*174e0*/  BSYNC B0 ;  /* 0x0000000000007941 */ /* 0x000fea0003800000 */
.L_x_2648:
[----:B-----5:R1:W-:Y:S02]  /*174f0*/  STS.128 [R239+0x7000], R40 ;  /* 0x00700028ef007388 */ /* 0x0203e40000000c00 */
.L_x_2635:
[----:B------:R-:W-:Y:S05]  /*17500*/  BSYNC B2 ;  /* 0x0000000000027941 */ /* 0x000fea0003800000 */
.L_x_2634:
        /* <DEDUP_REMOVED lines=12> */
[-C--:B------:R-:W-:Y:S01]  /*175d0*/  ISETP.GE.AND P0, PT, R18, R3.reuse, PT ;  /* 0x000000031200720c */ /* 0x080fe20003f06270 */
[----:B------:R-:W-:Y:S01]  /*175e0*/  IMAD R14, R3, 0x30, RZ ;  /* 0x00000030030e7824 */ /* 0x000fe200078e02ff */
[----:B------:R-:W-:Y:S02]  /*175f0*/  MOV R4, RZ ;  /* 0x000000ff00047202 */ /* 0x000fe40000000f00 */
[----:B------:R-:W-:Y:S02]  /*17600*/  MOV R6, R3 ;  /* 0x0000000300067202 */ /* 0x000fe40000000f00 */
[----:B------:R-:W-:-:S04]  /*17610*/  IADD3 R15, P1, R14, R8, RZ ;  /* 0x000000080e0f7210 */ /* 0x000fc80007f3e0ff */
[----:B------:R-:W-:-:S03]  /*17620*/  LEA.HI.X.SX32 R14, R14, R26, 0x1, P1 ;  /* 0x0000001a0e0e7211 */ /* 0x000fc600008f0eff */
[C---:B------:R-:W-:Y:S02]  /*17630*/  @P0 IADD3 R4, -R3.reuse, RZ, RZ ;  /* 0x000000ff03040210 */ /* 0x040fe40007ffe1ff */
[----:B------:R-:W-:Y:S02]  /*17640*/  @P0 IADD3 R6, -R3, RZ, RZ ;  /* 0x000000ff03060210 */ /* 0x000fe40007ffe1ff */
[----:B------:R-:W-:-:S03]  /*17650*/  IADD3 R5, P1, R4, R15, RZ ;  /* 0x0000000f04057210 */ /* 0x000fc60007f3e0ff */
[----:B-1----:R-:W-:Y:S01]  /*17660*/  IMAD.WIDE R40, R6, 0x2, R30 ;  /* 0x0000000206287825 */ /* 0x002fe200078e021e */
[----:B------:R-:W-:Y:S02]  /*17670*/  LEA.HI.X.SX32 R4, R4, R14, 0x1, P1 ;  /* 0x0000000e04047211 */ /* 0x000fe400008f0eff */
[----:B---3--:R-:W-:-:S03]  /*17680*/  LEA R16, P1, R5, R28, 0x1 ;  /* 0x0000001c05107211 */ /* 0x008fc600078208ff */
[----:B------:R-:W3:Y:S01]  /*17690*/  LD.E.128 R40, [R40.64] ;  /* 0x0000000628287980 */ /* 0x000ee2000c101d00 */
[----:B------:R-:W-:-:S05]  /*176a0*/  LEA.HI.X R17, R5, R29, R4, 0x1, P1 ;  /* 0x0000001d05117211 */ /* 0x000fca00008f0c04 */
[----:B--2---:R1:W2:Y:S02]  /*176b0*/  LD.E.128 R4, [R16.64] ;  /* 0x0000000610047980 */ /* 0x0042a4000c101d00 */
[----:B-1----:R-:W-:Y:S02]  /*176c0*/  MOV R16, RZ ;  /* 0x000000ff00107202 */ /* 0x002fe40000000f00 */
        /* <DEDUP_REMOVED lines=8> */
[----:B---3--:R-:W-:Y:S02]  /*17750*/  MOV R21, R40 ;  /* 0x0000002800157202 */ /* 0x008fe40000000f00 */
[----:B------:R-:W-:Y:S01]  /*17760*/  MOV R32, R41 ;  /* 0x0000002900207202 */ /* 0x000fe20000000f00 */
[--C-:B--2---:R-:W-:Y:S02]  /*17770*/  HADD2.F32 R38, -RZ, R4.reuse.H0_H0 ;  /* 0x20000004ff267230 */ /* 0x104fe40000004100 */
[----:B------:R-:W-:Y:S02]  /*17780*/  HADD2.F32 R40, -RZ, R4.H1_H1 ;  /* 0x30000004ff287230 */ /* 0x000fe40000004100 */
[----:B------:R-:W-:Y:S01]  /*17790*/  HADD2.F32 R4, -RZ, R5.H0_H0 ;  /* 0x20000005ff047230 */ /* 0x000fe20000004100 */
[----:B------:R-:W-:Y:S01]  /*177a0*/  MOV R39, R43 ;  /* 0x0000002b00277202 */ /* 0x000fe20000000f00 */
[--C-:B------:R-:W-:Y:S01]  /*177b0*/  HADD2.F32 R43, -RZ, R21.reuse.H0_H0 ;  /* 0x20000015ff2b7230 */ /* 0x100fe20000004100 */
[----:B------:R-:W-:Y:S01]  /*177c0*/  IMAD.MOV.U32 R23, RZ, RZ, R42 ;  /* 0x000000ffff177224 */ /* 0x000fe200078e002a */
        /* <DEDUP_REMOVED lines=39> */
[----:B------:R-:W-:-:S02]  /*17a40*/  HADD2.F32 R18, -RZ, R19.H0_H0 ;  /* 0x20000013ff127230 */ /* 0x000fc40000004100 */
[----:B------:R-:W-:Y:S02]  /*17a50*/  HADD2.F32 R20, -RZ, R14.H1_H1 ;  /* 0x3000000eff147230 */ /* 0x000fe40000004100 */
[----:B------:R-:W-:Y:S02]  /*17a60*/  HADD2.F32 R21, -RZ, R15.H0_H0 ;  /* 0x2000000fff157230 */ /* 0x000fe40000004100 */
[----:B------:R-:W-:Y:S02]  /*17a70*/  HADD2.F32 R19, -RZ, R19.H1_H1 ;  /* 0x30000013ff137230 */ /* 0x000fe40000004100 */
[----:B------:R-:W-:Y:S01]  /*17a80*/  HADD2.F32 R15, -RZ, R15.H1_H1 ;  /* 0x3000000fff0f7230 */ /* 0x000fe20000004100 */
[----:B------:R-:W-:Y:S01]  /*17a90*/  FFMA.FTZ R20, R20, R40, R32 ;  /* 0x0000002814147223 */ /* 0x000fe20000010020 */
[--C-:B------:R-:W-:Y:S01]  /*17aa0*/  HADD2.F32 R14, -RZ, R22.reuse.H0_H0 ;  /* 0x20000016ff0e7230 */ /* 0x100fe20000004100 */
[----:B------:R-:W-:Y:S01]  /*17ab0*/  FFMA.FTZ R38, R38, R39, R44 ;  /* 0x0000002726267223 */ /* 0x000fe2000001002c */
[----:B------:R-:W-:Y:S01]  /*17ac0*/  HADD2.F32 R22, -RZ, R22.H1_H1 ;  /* 0x30000016ff167230 */ /* 0x000fe20000004100 */
[----:B------:R-:W-:-:S02]  /*17ad0*/  FFMA.FTZ R6, R21, R18, R6 ;  /* 0x0000001215067223 */ /* 0x000fc40000010006 */
[----:B------:R-:W-:Y:S01]  /*17ae0*/  FFMA.FTZ R7, R15, R19, R7 ;  /* 0x000000130f077223 */ /* 0x000fe20000010007 */
[----:B------:R-:W-:Y:S01]  /*17af0*/  F2FP.PACK_AB R20, R20, R16 ;  /* 0x000000101414723e */ /* 0x000fe200000000ff */
[----:B------:R-:W-:Y:S01]  /*17b00*/  FFMA.FTZ R5, R14, R17, R5 ;  /* 0x000000110e057223 */ /* 0x000fe20000010005 */
[----:B------:R-:W-:Y:S01]  /*17b10*/  F2FP.PACK_AB R4, R38, R4 ;  /* 0x000000042604723e */ /* 0x000fe200000000ff */
[----:B------:R-:W-:Y:S01]  /*17b20*/  FFMA.FTZ R22, R22, R41, R42 ;  /* 0x0000002916167223 */ /* 0x000fe2000001002a */
[----:B------:R-:W-:Y:S02]  /*17b30*/  F2FP.PACK_AB R6, R7, R6 ;  /* 0x000000060706723e */ /* 0x000fe400000000ff */
[----:B------:R-:W-:Y:S02]  /*17b40*/  MOV R21, R20 ;  /* 0x0000001400157202 */ /* 0x000fe40000000f00 */
[----:B------:R-:W-:Y:S02]  /*17b50*/  F2FP.PACK_AB R22, R22, R5 ;  /* 0x000000051616723e */ /* 0x000fe400000000ff */
[----:B------:R-:W-:-:S02]  /*17b60*/  MOV R20, R4 ;  /* 0x0000000400147202 */ /* 0x000fc40000000f00 */
[----:B------:R-:W-:Y:S02]  /*17b70*/  MOV R23, R6 ;  /* 0x0000000600177202 */ /* 0x000fe40000000f00 */
.L_x_2653:
[----:B------:R-:W-:Y:S05]  /*17b80*/  BSYNC B0 ;  /* 0x0000000000007941 */ /* 0x000fea0003800000 */
.L_x_2652:
[----:B-----5:R1:W-:Y:S02]  /*17b90*/  STS.128 [R239+0x1800], R20 ;  /* 0x00180014ef007388 */ /* 0x0203e40000000c00 */
.L_x_2651:
[----:B------:R-:W-:Y:S05]  /*17ba0*/  BSYNC B1 ;  /* 0x0000000000017941 */ /* 0x000fea0003800000 */
.L_x_2650:
        /* <DEDUP_REMOVED lines=8> */
[----:B------:R-:W-:Y:S01]  /*17c30*/  ISETP.GE.AND P0, PT, R13, R3, PT ;  /* 0x000000030d00720c */ /* 0x000fe20003f06270 */
[----:B------:R-:W-:Y:S01]  /*17c40*/  IMAD.MOV.U32 R6, RZ, RZ, R3 ;  /* 0x000000ffff067224 */ /* 0x000fe200078e0003 */
[----:B------:R-:W-:Y:S02]  /*17c50*/  MOV R13, 0x30 ;  /* 0x00000030000d7802 */ /* 0x000fe40000000f00 */
[----:B------:R-:W-:-:S03]  /*17c60*/  MOV R4, RZ ;  /* 0x000000ff00047202 */ /* 0x000fc60000000f00 */
[----:B------:R-:W-:-:S05]  /*17c70*/  IMAD R13, R3, R13, 0x40 ;  /* 0x00000040030d7424 */ /* 0x000fca00078e020d */
[----:B------:R-:W-:Y:S02]  /*17c80*/  IADD3 R14, P1, R13, R8, RZ ;  /* 0x000000080d0e7210 */ /* 0x000fe40007f3e0ff */
[----:B------:R-:W-:Y:S02]  /*17c90*/  @P0 IADD3 R4, -R3, RZ, RZ ;  /* 0x000000ff03040210 */ /* 0x000fe40007ffe1ff */
[----:B------:R-:W-:Y:S02]  /*17ca0*/  LEA.HI.X.SX32 R13, R13, R26, 0x1, P1 ;  /* 0x0000001a0d0d7211 */ /* 0x000fe400008f0eff */
[C---:B------:R-:W-:Y:S02]  /*17cb0*/  IADD3 R5, P1, R4.reuse, R14, RZ ;  /* 0x0000000e04057210 */ /* 0x040fe40007f3e0ff */
[----:B------:R-:W-:Y:S02]  /*17cc0*/  @P0 IADD3 R6, -R3, RZ, RZ ;  /* 0x000000ff03060210 */ /* 0x000fe40007ffe1ff */
[----:B------:R-:W-:-:S02]  /*17cd0*/  LEA.HI.X.SX32 R4, R4, R13, 0x1, P1 ;  /* 0x0000000d04047211 */ /* 0x000fc400008f0eff */
[----:B---3--:R-:W-:Y:S01]  /*17ce0*/  LEA R16, P1, R5, R28, 0x1 ;  /* 0x0000001c05107211 */ /* 0x008fe200078208ff */
[----:B------:R-:W-:-:S03]  /*17cf0*/  IMAD.WIDE R40, R6, 0x2, R30 ;  /* 0x0000000206287825 */ /* 0x000fc600078e021e */
[----:B------:R-:W-:Y:S02]  /*17d00*/  LEA.HI.X R17, R5, R29, R4, 0x1, P1 ;  /* 0x0000001d05117211 */ /* 0x000fe400008f0c04 */
[----:B------:R-:W-:Y:S01]  /*17d10*/  MOV R15, RZ ;  /* 0x000000ff000f7202 */ /* 0x000fe20000000f00 */
[----:B------:R-:W3:Y:S01]  /*17d20*/  LD.E.128 R40, [R40.64+0x80] ;  /* 0x0000800628287980 */ /* 0x000ee2000c101d00 */
[----:B------:R-:W-:-:S03]  /*17d30*/  @P0 IADD3 R15, -R3, RZ, RZ ;  /* 0x000000ff030f0210 */ /* 0x000fc60007ffe1ff */
[----:B--2---:R1:W2:Y:S01]  /*17d40*/  LD.E.128 R4, [R16.64] ;  /* 0x0000000610047980 */ /* 0x0042a2000c101d00 */
        /* <DEDUP_REMOVED lines=8> */
[----:B------:R-:W-:Y:S01]  /*17dd0*/  MOV R21, R22 ;  /* 0x0000001600157202 */ /* 0x000fe20000000f00 */
[----:B---3--:R-:W-:Y:S01]  /*17de0*/  IMAD.MOV.U32 R20, RZ, RZ, R40 ;  /* 0x000000ffff147224 */ /* 0x008fe200078e0028 */
[----:B------:R-:W-:Y:S02]  /*17df0*/  MOV R23, R41 ;  /* 0x0000002900177202 */ /* 0x000fe40000000f00 */
[----:B------:R-:W-:Y:S01]  /*17e00*/  MOV R22, R42 ;  /* 0x0000002a00167202 */ /* 0x000fe20000000f00 */
[--C-:B--2---:R-:W-:Y:S01]  /*17e10*/  HADD2.F32 R32, -RZ, R4.reuse.H0_H0 ;  /* 0x20000004ff207230 */ /* 0x104fe20000004100 */
[----:B------:R-:W-:Y:S01]  /*17e20*/  MOV R38, R43 ;  /* 0x0000002b00267202 */ /* 0x000fe20000000f00 */
[----:B------:R-:W-:-:S02]  /*17e30*/  HADD2.F32 R39, -RZ, R4.H1_H1 ;  /* 0x30000004ff277230 */ /* 0x000fc40000004100 */
[--C-:B------:R-:W-:Y:S01]  /*17e40*/  HADD2.F32 R4, -RZ, R5.reuse.H0_H0 ;  /* 0x20000005ff047230 */ /* 0x100fe20000004100 */
        /* <DEDUP_REMOVED lines=9> */
[--C-:B------:R-:W-:Y:S01]  /*17ee0*/  HADD2.F32 R5, -RZ, R6.reuse.H0_H0 ;  /* 0x20000006ff057230 */ /* 0x100fe20000004100 */
[----:B------:R-:W-:Y:S01]  /*17ef0*/  @!P0 FADD.FTZ R40, -R40, -RZ ;  /* 0x800000ff28288221 */ /* 0x000fe20000010100 */
[----:B------:R-:W-:Y:S01]  /*17f00*/  HADD2.F32 R41, -RZ, R6.H1_H1 ;  /* 0x30000006ff297230 */ /* 0x000fe20000004100 */
        /* <DEDUP_REMOVED lines=10> */
[----:B------:R-:W-:Y:S01]  /*17fb0*/  FMUL.FTZ R5, R32, R5 ;  /* 0x0000000520057220 */ /* 0x000fe20000410000 */
[----:B------:R-:W-:Y:S01]  /*17fc0*/  HADD2.F32 R22, -RZ, R22.H1_H1 ;  /* 0x30000016ff167230 */ /* 0x000fe20000004100 */
[----:B------:R-:W-:Y:S01]  /*17fd0*/  FMUL.FTZ R6, R4, R6 ;  /* 0x0000000604067220 */ /* 0x000fe20000410000 */
[--C-:B------:R-:W-:Y:S01]  /*17fe0*/  HADD2.F32 R4, -RZ, R15.reuse.H0_H0 ;  /* 0x2000000fff047230 */ /* 0x100fe20000004100 */
[----:B------:R-:W-:Y:S01]  /*17ff0*/  FMUL.FTZ R7, R38, R7 ;  /* 0x0000000726077220 */ /* 0x000fe20000410000 */
[----:B------:R-:W-:Y:S01]  /*18000*/  HADD2.F32 R32, -RZ, R15.H1_H1 ;  /* 0x3000000fff207230 */ /* 0x000fe20000004100 */
[----:B------:R-:W-:Y:S01]  /*18010*/  FMUL.FTZ R41, R22, R41 ;  /* 0x0000002916297220 */ /* 0x000fe20000410000 */
[----:B------:R-:W-:-:S02]  /*18020*/  HADD2.F32 R23, -RZ, R23.H1_H1 ;  /* 0x30000017ff177230 */ /* 0x000fc40000004100 */
[--C-:B----4-:R-:W-:Y:S02]  /*18030*/  HADD2.F32 R15, -RZ, R16.reuse.H0_H0 ;  /* 0x20000010ff0f7230 */ /* 0x110fe40000004100 */
[----:B------:R-:W-:Y:S01]  /*18040*/  HADD2.F32 R38, -RZ, R16.H1_H1 ;  /* 0x30000010ff267230 */ /* 0x000fe20000004100 */
[----:B------:R-:W-:Y:S01]  /*18050*/  FMUL.FTZ R23, R23, R40 ;  /* 0x0000002817177220 */ /* 0x000fe20000410000 */
[----:B------:R-:W-:Y:S01]  /*18060*/  HADD2.F32 R22, -RZ, R13.H0_H0 ;  /* 0x2000000dff167230 */ /* 0x000fe20000004100 */
[----:B------:R-:W-:Y:S01]  /*18070*/  FFMA.FTZ R4, R4, R15, R42 ;  /* 0x0000000f04047223 */ /* 0x000fe2000001002a */
[--C-:B------:R-:W-:Y:S01]  /*18080*/  HADD2.F32 R16, -RZ, R17.reuse.H0_H0 ;  /* 0x20000011ff107230 */ /* 0x100fe20000004100 */
[----:B------:R-:W-:Y:S01]  /*18090*/  FFMA.FTZ R32, R32, R38, R43 ;  /* 0x0000002620207223 */ /* 0x000fe2000001002b */
[----:B------:R-:W-:Y:S02]  /*180a0*/  HADD2.F32 R39, -RZ, R17.H1_H1 ;  /* 0x30000011ff277230 */ /* 0x000fe40000004100 */
[--C-:B------:R-:W-:Y:S01]  /*180b0*/  HADD2.F32 R17, -RZ, R18.reuse.H0_H0 ;  /* 0x20000012ff117230 */ /* 0x100fe20000004100 */
[----:B------:R-:W-:Y:S01]  /*180c0*/  FFMA.FTZ R16, R22, R16, R20 ;  /* 0x0000001016107223 */ /* 0x000fe20000010014 */
[----:B------:R-:W-:Y:S01]  /*180d0*/  HADD2.F32 R40, -RZ, R18.H1_H1 ;  /* 0x30000012ff287230 */ /* 0x000fe20000004100 */
[----:B------:R-:W-:Y:S01]  /*180e0*/  F2FP.PACK_AB R4, R32, R4 ;  /* 0x000000042004723e */ /* 0x000fe200000000ff */
[----:B------:R-:W-:-:S02]  /*180f0*/  HADD2.F32 R15, -RZ, R13.H1_H1 ;  /* 0x3000000dff0f7230 */ /* 0x000fc40000004100 */
[----:B------:R-:W-:Y:S02]  /*18100*/  HADD2.F32 R18, -RZ, R19.H0_H0 ;  /* 0x20000013ff127230 */ /* 0x000fe40000004100 */
[----:B------:R-:W-:Y:S01]  /*18110*/  HADD2.F32 R13, -RZ, R21.H0_H0 ;  /* 0x20000015ff0d7230 */ /* 0x000fe20000004100 */
[----:B------:R-:W-:Y:S01]  /*18120*/  FFMA.FTZ R15, R15, R39, R23 ;  /* 0x000000270f0f7223 */ /* 0x000fe20000010017 */
[--C-:B------:R-:W-:Y:S02]  /*18130*/  HADD2.F32 R20, -RZ, R14.reuse.H0_H0 ;  /* 0x2000000eff147230 */ /* 0x100fe40000004100 */
[----:B------:R-:W-:Y:S01]  /*18140*/  HADD2.F32 R19, -RZ, R19.H1_H1 ;  /* 0x30000013ff137230 */ /* 0x000fe20000004100 */
[----:B------:R-:W-:Y:S01]  /*18150*/  FFMA.FTZ R5, R13, R17, R5 ;  /* 0x000000110d057223 */ /* 0x000fe20000010005 */
[----:B------:R-:W-:Y:S01]  /*18160*/  HADD2.F32 R21, -RZ, R21.H1_H1 ;  /* 0x30000015ff157230 */ /* 0x000fe20000004100 */
[----:B------:R-:W-:Y:S01]  /*18170*/  FFMA.FTZ R6, R20, R18, R6 ;  /* 0x0000001214067223 */ /* 0x000fe20000010006 */
[----:B------:R-:W-:Y:S01]  /*18180*/  HADD2.F32 R14, -RZ, R14.H1_H1 ;  /* 0x3000000eff0e7230 */ /* 0x000fe20000004100 */
[----:B------:R-:W-:Y:S01]  /*18190*/  F2FP.PACK_AB R15, R15, R16 ;  /* 0x000000100f0f723e */ /* 0x000fe200000000ff */
[----:B------:R-:W-:-:S02]  /*181a0*/  IMAD.MOV.U32 R20, RZ, RZ, R4 ;  /* 0x000000ffff147224 */ /* 0x000fc400078e0004 */
[----:B------:R-:W-:Y:S02]  /*181b0*/  FFMA.FTZ R21, R21, R40, R41 ;  /* 0x0000002815157223 */ /* 0x000fe40000010029 */
[----:B------:R-:W-:-:S03]  /*181c0*/  FFMA.FTZ R7, R14, R19, R7 ;  /* 0x000000130e077223 */ /* 0x000fc60000010007 */
[----:B------:R-:W-:Y:S02]  /*181d0*/  F2FP.PACK_AB R5, R21, R5 ;  /* 0x000000051505723e */ /* 0x000fe400000000ff */
[----:B------:R-:W-:Y:S02]  /*181e0*/  F2FP.PACK_AB R6, R7, R6 ;  /* 0x000000060706723e */ /* 0x000fe400000000ff */
[----:B------:R-:W-:Y:S02]  /*181f0*/  MOV R21, R15 ;  /* 0x0000000f00157202 */ /* 0x000fe40000000f00 */
[----:B------:R-:W-:Y:S02]  /*18200*/  MOV R22, R5 ;  /* 0x0000000500167202 */ /* 0x000fe40000000f00 */
[----:B------:R-:W-:Y:S02]  /*18210*/  MOV R23, R6 ;  /* 0x0000000600177202 */ /* 0x000fe40000000f00 */
.L_x_2657:
[----:B------:R-:W-:Y:S05]  /*18220*/  BSYNC B0 ;  /* 0x0000000000007941 */ /* 0x000fea0003800000 */
.L_x_2656:
[----:B-----5:R1:W-:Y:S02]  /*18230*/  STS.128 [R239+0x3800], R20 ;  /* 0x00380014ef007388 */ /* 0x0203e40000000c00 */
.L_x_2655:
[----:B------:R-:W-:Y:S05]  /*18240*/  BSYNC B1 ;  /* 0x0000000000017941 */ /* 0x000fea0003800000 */
.L_x_2654:
        /* <DEDUP_REMOVED lines=9> */
[----:B------:R-:W-:Y:S02]  /*182e0*/  MOV R12, 0x30 ;  /* 0x00000030000c7802 */ /* 0x000fe40000000f00 */
[----:B------:R-:W-:Y:S02]  /*182f0*/  MOV R4, RZ ;  /* 0x000000ff00047202 */ /* 0x000fe40000000f00 */
[----:B------:R-:W-:Y:S01]  /*18300*/  MOV R6, R3 ;  /* 0x0000000300067202 */ /* 0x000fe20000000f00 */
[----:B------:R-:W-:-:S05]  /*18310*/  IMAD R12, R3, R12, 0x80 ;  /* 0x00000080030c7424 */ /* 0x000fca00078e020c */
[C---:B------:R-:W-:Y:S02]  /*18320*/  IADD3 R13, P1, R12.reuse, R8, RZ ;  /* 0x000000080c0d7210 */ /* 0x040fe40007f3e0ff */
[C---:B------:R-:W-:Y:S02]  /*18330*/  @P0 IADD3 R4, -R3.reuse, RZ, RZ ;  /* 0x000000ff03040210 */ /* 0x040fe40007ffe1ff */
[----:B------:R-:W-:Y:S02]  /*18340*/  LEA.HI.X.SX32 R12, R12, R26, 0x1, P1 ;  /* 0x0000001a0c0c7211 */ /* 0x000fe400008f0eff */
[C---:B------:R-:W-:Y:S02]  /*18350*/  IADD3 R5, P1, R4.reuse, R13, RZ ;  /* 0x0000000d04057210 */ /* 0x040fe40007f3e0ff */
[----:B------:R-:W-:Y:S02]  /*18360*/  @P0 IADD3 R6, -R3, RZ, RZ ;  /* 0x000000ff03060210 */ /* 0x000fe40007ffe1ff */
[----:B------:R-:W-:-:S02]  /*18370*/  LEA.HI.X.SX32 R4, R4, R12, 0x1, P1 ;  /* 0x0000000c04047211 */ /* 0x000fc400008f0eff */
[----:B------:R-:W-:Y:S01]  /*18380*/  LEA R14, P1, R5, R28, 0x1 ;  /* 0x0000001c050e7211 */ /* 0x000fe200078208ff */
[----:B------:R-:W-:-:S03]  /*18390*/  IMAD.WIDE R20, R6, 0x2, R30 ;  /* 0x0000000206147825 */ /* 0x000fc600078e021e */
[----:B------:R-:W-:-:S03]  /*183a0*/  LEA.HI.X R15, R5, R29, R4, 0x1, P1 ;  /* 0x0000001d050f7211 */ /* 0x000fc600008f0c04 */
[----:B------:R-:W3:Y:S04]  /*183b0*/  LD.E.128 R20, [R20.64+0x100] ;  /* 0x0001000614147980 */ /* 0x000ee8000c101d00 */
        /* <DEDUP_REMOVED lines=11> */
[----:B---3--:R-:W-:Y:S01]  /*18470*/  MOV R18, R20 ;  /* 0x0000001400127202 */ /* 0x008fe20000000f00 */
[----:B------:R-:W-:Y:S01]  /*18480*/  IMAD.MOV.U32 R20, RZ, RZ, R22 ;  /* 0x000000ffff147224 */ /* 0x000fe200078e0016 */
[--C-:B--2---:R-:W-:Y:S02]  /*18490*/  HADD2.F32 R22, -RZ, R4.reuse.H0_H0 ;  /* 0x20000004ff167230 */ /* 0x104fe40000004100 */
        /* <DEDUP_REMOVED lines=19> */
[--C-:B------:R-:W-:Y:S01]  /*185d0*/  HADD2.F32 R22, -RZ, R20.reuse.H0_H0 ;  /* 0x20000014ff167230 */ /* 0x100fe20000004100 */
[----:B------:R-:W-:Y:S01]  /*185e0*/  @!P0 FADD.FTZ R6, -R6, -RZ ;  /* 0x800000ff06068221 */ /* 0x000fe20000010100 */
[--C-:B------:R-:W-:Y:S01]  /*185f0*/  HADD2.F32 R4, -RZ, R23.reuse.H0_H0 ;  /* 0x20000017ff047230 */ /* 0x100fe20000004100 */
[----:B------:R-:W-:Y:S01]  /*18600*/  @!P0 FADD.FTZ R7, -R7, -RZ ;  /* 0x800000ff07078221 */ /* 0x000fe20000010100 */
[----:B------:R-:W-:Y:S01]  /*18610*/  HADD2.F32 R20, -RZ, R20.H1_H1 ;  /* 0x30000014ff147230 */ /* 0x000fe20000004100 */
[----:B------:R-:W-:Y:S01]  /*18620*/  FMUL.FTZ R5, R22, R5 ;  /* 0x0000000516057220 */ /* 0x000fe20000410000 */
[----:B------:R-:W-:Y:S01]  /*18630*/  HADD2.F32 R23, -RZ, R23.H1_H1 ;  /* 0x30000017ff177230 */ /* 0x000fe20000004100 */
[----:B------:R-:W-:Y:S01]  /*18640*/  FMUL.FTZ R6, R4, R6 ;  /* 0x0000000604067220 */ /* 0x000fe20000410000 */
[----:B------:R-:W-:Y:S01]  /*18650*/  HADD2.F32 R22, -RZ, R17.H0_H0 ;  /* 0x20000011ff167230 */ /* 0x000fe20000004100 */
[----:B------:R-:W-:Y:S01]  /*18660*/  FMUL.FTZ R40, R20, R40 ;  /* 0x0000002814287220 */ /* 0x000fe20000410000 */
[----:B------:R-:W-:Y:S01]  /*18670*/  HADD2.F32 R21, -RZ, R21.H1_H1 ;  /* 0x30000015ff157230 */ /* 0x000fe20000004100 */
[----:B------:R-:W-:Y:S01]  /*18680*/  FMUL.FTZ R7, R23, R7 ;  /* 0x0000000717077220 */ /* 0x000fe20000410000 */
[----:B------:R-:W-:-:S02]  /*18690*/  HADD2.F32 R4, -RZ, R32.H0_H0 ;  /* 0x20000020ff047230 */ /* 0x000fc40000004100 */
[----:B------:R-:W-:Y:S01]  /*186a0*/  HADD2.F32 R32, -RZ, R32.H1_H1 ;  /* 0x30000020ff207230 */ /* 0x000fe20000004100 */
[----:B------:R-:W-:Y:S01]  /*186b0*/  FMUL.FTZ R21, R21, R39 ;  /* 0x0000002715157220 */ /* 0x000fe20000410000 */
[--C-:B----4-:R-:W-:Y:S02]  /*186c0*/  HADD2.F32 R20, -RZ, R12.reuse.H0_H0 ;  /* 0x2000000cff147230 */ /* 0x110fe40000004100 */
[----:B------:R-:W-:Y:S02]  /*186d0*/  HADD2.F32 R23, -RZ, R12.H1_H1 ;  /* 0x3000000cff177230 */ /* 0x000fe40000004100 */
[--C-:B------:R-:W-:Y:S01]  /*186e0*/  HADD2.F32 R12, -RZ, R13.reuse.H0_H0 ;  /* 0x2000000dff0c7230 */ /* 0x100fe20000004100 */
[----:B------:R-:W-:Y:S01]  /*186f0*/  FFMA.FTZ R4, R4, R20, R41 ;  /* 0x0000001404047223 */ /* 0x000fe20000010029 */
[----:B------:R-:W-:Y:S01]  /*18700*/  HADD2.F32 R38, -RZ, R13.H1_H1 ;  /* 0x3000000dff267230 */ /* 0x000fe20000004100 */
[----:B------:R-:W-:Y:S01]  /*18710*/  FFMA.FTZ R23, R32, R23, R42 ;  /* 0x0000001720177223 */ /* 0x000fe2000001002a */
[----:B------:R-:W-:Y:S01]  /*18720*/  HADD2.F32 R13, -RZ, R14.H0_H0 ;  /* 0x2000000eff0d7230 */ /* 0x000fe20000004100 */
[----:B------:R-:W-:Y:S01]  /*18730*/  FFMA.FTZ R12, R22, R12, R18 ;  /* 0x0000000c160c7223 */ /* 0x000fe20000010012 */
[----:B------:R-:W-:-:S02]  /*18740*/  HADD2.F32 R18, -RZ, R17.H1_H1 ;  /* 0x30000011ff127230 */ /* 0x000fc40000004100 */
[----:B------:R-:W-:Y:S01]  /*18750*/  HADD2.F32 R39, -RZ, R14.H1_H1 ;  /* 0x3000000eff277230 */ /* 0x000fe20000004100 */
[----:B------:R-:W-:Y:S01]  /*18760*/  F2FP.PACK_AB R4, R23, R4 ;  /* 0x000000041704723e */ /* 0x000fe200000000ff */
[--C-:B------:R-:W-:Y:S01]  /*18770*/  HADD2.F32 R17, -RZ, R19.reuse.H0_H0 ;  /* 0x20000013ff117230 */ /* 0x100fe20000004100 */
[----:B------:R-:W-:Y:S01]  /*18780*/  FFMA.FTZ R18, R18, R38, R21 ;  /* 0x0000002612127223 */ /* 0x000fe20000010015 */
[----:B------:R-:W-:Y:S02]  /*18790*/  HADD2.F32 R20, -RZ, R19.H1_H1 ;  /* 0x30000013ff147230 */ /* 0x000fe40000004100 */
[--C-:B------:R-:W-:Y:S01]  /*187a0*/  HADD2.F32 R14, -RZ, R15.reuse.H0_H0 ;  /* 0x2000000fff0e7230 */ /* 0x100fe20000004100 */
[----:B------:R-:W-:Y:S01]  /*187b0*/  FFMA.FTZ R5, R17, R13, R5 ;  /* 0x0000000d11057223 */ /* 0x000fe20000010005 */
[--C-:B------:R-:W-:Y:S01]  /*187c0*/  HADD2.F32 R19, -RZ, R16.reuse.H0_H0 ;  /* 0x20000010ff137230 */ /* 0x100fe20000004100 */
[----:B------:R-:W-:Y:S01]  /*187d0*/  FFMA.FTZ R20, R20, R39, R40 ;  /* 0x0000002714147223 */ /* 0x000fe20000010028 */
[----:B------:R-:W-:Y:S01]  /*187e0*/  HADD2.F32 R15, -RZ, R15.H1_H1 ;  /* 0x3000000fff0f7230 */ /* 0x000fe20000004100 */
[----:B------:R-:W-:Y:S01]  /*187f0*/  F2FP.PACK_AB R12, R18, R12 ;  /* 0x0000000c120c723e */ /* 0x000fe200000000ff */
[----:B------:R-:W-:Y:S01]  /*18800*/  HADD2.F32 R16, -RZ, R16.H1_H1 ;  /* 0x30000010ff107230 */ /* 0x000fe20000004100 */
[----:B------:R-:W-:Y:S01]  /*18810*/  FFMA.FTZ R6, R19, R14, R6 ;  /* 0x0000000e13067223 */ /* 0x000fe20000010006 */
[----:B------:R-:W-:-:S02]  /*18820*/  F2FP.PACK_AB R5, R20, R5 ;  /* 0x000000051405723e */ /* 0x000fc400000000ff */
[----:B------:R-:W-:Y:S01]  /*18830*/  MOV R17, R12 ;  /* 0x0000000c00117202 */ /* 0x000fe20000000f00 */
[----:B------:R-:W-:Y:S01]  /*18840*/  FFMA.FTZ R7, R16, R15, R7 ;  /* 0x0000000f10077223 */ /* 0x000fe20000010007 */
[----:B------:R-:W-:Y:S02]  /*18850*/  MOV R16, R4 ;  /* 0x0000000400107202 */ /* 0x000fe40000000f00 */
[----:B------:R-:W-:Y:S02]  /*18860*/  MOV R18, R5 ;  /* 0x0000000500127202 */ /* 0x000fe40000000f00 */
[----:B------:R-:W-:-:S04]  /*18870*/  F2FP.PACK_AB R6, R7, R6 ;  /* 0x000000060706723e */ /* 0x000fc800000000ff */
[----:B------:R-:W-:Y:S02]  /*18880*/  MOV R19, R6 ;  /* 0x0000000600137202 */ /* 0x000fe40000000f00 */
.L_x_2661:
[----:B------:R-:W-:Y:S05]  /*18890*/  BSYNC B0 ;  /* 0x0000000000007941 */ /* 0x000fea0003800000 */
.L_x_2660:
[----:B-----5:R3:W-:Y:S02]  /*188a0*/  STS.128 [R239+0x5800], R16 ;  /* 0x00580010ef007388 */ /* 0x0207e40000000c00 */
.L_x_2659:
[----:B------:R-:W-:Y:S05]  /*188b0*/  BSYNC B1 ;  /* 0x0000000000017941 */ /* 0x000fea0003800000 */
.L_x_2658:
[----:B------:R-:W-:-:S13]  /*188c0*/  ISETP.GE.AND P0, PT, R9, R2, PT ;  /* 0x000000020900720c */ /* 0x000fda0003f06270 */
[----:B------:R1:W-:Y:S01]  /*188d0*/  @P0 STS.128 [R239+0x7800], RZ ;  /* 0x007800ffef000388 */ /* 0x0003e20000000c00 */
[----:B------:R-:W-:Y:S05]  /*188e0*/  @P0 BRA `(.L_x_2587) ;  /* 0x00000fd000000947 */ /* 0x000fea0003800000 */
[----:B-1-3--:R1:W5:Y:S01]  /*188f0*/  LD.E.128 R16, [R30.64+0x180] ;  /* 0x000180061e107980 */ /* 0x00a362000c101d00 */
[----:B------:R-:W-:Y:S01]  /*18900*/  ISETP.GE.AND P0, PT, R9, R0, PT ;  /* 0x000000000900720c */ /* 0x000fe20003f06270 */
[----:B------:R-:W-:Y:S01]  /*18910*/  BSSY B0, `(.L_x_2662) ;  /* 0x0000063000007945 */ /* 0x000fe20003800000 */
[----:B------:R-:W-:-:S05]  /*18920*/  IADD3 R6, P1, R30, 0x180, RZ ;  /* 0x000001801e067810 */ /* 0x000fca0007f3e0ff */
[----:B------:R-:W-:-:S06]  /*18930*/  IMAD.X R7, RZ, RZ, R31, P1 ;  /* 0x000000ffff077224 */ /* 0x000fcc00008e061f */
[----:B------:R-:W-:Y:S05]  /*18940*/  @P0 BRA `(.L_x_2663) ;  /* 0x000005f000000947 */ /* 0x000fea0003800000 */
[----:B------:R-:W-:Y:S01]  /*18950*/  ISETP.GE.AND P0, PT, R9, R3, PT ;  /* 0x000000030900720c */ /* 0x000fe20003f06270 */
[----:B------:R-:W-:Y:S01]  /*18960*/  IMAD.MOV.U32 R4, RZ, RZ, R3 ;  /* 0x000000ffff047224 */ /* 0x000fe200078e0003 */
[----:B------:R-:W-:Y:S02]  /*18970*/  MOV R2, 0x30 ;  /* 0x0000003000027802 */ /* 0x000fe40000000f00 */
[----:B------:R-:W-:-:S03]  /*18980*/  MOV R0, RZ ;  /* 0x000000ff00007202 */ /* 0x000fc60000000f00 */
        /* <DEDUP_REMOVED lines=9> */
[----:B------:R-:W-:Y:S02]  /*18a20*/  LEA.HI.X R13, R2, R29, R0, 0x1, P1 ;  /* 0x0000001d020d7211 */ /* 0x000fe400008f0c00 */
[----:B------:R-:W-:Y:S01]  /*18a30*/  MOV R0, RZ ;  /* 0x000000ff00007202 */ /* 0x000fe20000000f00 */
[----:B--2---:R3:W2:Y:S01]  /*18a40*/  LD.E.128 R20, [R6.64] ;  /* 0x0000000606147980 */ /* 0x0046a2000c101d00 */
[----:B------:R-:W-:-:S04]  /*18a50*/  @P0 IADD3 R0, -R3, RZ, RZ ;  /* 0x000000ff03000210 */ /* 0x000fc80007ffe1ff */
[----:B------:R-:W-:-:S04]  /*18a60*/  IADD3 R8, P1, R0, R8, RZ ;  /* 0x0000000800087210 */ /* 0x000fc80007f3e0ff */
[----:B------:R-:W-:Y:S01]  /*18a70*/  LEA.HI.X.SX32 R0, R0, R26, 0x1, P1 ;  /* 0x0000001a00007211 */ /* 0x000fe200008f0eff */
[----:B---34-:R3:W4:Y:S02]  /*18a80*/  LD.E.128 R4, [R12.64] ;  /* 0x000000060c047980 */ /* 0x018724000c101d00 */
[----:B---3--:R-:W-:-:S04]  /*18a90*/  LEA R12, P1, R8, R24, 0x1 ;  /* 0x00000018080c7211 */ /* 0x008fc800078208ff */
[----:B------:R-:W-:-:S06]  /*18aa0*/  LEA.HI.X R13, R8, R25, R0, 0x1, P1 ;  /* 0x00000019080d7211 */ /* 0x000fcc00008f0c00 */
[----:B------:R-:W3:Y:S01]  /*18ab0*/  LD.E.128 R12, [R12.64] ;  /* 0x000000060c0c7980 */ /* 0x000ee2000c101d00 */
[----:B-----5:R-:W-:Y:S01]  /*18ac0*/  IMAD.MOV.U32 R0, RZ, RZ, R17 ;  /* 0x000000ffff007224 */ /* 0x020fe200078e0011 */
[----:B------:R-:W-:Y:S02]  /*18ad0*/  MOV R9, R18 ;  /* 0x0000001200097202 */ /* 0x000fe40000000f00 */
[----:B------:R-:W-:Y:S02]  /*18ae0*/  MOV R2, R19 ;  /* 0x0000001300027202 */ /* 0x000fe40000000f00 */
[----:B------:R-:W-:Y:S01]  /*18af0*/  MOV R3, R16 ;  /* 0x0000001000037202 */ /* 0x000fe20000000f00 */
[----:B--2---:R-:W-:Y:S01]  /*18b00*/  IMAD.MOV.U32 R8, RZ, RZ, R20 ;  /* 0x000000ffff087224 */ /* 0x004fe200078e0014 */
[----:B------:R-:W-:Y:S02]  /*18b10*/  MOV R17, R21 ;  /* 0x0000001500117202 */ /* 0x000fe40000000f00 */
[----:B------:R-:W-:-:S02]  /*18b20*/  MOV R19, R23 ;  /* 0x0000001700137202 */ /* 0x000fc40000000f00 */
[--C-:B------:R-:W-:Y:S01]  /*18b30*/  HADD2.F32 R23, -RZ, R8.reuse.H0_H0 ;  /* 0x20000008ff177230 */ /* 0x100fe20000004100 */
[----:B------:R-:W-:Y:S01]  /*18b40*/  MOV R16, R22 ;  /* 0x0000001600107202 */ /* 0x000fe20000000f00 */
[----:B------:R-:W-:Y:S02]  /*18b50*/  HADD2.F32 R24, -RZ, R8.H1_H1 ;  /* 0x30000008ff187230 */ /* 0x000fe40000004100 */
[--C-:B------:R-:W-:Y:S02]  /*18b60*/  HADD2.F32 R8, -RZ, R17.reuse.H0_H0 ;  /* 0x20000011ff087230 */ /* 0x100fe40000004100 */
[----:B------:R-:W-:Y:S02]  /*18b70*/  HADD2.F32 R17, -RZ, R17.H1_H1 ;  /* 0x30000011ff117230 */ /* 0x000fe40000004100 */
[--C-:B----4-:R-:W-:Y:S02]  /*18b80*/  HADD2.F32 R18, -RZ, R4.reuse.H0_H0 ;  /* 0x20000004ff127230 */ /* 0x110fe40000004100 */
[----:B------:R-:W-:-:S02]  /*18b90*/  HADD2.F32 R20, -RZ, R4.H1_H1 ;  /* 0x30000004ff147230 */ /* 0x000fc40000004100 */
        /* <DEDUP_REMOVED lines=8> */
[--C-:B------:R-:W-:Y:S01]  /*18c20*/  HADD2.F32 R6, -RZ, R7.reuse.H0_H0 ;  /* 0x20000007ff067230 */ /* 0x100fe20000004100 */
[----:B------:R-:W-:Y:S01]  /*18c30*/  FMUL.FTZ R8, R8, R4 ;  /* 0x0000000408087220 */ /* 0x000fe20000410000 */
[----:B------:R-:W-:Y:S01]  /*18c40*/  HADD2.F32 R7, -RZ, R7.H1_H1 ;  /* 0x30000007ff077230 */ /* 0x000fe20000004100 */
[----:B------:R-:W-:Y:S01]  /*18c50*/  @!P0 FADD.FTZ R5, -R5, -RZ ;  /* 0x800000ff05058221 */ /* 0x000fe20000010100 */
        /* <DEDUP_REMOVED lines=8> */
[--C-:B------:R-:W-:Y:S01]  /*18ce0*/  HADD2.F32 R18, -RZ, R3.reuse.H1_H1 ;  /* 0x30000003ff127230 */ /* 0x100fe20000004100 */
[----:B------:R-:W-:Y:S01]  /*18cf0*/  FMUL.FTZ R6, R4, R6 ;  /* 0x0000000604067220 */ /* 0x000fe20000410000 */
[----:B------:R-:W-:Y:S01]  /*18d00*/  HADD2.F32 R4, -RZ, R3.H0_H0 ;  /* 0x20000003ff047230 */ /* 0x000fe20000004100 */
[----:B------:R-:W-:-:S02]  /*18d10*/  FMUL.FTZ R7, R19, R7 ;  /* 0x0000000713077220 */ /* 0x000fc40000410000 */
[----:B------:R-:W-:Y:S01]  /*18d20*/  FMUL.FTZ R22, R16, R22 ;  /* 0x0000001610167220 */ /* 0x000fe20000410000 */
[----:B------:R-:W-:Y:S01]  /*18d30*/  HADD2.F32 R16, -RZ, R0.H0_H0 ;  /* 0x20000000ff107230 */ /* 0x000fe20000004100 */
[----:B------:R-:W-:Y:S02]  /*18d40*/  @!P0 FADD.FTZ R21, -R21, -RZ ;  /* 0x800000ff15158221 */ /* 0x000fe40000010100 */
[----:B------:R-:W-:Y:S01]  /*18d50*/  FMUL.FTZ R24, R24, R20 ;  /* 0x0000001418187220 */ /* 0x000fe20000410000 */
[--C-:B---3--:R-:W-:Y:S01]  /*18d60*/  HADD2.F32 R3, -RZ, R12.reuse.H0_H0 ;  /* 0x2000000cff037230 */ /* 0x108fe20000004100 */
[----:B------:R-:W-:Y:S01]  /*18d70*/  FMUL.FTZ R17, R17, R21 ;  /* 0x0000001511117220 */ /* 0x000fe20000410000 */
[----:B------:R-:W-:Y:S02]  /*18d80*/  HADD2.F32 R19, -RZ, R12.H1_H1 ;  /* 0x3000000cff137230 */ /* 0x000fe40000004100 */
[--C-:B------:R-:W-:Y:S01]  /*18d90*/  HADD2.F32 R12, -RZ, R13.reuse.H0_H0 ;  /* 0x2000000dff0c7230 */ /* 0x100fe20000004100 */
[----:B------:R-:W-:Y:S01]  /*18da0*/  FFMA.FTZ R3, R4, R3, R23 ;  /* 0x0000000304037223 */ /* 0x000fe20000010017 */
[----:B------:R-:W-:Y:S01]  /*18db0*/  HADD2.F32 R20, -RZ, R13.H1_H1 ;  /* 0x3000000dff147230 */ /* 0x000fe20000004100 */
[----:B------:R-:W-:Y:S01]  /*18dc0*/  FFMA.FTZ R18, R18, R19, R24 ;  /* 0x0000001312127223 */ /* 0x000fe20000010018 */
[--C-:B------:R-:W-:Y:S01]  /*18dd0*/  HADD2.F32 R13, -RZ, R14.reuse.H0_H0 ;  /* 0x2000000eff0d7230 */ /* 0x100fe20000004100 */
[----:B------:R-:W-:Y:S01]  /*18de0*/  FFMA.FTZ R8, R16, R12, R8 ;  /* 0x0000000c10087223 */ /* 0x000fe20000010008 */
[----:B------:R-:W-:-:S02]  /*18df0*/  HADD2.F32 R21, -RZ, R14.H1_H1 ;  /* 0x3000000eff157230 */ /* 0x000fc40000004100 */
[----:B------:R-:W-:Y:S01]  /*18e00*/  HADD2.F32 R12, -RZ, R0.H1_H1 ;  /* 0x30000000ff0c7230 */ /* 0x000fe20000004100 */
[----:B------:R-:W-:Y:S01]  /*18e10*/  F2FP.PACK_AB R3, R18, R3 ;  /* 0x000000031203723e */ /* 0x000fe200000000ff */
[----:B------:R-:W-:Y:S02]  /*18e20*/  HADD2.F32 R14, -RZ, R15.H0_H0 ;  /* 0x2000000fff0e7230 */ /* 0x000fe40000004100 */
[----:B------:R-:W-:Y:S01]  /*18e30*/  HADD2.F32 R4, -RZ, R9.H0_H0 ;  /* 0x20000009ff047230 */ /* 0x000fe20000004100 */
[----:B------:R-:W-:Y:S01]  /*18e40*/  FFMA.FTZ R12, R12, R20, R17 ;  /* 0x000000140c0c7223 */ /* 0x000fe20000010011 */
[--C-:B------:R-:W-:Y:S01]  /*18e50*/  HADD2.F32 R0, -RZ, R2.reuse.H0_H0 ;  /* 0x20000002ff007230 */ /* 0x100fe20000004100 */
[----:B------:R-:W-:Y:S01]  /*18e60*/  IMAD.MOV.U32 R16, RZ, RZ, R3 ;  /* 0x000000ffff107224 */ /* 0x000fe200078e0003 */
[----:B------:R-:W-:Y:S01]  /*18e70*/  HADD2.F32 R15, -RZ, R15.H1_H1 ;  /* 0x3000000fff0f7230 */ /* 0x000fe20000004100 */
[----:B------:R-:W-:Y:S01]  /*18e80*/  FFMA.FTZ R4, R4, R13, R5 ;  /* 0x0000000d04047223 */ /* 0x000fe20000010005 */
[----:B------:R-:W-:Y:S01]  /*18e90*/  HADD2.F32 R2, -RZ, R2.H1_H1 ;  /* 0x30000002ff027230 */ /* 0x000fe20000004100 */
[----:B------:R-:W-:Y:S01]  /*18ea0*/  FFMA.FTZ R0, R0, R14, R6 ;  /* 0x0000000e00007223 */ /* 0x000fe20000010006 */
[----:B------:R-:W-:Y:S01]  /*18eb0*/  HADD2.F32 R9, -RZ, R9.H1_H1 ;  /* 0x30000009ff097230 */ /* 0x000fe20000004100 */
[----:B------:R-:W-:-:S02]  /*18ec0*/  F2FP.PACK_AB R8, R12, R8 ;  /* 0x000000080c08723e */ /* 0x000fc400000000ff */
[----:B------:R-:W-:Y:S02]  /*18ed0*/  FFMA.FTZ R2, R2, R15, R7 ;  /* 0x0000000f02027223 */ /* 0x000fe40000010007 */
[----:B------:R-:W-:Y:S01]  /*18ee0*/  FFMA.FTZ R9, R9, R21, R22 ;  /* 0x0000001509097223 */ /* 0x000fe20000010016 */
[----:B------:R-:W-:Y:S02]  /*18ef0*/  MOV R17, R8 ;  /* 0x0000000800117202 */ /* 0x000fe40000000f00 */
[----:B------:R-:W-:Y:S02]  /*18f00*/  F2FP.PACK_AB R0, R2, R0 ;  /* 0x000000000200723e */ /* 0x000fe400000000ff */
[----:B------:R-:W-:Y:S02]  /*18f10*/  F2FP.PACK_AB R4, R9, R4 ;  /* 0x000000040904723e */ /* 0x000fe400000000ff */
[----:B------:R-:W-:Y:S02]  /*18f20*/  MOV R19, R0 ;  /* 0x0000000000137202 */ /* 0x000fe40000000f00 */
[----:B------:R-:W-:-:S02]  /*18f30*/  MOV R18, R4 ;  /* 0x0000000400127202 */ /* 0x000fc40000000f00 */
.L_x_2663:
[----:B------:R-:W-:Y:S05]  /*18f40*/  BSYNC B0 ;  /* 0x0000000000007941 */ /* 0x000fea0003800000 */
.L_x_2662:
[----:B-----5:R3:W-:Y:S01]  /*18f50*/  STS.128 [R239+0x7800], R16 ;  /* 0x00780010ef007388 */ /* 0x0207e20000000c00 */
[----:B------:R-:W-:Y:S05]  /*18f60*/  BRA `(.L_x_2587) ;  /* 0x0000095000007947 */ /* 0x000fea0003800000 */
.L_x_2537:
        /* <DEDUP_REMOVED lines=37> */
.L_x_2665:
[----:B------:R-:W-:Y:S05]  /*191c0*/  BSYNC B0 ;  /* 0x0000000000007941 */ /* 0x000fea0003800000 */
.L_x_2664:
[----:B------:R-:W-:Y:S01]  /*191d0*/  IADD3 R27, R162, 0x10, RZ ;  /* 0x00000010a21b7810 */ /* 0x000fe20007ffe0ff */
[----:B------:R-:W-:Y:S03]  /*191e0*/  BSSY B0, `(.L_x_2666) ;  /* 0x0000023000007945 */ /* 0x000fe60003800000 */
[----:B------:R-:W-:-:S13]  /*191f0*/  ISETP.GE.AND P3, PT, R27, R0, PT ;  /* 0x000000001b00720c */ /* 0x000fda0003f66270 */
[----:B------:R-:W-:Y:S05]  /*19200*/  @P3 BRA `(.L_x_2667) ;  /* 0x0000020000003947 */ /* 0x000fea0003800000 */
[----:B------:R-:W-:Y:S02]  /*19210*/  ISETP.GE.AND P5, PT, R18, R154, PT ;  /* 0x0000009a1200720c */ /* 0x000fe40003fa6270 */
[----:B------:R-:W-:-:S04]  /*19220*/  IADD3 R5, P3, R5, R168, RZ ;  /* 0x000000a805057210 */ /* 0x000fc80007f7e0ff */
[CC--:B-1---5:R-:W-:Y:S01]  /*19230*/  @!P0 LEA R6, P4, R5.reuse, R174.reuse, 0x1 ;  /* 0x000000ae05068211 */ /* 0x0e2fe200078808ff */
        /* <DEDUP_REMOVED lines=29> */
.L_x_2667:
[----:B------:R-:W-:Y:S05]  /*19410*/  BSYNC B0 ;  /* 0x0000000000007941 */ /* 0x000fea0003800000 */
.L_x_2666:
        /* <DEDUP_REMOVED lines=36> */
.L_x_2669:
[----:B------:R-:W-:Y:S05]  /*19660*/  BSYNC B0 ;  /* 0x0000000000007941 */ /* 0x000fea0003800000 */
.L_x_2668:
        /* <DEDUP_REMOVED lines=37> */
.L_x_2587:
[----:B------:R-:W-:Y:S05]  /*198c0*/  BSYNC B3 ;  /* 0x0000000000037941 */ /* 0x000fea0003800000 */
.L_x_2536:
[----:B------:R-:W-:Y:S01]  /*198d0*/  IADD3 R242, R165, -0x1, RZ ;  /* 0xffffffffa5f27810 */ /* 0x000fe20007ffe0ff */
[----:B------:R-:W-:Y:S01]  /*198e0*/  BSSY B0, `(.L_x_2670) ;  /* 0x0000025000007945 */ /* 0x000fe20003800000 */
[----:B------:R-:W-:-:S03]  /*198f0*/  LOP3.LUT R243, R152, 0xff, RZ, 0xc0, !PT ;  /* 0x000000ff98f37812 */ /* 0x000fc600078ec0ff */
[----:B-1----:R-:W-:-:S04]  /*19900*/  IMAD.SHL.U32 R2, R242, 0x40, RZ ;  /* 0x00000040f2027824 */ /* 0x002fc800078e00ff */
[----:B------:R-:W-:-:S05]  /*19910*/  IMAD.IADD R0, R51, 0x1, -R2 ;  /* 0x0000000133007824 */ /* 0x000fca00078e0a02 */
        /* <DEDUP_REMOVED lines=33> */
.L_x_2671:
[----:B------:R-:W-:Y:S05]  /*19b30*/  BSYNC B0 ;  /* 0x0000000000007941 */ /* 0x000fea0003800000 */
.L_x_2670:
        /* <DEDUP_REMOVED lines=38> */
.L_x_2673:
[----:B------:R-:W-:Y:S05]  /*19da0*/  BSYNC B0 ;  /* 0x0000000000007941 */ /* 0x000fea0003800000 */
.L_x_2672:
[----:B------:R-:W-:Y:S01]  /*19db0*/  ISETP.GE.AND P0, PT, R36, R0, PT ;  /* 0x000000002400720c */ /* 0x000fe20003f06270 */
[----:B------:R-:W-:-:S12]  /*19dc0*/  BSSY B0, `(.L_x_2674) ;  /* 0x0000027000007945 */ /* 0x000fd80003800000 */
[----:B------:R-:W-:Y:S05]  /*19dd0*/  @P0 BRA `(.L_x_2675) ;  /* 0x0000025000000947 */ /* 0x000fea0003800000 */
[C---:B------:R-:W-:Y:S02]  /*19de0*/  LOP3.LUT R3, R243.reuse, 0x1, RZ, 0xc0, !PT ;  /* 0x00000001f3037812 */ /* 0x040fe400078ec0ff */
[----:B------:R-:W-:Y:S02]  /*19df0*/  LOP3.LUT P4, RZ, R243, 0x2, RZ, 0xc0, !PT ;  /* 0x00000002f3ff7812 */ /* 0x000fe4000788c0ff */
[----:B------:R-:W-:Y:S01]  /*19e00*/  ISETP.NE.U32.AND P5, PT, R3, 0x1, PT ;  /* 0x000000010300780c */ /* 0x000fe20003fa5070 */
[C---:B------:R-:W-:Y:S01]  /*19e10*/  IMAD.SHL.U32 R3, R46.reuse, 0x20, RZ ;  /* 0x000000202e037824 */ /* 0x040fe200078e00ff */
[C---:B------:R-:W-:Y:S02]  /*19e20*/  LOP3.LUT P3, RZ, R243.reuse, 0x4, RZ, 0xc0, !PT ;  /* 0x00000004f3ff7812 */ /* 0x040fe4000786c0ff */
[----:B------:R-:W-:Y:S02]  /*19e30*/  LOP3.LUT P1, RZ, R243, 0x8, RZ, 0xc0, !PT ;  /* 0x00000008f3ff7812 */ /* 0x000fe4000782c0ff */
[----:B--2---:R-:W-:-:S02]  /*19e40*/  SHF.L.U64.HI R4, R46, 0x5, R47 ;  /* 0x000000052e047819 */ /* 0x004fc4000001022f */
[----:B------:R-:W-:-:S04]  /*19e50*/  LEA R5, P0, R46, R158, 0x5 ;  /* 0x0000009e2e057211 */ /* 0x000fc800078028ff */
[----:B-1----:R-:W-:Y:S02]  /*19e60*/  @P4 LEA R12, P6, R5, R166, 0x1 ;  /* 0x000000a6050c4211 */ /* 0x002fe400078c08ff */
        /* <DEDUP_REMOVED lines=28> */
.L_x_2675:
[----:B------:R-:W-:Y:S05]  /*1a030*/  BSYNC B0 ;  /* 0x0000000000007941 */ /* 0x000fea0003800000 */
.L_x_2674:
        /* <DEDUP_REMOVED lines=8> */
[C---:B------:R-:W-:Y:S01]  /*1a0c0*/  LOP3.LUT P3, RZ, R243.reuse, 0x4, RZ, 0xc0, !PT ;  /* 0x00000004f3ff7812 */ /* 0x040fe2000786c0ff */
[----:B------:R-:W-:Y:S01]  /*1a0d0*/  IMAD.WIDE.U32 R160, R46, 0x30, R160 ;  /* 0x000000302ea07825 */ /* 0x000fe200078e00a0 */
[----:B------:R-:W-:-:S03]  /*1a0e0*/  LOP3.LUT P1, RZ, R243, 0x8, RZ, 0xc0, !PT ;  /* 0x00000008f3ff7812 */ /* 0x000fc6000782c0ff */
[----:B------:R-:W-:-:S04]  /*1a0f0*/  IMAD.IADD R3, R161, 0x1, R3 ;  /* 0x00000001a1037824 */ /* 0x000fc800078e0203 */
[CC--:B-12---:R-:W-:Y:S02]  /*1a100*/  @P4 LEA R8, P6, R160.reuse, R166.reuse, 0x1 ;  /* 0x000000a6a0084211 */ /* 0x0c6fe400078c08ff */
[----:B------:R-:W-:Y:S02]  /*1a110*/  @!P5 IMAD.MOV.U32 R4, RZ, RZ, R232 ;  /* 0x000000ffff04d224 */ /* 0x000fe400078e00e8 */
[----:B------:R-:W-:Y:S01]  /*1a120*/  @!P5 IMAD.MOV.U32 R5, RZ, RZ, R231 ;  /* 0x000000ffff05d224 */ /* 0x000fe200078e00e7 */
[CC--:B------:R-:W-:Y:S01]  /*1a130*/  @P3 LEA R6, P2, R160.reuse, R166.reuse, 0x1 ;  /* 0x000000a6a0063211 */ /* 0x0c0fe200078408ff */
[----:B------:R-:W-:Y:S01]  /*1a140*/  @!P5 IMAD R47, R47, 0x60, RZ ;  /* 0x000000602f2fd824 */ /* 0x000fe200078e02ff */
[----:B------:R-:W-:Y:S01]  /*1a150*/  @P1 LEA R12, P0, R160, R166, 0x1 ;  /* 0x000000a6a00c1211 */ /* 0x000fe200078008ff */
[----:B------:R-:W-:Y:S01]  /*1a160*/  @!P5 IMAD.WIDE.U32 R4, R46, 0x60, R4 ;  /* 0x000000602e04d825 */ /* 0x000fe200078e0004 */
[CCC-:B------:R-:W-:Y:S02]  /*1a170*/  @P4 LEA.HI.X R9, R160.reuse, R167.reuse, R3.reuse, 0x1, P6 ;  /* 0x000000a7a0094211 */ /* 0x1c0fe400030f0c03 */
[CC--:B------:R-:W-:Y:S01]  /*1a180*/  @P3 LEA.HI.X R7, R160.reuse, R167.reuse, R3, 0x1, P2 ;  /* 0x000000a7a0073211 */ /* 0x0c0fe200010f0c03 */
[----:B------:R-:W-:Y:S01]  /*1a190*/  @!P5 IMAD.IADD R5, R47, 0x1, R5 ;  /* 0x000000012f05d824 */ /* 0x000fe200078e0205 */
[----:B------:R-:W-:-:S04]  /*1a1a0*/  @P1 LEA.HI.X R13, R160, R167, R3, 0x1, P0 ;  /* 0x000000a7a00d1211 */ /* 0x000fc800000f0c03 */
        /* <DEDUP_REMOVED lines=20> */
.L_x_2677:
[----:B------:R-:W-:Y:S05]  /*1a2f0*/  BSYNC B0 ;  /* 0x0000000000007941 */ /* 0x000fea0003800000 */
.L_x_2676:
[----:B------:R-:W0:Y:S04]  /*1a300*/  LDGDEPBAR ;  /* 0x00000000000079af */ /* 0x000e280000000000 */
[----:B-12---:R1:W5:Y:S04]  /*1a310*/  LD.E R9, [R10.64+0x184] ;  /* 0x000184060a097980 */ /* 0x006368000c101900 */
[----:B------:R1:W5:Y:S01]  /*1a320*/  LD.E R8, [R10.64+0x188] ;  /* 0x000188060a087980 */ /* 0x000362000c101900 */
[----:B------:R-:W-:Y:S01]  /*1a330*/  ISETP.GE.AND P0, PT, R162, R0, PT ;  /* 0x00000000a200720c */ /* 0x000fe20003f06270 */
[----:B------:R-:W-:Y:S01]  /*1a340*/  IMAD.SHL.U32 R134, R134, 0x2, RZ ;  /* 0x0000000286867824 */ /* 0x000fe200078e00ff */
[----:B------:R-:W-:Y:S01]  /*1a350*/  SHF.R.S32.HI R3, RZ, 0x1f, R153 ;  /* 0x0000001fff037819 */ /* 0x000fe20000011499 */
[----:B------:R-:W-:Y:S03]  /*1a360*/  BSSY B0, `(.L_x_2678) ;  /* 0x000002a000007945 */ /* 0x000fe60003800000 */
[----:B------:R-:W-:-:S02]  /*1a370*/  LEA.HI R32, R3, R153, RZ, 0x2 ;  /* 0x0000009903207211 */ /* 0x000fc400078f10ff */
[----:B------:R-:W-:Y:S02]  /*1a380*/  LOP3.LUT R3, R134, 0x6, RZ, 0xc0, !PT ;  /* 0x0000000686037812 */ /* 0x000fe400078ec0ff */
[----:B------:R-:W-:Y:S01]  /*1a390*/  SHF.R.S32.HI R32, RZ, 0x2, R32 ;  /* 0x00000002ff207819 */ /* 0x000fe20000011420 */
[----:B------:R-:W-:-:S04]  /*1a3a0*/  DEPBAR.LE SB0, 0x0 ;  /* 0x000080000000791a */ /* 0x000fc80000000000 */
[----:B------:R-:W-:Y:S06]  /*1a3b0*/  BAR.SYNC.DEFER_BLOCKING 0x0 ;  /* 0x0000000000007b1d */ /* 0x000fec0000010000 */
        /* <DEDUP_REMOVED lines=29> */
[----:B--2---:R-:W-:Y:S01]  /*1a590*/  @P3 MOV R4, R189 ;  /* 0x000000bd00043202 */ /* 0x004fe20000000f00 */
[----:B------:R-:W-:-:S05]  /*1a5a0*/  @P3 IMAD.MOV.U32 R5, RZ, RZ, R188 ;  /* 0x000000ffff053224 */ /* 0x000fca00078e00bc */
[----:B------:R-:W-:Y:S01]  /*1a5b0*/  @!PT LDS RZ, [RZ] ;  /* 0x00000000fffff984 */ /* 0x000fe20000000800 */
[----:B------:R-:W-:Y:S01]  /*1a5c0*/  @!PT LDS RZ, [RZ] ;  /* 0x00000000fffff984 */ /* 0x000fe20000000800 */
[----:B------:R-:W-:Y:S01]  /*1a5d0*/  @!PT LDS RZ, [RZ] ;  /* 0x00000000fffff984 */ /* 0x000fe20000000800 */
[----:B------:R1:W-:Y:S04]  /*1a5e0*/  @P3 LDGSTS.E.BYPASS.LTC128B.128 [R239+0x16000], [R4.64+0x180] ;  /* 0x1600018004ef3fae */ /* 0x0003e8000b901d46 */
[----:B------:R1:W-:Y:S02]  /*1a5f0*/  @!P3 STS.128 [R239+0x16000], RZ ;  /* 0x016000ffef00b388 */ /* 0x0003e40000000c00 */
.L_x_2679:
[----:B------:R-:W-:Y:S05]  /*1a600*/  BSYNC B0 ;  /* 0x0000000000007941 */ /* 0x000fea0003800000 */
.L_x_2678:
[----:B------:R-:W-:Y:S01]  /*1a610*/  ISETP.GE.AND P0, PT, R27, R0, PT ;  /* 0x000000001b00720c */ /* 0x000fe20003f06270 */
[----:B------:R-:W-:-:S12]  /*1a620*/  BSSY B0, `(.L_x_2680) ;  /* 0x0000027000007945 */ /* 0x000fd80003800000 */
[----:B------:R2:W-:Y:S04]  /*1a630*/  @P0 STS.128 [R239+0x10800], RZ ;  /* 0x010800ffef000388 */ /* 0x0005e80000000c00 */
[----:B------:R2:W-:Y:S04]  /*1a640*/  @P0 STS.128 [R239+0x12800], RZ ;  /* 0x012800ffef000388 */ /* 0x0005e80000000c00 */
[----:B------:R2:W-:Y:S04]  /*1a650*/  @P0 STS.128 [R239+0x14800], RZ ;  /* 0x014800ffef000388 */ /* 0x0005e80000000c00 */
[----:B------:R2:W-:Y:S01]  /*1a660*/  @P0 STS.128 [R239+0x16800], RZ ;  /* 0x016800ffef000388 */ /* 0x0005e20000000c00 */
[----:B------:R-:W-:Y:S05]  /*1a670*/  @P0 BRA `(.L_x_2681) ;  /* 0x0000021000000947 */ /* 0x000fea0003800000 */
[C---:B-1----:R-:W-:Y:S02]  /*1a680*/  LOP3.LUT R4, R243.reuse, 0x1, RZ, 0xc0, !PT ;  /* 0x00000001f3047812 */ /* 0x042fe400078ec0ff */
[----:B------:R-:W-:-:S02]  /*1a690*/  LOP3.LUT P5, RZ, R243, 0x2, RZ, 0xc0, !PT ;  /* 0x00000002f3ff7812 */ /* 0x000fc400078ac0ff */
[----:B------:R-:W-:Y:S02]  /*1a6a0*/  ISETP.NE.U32.AND P6, PT, R4, 0x1, PT ;  /* 0x000000010400780c */ /* 0x000fe40003fc5070 */
[C---:B------:R-:W-:Y:S02]  /*1a6b0*/  LOP3.LUT P3, RZ, R243.reuse, 0x4, RZ, 0xc0, !PT ;  /* 0x00000004f3ff7812 */ /* 0x040fe4000786c0ff */
[----:B------:R-:W-:-:S07]  /*1a6c0*/  LOP3.LUT P1, RZ, R243, 0x8, RZ, 0xc0, !PT ;  /* 0x00000008f3ff7812 */ /* 0x000fce000782c0ff */
[CC--:B------:R-:W-:Y:S02]  /*1a6d0*/  @P5 LEA R12, P4, R226.reuse, R189.reuse, 0x1 ;  /* 0x000000bde20c5211 */ /* 0x0c0fe400078808ff */
[CC--:B------:R-:W-:Y:S02]  /*1a6e0*/  @!P6 LEA R14, P0, R226.reuse, R189.reuse, 0x1 ;  /* 0x000000bde20ee211 */ /* 0x0c0fe400078008ff */
[CC--:B------:R-:W-:Y:S02]  /*1a6f0*/  @P3 LEA R6, P2, R226.reuse, R189.reuse, 0x1 ;  /* 0x000000bde2063211 */ /* 0x0c0fe400078408ff */
[CCC-:B------:R-:W-:Y:S02]  /*1a700*/  @!P6 LEA.HI.X R15, R226.reuse, R188.reuse, R227.reuse, 0x1, P0 ;  /* 0x000000bce20fe211 */ /* 0x1c0fe400000f0ce3 */
        /* <DEDUP_REMOVED lines=24> */
.L_x_2681:
[----:B------:R-:W-:Y:S05]  /*1a890*/  BSYNC B0 ;  /* 0x0000000000007941 */ /* 0x000fea0003800000 */
.L_x_2680:
        /* <DEDUP_REMOVED lines=9> */
[----:B------:R-:W-:Y:S01]  /*1a930*/  ISETP.NE.U32.AND P6, PT, R4, 0x1, PT ;  /* 0x000000010400780c */ /* 0x000fe20003fc5070 */
[C---:B------:R-:W-:Y:S01]  /*1a940*/  IMAD.SHL.U32 R4, R48.reuse, 0x20, RZ ;  /* 0x0000002030047824 */ /* 0x040fe200078e00ff */
[C---:B------:R-:W-:Y:S02]  /*1a950*/  LOP3.LUT P3, RZ, R243.reuse, 0x4, RZ, 0xc0, !PT ;  /* 0x00000004f3ff7812 */ /* 0x040fe4000786c0ff */
[----:B------:R-:W-:Y:S02]  /*1a960*/  LOP3.LUT P1, RZ, R243, 0x8, RZ, 0xc0, !PT ;  /* 0x00000008f3ff7812 */ /* 0x000fe4000782c0ff */
[----:B------:R-:W-:-:S05]  /*1a970*/  SHF.L.U64.HI R5, R48, 0x5, R49 ;  /* 0x0000000530057819 */ /* 0x000fca0000010231 */
[CC--:B------:R-:W-:Y:S02]  /*1a980*/  @P5 LEA R14, P4, R4.reuse, R189.reuse, 0x1 ;  /* 0x000000bd040e5211 */ /* 0x0c0fe400078808ff */
[CC--:B---3--:R-:W-:Y:S02]  /*1a990*/  @!P6 LEA R16, P0, R4.reuse, R189.reuse, 0x1 ;  /* 0x000000bd0410e211 */ /* 0x0c8fe400078008ff */
        /* <DEDUP_REMOVED lines=26> */
.L_x_2683:
[----:B------:R-:W-:Y:S05]  /*1ab40*/  BSYNC B0 ;  /* 0x0000000000007941 */ /* 0x000fea0003800000 */
.L_x_2682:
[----:B------:R-:W-:Y:S01]  /*1ab50*/  ISETP.GE.AND P0, PT, R37, R0, PT ;  /* 0x000000002500720c */ /* 0x000fe20003f06270 */
[----:B------:R-:W-:-:S12]  /*1ab60*/  BSSY B0, `(.L_x_2684) ;  /* 0x0000035000007945 */ /* 0x000fd80003800000 */
[----:B------:R1:W-:Y:S04]  /*1ab70*/  @P0 STS.128 [R239+0x11800], RZ ;  /* 0x011800ffef000388 */ /* 0x0003e80000000c00 */
[----:B------:R1:W-:Y:S04]  /*1ab80*/  @P0 STS.128 [R239+0x13800], RZ ;  /* 0x013800ffef000388 */ /* 0x0003e80000000c00 */
[----:B------:R1:W-:Y:S04]  /*1ab90*/  @P0 STS.128 [R239+0x15800], RZ ;  /* 0x015800ffef000388 */ /* 0x0003e80000000c00 */
[----:B------:R1:W-:Y:S01]  /*1aba0*/  @P0 STS.128 [R239+0x17800], RZ ;  /* 0x017800ffef000388 */ /* 0x0003e20000000c00 */
[----:B------:R-:W-:Y:S05]  /*1abb0*/  @P0 BRA `(.L_x_2685) ;  /* 0x000002f000000947 */ /* 0x000fea0003800000 */
[C---:B------:R-:W-:Y:S02]  /*1abc0*/  R2P PR, R243.reuse, 0xe ;  /* 0x0000000ef3007804 */ /* 0x040fe40000000000 */
[----:B------:R-:W-:-:S04]  /*1abd0*/  LOP3.LUT R0, R243, 0x1, RZ, 0xc0, !PT ;  /* 0x00000001f3007812 */ /* 0x000fc800078ec0ff */
[----:B------:R-:W-:-:S07]  /*1abe0*/  ISETP.NE.U32.AND P0, PT, R0, 0x1, PT ;  /* 0x000000010000780c */ /* 0x000fce0003f05070 */
[----:B-1----:R-:W-:Y:S01]  /*1abf0*/  @P1 MOV R12, R189 ;  /* 0x000000bd000c1202 */ /* 0x002fe20000000f00 */
[--C-:B------:R-:W-:Y:S01]  /*1ac00*/  @P2 IMAD.MOV.U32 R6, RZ, RZ, R189.reuse ;  /* 0x000000ffff062224 */ /* 0x100fe200078e00bd */
[-C--:B------:R-:W-:Y:S01]  /*1ac10*/  @P1 MOV R13, R188.reuse ;  /* 0x000000bc000d1202 */ /* 0x080fe20000000f00 */
[----:B------:R-:W-:Y:S01]  /*1ac20*/  @P3 IMAD.MOV.U32 R4, RZ, RZ, R189 ;  /* 0x000000ffff043224 */ /* 0x000fe200078e00bd */
[-C--:B------:R-:W-:Y:S01]  /*1ac30*/  @P2 MOV R7, R188.reuse ;  /* 0x000000bc00072202 */ /* 0x080fe20000000f00 */
[----:B------:R-:W-:Y:S01]  /*1ac40*/  @P3 IMAD R0, R49, 0x60, RZ ;  /* 0x0000006031003824 */ /* 0x000fe200078e02ff */
[----:B------:R-:W-:Y:S01]  /*1ac50*/  @P3 MOV R5, R188 ;  /* 0x000000bc00053202 */ /* 0x000fe20000000f00 */
[----:B------:R-:W-:-:S04]  /*1ac60*/  @P1 IMAD.WIDE.U32 R14, R48, 0x60, R12 ;  /* 0x00000060300e1825 */ /* 0x000fc800078e000c */
[----:B------:R-:W-:-:S04]  /*1ac70*/  @P2 IMAD.WIDE.U32 R12, R48, 0x60, R6 ;  /* 0x00000060300c2825 */ /* 0x000fc800078e0006 */
[----:B------:R-:W-:Y:S01]  /*1ac80*/  @P3 IMAD.WIDE.U32 R6, R48, 0x60, R4 ;  /* 0x0000006030063825 */ /* 0x000fe200078e0004 */
[----:B------:R-:W-:-:S03]  /*1ac90*/  @!P0 MOV R4, R189 ;  /* 0x000000bd00048202 */ /* 0x000fc60000000f00 */
[----:B------:R-:W-:Y:S02]  /*1aca0*/  @!P0 IMAD.MOV.U32 R5, RZ, RZ, R188 ;  /* 0x000000ffff058224 */ /* 0x000fe400078e00bc */
[----:B------:R-:W-:Y:S02]  /*1acb0*/  @P3 IMAD.IADD R0, R0, 0x1, R7 ;  /* 0x0000000100003824 */ /* 0x000fe400078e0207 */
[----:B---3--:R-:W-:-:S03]  /*1acc0*/  @!P0 IMAD.WIDE.U32 R16, R48, 0x60, R4 ;  /* 0x0000006030108825 */ /* 0x008fc600078e0004 */
[----:B------:R-:W-:Y:S01]  /*1acd0*/  @P3 MOV R7, R0 ;  /* 0x0000000000073202 */ /* 0x000fe20000000f00 */
[C---:B------:R-:W-:Y:S02]  /*1ace0*/  @P1 IMAD R5, R49.reuse, 0x60, RZ ;  /* 0x0000006031051824 */ /* 0x040fe400078e02ff */
[C---:B------:R-:W-:Y:S02]  /*1acf0*/  @P2 IMAD R4, R49.reuse, 0x60, RZ ;  /* 0x0000006031042824 */ /* 0x040fe400078e02ff */
[----:B------:R-:W-:Y:S01]  /*1ad00*/  @!P0 IMAD R49, R49, 0x60, RZ ;  /* 0x0000006031318824 */ /* 0x000fe200078e02ff */
[----:B------:R-:W-:Y:S02]  /*1ad10*/  @P1 IADD3 R5, R5, R15, RZ ;  /* 0x0000000f05051210 */ /* 0x000fe40007ffe0ff */
[----:B------:R-:W-:Y:S02]  /*1ad20*/  @P2 IADD3 R4, R4, R13, RZ ;  /* 0x0000000d04042210 */ /* 0x000fe40007ffe0ff */
[----:B------:R-:W-:-:S02]  /*1ad30*/  @!P0 IADD3 R17, R49, R17, RZ ;  /* 0x0000001131118210 */ /* 0x000fc40007ffe0ff */
[----:B------:R-:W-:Y:S01]  /*1ad40*/  @P1 MOV R15, R5 ;  /* 0x00000005000f1202 */ /* 0x000fe20000000f00 */
[----:B------:R-:W-:Y:S01]  /*1ad50*/  @P2 IMAD.MOV.U32 R5, RZ, RZ, R4 ;  /* 0x000000ffff052224 */ /* 0x000fe200078e0004 */
[----:B------:R-:W-:Y:S01]  /*1ad60*/  @P2 MOV R4, R12 ;  /* 0x0000000c00042202 */ /* 0x000fe20000000f00 */
        /* <DEDUP_REMOVED lines=20> */
.L_x_2685:
[----:B------:R-:W-:Y:S05]  /*1aeb0*/  BSYNC B0 ;  /* 0x0000000000007941 */ /* 0x000fea0003800000 */
.L_x_2684:
[C---:B------:R-:W-:Y:S01]  /*1aec0*/  IMAD.SHL.U32 R0, R52.reuse, 0x40, RZ ;  /* 0x0000004034007824 */ /* 0x040fe200078e00ff */
[----:B------:R-:W-:Y:S01]  /*1aed0*/  R2P PR, R52, 0x6 ;  /* 0x0000000634007804 */ /* 0x000fe20000000000 */
[----:B------:R-:W-:Y:S01]  /*1aee0*/  IMAD.SHL.U32 R162, R162, 0x8, RZ ;  /* 0x00000008a2a27824 */ /* 0x000fe200078e00ff */
[----:B------:R-:W0:Y:S01]  /*1aef0*/  LDGDEPBAR ;  /* 0x00000000000079af */ /* 0x000e220000000000 */
[C---:B------:R-:W-:Y:S01]  /*1af00*/  IMAD R225, R45.reuse, 0x400, R35 ;  /* 0x000004002de17824 */ /* 0x040fe200078e0223 */
[----:B------:R-:W-:Y:S01]  /*1af10*/  LOP3.LUT R0, R0, 0x1c0, RZ, 0xc0, !PT ;  /* 0x000001c000007812 */ /* 0x000fe200078ec0ff */
[----:B------:R-:W-:Y:S01]  /*1af20*/  IMAD R32, R45, 0x10, R32 ;  /* 0x000000102d207824 */ /* 0x000fe200078e0220 */
[----:B------:R-:W-:Y:S01]  /*1af30*/  ISETP.GT.AND P6, PT, R242, R230, PT ;  /* 0x000000e6f200720c */ /* 0x000fe20003fc4270 */
[----:B------:R-:W-:Y:S01]  /*1af40*/  IMAD.SHL.U32 R225, R225, 0x2, RZ ;  /* 0x00000002e1e17824 */ /* 0x000fe200078e00ff */
[----:B------:R-:W-:Y:S01]  /*1af50*/  LOP3.LUT R162, R0, 0x8, R162, 0xf8, !PT ;  /* 0x0000000800a27812 */ /* 0x000fe200078ef8a2 */
[----:B------:R-:W-:Y:S01]  /*1af60*/  IMAD.IADD R32, R50, 0x1, R32 ;  /* 0x0000000132207824 */ /* 0x000fe200078e0220 */
[----:B------:R-:W-:Y:S01]  /*1af70*/  SHF.R.U32.HI R224, RZ, 0x3, R0 ;  /* 0x00000003ffe07819 */ /* 0x000fe20000011600 */
[--C-:B------:R-:W-:Y:S01]  /*1af80*/  IMAD R223, R34, 0x2, R225.reuse ;  /* 0x0000000222df7824 */ /* 0x100fe200078e02e1 */
[----:B-1----:R-:W-:Y:S01]  /*1af90*/  LDSM.16.M88.4 R4, [R225] ;  /* 0x00000000e104783b */ /* 0x002fe20000000200 */
[C---:B------:R-:W-:Y:S01]  /*1afa0*/  IMAD R221, R33.reuse, 0x2, R225 ;  /* 0x0000000221dd7824 */ /* 0x040fe200078e02e1 */
[----:B------:R-:W-:Y:S01]  /*1afb0*/  LOP3.LUT R224, R162, R224, RZ, 0x3c, !PT ;  /* 0x000000e0a2e07212 */ /* 0x000fe200078e3cff */
[----:B------:R-:W-:Y:S01]  /*1afc0*/  IMAD R220, R33, 0x2, R223 ;  /* 0x0000000221dc7824 */ /* 0x000fe200078e02df */
[----:B-----5:R-:W-:Y:S01]  /*1afd0*/  IADD3 R9, -R9, R51, -R237 ;  /* 0x0000003309097210 */ /* 0x020fe20007ffe9ed */
[----:B------:R-:W-:Y:S01]  /*1afe0*/  BSSY B1, `(.L_x_2686) ;  /* 0x00001b9000017945 */ /* 0x000fe20003800000 */
[----:B------:R-:W-:Y:S01]  /*1aff0*/  LDSM.16.M88.4 R28, [R221] ;  /* 0x00000000dd1c783b */ /* 0x000fe20000000200 */
[----:B------:R-:W-:Y:S01]  /*1b000*/  IMAD R224, R53, 0x200, R224 ;  /* 0x0000020035e07824 */ /* 0x000fe200078e02e0 */
[----:B------:R-:W-:Y:S01]  /*1b010*/  ISETP.NE.U32.AND P0, PT, R240, RZ, PT ;  /* 0x000000fff000720c */ /* 0x000fe20003f05070 */
[----:B------:R-:W-:Y:S01]  /*1b020*/  IMAD.IADD R247, R32, 0x1, R9 ;  /* 0x0000000120f77824 */ /* 0x000fe200078e0209 */
[----:B------:R-:W-:Y:S01]  /*1b030*/  LDSM.16.M88.4 R52, [R223] ;  /* 0x00000000df34783b */ /* 0x000fe20000000200 */
[----:B------:R-:W-:Y:S01]  /*1b040*/  IMAD.SHL.U32 R224, R224, 0x2, RZ ;  /* 0x00000002e0e07824 */ /* 0x000fe200078e00ff */
[----:B------:R-:W-:-:S02]  /*1b050*/  ISETP.NE.AND.EX P0, PT, R241, RZ, PT, P0 ;  /* 0x000000fff100720c */ /* 0x000fc40003f05300 */
[----:B------:R-:W-:Y:S01]  /*1b060*/  LDSM.16.M88.4 R88, [R220] ;  /* 0x00000000dc58783b */ /* 0x000fe20000000200 */
[----:B------:R-:W-:Y:S02]  /*1b070*/  IMNMX R247, RZ, R247, !PT ;  /* 0x000000f7fff77217 */ /* 0x000fe40007800200 */
[C---:B------:R-:W-:Y:S01]  /*1b080*/  IADD3 R0, R224.reuse, 0x8000, RZ ;  /* 0x00008000e0007810 */ /* 0x040fe20007ffe0ff */
[----:B------:R-:W1:Y:S01]  /*1b090*/  LDSM.16.M88.4 R64, [R224+0x8000] ;  /* 0x00800000e040783b */ /* 0x000e620000000200 */
[----:B------:R-:W-:Y:S02]  /*1b0a0*/  IADD3 R222, R224, 0x8020, RZ ;  /* 0x00008020e0de7810 */ /* 0x000fe40007ffe0ff */
[----:B------:R-:W-:Y:S01]  /*1b0b0*/  @P1 IADD3 R222, R0, -0x20, RZ ;  /* 0xffffffe000de1810 */ /* 0x000fe20007ffe0ff */
[----:B---3--:R-:W3:Y:S01]  /*1b0c0*/  LDSM.16.M88.4 R16, [R224+0x9000] ;  /* 0x00900000e010783b */ /* 0x008ee20000000200 */
[----:B------:R-:W-:Y:S02]  /*1b0d0*/  IMAD.MOV.U32 R0, RZ, RZ, 0x40 ;  /* 0x00000040ff007424 */ /* 0x000fe400078e00ff */
[C---:B------:R-:W-:Y:S01]  /*1b0e0*/  IADD3 R214, R222.reuse, 0x800, RZ ;  /* 0x00000800ded67810 */ /* 0x040fe20007ffe0ff */
[----:B------:R-:W2:Y:S01]  /*1b0f0*/  LDSM.16.M88.4 R56, [R224+0x8800] ;  /* 0x00880000e038783b */ /* 0x000ea20000000200 */
[----:B------:R-:W-:-:S02]  /*1b100*/  IADD3 R213, R222, 0x1000, RZ ;  /* 0x00001000ded57810 */ /* 0x000fc40007ffe0ff */
[----:B------:R-:W-:Y:S01]  /*1b110*/  SEL R0, R0, 0xffffffc0, !P2 ;  /* 0xffffffc000007807 */ /* 0x000fe20005000000 */
[----:B------:R-:W4:Y:S01]  /*1b120*/  LDSM.16.M88.4 R36, [R224+0x9800] ;  /* 0x00980000e024783b */ /* 0x000f220000000200 */
[C---:B------:R-:W-:Y:S02]  /*1b130*/  IADD3 R212, R222.reuse, 0x1800, RZ ;  /* 0x00001800ded47810 */ /* 0x040fe40007ffe0ff */
[----:B------:R-:W-:Y:S01]  /*1b140*/  IADD3 R210, R222, 0x2000, RZ ;  /* 0x00002000ded27810 */ /* 0x000fe20007ffe0ff */
[----:B------:R-:W2:Y:S01]  /*1b150*/  LDSM.16.M88.4 R80, [R222] ;  /* 0x00000000de50783b */ /* 0x000ea20000000200 */
[----:B------:R-:W-:Y:S01]  /*1b160*/  IMAD.IADD R218, R224, 0x1, R0 ;  /* 0x00000001e0da7824 */ /* 0x000fe200078e0200 */
[----:B------:R-:W-:Y:S01]  /*1b170*/  IADD3 R209, R222, 0x2800, RZ ;  /* 0x00002800ded17810 */ /* 0x000fe20007ffe0ff */
[----:B------:R-:W-:Y:S01]  /*1b180*/  IMAD.IADD R211, R0, 0x1, R222 ;  /* 0x0000000100d37824 */ /* 0x000fe200078e02de */
[----:B------:R-:W2:Y:S01]  /*1b190*/  LDSM.16.M88.4 R24, [R222+0x1000] ;  /* 0x00100000de18783b */ /* 0x000ea20000000200 */
[----:B------:R-:W-:-:S02]  /*1b1a0*/  IADD3 R0, R51, 0x1, -R237 ;  /* 0x0000000133007810 */ /* 0x000fc40007ffe8ed */
[C---:B------:R-:W-:Y:S01]  /*1b1b0*/  IADD3 R208, R222.reuse, 0x3000, RZ ;  /* 0x00003000ded07810 */ /* 0x040fe20007ffe0ff */
[----:B------:R-:W2:Y:S01]  /*1b1c0*/  LDSM.16.M88.4 R76, [R222+0x800] ;  /* 0x00080000de4c783b */ /* 0x000ea20000000200 */
[----:B------:R-:W-:Y:S01]  /*1b1d0*/  IADD3 R207, R222, 0x3800, RZ ;  /* 0x00003800decf7810 */ /* 0x000fe20007ffe0ff */
[----:B------:R-:W-:Y:S01]  /*1b1e0*/  IMAD.IADD R8, R8, 0x1, R0 ;  /* 0x0000000108087824 */ /* 0x000fe200078e0200 */
[----:B------:R-:W-:Y:S01]  /*1b1f0*/  IADD3 R0, R32, 0x8, RZ ;  /* 0x0000000820007810 */ /* 0x000fe20007ffe0ff */
[----:B------:R-:W2:Y:S01]  /*1b200*/  LDSM.16.M88.4 R72, [R222+0x1800] ;  /* 0x00180000de48783b */ /* 0x000ea20000000200 */
[----:B------:R-:W-:Y:S01]  /*1b210*/  IADD3 R206, R222, 0x4000, RZ ;  /* 0x00004000dece7810 */ /* 0x000fe20007ffe0ff */
[----:B------:R-:W-:Y:S01]  /*1b220*/  IMAD.IADD R244, R32, 0x1, R8 ;  /* 0x0000000120f47824 */ /* 0x000fe200078e0208 */
[----:B------:R-:W-:Y:S01]  /*1b230*/  IADD3 R205, R222, 0x4800, RZ ;  /* 0x00004800decd7810 */ /* 0x000fe20007ffe0ff */
[----:B------:R-:W2:Y:S01]  /*1b240*/  LDSM.16.M88.4 R40, [R218+0x8000] ;  /* 0x00800000da28783b */ /* 0x000ea20000000200 */
[--C-:B------:R-:W-:Y:S01]  /*1b250*/  IMAD.IADD R245, R8, 0x1, R0.reuse ;  /* 0x0000000108f57824 */ /* 0x100fe200078e0200 */
[----:B------:R-:W-:Y:S01]  /*1b260*/  IADD3 R204, R222, 0x5000, RZ ;  /* 0x00005000decc7810 */ /* 0x000fe20007ffe0ff */
[----:B------:R-:W-:Y:S01]  /*1b270*/  IMAD.IADD R246, R9, 0x1, R0 ;  /* 0x0000000109f67824 */ /* 0x000fe200078e0200 */
[----:B------:R-:W-:Y:S01]  /*1b280*/  LDSM.16.M88.4 R92, [R218+0x9800] ;  /* 0x00980000da5c783b */ /* 0x000fe20000000200 */
[----:B------:R-:W-:-:S02]  /*1b290*/  IMNMX R244, R244, R51, PT ;  /* 0x00000033f4f47217 */ /* 0x000fc40003800200 */
[----:B------:R-:W-:Y:S01]  /*1b2a0*/  IMNMX R245, R245, R51, PT ;  /* 0x00000033f5f57217 */ /* 0x000fe20003800200 */
[C---:B-1----:R-:W-:Y:S01]  /*1b2b0*/  HMMA.16816.F32 R68, R4.reuse, R64, RZ ;  /* 0x000000400444723c */ /* 0x042fe200000018ff */
[----:B------:R-:W-:Y:S01]  /*1b2c0*/  LDSM.16.M88.4 R84, [R211] ;  /* 0x00000000d354783b */ /* 0x000fe20000000200 */
[----:B------:R-:W-:Y:S02]  /*1b2d0*/  IMNMX R246, RZ, R246, !PT ;  /* 0x000000f6fff67217 */ /* 0x000fe40007800200 */
[C---:B------:R-:W-:Y:S02]  /*1b2e0*/  IADD3 R203, R222.reuse, 0x5800, RZ ;  /* 0x00005800decb7810 */ /* 0x040fe40007ffe0ff */
[C---:B------:R-:W-:Y:S02]  /*1b2f0*/  IADD3 R202, R222.reuse, 0x6000, RZ ;  /* 0x00006000deca7810 */ /* 0x040fe40007ffe0ff */
[----:B------:R-:W-:Y:S01]  /*1b300*/  HMMA.16816.F32 R64, R4, R66, RZ ;  /* 0x000000420440723c */ /* 0x000fe200000018ff */
[----:B------:R-:W-:-:S02]  /*1b310*/  IADD3 R201, R222, 0x6800, RZ ;  /* 0x00006800dec97810 */ /* 0x000fc40007ffe0ff */
[C---:B------:R-:W-:Y:S02]  /*1b320*/  IADD3 R200, R222.reuse, 0x7000, RZ ;  /* 0x00007000dec87810 */ /* 0x040fe40007ffe0ff */
[----:B------:R-:W-:-:S03]  /*1b330*/  IADD3 R167, R222, 0x7800, RZ ;  /* 0x00007800dea77810 */ /* 0x000fc60007ffe0ff */
[C---:B---3--:R-:W-:Y:S08]  /*1b340*/  HMMA.16816.F32 R20, R4.reuse, R16, RZ ;  /* 0x000000100414723c */ /* 0x048ff000000018ff */
[C---:B------:R-:W-:Y:S08]  /*1b350*/  HMMA.16816.F32 R16, R4.reuse, R18, RZ ;  /* 0x000000120410723c */ /* 0x040ff000000018ff */
[C---:B--2---:R-:W-:Y:S08]  /*1b360*/  HMMA.16816.F32 R60, R4.reuse, R56, RZ ;  /* 0x00000038043c723c */ /* 0x044ff000000018ff */
[C---:B------:R-:W-:Y:S08]  /*1b370*/  HMMA.16816.F32 R56, R4.reuse, R58, RZ ;  /* 0x0000003a0438723c */ /* 0x040ff000000018ff */
[C---:B----4-:R-:W-:Y:S08]  /*1b380*/  HMMA.16816.F32 R12, R4.reuse, R36, RZ ;  /* 0x00000024040c723c */ /* 0x050ff000000018ff */
[----:B------:R-:W-:Y:S01]  /*1b390*/  HMMA.16816.F32 R4, R4, R38, RZ ;  /* 0x000000260404723c */ /* 0x000fe200000018ff */
[----:B------:R-:W1:Y:S07]  /*1b3a0*/  LDSM.16.M88.4 R36, [R218+0x8800] ;  /* 0x00880000da24783b */ /* 0x000e6e0000000200 */
[C---:B------:R-:W-:Y:S08]  /*1b3b0*/  HMMA.16816.F32 R68, R52.reuse, R80, R68 ;  /* 0x000000503444723c */ /* 0x040ff00000001844 */
[C---:B------:R-:W-:Y:S01]  /*1b3c0*/  HMMA.16816.F32 R64, R52.reuse, R82, R64 ;  /* 0x000000523440723c */ /* 0x040fe20000001840 */
[----:B------:R-:W-:Y:S07]  /*1b3d0*/  LDSM.16.M88.4 R80, [R211+0x800] ;  /* 0x00080000d350783b */ /* 0x000fee0000000200 */
[C---:B------:R-:W-:Y:S08]  /*1b3e0*/  HMMA.16816.F32 R20, R52.reuse, R24, R20 ;  /* 0x000000183414723c */ /* 0x040ff00000001814 */
[C---:B------:R-:W-:Y:S01]  /*1b3f0*/  HMMA.16816.F32 R16, R52.reuse, R26, R16 ;  /* 0x0000001a3410723c */ /* 0x040fe20000001810 */
[----:B------:R-:W2:Y:S07]  /*1b400*/  LDSM.16.M88.4 R24, [R218+0x9000] ;  /* 0x00900000da18783b */ /* 0x000eae0000000200 */
        /* <DEDUP_REMOVED lines=9> */
[----:B------:R-:W3:Y:S07]  /*1b4a0*/  LDSM.16.M88.4 R40, [R224+0xa000] ;  /* 0x00a00000e028783b */ /* 0x000eee0000000200 */
[C---:B-1----:R-:W-:Y:S08]  /*1b4b0*/  HMMA.16816.F32 R60, R28.reuse, R36, R60 ;  /* 0x000000241c3c723c */ /* 0x042ff0000000183c */
[C---:B------:R-:W-:Y:S01]  /*1b4c0*/  HMMA.16816.F32 R56, R28.reuse, R38, R56 ;  /* 0x000000261c38723c */ /* 0x040fe20000001838 */
[----:B------:R-:W1:Y:S07]  /*1b4d0*/  LDSM.16.M88.4 R36, [R224+0xa800] ;  /* 0x00a80000e024783b */ /* 0x000e6e0000000200 */
[C---:B--2---:R-:W-:Y:S08]  /*1b4e0*/  HMMA.16816.F32 R20, R28.reuse, R24, R20 ;  /* 0x000000181c14723c */ /* 0x044ff00000001814 */
[C---:B------:R-:W-:Y:S01]  /*1b4f0*/  HMMA.16816.F32 R16, R28.reuse, R26, R16 ;  /* 0x0000001a1c10723c */ /* 0x040fe20000001810 */
[----:B------:R-:W2:Y:S07]  /*1b500*/  LDSM.16.M88.4 R24, [R224+0xb000] ;  /* 0x00b00000e018783b */ /* 0x000eae0000000200 */
[C---:B------:R-:W-:Y:S08]  /*1b510*/  HMMA.16816.F32 R12, R28.reuse, R92, R12 ;  /* 0x0000005c1c0c723c */ /* 0x040ff0000000180c */
[----:B------:R-:W-:Y:S01]  /*1b520*/  HMMA.16816.F32 R4, R28, R94, R4 ;  /* 0x0000005e1c04723c */ /* 0x000fe20000001804 */
[----:B------:R-:W1:Y:S07]  /*1b530*/  LDSM.16.M88.4 R28, [R224+0xb800] ;  /* 0x00b80000e01c783b */ /* 0x000e6e0000000200 */
[C---:B------:R-:W-:Y:S08]  /*1b540*/  HMMA.16816.F32 R68, R88.reuse, R84, R68 ;  /* 0x000000545844723c */ /* 0x040ff00000001844 */
[C---:B------:R-:W-:Y:S01]  /*1b550*/  HMMA.16816.F32 R64, R88.reuse, R86, R64 ;  /* 0x000000565840723c */ /* 0x040fe20000001840 */
[----:B------:R-:W-:Y:S07]  /*1b560*/  LDSM.16.M88.4 R84, [R222+0x3800] ;  /* 0x00380000de54783b */ /* 0x000fee0000000200 */
[C---:B------:R-:W-:Y:S08]  /*1b570*/  HMMA.16816.F32 R60, R88.reuse, R80, R60 ;  /* 0x00000050583c723c */ /* 0x040ff0000000183c */
[C---:B------:R-:W-:Y:S08]  /*1b580*/  HMMA.16816.F32 R56, R88.reuse, R82, R56 ;  /* 0x000000525838723c */ /* 0x040ff00000001838 */
[C---:B---3--:R-:W-:Y:S08]  /*1b590*/  HMMA.16816.F32 R20, R88.reuse, R76, R20 ;  /* 0x0000004c5814723c */ /* 0x048ff00000001814 */
[C---:B------:R-:W-:Y:S01]  /*1b5a0*/  HMMA.16816.F32 R16, R88.reuse, R78, R16 ;  /* 0x0000004e5810723c */ /* 0x040fe20000001810 */
[----:B------:R-:W-:Y:S07]  /*1b5b0*/  LDSM.16.M88.4 R76, [R221+0x2000] ;  /* 0x00200000dd4c783b */ /* 0x000fee0000000200 */
[C---:B----4-:R-:W-:Y:S08]  /*1b5c0*/  HMMA.16816.F32 R12, R88.reuse, R72, R12 ;  /* 0x00000048580c723c */ /* 0x050ff0000000180c */
[----:B------:R-:W-:Y:S01]  /*1b5d0*/  HMMA.16816.F32 R4, R88, R74, R4 ;  /* 0x0000004a5804723c */ /* 0x000fe20000001804 */
[----:B------:R-:W-:Y:S07]  /*1b5e0*/  LDSM.16.M88.4 R72, [R223+0x2000] ;  /* 0x00200000df48783b */ /* 0x000fee0000000200 */
        /* <DEDUP_REMOVED lines=9> */
[C---:B------:R-:W-:Y:S01]  /*1b680*/  HMMA.16816.F32 R80, R52.reuse, R28, R12 ;  /* 0x0000001c3450723c */ /* 0x040fe2000000180c */
[----:B------:R-:W4:Y:S07]  /*1b690*/  LDSM.16.M88.4 R12, [R218+0xa000] ;  /* 0x00a00000da0c783b */ /* 0x000f2e0000000200 */
[----:B------:R-:W-:Y:S01]  /*1b6a0*/  HMMA.16816.F32 R28, R52, R30, R4 ;  /* 0x0000001e341c723c */ /* 0x000fe20000001804 */
[----:B------:R-:W4:Y:S04]  /*1b6b0*/  LDSM.16.M88.4 R4, [R218+0xa800] ;  /* 0x00a80000da04783b */ /* 0x000f280000000200 */
[----:B------:R-:W-:Y:S03]  /*1b6c0*/  LDSM.16.M88.4 R52, [R211+0x2800] ;  /* 0x00280000d334783b */ /* 0x000fe60000000200 */
[C---:B---3--:R-:W-:Y:S08]  /*1b6d0*/  HMMA.16816.F32 R68, R72.reuse, R40, R68 ;  /* 0x000000284844723c */ /* 0x048ff00000001844 */
[C---:B------:R-:W-:Y:S01]  /*1b6e0*/  HMMA.16816.F32 R64, R72.reuse, R42, R64 ;  /* 0x0000002a4840723c */ /* 0x040fe20000001840 */
[----:B------:R-:W3:Y:S07]  /*1b6f0*/  LDSM.16.M88.4 R40, [R218+0xb000] ;  /* 0x00b00000da28783b */ /* 0x000eee0000000200 */
[C---:B-1----:R-:W-:Y:S08]  /*1b700*/  HMMA.16816.F32 R60, R72.reuse, R36, R60 ;  /* 0x00000024483c723c */ /* 0x042ff0000000183c */
[C---:B------:R-:W-:Y:S01]  /*1b710*/  HMMA.16816.F32 R56, R72.reuse, R38, R56 ;  /* 0x000000264838723c */ /* 0x040fe20000001838 */
[----:B------:R-:W1:Y:S07]  /*1b720*/  LDSM.16.M88.4 R36, [R218+0xb800] ;  /* 0x00b80000da24783b */ /* 0x000e6e0000000200 */
[C---:B--2---:R-:W-:Y:S08]  /*1b730*/  HMMA.16816.F32 R20, R72.reuse, R24, R20 ;  /* 0x000000184814723c */ /* 0x044ff00000001814 */
[----:B------:R-:W-:Y:S01]  /*1b740*/  HMMA.16816.F32 R16, R72, R26, R16 ;  /* 0x0000001a4810723c */ /* 0x000fe20000001810 */
[----:B------:R-:W-:Y:S07]  /*1b750*/  LDSM.16.M88.4 R24, [R220+0x2000] ;  /* 0x00200000dc18783b */ /* 0x000fee0000000200 */
[C---:B----4-:R-:W-:Y:S08]  /*1b760*/  HMMA.16816.F32 R68, R76.reuse, R12, R68 ;  /* 0x0000000c4c44723c */ /* 0x050ff00000001844 */
[----:B------:R-:W-:Y:S01]  /*1b770*/  HMMA.16816.F32 R64, R76, R14, R64 ;  /* 0x0000000e4c40723c */ /* 0x000fe20000001840 */
[----:B------:R-:W2:Y:S07]  /*1b780*/  LDSM.16.M88.4 R12, [R211+0x2000] ;  /* 0x00200000d30c783b */ /* 0x000eae0000000200 */
[C---:B------:R-:W-:Y:S08]  /*1b790*/  HMMA.16816.F32 R80, R72.reuse, R84, R80 ;  /* 0x000000544850723c */ /* 0x040ff00000001850 */
[----:B------:R-:W-:Y:S01]  /*1b7a0*/  HMMA.16816.F32 R28, R72, R86, R28 ;  /* 0x00000056481c723c */ /* 0x000fe2000000181c */
[----:B------:R-:W-:Y:S04]  /*1b7b0*/  LDSM.16.M88.4 R72, [R218+0xd000] ;  /* 0x00d00000da48783b */ /* 0x000fe80000000200 */
[----:B------:R-:W-:Y:S03]  /*1b7c0*/  LDSM.16.M88.4 R84, [R220+0x4000] ;  /* 0x00400000dc54783b */ /* 0x000fe60000000200 */
[C---:B------:R-:W-:Y:S08]  /*1b7d0*/  HMMA.16816.F32 R60, R76.reuse, R4, R60 ;  /* 0x000000044c3c723c */ /* 0x040ff0000000183c */
[C---:B------:R-:W-:Y:S01]  /*1b7e0*/  HMMA.16816.F32 R56, R76.reuse, R6, R56 ;  /* 0x000000064c38723c */ /* 0x040fe20000001838 */
[----:B------:R-:W4:Y:S07]  /*1b7f0*/  LDSM.16.M88.4 R4, [R211+0x3000] ;  /* 0x00300000d304783b */ /* 0x000f2e0000000200 */
[C---:B---3--:R-:W-:Y:S08]  /*1b800*/  HMMA.16816.F32 R20, R76.reuse, R40, R20 ;  /* 0x000000284c14723c */ /* 0x048ff00000001814 */
[C---:B------:R-:W-:Y:S01]  /*1b810*/  HMMA.16816.F32 R16, R76.reuse, R42, R16 ;  /* 0x0000002a4c10723c */ /* 0x040fe20000001810 */
[----:B------:R-:W3:Y:S07]  /*1b820*/  LDSM.16.M88.4 R40, [R211+0x3800] ;  /* 0x00380000d328783b */ /* 0x000eee0000000200 */
        /* <DEDUP_REMOVED lines=12> */
[----:B------:R-:W4:Y:S07]  /*1b8f0*/  LDSM.16.M88.4 R4, [R224+0xd800] ;  /* 0x00d80000e004783b */ /* 0x000f2e0000000200 */
[C---:B---3--:R-:W-:Y:S08]  /*1b900*/  HMMA.16816.F32 R80, R24.reuse, R40, R80 ;  /* 0x000000281850723c */ /* 0x048ff00000001850 */
        /* <DEDUP_REMOVED lines=11> */
[----:B------:R-:W3:Y:S07]  /*1b9c0*/  LDSM.16.M88.4 R52, [R222+0x5800] ;  /* 0x00580000de34783b */ /* 0x000eee0000000200 */
[C---:B----4-:R-:W-:Y:S08]  /*1b9d0*/  HMMA.16816.F32 R80, R36.reuse, R4, R80 ;  /* 0x000000042450723c */ /* 0x050ff00000001850 */
[----:B------:R-:W-:Y:S01]  /*1b9e0*/  HMMA.16816.F32 R76, R36, R6, R76 ;  /* 0x00000006244c723c */ /* 0x000fe2000000184c */
[----:B------:R-:W-:Y:S04]  /*1b9f0*/  LDSM.16.M88.4 R36, [R221+0x4000] ;  /* 0x00400000dd24783b */ /* 0x000fe80000000200 */
[----:B------:R-:W4:Y:S03]  /*1ba00*/  LDSM.16.M88.4 R4, [R218+0xc000] ;  /* 0x00c00000da04783b */ /* 0x000f260000000200 */
[C---:B-1----:R-:W-:Y:S08]  /*1ba10*/  HMMA.16816.F32 R68, R28.reuse, R24, R68 ;  /* 0x000000181c44723c */ /* 0x042ff00000001844 */
[C---:B------:R-:W-:Y:S01]  /*1ba20*/  HMMA.16816.F32 R64, R28.reuse, R26, R64 ;  /* 0x0000001a1c40723c */ /* 0x040fe20000001840 */
[----:B------:R-:W1:Y:S07]  /*1ba30*/  LDSM.16.M88.4 R24, [R218+0xc800] ;  /* 0x00c80000da18783b */ /* 0x000e6e0000000200 */
[C---:B--2---:R-:W-:Y:S08]  /*1ba40*/  HMMA.16816.F32 R60, R28.reuse, R12, R60 ;  /* 0x0000000c1c3c723c */ /* 0x044ff0000000183c */
[C---:B------:R-:W-:Y:S01]  /*1ba50*/  HMMA.16816.F32 R56, R28.reuse, R14, R56 ;  /* 0x0000000e1c38723c */ /* 0x040fe20000001838 */
[----:B------:R-:W2:Y:S07]  /*1ba60*/  LDSM.16.M88.4 R12, [R218+0xd800] ;  /* 0x00d80000da0c783b */ /* 0x000eae0000000200 */
[C---:B------:R-:W-:Y:S01]  /*1ba70*/  HMMA.16816.F32 R88, R28.reuse, R40, R20 ;  /* 0x000000281c58723c */ /* 0x040fe20000001814 */
[----:B------:R-:W1:Y:S07]  /*1ba80*/  LDSM.16.M88.4 R20, [R211+0x4000] ;  /* 0x00400000d314783b */ /* 0x000e6e0000000200 */
        /* <DEDUP_REMOVED lines=9> */
[C---:B-1----:R-:W-:Y:S08]  /*1bb20*/  HMMA.16816.F32 R60, R36.reuse, R24, R60 ;  /* 0x00000018243c723c */ /* 0x042ff0000000183c */
[C---:B------:R-:W-:Y:S01]  /*1bb30*/  HMMA.16816.F32 R56, R36.reuse, R26, R56 ;  /* 0x0000001a2438723c */ /* 0x040fe20000001838 */
[----:B------:R-:W1:Y:S07]  /*1bb40*/  LDSM.16.M88.4 R24, [R211+0x5000] ;  /* 0x00500000d318783b */ /* 0x000e6e0000000200 */
[C---:B------:R-:W-:Y:S08]  /*1bb50*/  HMMA.16816.F32 R88, R36.reuse, R72, R88 ;  /* 0x000000482458723c */ /* 0x040ff00000001858 */
[C---:B------:R-:W-:Y:S01]  /*1bb60*/  HMMA.16816.F32 R16, R36.reuse, R74, R16 ;  /* 0x0000004a2410723c */ /* 0x040fe20000001810 */
[----:B------:R-:W-:Y:S07]  /*1bb70*/  LDSM.16.M88.4 R72, [R224+0xf800] ;  /* 0x00f80000e048783b */ /* 0x000fee0000000200 */
[C---:B--2---:R-:W-:Y:S08]  /*1bb80*/  HMMA.16816.F32 R80, R36.reuse, R12, R80 ;  /* 0x0000000c2450723c */ /* 0x044ff00000001850 */
[----:B------:R-:W-:Y:S01]  /*1bb90*/  HMMA.16816.F32 R76, R36, R14, R76 ;  /* 0x0000000e244c723c */ /* 0x000fe2000000184c */
[----:B------:R-:W2:Y:S04]  /*1bba0*/  LDSM.16.M88.4 R12, [R211+0x5800] ;  /* 0x00580000d30c783b */ /* 0x000ea80000000200 */
[----:B------:R-:W4:Y:S03]  /*1bbb0*/  LDSM.16.M88.4 R36, [R225+0x6000] ;  /* 0x00600000e124783b */ /* 0x000f260000000200 */
[C---:B------:R-:W-:Y:S08]  /*1bbc0*/  HMMA.16816.F32 R68, R84.reuse, R20, R68 ;  /* 0x000000145444723c */ /* 0x040ff00000001844 */
[C---:B------:R-:W-:Y:S01]  /*1bbd0*/  HMMA.16816.F32 R64, R84.reuse, R22, R64 ;  /* 0x000000165440723c */ /* 0x040fe20000001840 */
[----:B------:R-:W4:Y:S07]  /*1bbe0*/  LDSM.16.M88.4 R20, [R224+0xe800] ;  /* 0x00e80000e014783b */ /* 0x000f2e0000000200 */
[C---:B---3--:R-:W-:Y:S08]  /*1bbf0*/  HMMA.16816.F32 R60, R84.reuse, R4, R60 ;  /* 0x00000004543c723c */ /* 0x048ff0000000183c */
[C---:B------:R-:W-:Y:S01]  /*1bc00*/  HMMA.16816.F32 R56, R84.reuse, R6, R56 ;  /* 0x000000065438723c */ /* 0x040fe20000001838 */
[----:B------:R-:W3:Y:S07]  /*1bc10*/  LDSM.16.M88.4 R4, [R222+0x6000] ;  /* 0x00600000de04783b */ /* 0x000eee0000000200 */
[C---:B-1----:R-:W-:Y:S08]  /*1bc20*/  HMMA.16816.F32 R88, R84.reuse, R24, R88 ;  /* 0x000000185458723c */ /* 0x042ff00000001858 */
[C---:B------:R-:W-:Y:S01]  /*1bc30*/  HMMA.16816.F32 R16, R84.reuse, R26, R16 ;  /* 0x0000001a5410723c */ /* 0x040fe20000001810 */
[----:B------:R-:W-:Y:S07]  /*1bc40*/  LDSM.16.M88.4 R24, [R222+0x7800] ;  /* 0x00780000de18783b */ /* 0x000fee0000000200 */
[C---:B--2---:R-:W-:Y:S08]  /*1bc50*/  HMMA.16816.F32 R80, R84.reuse, R12, R80 ;  /* 0x0000000c5450723c */ /* 0x044ff00000001850 */
[----:B------:R-:W-:Y:S01]  /*1bc60*/  HMMA.16816.F32 R76, R84, R14, R76 ;  /* 0x0000000e544c723c */ /* 0x000fe2000000184c */
[----:B------:R-:W1:Y:S07]  /*1bc70*/  LDSM.16.M88.4 R12, [R222+0x6800] ;  /* 0x00680000de0c783b */ /* 0x000e6e0000000200 */
[C---:B----4-:R-:W-:Y:S08]  /*1bc80*/  HMMA.16816.F32 R68, R36.reuse, R28, R68 ;  /* 0x0000001c2444723c */ /* 0x050ff00000001844 */
[C---:B------:R-:W-:Y:S01]  /*1bc90*/  HMMA.16816.F32 R64, R36.reuse, R30, R64 ;  /* 0x0000001e2440723c */ /* 0x040fe20000001840 */
[----:B------:R-:W-:Y:S07]  /*1bca0*/  LDSM.16.M88.4 R28, [R218+0xe000] ;  /* 0x00e00000da1c783b */ /* 0x000fee0000000200 */
        /* <DEDUP_REMOVED lines=8> */
[----:B------:R-:W-:Y:S04]  /*1bd30*/  LDSM.16.M88.4 R36, [R221+0x6000] ;  /* 0x00600000dd24783b */ /* 0x000fe80000000200 */
        /* <DEDUP_REMOVED lines=12> */
[----:B------:R-:W-:Y:S04]  /*1be00*/  LDSM.16.M88.4 R24, [R220+0x6000] ;  /* 0x00600000dc18783b */ /* 0x000fe80000000200 */
[----:B------:R-:W4:Y:S03]  /*1be10*/  LDSM.16.M88.4 R52, [R211+0x6000] ;  /* 0x00600000d334783b */ /* 0x000f260000000200 */
[C---:B---3--:R-:W-:Y:S08]  /*1be20*/  HMMA.16816.F32 R60, R36.reuse, R4, R60 ;  /* 0x00000004243c723c */ /* 0x048ff0000000183c */
[----:B------:R-:W-:Y:S01]  /*1be30*/  HMMA.16816.F32 R56, R36, R6, R56 ;  /* 0x000000062438723c */ /* 0x000fe20000001838 */
[----:B------:R-:W3:Y:S01]  /*1be40*/  LDSM.16.M88.4 R4, [R211+0x7800] ;  /* 0x00780000d304783b */ /* 0x000ee20000000200 */
[----:B------:R-:W-:-:S06]  /*1be50*/  DEPBAR.LE SB0, 0x0 ;  /* 0x000080000000791a */ /* 0x000fcc0000000000 */
[C---:B------:R-:W-:Y:S08]  /*1be60*/  HMMA.16816.F32 R68, R36.reuse, R28, R68 ;  /* 0x0000001c2444723c */ /* 0x040ff00000001844 */
[C---:B------:R-:W-:Y:S08]  /*1be70*/  HMMA.16816.F32 R64, R36.reuse, R30, R64 ;  /* 0x0000001e2440723c */ /* 0x040ff00000001840 */
[C---:B-1----:R-:W-:Y:S08]  /*1be80*/  HMMA.16816.F32 R88, R36.reuse, R12, R88 ;  /* 0x0000000c2458723c */ /* 0x042ff00000001858 */
[C---:B------:R-:W-:Y:S08]  /*1be90*/  HMMA.16816.F32 R16, R36.reuse, R14, R16 ;  /* 0x0000000e2410723c */ /* 0x040ff00000001810 */
[C---:B--2---:R-:W-:Y:S08]  /*1bea0*/  HMMA.16816.F32 R80, R36.reuse, R20, R80 ;  /* 0x000000142450723c */ /* 0x044ff00000001850 */
[----:B------:R-:W-:Y:S08]  /*1beb0*/  HMMA.16816.F32 R76, R36, R22, R76 ;  /* 0x00000016244c723c */ /* 0x000ff0000000184c */
[C---:B----4-:R-:W-:Y:S08]  /*1bec0*/  HMMA.16816.F32 R68, R24.reuse, R52, R68 ;  /* 0x000000341844723c */ /* 0x050ff00000001844 */
[C---:B------:R-:W-:Y:S08]  /*1bed0*/  HMMA.16816.F32 R64, R24.reuse, R54, R64 ;  /* 0x000000361840723c */ /* 0x040ff00000001840 */
[C---:B------:R-:W-:Y:S08]  /*1bee0*/  HMMA.16816.F32 R60, R24.reuse, R40, R60 ;  /* 0x00000028183c723c */ /* 0x040ff0000000183c */
[C---:B------:R-:W-:Y:S08]  /*1bef0*/  HMMA.16816.F32 R56, R24.reuse, R42, R56 ;  /* 0x0000002a1838723c */ /* 0x040ff00000001838 */
[C---:B------:R-:W-:Y:S08]  /*1bf00*/  HMMA.16816.F32 R88, R24.reuse, R72, R88 ;  /* 0x000000481858723c */ /* 0x040ff00000001858 */
[C---:B------:R-:W-:Y:S08]  /*1bf10*/  HMMA.16816.F32 R16, R24.reuse, R74, R16 ;  /* 0x0000004a1810723c */ /* 0x040ff00000001810 */
[C---:B---3--:R-:W-:Y:S08]  /*1bf20*/  HMMA.16816.F32 R80, R24.reuse, R4, R80 ;  /* 0x000000041850723c */ /* 0x048ff00000001850 */
[----:B------:R-:W-:Y:S01]  /*1bf30*/  HMMA.16816.F32 R76, R24, R6, R76 ;  /* 0x00000006184c723c */ /* 0x000fe2000000184c */
[----:B------:R-:W-:Y:S06]  /*1bf40*/  BAR.SYNC.DEFER_BLOCKING 0x0 ;  /* 0x0000000000007b1d */ /* 0x000fec0000010000 */
[----:B------:R-:W-:Y:S01]  /*1bf50*/  @!UPT UIADD3 URZ, URZ, URZ, URZ ;  /* 0x0000003f3f3ff290 */ /* 0x000fe2000fffe03f */
[----:B------:R-:W-:Y:S11]  /*1bf60*/  @!P6 BRA `(.L_x_2687) ;  /* 0x00000c000000e947 */ /* 0x000ff60003800000 */
[----:B------:R-:W-:Y:S01]  /*1bf70*/  BSSY B0, `(.L_x_2688) ;  /* 0x0000042000007945 */ /* 0x000fe20003800000 */
[----:B------:R-:W-:Y:S05]  /*1bf80*/  @!P0 BRA `(.L_x_2689) ;  /* 0x000003d000008947 */ /* 0x000fea0003800000 */
[----:B------:R-:W2:Y:S01]  /*1bf90*/  LD.E R5, [R10.64+0x170] ;  /* 0x000170060a057980 */ /* 0x000ea2000c101900 */
[----:B------:R-:W-:-:S02]  /*1bfa0*/  IADD3 R9, R2, -0x40, RZ ;  /* 0xffffffc002097810 */ /* 0x000fc40007ffe0ff */
[----:B------:R-:W-:Y:S02]  /*1bfb0*/  IABS R6, R2 ;  /* 0x0000000200067213 */ /* 0x000fe40000000000 */
[----:B------:R-:W-:Y:S02]  /*1bfc0*/  IABS R0, R9 ;  /* 0x0000000900007213 */ /* 0x000fe40000000000 */
[-C--:B--2---:R-:W-:Y:S02]  /*1bfd0*/  IABS R7, R5.reuse ;  /* 0x0000000500077213 */ /* 0x084fe40000000000 */
[-C--:B------:R-:W-:Y:S02]  /*1bfe0*/  IABS R4, R5.reuse ;  /* 0x0000000500047213 */ /* 0x080fe40000000000 */
[----:B------:R-:W1:Y:S01]  /*1bff0*/  I2F.RP R14, R7 ;  /* 0x00000007000e7306 */ /* 0x000e620000209400 */
[----:B------:R-:W-:Y:S02]  /*1c000*/  LOP3.LUT R9, R9, R5, RZ, 0x3c, !PT ;  /* 0x0000000509097212 */ /* 0x000fe400078e3cff */
[----:B------:R-:W-:-:S02]  /*1c010*/  IMAD.MOV R4, RZ, RZ, -R4 ;  /* 0x000000ffff047224 */ /* 0x000fc400078e0a04 */
[----:B------:R-:W-:-:S03]  /*1c020*/  ISETP.GE.AND P1, PT, R9, RZ, PT ;  /* 0x000000ff0900720c */ /* 0x000fc60003f26270 */
        /* <DEDUP_REMOVED lines=8> */
[----:B------:R-:W-:Y:S02]  /*1c0b0*/  IMAD R0, R8, R4, R0 ;  /* 0x0000000408007224 */ /* 0x000fe400078e0200 */
[----:B------:R-:W-:-:S03]  /*1c0c0*/  IMAD.HI.U32 R12, R12, R6, RZ ;  /* 0x000000060c0c7227 */ /* 0x000fc600078e00ff */
[----:B------:R-:W-:Y:S01]  /*1c0d0*/  ISETP.GT.U32.AND P2, PT, R7, R0, PT ;  /* 0x000000000700720c */ /* 0x000fe20003f44070 */
[----:B------:R-:W-:-:S05]  /*1c0e0*/  IMAD R4, R12, R4, R6 ;  /* 0x000000040c047224 */ /* 0x000fca00078e0206 */
[----:B------:R-:W-:-:S07]  /*1c0f0*/  ISETP.GT.U32.AND P3, PT, R7, R4, PT ;  /* 0x000000040700720c */ /* 0x000fce0003f64070 */
[----:B------:R-:W-:Y:S01]  /*1c100*/  @!P2 IMAD.IADD R0, R0, 0x1, -R7 ;  /* 0x000000010000a824 */ /* 0x000fe200078e0a07 */
[----:B------:R-:W-:Y:S02]  /*1c110*/  @!P2 IADD3 R8, R8, 0x1, RZ ;  /* 0x000000010808a810 */ /* 0x000fe40007ffe0ff */
[----:B------:R-:W-:Y:S02]  /*1c120*/  ISETP.NE.AND P2, PT, R5, RZ, PT ;  /* 0x000000ff0500720c */ /* 0x000fe40003f45270 */
[-C--:B------:R-:W-:Y:S02]  /*1c130*/  ISETP.GE.U32.AND P4, PT, R0, R7.reuse, PT ;  /* 0x000000070000720c */ /* 0x080fe40003f86070 */
[----:B------:R-:W-:Y:S02]  /*1c140*/  @!P3 IADD3 R4, R4, -R7, RZ ;  /* 0x800000070404b210 */ /* 0x000fe40007ffe0ff */
[----:B------:R-:W-:Y:S02]  /*1c150*/  LOP3.LUT R0, R2, R5, RZ, 0x3c, !PT ;  /* 0x0000000502007212 */ /* 0x000fe400078e3cff */
[----:B------:R-:W-:-:S02]  /*1c160*/  ISETP.GE.U32.AND P5, PT, R4, R7, PT ;  /* 0x000000070400720c */ /* 0x000fc40003fa6070 */
[----:B------:R-:W-:Y:S02]  /*1c170*/  @!P3 IADD3 R12, R12, 0x1, RZ ;  /* 0x000000010c0cb810 */ /* 0x000fe40007ffe0ff */
[----:B------:R-:W-:Y:S02]  /*1c180*/  ISETP.GE.AND P3, PT, R0, RZ, PT ;  /* 0x000000ff0000720c */ /* 0x000fe40003f66270 */
[----:B------:R-:W-:Y:S02]  /*1c190*/  LOP3.LUT R0, RZ, R5, RZ, 0x33, !PT ;  /* 0x00000005ff007212 */ /* 0x000fe400078e33ff */
[----:B------:R-:W-:-:S05]  /*1c1a0*/  @P4 IADD3 R8, R8, 0x1, RZ ;  /* 0x0000000108084810 */ /* 0x000fca0007ffe0ff */
[----:B------:R-:W-:Y:S01]  /*1c1b0*/  IMAD.MOV.U32 R4, RZ, RZ, R8 ;  /* 0x000000ffff047224 */ /* 0x000fe200078e0008 */
[----:B------:R-:W-:Y:S01]  /*1c1c0*/  @P5 IADD3 R12, R12, 0x1, RZ ;  /* 0x000000010c0c5810 */ /* 0x000fe20007ffe0ff */
[----:B------:R-:W2:Y:S02]  /*1c1d0*/  LD.E.64 R8, [R10.64+0x38] ;  /* 0x000038060a087980 */ /* 0x000ea4000c101b00 */
[----:B------:R-:W-:Y:S02]  /*1c1e0*/  @!P1 IMAD.MOV R4, RZ, RZ, -R4 ;  /* 0x000000ffff049224 */ /* 0x000fe400078e0a04 */
[----:B------:R-:W-:-:S03]  /*1c1f0*/  @!P3 IMAD.MOV R12, RZ, RZ, -R12 ;  /* 0x000000ffff0cb224 */ /* 0x000fc600078e0a0c */
[C---:B------:R-:W-:Y:S02]  /*1c200*/  SEL R4, R0.reuse, R4, !P2 ;  /* 0x0000000400047207 */ /* 0x040fe40005000000 */
[----:B------:R-:W-:-:S03]  /*1c210*/  SEL R0, R0, R12, !P2 ;  /* 0x0000000c00007207 */ /* 0x000fc60005000000 */
[----:B------:R-:W-:-:S04]  /*1c220*/  IMAD.WIDE R6, R4, 0x4, R240 ;  /* 0x0000000404067825 */ /* 0x000fc800078e02f0 */
[C---:B------:R-:W-:Y:S02]  /*1c230*/  IMAD.WIDE R12, R0.reuse, 0x4, R240 ;  /* 0x00000004000c7825 */ /* 0x040fe400078e02f0 */
[----:B------:R1:W3:Y:S04]  /*1c240*/  LD.E R6, [R6.64] ;  /* 0x0000000606067980 */ /* 0x0002e8000c101900 */
[----:B-1----:R1:W3:Y:S04]  /*1c250*/  LD.E R7, [R12.64] ;  /* 0x000000060c077980 */ /* 0x0022e8000c101900 */
[----:B-1----:R-:W4:Y:S01]  /*1c260*/  LD.E.64 R12, [R10.64+0x20] ;  /* 0x000020060a0c7980 */ /* 0x002f22000c101b00 */
[----:B------:R-:W-:-:S05]  /*1c270*/  IADD3 R0, R0, -R4, RZ ;  /* 0x8000000400007210 */ /* 0x000fca0007ffe0ff */
[----:B------:R-:W-:-:S05]  /*1c280*/  IMAD R5, R5, R0, -0x40 ;  /* 0xffffffc005057424 */ /* 0x000fca00078e0200 */
[----:B------:R-:W-:Y:S01]  /*1c290*/  SHF.R.S32.HI R4, RZ, 0x1f, R5 ;  /* 0x0000001fff047819 */ /* 0x000fe20000011405 */
[-C--:B--2---:R-:W-:Y:S02]  /*1c2a0*/  IMAD R0, R9, R5.reuse, RZ ;  /* 0x0000000509007224 */ /* 0x084fe400078e02ff */
[----:B------:R-:W-:-:S04]  /*1c2b0*/  IMAD.WIDE.U32 R14, R8, R5, RZ ;  /* 0x00000005080e7225 */ /* 0x000fc800078e00ff */
[----:B------:R-:W-:-:S04]  /*1c2c0*/  IMAD R4, R8, R4, R0 ;  /* 0x0000000408047224 */ /* 0x000fc800078e0200 */
[----:B------:R-:W-:Y:S02]  /*1c2d0*/  IMAD.IADD R15, R15, 0x1, R4 ;  /* 0x000000010f0f7824 */ /* 0x000fe400078e0204 */
[----:B---3--:R-:W-:-:S05]  /*1c2e0*/  IMAD.IADD R6, R6, 0x1, -R7 ;  /* 0x0000000106067824 */ /* 0x008fca00078e0a07 */
[----:B------:R-:W-:Y:S01]  /*1c2f0*/  SHF.R.S32.HI R5, RZ, 0x1f, R6 ;  /* 0x0000001fff057819 */ /* 0x000fe20000011406 */
[----:B----4-:R-:W-:Y:S02]  /*1c300*/  IMAD R0, R13, R6, RZ ;  /* 0x000000060d007224 */ /* 0x010fe400078e02ff */
[----:B------:R-:W-:-:S04]  /*1c310*/  IMAD.WIDE.U32 R6, R6, R12, R14 ;  /* 0x0000000c06067225 */ /* 0x000fc800078e000e */
[----:B------:R-:W-:Y:S02]  /*1c320*/  IMAD R0, R12, R5, R0 ;  /* 0x000000050c007224 */ /* 0x000fe400078e0200 */
[----:B------:R-:W-:-:S03]  /*1c330*/  IMAD.MOV.U32 R5, RZ, RZ, R6 ;  /* 0x000000ffff057224 */ /* 0x000fc600078e0006 */
[----:B------:R-:W-:Y:S01]  /*1c340*/  IADD3 R0, R7, R0, RZ ;  /* 0x0000000007007210 */ /* 0x000fe20007ffe0ff */
[----:B------:R-:W-:Y:S05]  /*1c350*/  BRA `(.L_x_2690) ;  /* 0x0000003000007947 */ /* 0x000fea0003800000 */
.L_x_2689:
[----:B------:R-:W2:Y:S02]  /*1c360*/  LD.E R5, [R10.64+0x38] ;  /* 0x000038060a057980 */ /* 0x000ea4000c101900 */
[----:B--2---:R-:W-:-:S04]  /*1c370*/  LEA R5, -R5, RZ, 0x6 ;  /* 0x000000ff05057211 */ /* 0x004fc800078e31ff */
[----:B------:R-:W-:Y:S02]  /*1c380*/  SHF.R.S32.HI R0, RZ, 0x1f, R5 ;  /* 0x0000001fff007819 */ /* 0x000fe40000011405 */
.L_x_2690:
[----:B------:R-:W-:Y:S05]  /*1c390*/  BSYNC B0 ;  /* 0x0000000000007941 */ /* 0x000fea0003800000 */
.L_x_2688:
[C---:B------:R-:W-:Y:S02]  /*1c3a0*/  LOP3.LUT P5, RZ, R243.reuse, 0x1, RZ, 0xc0, !PT ;  /* 0x00000001f3ff7812 */ /* 0x040fe400078ac0ff */
[----:B------:R-:W-:Y:S02]  /*1c3b0*/  LOP3.LUT P4, RZ, R243, 0x2, RZ, 0xc0, !PT ;  /* 0x00000002f3ff7812 */ /* 0x000fe4000788c0ff */
[C---:B------:R-:W-:Y:S02]  /*1c3c0*/  LEA R28, P2, R5.reuse, R232, 0x1 ;  /* 0x000000e8051c7211 */ /* 0x040fe400078408ff */
[----:B------:R-:W-:Y:S02]  /*1c3d0*/  IADD3 R4, P1, R5, R228, RZ ;  /* 0x000000e405047210 */ /* 0x000fe40007f3e0ff */
[----:B------:R-:W-:Y:S02]  /*1c3e0*/  LOP3.LUT P3, RZ, R243, 0x4, RZ, 0xc0, !PT ;  /* 0x00000004f3ff7812 */ /* 0x000fe4000786c0ff */
[----:B------:R-:W-:Y:S01]  /*1c3f0*/  LEA.HI.X R29, R5, R231, R0, 0x1, P2 ;  /* 0x000000e7051d7211 */ /* 0x000fe200010f0c00 */
[----:B------:R-:W-:Y:S01]  /*1c400*/  IMAD.X R0, R0, 0x1, R229, P1 ;  /* 0x0000000100007824 */ /* 0x000fe200008e06e5 */
[----:B------:R-:W-:-:S02]  /*1c410*/  LOP3.LUT P2, RZ, R243, 0x8, RZ, 0xc0, !PT ;  /* 0x00000008f3ff7812 */ /* 0x000fc4000784c0ff */
[CC--:B------:R-:W-:Y:S01]  /*1c420*/  @P5 LEA R26, P1, R4.reuse, R232.reuse, 0x1 ;  /* 0x000000e8041a5211 */ /* 0x0c0fe200078208ff */
[----:B------:R-:W-:Y:S01]  /*1c430*/  @P4 IMAD.MOV.U32 R5, RZ, RZ, R29 ;  /* 0x000000ffff054224 */ /* 0x000fe200078e001d */
[----:B------:R-:W-:Y:S01]  /*1c440*/  @!PT LDS RZ, [RZ] ;  /* 0x00000000fffff984 */ /* 0x000fe20000000800 */
[----:B------:R-:W-:Y:S01]  /*1c450*/  @!PT LDS RZ, [RZ] ;  /* 0x00000000fffff984 */ /* 0x000fe20000000800 */
[----:B------:R-:W-:Y:S01]  /*1c460*/  @!PT LDS RZ, [RZ] ;  /* 0x00000000fffff984 */ /* 0x000fe20000000800 */
[----:B------:R1:W-:Y:S02]  /*1c470*/  @P5 LDGSTS.E.BYPASS.LTC128B.128 [R239+0x8000], [R28.64] ;  /* 0x080000001cef5fae */ /* 0x0003e4000b901d46 */
[CCC-:B------:R-:W-:Y:S02]  /*1c480*/  @P5 LEA.HI.X R27, R4.reuse, R231.reuse, R0.reuse, 0x1, P1 ;  /* 0x000000e7041b5211 */ /* 0x1c0fe400008f0c00 */
[C---:B------:R-:W-:Y:S01]  /*1c490*/  @P4 LEA R22, P1, R4.reuse, R232, 0x1 ;  /* 0x000000e804164211 */ /* 0x040fe200078208ff */
[----:B------:R1:W-:Y:S03]  /*1c4a0*/  @!P5 STS.128 [R239+0x8000], RZ ;  /* 0x008000ffef00d388 */ /* 0x0003e60000000c00 */
[----:B------:R-:W-:-:S02]  /*1c4b0*/  @P4 LEA.HI.X R23, R4, R231, R0, 0x1, P1 ;  /* 0x000000e704174211 */ /* 0x000fc400008f0c00 */
[----:B------:R-:W-:-:S04]  /*1c4c0*/  @P3 LEA R20, P1, R4, R232, 0x1 ;  /* 0x000000e804143211 */ /* 0x000fc800078208ff */
[C---:B------:R-:W-:Y:S02]  /*1c4d0*/  @P3 LEA.HI.X R21, R4.reuse, R231, R0, 0x1, P1 ;  /* 0x000000e704153211 */ /* 0x040fe400008f0c00 */
[----:B------:R-:W-:-:S04]  /*1c4e0*/  @P2 LEA R14, P1, R4, R232, 0x1 ;  /* 0x000000e8040e2211 */ /* 0x000fc800078208ff */
[C---:B------:R-:W-:Y:S02]  /*1c4f0*/  @P2 LEA.HI.X R15, R4.reuse, R231, R0, 0x1, P1 ;  /* 0x000000e7040f2211 */ /* 0x040fe400008f0c00 */
[----:B------:R-:W-:-:S05]  /*1c500*/  IADD3 R4, P1, R4, R228, RZ ;  /* 0x000000e404047210 */ /* 0x000fca0007f3e0ff */
[----:B------:R-:W-:Y:S01]  /*1c510*/  IMAD.X R0, R0, 0x1, R229, P1 ;  /* 0x0000000100007824 */ /* 0x000fe200008e06e5 */
[----:B------:R-:W-:-:S04]  /*1c520*/  @P5 LEA R24, P1, R4, R232, 0x1 ;  /* 0x000000e804185211 */ /* 0x000fc800078208ff */
[C---:B------:R-:W-:Y:S02]  /*1c530*/  @P5 LEA.HI.X R25, R4.reuse, R231, R0, 0x1, P1 ;  /* 0x000000e704195211 */ /* 0x040fe400008f0c00 */
[----:B------:R-:W-:-:S04]  /*1c540*/  @P4 LEA R12, P1, R4, R232, 0x1 ;  /* 0x000000e8040c4211 */ /* 0x000fc800078208ff */
[C---:B------:R-:W-:Y:S02]  /*1c550*/  @P4 LEA.HI.X R13, R4.reuse, R231, R0, 0x1, P1 ;  /* 0x000000e7040d4211 */ /* 0x040fe400008f0c00 */
        /* <DEDUP_REMOVED lines=12> */
[----:B------:R-:W-:Y:S01]  /*1c620*/  @P2 LEA R40, P1, R4, R232, 0x1 ;  /* 0x000000e804282211 */ /* 0x000fe200078208ff */
[----:B------:R-:W-:-:S03]  /*1c630*/  IMAD.MOV.U32 R232, RZ, RZ, R28 ;  /* 0x000000ffffe87224 */ /* 0x000fc600078e001c */
[----:B------:R-:W-:Y:S01]  /*1c640*/  @P2 LEA.HI.X R41, R4, R231, R0, 0x1, P1 ;  /* 0x000000e704292211 */ /* 0x000fe200008f0c00 */
[----:B------:R-:W-:Y:S02]  /*1c650*/  @P4 IMAD.MOV.U32 R4, RZ, RZ, R28 ;  /* 0x000000ffff044224 */ /* 0x000fe400078e001c */
[----:B------:R-:W-:-:S03]  /*1c660*/  IMAD.MOV.U32 R231, RZ, RZ, R29 ;  /* 0x000000ffffe77224 */ /* 0x000fc600078e001d */
[----:B------:R-:W-:Y:S01]  /*1c670*/  @!PT LDS RZ, [RZ] ;  /* 0x00000000fffff984 */ /* 0x000fe20000000800 */
[----:B------:R-:W-:Y:S01]  /*1c680*/  @!PT LDS RZ, [RZ] ;  /* 0x00000000fffff984 */ /* 0x000fe20000000800 */
[----:B------:R-:W-:Y:S01]  /*1c690*/  @!PT LDS RZ, [RZ] ;  /* 0x00000000fffff984 */ /* 0x000fe20000000800 */
[----:B------:R2:W-:Y:S04]  /*1c6a0*/  @P4 LDGSTS.E.BYPASS.LTC128B.128 [R239+0xa000], [R4.64+0x80] ;  /* 0x0a00008004ef4fae */ /* 0x0005e8000b901d46 */
[----:B------:R1:W-:Y:S01]  /*1c6b0*/  @!P4 STS.128 [R239+0xa000], RZ ;  /* 0x00a000ffef00c388 */ /* 0x0003e20000000c00 */
[----:B--2---:R-:W-:Y:S02]  /*1c6c0*/  @P3 IMAD.MOV.U32 R4, RZ, RZ, R28 ;  /* 0x000000ffff043224 */ /* 0x004fe400078e001c */
[----:B------:R-:W-:-:S05]  /*1c6d0*/  @P3 IMAD.MOV.U32 R5, RZ, RZ, R29 ;  /* 0x000000ffff053224 */ /* 0x000fca00078e001d */
        /* <DEDUP_REMOVED lines=73> */
.L_x_2687:
[----:B------:R-:W-:Y:S05]  /*1cb70*/  BSYNC B1 ;  /* 0x0000000000017941 */ /* 0x000fea0003800000 */
.L_x_2686:
[----:B------:R-:W2:Y:S01]  /*1cb80*/  LD.E R183, [R10.64+0xdc] ;  /* 0x0000dc060ab77980 */ /* 0x000ea2000c101900 */
[----:B------:R-:W-:-:S02]  /*1cb90*/  IMAD.IADD R3, R2, 0x1, R3 ;  /* 0x0000000102037824 */ /* 0x000fc400078e0203 */
[----:B------:R-:W-:-:S03]  /*1cba0*/  IMAD.SHL.U32 R219, R35, 0x2, RZ ;  /* 0x0000000223db7824 */ /* 0x000fc600078e00ff */
[C---:B------:R-:W-:Y:S01]  /*1cbb0*/  IADD3 R2, R3.reuse, 0x1, RZ ;  /* 0x0000000103027810 */ /* 0x040fe20007ffe0ff */
[--C-:B------:R-:W-:Y:S01]  /*1cbc0*/  IMAD R217, R34, 0x2, R219.reuse ;  /* 0x0000000222d97824 */ /* 0x100fe200078e02db */
[-C--:B------:R-:W-:Y:S01]  /*1cbd0*/  ISETP.GE.AND P3, PT, R3, R247.reuse, PT ;  /* 0x000000f70300720c */ /* 0x080fe20003f66270 */
[----:B------:R-:W-:Y:S01]  /*1cbe0*/  LDSM.16.MT88.4 R156, [R219+0x10000] ;  /* 0x01000000db9c783b */ /* 0x000fe20000004200 */
[C---:B------:R-:W-:Y:S01]  /*1cbf0*/  ISETP.GE.AND P5, PT, R2.reuse, R247, PT ;  /* 0x000000f70200720c */ /* 0x040fe20003fa6270 */
[----:B------:R-:W-:Y:S01]  /*1cc00*/  IMAD R216, R33, 0x2, R219 ;  /* 0x0000000221d87824 */ /* 0x000fe200078e02db */
[C---:B------:R-:W-:Y:S01]  /*1cc10*/  ISETP.GE.AND P1, PT, R2.reuse, R246, PT ;  /* 0x000000f60200720c */ /* 0x040fe20003f26270 */
[----:B------:R-:W-:Y:S01]  /*1cc20*/  LDSM.16.MT88.4 R148, [R217+0x10000] ;  /* 0x01000000d994783b */ /* 0x000fe20000004200 */
[-C--:B------:R-:W-:Y:S01]  /*1cc30*/  ISETP.GE.OR P3, PT, R3, R244.reuse, !P3 ;  /* 0x000000f40300720c */ /* 0x080fe20005f66670 */
[----:B------:R-:W-:Y:S01]  /*1cc40*/  IMAD R215, R33, 0x2, R217 ;  /* 0x0000000221d77824 */ /* 0x000fe200078e02d9 */
[C---:B------:R-:W-:Y:S01]  /*1cc50*/  ISETP.GE.OR P5, PT, R2.reuse, R244, !P5 ;  /* 0x000000f40200720c */ /* 0x040fe20006fa6670 */
[----:B------:R-:W-:Y:S01]  /*1cc60*/  LDSM.16.MT88.4 R140, [R216+0x10000] ;  /* 0x01000000d88c783b */ /* 0x000fe20000004200 */
[----:B------:R-:W-:-:S02]  /*1cc70*/  ISETP.GE.OR P1, PT, R2, R245, !P1 ;  /* 0x000000f50200720c */ /* 0x000fc40004f26670 */
[C---:B------:R-:W-:Y:S01]  /*1cc80*/  IADD3 R0, R3.reuse, 0x8, RZ ;  /* 0x0000000803007810 */ /* 0x040fe20007ffe0ff */
[----:B------:R-:W-:Y:S01]  /*1cc90*/  LDSM.16.MT88.4 R132, [R215+0x10000] ;  /* 0x01000000d784783b */ /* 0x000fe20000004200 */
[----:B------:R-:W-:Y:S02]  /*1cca0*/  IADD3 R2, R3, 0x9, RZ ;  /* 0x0000000903027810 */ /* 0x000fe40007ffe0ff */
[----:B------:R-:W-:Y:S01]  /*1ccb0*/  FSEL R68, R68, -INF , !P3 ;  /* 0xff80000044447808 */ /* 0x000fe20005800000 */
[----:B-1----:R-:W-:Y:S01]  /*1ccc0*/  LDSM.16.MT88.4 R40, [R219+0x12000] ;  /* 0x01200000db28783b */ /* 0x002fe20000004200 */
[----:B------:R-:W-:Y:S02]  /*1ccd0*/  FSEL R69, R69, -INF , !P5 ;  /* 0xff80000045457808 */ /* 0x000fe40006800000 */
[----:B------:R-:W-:Y:S01]  /*1cce0*/  FSEL R71, R71, -INF , !P1 ;  /* 0xff80000047477808 */ /* 0x000fe20004800000 */
[----:B------:R-:W-:Y:S01]  /*1ccf0*/  LDSM.16.MT88.4 R48, [R217+0x12000] ;  /* 0x01200000d930783b */ /* 0x000fe20000004200 */
[----:B------:R-:W-:-:S02]  /*1cd00*/  ISETP.GE.AND P2, PT, R3, R246, PT ;  /* 0x000000f60300720c */ /* 0x000fc40003f46270 */
[CC--:B------:R-:W-:Y:S01]  /*1cd10*/  ISETP.GE.AND P4, PT, R0.reuse, R247.reuse, PT ;  /* 0x000000f70000720c */ /* 0x0c0fe20003f86270 */
[----:B------:R-:W-:Y:S01]  /*1cd20*/  LDSM.16.MT88.4 R72, [R219+0x14000] ;  /* 0x01400000db48783b */ /* 0x000fe20000004200 */
[-C--:B------:R-:W-:Y:S02]  /*1cd30*/  ISETP.GE.AND P3, PT, R0, R246.reuse, PT ;  /* 0x000000f60000720c */ /* 0x080fe40003f66270 */
[C---:B------:R-:W-:Y:S01]  /*1cd40*/  ISETP.GE.AND P5, PT, R2.reuse, R247, PT ;  /* 0x000000f70200720c */ /* 0x040fe20003fa6270 */
[----:B------:R-:W-:Y:S01]  /*1cd50*/  LDSM.16.MT88.4 R96, [R215+0x14000] ;  /* 0x01400000d760783b */ /* 0x000fe20000004200 */
[----:B------:R-:W-:Y:S02]  /*1cd60*/  ISETP.GE.AND P1, PT, R2, R246, PT ;  /* 0x000000f60200720c */ /* 0x000fe40003f26270 */
[----:B------:R-:W-:Y:S01]  /*1cd70*/  ISETP.GE.OR P2, PT, R3, R245, !P2 ;  /* 0x000000f50300720c */ /* 0x000fe20005746670 */
[----:B------:R-:W-:Y:S01]  /*1cd80*/  LDSM.16.MT88.4 R104, [R219+0x16000] ;  /* 0x01600000db68783b */ /* 0x000fe20000004200 */
[----:B------:R-:W-:-:S02]  /*1cd90*/  ISETP.GE.OR P4, PT, R0, R244, !P4 ;  /* 0x000000f40000720c */ /* 0x000fc40006786670 */
[-C--:B------:R-:W-:Y:S01]  /*1cda0*/  ISETP.GE.OR P3, PT, R0, R245.reuse, !P3 ;  /* 0x000000f50000720c */ /* 0x080fe20005f66670 */
[----:B------:R-:W-:Y:S01]  /*1cdb0*/  LDSM.16.MT88.4 R112, [R217+0x16000] ;  /* 0x01600000d970783b */ /* 0x000fe20000004200 */
[C---:B------:R-:W-:Y:S02]  /*1cdc0*/  ISETP.GE.OR P5, PT, R2.reuse, R244, !P5 ;  /* 0x000000f40200720c */ /* 0x040fe40006fa6670 */
[----:B------:R-:W-:Y:S01]  /*1cdd0*/  ISETP.GE.OR P1, PT, R2, R245, !P1 ;  /* 0x000000f50200720c */ /* 0x000fe20004f26670 */
        /* <DEDUP_REMOVED lines=8> */
[CC--:B------:R-:W-:Y:S02]  /*1ce60*/  ISETP.GE.AND P2, PT, R0.reuse, R247.reuse, PT ;  /* 0x000000f70000720c */ /* 0x0c0fe40003f46270 */
[----:B------:R-:W-:Y:S02]  /*1ce70*/  ISETP.GE.AND P4, PT, R0, R246, PT ;  /* 0x000000f60000720c */ /* 0x000fe40003f86270 */
[----:B------:R-:W-:-:S02]  /*1ce80*/  ISETP.GE.AND P5, PT, R2, R247, PT ;  /* 0x000000f70200720c */ /* 0x000fc40003fa6270 */
[----:B------:R-:W-:Y:S02]  /*1ce90*/  ISETP.GE.AND P1, PT, R2, R246, PT ;  /* 0x000000f60200720c */ /* 0x000fe40003f26270 */
[CC--:B------:R-:W-:Y:S02]  /*1cea0*/  ISETP.GE.OR P2, PT, R0.reuse, R244.reuse, !P2 ;  /* 0x000000f40000720c */ /* 0x0c0fe40005746670 */
[-C--:B------:R-:W-:Y:S02]  /*1ceb0*/  ISETP.GE.OR P4, PT, R0, R245.reuse, !P4 ;  /* 0x000000f50000720c */ /* 0x080fe40006786670 */
[C---:B------:R-:W-:Y:S02]  /*1cec0*/  ISETP.GE.OR P5, PT, R2.reuse, R244, !P5 ;  /* 0x000000f40200720c */ /* 0x040fe40006fa6670 */
[----:B------:R-:W-:Y:S02]  /*1ced0*/  ISETP.GE.OR P1, PT, R2, R245, !P1 ;  /* 0x000000f50200720c */ /* 0x000fe40004f26670 */
[----:B------:R-:W-:-:S02]  /*1cee0*/  IADD3 R0, R3, 0x18, RZ ;  /* 0x0000001803007810 */ /* 0x000fc40007ffe0ff */
[----:B------:R-:W-:Y:S02]  /*1cef0*/  IADD3 R2, R3, 0x19, RZ ;  /* 0x0000001903027810 */ /* 0x000fe40007ffe0ff */
[----:B------:R-:W-:Y:S02]  /*1cf00*/  FSEL R6, R60, -INF , !P2 ;  /* 0xff8000003c067808 */ /* 0x000fe40005000000 */
[----:B------:R-:W-:Y:S02]  /*1cf10*/  FSEL R12, R62, -INF , !P4 ;  /* 0xff8000003e0c7808 */ /* 0x000fe40006000000 */
[----:B------:R-:W-:Y:S02]  /*1cf20*/  ISETP.GE.AND P2, PT, R0, R246, PT ;  /* 0x000000f60000720c */ /* 0x000fe40003f46270 */
[----:B------:R-:W-:Y:S02]  /*1cf30*/  ISETP.GE.AND P4, PT, R2, R247, PT ;  /* 0x000000f70200720c */ /* 0x000fe40003f86270 */
[----:B------:R-:W-:-:S02]  /*1cf40*/  FSEL R66, R66, -INF , !P3 ;  /* 0xff80000042427808 */ /* 0x000fc40005800000 */
[----:B------:R-:W-:Y:S02]  /*1cf50*/  ISETP.GE.AND P3, PT, R0, R247, PT ;  /* 0x000000f70000720c */ /* 0x000fe40003f66270 */
[----:B------:R-:W-:Y:S02]  /*1cf60*/  FSEL R9, R63, -INF , !P1 ;  /* 0xff8000003f097808 */ /* 0x000fe40004800000 */
[----:B------:R-:W-:Y:S02]  /*1cf70*/  ISETP.GE.AND P1, PT, R2, R246, PT ;  /* 0x000000f60200720c */ /* 0x000fe40003f26270 */
[----:B------:R-:W-:Y:S02]  /*1cf80*/  ISETP.GE.OR P2, PT, R0, R245, !P2 ;  /* 0x000000f50000720c */ /* 0x000fe40005746670 */
[----:B------:R-:W-:Y:S02]  /*1cf90*/  ISETP.GE.OR P4, PT, R2, R244, !P4 ;  /* 0x000000f40200720c */ /* 0x000fe40006786670 */
[----:B------:R-:W-:-:S02]  /*1cfa0*/  IADD3 R13, R3, 0x21, RZ ;  /* 0x00000021030d7810 */ /* 0x000fc40007ffe0ff */
[----:B------:R-:W-:Y:S02]  /*1cfb0*/  ISETP.GE.OR P3, PT, R0, R244, !P3 ;  /* 0x000000f40000720c */ /* 0x000fe40005f66670 */
[----:B------:R-:W-:Y:S02]  /*1cfc0*/  IADD3 R0, R3, 0x20, RZ ;  /* 0x0000002003007810 */ /* 0x000fe40007ffe0ff */
[----:B------:R-:W-:Y:S02]  /*1cfd0*/  ISETP.GE.OR P1, PT, R2, R245, !P1 ;  /* 0x000000f50200720c */ /* 0x000fe40004f26670 */
[----:B------:R-:W-:Y:S02]  /*1cfe0*/  FSEL R8, R58, -INF , !P2 ;  /* 0xff8000003a087808 */ /* 0x000fe40005000000 */
[----:B------:R-:W-:Y:S02]  /*1cff0*/  FSEL R2, R57, -INF , !P4 ;  /* 0xff80000039027808 */ /* 0x000fe40006000000 */
[----:B------:R-:W-:-:S02]  /*1d000*/  ISETP.GE.AND P4, PT, R13, R247, PT ;  /* 0x000000f70d00720c */ /* 0x000fc40003f86270 */
[-C--:B------:R-:W-:Y:S02]  /*1d010*/  ISETP.GE.AND P2, PT, R13, R246.reuse, PT ;  /* 0x000000f60d00720c */ /* 0x080fe40003f46270 */
[----:B------:R-:W-:Y:S02]  /*1d020*/  FSEL R5, R61, -INF , !P5 ;  /* 0xff8000003d057808 */ /* 0x000fe40006800000 */
[----:B------:R-:W-:Y:S02]  /*1d030*/  FSEL R4, R56, -INF , !P3 ;  /* 0xff80000038047808 */ /* 0x000fe40005800000 */
[C---:B------:R-:W-:Y:S02]  /*1d040*/  ISETP.GE.AND P5, PT, R0.reuse, R247, PT ;  /* 0x000000f70000720c */ /* 0x040fe40003fa6270 */
[----:B------:R-:W-:Y:S02]  /*1d050*/  ISETP.GE.AND P3, PT, R0, R246, PT ;  /* 0x000000f60000720c */ /* 0x000fe40003f66270 */
[----:B------:R-:W-:-:S02]  /*1d060*/  IADD3 R7, R3, 0x28, RZ ;  /* 0x0000002803077810 */ /* 0x000fc40007ffe0ff */
[CC--:B------:R-:W-:Y:S02]  /*1d070*/  ISETP.GE.OR P4, PT, R13.reuse, R244.reuse, !P4 ;  /* 0x000000f40d00720c */ /* 0x0c0fe40006786670 */
[----:B------:R-:W-:Y:S02]  /*1d080*/  ISETP.GE.OR P2, PT, R13, R245, !P2 ;  /* 0x000000f50d00720c */ /* 0x000fe40005746670 */
[----:B------:R-:W-:Y:S02]  /*1d090*/  FMNMX.FTZ R13, R68, R69, !PT ;  /* 0x00000045440d7209 */ /* 0x000fe40007810000 */
[C---:B------:R-:W-:Y:S02]  /*1d0a0*/  ISETP.GE.OR P5, PT, R0.reuse, R244, !P5 ;  /* 0x000000f40000720c */ /* 0x040fe40006fa6670 */
[----:B------:R-:W-:Y:S02]  /*1d0b0*/  ISETP.GE.OR P3, PT, R0, R245, !P3 ;  /* 0x000000f50000720c */ /* 0x000fe40005f66670 */
[----:B------:R-:W-:-:S02]  /*1d0c0*/  FSEL R0, R59, -INF , !P1 ;  /* 0xff8000003b007808 */ /* 0x000fc40004800000 */
[C---:B------:R-:W-:Y:S01]  /*1d0d0*/  ISETP.GE.AND P1, PT, R7.reuse, R247, PT ;  /* 0x000000f70700720c */ /* 0x040fe20003f26270 */
[----:B------:R-:W-:Y:S01]  /*1d0e0*/  LDSM.16.MT88.4 R56, [R216+0x12000] ;  /* 0x01200000d838783b */ /* 0x000fe20000004200 */
[----:B------:R-:W-:Y:S02]  /*1d0f0*/  FMNMX.FTZ R13, R64, R13, !PT ;  /* 0x0000000d400d7209 */ /* 0x000fe40007810000 */
[----:B------:R-:W-:Y:S02]  /*1d100*/  ISETP.GE.OR P1, PT, R7, R244, !P1 ;  /* 0x000000f40700720c */ /* 0x000fe40004f26670 */
[----:B------:R-:W-:Y:S02]  /*1d110*/  IADD3 R14, R3, 0x30, RZ ;  /* 0x00000030030e7810 */ /* 0x000fe40007ffe0ff */
[----:B------:R-:W-:Y:S02]  /*1d120*/  FMNMX.FTZ R13, R65, R13, !PT ;  /* 0x0000000d410d7209 */ /* 0x000fe40007810000 */
[----:B------:R-:W-:-:S02]  /*1d130*/  FSEL R27, R90, -INF , !P3 ;  /* 0xff8000005a1b7808 */ /* 0x000fc40005800000 */
[----:B------:R-:W-:Y:S02]  /*1d140*/  FSEL R31, R16, -INF , !P1 ;  /* 0xff800000101f7808 */ /* 0x000fe40004800000 */
[----:B------:R-:W-:Y:S02]  /*1d150*/  ISETP.GE.AND P3, PT, R14, R247, PT ;  /* 0x000000f70e00720c */ /* 0x000fe40003f66270 */
[----:B------:R-:W-:Y:S02]  /*1d160*/  FMNMX.FTZ R13, R6, R13, !PT ;  /* 0x0000000d060d7209 */ /* 0x000fe40007810000 */
[C---:B------:R-:W-:Y:S02]  /*1d170*/  ISETP.GE.AND P1, PT, R14.reuse, R246, PT ;  /* 0x000000f60e00720c */ /* 0x040fe40003f26270 */
[----:B------:R-:W-:Y:S02]  /*1d180*/  FMNMX.FTZ R15, R5, R13, !PT ;  /* 0x0000000d050f7209 */ /* 0x000fe40007810000 */
[----:B------:R-:W-:-:S02]  /*1d190*/  ISETP.GE.OR P3, PT, R14, R244, !P3 ;  /* 0x000000f40e00720c */ /* 0x000fc40005f66670 */
[----:B------:R-:W-:Y:S02]  /*1d1a0*/  ISETP.GE.OR P1, PT, R14, R245, !P1 ;  /* 0x000000f50e00720c */ /* 0x000fe40004f26670 */
[----:B------:R-:W-:Y:S02]  /*1d1b0*/  FMNMX.FTZ R14, R70, R71, !PT ;  /* 0x00000047460e7209 */ /* 0x000fe40007810000 */
[----:B------:R-:W-:Y:S02]  /*1d1c0*/  FSEL R180, R88, -INF , !P5 ;  /* 0xff80000058b47808 */ /* 0x000fe40006800000 */
[----:B------:R-:W-:Y:S02]  /*1d1d0*/  ISETP.GE.AND P5, PT, R7, R246, PT ;  /* 0x000000f60700720c */ /* 0x000fe40003fa6270 */
[----:B------:R-:W-:Y:S02]  /*1d1e0*/  FMNMX.FTZ R15, R4, R15, !PT ;  /* 0x0000000f040f7209 */ /* 0x000fe40007810000 */
[----:B------:R-:W-:-:S02]  /*1d1f0*/  FMNMX.FTZ R14, R66, R14, !PT ;  /* 0x0000000e420e7209 */ /* 0x000fc40007810000 */
[----:B------:R-:W-:Y:S02]  /*1d200*/  ISETP.GE.OR P5, PT, R7, R245, !P5 ;  /* 0x000000f50700720c */ /* 0x000fe40006fa6670 */
[----:B------:R-:W-:Y:S02]  /*1d210*/  IADD3 R7, R3, 0x29, RZ ;  /* 0x0000002903077810 */ /* 0x000fe40007ffe0ff */
[----:B------:R-:W-:Y:S02]  /*1d220*/  FMNMX.FTZ R15, R2, R15, !PT ;  /* 0x0000000f020f7209 */ /* 0x000fe40007810000 */
[----:B------:R-:W-:Y:S02]  /*1d230*/  FMNMX.FTZ R14, R67, R14, !PT ;  /* 0x0000000e430e7209 */ /* 0x000fe40007810000 */
[----:B------:R-:W-:Y:S02]  /*1d240*/  FSEL R179, R89, -INF , !P4 ;  /* 0xff80000059b37808 */ /* 0x000fe40006000000 */
[----:B------:R-:W-:-:S02]  /*1d250*/  ISETP.GE.AND P4, PT, R7, R247, PT ;  /* 0x000000f70700720c */ /* 0x000fc40003f86270 */
[----:B------:R-:W-:Y:S02]  /*1d260*/  FMNMX.FTZ R15, R180, R15, !PT ;  /* 0x0000000fb40f7209 */ /* 0x000fe40007810000 */
[----:B------:R-:W-:Y:S02]  /*1d270*/  FMNMX.FTZ R14, R12, R14, !PT ;  /* 0x0000000e0c0e7209 */ /* 0x000fe40007810000 */
[----:B------:R-:W-:Y:S02]  /*1d280*/  FSEL R26, R91, -INF , !P2 ;  /* 0xff8000005b1a7808 */ /* 0x000fe40005000000 */
[C---:B------:R-:W-:Y:S01]  /*1d290*/  ISETP.GE.AND P2, PT, R7.reuse, R246, PT ;  /* 0x000000f60700720c */ /* 0x040fe20003f46270 */
[----:B------:R-:W-:Y:S01]  /*1d2a0*/  LDSM.16.MT88.4 R88, [R216+0x14000] ;  /* 0x01400000d858783b */ /* 0x000fe20000004200 */
[----:B------:R-:W-:Y:S02]  /*1d2b0*/  ISETP.GE.OR P4, PT, R7, R244, !P4 ;  /* 0x000000f40700720c */ /* 0x000fe40006786670 */
[----:B------:R-:W-:-:S02]  /*1d2c0*/  IADD3 R13, R3, 0x31, RZ ;  /* 0x00000031030d7810 */ /* 0x000fc40007ffe0ff */
[----:B------:R-:W-:Y:S02]  /*1d2d0*/  FMNMX.FTZ R15, R179, R15, !PT ;  /* 0x0000000fb30f7209 */ /* 0x000fe40007810000 */
[----:B------:R-:W-:Y:S02]  /*1d2e0*/  FMNMX.FTZ R14, R9, R14, !PT ;  /* 0x0000000e090e7209 */ /* 0x000fe40007810000 */
[----:B------:R-:W-:Y:S02]  /*1d2f0*/  ISETP.GE.OR P2, PT, R7, R245, !P2 ;  /* 0x000000f50700720c */ /* 0x000fe40005746670 */
[----:B------:R-:W-:Y:S02]  /*1d300*/  FSEL R25, R18, -INF , !P5 ;  /* 0xff80000012197808 */ /* 0x000fe40006800000 */
[----:B------:R-:W-:Y:S02]  /*1d310*/  IADD3 R7, R3, 0x38, RZ ;  /* 0x0000003803077810 */ /* 0x000fe40007ffe0ff */
[----:B------:R-:W-:-:S02]  /*1d320*/  ISETP.GE.AND P5, PT, R13, R247, PT ;  /* 0x000000f70d00720c */ /* 0x000fc40003fa6270 */
[----:B------:R-:W-:Y:S02]  /*1d330*/  FSEL R30, R17, -INF , !P4 ;  /* 0xff800000111e7808 */ /* 0x000fe40006000000 */
[----:B------:R-:W-:Y:S02]  /*1d340*/  FMNMX.FTZ R15, R31, R15, !PT ;  /* 0x0000000f1f0f7209 */ /* 0x000fe40007810000 */
[----:B------:R-:W-:Y:S02]  /*1d350*/  FMNMX.FTZ R14, R8, R14, !PT ;  /* 0x0000000e080e7209 */ /* 0x000fe40007810000 */
[----:B------:R-:W-:Y:S02]  /*1d360*/  IADD3 R3, R3, 0x39, RZ ;  /* 0x0000003903037810 */ /* 0x000fe40007ffe0ff */
[----:B------:R-:W-:Y:S02]  /*1d370*/  ISETP.GE.AND P4, PT, R7, R247, PT ;  /* 0x000000f70700720c */ /* 0x000fe40003f86270 */
[----:B------:R-:W-:-:S02]  /*1d380*/  FSEL R29, R80, -INF , !P3 ;  /* 0xff800000501d7808 */ /* 0x000fc40005800000 */
[----:B------:R-:W-:Y:S02]  /*1d390*/  ISETP.GE.OR P5, PT, R13, R244, !P5 ;  /* 0x000000f40d00720c */ /* 0x000fe40006fa6670 */
[----:B------:R-:W-:Y:S02]  /*1d3a0*/  FMNMX.FTZ R15, R30, R15, !PT ;  /* 0x0000000f1e0f7209 */ /* 0x000fe40007810000 */
[----:B------:R-:W-:Y:S02]  /*1d3b0*/  FMNMX.FTZ R14, R0, R14, !PT ;  /* 0x0000000e000e7209 */ /* 0x000fe40007810000 */
[----:B------:R-:W-:Y:S02]  /*1d3c0*/  ISETP.GE.AND P3, PT, R3, R247, PT ;  /* 0x000000f70300720c */ /* 0x000fe40003f66270 */
[----:B------:R-:W-:Y:S02]  /*1d3d0*/  ISETP.GE.OR P4, PT, R7, R244, !P4 ;  /* 0x000000f40700720c */ /* 0x000fe40006786670 */
[----:B------:R-:W-:-:S02]  /*1d3e0*/  FSEL R28, R81, -INF , !P5 ;  /* 0xff800000511c7808 */ /* 0x000fc40006800000 */
[----:B------:R-:W-:Y:S02]  /*1d3f0*/  FMNMX.FTZ R15, R29, R15, !PT ;  /* 0x0000000f1d0f7209 */ /* 0x000fe40007810000 */
[----:B------:R-:W-:Y:S02]  /*1d400*/  FMNMX.FTZ R14, R27, R14, !PT ;  /* 0x0000000e1b0e7209 */ /* 0x000fe40007810000 */
[----:B------:R-:W-:Y:S02]  /*1d410*/  ISETP.GE.OR P3, PT, R3, R244, !P3 ;  /* 0x000000f40300720c */ /* 0x000fe40005f66670 */
[----:B------:R-:W-:Y:S02]  /*1d420*/  FSEL R194, R76, -INF , !P4 ;  /* 0xff8000004cc27808 */ /* 0x000fe40006000000 */
[----:B------:R-:W-:Y:S02]  /*1d430*/  FMNMX.FTZ R15, R28, R15, !PT ;  /* 0x0000000f1c0f7209 */ /* 0x000fe40007810000 */
[----:B------:R-:W-:-:S02]  /*1d440*/  FMNMX.FTZ R14, R26, R14, !PT ;  /* 0x0000000e1a0e7209 */ /* 0x000fc40007810000 */
[----:B------:R-:W-:Y:S02]  /*1d450*/  FSEL R193, R77, -INF , !P3 ;  /* 0xff8000004dc17808 */ /* 0x000fe40005800000 */
[----:B------:R-:W-:Y:S02]  /*1d460*/  FMNMX.FTZ R16, R194, R15, !PT ;  /* 0x0000000fc2107209 */ /* 0x000fe40007810000 */
[----:B------:R-:W-:Y:S02]  /*1d470*/  ISETP.GE.AND P3, PT, R13, R246, PT ;  /* 0x000000f60d00720c */ /* 0x000fe40003f66270 */
[----:B------:R-:W-:Y:S02]  /*1d480*/  FSEL R24, R19, -INF , !P2 ;  /* 0xff80000013187808 */ /* 0x000fe40005000000 */
[----:B------:R-:W-:Y:S02]  /*1d490*/  FMNMX.FTZ R15, R25, R14, !PT ;  /* 0x0000000e190f7209 */ /* 0x000fe40007810000 */
[----:B------:R-:W-:-:S02]  /*1d4a0*/  ISETP.GE.OR P3, PT, R13, R245, !P3 ;  /* 0x000000f50d00720c */ /* 0x000fc40005f66670 */
[CC--:B------:R-:W-:Y:S02]  /*1d4b0*/  ISETP.GE.AND P2, PT, R7.reuse, R246.reuse, PT ;  /* 0x000000f60700720c */ /* 0x0c0fe40003f46270 */
[----:B------:R-:W-:Y:S02]  /*1d4c0*/  FSEL R187, R82, -INF , !P1 ;  /* 0xff80000052bb7808 */ /* 0x000fe40004800000 */
[----:B------:R-:W-:Y:S02]  /*1d4d0*/  FMNMX.FTZ R13, R24, R15, !PT ;  /* 0x0000000f180d7209 */ /* 0x000fe40007810000 */
[----:B------:R-:W-:Y:S02]  /*1d4e0*/  ISETP.GE.OR P2, PT, R7, R245, !P2 ;  /* 0x000000f50700720c */ /* 0x000fe40005746670 */
[----:B------:R-:W-:Y:S02]  /*1d4f0*/  ISETP.GE.AND P1, PT, R3, R246, PT ;  /* 0x000000f60300720c */ /* 0x000fe40003f26270 */
[----:B------:R-:W-:-:S02]  /*1d500*/  FSEL R186, R83, -INF , !P3 ;  /* 0xff80000053ba7808 */ /* 0x000fc40005800000 */
[----:B------:R-:W-:Y:S01]  /*1d510*/  FMNMX.FTZ R13, R187, R13, !PT ;  /* 0x0000000dbb0d7209 */ /* 0x000fe20007810000 */
[----:B------:R-:W-:Y:S01]  /*1d520*/  LDSM.16.MT88.4 R80, [R217+0x14000] ;  /* 0x01400000d950783b */ /* 0x000fe20000004200 */
[----:B------:R-:W-:Y:S02]  /*1d530*/  ISETP.GE.OR P1, PT, R3, R245, !P1 ;  /* 0x000000f50300720c */ /* 0x000fe40004f26670 */
[----:B------:R-:W-:Y:S02]  /*1d540*/  FSEL R185, R78, -INF , !P2 ;  /* 0xff8000004eb97808 */ /* 0x000fe40005000000 */
[----:B------:R-:W-:Y:S02]  /*1d550*/  FMNMX.FTZ R13, R186, R13, !PT ;  /* 0x0000000dba0d7209 */ /* 0x000fe40007810000 */
[----:B------:R-:W-:Y:S02]  /*1d560*/  FMNMX.FTZ R14, R193, R16, !PT ;  /* 0x00000010c10e7209 */ /* 0x000fe40007810000 */
[----:B------:R-:W-:Y:S01]  /*1d570*/  FSEL R184, R79, -INF , !P1 ;  /* 0xff8000004fb87808 */ /* 0x000fe20004800000 */
[----:B------:R-:W-:Y:S01]  /*1d580*/  LDSM.16.MT88.4 R16, [R217+0x10800] ;  /* 0x01080000d910783b */ /* 0x000fe20000004200 */
[----:B------:R-:W-:-:S03]  /*1d590*/  FMNMX.FTZ R13, R185, R13, !PT ;  /* 0x0000000db90d7209 */ /* 0x000fc60007810000 */
[----:B------:R-:W1:Y:S01]  /*1d5a0*/  SHFL.BFLY PT, R7, R14, 0x2, 0x1f ;  /* 0x0c401f000e077f89 */ /* 0x000e6200000e0000 */
[----:B------:R-:W-:-:S05]  /*1d5b0*/  FMNMX.FTZ R13, R184, R13, !PT ;  /* 0x0000000db80d7209 */ /* 0x000fca0007810000 */
[----:B------:R-:W3:Y:S01]  /*1d5c0*/  SHFL.BFLY PT, R3, R13, 0x2, 0x1f ;  /* 0x0c401f000d037f89 */ /* 0x000ee200000e0000 */
[----:B-1----:R-:W-:-:S05]  /*1d5d0*/  FMNMX.FTZ R14, R14, R7, !PT ;  /* 0x000000070e0e7209 */ /* 0x002fca0007810000 */
[----:B------:R-:W1:Y:S01]  /*1d5e0*/  SHFL.BFLY PT, R164, R14, 0x1, 0x1f ;  /* 0x0c201f000ea47f89 */ /* 0x000e6200000e0000 */
[----:B---3--:R-:W-:-:S05]  /*1d5f0*/  FMNMX.FTZ R7, R13, R3, !PT ;  /* 0x000000030d077209 */ /* 0x008fca0007810000 */
[----:B------:R-:W3:Y:S01]  /*1d600*/  SHFL.BFLY PT, R3, R7, 0x1, 0x1f ;  /* 0x0c201f0007037f89 */ /* 0x000ee200000e0000 */
[----:B-1----:R-:W-:-:S04]  /*1d610*/  FMNMX.FTZ R164, R14, R164, !PT ;  /* 0x000000a40ea47209 */ /* 0x002fc80007810000 */
[----:B------:R-:W-:Y:S01]  /*1d620*/  FSETP.NEU.FTZ.AND P1, PT, R164, -INF , PT ;  /* 0xff800000a400780b */ /* 0x000fe20003f3d000 */
[----:B--2---:R-:W-:Y:S01]  /*1d630*/  FMUL.FTZ R192, R183, R164 ;  /* 0x000000a4b7c07220 */ /* 0x004fe20000410000 */
[----:B---3--:R-:W-:-:S04]  /*1d640*/  FMNMX.FTZ R3, R7, R3, !PT ;  /* 0x0000000307037209 */ /* 0x008fc80007810000 */
[----:B------:R-:W-:Y:S01]  /*1d650*/  FSEL R192, R192, RZ, P1 ;  /* 0x000000ffc0c07208 */ /* 0x000fe20000800000 */
[----:B------:R-:W-:Y:S01]  /*1d660*/  FMUL.FTZ R32, R183, R3 ;  /* 0x00000003b7207220 */ /* 0x000fe20000410000 */
        /* <DEDUP_REMOVED lines=11> */
[----:B------:R-:W1:Y:S01]  /*1d720*/  MUFU.EX2 R175, R175 ;  /* 0x000000af00af7308 */ /* 0x000e620000000800 */
[----:B------:R-:W2:Y:S01]  /*1d730*/  LDSM.16.MT88.4 R64, [R215+0x12000] ;  /* 0x01200000d740783b */ /* 0x000ea20000004200 */
[-CC-:B------:R-:W-:Y:S02]  /*1d740*/  FFMA.FTZ R172, R6, R183.reuse, -R192.reuse ;  /* 0x000000b706ac7223 */ /* 0x180fe400000108c0 */
[-CC-:B------:R-:W-:Y:S02]  /*1d750*/  FFMA.FTZ R168, R5, R183.reuse, -R192.reuse ;  /* 0x000000b705a87223 */ /* 0x180fe400000108c0 */
[-C--:B------:R-:W-:Y:S02]  /*1d760*/  FFMA.FTZ R166, R4, R183.reuse, -R192 ;  /* 0x000000b704a67223 */ /* 0x080fe400000108c0 */
[----:B------:R-:W3:Y:S01]  /*1d770*/  LDSM.16.MT88.4 R4, [R215+0x16000] ;  /* 0x01600000d704783b */ /* 0x000ee20000004200 */
[----:B------:R-:W-:Y:S01]  /*1d780*/  MUFU.EX2 R174, R174 ;  /* 0x000000ae00ae7308 */ /* 0x000fe20000000800 */
[----:B------:R-:W-:-:S02]  /*1d790*/  FFMA.FTZ R170, R12, R183, -R32 ;  /* 0x000000b70caa7223 */ /* 0x000fc40000010820 */
[----:B------:R-:W4:Y:S01]  /*1d7a0*/  LDSM.16.MT88.4 R12, [R216+0x10800] ;  /* 0x01080000d80c783b */ /* 0x000f220000004200 */
[-C--:B------:R-:W-:Y:S02]  /*1d7b0*/  FFMA.FTZ R2, R2, R183.reuse, -R192 ;  /* 0x000000b702027223 */ /* 0x080fe400000108c0 */
[-CC-:B------:R-:W-:Y:S01]  /*1d7c0*/  FFMA.FTZ R9, R9, R183.reuse, -R32.reuse ;  /* 0x000000b709097223 */ /* 0x180fe20000010820 */
[----:B-1----:R-:W-:Y:S01]  /*1d7d0*/  F2FP.PACK_AB R128, R175, R176 ;  /* 0x000000b0af80723e */ /* 0x002fe200000000ff */
[----:B------:R-:W1:Y:S01]  /*1d7e0*/  MUFU.EX2 R169, R169 ;  /* 0x000000a900a97308 */ /* 0x000e620000000800 */
[-CC-:B------:R-:W-:Y:S02]  /*1d7f0*/  FFMA.FTZ R8, R8, R183.reuse, -R32.reuse ;  /* 0x000000b708087223 */ /* 0x180fe40000010820 */
[-C--:B------:R-:W-:Y:S02]  /*1d800*/  FFMA.FTZ R0, R0, R183.reuse, -R32 ;  /* 0x000000b700007223 */ /* 0x080fe40000010820 */
[----:B------:R-:W-:-:S02]  /*1d810*/  FFMA.FTZ R180, R180, R183, -R192 ;  /* 0x000000b7b4b47223 */ /* 0x000fc400000108c0 */
[-CC-:B------:R-:W-:Y:S01]  /*1d820*/  FFMA.FTZ R179, R179, R183.reuse, -R192.reuse ;  /* 0x000000b7b3b37223 */ /* 0x180fe200000108c0 */
[----:B------:R-:W-:Y:S01]  /*1d830*/  MUFU.EX2 R173, R173 ;  /* 0x000000ad00ad7308 */ /* 0x000fe20000000800 */
[-CC-:B------:R-:W-:Y:S02]  /*1d840*/  FFMA.FTZ R181, R31, R183.reuse, -R192.reuse ;  /* 0x000000b71fb57223 */ /* 0x180fe400000108c0 */
[-C--:B------:R-:W-:Y:S02]  /*1d850*/  FFMA.FTZ R182, R30, R183.reuse, -R192 ;  /* 0x000000b71eb67223 */ /* 0x080fe400000108c0 */
[-CC-:B------:R-:W-:Y:S02]  /*1d860*/  FFMA.FTZ R190, R27, R183.reuse, -R32.reuse ;  /* 0x000000b71bbe7223 */ /* 0x180fe40000010820 */
[-CC-:B------:R-:W-:Y:S01]  /*1d870*/  FFMA.FTZ R191, R26, R183.reuse, -R32.reuse ;  /* 0x000000b71abf7223 */ /* 0x180fe20000010820 */
[----:B------:R-:W5:Y:S01]  /*1d880*/  MUFU.EX2 R177, R177 ;  /* 0x000000b100b17308 */ /* 0x000f620000000800 */
[----:B-1----:R-:W-:Y:S01]  /*1d890*/  F2FP.PACK_AB R130, R169, R174 ;  /* 0x000000aea982723e */ /* 0x002fe200000000ff */
[----:B------:R-:W-:-:S02]  /*1d8a0*/  FFMA.FTZ R195, R25, R183, -R32 ;  /* 0x000000b719c37223 */ /* 0x000fc40000010820 */
[-C--:B------:R-:W-:Y:S02]  /*1d8b0*/  FFMA.FTZ R196, R24, R183.reuse, -R32 ;  /* 0x000000b718c47223 */ /* 0x080fe40000010820 */
[-CC-:B------:R-:W-:Y:S01]  /*1d8c0*/  FFMA.FTZ R197, R29, R183.reuse, -R192.reuse ;  /* 0x000000b71dc57223 */ /* 0x180fe200000108c0 */
[----:B------:R-:W-:Y:S01]  /*1d8d0*/  LDSM.16.MT88.4 R24, [R215+0x15000] ;  /* 0x01500000d718783b */ /* 0x000fe20000004200 */
[----:B------:R-:W-:Y:S01]  /*1d8e0*/  MUFU.EX2 R178, R178 ;  /* 0x000000b200b27308 */ /* 0x000fe20000000800 */
[-CC-:B------:R-:W-:Y:S02]  /*1d8f0*/  FFMA.FTZ R198, R28, R183.reuse, -R192.reuse ;  /* 0x000000b71cc67223 */ /* 0x180fe400000108c0 */
[----:B------:R-:W-:Y:S01]  /*1d900*/  LDSM.16.MT88.4 R28, [R215+0x17000] ;  /* 0x01700000d71c783b */ /* 0x000fe20000004200 */
[-CC-:B------:R-:W-:Y:S02]  /*1d910*/  FFMA.FTZ R194, R194, R183.reuse, -R192.reuse ;  /* 0x000000b7c2c27223 */ /* 0x180fe400000108c0 */
[----:B------:R-:W-:-:S02]  /*1d920*/  FFMA.FTZ R249, R193, R183, -R192 ;  /* 0x000000b7c1f97223 */ /* 0x000fc400000108c0 */
[----:B------:R-:W1:Y:S01]  /*1d930*/  MUFU.EX2 R171, R171 ;  /* 0x000000ab00ab7308 */ /* 0x000e620000000800 */
[----:B-----5:R-:W-:Y:S01]  /*1d940*/  F2FP.PACK_AB R129, R177, R173 ;  /* 0x000000adb181723e */ /* 0x020fe200000000ff */
[-CC-:B------:R-:W-:Y:S02]  /*1d950*/  FFMA.FTZ R187, R187, R183.reuse, -R32.reuse ;  /* 0x000000b7bbbb7223 */ /* 0x180fe40000010820 */
[-CC-:B------:R-:W-:Y:S02]  /*1d960*/  FFMA.FTZ R186, R186, R183.reuse, -R32.reuse ;  /* 0x000000b7baba7223 */ /* 0x180fe40000010820 */
[-CC-:B------:R-:W-:Y:S02]  /*1d970*/  FFMA.FTZ R248, R184, R183.reuse, -R32.reuse ;  /* 0x000000b7b8f87223 */ /* 0x180fe40000010820 */
[----:B------:R-:W-:Y:S01]  /*1d980*/  MUFU.EX2 R172, R172 ;  /* 0x000000ac00ac7308 */ /* 0x000fe20000000800 */
[----:B------:R-:W-:Y:S02]  /*1d990*/  FFMA.FTZ R185, R185, R183, -R32 ;  /* 0x000000b7b9b97223 */ /* 0x000fe40000010820 */
[----:B------:R-:W-:Y:S01]  /*1d9a0*/  FADD.FTZ R175, R176, R175 ;  /* 0x000000afb0af7221 */ /* 0x000fe20000010000 */
[----:B------:R-:W-:Y:S01]  /*1d9b0*/  LDSM.16.MT88.4 R32, [R219+0x13800] ;  /* 0x01380000db20783b */ /* 0x000fe20000004200 */
[----:B------:R-:W-:-:S02]  /*1d9c0*/  FADD.FTZ R173, R173, R177 ;  /* 0x000000b1adad7221 */ /* 0x000fc40000010000 */
[----:B------:R-:W-:Y:S01]  /*1d9d0*/  FADD.FTZ R174, R174, R175 ;  /* 0x000000afaeae7221 */ /* 0x000fe20000010000 */
[----:B-1----:R-:W-:Y:S01]  /*1d9e0*/  F2FP.PACK_AB R131, R171, R178 ;  /* 0x000000b2ab83723e */ /* 0x002fe200000000ff */
[----:B------:R-:W1:Y:S01]  /*1d9f0*/  MUFU.EX2 R168, R168 ;  /* 0x000000a800a87308 */ /* 0x000e620000000800 */
        /* <DEDUP_REMOVED lines=23> */
[C---:B--2---:R-:W-:Y:S02]  /*1db70*/  HMMA.16816.F32 R60, R128.reuse, R64, RZ ;  /* 0x00000040803c723c */ /* 0x044fe400000018ff */
        /* <DEDUP_REMOVED lines=91> */
[----:B------:R-:W-:Y:S01]  /*1e130*/  HMMA.16816.F32 R128, R4, R22, R128 ;  /* 0x000000160480723c */ /* 0x000fe20000001880 */
[----:B------:R-:W1:Y:S06]  /*1e140*/  LDSM.16.MT88.4 R20, [R216+0x11000] ;  /* 0x01100000d814783b */ /* 0x000e6c0000004200 */
[----:B------:R-:W-:Y:S01]  /*1e150*/  F2FP.PACK_AB R4, R179, R180 ;  /* 0x000000b4b304723e */ /* 0x000fe200000000ff */
[----:B------:R-:W-:Y:S01]  /*1e160*/  FADD.FTZ R180, R180, R166 ;  /* 0x000000a6b4b47221 */ /* 0x000fe20000010000 */
[----:B------:R-:W-:-:S02]  /*1e170*/  F2FP.PACK_AB R6, R182, R181 ;  /* 0x000000b5b606723e */ /* 0x000fc400000000ff */
[----:B--2---:R-:W-:Y:S01]  /*1e180*/  F2FP.PACK_AB R5, R191, R190 ;  /* 0x000000bebf05723e */ /* 0x004fe200000000ff */
[----:B------:R-:W-:Y:S01]  /*1e190*/  FADD.FTZ R190, R190, R8 ;  /* 0x00000008bebe7221 */ /* 0x000fe20000010000 */
[----:B------:R-:W-:Y:S01]  /*1e1a0*/  F2FP.PACK_AB R7, R196, R195 ;  /* 0x000000c3c407723e */ /* 0x000fe200000000ff */
[----:B------:R-:W-:Y:S02]  /*1e1b0*/  FADD.FTZ R180, R179, R180 ;  /* 0x000000b4b3b47221 */ /* 0x000fe40000010000 */
[----:B------:R-:W-:Y:S02]  /*1e1c0*/  FADD.FTZ R190, R191, R190 ;  /* 0x000000bebfbe7221 */ /* 0x000fe40000010000 */
[----:B------:R-:W-:Y:S02]  /*1e1d0*/  FADD.FTZ R181, R181, R180 ;  /* 0x000000b4b5b57221 */ /* 0x000fe40000010000 */
[----:B---3--:R-:W-:Y:S01]  /*1e1e0*/  HMMA.16816.F32 R160, R4, R16, R160 ;  /* 0x0000001004a0723c */ /* 0x008fe200000018a0 */
[----:B------:R-:W-:-:S02]  /*1e1f0*/  FADD.FTZ R195, R195, R190 ;  /* 0x000000bec3c37221 */ /* 0x000fc40000010000 */
[----:B------:R-:W-:Y:S02]  /*1e200*/  FADD.FTZ R181, R182, R181 ;  /* 0x000000b5b6b57221 */ /* 0x000fe40000010000 */
[----:B------:R-:W-:Y:S02]  /*1e210*/  FADD.FTZ R195, R196, R195 ;  /* 0x000000c3c4c37221 */ /* 0x000fe40000010000 */
[----:B------:R-:W-:Y:S01]  /*1e220*/  FADD.FTZ R181, R197, R181 ;  /* 0x000000b5c5b57221 */ /* 0x000fe20000010000 */
[----:B------:R-:W-:Y:S01]  /*1e230*/  HMMA.16816.F32 R156, R4, R18, R156 ;  /* 0x00000012049c723c */ /* 0x000fe2000000189c */
[----:B------:R-:W2:Y:S01]  /*1e240*/  LDSM.16.MT88.4 R16, [R215+0x11000] ;  /* 0x01100000d710783b */ /* 0x000ea20000004200 */
[----:B------:R-:W-:Y:S02]  /*1e250*/  FADD.FTZ R195, R187, R195 ;  /* 0x000000c3bbc37221 */ /* 0x000fe40000010000 */
[----:B------:R-:W-:Y:S02]  /*1e260*/  FADD.FTZ R181, R198, R181 ;  /* 0x000000b5c6b57221 */ /* 0x000fe40000010000 */
[----:B------:R-:W-:-:S02]  /*1e270*/  FADD.FTZ R195, R186, R195 ;  /* 0x000000c3bac37221 */ /* 0x000fc40000010000 */
[----:B----4-:R-:W-:Y:S01]  /*1e280*/  HMMA.16816.F32 R152, R4, R12, R152 ;  /* 0x0000000c0498723c */ /* 0x010fe20000001898 */
        /* <DEDUP_REMOVED lines=18> */
[----:B------:R-:W-:Y:S07]  /*1e3b0*/  LDSM.16.MT88.4 R24, [R219+0x11800] ;  /* 0x01180000db18783b */ /* 0x000fee0000004200 */
        /* <DEDUP_REMOVED lines=18> */
[----:B------:R-:W-:Y:S07]  /*1e4e0*/  LDSM.16.MT88.4 R20, [R217+0x11800] ;  /* 0x01180000d914783b */ /* 0x000fee0000004200 */
[C---:B------:R-:W-:Y:S01]  /*1e4f0*/  HMMA.16816.F32 R128, R4.reuse, R30, R128 ;  /* 0x0000001e0480723c */ /* 0x040fe20000001880 */
[----:B------:R-:W-:Y:S07]  /*1e500*/  LDSM.16.MT88.4 R28, [R217+0x13800] ;  /* 0x01380000d91c783b */ /* 0x000fee0000004200 */
[C---:B--2---:R-:W-:Y:S08]  /*1e510*/  HMMA.16816.F32 R108, R4.reuse, R16, R108 ;  /* 0x00000010046c723c */ /* 0x044ff0000000186c */
[C---:B------:R-:W-:Y:S01]  /*1e520*/  HMMA.16816.F32 R112, R4.reuse, R18, R112 ;  /* 0x000000120470723c */ /* 0x040fe20000001870 */
[----:B------:R-:W1:Y:S07]  /*1e530*/  LDSM.16.MT88.4 R16, [R216+0x11800] ;  /* 0x01180000d810783b */ /* 0x000e6e0000004200 */
[C---:B---3--:R-:W-:Y:S08]  /*1e540*/  HMMA.16816.F32 R116, R4.reuse, R12, R116 ;  /* 0x0000000c0474723c */ /* 0x048ff00000001874 */
[----:B------:R-:W-:Y:S01]  /*1e550*/  HMMA.16816.F32 R120, R4, R14, R120 ;  /* 0x0000000e0478723c */ /* 0x000fe20000001878 */
[----:B------:R-:W2:Y:S06]  /*1e560*/  LDSM.16.MT88.4 R12, [R215+0x11800] ;  /* 0x01180000d70c783b */ /* 0x000eac0000004200 */
[----:B------:R-:W-:-:S02]  /*1e570*/  F2FP.PACK_AB R4, R198, R197 ;  /* 0x000000c5c604723e */ /* 0x000fc400000000ff */
[C---:B------:R-:W-:Y:S01]  /*1e580*/  F2FP.PACK_AB R6, R249.reuse, R194 ;  /* 0x000000c2f906723e */ /* 0x040fe200000000ff */
[----:B------:R-:W-:Y:S01]  /*1e590*/  FADD.FTZ R249, R249, R181 ;  /* 0x000000b5f9f97221 */ /* 0x000fe20000010000 */
[----:B------:R-:W-:Y:S02]  /*1e5a0*/  F2FP.PACK_AB R5, R186, R187 ;  /* 0x000000bbba05723e */ /* 0x000fe400000000ff */
[C---:B------:R-:W-:Y:S01]  /*1e5b0*/  F2FP.PACK_AB R7, R248.reuse, R183 ;  /* 0x000000b7f807723e */ /* 0x040fe200000000ff */
[----:B------:R-:W-:-:S06]  /*1e5c0*/  FADD.FTZ R248, R248, R195 ;  /* 0x000000c3f8f87221 */ /* 0x000fcc0000010000 */
        /* <DEDUP_REMOVED lines=38> */
[C---:B-1----:R-:W-:Y:S08]  /*1e830*/  HMMA.16816.F32 R116, R4.reuse, R16, R116 ;  /* 0x000000100474723c */ /* 0x042ff00000001874 */
[C---:B------:R-:W-:Y:S08]  /*1e840*/  HMMA.16816.F32 R120, R4.reuse, R18, R120 ;  /* 0x000000120478723c */ /* 0x040ff00000001878 */
[C---:B--2---:R-:W-:Y:S08]  /*1e850*/  HMMA.16816.F32 R124, R4.reuse, R12, R124 ;  /* 0x0000000c047c723c */ /* 0x044ff0000000187c */
[----:B------:R-:W-:Y:S01]  /*1e860*/  HMMA.16816.F32 R128, R4, R14, R128 ;  /* 0x0000000e0480723c */ /* 0x000fe20000001880 */
[----:B------:R-:W-:Y:S07]  /*1e870*/  @!UPT UIADD3 URZ, URZ, URZ, URZ ;  /* 0x0000003f3f3ff290 */ /* 0x000fee000fffe03f */
[----:B------:R-:W-:Y:S11]  /*1e880*/  @!P6 BRA `(.L_x_2691) ;  /* 0x00004be00000e947 */ /* 0x000ff60003800000 */
[----:B------:R-:W-:-:S04]  /*1e890*/  DEPBAR.LE SB0, 0x0 ;  /* 0x000080000000791a */ /* 0x000fc80000000000 */
[----:B------:R-:W-:Y:S01]  /*1e8a0*/  WARPSYNC 0xffffffff ;  /* 0xffffffff00007948 */ /* 0x000fe20003800000 */
[----:B------:R-:W-:Y:S01]  /*1e8b0*/  BSSY B0, `(.L_x_2692) ;  /* 0x0000046000007945 */ /* 0x000fe20003800000 */
[----:B------:R-:W-:Y:S01]  /*1e8c0*/  IADD3 R242, R165, -0x2, RZ ;  /* 0xfffffffea5f27810 */ /* 0x000fe20007ffe0ff */
[----:B------:R-:W-:Y:S06]  /*1e8d0*/  BAR.SYNC.DEFER_BLOCKING 0x0 ;  /* 0x0000000000007b1d */ /* 0x000fec0000010000 */
[----:B------:R-:W-:Y:S05]  /*1e8e0*/  @!P0 BRA `(.L_x_2693) ;  /* 0x000003e000008947 */ /* 0x000fea0003800000 */
[----:B------:R-:W-:Y:S02]  /*1e8f0*/  ULDC.64 UR4, c[0x0][0x118] ;  /* 0x0000460000047ab9 */ /* 0x000fe40000000a00 */
[----:B------:R-:W2:Y:S01]  /*1e900*/  LD.E R9, [R10.64+0x170] ;  /* 0x000170040a097980 */ /* 0x000ea2000c101900 */
[----:B------:R-:W-:-:S05]  /*1e910*/  IMAD.SHL.U32 R0, R242, 0x40, RZ ;  /* 0x00000040f2007824 */ /* 0x000fca00078e00ff */
[----:B------:R-:W-:Y:S02]  /*1e920*/  IABS R2, R0 ;  /* 0x0000000000027213 */ /* 0x000fe40000000000 */
[----:B------:R-:W-:-:S04]  /*1e930*/  IADD3 R12, R0, 0x40, RZ ;  /* 0x00000040000c7810 */ /* 0x000fc80007ffe0ff */
[----:B------:R-:W-:Y:S02]  /*1e940*/  IABS R5, R12 ;  /* 0x0000000c00057213 */ /* 0x000fe40000000000 */
[-C--:B--2---:R-:W-:Y:S02]  /*1e950*/  IABS R6, R9.reuse ;  /* 0x0000000900067213 */ /* 0x084fe40000000000 */
[-C--:B------:R-:W-:Y:S02]  /*1e960*/  IABS R4, R9.reuse ;  /* 0x0000000900047213 */ /* 0x080fe40000000000 */
[----:B------:R-:W1:Y:S01]  /*1e970*/  I2F.RP R14, R6 ;  /* 0x00000006000e7306 */ /* 0x000e620000209400 */
[-C--:B------:R-:W-:Y:S02]  /*1e980*/  LOP3.LUT R0, R0, R9.reuse, RZ, 0x3c, !PT ;  /* 0x0000000900007212 */ /* 0x080fe400078e3cff */
[----:B------:R-:W-:Y:S01]  /*1e990*/  IMAD.MOV R4, RZ, RZ, -R4 ;  /* 0x000000ffff047224 */ /* 0x000fe200078e0a04 */
[----:B------:R-:W-:-:S02]  /*1e9a0*/  LOP3.LUT R12, R12, R9, RZ, 0x3c, !PT ;  /* 0x000000090c0c7212 */ /* 0x000fc400078e3cff */
        /* <DEDUP_REMOVED lines=15> */
[-C--:B------:R-:W-:Y:S02]  /*1eaa0*/  @!P2 IADD3 R2, R2, -R6.reuse, RZ ;  /* 0x800000060202a210 */ /* 0x080fe40007ffe0ff */
[----:B------:R-:W-:Y:S02]  /*1eab0*/  @!P2 IADD3 R7, R7, 0x1, RZ ;  /* 0x000000010707a810 */ /* 0x000fe40007ffe0ff */
[-C--:B------:R-:W-:Y:S02]  /*1eac0*/  ISETP.GE.U32.AND P5, PT, R2, R6.reuse, PT ;  /* 0x000000060200720c */ /* 0x080fe40003fa6070 */
[----:B------:R-:W-:Y:S01]  /*1ead0*/  @!P4 IMAD.IADD R4, R4, 0x1, -R6 ;  /* 0x000000010404c824 */ /* 0x000fe200078e0a06 */
[----:B------:R-:W-:Y:S02]  /*1eae0*/  @!P4 IADD3 R8, R8, 0x1, RZ ;  /* 0x000000010808c810 */ /* 0x000fe40007ffe0ff */
[----:B------:R-:W-:Y:S02]  /*1eaf0*/  ISETP.NE.AND P2, PT, R9, RZ, PT ;  /* 0x000000ff0900720c */ /* 0x000fe40003f45270 */
[----:B------:R-:W-:-:S02]  /*1eb00*/  ISETP.GE.U32.AND P6, PT, R4, R6, PT ;  /* 0x000000060400720c */ /* 0x000fc40003fc6070 */
[----:B------:R-:W-:-:S04]  /*1eb10*/  LOP3.LUT R4, RZ, R9, RZ, 0x33, !PT ;  /* 0x00000009ff047212 */ /* 0x000fc800078e33ff */
[----:B------:R-:W-:-:S05]  /*1eb20*/  @P5 IADD3 R7, R7, 0x1, RZ ;  /* 0x0000000107075810 */ /* 0x000fca0007ffe0ff */
[----:B------:R-:W-:Y:S02]  /*1eb30*/  IMAD.MOV.U32 R5, RZ, RZ, R7 ;  /* 0x000000ffff057224 */ /* 0x000fe400078e0007 */
[----:B------:R-:W-:Y:S01]  /*1eb40*/  @P6 IADD3 R8, R8, 0x1, RZ ;  /* 0x0000000108086810 */ /* 0x000fe20007ffe0ff */
[----:B------:R-:W2:Y:S01]  /*1eb50*/  LD.E.64 R6, [R10.64+0x40] ;  /* 0x000040040a067980 */ /* 0x000ea2000c101b00 */
[----:B------:R-:W-:Y:S02]  /*1eb60*/  @!P1 IMAD.MOV R5, RZ, RZ, -R5 ;  /* 0x000000ffff059224 */ /* 0x000fe400078e0a05 */
[----:B------:R-:W-:-:S03]  /*1eb70*/  @!P3 IADD3 R8, -R8, RZ, RZ ;  /* 0x000000ff0808b210 */ /* 0x000fc60007ffe1ff */
[C---:B------:R-:W-:Y:S02]  /*1eb80*/  SEL R5, R4.reuse, R5, !P2 ;  /* 0x0000000504057207 */ /* 0x040fe40005000000 */
[----:B------:R-:W-:-:S03]  /*1eb90*/  SEL R4, R4, R8, !P2 ;  /* 0x0000000804047207 */ /* 0x000fc60005000000 */
[----:B------:R-:W-:-:S04]  /*1eba0*/  IMAD.WIDE R14, R5, 0x4, R240 ;  /* 0x00000004050e7825 */ /* 0x000fc800078e02f0 */
[C---:B------:R-:W-:Y:S01]  /*1ebb0*/  IMAD.WIDE R12, R4.reuse, 0x4, R240 ;  /* 0x00000004040c7825 */ /* 0x040fe200078e02f0 */
[----:B------:R-:W3:Y:S04]  /*1ebc0*/  LD.E R0, [R14.64] ;  /* 0x000000040e007980 */ /* 0x000ee8000c101900 */
[----:B------:R1:W3:Y:S04]  /*1ebd0*/  LD.E R2, [R12.64] ;  /* 0x000000040c027980 */ /* 0x0002e8000c101900 */
[----:B-1----:R-:W4:Y:S01]  /*1ebe0*/  LD.E.64 R12, [R10.64+0x28] ;  /* 0x000028040a0c7980 */ /* 0x002f22000c101b00 */
[----:B------:R-:W-:-:S04]  /*1ebf0*/  IMAD.IADD R4, R4, 0x1, -R5 ;  /* 0x0000000104047824 */ /* 0x000fc800078e0a05 */
[----:B------:R-:W-:-:S05]  /*1ec00*/  IMAD R9, R9, R4, -0x40 ;  /* 0xffffffc009097424 */ /* 0x000fca00078e0204 */
[----:B------:R-:W-:Y:S01]  /*1ec10*/  SHF.R.S32.HI R5, RZ, 0x1f, R9 ;  /* 0x0000001fff057819 */ /* 0x000fe20000011409 */
[-C--:B--2---:R-:W-:Y:S02]  /*1ec20*/  IMAD R4, R7, R9.reuse, RZ ;  /* 0x0000000907047224 */ /* 0x084fe400078e02ff */
[----:B------:R-:W-:-:S04]  /*1ec30*/  IMAD.WIDE.U32 R8, R6, R9, RZ ;  /* 0x0000000906087225 */ /* 0x000fc800078e00ff */
[----:B------:R-:W-:-:S05]  /*1ec40*/  IMAD R4, R6, R5, R4 ;  /* 0x0000000506047224 */ /* 0x000fca00078e0204 */
[----:B------:R-:W-:Y:S01]  /*1ec50*/  IADD3 R9, R9, R4, RZ ;  /* 0x0000000409097210 */ /* 0x000fe20007ffe0ff */
[----:B---3--:R-:W-:-:S05]  /*1ec60*/  IMAD.IADD R0, R0, 0x1, -R2 ;  /* 0x0000000100007824 */ /* 0x008fca00078e0a02 */
[----:B------:R-:W-:Y:S01]  /*1ec70*/  SHF.R.S32.HI R5, RZ, 0x1f, R0 ;  /* 0x0000001fff057819 */ /* 0x000fe20000011400 */
[----:B----4-:R-:W-:-:S04]  /*1ec80*/  IMAD R2, R13, R0, RZ ;  /* 0x000000000d027224 */ /* 0x010fc800078e02ff */
[----:B------:R-:W-:Y:S02]  /*1ec90*/  IMAD R2, R12, R5, R2 ;  /* 0x000000050c027224 */ /* 0x000fe400078e0202 */
[----:B------:R-:W-:-:S04]  /*1eca0*/  IMAD.WIDE.U32 R4, R0, R12, R8 ;  /* 0x0000000c00047225 */ /* 0x000fc800078e0008 */
[----:B------:R-:W-:Y:S01]  /*1ecb0*/  IMAD.IADD R2, R5, 0x1, R2 ;  /* 0x0000000105027824 */ /* 0x000fe200078e0202 */
[----:B------:R-:W-:Y:S05]  /*1ecc0*/  BRA `(.L_x_2694) ;  /* 0x0000004000007947 */ /* 0x000fea0003800000 */
.L_x_2693:
[----:B------:R-:W-:Y:S02]  /*1ecd0*/  ULDC.64 UR4, c[0x0][0x118] ;  /* 0x0000460000047ab9 */ /* 0x000fe40000000a00 */
[----:B------:R-:W2:Y:S02]  /*1ece0*/  LD.E R4, [R10.64+0x40] ;  /* 0x000040040a047980 */ /* 0x000ea4000c101900 */
[----:B--2---:R-:W-:-:S04]  /*1ecf0*/  LEA R4, -R4, RZ, 0x6 ;  /* 0x000000ff04047211 */ /* 0x004fc800078e31ff */
[----:B------:R-:W-:Y:S02]  /*1ed00*/  SHF.R.S32.HI R2, RZ, 0x1f, R4 ;  /* 0x0000001fff027819 */ /* 0x000fe40000011404 */
.L_x_2694:
[----:B------:R-:W-:Y:S05]  /*1ed10*/  BSYNC B0 ;  /* 0x0000000000007941 */ /* 0x000fea0003800000 */
.L_x_2692:
[C---:B------:R-:W-:Y:S01]  /*1ed20*/  LOP3.LUT P6, RZ, R243.reuse, 0x1, RZ, 0xc0, !PT ;  /* 0x00000001f3ff7812 */ /* 0x040fe200078cc0ff */
[----:B------:R-:W-:Y:S01]  /*1ed30*/  ULDC.64 UR4, c[0x0][0x118] ;  /* 0x0000460000047ab9 */ /* 0x000fe20000000a00 */
[C---:B------:R-:W-:Y:S01]  /*1ed40*/  LOP3.LUT P5, RZ, R243.reuse, 0x2, RZ, 0xc0, !PT ;  /* 0x00000002f3ff7812 */ /* 0x040fe200078ac0ff */
[----:B------:R-:W-:Y:S01]  /*1ed50*/  BSSY B1, `(.L_x_2695) ;  /* 0x0000286000017945 */ /* 0x000fe20003800000 */
[C---:B------:R-:W-:Y:S02]  /*1ed60*/  LOP3.LUT P4, RZ, R243.reuse, 0x4, RZ, 0xc0, !PT ;  /* 0x00000004f3ff7812 */ /* 0x040fe4000788c0ff */
[C---:B------:R-:W-:Y:S02]  /*1ed70*/  LEA R8, P2, R4.reuse, R189, 0x1 ;  /* 0x000000bd04087211 */ /* 0x040fe400078408ff */
[----:B------:R-:W-:Y:S02]  /*1ed80*/  IADD3 R0, P1, R4, R226, RZ ;  /* 0x000000e204007210 */ /* 0x000fe40007f3e0ff */
[----:B------:R-:W-:-:S02]  /*1ed90*/  LOP3.LUT P3, RZ, R243, 0x8, RZ, 0xc0, !PT ;  /* 0x00000008f3ff7812 */ /* 0x000fc4000786c0ff */
[-C--:B------:R-:W-:Y:S01]  /*1eda0*/  LEA.HI.X R9, R4, R188.reuse, R2, 0x1, P2 ;  /* 0x000000bc04097211 */ /* 0x080fe200010f0c02 */
[----:B------:R-:W-:Y:S01]  /*1edb0*/  IMAD.X R2, R2, 0x1, R227, P1 ;  /* 0x0000000102027824 */ /* 0x000fe200008e06e3 */
[CC--:B------:R-:W-:Y:S02]  /*1edc0*/  @P6 LEA R16, P2, R0.reuse, R189.reuse, 0x1 ;  /* 0x000000bd00106211 */ /* 0x0c0fe400078408ff */
[CC--:B------:R-:W-:Y:S01]  /*1edd0*/  @P5 LEA R14, P1, R0.reuse, R189.reuse, 0x1 ;  /* 0x000000bd000e5211 */ /* 0x0c0fe200078208ff */
[----:B------:R-:W-:Y:S01]  /*1ede0*/  @!PT LDS RZ, [RZ] ;  /* 0x00000000fffff984 */ /* 0x000fe20000000800 */
[----:B------:R-:W-:Y:S01]  /*1edf0*/  @!PT LDS RZ, [RZ] ;  /* 0x00000000fffff984 */ /* 0x000fe20000000800 */
[----:B------:R-:W-:Y:S01]  /*1ee00*/  @!PT LDS RZ, [RZ] ;  /* 0x00000000fffff984 */ /* 0x000fe20000000800 */
[----:B------:R1:W-:Y:S01]  /*1ee10*/  @P6 LDGSTS.E.BYPASS.LTC128B.128 [R239+0x10000], [R8.64] ;  /* 0x1000000008ef6fae */ /* 0x0003e2000b901d44 */
[CCC-:B------:R-:W-:Y:S02]  /*1ee20*/  @P6 LEA.HI.X R17, R0.reuse, R188.reuse, R2.reuse, 0x1, P2 ;  /* 0x000000bc00116211 */ /* 0x1c0fe400010f0c02 */
[C---:B------:R-:W-:Y:S01]  /*1ee30*/  @P4 LEA R12, P2, R0.reuse, R189, 0x1 ;  /* 0x000000bd000c4211 */ /* 0x040fe200078408ff */
[----:B------:R-:W-:Y:S01]  /*1ee40*/  @!P6 STS.128 [R239+0x10000], RZ ;  /* 0x010000ffef00e388 */ /* 0x000fe20000000c00 */
[----:B------:R-:W-:-:S02]  /*1ee50*/  @P5 LEA.HI.X R15, R0, R188, R2, 0x1, P1 ;  /* 0x000000bc000f5211 */ /* 0x000fc400008f0c02 */
[C-C-:B------:R-:W-:Y:S01]  /*1ee60*/  @P4 LEA.HI.X R13, R0.reuse, R188, R2.reuse, 0x1, P2 ;  /* 0x000000bc000d4211 */ /* 0x140fe200010f0c02 */
[----:B------:R-:W-:Y:S01]  /*1ee70*/  @!PT LDS RZ, [RZ] ;  /* 0x00000000fffff984 */ /* 0x000fe20000000800 */
[----:B------:R-:W-:Y:S01]  /*1ee80*/  @!PT LDS RZ, [RZ] ;  /* 0x00000000fffff984 */ /* 0x000fe20000000800 */
[----:B------:R-:W-:Y:S01]  /*1ee90*/  @!PT LDS RZ, [RZ] ;  /* 0x00000000fffff984 */ /* 0x000fe20000000800 */
[----:B------:R1:W-:Y:S01]  /*1eea0*/  @P5 LDGSTS.E.BYPASS.LTC128B.128 [R239+0x12000], [R8.64+0x80] ;  /* 0x1200008008ef5fae */ /* 0x0003e2000b901d44 */
[CC--:B------:R-:W-:Y:S02]  /*1eeb0*/  @P3 LEA R6, P1, R0.reuse, R189.reuse, 0x1 ;  /* 0x000000bd00063211 */ /* 0x0c0fe400078208ff */
[C---:B------:R-:W-:Y:S01]  /*1eec0*/  IADD3 R4, P2, R0.reuse, R226, RZ ;  /* 0x000000e200047210 */ /* 0x040fe20007f5e0ff */
[----:B------:R-:W-:Y:S01]  /*1eed0*/  @!P5 STS.128 [R239+0x12000], RZ ;  /* 0x012000ffef00d388 */ /* 0x000fe20000000c00 */
[-C--:B------:R-:W-:Y:S02]  /*1eee0*/  @P3 LEA.HI.X R7, R0, R188.reuse, R2, 0x1, P1 ;  /* 0x000000bc00073211 */ /* 0x080fe400008f0c02 */
[-C--:B------:R-:W-:Y:S01]  /*1eef0*/  @P5 LEA R22, P1, R4, R189.reuse, 0x1 ;  /* 0x000000bd04165211 */ /* 0x080fe200078208ff */
[----:B------:R-:W-:Y:S01]  /*1ef00*/  IMAD.X R2, R2, 0x1, R227, P2 ;  /* 0x0000000102027824 */ /* 0x000fe200010e06e3 */
[CC--:B------:R-:W-:Y:S01]  /*1ef10*/  @P6 LEA R24, P2, R4.reuse, R189.reuse, 0x1 ;  /* 0x000000bd04186211 */ /* 0x0c0fe200078408ff */
[----:B------:R-:W-:Y:S01]  /*1ef20*/  @!PT LDS RZ, [RZ] ;  /* 0x00000000fffff984 */ /* 0x000fe20000000800 */
[----:B------:R-:W-:Y:S01]  /*1ef30*/  @!PT LDS RZ, [RZ] ;  /* 0x00000000fffff984 */ /* 0x000fe20000000800 */
[----:B------:R-:W-:Y:S01]  /*1ef40*/  @!PT LDS RZ, [RZ] ;  /* 0x00000000fffff984 */ /* 0x000fe20000000800 */
[----:B------:R1:W-:Y:S03]  /*1ef50*/  @P4 LDGSTS.E.BYPASS.LTC128B.128 [R239+0x14000], [R8.64+0x100] ;  /* 0x1400010008ef4fae */ /* 0x0003e6000b901d44 */
[C---:B------:R-:W-:Y:S01]  /*1ef60*/  @P6 LEA.HI.X R25, R4.reuse, R188, R2, 0x1, P2 ;  /* 0x000000bc04196211 */ /* 0x040fe200010f0c02 */
[----:B------:R-:W-:Y:S01]  /*1ef70*/  @!P4 STS.128 [R239+0x14000], RZ ;  /* 0x014000ffef00c388 */ /* 0x000fe20000000c00 */
[----:B------:R-:W-:-:S02]  /*1ef80*/  @P4 LEA R20, P2, R4, R189, 0x1 ;  /* 0x000000bd04144211 */ /* 0x000fc400078408ff */
[CCC-:B------:R-:W-:Y:S01]  /*1ef90*/  @P5 LEA.HI.X R23, R4.reuse, R188.reuse, R2.reuse, 0x1, P1 ;  /* 0x000000bc04175211 */ /* 0x1c0fe200008f0c02 */
[----:B------:R-:W-:Y:S01]  /*1efa0*/  @!PT LDS RZ, [RZ] ;  /* 0x00000000fffff984 */ /* 0x000fe20000000800 */
[----:B------:R-:W-:Y:S01]  /*1efb0*/  @!PT LDS RZ, [RZ] ;  /* 0x00000000fffff984 */ /* 0x000fe20000000800 */
[----:B------:R-:W-:Y:S01]  /*1efc0*/  @!PT LDS RZ, [RZ] ;  /* 0x00000000fffff984 */ /* 0x000fe20000000800 */
[----:B------:R1:W-:Y:S01]  /*1efd0*/  @P3 LDGSTS.E.BYPASS.LTC128B.128 [R239+0x16000], [R8.64+0x180] ;  /* 0x1600018008ef3fae */ /* 0x0003e2000b901d44 */
[C-C-:B------:R-:W-:Y:S02]  /*1efe0*/  @P4 LEA.HI.X R21, R4.reuse, R188, R2.reuse, 0x1, P2 ;  /* 0x000000bc04154211 */ /* 0x140fe400010f0c02 */
[CC--:B------:R-:W-:Y:S01]  /*1eff0*/  @P3 LEA R18, P1, R4.reuse, R189.reuse, 0x1 ;  /* 0x000000bd04123211 */ /* 0x0c0fe200078208ff */
[----:B------:R-:W-:Y:S01]  /*1f000*/  @!P3 STS.128 [R239+0x16000], RZ ;  /* 0x016000ffef00b388 */ /* 0x000fe20000000c00 */
        /* <DEDUP_REMOVED lines=9> */
[----:B------:R-:W-:Y:S03]  /*1f0a0*/  @!P6 STS.128 [R239+0x10800], RZ ;  /* 0x010800ffef00e388 */ /* 0x000fe60000000c00 */
[C---:B------:R-:W-:Y:S01]  /*1f0b0*/  @P6 LEA.HI.X R29, R0.reuse, R188, R2, 0x1, P2 ;  /* 0x000000bc001d6211 */ /* 0x040fe200010f0c02 */
[----:B------:R-:W-:Y:S01]  /*1f0c0*/  @!PT LDS RZ, [RZ] ;  /* 0x00000000fffff984 */ /* 0x000fe20000000800 */
[----:B------:R-:W-:Y:S01]  /*1f0d0*/  @!PT LDS RZ, [RZ] ;  /* 0x00000000fffff984 */ /* 0x000fe20000000800 */
[----:B------:R-:W-:Y:S01]  /*1f0e0*/  @!PT LDS RZ, [RZ] ;  /* 0x00000000fffff984 */ /* 0x000fe20000000800 */
[----:B------:R3:W-:Y:S01]  /*1f0f0*/  @P5 LDGSTS.E.BYPASS.LTC128B.128 [R239+0x12800], [R14.64+0x80] ;  /* 0x128000800eef5fae */ /* 0x0007e2000b901d44 */
[----:B------:R-:W-:-:S02]  /*1f100*/  @P4 LEA R4, P2, R0, R189, 0x1 ;  /* 0x000000bd00044211 */ /* 0x000fc400078408ff */
[CCC-:B------:R-:W-:Y:S01]  /*1f110*/  @P5 LEA.HI.X R27, R0.reuse, R188.reuse, R2.reuse, 0x1, P1 ;  /* 0x000000bc001b5211 */ /* 0x1c0fe200008f0c02 */
[----:B------:R-:W-:Y:S01]  /*1f120*/  @!P5 STS.128 [R239+0x12800], RZ ;  /* 0x012800ffef00d388 */ /* 0x000fe20000000c00 */
[C---:B------:R-:W-:Y:S02]  /*1f130*/  @P3 LEA R30, P1, R0.reuse, R189, 0x1 ;  /* 0x000000bd001e3211 */ /* 0x040fe400078208ff */
[CCC-:B------:R-:W-:Y:S01]  /*1f140*/  @P4 LEA.HI.X R5, R0.reuse, R188.reuse, R2.reuse, 0x1, P2 ;  /* 0x000000bc00054211 */ /* 0x1c0fe200010f0c02 */
[----:B------:R-:W-:Y:S01]  /*1f150*/  @!PT LDS RZ, [RZ] ;  /* 0x00000000fffff984 */ /* 0x000fe20000000800 */
[----:B------:R-:W-:Y:S01]  /*1f160*/  @!PT LDS RZ, [RZ] ;  /* 0x00000000fffff984 */ /* 0x000fe20000000800 */
[----:B------:R-:W-:Y:S01]  /*1f170*/  @!PT LDS RZ, [RZ] ;  /* 0x00000000fffff984 */ /* 0x000fe20000000800 */
[----:B------:R3:W-:Y:S01]  /*1f180*/  @P4 LDGSTS.E.BYPASS.LTC128B.128 [R239+0x14800], [R12.64+0x100] ;  /* 0x148001000cef4fae */ /* 0x0007e2000b901d44 */
[----:B------:R-:W-:-:S03]  /*1f190*/  @P3 LEA.HI.X R31, R0, R188, R2, 0x1, P1 ;  /* 0x000000bc001f3211 */ /* 0x000fc600008f0c02 */
        /* <DEDUP_REMOVED lines=46> */
[----:B------:R-:W-:Y:S04]  /*1f480*/  LDSM.16.M88.4 R176, [R224+0x8800] ;  /* 0x00880000e0b0783b */ /* 0x000fe80000000200 */
[----:B------:R-:W-:Y:S04]  /*1f490*/  LDSM.16.M88.4 R168, [R224+0x9000] ;  /* 0x00900000e0a8783b */ /* 0x000fe80000000200 */
[----:B-1----:R-:W-:Y:S04]  /*1f4a0*/  LDSM.16.M88.4 R20, [R224+0x9800] ;  /* 0x00980000e014783b */ /* 0x002fe80000000200 */
[----:B----4-:R-:W-:Y:S04]  /*1f4b0*/  LDSM.16.M88.4 R4, [R224+0x8000] ;  /* 0x00800000e004783b */ /* 0x010fe80000000200 */
[----:B------:R-:W-:Y:S04]  /*1f4c0*/  LDSM.16.M88.4 R184, [R223] ;  /* 0x00000000dfb8783b */ /* 0x000fe80000000200 */
[----:B--2---:R-:W3:Y:S04]  /*1f4d0*/  LDSM.16.M88.4 R28, [R225] ;  /* 0x00000000e11c783b */ /* 0x004ee80000000200 */
[----:B------:R-:W1:Y:S04]  /*1f4e0*/  LDSM.16.M88.4 R16, [R222] ;  /* 0x00000000de10783b */ /* 0x000e680000000200 */
[----:B------:R-:W2:Y:S04]  /*1f4f0*/  LDSM.16.M88.4 R196, [R214] ;  /* 0x00000000d6c4783b */ /* 0x000ea80000000200 */
[----:B------:R-:W4:Y:S04]  /*1f500*/  LDSM.16.M88.4 R188, [R212] ;  /* 0x00000000d4bc783b */ /* 0x000f280000000200 */
[----:B------:R-:W1:Y:S04]  /*1f510*/  LDSM.16.M88.4 R192, [R213] ;  /* 0x00000000d5c0783b */ /* 0x000e680000000200 */
[----:B-----5:R-:W-:Y:S04]  /*1f520*/  LDSM.16.M88.4 R24, [R221] ;  /* 0x00000000dd18783b */ /* 0x020fe80000000200 */
[----:B------:R-:W5:Y:S04]  /*1f530*/  S2R R0, SR_TID.X ;  /* 0x0000000000007919 */ /* 0x000f680000002100 */
[----:B------:R-:W0:Y:S01]  /*1f540*/  LDGDEPBAR ;  /* 0x00000000000079af */ /* 0x000e220000000000 */
[C---:B---3--:R-:W-:Y:S08]  /*1f550*/  HMMA.16816.F32 R12, R28.reuse, R4, RZ ;  /* 0x000000041c0c723c */ /* 0x048ff000000018ff */
[----:B------:R-:W-:Y:S01]  /*1f560*/  HMMA.16816.F32 R4, R28, R6, RZ ;  /* 0x000000061c04723c */ /* 0x000fe200000018ff */
[----:B-----5:R-:W-:-:S05]  /*1f570*/  IMAD.SHL.U32 R0, R0, 0x2, RZ ;  /* 0x0000000200007824 */ /* 0x020fca00078e00ff */
[----:B------:R-:W-:Y:S02]  /*1f580*/  LOP3.LUT R165, R0, 0x6, RZ, 0xc0, !PT ;  /* 0x0000000600a57812 */ /* 0x000fe400078ec0ff */
[----:B------:R-:W-:Y:S03]  /*1f590*/  HMMA.16816.F32 R180, R28, R176, RZ ;  /* 0x000000b01cb4723c */ /* 0x000fe600000018ff */
[----:B------:R-:W-:-:S05]  /*1f5a0*/  IMAD R165, R242, 0x40, R165 ;  /* 0x00000040f2a57824 */ /* 0x000fca00078e02a5 */
[C---:B------:R-:W-:Y:S01]  /*1f5b0*/  HMMA.16816.F32 R176, R28.reuse, R178, RZ ;  /* 0x000000b21cb0723c */ /* 0x040fe200000018ff */
[C---:B------:R-:W-:Y:S02]  /*1f5c0*/  IADD3 R166, R165.reuse, 0x1, RZ ;  /* 0x00000001a5a67810 */ /* 0x040fe40007ffe0ff */
[CC--:B------:R-:W-:Y:S02]  /*1f5d0*/  ISETP.GE.AND P2, PT, R165.reuse, R247.reuse, PT ;  /* 0x000000f7a500720c */ /* 0x0c0fe40003f46270 */
[C---:B------:R-:W-:Y:S02]  /*1f5e0*/  ISETP.GE.AND P6, PT, R165.reuse, R246, PT ;  /* 0x000000f6a500720c */ /* 0x040fe40003fc6270 */
[----:B------:R-:W-:Y:S01]  /*1f5f0*/  ISETP.GE.AND P1, PT, R166, R247, PT ;  /* 0x000000f7a600720c */ /* 0x000fe20003f26270 */
[----:B------:R-:W-:Y:S01]  /*1f600*/  HMMA.16816.F32 R172, R28, R168, RZ ;  /* 0x000000a81cac723c */ /* 0x000fe200000018ff */
[C---:B------:R-:W-:Y:S02]  /*1f610*/  ISETP.GE.OR P2, PT, R165.reuse, R244, !P2 ;  /* 0x000000f4a500720c */ /* 0x040fe40005746670 */
[----:B------:R-:W-:-:S02]  /*1f620*/  ISETP.GE.OR P6, PT, R165, R245, !P6 ;  /* 0x000000f5a500720c */ /* 0x000fc400077c6670 */
[----:B------:R-:W-:-:S03]  /*1f630*/  ISETP.GE.OR P1, PT, R166, R244, !P1 ;  /* 0x000000f4a600720c */ /* 0x000fc60004f26670 */
[C---:B------:R-:W-:Y:S08]  /*1f640*/  HMMA.16816.F32 R168, R28.reuse, R170, RZ ;  /* 0x000000aa1ca8723c */ /* 0x040ff000000018ff */
[C---:B------:R-:W-:Y:S08]  /*1f650*/  HMMA.16816.F32 R32, R28.reuse, R20, RZ ;  /* 0x000000141c20723c */ /* 0x040ff000000018ff */
[----:B------:R-:W-:Y:S01]  /*1f660*/  HMMA.16816.F32 R28, R28, R22, RZ ;  /* 0x000000161c1c723c */ /* 0x000fe200000018ff */
[----:B------:R-:W3:Y:S07]  /*1f670*/  LDSM.16.M88.4 R20, [R218+0x8000] ;  /* 0x00800000da14783b */ /* 0x000eee0000000200 */
[C---:B-1----:R-:W-:Y:S08]  /*1f680*/  HMMA.16816.F32 R12, R184.reuse, R16, R12 ;  /* 0x00000010b80c723c */ /* 0x042ff0000000180c */
[C---:B------:R-:W-:Y:S01]  /*1f690*/  HMMA.16816.F32 R4, R184.reuse, R18, R4 ;  /* 0x00000012b804723c */ /* 0x040fe20000001804 */
[----:B------:R-:W1:Y:S07]  /*1f6a0*/  LDSM.16.M88.4 R16, [R218+0x8800] ;  /* 0x00880000da10783b */ /* 0x000e6e0000000200 */
[C---:B--2---:R-:W-:Y:S08]  /*1f6b0*/  HMMA.16816.F32 R180, R184.reuse, R196, R180 ;  /* 0x000000c4b8b4723c */ /* 0x044ff000000018b4 */
        /* <DEDUP_REMOVED lines=8> */
[----:B------:R-:W-:Y:S03]  /*1f740*/  LDSM.16.M88.4 R184, [R220] ;  /* 0x00000000dcb8783b */ /* 0x000fe60000000200 */
[C---:B---3--:R-:W-:Y:S08]  /*1f750*/  HMMA.16816.F32 R12, R24.reuse, R20, R12 ;  /* 0x00000014180c723c */ /* 0x048ff0000000180c */
[C---:B------:R-:W-:Y:S01]  /*1f760*/  HMMA.16816.F32 R4, R24.reuse, R22, R4 ;  /* 0x000000161804723c */ /* 0x040fe20000001804 */
[----:B------:R-:W3:Y:S07]  /*1f770*/  LDSM.16.M88.4 R20, [R211] ;  /* 0x00000000d314783b */ /* 0x000eee0000000200 */
[C---:B-1----:R-:W-:Y:S08]  /*1f780*/  HMMA.16816.F32 R180, R24.reuse, R16, R180 ;  /* 0x0000001018b4723c */ /* 0x042ff000000018b4 */
[C---:B------:R-:W-:Y:S01]  /*1f790*/  HMMA.16816.F32 R176, R24.reuse, R18, R176 ;  /* 0x0000001218b0723c */ /* 0x040fe200000018b0 */
[----:B------:R-:W1:Y:S07]  /*1f7a0*/  LDSM.16.M88.4 R16, [R211+0x800] ;  /* 0x00080000d310783b */ /* 0x000e6e0000000200 */
[C---:B--2---:R-:W-:Y:S08]  /*1f7b0*/  HMMA.16816.F32 R32, R24.reuse, R188, R32 ;  /* 0x000000bc1820723c */ /* 0x044ff00000001820 */
[C---:B------:R-:W-:Y:S01]  /*1f7c0*/  HMMA.16816.F32 R28, R24.reuse, R190, R28 ;  /* 0x000000be181c723c */ /* 0x040fe2000000181c */
[----:B------:R-:W2:Y:S07]  /*1f7d0*/  LDSM.16.M88.4 R188, [R211+0x1800] ;  /* 0x00180000d3bc783b */ /* 0x000eae0000000200 */
[C---:B----4-:R-:W-:Y:S08]  /*1f7e0*/  HMMA.16816.F32 R172, R24.reuse, R192, R172 ;  /* 0x000000c018ac723c */ /* 0x050ff000000018ac */
        /* <DEDUP_REMOVED lines=15> */
[----:B------:R-:W-:Y:S03]  /*1f8e0*/  LDSM.16.M88.4 R188, [R209] ;  /* 0x00000000d1bc783b */ /* 0x000fe60000000200 */
[C---:B---3--:R-:W-:Y:S08]  /*1f8f0*/  HMMA.16816.F32 R12, R20.reuse, R24, R12 ;  /* 0x00000018140c723c */ /* 0x048ff0000000180c */
[C---:B------:R-:W-:Y:S01]  /*1f900*/  HMMA.16816.F32 R4, R20.reuse, R26, R4 ;  /* 0x0000001a1404723c */ /* 0x040fe20000001804 */
[----:B------:R-:W-:Y:S07]  /*1f910*/  LDSM.16.M88.4 R24, [R210] ;  /* 0x00000000d218783b */ /* 0x000fee0000000200 */
        /* <DEDUP_REMOVED lines=8> */
[----:B------:R-:W2:Y:S04]  /*1f9a0*/  LDSM.16.M88.4 R184, [R208] ;  /* 0x00000000d0b8783b */ /* 0x000ea80000000200 */
[----:B------:R-:W3:Y:S03]  /*1f9b0*/  LDSM.16.M88.4 R20, [R207] ;  /* 0x00000000cf14783b */ /* 0x000ee60000000200 */
[C---:B-1----:R-:W-:Y:S08]  /*1f9c0*/  HMMA.16816.F32 R12, R16.reuse, R24, R12 ;  /* 0x00000018100c723c */ /* 0x042ff0000000180c */
[C---:B------:R-:W-:Y:S01]  /*1f9d0*/  HMMA.16816.F32 R4, R16.reuse, R26, R4 ;  /* 0x0000001a1004723c */ /* 0x040fe20000001804 */
[----:B------:R-:W1:Y:S07]  /*1f9e0*/  LDSM.16.M88.4 R24, [R221+0x2000] ;  /* 0x00200000dd18783b */ /* 0x000e6e0000000200 */
        /* <DEDUP_REMOVED lines=12> */
[----:B------:R-:W-:Y:S07]  /*1fab0*/  LDSM.16.M88.4 R196, [R224+0xc800] ;  /* 0x00c80000e0c4783b */ /* 0x000fee0000000200 */
        /* <DEDUP_REMOVED lines=22> */
[----:B------:R-:W2:Y:S03]  /*1fc20*/  LDSM.16.M88.4 R20, [R206] ;  /* 0x00000000ce14783b */ /* 0x000ea60000000200 */
[C---:B---3--:R-:W-:Y:S08]  /*1fc30*/  HMMA.16816.F32 R12, R24.reuse, R16, R12 ;  /* 0x00000010180c723c */ /* 0x048ff0000000180c */
[C---:B------:R-:W-:Y:S01]  /*1fc40*/  HMMA.16816.F32 R4, R24.reuse, R18, R4 ;  /* 0x000000121804723c */ /* 0x040fe20000001804 */
[----:B------:R-:W3:Y:S07]  /*1fc50*/  LDSM.16.M88.4 R16, [R205] ;  /* 0x00000000cd10783b */ /* 0x000eee0000000200 */
[C---:B------:R-:W-:Y:S08]  /*1fc60*/  HMMA.16816.F32 R180, R24.reuse, R196, R180 ;  /* 0x000000c418b4723c */ /* 0x040ff000000018b4 */
[C---:B------:R-:W-:Y:S01]  /*1fc70*/  HMMA.16816.F32 R176, R24.reuse, R198, R176 ;  /* 0x000000c618b0723c */ /* 0x040fe200000018b0 */
[----:B------:R-:W5:Y:S07]  /*1fc80*/  LDSM.16.M88.4 R196, [R204] ;  /* 0x00000000ccc4783b */ /* 0x000f6e0000000200 */
[C---:B-1----:R-:W-:Y:S08]  /*1fc90*/  HMMA.16816.F32 R172, R24.reuse, R192, R172 ;  /* 0x000000c018ac723c */ /* 0x042ff000000018ac */
[C---:B------:R-:W-:Y:S01]  /*1fca0*/  HMMA.16816.F32 R168, R24.reuse, R194, R168 ;  /* 0x000000c218a8723c */ /* 0x040fe200000018a8 */
[----:B------:R-:W1:Y:S07]  /*1fcb0*/  LDSM.16.M88.4 R192, [R203] ;  /* 0x00000000cbc0783b */ /* 0x000e6e0000000200 */
[C---:B----4-:R-:W-:Y:S08]  /*1fcc0*/  HMMA.16816.F32 R32, R24.reuse, R188, R32 ;  /* 0x000000bc1820723c */ /* 0x050ff00000001820 */
[----:B------:R-:W-:Y:S01]  /*1fcd0*/  HMMA.16816.F32 R28, R24, R190, R28 ;  /* 0x000000be181c723c */ /* 0x000fe2000000181c */
[----:B------:R-:W-:Y:S04]  /*1fce0*/  LDSM.16.M88.4 R188, [R221+0x4000] ;  /* 0x00400000ddbc783b */ /* 0x000fe80000000200 */
[----:B------:R-:W4:Y:S03]  /*1fcf0*/  LDSM.16.M88.4 R24, [R218+0xc000] ;  /* 0x00c00000da18783b */ /* 0x000f260000000200 */
[C---:B--2---:R-:W-:Y:S08]  /*1fd00*/  HMMA.16816.F32 R12, R184.reuse, R20, R12 ;  /* 0x00000014b80c723c */ /* 0x044ff0000000180c */
[C---:B------:R-:W-:Y:S01]  /*1fd10*/  HMMA.16816.F32 R4, R184.reuse, R22, R4 ;  /* 0x00000016b804723c */ /* 0x040fe20000001804 */
[----:B------:R-:W2:Y:S07]  /*1fd20*/  LDSM.16.M88.4 R20, [R218+0xc800] ;  /* 0x00c80000da14783b */ /* 0x000eae0000000200 */
[C---:B---3--:R-:W-:Y:S08]  /*1fd30*/  HMMA.16816.F32 R180, R184.reuse, R16, R180 ;  /* 0x00000010b8b4723c */ /* 0x048ff000000018b4 */
[C---:B------:R-:W-:Y:S01]  /*1fd40*/  HMMA.16816.F32 R176, R184.reuse, R18, R176 ;  /* 0x00000012b8b0723c */ /* 0x040fe200000018b0 */
[----:B------:R-:W3:Y:S07]  /*1fd50*/  LDSM.16.M88.4 R16, [R218+0xd000] ;  /* 0x00d00000da10783b */ /* 0x000eee0000000200 */
[C---:B-----5:R-:W-:Y:S08]  /*1fd60*/  HMMA.16816.F32 R172, R184.reuse, R196, R172 ;  /* 0x000000c4b8ac723c */ /* 0x060ff000000018ac */
[C---:B------:R-:W-:Y:S01]  /*1fd70*/  HMMA.16816.F32 R168, R184.reuse, R198, R168 ;  /* 0x000000c6b8a8723c */ /* 0x040fe200000018a8 */
[----:B------:R-:W5:Y:S07]  /*1fd80*/  LDSM.16.M88.4 R196, [R218+0xd800] ;  /* 0x00d80000dac4783b */ /* 0x000f6e0000000200 */
[C---:B-1----:R-:W-:Y:S08]  /*1fd90*/  HMMA.16816.F32 R32, R184.reuse, R192, R32 ;  /* 0x000000c0b820723c */ /* 0x042ff00000001820 */
[----:B------:R-:W-:Y:S01]  /*1fda0*/  HMMA.16816.F32 R28, R184, R194, R28 ;  /* 0x000000c2b81c723c */ /* 0x000fe2000000181c */
[----:B------:R-:W-:Y:S04]  /*1fdb0*/  LDSM.16.M88.4 R184, [R211+0x4000] ;  /* 0x00400000d3b8783b */ /* 0x000fe80000000200 */
[----:B------:R-:W-:Y:S03]  /*1fdc0*/  LDSM.16.M88.4 R192, [R211+0x5800] ;  /* 0x00580000d3c0783b */ /* 0x000fe60000000200 */
[C---:B----4-:R-:W-:Y:S08]  /*1fdd0*/  HMMA.16816.F32 R12, R188.reuse, R24, R12 ;  /* 0x00000018bc0c723c */ /* 0x050ff0000000180c */
[C---:B------:R-:W-:Y:S01]  /*1fde0*/  HMMA.16816.F32 R4, R188.reuse, R26, R4 ;  /* 0x0000001abc04723c */ /* 0x040fe20000001804 */
[----:B------:R-:W1:Y:S07]  /*1fdf0*/  LDSM.16.M88.4 R24, [R220+0x4000] ;  /* 0x00400000dc18783b */ /* 0x000e6e0000000200 */
[C---:B--2---:R-:W-:Y:S08]  /*1fe00*/  HMMA.16816.F32 R180, R188.reuse, R20, R180 ;  /* 0x00000014bcb4723c */ /* 0x044ff000000018b4 */
[C---:B------:R-:W-:Y:S01]  /*1fe10*/  HMMA.16816.F32 R176, R188.reuse, R22, R176 ;  /* 0x00000016bcb0723c */ /* 0x040fe200000018b0 */
[----:B------:R-:W2:Y:S07]  /*1fe20*/  LDSM.16.M88.4 R20, [R211+0x4800] ;  /* 0x00480000d314783b */ /* 0x000eae0000000200 */
[C---:B---3--:R-:W-:Y:S08]  /*1fe30*/  HMMA.16816.F32 R172, R188.reuse, R16, R172 ;  /* 0x00000010bcac723c */ /* 0x048ff000000018ac */
[C---:B------:R-:W-:Y:S01]  /*1fe40*/  HMMA.16816.F32 R168, R188.reuse, R18, R168 ;  /* 0x00000012bca8723c */ /* 0x040fe200000018a8 */
[----:B------:R-:W3:Y:S07]  /*1fe50*/  LDSM.16.M88.4 R16, [R211+0x5000] ;  /* 0x00500000d310783b */ /* 0x000eee0000000200 */
[C---:B-----5:R-:W-:Y:S08]  /*1fe60*/  HMMA.16816.F32 R32, R188.reuse, R196, R32 ;  /* 0x000000c4bc20723c */ /* 0x060ff00000001820 */
[----:B------:R-:W-:Y:S01]  /*1fe70*/  HMMA.16816.F32 R28, R188, R198, R28 ;  /* 0x000000c6bc1c723c */ /* 0x000fe2000000181c */
[----:B------:R-:W-:Y:S04]  /*1fe80*/  LDSM.16.M88.4 R188, [R224+0xe000] ;  /* 0x00e00000e0bc783b */ /* 0x000fe80000000200 */
[----:B------:R-:W-:Y:S03]  /*1fe90*/  LDSM.16.M88.4 R196, [R221+0x6000] ;  /* 0x00600000ddc4783b */ /* 0x000fe60000000200 */
[C---:B-1----:R-:W-:Y:S08]  /*1fea0*/  HMMA.16816.F32 R12, R24.reuse, R184, R12 ;  /* 0x000000b8180c723c */ /* 0x042ff0000000180c */
[C---:B--2---:R-:W-:Y:S08]  /*1feb0*/  HMMA.16816.F32 R180, R24.reuse, R20, R180 ;  /* 0x0000001418b4723c */ /* 0x044ff000000018b4 */
[C---:B------:R-:W-:Y:S01]  /*1fec0*/  HMMA.16816.F32 R176, R24.reuse, R22, R176 ;  /* 0x0000001618b0723c */ /* 0x040fe200000018b0 */
[----:B------:R-:W-:Y:S07]  /*1fed0*/  LDSM.16.M88.4 R20, [R224+0xe800] ;  /* 0x00e80000e014783b */ /* 0x000fee0000000200 */
[C---:B---3--:R-:W-:Y:S08]  /*1fee0*/  HMMA.16816.F32 R172, R24.reuse, R16, R172 ;  /* 0x0000001018ac723c */ /* 0x048ff000000018ac */
[C---:B------:R-:W-:Y:S01]  /*1fef0*/  HMMA.16816.F32 R168, R24.reuse, R18, R168 ;  /* 0x0000001218a8723c */ /* 0x040fe200000018a8 */
[----:B------:R-:W1:Y:S07]  /*1ff00*/  LDSM.16.M88.4 R16, [R225+0x6000] ;  /* 0x00600000e110783b */ /* 0x000e6e0000000200 */
[C---:B------:R-:W-:Y:S01]  /*1ff10*/  HMMA.16816.F32 R4, R24.reuse, R186, R4 ;  /* 0x000000ba1804723c */ /* 0x040fe20000001804 */
[----:B------:R-:W2:Y:S07]  /*1ff20*/  LDSM.16.M88.4 R184, [R224+0xf000] ;  /* 0x00f00000e0b8783b */ /* 0x000eae0000000200 */
[C---:B------:R-:W-:Y:S08]  /*1ff30*/  HMMA.16816.F32 R32, R24.reuse, R192, R32 ;  /* 0x000000c01820723c */ /* 0x040ff00000001820 */
[----:B------:R-:W-:Y:S01]  /*1ff40*/  HMMA.16816.F32 R28, R24, R194, R28 ;  /* 0x000000c2181c723c */ /* 0x000fe2000000181c */
[----:B------:R-:W3:Y:S04]  /*1ff50*/  LDSM.16.M88.4 R24, [R224+0xf800] ;  /* 0x00f80000e018783b */ /* 0x000ee80000000200 */
[----:B------:R-:W-:Y:S03]  /*1ff60*/  LDSM.16.M88.4 R192, [R202] ;  /* 0x00000000cac0783b */ /* 0x000fe60000000200 */
[C---:B-1----:R-:W-:Y:S08]  /*1ff70*/  HMMA.16816.F32 R180, R16.reuse, R20, R180 ;  /* 0x0000001410b4723c */ /* 0x042ff000000018b4 */
[C---:B------:R-:W-:Y:S01]  /*1ff80*/  HMMA.16816.F32 R176, R16.reuse, R22, R176 ;  /* 0x0000001610b0723c */ /* 0x040fe200000018b0 */
[----:B------:R-:W1:Y:S07]  /*1ff90*/  LDSM.16.M88.4 R20, [R223+0x6000] ;  /* 0x00600000df14783b */ /* 0x000e6e0000000200 */
[C---:B------:R-:W-:Y:S08]  /*1ffa0*/  HMMA.16816.F32 R12, R16.reuse, R188, R12 ;  /* 0x000000bc100c723c */ /* 0x040ff0000000180c */
[C---:B------:R-:W-:Y:S01]  /*1ffb0*/  HMMA.16816.F32 R4, R16.reuse, R190, R4 ;  /* 0x000000be1004723c */ /* 0x040fe20000001804 */
[----:B------:R-:W4:Y:S07]  /*1ffc0*/  LDSM.16.M88.4 R188, [R201] ;  /* 0x00000000c9bc783b */ /* 0x000f2e0000000200 */
[C---:B--2---:R-:W-:Y:S08]  /*1ffd0*/  HMMA.16816.F32 R172, R16.reuse, R184, R172 ;  /* 0x000000b810ac723c */ /* 0x044ff000000018ac */
[C---:B------:R-:W-:Y:S01]  /*1ffe0*/  HMMA.16816.F32 R168, R16.reuse, R186, R168 ;  /* 0x000000ba10a8723c */ /* 0x040fe200000018a8 */
[----:B------:R-:W2:Y:S07]  /*1fff0*/  LDSM.16.M88.4 R184, [R200] ;  /* 0x00000000c8b8783b */ /* 0x000eae0000000200 */
[C---:B---3--:R-:W-:Y:S08]  /*20000*/  HMMA.16816.F32 R32, R16.reuse, R24, R32 ;  /* 0x000000181020723c */ /* 0x048ff00000001820 */
[----:B------:R-:W-:Y:S01]  /*20010*/  HMMA.16816.F32 R28, R16, R26, R28 ;  /* 0x0000001a101c723c */ /* 0x000fe2000000181c */
[----:B------:R-:W3:Y:S04]  /*20020*/  LDSM.16.M88.4 R24, [R167] ;  /* 0x00000000a718783b */ /* 0x000ee80000000200 */
[----:B------:R-:W5:Y:S03]  /*20030*/  LDSM.16.M88.4 R16, [R218+0xe000] ;  /* 0x00e00000da10783b */ /* 0x000f660000000200 */
[C---:B-1----:R-:W-:Y:S08]  /*20040*/  HMMA.16816.F32 R12, R20.reuse, R192, R12 ;  /* 0x000000c0140c723c */ /* 0x042ff0000000180c */
[C---:B------:R-:W-:Y:S01]  /*20050*/  HMMA.16816.F32 R4, R20.reuse, R194, R4 ;  /* 0x000000c21404723c */ /* 0x040fe20000001804 */
[----:B------:R-:W1:Y:S07]  /*20060*/  LDSM.16.M88.4 R192, [R218+0xe800] ;  /* 0x00e80000dac0783b */ /* 0x000e6e0000000200 */
[C---:B----4-:R-:W-:Y:S08]  /*20070*/  HMMA.16816.F32 R180, R20.reuse, R188, R180 ;  /* 0x000000bc14b4723c */ /* 0x050ff000000018b4 */
[C---:B------:R-:W-:Y:S01]  /*20080*/  HMMA.16816.F32 R176, R20.reuse, R190, R176 ;  /* 0x000000be14b0723c */ /* 0x040fe200000018b0 */
[----:B------:R-:W4:Y:S07]  /*20090*/  LDSM.16.M88.4 R188, [R218+0xf000] ;  /* 0x00f00000dabc783b */ /* 0x000f2e0000000200 */
[C---:B--2---:R-:W-:Y:S08]  /*200a0*/  HMMA.16816.F32 R172, R20.reuse, R184, R172 ;  /* 0x000000b814ac723c */ /* 0x044ff000000018ac */
[C---:B------:R-:W-:Y:S01]  /*200b0*/  HMMA.16816.F32 R168, R20.reuse, R186, R168 ;  /* 0x000000ba14a8723c */ /* 0x040fe200000018a8 */
[----:B------:R-:W-:Y:S07]  /*200c0*/  LDSM.16.M88.4 R184, [R218+0xf800] ;  /* 0x00f80000dab8783b */ /* 0x000fee0000000200 */
[C---:B---3--:R-:W-:Y:S08]  /*200d0*/  HMMA.16816.F32 R32, R20.reuse, R24, R32 ;  /* 0x000000181420723c */ /* 0x048ff00000001820 */
[----:B------:R-:W-:Y:S01]  /*200e0*/  HMMA.16816.F32 R28, R20, R26, R28 ;  /* 0x0000001a141c723c */ /* 0x000fe2000000181c */
[----:B------:R-:W-:Y:S04]  /*200f0*/  LDSM.16.M88.4 R24, [R220+0x6000] ;  /* 0x00600000dc18783b */ /* 0x000fe80000000200 */
[----:B------:R-:W2:Y:S03]  /*20100*/  LDSM.16.M88.4 R20, [R211+0x6000] ;  /* 0x00600000d314783b */ /* 0x000ea60000000200 */
[C---:B-----5:R-:W-:Y:S08]  /*20110*/  HMMA.16816.F32 R12, R196.reuse, R16, R12 ;  /* 0x00000010c40c723c */ /* 0x060ff0000000180c */
[C---:B------:R-:W-:Y:S01]  /*20120*/  HMMA.16816.F32 R4, R196.reuse, R18, R4 ;  /* 0x00000012c404723c */ /* 0x040fe20000001804 */
[----:B------:R-:W3:Y:S07]  /*20130*/  LDSM.16.M88.4 R16, [R211+0x6800] ;  /* 0x00680000d310783b */ /* 0x000eee0000000200 */
[C---:B-1----:R-:W-:Y:S08]  /*20140*/  HMMA.16816.F32 R180, R196.reuse, R192, R180 ;  /* 0x000000c0c4b4723c */ /* 0x042ff000000018b4 */
[C---:B------:R-:W-:Y:S08]  /*20150*/  HMMA.16816.F32 R176, R196.reuse, R194, R176 ;  /* 0x000000c2c4b0723c */ /* 0x040ff000000018b0 */
[----:B----4-:R-:W-:Y:S07]  /*20160*/  HMMA.16816.F32 R172, R196, R188, R172 ;  /* 0x000000bcc4ac723c */ /* 0x010fee00000018ac */
[----:B------:R-:W-:Y:S01]  /*20170*/  IMAD.MOV.U32 R189, RZ, RZ, R8 ;  /* 0x000000ffffbd7224 */ /* 0x000fe200078e0008 */
[----:B--2---:R-:W-:Y:S01]  /*20180*/  HMMA.16816.F32 R12, R24, R20, R12 ;  /* 0x00000014180c723c */ /* 0x004fe2000000180c */
[----:B------:R-:W-:-:S07]  /*20190*/  IMAD.MOV.U32 R188, RZ, RZ, R9 ;  /* 0x000000ffffbc7224 */ /* 0x000fce00078e0009 */
[C---:B------:R-:W-:Y:S01]  /*201a0*/  HMMA.16816.F32 R4, R24.reuse, R22, R4 ;  /* 0x000000161804723c */ /* 0x040fe20000001804 */
[----:B------:R-:W1:Y:S07]  /*201b0*/  LDSM.16.M88.4 R20, [R211+0x7000] ;  /* 0x00700000d314783b */ /* 0x000e6e0000000200 */
[C---:B---3--:R-:W-:Y:S07]  /*201c0*/  HMMA.16816.F32 R180, R24.reuse, R16, R180 ;  /* 0x0000001018b4723c */ /* 0x048fee00000018b4 */
[----:B------:R-:W-:Y:S01]  /*201d0*/  IADD3 R17, R165, 0x8, RZ ;  /* 0x00000008a5117810 */ /* 0x000fe20007ffe0ff */
[----:B------:R-:W-:Y:S01]  /*201e0*/  HMMA.16816.F32 R176, R24, R18, R176 ;  /* 0x0000001218b0723c */ /* 0x000fe200000018b0 */
[----:B------:R-:W-:-:S02]  /*201f0*/  FSEL R16, R12, -INF , !P2 ;  /* 0xff8000000c107808 */ /* 0x000fc40005000000 */
[-C--:B------:R-:W-:Y:S02]  /*20200*/  ISETP.GE.AND P2, PT, R166, R246.reuse, PT ;  /* 0x000000f6a600720c */ /* 0x080fe40003f46270 */
[----:B------:R-:W-:Y:S02]  /*20210*/  FSEL R0, R14, -INF , !P6 ;  /* 0xff8000000e007808 */ /* 0x000fe40007000000 */
[----:B------:R-:W-:Y:S01]  /*20220*/  FSEL R2, R13, -INF , !P1 ;  /* 0xff8000000d027808 */ /* 0x000fe20004800000 */
[----:B------:R-:W-:Y:S01]  /*20230*/  HMMA.16816.F32 R168, R196, R190, R168 ;  /* 0x000000bec4a8723c */ /* 0x000fe200000018a8 */
[C---:B------:R-:W-:Y:S02]  /*20240*/  ISETP.GE.AND P6, PT, R17.reuse, R247, PT ;  /* 0x000000f71100720c */ /* 0x040fe40003fc6270 */
[----:B------:R-:W-:Y:S02]  /*20250*/  ISETP.GE.AND P1, PT, R17, R246, PT ;  /* 0x000000f61100720c */ /* 0x000fe40003f26270 */
[----:B------:R-:W-:-:S02]  /*20260*/  ISETP.GE.OR P2, PT, R166, R245, !P2 ;  /* 0x000000f5a600720c */ /* 0x000fc40005746670 */
[----:B------:R-:W-:Y:S01]  /*20270*/  IADD3 R166, R165, 0x9, RZ ;  /* 0x00000009a5a67810 */ /* 0x000fe20007ffe0ff */
[C---:B------:R-:W-:Y:S01]  /*20280*/  HMMA.16816.F32 R32, R196.reuse, R184, R32 ;  /* 0x000000b8c420723c */ /* 0x040fe20000001820 */
[CC--:B------:R-:W-:Y:S02]  /*20290*/  ISETP.GE.OR P6, PT, R17.reuse, R244.reuse, !P6 ;  /* 0x000000f41100720c */ /* 0x0c0fe400077c6670 */
[----:B------:R-:W-:Y:S02]  /*202a0*/  ISETP.GE.OR P1, PT, R17, R245, !P1 ;  /* 0x000000f51100720c */ /* 0x000fe40004f26670 */
[----:B------:R-:W-:Y:S02]  /*202b0*/  FSEL R17, R15, -INF , !P2 ;  /* 0xff8000000f117808 */ /* 0x000fe40005000000 */
[C---:B------:R-:W-:Y:S01]  /*202c0*/  ISETP.GE.AND P2, PT, R166.reuse, R247, PT ;  /* 0x000000f7a600720c */ /* 0x040fe20003f46270 */
[----:B------:R-:W2:Y:S01]  /*202d0*/  LDSM.16.M88.4 R12, [R211+0x7800] ;  /* 0x00780000d30c783b */ /* 0x000ea20000000200 */
[----:B------:R-:W-:Y:S01]  /*202e0*/  IADD3 R18, R165, 0x10, RZ ;  /* 0x00000010a5127810 */ /* 0x000fe20007ffe0ff */
[----:B------:R-:W-:Y:S01]  /*202f0*/  HMMA.16816.F32 R28, R196, R186, R28 ;  /* 0x000000bac41c723c */ /* 0x000fe2000000181c */
[----:B------:R-:W-:Y:S01]  /*20300*/  ISETP.GE.OR P2, PT, R166, R244, !P2 ;  /* 0x000000f4a600720c */ /* 0x000fe20005746670 */
[----:B------:R-:W-:-:S04]  /*20310*/  DEPBAR.LE SB0, 0x0 ;  /* 0x000080000000791a */ /* 0x000fc80000000000 */
[----:B------:R-:W-:Y:S02]  /*20320*/  FSEL R4, R4, -INF , !P6 ;  /* 0xff80000004047808 */ /* 0x000fe40007000000 */
[----:B------:R-:W-:Y:S01]  /*20330*/  FSEL R6, R6, -INF , !P1 ;  /* 0xff80000006067808 */ /* 0x000fe20004800000 */
[C---:B-1----:R-:W-:Y:S01]  /*20340*/  HMMA.16816.F32 R172, R24.reuse, R20, R172 ;  /* 0x0000001418ac723c */ /* 0x042fe200000018ac */
[----:B------:R-:W-:Y:S01]  /*20350*/  FSEL R5, R5, -INF , !P2 ;  /* 0xff80000005057808 */ /* 0x000fe20005000000 */
[----:B------:R-:W-:Y:S01]  /*20360*/  BAR.SYNC.DEFER_BLOCKING 0x0 ;  /* 0x0000000000007b1d */ /* 0x000fe20000010000 */
[-C--:B------:R-:W-:Y:S02]  /*20370*/  ISETP.GE.AND P6, PT, R166, R246.reuse, PT ;  /* 0x000000f6a600720c */ /* 0x080fe40003fc6270 */
[C---:B------:R-:W-:Y:S02]  /*20380*/  ISETP.GE.AND P1, PT, R18.reuse, R247, PT ;  /* 0x000000f71200720c */ /* 0x040fe40003f26270 */
[----:B------:R-:W-:Y:S01]  /*20390*/  ISETP.GE.AND P2, PT, R18, R246, PT ;  /* 0x000000f61200720c */ /* 0x000fe20003f46270 */
[----:B------:R-:W-:Y:S01]  /*203a0*/  HMMA.16816.F32 R168, R24, R22, R168 ;  /* 0x0000001618a8723c */ /* 0x000fe200000018a8 */
[----:B------:R-:W-:-:S02]  /*203b0*/  ISETP.GE.OR P6, PT, R166, R245, !P6 ;  /* 0x000000f5a600720c */ /* 0x000fc400077c6670 */
[C---:B------:R-:W-:Y:S02]  /*203c0*/  ISETP.GE.OR P1, PT, R18.reuse, R244, !P1 ;  /* 0x000000f41200720c */ /* 0x040fe40004f26670 */
[----:B------:R-:W-:Y:S02]  /*203d0*/  ISETP.GE.OR P2, PT, R18, R245, !P2 ;  /* 0x000000f51200720c */ /* 0x000fe40005746670 */
[C---:B------:R-:W-:Y:S02]  /*203e0*/  IADD3 R19, R165.reuse, 0x11, RZ ;  /* 0x00000011a5137810 */ /* 0x040fe40007ffe0ff */
[----:B------:R-:W-:Y:S02]  /*203f0*/  IADD3 R18, R165, 0x18, RZ ;  /* 0x00000018a5127810 */ /* 0x000fe40007ffe0ff */
[----:B------:R-:W-:Y:S02]  /*20400*/  FSEL R7, R7, -INF , !P6 ;  /* 0xff80000007077808 */ /* 0x000fe40007000000 */
[----:B------:R-:W-:-:S02]  /*20410*/  FSEL R192, R180, -INF , !P1 ;  /* 0xff800000b4c07808 */ /* 0x000fc40004800000 */
[----:B------:R-:W-:Y:S02]  /*20420*/  FSEL R186, R182, -INF , !P2 ;  /* 0xff800000b6ba7808 */ /* 0x000fe40005000000 */
[CC--:B------:R-:W-:Y:S02]  /*20430*/  ISETP.GE.AND P6, PT, R19.reuse, R247.reuse, PT ;  /* 0x000000f71300720c */ /* 0x0c0fe40003fc6270 */
[C---:B------:R-:W-:Y:S02]  /*20440*/  ISETP.GE.AND P1, PT, R19.reuse, R246, PT ;  /* 0x000000f61300720c */ /* 0x040fe40003f26270 */
[----:B------:R-:W-:Y:S01]  /*20450*/  ISETP.GE.AND P2, PT, R18, R247, PT ;  /* 0x000000f71200720c */ /* 0x000fe20003f46270 */
[----:B--2---:R-:W-:Y:S01]  /*20460*/  HMMA.16816.F32 R32, R24, R12, R32 ;  /* 0x0000000c1820723c */ /* 0x004fe20000001820 */
[C---:B------:R-:W-:Y:S02]  /*20470*/  ISETP.GE.OR P6, PT, R19.reuse, R244, !P6 ;  /* 0x000000f41300720c */ /* 0x040fe400077c6670 */
[----:B------:R-:W-:-:S02]  /*20480*/  ISETP.GE.OR P1, PT, R19, R245, !P1 ;  /* 0x000000f51300720c */ /* 0x000fc40004f26670 */
[----:B------:R-:W-:Y:S02]  /*20490*/  ISETP.GE.OR P2, PT, R18, R244, !P2 ;  /* 0x000000f41200720c */ /* 0x000fe40005746670 */
[----:B------:R-:W-:Y:S01]  /*204a0*/  IADD3 R19, R165, 0x19, RZ ;  /* 0x00000019a5137810 */ /* 0x000fe20007ffe0ff */
[----:B------:R-:W-:Y:S01]  /*204b0*/  HMMA.16816.F32 R28, R24, R14, R28 ;  /* 0x0000000e181c723c */ /* 0x000fe2000000181c */
[----:B------:R-:W-:Y:S02]  /*204c0*/  FSEL R191, R181, -INF , !P6 ;  /* 0xff800000b5bf7808 */ /* 0x000fe40007000000 */
[----:B------:R-:W-:Y:S02]  /*204d0*/  FSEL R185, R183, -INF , !P1 ;  /* 0xff800000b7b97808 */ /* 0x000fe40004800000 */
[----:B------:R-:W-:Y:S02]  /*204e0*/  FSEL R190, R176, -INF , !P2 ;  /* 0xff800000b0be7808 */ /* 0x000fe40005000000 */
[----:B------:R-:W-:-:S02]  /*204f0*/  ISETP.GE.AND P1, PT, R18, R246, PT ;  /* 0x000000f61200720c */ /* 0x000fc40003f26270 */
[C---:B------:R-:W-:Y:S02]  /*20500*/  ISETP.GE.AND P6, PT, R19.reuse, R247, PT ;  /* 0x000000f71300720c */ /* 0x040fe40003fc6270 */
[C---:B------:R-:W-:Y:S02]  /*20510*/  ISETP.GE.AND P2, PT, R19.reuse, R246, PT ;  /* 0x000000f61300720c */ /* 0x040fe40003f46270 */
[-C--:B------:R-:W-:Y:S02]  /*20520*/  ISETP.GE.OR P1, PT, R18, R245.reuse, !P1 ;  /* 0x000000f51200720c */ /* 0x080fe40004f26670 */
[C---:B------:R-:W-:Y:S02]  /*20530*/  ISETP.GE.OR P6, PT, R19.reuse, R244, !P6 ;  /* 0x000000f41300720c */ /* 0x040fe400077c6670 */
[----:B------:R-:W-:Y:S02]  /*20540*/  ISETP.GE.OR P2, PT, R19, R245, !P2 ;  /* 0x000000f51300720c */ /* 0x000fe40005746670 */
[----:B------:R-:W-:-:S02]  /*20550*/  IADD3 R19, R165, 0x20, RZ ;  /* 0x00000020a5137810 */ /* 0x000fc40007ffe0ff */
[----:B------:R-:W-:Y:S02]  /*20560*/  FSEL R176, R178, -INF , !P1 ;  /* 0xff800000b2b07808 */ /* 0x000fe40004800000 */
[----:B------:R-:W-:Y:S02]  /*20570*/  FSEL R187, R177, -INF , !P6 ;  /* 0xff800000b1bb7808 */ /* 0x000fe40007000000 */
[C---:B------:R-:W-:Y:S02]  /*20580*/  ISETP.GE.AND P1, PT, R19.reuse, R247, PT ;  /* 0x000000f71300720c */ /* 0x040fe40003f26270 */
[C---:B------:R-:W-:Y:S02]  /*20590*/  ISETP.GE.AND P6, PT, R19.reuse, R246, PT ;  /* 0x000000f61300720c */ /* 0x040fe40003fc6270 */
[C---:B------:R-:W-:Y:S02]  /*205a0*/  ISETP.GE.OR P1, PT, R19.reuse, R244, !P1 ;  /* 0x000000f41300720c */ /* 0x040fe40004f26670 */
[----:B------:R-:W-:-:S02]  /*205b0*/  ISETP.GE.OR P6, PT, R19, R245, !P6 ;  /* 0x000000f51300720c */ /* 0x000fc400077c6670 */
[C---:B------:R-:W-:Y:S02]  /*205c0*/  IADD3 R18, R165.reuse, 0x21, RZ ;  /* 0x00000021a5127810 */ /* 0x040fe40007ffe0ff */
[----:B------:R-:W-:Y:S02]  /*205d0*/  IADD3 R12, R165, 0x28, RZ ;  /* 0x00000028a50c7810 */ /* 0x000fe40007ffe0ff */
[----:B------:R-:W-:Y:S02]  /*205e0*/  FSEL R177, R179, -INF , !P2 ;  /* 0xff800000b3b17808 */ /* 0x000fe40005000000 */
[----:B------:R-:W-:Y:S02]  /*205f0*/  FSEL R183, R172, -INF , !P1 ;  /* 0xff800000acb77808 */ /* 0x000fe40004800000 */
[----:B------:R-:W-:Y:S02]  /*20600*/  FSEL R180, R174, -INF , !P6 ;  /* 0xff800000aeb47808 */ /* 0x000fe40007000000 */
[----:B------:R-:W-:-:S02]  /*20610*/  ISETP.GE.AND P2, PT, R18, R247, PT ;  /* 0x000000f71200720c */ /* 0x000fc40003f46270 */
[----:B------:R-:W-:Y:S02]  /*20620*/  ISETP.GE.AND P1, PT, R18, R246, PT ;  /* 0x000000f61200720c */ /* 0x000fe40003f26270 */
[----:B------:R-:W-:Y:S02]  /*20630*/  ISETP.GE.AND P6, PT, R12, R247, PT ;  /* 0x000000f70c00720c */ /* 0x000fe40003fc6270 */
[CC--:B------:R-:W-:Y:S02]  /*20640*/  ISETP.GE.OR P2, PT, R18.reuse, R244.reuse, !P2 ;  /* 0x000000f41200720c */ /* 0x0c0fe40005746670 */
[----:B------:R-:W-:Y:S02]  /*20650*/  ISETP.GE.OR P1, PT, R18, R245, !P1 ;  /* 0x000000f51200720c */ /* 0x000fe40004f26670 */
[----:B------:R-:W-:Y:S02]  /*20660*/  ISETP.GE.OR P6, PT, R12, R244, !P6 ;  /* 0x000000f40c00720c */ /* 0x000fe400077c6670 */
[----:B------:R-:W-:-:S02]  /*20670*/  IADD3 R13, R165, 0x29, RZ ;  /* 0x00000029a50d7810 */ /* 0x000fc40007ffe0ff */
[----:B------:R-:W-:Y:S02]  /*20680*/  FSEL R184, R173, -INF , !P2 ;  /* 0xff800000adb87808 */ /* 0x000fe40005000000 */
[----:B------:R-:W-:Y:S02]  /*20690*/  FSEL R178, R175, -INF , !P1 ;  /* 0xff800000afb27808 */ /* 0x000fe40004800000 */
[----:B------:R-:W-:Y:S02]  /*206a0*/  FSEL R182, R168, -INF , !P6 ;  /* 0xff800000a8b67808 */ /* 0x000fe40007000000 */
[-C--:B------:R-:W-:Y:S02]  /*206b0*/  ISETP.GE.AND P2, PT, R12, R246.reuse, PT ;  /* 0x000000f60c00720c */ /* 0x080fe40003f46270 */
[C---:B------:R-:W-:Y:S02]  /*206c0*/  ISETP.GE.AND P1, PT, R13.reuse, R247, PT ;  /* 0x000000f70d00720c */ /* 0x040fe40003f26270 */
[----:B------:R-:W-:-:S02]  /*206d0*/  ISETP.GE.AND P6, PT, R13, R246, PT ;  /* 0x000000f60d00720c */ /* 0x000fc40003fc6270 */
[-C--:B------:R-:W-:Y:S02]  /*206e0*/  ISETP.GE.OR P2, PT, R12, R245.reuse, !P2 ;  /* 0x000000f50c00720c */ /* 0x080fe40005746670 */
[C---:B------:R-:W-:Y:S02]  /*206f0*/  ISETP.GE.OR P1, PT, R13.reuse, R244, !P1 ;  /* 0x000000f40d00720c */ /* 0x040fe40004f26670 */
[----:B------:R-:W-:Y:S02]  /*20700*/  ISETP.GE.OR P6, PT, R13, R245, !P6 ;  /* 0x000000f50d00720c */ /* 0x000fe400077c6670 */
[C---:B------:R-:W-:Y:S02]  /*20710*/  IADD3 R12, R165.reuse, 0x30, RZ ;  /* 0x00000030a50c7810 */ /* 0x040fe40007ffe0ff */
[----:B------:R-:W-:Y:S02]  /*20720*/  IADD3 R13, R165, 0x31, RZ ;  /* 0x00000031a50d7810 */ /* 0x000fe40007ffe0ff */
[----:B------:R-:W-:-:S02]  /*20730*/  FSEL R179, R170, -INF , !P2 ;  /* 0xff800000aab37808 */ /* 0x000fc40005000000 */
[----:B------:R-:W-:Y:S02]  /*20740*/  FSEL R181, R169, -INF , !P1 ;  /* 0xff800000a9b57808 */ /* 0x000fe40004800000 */
[----:B------:R-:W-:Y:S02]  /*20750*/  FSEL R27, R171, -INF , !P6 ;  /* 0xff800000ab1b7808 */ /* 0x000fe40007000000 */
[CC--:B------:R-:W-:Y:S02]  /*20760*/  ISETP.GE.AND P2, PT, R12.reuse, R247.reuse, PT ;  /* 0x000000f70c00720c */ /* 0x0c0fe40003f46270 */
[C---:B------:R-:W-:Y:S02]  /*20770*/  ISETP.GE.AND P1, PT, R12.reuse, R246, PT ;  /* 0x000000f60c00720c */ /* 0x040fe40003f26270 */
[----:B------:R-:W-:Y:S02]  /*20780*/  ISETP.GE.AND P6, PT, R13, R247, PT ;  /* 0x000000f70d00720c */ /* 0x000fe40003fc6270 */
[----:B------:R-:W-:-:S02]  /*20790*/  ISETP.GE.OR P2, PT, R12, R244, !P2 ;  /* 0x000000f40c00720c */ /* 0x000fc40005746670 */
[----:B------:R-:W-:Y:S02]  /*207a0*/  ISETP.GE.OR P1, PT, R12, R245, !P1 ;  /* 0x000000f50c00720c */ /* 0x000fe40004f26670 */
[----:B------:R-:W-:Y:S02]  /*207b0*/  ISETP.GE.OR P6, PT, R13, R244, !P6 ;  /* 0x000000f40d00720c */ /* 0x000fe400077c6670 */
[----:B------:R-:W-:Y:S02]  /*207c0*/  IADD3 R12, R165, 0x38, RZ ;  /* 0x00000038a50c7810 */ /* 0x000fe40007ffe0ff */
[----:B------:R-:W-:Y:S02]  /*207d0*/  FSEL R25, R33, -INF , !P6 ;  /* 0xff80000021197808 */ /* 0x000fe40007000000 */
[----:B------:R-:W-:Y:S02]  /*207e0*/  ISETP.GE.AND P6, PT, R12, R246, PT ;  /* 0x000000f60c00720c */ /* 0x000fe40003fc6270 */
[----:B------:R-:W-:-:S02]  /*207f0*/  FSEL R26, R32, -INF , !P2 ;  /* 0xff800000201a7808 */ /* 0x000fc40005000000 */
[----:B------:R-:W-:Y:S02]  /*20800*/  ISETP.GE.OR P6, PT, R12, R245, !P6 ;  /* 0x000000f50c00720c */ /* 0x000fe400077c6670 */
[----:B------:R-:W-:Y:S02]  /*20810*/  FSEL R21, R34, -INF , !P1 ;  /* 0xff80000022157808 */ /* 0x000fe40004800000 */
[----:B------:R-:W-:Y:S02]  /*20820*/  ISETP.GE.AND P2, PT, R13, R246, PT ;  /* 0x000000f60d00720c */ /* 0x000fe40003f46270 */
[----:B------:R-:W-:Y:S02]  /*20830*/  ISETP.GE.AND P1, PT, R12, R247, PT ;  /* 0x000000f70c00720c */ /* 0x000fe40003f26270 */
[----:B------:R-:W-:Y:S02]  /*20840*/  FSEL R166, R30, -INF , !P6 ;  /* 0xff8000001ea67808 */ /* 0x000fe40007000000 */
[----:B------:R-:W-:-:S02]  /*20850*/  ISETP.GT.AND P6, PT, R242, R230, PT ;  /* 0x000000e6f200720c */ /* 0x000fc40003fc4270 */
[----:B------:R-:W-:Y:S02]  /*20860*/  ISETP.GE.OR P2, PT, R13, R245, !P2 ;  /* 0x000000f50d00720c */ /* 0x000fe40005746670 */
[----:B------:R-:W-:Y:S02]  /*20870*/  ISETP.GE.OR P1, PT, R12, R244, !P1 ;  /* 0x000000f40c00720c */ /* 0x000fe40004f26670 */
[----:B------:R-:W-:Y:S02]  /*20880*/  IADD3 R165, R165, 0x39, RZ ;  /* 0x00000039a5a57810 */ /* 0x000fe40007ffe0ff */
[----:B------:R-:W-:Y:S02]  /*20890*/  FSEL R20, R35, -INF , !P2 ;  /* 0xff80000023147808 */ /* 0x000fe40005000000 */
[----:B------:R-:W-:Y:S02]  /*208a0*/  FSEL R23, R28, -INF , !P1 ;  /* 0xff8000001c177808 */ /* 0x000fe40004800000 */
[----:B------:R-:W-:-:S02]  /*208b0*/  ISETP.GE.AND P2, PT, R165, R247, PT ;  /* 0x000000f7a500720c */ /* 0x000fc40003f46270 */
[C---:B------:R-:W-:Y:S02]  /*208c0*/  ISETP.GE.AND P1, PT, R165.reuse, R246, PT ;  /* 0x000000f6a500720c */ /* 0x040fe40003f26270 */
[C---:B------:R-:W-:Y:S02]  /*208d0*/  ISETP.GE.OR P2, PT, R165.reuse, R244, !P2 ;  /* 0x000000f4a500720c */ /* 0x040fe40005746670 */
[----:B------:R-:W-:Y:S02]  /*208e0*/  ISETP.GE.OR P1, PT, R165, R245, !P1 ;  /* 0x000000f5a500720c */ /* 0x000fe40004f26670 */
[----:B------:R-:W-:Y:S02]  /*208f0*/  FSEL R22, R29, -INF , !P2 ;  /* 0xff8000001d167808 */ /* 0x000fe40005000000 */
[----:B------:R-:W-:Y:S01]  /*20900*/  FSEL R165, R31, -INF , !P1 ;  /* 0xff8000001fa57808 */ /* 0x000fe20004800000 */
[----:B------:R-:W-:Y:S05]  /*20910*/  @!P6 BRA `(.L_x_2696) ;  /* 0x00000c900000e947 */ /* 0x000fea0003800000 */
[----:B------:R-:W-:Y:S01]  /*20920*/  BSSY B0, `(.L_x_2697) ;  /* 0x0000046000007945 */ /* 0x000fe20003800000 */
[----:B------:R-:W-:Y:S05]  /*20930*/  @!P0 BRA `(.L_x_2698) ;  /* 0x0000040000008947 */ /* 0x000fea0003800000 */
[----:B------:R-:W-:Y:S02]  /*20940*/  ULDC.64 UR4, c[0x0][0x118] ;  /* 0x0000460000047ab9 */ /* 0x000fe40000000a00 */
[----:B------:R-:W2:Y:S01]  /*20950*/  LD.E R24, [R10.64+0x170] ;  /* 0x000170040a187980 */ /* 0x000ea2000c101900 */
[----:B------:R-:W-:-:S05]  /*20960*/  IMAD.SHL.U32 R9, R242, 0x40, RZ ;  /* 0x00000040f2097824 */ /* 0x000fca00078e00ff */
[----:B------:R-:W-:Y:S02]  /*20970*/  IABS R13, R9 ;  /* 0x00000009000d7213 */ /* 0x000fe40000000000 */
[----:B------:R-:W-:-:S04]  /*20980*/  IADD3 R15, R9, -0x40, RZ ;  /* 0xffffffc0090f7810 */ /* 0x000fc80007ffe0ff */
[----:B------:R-:W-:Y:S02]  /*20990*/  IABS R8, R15 ;  /* 0x0000000f00087213 */ /* 0x000fe40000000000 */
[-C--:B--2---:R-:W-:Y:S02]  /*209a0*/  IABS R14, R24.reuse ;  /* 0x00000018000e7213 */ /* 0x084fe40000000000 */
[-C--:B------:R-:W-:Y:S02]  /*209b0*/  IABS R12, R24.reuse ;  /* 0x00000018000c7213 */ /* 0x080fe40000000000 */
[----:B------:R-:W1:Y:S01]  /*209c0*/  I2F.RP R28, R14 ;  /* 0x0000000e001c7306 */ /* 0x000e620000209400 */
[----:B------:R-:W-:Y:S02]  /*209d0*/  LOP3.LUT R9, R9, R24, RZ, 0x3c, !PT ;  /* 0x0000001809097212 */ /* 0x000fe400078e3cff */
[----:B------:R-:W-:Y:S02]  /*209e0*/  IADD3 R12, RZ, -R12, RZ ;  /* 0x8000000cff0c7210 */ /* 0x000fe40007ffe0ff */
[----:B------:R-:W-:-:S03]  /*209f0*/  LOP3.LUT R15, R15, R24, RZ, 0x3c, !PT ;  /* 0x000000180f0f7212 */ /* 0x000fc600078e3cff */
        /* <DEDUP_REMOVED lines=14> */
[----:B------:R-:W-:-:S04]  /*20ae0*/  @!P2 IADD3 R18, R18, 0x1, RZ ;  /* 0x000000011212a810 */ /* 0x000fc80007ffe0ff */
[-C--:B------:R-:W-:Y:S01]  /*20af0*/  ISETP.GE.U32.AND P1, PT, R13, R14.reuse, PT ;  /* 0x0000000e0d00720c */ /* 0x080fe20003f26070 */
[----:B------:R-:W-:Y:S01]  /*20b00*/  @!P0 IMAD.IADD R8, R8, 0x1, -R14 ;  /* 0x0000000108088824 */ /* 0x000fe200078e0a0e */
[----:B------:R-:W-:Y:S02]  /*20b10*/  @!P0 IADD3 R19, R19, 0x1, RZ ;  /* 0x0000000113138810 */ /* 0x000fe40007ffe0ff */
[----:B------:R-:W-:Y:S02]  /*20b20*/  ISETP.GE.AND P0, PT, R15, RZ, PT ;  /* 0x000000ff0f00720c */ /* 0x000fe40003f06270 */
[----:B------:R-:W-:Y:S02]  /*20b30*/  ISETP.GE.U32.AND P2, PT, R8, R14, PT ;  /* 0x0000000e0800720c */ /* 0x000fe40003f46070 */
[----:B------:R-:W-:Y:S01]  /*20b40*/  LOP3.LUT R8, RZ, R24, RZ, 0x33, !PT ;  /* 0x00000018ff087212 */ /* 0x000fe200078e33ff */
[----:B------:R-:W2:Y:S04]  /*20b50*/  LD.E.64 R14, [R10.64+0x38] ;  /* 0x000038040a0e7980 */ /* 0x000ea8000c101b00 */
[----:B------:R-:W-:-:S02]  /*20b60*/  @P1 IADD3 R18, R18, 0x1, RZ ;  /* 0x0000000112121810 */ /* 0x000fc40007ffe0ff */
[----:B------:R-:W-:-:S03]  /*20b70*/  ISETP.GE.AND P1, PT, R9, RZ, PT ;  /* 0x000000ff0900720c */ /* 0x000fc60003f26270 */
[----:B------:R-:W-:Y:S01]  /*20b80*/  IMAD.MOV.U32 R12, RZ, RZ, R18 ;  /* 0x000000ffff0c7224 */ /* 0x000fe200078e0012 */
[----:B------:R-:W-:Y:S02]  /*20b90*/  @P2 IADD3 R19, R19, 0x1, RZ ;  /* 0x0000000113132810 */ /* 0x000fe40007ffe0ff */
[----:B------:R-:W-:Y:S02]  /*20ba0*/  ISETP.NE.AND P2, PT, R24, RZ, PT ;  /* 0x000000ff1800720c */ /* 0x000fe40003f45270 */
[----:B------:R-:W-:-:S05]  /*20bb0*/  MOV R13, R19 ;  /* 0x00000013000d7202 */ /* 0x000fca0000000f00 */
[----:B------:R-:W-:Y:S02]  /*20bc0*/  @!P1 IMAD.MOV R12, RZ, RZ, -R12 ;  /* 0x000000ffff0c9224 */ /* 0x000fe400078e0a0c */
[----:B------:R-:W-:-:S03]  /*20bd0*/  @!P0 IMAD.MOV R13, RZ, RZ, -R13 ;  /* 0x000000ffff0d8224 */ /* 0x000fc600078e0a0d */
[C---:B------:R-:W-:Y:S02]  /*20be0*/  SEL R12, R8.reuse, R12, !P2 ;  /* 0x0000000c080c7207 */ /* 0x040fe40005000000 */
[----:B------:R-:W-:-:S03]  /*20bf0*/  SEL R13, R8, R13, !P2 ;  /* 0x0000000d080d7207 */ /* 0x000fc60005000000 */
[----:B------:R-:W-:-:S04]  /*20c00*/  IMAD.WIDE R8, R12, 0x4, R240 ;  /* 0x000000040c087825 */ /* 0x000fc800078e02f0 */
[----:B------:R-:W-:Y:S02]  /*20c10*/  IMAD.WIDE R18, R13, 0x4, R240 ;  /* 0x000000040d127825 */ /* 0x000fe400078e02f0 */
        /* <DEDUP_REMOVED lines=12> */
[----:B----4-:R-:W-:-:S04]  /*20ce0*/  IMAD R9, R19, R8, RZ ;  /* 0x0000000813097224 */ /* 0x010fc800078e02ff */
[----:B------:R-:W-:Y:S02]  /*20cf0*/  IMAD R9, R18, R13, R9 ;  /* 0x0000000d12097224 */ /* 0x000fe400078e0209 */
[----:B------:R-:W-:-:S04]  /*20d00*/  IMAD.WIDE.U32 R18, R8, R18, R28 ;  /* 0x0000001208127225 */ /* 0x000fc800078e001c */
[----:B------:R-:W-:Y:S01]  /*20d10*/  IMAD.MOV.U32 R15, RZ, RZ, R18 ;  /* 0x000000ffff0f7224 */ /* 0x000fe200078e0012 */
[----:B------:R-:W-:Y:S01]  /*20d20*/  IADD3 R14, R19, R9, RZ ;  /* 0x00000009130e7210 */ /* 0x000fe20007ffe0ff */
[----:B------:R-:W-:Y:S05]  /*20d30*/  BRA `(.L_x_2699) ;  /* 0x0000004000007947 */ /* 0x000fea0003800000 */
.L_x_2698:
[----:B------:R-:W-:Y:S02]  /*20d40*/  ULDC.64 UR4, c[0x0][0x118] ;  /* 0x0000460000047ab9 */ /* 0x000fe40000000a00 */
[----:B------:R-:W2:Y:S02]  /*20d50*/  LD.E R15, [R10.64+0x38] ;  /* 0x000038040a0f7980 */ /* 0x000ea4000c101900 */
[----:B--2---:R-:W-:-:S04]  /*20d60*/  LEA R15, -R15, RZ, 0x6 ;  /* 0x000000ff0f0f7211 */ /* 0x004fc800078e31ff */
[----:B------:R-:W-:Y:S02]  /*20d70*/  SHF.R.S32.HI R14, RZ, 0x1f, R15 ;  /* 0x0000001fff0e7819 */ /* 0x000fe4000001140f */
.L_x_2699:
[----:B------:R-:W-:Y:S05]  /*20d80*/  BSYNC B0 ;  /* 0x0000000000007941 */ /* 0x000fea0003800000 */
.L_x_2697:
[C---:B------:R-:W-:Y:S01]  /*20d90*/  @P5 IADD3 R9, P0, R15.reuse, R228, RZ ;  /* 0x000000e40f095210 */ /* 0x040fe20007f1e0ff */
[----:B------:R-:W-:Y:S01]  /*20da0*/  ULDC.64 UR4, c[0x0][0x118] ;  /* 0x0000460000047ab9 */ /* 0x000fe20000000a00 */
[-C--:B------:R-:W-:Y:S02]  /*20db0*/  LEA R34, P1, R15, R232.reuse, 0x1 ;  /* 0x000000e80f227211 */ /* 0x080fe400078208ff */
[----:B------:R-:W-:Y:S01]  /*20dc0*/  LOP3.LUT R13, R243, 0x1, RZ, 0xc0, !PT ;  /* 0x00000001f30d7812 */ /* 0x000fe200078ec0ff */
[----:B------:R-:W-:Y:S01]  /*20dd0*/  @P5 IMAD.X R8, R14, 0x1, R229, P0 ;  /* 0x000000010e085824 */ /* 0x000fe200000e06e5 */
[----:B------:R-:W-:Y:S02]  /*20de0*/  LEA.HI.X R35, R15, R231, R14, 0x1, P1 ;  /* 0x000000e70f237211 */ /* 0x000fe400008f0c0e */
[----:B------:R-:W-:Y:S02]  /*20df0*/  @P5 LEA R30, P1, R9, R232, 0x1 ;  /* 0x000000e8091e5211 */ /* 0x000fe400078208ff */
[----:B------:R-:W-:-:S02]  /*20e00*/  @P4 IADD3 R12, P0, R15, R228, RZ ;  /* 0x000000e40f0c4210 */ /* 0x000fc40007f1e0ff */
[-C--:B------:R-:W-:Y:S02]  /*20e10*/  @P5 LEA.HI.X R31, R9, R231.reuse, R8, 0x1, P1 ;  /* 0x000000e7091f5211 */ /* 0x080fe400008f0c08 */
[----:B------:R-:W-:Y:S01]  /*20e20*/  @P4 LEA R28, P1, R12, R232, 0x1 ;  /* 0x000000e80c1c4211 */ /* 0x000fe200078208ff */
[--C-:B------:R-:W-:Y:S01]  /*20e30*/  @P4 IMAD.X R8, R14, 0x1, R229.reuse, P0 ;  /* 0x000000010e084824 */ /* 0x100fe200000e06e5 */
[-C--:B------:R-:W-:Y:S02]  /*20e40*/  @P3 IADD3 R9, P0, R15, R228.reuse, RZ ;  /* 0x000000e40f093210 */ /* 0x080fe40007f1e0ff */
[----:B------:R-:W-:Y:S02]  /*20e50*/  ISETP.NE.U32.AND P2, PT, R13, 0x1, PT ;  /* 0x000000010d00780c */ /* 0x000fe40003f45070 */
[----:B------:R-:W-:Y:S01]  /*20e60*/  @P4 LEA.HI.X R29, R12, R231, R8, 0x1, P1 ;  /* 0x000000e70c1d4211 */ /* 0x000fe200008f0c08 */
[----:B------:R-:W-:Y:S01]  /*20e70*/  @P3 IMAD.X R8, R14, 0x1, R229, P0 ;  /* 0x000000010e083824 */ /* 0x000fe200000e06e5 */
[----:B------:R-:W-:-:S04]  /*20e80*/  IADD3 R13, P1, P0, R228, R228, R15 ;  /* 0x000000e4e40d7210 */ /* 0x000fc8000783e00f */
[----:B------:R-:W-:Y:S02]  /*20e90*/  IADD3.X R12, R229, R229, R14, P1, P0 ;  /* 0x000000e5e50c7210 */ /* 0x000fe40000fe040e */
[----:B------:R-:W-:-:S03]  /*20ea0*/  @P3 LEA R18, P0, R9, R232, 0x1 ;  /* 0x000000e809123211 */ /* 0x000fc600078008ff */
[-C--:B------:R-:W-:Y:S01]  /*20eb0*/  @!P2 LEA R32, P1, R13, R232.reuse, 0x1 ;  /* 0x000000e80d20a211 */ /* 0x080fe200078208ff */
[----:B------:R-:W-:Y:S01]  /*20ec0*/  @!PT LDS RZ, [RZ] ;  /* 0x00000000fffff984 */ /* 0x000fe20000000800 */
[----:B------:R-:W-:Y:S01]  /*20ed0*/  @!PT LDS RZ, [RZ] ;  /* 0x00000000fffff984 */ /* 0x000fe20000000800 */
[----:B------:R-:W-:Y:S01]  /*20ee0*/  @!PT LDS RZ, [RZ] ;  /* 0x00000000fffff984 */ /* 0x000fe20000000800 */
[----:B------:R1:W-:Y:S01]  /*20ef0*/  @!P2 LDGSTS.E.BYPASS.LTC128B.128 [R239+0x8000], [R34.64] ;  /* 0x0800000022efafae */ /* 0x0003e2000b901d44 */
[-C--:B------:R-:W-:Y:S01]  /*20f00*/  @P3 LEA.HI.X R19, R9, R231.reuse, R8, 0x1, P0 ;  /* 0x000000e709133211 */ /* 0x080fe200000f0c08 */
[----:B------:R-:W-:Y:S01]  /*20f10*/  @P5 IMAD.MOV.U32 R9, RZ, RZ, R35 ;  /* 0x000000ffff095224 */ /* 0x000fe200078e0023 */
[CC--:B------:R-:W-:Y:S01]  /*20f20*/  @P5 LEA R172, P0, R13.reuse, R232.reuse, 0x1 ;  /* 0x000000e80dac5211 */ /* 0x0c0fe200078008ff */
[----:B------:R1:W-:Y:S01]  /*20f30*/  @P2 STS.128 [R239+0x8000], RZ ;  /* 0x008000ffef002388 */ /* 0x0003e20000000c00 */
[CCC-:B------:R-:W-:Y:S02]  /*20f40*/  @!P2 LEA.HI.X R33, R13.reuse, R231.reuse, R12.reuse, 0x1, P1 ;  /* 0x000000e70d21a211 */ /* 0x1c0fe400008f0c0c */
[C---:B------:R-:W-:Y:S02]  /*20f50*/  @P5 LEA.HI.X R173, R13.reuse, R231, R12, 0x1, P0 ;  /* 0x000000e70dad5211 */ /* 0x040fe400000f0c0c */
[----:B------:R-:W-:-:S02]  /*20f60*/  @P4 LEA R170, P1, R13, R232, 0x1 ;  /* 0x000000e80daa4211 */ /* 0x000fc400078208ff */
[C---:B------:R-:W-:Y:S02]  /*20f70*/  @P3 LEA R168, P0, R13.reuse, R232, 0x1 ;  /* 0x000000e80da83211 */ /* 0x040fe400078008ff */
[CCC-:B------:R-:W-:Y:S02]  /*20f80*/  @P4 LEA.HI.X R171, R13.reuse, R231.reuse, R12.reuse, 0x1, P1 ;  /* 0x000000e70dab4211 */ /* 0x1c0fe400008f0c0c */
[C---:B------:R-:W-:Y:S02]  /*20f90*/  @P3 LEA.HI.X R169, R13.reuse, R231, R12, 0x1, P0 ;  /* 0x000000e70da93211 */ /* 0x040fe400000f0c0c */
[-C--:B------:R-:W-:Y:S02]  /*20fa0*/  IADD3 R8, P1, R13, R228.reuse, RZ ;  /* 0x000000e40d087210 */ /* 0x080fe40007f3e0ff */
[----:B------:R-:W-:-:S03]  /*20fb0*/  @!P2 IADD3 R15, P0, R15, R228, RZ ;  /* 0x000000e40f0fa210 */ /* 0x000fc60007f1e0ff */
[--C-:B------:R-:W-:Y:S01]  /*20fc0*/  IMAD.X R12, R12, 0x1, R229.reuse, P1 ;  /* 0x000000010c0c7824 */ /* 0x100fe200008e06e5 */
[-C--:B------:R-:W-:Y:S01]  /*20fd0*/  @!P2 LEA R198, P1, R8, R232.reuse, 0x1 ;  /* 0x000000e808c6a211 */ /* 0x080fe200078208ff */
[----:B------:R-:W-:Y:S01]  /*20fe0*/  @!P2 IMAD.X R14, R14, 0x1, R229, P0 ;  /* 0x000000010e0ea824 */ /* 0x000fe200000e06e5 */
[CC--:B------:R-:W-:Y:S02]  /*20ff0*/  @P5 LEA R196, P0, R8.reuse, R232.reuse, 0x1 ;  /* 0x000000e808c45211 */ /* 0x0c0fe400078008ff */
[CCC-:B------:R-:W-:Y:S02]  /*21000*/  @!P2 LEA.HI.X R199, R8.reuse, R231.reuse, R12.reuse, 0x1, P1 ;  /* 0x000000e708c7a211 */ /* 0x1c0fe400008f0c0c */
[C---:B------:R-:W-:Y:S02]  /*21010*/  @P5 LEA.HI.X R197, R8.reuse, R231, R12, 0x1, P0 ;  /* 0x000000e708c55211 */ /* 0x040fe400000f0c0c */
[CC--:B------:R-:W-:Y:S02]  /*21020*/  @P4 LEA R194, P1, R8.reuse, R232.reuse, 0x1 ;  /* 0x000000e808c24211 */ /* 0x0c0fe400078208ff */
[----:B------:R-:W-:-:S02]  /*21030*/  @P3 LEA R174, P0, R8, R232, 0x1 ;  /* 0x000000e808ae3211 */ /* 0x000fc400078008ff */
[CCC-:B------:R-:W-:Y:S02]  /*21040*/  @P4 LEA.HI.X R195, R8.reuse, R231.reuse, R12.reuse, 0x1, P1 ;  /* 0x000000e708c34211 */ /* 0x1c0fe400008f0c0c */
[----:B------:R-:W-:Y:S01]  /*21050*/  @P3 LEA.HI.X R175, R8, R231, R12, 0x1, P0 ;  /* 0x000000e708af3211 */ /* 0x000fe200000f0c0c */
[--C-:B------:R-:W-:Y:S01]  /*21060*/  @P5 IMAD.MOV.U32 R8, RZ, RZ, R34.reuse ;  /* 0x000000ffff085224 */ /* 0x100fe200078e0022 */
[----:B------:R-:W-:Y:S01]  /*21070*/  @!P2 LEA R250, P1, R15, R232, 0x1 ;  /* 0x000000e80ffaa211 */ /* 0x000fe200078208ff */
[----:B------:R-:W-:-:S03]  /*21080*/  IMAD.MOV.U32 R232, RZ, RZ, R34 ;  /* 0x000000ffffe87224 */ /* 0x000fc600078e0022 */
[----:B------:R-:W-:Y:S01]  /*21090*/  @!PT LDS RZ, [RZ] ;  /* 0x00000000fffff984 */ /* 0x000fe20000000800 */
[----:B------:R-:W-:Y:S01]  /*210a0*/  @!PT LDS RZ, [RZ] ;  /* 0x00000000fffff984 */ /* 0x000fe20000000800 */
[----:B------:R-:W-:Y:S01]  /*210b0*/  @!PT LDS RZ, [RZ] ;  /* 0x00000000fffff984 */ /* 0x000fe20000000800 */
[----:B------:R2:W-:Y:S01]  /*210c0*/  @P5 LDGSTS.E.BYPASS.LTC128B.128 [R239+0xa000], [R8.64+0x80] ;  /* 0x0a00008008ef5fae */ /* 0x0005e2000b901d44 */
[----:B------:R-:W-:Y:S01]  /*210d0*/  @!P2 LEA.HI.X R251, R15, R231, R14, 0x1, P1 ;  /* 0x000000e70ffba211 */ /* 0x000fe200008f0c0e */
[--C-:B------:R-:W-:Y:S02]  /*210e0*/  IMAD.MOV.U32 R231, RZ, RZ, R35.reuse ;  /* 0x000000ffffe77224 */ /* 0x100fe400078e0023 */
        /* <DEDUP_REMOVED lines=76> */
.L_x_2696:
[----:B------:R-:W-:Y:S05]  /*215b0*/  BSYNC B1 ;  /* 0x0000000000017941 */ /* 0x000fea0003800000 */
.L_x_2695:
[----:B------:R-:W-:Y:S01]  /*215c0*/  ULDC.64 UR4, c[0x0][0x118] ;  /* 0x0000460000047ab9 */ /* 0x000fe20000000a00 */
[----:B------:R-:W-:Y:S04]  /*215d0*/  LDSM.16.MT88.4 R12, [R216+0x10000] ;  /* 0x01000000d80c783b */ /* 0x000fe80000004200 */
[----:B-1----:R1:W2:Y:S02]  /*215e0*/  LD.E R169, [R10.64+0xdc] ;  /* 0x0000dc040aa97980 */ /* 0x0022a4000c101900 */
[----:B-1----:R-:W-:-:S02]  /*215f0*/  FMNMX.FTZ R11, R164, R16, !PT ;  /* 0x00000010a40b7209 */ /* 0x002fc40007810000 */
        /* <DEDUP_REMOVED lines=30> */
[----:B------:R-:W-:-:S03]  /*217e0*/  FMNMX.FTZ R10, R165, R10, !PT ;  /* 0x0000000aa50a7209 */ /* 0x000fc60007810000 */
[----:B------:R-:W1:Y:S04]  /*217f0*/  SHFL.BFLY PT, R9, R11, 0x2, 0x1f ;  /* 0x0c401f000b097f89 */ /* 0x000e6800000e0000 */
[----:B------:R-:W3:Y:S01]  /*21800*/  SHFL.BFLY PT, R8, R10, 0x2, 0x1f ;  /* 0x0c401f000a087f89 */ /* 0x000ee200000e0000 */
[----:B-1----:R-:W-:Y:S02]  /*21810*/  FMNMX.FTZ R9, R11, R9, !PT ;  /* 0x000000090b097209 */ /* 0x002fe40007810000 */
[----:B---3--:R-:W-:-:S03]  /*21820*/  FMNMX.FTZ R8, R10, R8, !PT ;  /* 0x000000080a087209 */ /* 0x008fc60007810000 */
[----:B------:R-:W1:Y:S04]  /*21830*/  SHFL.BFLY PT, R34, R9, 0x1, 0x1f ;  /* 0x0c201f0009227f89 */ /* 0x000e6800000e0000 */
[----:B------:R-:W3:Y:S01]  /*21840*/  SHFL.BFLY PT, R33, R8, 0x1, 0x1f ;  /* 0x0c201f0008217f89 */ /* 0x000ee200000e0000 */
[----:B-1----:R-:W-:-:S04]  /*21850*/  FMNMX.FTZ R34, R9, R34, !PT ;  /* 0x0000002209227209 */ /* 0x002fc80007810000 */
[----:B------:R-:W-:Y:S02]  /*21860*/  FSETP.NEU.FTZ.AND P1, PT, R34, -INF , PT ;  /* 0xff8000002200780b */ /* 0x000fe40003f3d000 */
[----:B---3--:R-:W-:Y:S02]  /*21870*/  FMNMX.FTZ R33, R8, R33, !PT ;  /* 0x0000002108217209 */ /* 0x008fe40007810000 */
[----:B------:R-:W1:Y:S02]  /*21880*/  LDSM.16.MT88.4 R8, [R219+0x10000] ;  /* 0x01000000db08783b */ /* 0x000e640000004200 */
[----:B------:R-:W-:Y:S01]  /*21890*/  FSETP.NEU.FTZ.AND P0, PT, R33, -INF , PT ;  /* 0xff8000002100780b */ /* 0x000fe20003f1d000 */
[C---:B--2---:R-:W-:Y:S02]  /*218a0*/  FMUL.FTZ R24, R169.reuse, R34 ;  /* 0x00000022a9187220 */ /* 0x044fe40000410000 */
[----:B------:R-:W-:-:S03]  /*218b0*/  FMUL.FTZ R168, R169, R33 ;  /* 0x00000021a9a87220 */ /* 0x000fc60000410000 */
[----:B------:R-:W-:Y:S02]  /*218c0*/  FSEL R24, R24, RZ, P1 ;  /* 0x000000ff18187208 */ /* 0x000fe40000800000 */
[----:B------:R-:W-:-:S03]  /*218d0*/  FSEL R168, R168, RZ, P0 ;  /* 0x000000ffa8a87208 */ /* 0x000fc60000000000 */
[-CC-:B------:R-:W-:Y:S01]  /*218e0*/  FFMA.FTZ R29, R5, R169.reuse, -R24.reuse ;  /* 0x000000a9051d7223 */ /* 0x180fe20000010818 */
[----:B------:R-:W-:Y:S01]  /*218f0*/  FSEL R5, R33, RZ, P0 ;  /* 0x000000ff21057208 */ /* 0x000fe20000000000 */
[-CC-:B------:R-:W-:Y:S01]  /*21900*/  FFMA.FTZ R30, R4, R169.reuse, -R24.reuse ;  /* 0x000000a9041e7223 */ /* 0x180fe20000010818 */
[----:B------:R-:W-:Y:S01]  /*21910*/  FSEL R4, R34, RZ, P1 ;  /* 0x000000ff22047208 */ /* 0x000fe20000800000 */
[-CC-:B------:R-:W-:Y:S02]  /*21920*/  FFMA.FTZ R31, R2, R169.reuse, -R24.reuse ;  /* 0x000000a9021f7223 */ /* 0x180fe40000010818 */
[-C--:B------:R-:W-:Y:S01]  /*21930*/  FFMA.FTZ R32, R16, R169.reuse, -R24 ;  /* 0x000000a910207223 */ /* 0x080fe20000010818 */
[----:B------:R-:W-:Y:S01]  /*21940*/  MUFU.EX2 R29, R29 ;  /* 0x0000001d001d7308 */ /* 0x000fe20000000800 */
[----:B------:R-:W-:Y:S02]  /*21950*/  FFMA.FTZ R2, R17, R169, -R168 ;  /* 0x000000a911027223 */ /* 0x000fe400000108a8 */
[----:B------:R-:W-:Y:S01]  /*21960*/  FADD.FTZ R5, R3, -R5 ;  /* 0x8000000503057221 */ /* 0x000fe20000010000 */
[----:B------:R-:W2:Y:S01]  /*21970*/  LDSM.16.MT88.4 R16, [R217+0x10000] ;  /* 0x01000000d910783b */ /* 0x000ea20000004200 */
[----:B------:R-:W-:-:S02]  /*21980*/  FADD.FTZ R4, R164, -R4 ;  /* 0x80000004a4047221 */ /* 0x000fc40000010000 */
[-CC-:B------:R-:W-:Y:S01]  /*21990*/  FFMA.FTZ R28, R0, R169.reuse, -R168.reuse ;  /* 0x000000a9001c7223 */ /* 0x180fe200000108a8 */
[----:B------:R-:W-:Y:S01]  /*219a0*/  MUFU.EX2 R32, R32 ;  /* 0x0000002000207308 */ /* 0x000fe20000000800 */
[-CC-:B------:R-:W-:Y:S02]  /*219b0*/  FFMA.FTZ R0, R6, R169.reuse, -R168.reuse ;  /* 0x000000a906007223 */ /* 0x180fe400000108a8 */
[----:B------:R-:W-:Y:S02]  /*219c0*/  FFMA.FTZ R35, R7, R169, -R168 ;  /* 0x000000a907237223 */ /* 0x000fe400000108a8 */
[C---:B------:R-:W-:Y:S02]  /*219d0*/  FMUL.FTZ R3, R169.reuse, R5 ;  /* 0x00000005a9037220 */ /* 0x040fe40000410000 */
[----:B------:R-:W-:Y:S01]  /*219e0*/  FMUL.FTZ R4, R169, R4 ;  /* 0x00000004a9047220 */ /* 0x000fe20000410000 */
[----:B------:R-:W-:Y:S01]  /*219f0*/  MUFU.EX2 R31, R31 ;  /* 0x0000001f001f7308 */ /* 0x000fe20000000800 */
[----:B------:R-:W-:-:S02]  /*21a00*/  FFMA.FTZ R170, R192, R169, -R24 ;  /* 0x000000a9c0aa7223 */ /* 0x000fc40000010818 */
[-CC-:B------:R-:W-:Y:S02]  /*21a10*/  FFMA.FTZ R171, R191, R169.reuse, -R24.reuse ;  /* 0x000000a9bfab7223 */ /* 0x180fe40000010818 */
[-CC-:B------:R-:W-:Y:S02]  /*21a20*/  FFMA.FTZ R172, R190, R169.reuse, -R24.reuse ;  /* 0x000000a9beac7223 */ /* 0x180fe40000010818 */
[-C--:B------:R-:W-:Y:S01]  /*21a30*/  FFMA.FTZ R173, R187, R169.reuse, -R24 ;  /* 0x000000a9bbad7223 */ /* 0x080fe20000010818 */
[----:B------:R-:W3:Y:S01]  /*21a40*/  MUFU.EX2 R30, R30 ;  /* 0x0000001e001e7308 */ /* 0x000ee20000000800 */
[-CC-:B------:R-:W-:Y:S02]  /*21a50*/  FFMA.FTZ R174, R186, R169.reuse, -R168.reuse ;  /* 0x000000a9baae7223 */ /* 0x180fe400000108a8 */
[-CC-:B------:R-:W-:Y:S02]  /*21a60*/  FFMA.FTZ R175, R176, R169.reuse, -R168.reuse ;  /* 0x000000a9b0af7223 */ /* 0x180fe400000108a8 */
[----:B------:R-:W-:-:S02]  /*21a70*/  FFMA.FTZ R177, R177, R169, -R168 ;  /* 0x000000a9b1b17223 */ /* 0x000fc400000108a8 */
[-C--:B------:R-:W-:Y:S01]  /*21a80*/  FFMA.FTZ R185, R185, R169.reuse, -R168 ;  /* 0x000000a9b9b97223 */ /* 0x080fe200000108a8 */
[----:B------:R-:W-:Y:S01]  /*21a90*/  MUFU.EX2 R28, R28 ;  /* 0x0000001c001c7308 */ /* 0x000fe20000000800 */
[-CC-:B------:R-:W-:Y:S02]  /*21aa0*/  FFMA.FTZ R183, R183, R169.reuse, -R24.reuse ;  /* 0x000000a9b7b77223 */ /* 0x180fe40000010818 */
[-CC-:B------:R-:W-:Y:S02]  /*21ab0*/  FFMA.FTZ R184, R184, R169.reuse, -R24.reuse ;  /* 0x000000a9b8b87223 */ /* 0x180fe40000010818 */
[-CC-:B------:R-:W-:Y:S02]  /*21ac0*/  FFMA.FTZ R182, R182, R169.reuse, -R24.reuse ;  /* 0x000000a9b6b67223 */ /* 0x180fe40000010818 */
[-C--:B------:R-:W-:Y:S01]  /*21ad0*/  FFMA.FTZ R181, R181, R169.reuse, -R24 ;  /* 0x000000a9b5b57223 */ /* 0x080fe20000010818 */
[----:B------:R-:W4:Y:S01]  /*21ae0*/  MUFU.EX2 R2, R2 ;  /* 0x0000000200027308 */ /* 0x000f220000000800 */
[----:B---3--:R-:W-:Y:S01]  /*21af0*/  F2FP.PACK_AB R6, R29, R30 ;  /* 0x0000001e1d06723e */ /* 0x008fe200000000ff */
[----:B------:R-:W-:-:S02]  /*21b00*/  FFMA.FTZ R180, R180, R169, -R168 ;  /* 0x000000a9b4b47223 */ /* 0x000fc400000108a8 */
[-CC-:B------:R-:W-:Y:S02]  /*21b10*/  FFMA.FTZ R186, R26, R169.reuse, -R24.reuse ;  /* 0x000000a91aba7223 */ /* 0x180fe40000010818 */
[-CC-:B------:R-:W-:Y:S02]  /*21b20*/  FFMA.FTZ R187, R25, R169.reuse, -R24.reuse ;  /* 0x000000a919bb7223 */ /* 0x180fe40000010818 */
[----:B------:R-:W-:Y:S01]  /*21b30*/  MUFU.EX2 R0, R0 ;  /* 0x0000000000007308 */ /* 0x000fe20000000800 */
[-CC-:B------:R-:W-:Y:S02]  /*21b40*/  FFMA.FTZ R190, R23, R169.reuse, -R24.reuse ;  /* 0x000000a917be7223 */ /* 0x180fe40000010818 */
[-C--:B------:R-:W-:Y:S02]  /*21b50*/  FFMA.FTZ R191, R22, R169.reuse, -R24 ;  /* 0x000000a916bf7223 */ /* 0x080fe40000010818 */
[-CC-:B------:R-:W-:Y:S02]  /*21b60*/  FFMA.FTZ R192, R21, R169.reuse, -R168.reuse ;  /* 0x000000a915c07223 */ /* 0x180fe400000108a8 */
[-CC-:B------:R-:W-:Y:S01]  /*21b70*/  FFMA.FTZ R193, R20, R169.reuse, -R168.reuse ;  /* 0x000000a914c17223 */ /* 0x180fe200000108a8 */
[----:B------:R-:W3:Y:S01]  /*21b80*/  MUFU.EX2 R35, R35 ;  /* 0x0000002300237308 */ /* 0x000ee20000000800 */
[----:B----4-:R-:W-:Y:S01]  /*21b90*/  F2FP.PACK_AB R5, R2, R28 ;  /* 0x0000001c0205723e */ /* 0x010fe200000000ff */
[-CC-:B------:R-:W-:Y:S01]  /*21ba0*/  FFMA.FTZ R166, R166, R169.reuse, -R168.reuse ;  /* 0x000000a9a6a67223 */ /* 0x180fe200000108a8 */
[----:B------:R-:W-:Y:S01]  /*21bb0*/  LDSM.16.MT88.4 R20, [R217+0x11800] ;  /* 0x01180000d914783b */ /* 0x000fe20000004200 */
[----:B------:R-:W-:-:S04]  /*21bc0*/  FFMA.FTZ R165, R165, R169, -R168 ;  /* 0x000000a9a5a57223 */ /* 0x000fc800000108a8 */
[----:B------:R4:W5:Y:S08]  /*21bd0*/  MUFU.EX2 R164, R4 ;  /* 0x0000000400a47308 */ /* 0x0009700000000800 */
[----:B------:R-:W1:Y:S01]  /*21be0*/  MUFU.EX2 R3, R3 ;  /* 0x0000000300037308 */ /* 0x000e620000000800 */
[----:B---3--:R-:W-:Y:S02]  /*21bf0*/  F2FP.PACK_AB R7, R35, R0 ;  /* 0x000000002307723e */ /* 0x008fe400000000ff */
[----:B----4-:R-:W-:Y:S01]  /*21c00*/  F2FP.PACK_AB R4, R31, R32 ;  /* 0x000000201f04723e */ /* 0x010fe200000000ff */
[----:B-----5:R-:W-:-:S04]  /*21c10*/  FMUL.FTZ R160, R160, R164 ;  /* 0x000000a4a0a07220 */ /* 0x020fc80000410000 */
[----:B------:R-:W-:Y:S01]  /*21c20*/  MUFU.EX2 R170, R170 ;  /* 0x000000aa00aa7308 */ /* 0x000fe20000000800 */
[-C--:B------:R-:W-:Y:S02]  /*21c30*/  FMUL.FTZ R161, R161, R164.reuse ;  /* 0x000000a4a1a17220 */ /* 0x080fe40000410000 */
[-C--:B------:R-:W-:Y:S02]  /*21c40*/  FMUL.FTZ R156, R156, R164.reuse ;  /* 0x000000a49c9c7220 */ /* 0x080fe40000410000 */
[----:B------:R-:W-:Y:S02]  /*21c50*/  FMUL.FTZ R157, R157, R164 ;  /* 0x000000a49d9d7220 */ /* 0x000fe40000410000 */
[-C--:B-1----:R-:W-:Y:S01]  /*21c60*/  FMUL.FTZ R162, R162, R3.reuse ;  /* 0x00000003a2a27220 */ /* 0x082fe20000410000 */
[----:B------:R-:W1:Y:S01]  /*21c70*/  MUFU.EX2 R171, R171 ;  /* 0x000000ab00ab7308 */ /* 0x000e620000000800 */
        /* <DEDUP_REMOVED lines=11> */
[----:B------:R-:W-:Y:S01]  /*21d30*/  FMUL.FTZ R149, R149, R164 ;  /* 0x000000a495957220 */ /* 0x000fe20000410000 */
[----:B------:R-:W3:Y:S01]  /*21d40*/  LDSM.16.MT88.4 R8, [R215+0x10000] ;  /* 0x01000000d708783b */ /* 0x000ee20000004200 */
[-C--:B------:R-:W-:Y:S01]  /*21d50*/  FMUL.FTZ R150, R150, R3.reuse ;  /* 0x0000000396967220 */ /* 0x080fe20000410000 */
[----:B------:R-:W-:Y:S01]  /*21d60*/  MUFU.EX2 R173, R173 ;  /* 0x000000ad00ad7308 */ /* 0x000fe20000000800 */
[----:B------:R-:W-:-:S02]  /*21d70*/  FMUL.FTZ R151, R151, R3 ;  /* 0x0000000397977220 */ /* 0x000fc40000410000 */
[-C--:B------:R-:W-:Y:S01]  /*21d80*/  FMUL.FTZ R144, R144, R164.reuse ;  /* 0x000000a490907220 */ /* 0x080fe20000410000 */
[C---:B--2---:R-:W-:Y:S01]  /*21d90*/  HMMA.16816.F32 R152, R4.reuse, R16, R152 ;  /* 0x000000100498723c */ /* 0x044fe20000001898 */
[-C--:B------:R-:W-:Y:S02]  /*21da0*/  FMUL.FTZ R145, R145, R164.reuse ;  /* 0x000000a491917220 */ /* 0x080fe40000410000 */
[-C--:B------:R-:W-:Y:S01]  /*21db0*/  FMUL.FTZ R146, R146, R3.reuse ;  /* 0x0000000392927220 */ /* 0x080fe20000410000 */
[----:B------:R-:W-:Y:S01]  /*21dc0*/  MUFU.EX2 R174, R174 ;  /* 0x000000ae00ae7308 */ /* 0x000fe20000000800 */
[----:B------:R-:W-:Y:S02]  /*21dd0*/  FMUL.FTZ R147, R147, R3 ;  /* 0x0000000393937220 */ /* 0x000fe40000410000 */
[-C--:B------:R-:W-:Y:S01]  /*21de0*/  FMUL.FTZ R140, R140, R164.reuse ;  /* 0x000000a48c8c7220 */ /* 0x080fe20000410000 */
[----:B------:R-:W-:Y:S01]  /*21df0*/  HMMA.16816.F32 R148, R4, R18, R148 ;  /* 0x000000120494723c */ /* 0x000fe20000001894 */
[----:B------:R-:W2:Y:S01]  /*21e00*/  LDSM.16.MT88.4 R16, [R219+0x12000] ;  /* 0x01200000db10783b */ /* 0x000ea20000004200 */
[----:B------:R-:W-:-:S02]  /*21e10*/  FMUL.FTZ R141, R141, R164 ;  /* 0x000000a48d8d7220 */ /* 0x000fc40000410000 */
[-C--:B------:R-:W-:Y:S01]  /*21e20*/  FMUL.FTZ R142, R142, R3.reuse ;  /* 0x000000038e8e7220 */ /* 0x080fe20000410000 */
[----:B------:R4:W5:Y:S01]  /*21e30*/  MUFU.EX2 R176, R185 ;  /* 0x000000b900b07308 */ /* 0x0009620000000800 */
[-C--:B------:R-:W-:Y:S02]  /*21e40*/  FMUL.FTZ R143, R143, R3.reuse ;  /* 0x000000038f8f7220 */ /* 0x080fe40000410000 */
[-C--:B------:R-:W-:Y:S01]  /*21e50*/  FMUL.FTZ R136, R136, R164.reuse ;  /* 0x000000a488887220 */ /* 0x080fe20000410000 */
[----:B------:R-:W-:Y:S01]  /*21e60*/  HMMA.16816.F32 R144, R4, R12, R144 ;  /* 0x0000000c0490723c */ /* 0x000fe20000001890 */
[----:B------:R-:W-:Y:S02]  /*21e70*/  FMUL.FTZ R137, R137, R164 ;  /* 0x000000a489897220 */ /* 0x000fe40000410000 */
[-C--:B------:R-:W-:Y:S01]  /*21e80*/  FMUL.FTZ R138, R138, R3.reuse ;  /* 0x000000038a8a7220 */ /* 0x080fe20000410000 */
[----:B------:R-:W-:Y:S01]  /*21e90*/  MUFU.EX2 R175, R175 ;  /* 0x000000af00af7308 */ /* 0x000fe20000000800 */
[----:B------:R-:W-:-:S02]  /*21ea0*/  FMUL.FTZ R139, R139, R3 ;  /* 0x000000038b8b7220 */ /* 0x000fc40000410000 */
[-C--:B------:R-:W-:Y:S01]  /*21eb0*/  FMUL.FTZ R132, R132, R164.reuse ;  /* 0x000000a484847220 */ /* 0x080fe20000410000 */
[C---:B------:R-:W-:Y:S01]  /*21ec0*/  HMMA.16816.F32 R140, R4.reuse, R14, R140 ;  /* 0x0000000e048c723c */ /* 0x040fe2000000188c */
[-C--:B------:R-:W-:Y:S01]  /*21ed0*/  FMUL.FTZ R133, R133, R164.reuse ;  /* 0x000000a485857220 */ /* 0x080fe20000410000 */
[----:B------:R-:W1:Y:S01]  /*21ee0*/  LDSM.16.MT88.4 R12, [R217+0x12000] ;  /* 0x01200000d90c783b */ /* 0x000e620000004200 */
[-C--:B------:R-:W-:Y:S01]  /*21ef0*/  FMUL.FTZ R134, R134, R3.reuse ;  /* 0x0000000386867220 */ /* 0x080fe20000410000 */
[----:B------:R-:W1:Y:S01]  /*21f00*/  MUFU.EX2 R177, R177 ;  /* 0x000000b100b17308 */ /* 0x000e620000000800 */
[----:B------:R-:W-:Y:S02]  /*21f10*/  FMUL.FTZ R135, R135, R3 ;  /* 0x0000000387877220 */ /* 0x000fe40000410000 */
[-C--:B------:R-:W-:Y:S01]  /*21f20*/  FMUL.FTZ R36, R36, R164.reuse ;  /* 0x000000a424247220 */ /* 0x080fe20000410000 */
[----:B---3--:R-:W-:Y:S01]  /*21f30*/  HMMA.16816.F32 R136, R4, R8, R136 ;  /* 0x000000080488723c */ /* 0x008fe20000001888 */
[----:B------:R-:W-:-:S02]  /*21f40*/  FMUL.FTZ R37, R37, R164 ;  /* 0x000000a425257220 */ /* 0x000fc40000410000 */
[-C--:B------:R-:W-:Y:S01]  /*21f50*/  FMUL.FTZ R38, R38, R3.reuse ;  /* 0x0000000326267220 */ /* 0x080fe20000410000 */
[----:B------:R-:W3:Y:S01]  /*21f60*/  MUFU.EX2 R183, R183 ;  /* 0x000000b700b77308 */ /* 0x000ee20000000800 */
[-C--:B------:R-:W-:Y:S02]  /*21f70*/  FMUL.FTZ R39, R39, R3.reuse ;  /* 0x0000000327277220 */ /* 0x080fe40000410000 */
[-C--:B------:R-:W-:Y:S01]  /*21f80*/  FMUL.FTZ R40, R40, R164.reuse ;  /* 0x000000a428287220 */ /* 0x080fe20000410000 */
[----:B------:R-:W-:Y:S01]  /*21f90*/  HMMA.16816.F32 R132, R4, R10, R132 ;  /* 0x0000000a0484723c */ /* 0x000fe20000001884 */
[----:B------:R-:W3:Y:S01]  /*21fa0*/  LDSM.16.MT88.4 R8, [R216+0x12000] ;  /* 0x01200000d808783b */ /* 0x000ee20000004200 */
[----:B------:R-:W-:Y:S02]  /*21fb0*/  FMUL.FTZ R41, R41, R164 ;  /* 0x000000a429297220 */ /* 0x000fe40000410000 */
[-C--:B------:R-:W-:Y:S01]  /*21fc0*/  FMUL.FTZ R42, R42, R3.reuse ;  /* 0x000000032a2a7220 */ /* 0x080fe20000410000 */
[----:B------:R-:W-:Y:S01]  /*21fd0*/  MUFU.EX2 R184, R184 ;  /* 0x000000b800b87308 */ /* 0x000fe20000000800 */
[----:B------:R-:W-:-:S02]  /*21fe0*/  FMUL.FTZ R43, R43, R3 ;  /* 0x000000032b2b7220 */ /* 0x000fc40000410000 */
[C---:B--2---:R-:W-:Y:S01]  /*21ff0*/  HMMA.16816.F32 R36, R4.reuse, R16, R36 ;  /* 0x000000100424723c */ /* 0x044fe20000001824 */
[-C--:B------:R-:W-:Y:S02]  /*22000*/  FMUL.FTZ R44, R44, R164.reuse ;  /* 0x000000a42c2c7220 */ /* 0x080fe40000410000 */
[-C--:B------:R-:W-:Y:S02]  /*22010*/  FMUL.FTZ R45, R45, R164.reuse ;  /* 0x000000a42d2d7220 */ /* 0x080fe40000410000 */
[-C--:B------:R-:W-:Y:S01]  /*22020*/  FMUL.FTZ R46, R46, R3.reuse ;  /* 0x000000032e2e7220 */ /* 0x080fe20000410000 */
[----:B------:R-:W-:Y:S01]  /*22030*/  MUFU.EX2 R182, R182 ;  /* 0x000000b600b67308 */ /* 0x000fe20000000800 */
        /* <DEDUP_REMOVED lines=8> */
[C---:B-1----:R-:W-:Y:S01]  /*220c0*/  HMMA.16816.F32 R44, R4.reuse, R12, R44 ;  /* 0x0000000c042c723c */ /* 0x042fe2000000182c */
[-C--:B------:R-:W-:Y:S02]  /*220d0*/  FMUL.FTZ R52, R52, R164.reuse ;  /* 0x000000a434347220 */ /* 0x080fe40000410000 */
[-C--:B------:R-:W-:Y:S02]  /*220e0*/  FMUL.FTZ R53, R53, R164.reuse ;  /* 0x000000a435357220 */ /* 0x080fe40000410000 */
[-C--:B------:R-:W-:Y:S01]  /*220f0*/  FMUL.FTZ R54, R54, R3.reuse ;  /* 0x0000000336367220 */ /* 0x080fe20000410000 */
[----:B------:R-:W1:Y:S01]  /*22100*/  MUFU.EX2 R180, R180 ;  /* 0x000000b400b47308 */ /* 0x000e620000000800 */
[----:B------:R-:W-:Y:S01]  /*22110*/  FMUL.FTZ R55, R55, R3 ;  /* 0x0000000337377220 */ /* 0x000fe20000410000 */
[----:B------:R-:W-:Y:S01]  /*22120*/  HMMA.16816.F32 R48, R4, R14, R48 ;  /* 0x0000000e0430723c */ /* 0x000fe20000001830 */
[-C--:B------:R-:W-:Y:S01]  /*22130*/  FMUL.FTZ R56, R56, R164.reuse ;  /* 0x000000a438387220 */ /* 0x080fe20000410000 */
[----:B------:R-:W1:Y:S01]  /*22140*/  LDSM.16.MT88.4 R12, [R219+0x14000] ;  /* 0x01400000db0c783b */ /* 0x000e620000004200 */
[----:B------:R-:W-:-:S02]  /*22150*/  FMUL.FTZ R57, R57, R164 ;  /* 0x000000a439397220 */ /* 0x000fc40000410000 */
[-C--:B------:R-:W-:Y:S01]  /*22160*/  FMUL.FTZ R58, R58, R3.reuse ;  /* 0x000000033a3a7220 */ /* 0x080fe20000410000 */
[----:B------:R-:W-:Y:S01]  /*22170*/  MUFU.EX2 R186, R186 ;  /* 0x000000ba00ba7308 */ /* 0x000fe20000000800 */
[-C--:B------:R-:W-:Y:S01]  /*22180*/  FMUL.FTZ R59, R59, R3.reuse ;  /* 0x000000033b3b7220 */ /* 0x080fe20000410000 */
[C---:B---3--:R-:W-:Y:S01]  /*22190*/  HMMA.16816.F32 R52, R4.reuse, R8, R52 ;  /* 0x000000080434723c */ /* 0x048fe20000001834 */
[-C--:B------:R-:W-:Y:S02]  /*221a0*/  FMUL.FTZ R60, R60, R164.reuse ;  /* 0x000000a43c3c7220 */ /* 0x080fe40000410000 */
[-C--:B------:R-:W-:Y:S02]  /*221b0*/  FMUL.FTZ R61, R61, R164.reuse ;  /* 0x000000a43d3d7220 */ /* 0x080fe40000410000 */
[-C--:B------:R-:W-:Y:S01]  /*221c0*/  FMUL.FTZ R62, R62, R3.reuse ;  /* 0x000000033e3e7220 */ /* 0x080fe20000410000 */
[----:B------:R-:W-:Y:S01]  /*221d0*/  MUFU.EX2 R187, R187 ;  /* 0x000000bb00bb7308 */ /* 0x000fe20000000800 */
[----:B------:R-:W-:Y:S01]  /*221e0*/  FMUL.FTZ R63, R63, R3 ;  /* 0x000000033f3f7220 */ /* 0x000fe20000410000 */
[----:B------:R-:W-:Y:S01]  /*221f0*/  HMMA.16816.F32 R56, R4, R10, R56 ;  /* 0x0000000a0438723c */ /* 0x000fe20000001838 */
[-C--:B------:R-:W-:Y:S01]  /*22200*/  FMUL.FTZ R64, R64, R164.reuse ;  /* 0x000000a440407220 */ /* 0x080fe20000410000 */
[----:B------:R-:W3:Y:S01]  /*22210*/  LDSM.16.MT88.4 R8, [R217+0x14000] ;  /* 0x01400000d908783b */ /* 0x000ee20000004200 */
[----:B------:R-:W-:-:S02]  /*22220*/  FMUL.FTZ R65, R65, R164 ;  /* 0x000000a441417220 */ /* 0x000fc40000410000 */
[-C--:B------:R-:W-:Y:S01]  /*22230*/  FMUL.FTZ R66, R66, R3.reuse ;  /* 0x0000000342427220 */ /* 0x080fe20000410000 */
[----:B------:R-:W-:Y:S01]  /*22240*/  MUFU.EX2 R190, R190 ;  /* 0x000000be00be7308 */ /* 0x000fe20000000800 */
[-C--:B------:R-:W-:Y:S01]  /*22250*/  FMUL.FTZ R67, R67, R3.reuse ;  /* 0x0000000343437220 */ /* 0x080fe20000410000 */
        /* <DEDUP_REMOVED lines=12> */
[-C--:B------:R-:W-:Y:S02]  /*22320*/  FMUL.FTZ R75, R75, R3.reuse ;  /* 0x000000034b4b7220 */ /* 0x080fe40000410000 */
[-C--:B------:R-:W-:Y:S01]  /*22330*/  FMUL.FTZ R76, R76, R164.reuse ;  /* 0x000000a44c4c7220 */ /* 0x080fe20000410000 */
[----:B-1----:R-:W-:Y:S01]  /*22340*/  HMMA.16816.F32 R68, R4, R12, R68 ;  /* 0x0000000c0444723c */ /* 0x002fe20000001844 */
        /* <DEDUP_REMOVED lines=9> */
[----:B------:R-:W-:Y:S01]  /*223e0*/  MUFU.EX2 R166, R166 ;  /* 0x000000a600a67308 */ /* 0x000fe20000000800 */
[----:B------:R-:W-:Y:S02]  /*223f0*/  FMUL.FTZ R83, R83, R3 ;  /* 0x0000000353537220 */ /* 0x000fe40000410000 */
[-C--:B------:R-:W-:Y:S01]  /*22400*/  FMUL.FTZ R84, R84, R164.reuse ;  /* 0x000000a454547220 */ /* 0x080fe20000410000 */
[----:B---3--:R-:W-:Y:S01]  /*22410*/  HMMA.16816.F32 R76, R4, R8, R76 ;  /* 0x00000008044c723c */ /* 0x008fe2000000184c */
[----:B------:R-:W-:-:S02]  /*22420*/  FMUL.FTZ R85, R85, R164 ;  /* 0x000000a455557220 */ /* 0x000fc40000410000 */
[-C--:B------:R-:W-:Y:S01]  /*22430*/  FMUL.FTZ R86, R86, R3.reuse ;  /* 0x0000000356567220 */ /* 0x080fe20000410000 */
[----:B------:R-:W-:Y:S01]  /*22440*/  MUFU.EX2 R165, R165 ;  /* 0x000000a500a57308 */ /* 0x000fe20000000800 */
[-C--:B------:R-:W-:Y:S02]  /*22450*/  FMUL.FTZ R87, R87, R3.reuse ;  /* 0x0000000357577220 */ /* 0x080fe40000410000 */
[-C--:B------:R-:W-:Y:S01]  /*22460*/  FMUL.FTZ R88, R88, R164.reuse ;  /* 0x000000a458587220 */ /* 0x080fe20000410000 */
[----:B------:R-:W-:Y:S01]  /*22470*/  HMMA.16816.F32 R80, R4, R10, R80 ;  /* 0x0000000a0450723c */ /* 0x000fe20000001850 */
[----:B------:R-:W3:Y:S01]  /*22480*/  LDSM.16.MT88.4 R8, [R219+0x16000] ;  /* 0x01600000db08783b */ /* 0x000ee20000004200 */
        /* <DEDUP_REMOVED lines=13> */
[-C--:B------:R-:W-:Y:S02]  /*22560*/  FMUL.FTZ R99, R99, R3.reuse ;  /* 0x0000000363637220 */ /* 0x080fe40000410000 */
[-C--:B------:R-:W-:Y:S01]  /*22570*/  FMUL.FTZ R100, R100, R164.reuse ;  /* 0x000000a464647220 */ /* 0x080fe20000410000 */
[----:B-1----:R-:W-:Y:S01]  /*22580*/  HMMA.16816.F32 R92, R4, R12, R92 ;  /* 0x0000000c045c723c */ /* 0x002fe2000000185c */
[----:B------:R-:W-:Y:S02]  /*22590*/  FMUL.FTZ R101, R101, R164 ;  /* 0x000000a465657220 */ /* 0x000fe40000410000 */
[----:B------:R-:W-:-:S02]  /*225a0*/  FMUL.FTZ R102, R102, R3 ;  /* 0x0000000366667220 */ /* 0x000fc40000410000 */
[-C--:B------:R-:W-:Y:S02]  /*225b0*/  FMUL.FTZ R103, R103, R3.reuse ;  /* 0x0000000367677220 */ /* 0x080fe40000410000 */
[-C--:B------:R-:W-:Y:S01]  /*225c0*/  FMUL.FTZ R104, R104, R164.reuse ;  /* 0x000000a468687220 */ /* 0x080fe20000410000 */
[C---:B------:R-:W-:Y:S01]  /*225d0*/  HMMA.16816.F32 R96, R4.reuse, R14, R96 ;  /* 0x0000000e0460723c */ /* 0x040fe20000001860 */
[-C--:B------:R-:W-:Y:S01]  /*225e0*/  FMUL.FTZ R105, R105, R164.reuse ;  /* 0x000000a469697220 */ /* 0x080fe20000410000 */
[----:B------:R-:W1:Y:S01]  /*225f0*/  LDSM.16.MT88.4 R12, [R216+0x16000] ;  /* 0x01600000d80c783b */ /* 0x000e620000004200 */
[-C--:B------:R-:W-:Y:S02]  /*22600*/  FMUL.FTZ R106, R106, R3.reuse ;  /* 0x000000036a6a7220 */ /* 0x080fe40000410000 */
[----:B------:R-:W-:Y:S02]  /*22610*/  FMUL.FTZ R107, R107, R3 ;  /* 0x000000036b6b7220 */ /* 0x000fe40000410000 */
[-C--:B------:R-:W-:Y:S01]  /*22620*/  FMUL.FTZ R108, R108, R164.reuse ;  /* 0x000000a46c6c7220 */ /* 0x080fe20000410000 */
[----:B---3--:R-:W-:Y:S01]  /*22630*/  HMMA.16816.F32 R100, R4, R8, R100 ;  /* 0x000000080464723c */ /* 0x008fe20000001864 */
[----:B------:R-:W-:-:S02]  /*22640*/  FMUL.FTZ R109, R109, R164 ;  /* 0x000000a46d6d7220 */ /* 0x000fc40000410000 */
[-C--:B------:R-:W-:Y:S02]  /*22650*/  FMUL.FTZ R110, R110, R3.reuse ;  /* 0x000000036e6e7220 */ /* 0x080fe40000410000 */
[-C--:B------:R-:W-:Y:S02]  /*22660*/  FMUL.FTZ R111, R111, R3.reuse ;  /* 0x000000036f6f7220 */ /* 0x080fe40000410000 */
[-C--:B------:R-:W-:Y:S01]  /*22670*/  FMUL.FTZ R112, R112, R164.reuse ;  /* 0x000000a470707220 */ /* 0x080fe20000410000 */
[----:B------:R-:W-:Y:S01]  /*22680*/  HMMA.16816.F32 R104, R4, R10, R104 ;  /* 0x0000000a0468723c */ /* 0x000fe20000001868 */
[----:B------:R-:W-:Y:S01]  /*22690*/  FMUL.FTZ R113, R113, R164 ;  /* 0x000000a471717220 */ /* 0x000fe20000410000 */
[----:B------:R-:W3:Y:S01]  /*226a0*/  LDSM.16.MT88.4 R8, [R215+0x16000] ;  /* 0x01600000d708783b */ /* 0x000ee20000004200 */
[-C--:B------:R-:W-:Y:S02]  /*226b0*/  FMUL.FTZ R114, R114, R3.reuse ;  /* 0x0000000372727220 */ /* 0x080fe40000410000 */
[----:B------:R-:W-:-:S02]  /*226c0*/  FMUL.FTZ R115, R115, R3 ;  /* 0x0000000373737220 */ /* 0x000fc40000410000 */
[-C--:B------:R-:W-:Y:S01]  /*226d0*/  FMUL.FTZ R116, R116, R164.reuse ;  /* 0x000000a474747220 */ /* 0x080fe20000410000 */
[C---:B--2---:R-:W-:Y:S01]  /*226e0*/  HMMA.16816.F32 R108, R4.reuse, R16, R108 ;  /* 0x00000010046c723c */ /* 0x044fe2000000186c */
[-C--:B------:R-:W-:Y:S02]  /*226f0*/  FMUL.FTZ R117, R117, R164.reuse ;  /* 0x000000a475757220 */ /* 0x080fe40000410000 */
[-C--:B------:R-:W-:Y:S02]  /*22700*/  FMUL.FTZ R118, R118, R3.reuse ;  /* 0x0000000376767220 */ /* 0x080fe40000410000 */
[----:B------:R-:W-:Y:S02]  /*22710*/  FMUL.FTZ R119, R119, R3 ;  /* 0x0000000377777220 */ /* 0x000fe40000410000 */
[-C--:B------:R-:W-:Y:S01]  /*22720*/  FMUL.FTZ R120, R120, R164.reuse ;  /* 0x000000a478787220 */ /* 0x080fe20000410000 */
[----:B------:R-:W-:Y:S01]  /*22730*/  HMMA.16816.F32 R112, R4, R18, R112 ;  /* 0x000000120470723c */ /* 0x000fe20000001870 */
[----:B------:R-:W2:Y:S01]  /*22740*/  LDSM.16.MT88.4 R16, [R219+0x10800] ;  /* 0x01080000db10783b */ /* 0x000ea20000004200 */
[----:B------:R-:W-:-:S02]  /*22750*/  FMUL.FTZ R121, R121, R164 ;  /* 0x000000a479797220 */ /* 0x000fc40000410000 */
[-C--:B------:R-:W-:Y:S02]  /*22760*/  FMUL.FTZ R122, R122, R3.reuse ;  /* 0x000000037a7a7220 */ /* 0x080fe40000410000 */
[-C--:B------:R-:W-:Y:S02]  /*22770*/  FMUL.FTZ R123, R123, R3.reuse ;  /* 0x000000037b7b7220 */ /* 0x080fe40000410000 */
[-C--:B------:R-:W-:Y:S02]  /*22780*/  FMUL.FTZ R124, R124, R164.reuse ;  /* 0x000000a47c7c7220 */ /* 0x080fe40000410000 */
[----:B------:R-:W-:Y:S01]  /*22790*/  FMUL.FTZ R125, R125, R164 ;  /* 0x000000a47d7d7220 */ /* 0x000fe20000410000 */
[----:B-1----:R-:W-:Y:S01]  /*227a0*/  HMMA.16816.F32 R116, R4, R12, R116 ;  /* 0x0000000c0474723c */ /* 0x002fe20000001874 */
[-C--:B------:R-:W-:Y:S02]  /*227b0*/  FMUL.FTZ R126, R126, R3.reuse ;  /* 0x000000037e7e7220 */ /* 0x080fe40000410000 */
[----:B------:R-:W-:-:S02]  /*227c0*/  FMUL.FTZ R127, R127, R3 ;  /* 0x000000037f7f7220 */ /* 0x000fc40000410000 */
[-C--:B------:R-:W-:Y:S02]  /*227d0*/  FMUL.FTZ R128, R128, R164.reuse ;  /* 0x000000a480807220 */ /* 0x080fe40000410000 */
[----:B------:R-:W-:Y:S01]  /*227e0*/  FMUL.FTZ R129, R129, R164 ;  /* 0x000000a481817220 */ /* 0x000fe20000410000 */
[C---:B------:R-:W-:Y:S01]  /*227f0*/  HMMA.16816.F32 R120, R4.reuse, R14, R120 ;  /* 0x0000000e0478723c */ /* 0x040fe20000001878 */
[-C--:B------:R-:W-:Y:S01]  /*22800*/  FMUL.FTZ R130, R130, R3.reuse ;  /* 0x0000000382827220 */ /* 0x080fe20000410000 */
[----:B------:R-:W1:Y:S01]  /*22810*/  LDSM.16.MT88.4 R12, [R217+0x10800] ;  /* 0x01080000d90c783b */ /* 0x000e620000004200 */
[----:B------:R-:W-:Y:S02]  /*22820*/  FMUL.FTZ R131, R131, R3 ;  /* 0x0000000383837220 */ /* 0x000fe40000410000 */
[-CC-:B----4-:R-:W-:Y:S02]  /*22830*/  FFMA.FTZ R185, R178, R169.reuse, -R168.reuse ;  /* 0x000000a9b2b97223 */ /* 0x190fe400000108a8 */
[-CC-:B------:R-:W-:Y:S01]  /*22840*/  FFMA.FTZ R178, R179, R169.reuse, -R168.reuse ;  /* 0x000000a9b3b27223 */ /* 0x180fe200000108a8 */
[----:B---3--:R-:W-:Y:S01]  /*22850*/  HMMA.16816.F32 R124, R4, R8, R124 ;  /* 0x00000008047c723c */ /* 0x008fe2000000187c */
[----:B------:R-:W-:-:S02]  /*22860*/  FFMA.FTZ R179, R27, R169, -R168 ;  /* 0x000000a91bb37223 */ /* 0x000fc400000108a8 */
[----:B------:R-:W3:Y:S01]  /*22870*/  MUFU.EX2 R185, R185 ;  /* 0x000000b900b97308 */ /* 0x000ee20000000800 */
[----:B------:R-:W-:Y:S01]  /*22880*/  LDSM.16.MT88.4 R24, [R219+0x11800] ;  /* 0x01180000db18783b */ /* 0x000fe20000004200 */
[----:B------:R-:W-:Y:S01]  /*22890*/  FFMA.FTZ R32, R249, R164, R32 ;  /* 0x000000a4f9207223 */ /* 0x000fe20000010020 */
[----:B------:R-:W-:Y:S01]  /*228a0*/  MOV R164, R34 ;  /* 0x0000002200a47202 */ /* 0x000fe20000000f00 */
[----:B------:R-:W-:Y:S01]  /*228b0*/  FFMA.FTZ R3, R248, R3, R28 ;  /* 0x00000003f8037223 */ /* 0x000fe2000001001c */
[----:B------:R-:W-:Y:S01]  /*228c0*/  HMMA.16816.F32 R128, R4, R10, R128 ;  /* 0x0000000a0480723c */ /* 0x000fe20000001880 */
[----:B------:R-:W4:Y:S01]  /*228d0*/  LDSM.16.MT88.4 R8, [R216+0x10800] ;  /* 0x01080000d808783b */ /* 0x000f220000004200 */
[----:B------:R-:W-:Y:S01]  /*228e0*/  FADD.FTZ R31, R31, R32 ;  /* 0x000000201f1f7221 */ /* 0x000fe20000010000 */
[----:B------:R-:W-:Y:S01]  /*228f0*/  MUFU.EX2 R178, R178 ;  /* 0x000000b200b27308 */ /* 0x000fe20000000800 */
[----:B------:R-:W-:Y:S01]  /*22900*/  FADD.FTZ R2, R2, R3 ;  /* 0x0000000302027221 */ /* 0x000fe20000010000 */
[----:B------:R-:W-:Y:S01]  /*22910*/  MOV R3, R33 ;  /* 0x0000002100037202 */ /* 0x000fe20000000f00 */
[----:B------:R-:W-:Y:S01]  /*22920*/  FADD.FTZ R31, R30, R31 ;  /* 0x0000001f1e1f7221 */ /* 0x000fe20000010000 */
[----:B------:R-:W-:Y:S01]  /*22930*/  F2FP.PACK_AB R4, R171, R170 ;  /* 0x000000aaab04723e */ /* 0x000fe200000000ff */
[----:B------:R-:W-:Y:S01]  /*22940*/  FADD.FTZ R2, R0, R2 ;  /* 0x0000000200027221 */ /* 0x000fe20000010000 */
[----:B-----5:R-:W-:Y:S01]  /*22950*/  F2FP.PACK_AB R5, R176, R174 ;  /* 0x000000aeb005723e */ /* 0x020fe200000000ff */
[----:B------:R-:W-:Y:S01]  /*22960*/  FADD.FTZ R29, R29, R31 ;  /* 0x0000001f1d1d7221 */ /* 0x000fe20000010000 */
[----:B------:R-:W-:Y:S01]  /*22970*/  F2FP.PACK_AB R6, R173, R172 ;  /* 0x000000acad06723e */ /* 0x000fe200000000ff */
[----:B------:R-:W5:Y:S01]  /*22980*/  MUFU.EX2 R179, R179 ;  /* 0x000000b300b37308 */ /* 0x000f620000000800 */
[----:B------:R-:W-:Y:S01]  /*22990*/  F2FP.PACK_AB R7, R177, R175 ;  /* 0x000000afb107723e */ /* 0x000fe200000000ff */
[----:B------:R-:W-:-:S02]  /*229a0*/  FADD.FTZ R35, R35, R2 ;  /* 0x0000000223237221 */ /* 0x000fc40000010000 */
[----:B------:R-:W-:Y:S02]  /*229b0*/  FADD.FTZ R29, R170, R29 ;  /* 0x0000001daa1d7221 */ /* 0x000fe40000010000 */
[----:B------:R-:W-:Y:S02]  /*229c0*/  FADD.FTZ R35, R174, R35 ;  /* 0x00000023ae237221 */ /* 0x000fe40000010000 */
[C---:B--2---:R-:W-:Y:S01]  /*229d0*/  HMMA.16816.F32 R160, R4.reuse, R16, R160 ;  /* 0x0000001004a0723c */ /* 0x044fe200000018a0 */
[----:B------:R-:W-:Y:S02]  /*229e0*/  FADD.FTZ R171, R171, R29 ;  /* 0x0000001dabab7221 */ /* 0x000fe40000010000 */
[----:B------:R-:W-:Y:S02]  /*229f0*/  FADD.FTZ R176, R176, R35 ;  /* 0x00000023b0b07221 */ /* 0x000fe40000010000 */
[----:B------:R-:W-:Y:S02]  /*22a00*/  FADD.FTZ R171, R172, R171 ;  /* 0x000000abacab7221 */ /* 0x000fe40000010000 */
[----:B------:R-:W-:Y:S01]  /*22a10*/  FADD.FTZ R176, R175, R176 ;  /* 0x000000b0afb07221 */ /* 0x000fe20000010000 */
[----:B------:R-:W-:Y:S01]  /*22a20*/  HMMA.16816.F32 R156, R4, R18, R156 ;  /* 0x00000012049c723c */ /* 0x000fe2000000189c */
[----:B------:R-:W2:Y:S01]  /*22a30*/  LDSM.16.MT88.4 R16, [R215+0x10800] ;  /* 0x01080000d710783b */ /* 0x000ea20000004200 */
[----:B------:R-:W-:-:S02]  /*22a40*/  FADD.FTZ R173, R173, R171 ;  /* 0x000000abadad7221 */ /* 0x000fc40000010000 */
[----:B------:R-:W-:Y:S02]  /*22a50*/  FADD.FTZ R177, R177, R176 ;  /* 0x000000b0b1b17221 */ /* 0x000fe40000010000 */
[----:B------:R-:W-:Y:S02]  /*22a60*/  FADD.FTZ R173, R183, R173 ;  /* 0x000000adb7ad7221 */ /* 0x000fe40000010000 */
[----:B-1----:R-:W-:Y:S01]  /*22a70*/  HMMA.16816.F32 R152, R4, R12, R152 ;  /* 0x0000000c0498723c */ /* 0x002fe20000001898 */
[----:B------:R-:W-:-:S07]  /*22a80*/  FADD.FTZ R177, R180, R177 ;  /* 0x000000b1b4b17221 */ /* 0x000fce0000010000 */
        /* <DEDUP_REMOVED lines=44> */
[C---:B------:R-:W-:Y:S01]  /*22d50*/  F2FP.PACK_AB R4, R184.reuse, R183 ;  /* 0x000000b7b804723e */ /* 0x040fe200000000ff */
[----:B------:R-:W-:Y:S01]  /*22d60*/  FADD.FTZ R184, R184, R173 ;  /* 0x000000adb8b87221 */ /* 0x000fe20000010000 */
[C---:B---3--:R-:W-:Y:S01]  /*22d70*/  F2FP.PACK_AB R5, R185.reuse, R180 ;  /* 0x000000b4b905723e */ /* 0x048fe200000000ff */
[----:B------:R-:W-:Y:S01]  /*22d80*/  FADD.FTZ R185, R185, R177 ;  /* 0x000000b1b9b97221 */ /* 0x000fe20000010000 */
[----:B------:R-:W-:Y:S01]  /*22d90*/  F2FP.PACK_AB R6, R181, R182 ;  /* 0x000000b6b506723e */ /* 0x000fe200000000ff */
[----:B------:R-:W-:Y:S01]  /*22da0*/  FADD.FTZ R184, R182, R184 ;  /* 0x000000b8b6b87221 */ /* 0x000fe20000010000 */
[----:B-----5:R-:W-:Y:S01]  /*22db0*/  F2FP.PACK_AB R7, R179, R178 ;  /* 0x000000b2b307723e */ /* 0x020fe200000000ff */
        /* <DEDUP_REMOVED lines=13> */
[----:B----4-:R-:W-:Y:S01]  /*22e90*/  HMMA.16816.F32 R152, R4, R8, R152 ;  /* 0x000000080498723c */ /* 0x010fe20000001898 */
[----:B------:R-:W-:-:S07]  /*22ea0*/  FADD.FTZ R248, R165, R179 ;  /* 0x000000b3a5f87221 */ /* 0x000fce0000010000 */
[C---:B--2---:R-:W-:Y:S08]  /*22eb0*/  HMMA.16816.F32 R144, R4.reuse, R16, R144 ;  /* 0x000000100490723c */ /* 0x044ff00000001890 */
[C---:B------:R-:W-:Y:S01]  /*22ec0*/  HMMA.16816.F32 R140, R4.reuse, R18, R140 ;  /* 0x00000012048c723c */ /* 0x040fe2000000188c */
[----:B------:R-:W2:Y:S07]  /*22ed0*/  LDSM.16.MT88.4 R16, [R217+0x13000] ;  /* 0x01300000d910783b */ /* 0x000eae0000004200 */
        /* <DEDUP_REMOVED lines=37> */
[----:B------:R-:W-:Y:S07]  /*23130*/  LDSM.16.MT88.4 R8, [R219+0x13800] ;  /* 0x01380000db08783b */ /* 0x000fee0000004200 */
[C---:B-1----:R-:W-:Y:S08]  /*23140*/  HMMA.16816.F32 R124, R4.reuse, R12, R124 ;  /* 0x0000000c047c723c */ /* 0x042ff0000000187c */
[----:B------:R-:W-:Y:S01]  /*23150*/  HMMA.16816.F32 R128, R4, R14, R128 ;  /* 0x0000000e0480723c */ /* 0x000fe20000001880 */
[----:B------:R-:W1:Y:S06]  /*23160*/  LDSM.16.MT88.4 R12, [R215+0x11800] ;  /* 0x01180000d70c783b */ /* 0x000e6c0000004200 */
[----:B------:R-:W-:-:S02]  /*23170*/  F2FP.PACK_AB R4, R187, R186 ;  /* 0x000000babb04723e */ /* 0x000fc400000000ff */
[----:B------:R-:W-:Y:S02]  /*23180*/  F2FP.PACK_AB R5, R193, R192 ;  /* 0x000000c0c105723e */ /* 0x000fe400000000ff */
[----:B------:R-:W-:Y:S02]  /*23190*/  F2FP.PACK_AB R6, R191, R190 ;  /* 0x000000bebf06723e */ /* 0x000fe400000000ff */
[----:B------:R-:W-:-:S07]  /*231a0*/  F2FP.PACK_AB R7, R165, R166 ;  /* 0x000000a6a507723e */ /* 0x000fce00000000ff */
[C---:B--2---:R-:W-:Y:S08]  /*231b0*/  HMMA.16816.F32 R144, R4.reuse, R16, R144 ;  /* 0x000000100490723c */ /* 0x044ff00000001890 */
        /* <DEDUP_REMOVED lines=11> */
[C---:B------:R-:W-:Y:S08]  /*23270*/  HMMA.16816.F32 R36, R4.reuse, R8, R36 ;  /* 0x000000080424723c */ /* 0x040ff00000001824 */
[C---:B------:R-:W-:Y:S01]  /*23280*/  HMMA.16816.F32 R40, R4.reuse, R10, R40 ;  /* 0x0000000a0428723c */ /* 0x040fe20000001828 */
[----:B------:R-:W5:Y:S07]  /*23290*/  LDSM.16.MT88.4 R8, [R217+0x15800] ;  /* 0x01580000d908783b */ /* 0x000f6e0000004200 */
        /* <DEDUP_REMOVED lines=12> */
[C---:B-----5:R-:W-:Y:S08]  /*23360*/  HMMA.16816.F32 R76, R4.reuse, R8, R76 ;  /* 0x00000008044c723c */ /* 0x060ff0000000184c */
[C---:B------:R-:W-:Y:S01]  /*23370*/  HMMA.16816.F32 R80, R4.reuse, R10, R80 ;  /* 0x0000000a0450723c */ /* 0x040fe20000001850 */
[----:B------:R-:W5:Y:S07]  /*23380*/  LDSM.16.MT88.4 R8, [R216+0x17800] ;  /* 0x01780000d808783b */ /* 0x000f6e0000004200 */
[C---:B--2---:R-:W-:Y:S08]  /*23390*/  HMMA.16816.F32 R100, R4.reuse, R16, R100 ;  /* 0x000000100464723c */ /* 0x044ff00000001864 */
[C---:B------:R-:W-:Y:S01]  /*233a0*/  HMMA.16816.F32 R104, R4.reuse, R18, R104 ;  /* 0x000000120468723c */ /* 0x040fe20000001868 */
[----:B------:R-:W2:Y:S07]  /*233b0*/  LDSM.16.MT88.4 R16, [R215+0x17800] ;  /* 0x01780000d710783b */ /* 0x000eae0000004200 */
[C---:B---3--:R-:W-:Y:S08]  /*233c0*/  HMMA.16816.F32 R84, R4.reuse, R24, R84 ;  /* 0x000000180454723c */ /* 0x048ff00000001854 */
[C---:B------:R-:W-:Y:S08]  /*233d0*/  HMMA.16816.F32 R88, R4.reuse, R26, R88 ;  /* 0x0000001a0458723c */ /* 0x040ff00000001858 */
[C---:B----4-:R-:W-:Y:S08]  /*233e0*/  HMMA.16816.F32 R92, R4.reuse, R20, R92 ;  /* 0x00000014045c723c */ /* 0x050ff0000000185c */
[C---:B------:R-:W-:Y:S08]  /*233f0*/  HMMA.16816.F32 R96, R4.reuse, R22, R96 ;  /* 0x000000160460723c */ /* 0x040ff00000001860 */
[C---:B-1----:R-:W-:Y:S08]  /*23400*/  HMMA.16816.F32 R108, R4.reuse, R12, R108 ;  /* 0x0000000c046c723c */ /* 0x042ff0000000186c */
[C---:B------:R-:W-:Y:S08]  /*23410*/  HMMA.16816.F32 R112, R4.reuse, R14, R112 ;  /* 0x0000000e0470723c */ /* 0x040ff00000001870 */
[C---:B-----5:R-:W-:Y:S08]  /*23420*/  HMMA.16816.F32 R116, R4.reuse, R8, R116 ;  /* 0x000000080474723c */ /* 0x060ff00000001874 */
[C---:B------:R-:W-:Y:S08]  /*23430*/  HMMA.16816.F32 R120, R4.reuse, R10, R120 ;  /* 0x0000000a0478723c */ /* 0x040ff00000001878 */
[C---:B--2---:R-:W-:Y:S08]  /*23440*/  HMMA.16816.F32 R124, R4.reuse, R16, R124 ;  /* 0x00000010047c723c */ /* 0x044ff0000000187c */
[----:B------:R-:W-:Y:S11]  /*23450*/  HMMA.16816.F32 R128, R4, R18, R128 ;  /* 0x000000120480723c */ /* 0x000ff60000001880 */
[----:B------:R-:W-:Y:S08]  /*23460*/  @!UPT UIADD3 URZ, URZ, URZ, URZ ;  /* 0x0000003f3f3ff290 */ /* 0x000ff0000fffe03f */
.L_x_2691:
[----:B------:R-:W-:Y:S05]  /*23470*/  @!P6 BRA `(.L_x_2700) ;  /* 0x000050000000e947 */ /* 0x000fea0003800000 */
[----:B------:R-:W-:Y:S02]  /*23480*/  MOV R0, R3 ;  /* 0x0000000300007202 */ /* 0x000fe40000000f00 */
[----:B------:R-:W-:-:S02]  /*23490*/  MOV R2, R164 ;  /* 0x000000a400027202 */ /* 0x000fc40000000f00 */
.L_x_2709:
[----:B------:R-:W-:Y:S01]  /*234a0*/  ULDC.64 UR4, c[0x0][0x40] ;  /* 0x0000100000047ab9 */ /* 0x000fe20000000a00 */
[----:B------:R-:W-:Y:S04]  /*234b0*/  DEPBAR.LE SB0, 0x0 ;  /* 0x000080000000791a */ /* 0x000fe80000000000 */
[----:B------:R-:W-:Y:S01]  /*234c0*/  ISETP.NE.U32.AND P0, PT, R240, RZ, PT ;  /* 0x000000fff000720c */ /* 0x000fe20003f05070 */
[----:B------:R-:W-:Y:S01]  /*234d0*/  UIADD3 UR4, UP0, UR4, 0x160, URZ ;  /* 0x0000016004047890 */ /* 0x000fe2000ff1e03f */
[----:B------:R-:W-:Y:S02]  /*234e0*/  IADD3 R242, R242, -0x1, RZ ;  /* 0xfffffffff2f27810 */ /* 0x000fe40007ffe0ff */
        /* <DEDUP_REMOVED lines=8> */
[----:B------:R-:W-:Y:S01]  /*23570*/  IMAD.SHL.U32 R3, R242, 0x40, RZ ;  /* 0x00000040f2037824 */ /* 0x000fe200078e00ff */
[----:B------:R-:W-:Y:S02]  /*23580*/  ULDC.64 UR4, c[0x0][0x118] ;  /* 0x0000460000047ab9 */ /* 0x000fe40000000a00 */
[----:B------:R-:W2:Y:S02]  /*23590*/  LD.E R10, [R164.64+0x170] ;  /* 0x00017004a40a7980 */ /* 0x000ea4000c101900 */
[C---:B------:R-:W-:Y:S02]  /*235a0*/  IADD3 R11, R3.reuse, 0x40, RZ ;  /* 0x00000040030b7810 */ /* 0x040fe40007ffe0ff */
[----:B------:R-:W-:Y:S01]  /*235b0*/  IABS R4, R3 ;  /* 0x0000000300047213 */ /* 0x000fe20000000000 */
[----:B------:R-:W3:Y:S01]  /*235c0*/  LD.E.64 R14, [R164.64+0x28] ;  /* 0x00002804a40e7980 */ /* 0x000ee2000c101b00 */
[----:B------:R-:W-:Y:S02]  /*235d0*/  IABS R6, R11 ;  /* 0x0000000b00067213 */ /* 0x000fe40000000000 */
[-C--:B--2---:R-:W-:Y:S02]  /*235e0*/  IABS R7, R10.reuse ;  /* 0x0000000a00077213 */ /* 0x084fe40000000000 */
[-C--:B------:R-:W-:Y:S02]  /*235f0*/  IABS R5, R10.reuse ;  /* 0x0000000a00057213 */ /* 0x080fe40000000000 */
[----:B------:R-:W1:Y:S01]  /*23600*/  I2F.RP R8, R7 ;  /* 0x0000000700087306 */ /* 0x000e620000209400 */
[-C--:B------:R-:W-:Y:S02]  /*23610*/  LOP3.LUT R3, R3, R10.reuse, RZ, 0x3c, !PT ;  /* 0x0000000a03037212 */ /* 0x080fe400078e3cff */
[----:B------:R-:W-:Y:S01]  /*23620*/  IMAD.MOV R5, RZ, RZ, -R5 ;  /* 0x000000ffff057224 */ /* 0x000fe200078e0a05 */
[-C--:B------:R-:W-:Y:S02]  /*23630*/  LOP3.LUT R11, R11, R10.reuse, RZ, 0x3c, !PT ;  /* 0x0000000a0b0b7212 */ /* 0x080fe400078e3cff */
[----:B------:R-:W-:Y:S02]  /*23640*/  ISETP.GE.AND P0, PT, R3, RZ, PT ;  /* 0x000000ff0300720c */ /* 0x000fe40003f06270 */
[----:B------:R-:W-:Y:S02]  /*23650*/  ISETP.GE.AND P2, PT, R11, RZ, PT ;  /* 0x000000ff0b00720c */ /* 0x000fe40003f46270 */
[----:B------:R-:W-:Y:S01]  /*23660*/  LOP3.LUT R3, RZ, R10, RZ, 0x33, !PT ;  /* 0x0000000aff037212 */ /* 0x000fe200078e33ff */
[----:B-1----:R-:W1:Y:S02]  /*23670*/  MUFU.RCP R8, R8 ;  /* 0x0000000800087308 */ /* 0x002e640000001000 */
[----:B-1----:R-:W-:Y:S08]  /*23680*/  IADD3 R8, R8, 0xffffffe, RZ ;  /* 0x0ffffffe08087810 */ /* 0x002ff00007ffe0ff */
[----:B------:R-:W1:Y:S02]  /*23690*/  F2I.FTZ.U32.TRUNC.NTZ R9, R8 ;  /* 0x0000000800097305 */ /* 0x000e64000021f000 */
[--C-:B-1----:R-:W-:Y:S02]  /*236a0*/  IMAD.MOV R12, RZ, RZ, -R9.reuse ;  /* 0x000000ffff0c7224 */ /* 0x102fe400078e0a09 */
[----:B------:R-:W-:Y:S02]  /*236b0*/  IMAD.MOV.U32 R8, RZ, RZ, RZ ;  /* 0x000000ffff087224 */ /* 0x000fe400078e00ff */
        /* <DEDUP_REMOVED lines=15> */
[----:B------:R-:W-:Y:S09]  /*237b0*/  ISETP.NE.AND P1, PT, R10, RZ, PT ;  /* 0x000000ff0a00720c */ /* 0x000ff20003f25270 */
[----:B------:R-:W-:Y:S02]  /*237c0*/  @P4 IADD3 R8, R8, 0x1, RZ ;  /* 0x0000000108084810 */ /* 0x000fe40007ffe0ff */
[----:B------:R-:W-:Y:S03]  /*237d0*/  @P5 IADD3 R9, R9, 0x1, RZ ;  /* 0x0000000109095810 */ /* 0x000fe60007ffe0ff */
[----:B------:R-:W-:Y:S02]  /*237e0*/  @!P0 IMAD.MOV R8, RZ, RZ, -R8 ;  /* 0x000000ffff088224 */ /* 0x000fe400078e0a08 */
[----:B------:R-:W-:Y:S03]  /*237f0*/  @!P2 IMAD.MOV R9, RZ, RZ, -R9 ;  /* 0x000000ffff09a224 */ /* 0x000fe600078e0a09 */
[C---:B------:R-:W-:Y:S02]  /*23800*/  SEL R8, R3.reuse, R8, !P1 ;  /* 0x0000000803087207 */ /* 0x040fe40004800000 */
[----:B------:R-:W-:Y:S02]  /*23810*/  SEL R9, R3, R9, !P1 ;  /* 0x0000000903097207 */ /* 0x000fe40004800000 */
[CC--:B------:R-:W-:Y:S02]  /*23820*/  LEA R6, P1, R8.reuse, R240.reuse, 0x2 ;  /* 0x000000f008067211 */ /* 0x0c0fe400078210ff */
[C---:B------:R-:W-:Y:S02]  /*23830*/  LEA R4, P0, R9.reuse, R240, 0x2 ;  /* 0x000000f009047211 */ /* 0x040fe400078010ff */
[-C--:B------:R-:W-:Y:S01]  /*23840*/  LEA.HI.X.SX32 R7, R8, R241.reuse, 0x2, P1 ;  /* 0x000000f108077211 */ /* 0x080fe200008f16ff */
[C---:B------:R-:W-:Y:S01]  /*23850*/  IMAD.IADD R8, R9.reuse, 0x1, -R8 ;  /* 0x0000000109087824 */ /* 0x040fe200078e0a08 */
[----:B------:R-:W-:Y:S03]  /*23860*/  LEA.HI.X.SX32 R5, R9, R241, 0x2, P0 ;  /* 0x000000f109057211 */ /* 0x000fe600000f16ff */
[----:B------:R-:W-:Y:S01]  /*23870*/  IMAD R10, R10, R8, -0x40 ;  /* 0xffffffc00a0a7424 */ /* 0x000fe200078e0208 */
[----:B------:R1:W4:Y:S04]  /*23880*/  LD.E R3, [R6.64] ;  /* 0x0000000406037980 */ /* 0x000328000c101900 */
[----:B------:R2:W4:Y:S01]  /*23890*/  LD.E R4, [R4.64] ;  /* 0x0000000404047980 */ /* 0x000522000c101900 */
[----:B-1----:R-:W-:Y:S01]  /*238a0*/  SHF.R.S32.HI R6, RZ, 0x1f, R10 ;  /* 0x0000001fff067819 */ /* 0x002fe2000001140a */
        /* <DEDUP_REMOVED lines=8> */
[----:B------:R-:W-:Y:S02]  /*23930*/  IMAD R4, R14, R5, R4 ;  /* 0x000000050e047224 */ /* 0x000fe400078e0204 */
[----:B------:R-:W-:Y:S02]  /*23940*/  IMAD.MOV.U32 R7, RZ, RZ, R10 ;  /* 0x000000ffff077224 */ /* 0x000fe400078e000a */
[----:B------:R-:W-:Y:S01]  /*23950*/  IMAD.IADD R3, R11, 0x1, R4 ;  /* 0x000000010b037824 */ /* 0x000fe200078e0204 */
[----:B------:R-:W-:-:S05]  /*23960*/  BRA `(.L_x_2703) ;  /* 0x0000004000007947 */ /* 0x000fca0003800000 */
.L_x_2702:
[----:B------:R-:W-:Y:S02]  /*23970*/  ULDC.64 UR4, c[0x0][0x118] ;  /* 0x0000460000047ab9 */ /* 0x000fe40000000a00 */
[----:B------:R-:W2:Y:S02]  /*23980*/  LD.E R7, [R164.64+0x40] ;  /* 0x00004004a4077980 */ /* 0x000ea4000c101900 */
[----:B--2---:R-:W-:Y:S04]  /*23990*/  LEA R7, -R7, RZ, 0x6 ;  /* 0x000000ff07077211 */ /* 0x004fe800078e31ff */
[----:B------:R-:W-:Y:S02]  /*239a0*/  SHF.R.S32.HI R3, RZ, 0x1f, R7 ;  /* 0x0000001fff037819 */ /* 0x000fe40000011407 */
.L_x_2703:
[----:B------:R-:W-:Y:S05]  /*239b0*/  BSYNC B0 ;  /* 0x0000000000007941 */ /* 0x000fea0003800000 */
.L_x_2701:
[----:B------:R-:W-:Y:S01]  /*239c0*/  LOP3.LUT P6, RZ, R243, 0x1, RZ, 0xc0, !PT ;  /* 0x00000001f3ff7812 */ /* 0x000fe200078cc0ff */
[----:B------:R-:W-:Y:S01]  /*239d0*/  ULDC.64 UR4, c[0x0][0x118] ;  /* 0x0000460000047ab9 */ /* 0x000fe20000000a00 */
[-C--:B------:R-:W-:Y:S01]  /*239e0*/  LEA R250, P0, R7, R189.reuse, 0x1 ;  /* 0x000000bd07fa7211 */ /* 0x080fe200078008ff */
[----:B------:R-:W-:Y:S01]  /*239f0*/  BSSY B1, `(.L_x_2704) ;  /* 0x0000209000017945 */ /* 0x000fe20003800000 */
[----:B------:R-:W-:Y:S02]  /*23a00*/  LOP3.LUT P5, RZ, R243, 0x2, RZ, 0xc0, !PT ;  /* 0x00000002f3ff7812 */ /* 0x000fe400078ac0ff */
[----:B------:R-:W-:Y:S02]  /*23a10*/  LEA.HI.X R251, R7, R188, R3, 0x1, P0 ;  /* 0x000000bc07fb7211 */ /* 0x000fe400000f0c03 */
[C---:B------:R-:W-:Y:S02]  /*23a20*/  LOP3.LUT P4, RZ, R243.reuse, 0x4, RZ, 0xc0, !PT ;  /* 0x00000004f3ff7812 */ /* 0x040fe4000788c0ff */
[----:B------:R-:W-:Y:S02]  /*23a30*/  LOP3.LUT P3, RZ, R243, 0x8, RZ, 0xc0, !PT ;  /* 0x00000008f3ff7812 */ /* 0x000fe4000786c0ff */
[-C--:B------:R-:W-:Y:S01]  /*23a40*/  IADD3 R6, P1, R7, R226.reuse, RZ ;  /* 0x000000e207067210 */ /* 0x080fe20007f3e0ff */
[----:B------:R-:W-:Y:S01]  /*23a50*/  @!PT LDS RZ, [RZ] ;  /* 0x00000000fffff984 */ /* 0x000fe20000000800 */
[----:B------:R-:W-:Y:S01]  /*23a60*/  @!PT LDS RZ, [RZ] ;  /* 0x00000000fffff984 */ /* 0x000fe20000000800 */
[----:B------:R-:W-:Y:S01]  /*23a70*/  @!PT LDS RZ, [RZ] ;  /* 0x00000000fffff984 */ /* 0x000fe20000000800 */
[----:B------:R1:W-:Y:S03]  /*23a80*/  @P6 LDGSTS.E.BYPASS.LTC128B.128 [R239+0x10000], [R250.64] ;  /* 0x10000000faef6fae */ /* 0x0003e6000b901d44 */
[C---:B------:R-:W-:Y:S01]  /*23a90*/  IADD3 R4, P2, R6.reuse, R226, RZ ;  /* 0x000000e206047210 */ /* 0x040fe20007f5e0ff */
[----:B------:R-:W-:Y:S01]  /*23aa0*/  @!P6 STS.128 [R239+0x10000], RZ ;  /* 0x010000ffef00e388 */ /* 0x000fe20000000c00 */
[--C-:B------:R-:W-:Y:S01]  /*23ab0*/  IMAD.X R5, R3, 0x1, R227.reuse, P1 ;  /* 0x0000000103057824 */ /* 0x100fe200008e06e3 */
[CC--:B------:R-:W-:Y:S02]  /*23ac0*/  @P6 LEA R16, P1, R6.reuse, R189.reuse, 0x1 ;  /* 0x000000bd06106211 */ /* 0x0c0fe400078208ff */
[----:B------:R-:W-:Y:S01]  /*23ad0*/  @!PT LDS RZ, [RZ] ;  /* 0x00000000fffff984 */ /* 0x000fe20000000800 */
[----:B------:R-:W-:Y:S01]  /*23ae0*/  @!PT LDS RZ, [RZ] ;  /* 0x00000000fffff984 */ /* 0x000fe20000000800 */
[----:B------:R-:W-:Y:S01]  /*23af0*/  @!PT LDS RZ, [RZ] ;  /* 0x00000000fffff984 */ /* 0x000fe20000000800 */
[----:B------:R1:W-:Y:S01]  /*23b00*/  @P5 LDGSTS.E.BYPASS.LTC128B.128 [R239+0x12000], [R250.64+0x80] ;  /* 0x12000080faef5fae */ /* 0x0003e2000b901d44 */
[CC--:B------:R-:W-:Y:S01]  /*23b10*/  @P5 LEA R12, P0, R6.reuse, R189.reuse, 0x1 ;  /* 0x000000bd060c5211 */ /* 0x0c0fe200078008ff */
[----:B------:R-:W-:Y:S01]  /*23b20*/  IMAD.X R3, R5, 0x1, R227, P2 ;  /* 0x0000000105037824 */ /* 0x000fe200010e06e3 */
[CCC-:B------:R-:W-:Y:S01]  /*23b30*/  @P6 LEA.HI.X R17, R6.reuse, R188.reuse, R5.reuse, 0x1, P1 ;  /* 0x000000bc06116211 */ /* 0x1c0fe200008f0c05 */
[----:B------:R-:W-:Y:S01]  /*23b40*/  @!P5 STS.128 [R239+0x12000], RZ ;  /* 0x012000ffef00d388 */ /* 0x000fe20000000c00 */
        /* <DEDUP_REMOVED lines=8> */
[----:B------:R-:W-:Y:S01]  /*23bd0*/  @!P4 STS.128 [R239+0x14000], RZ ;  /* 0x014000ffef00c388 */ /* 0x000fe20000000c00 */
        /* <DEDUP_REMOVED lines=9> */
[CCC-:B------:R-:W-:Y:S02]  /*23c70*/  @P5 LEA.HI.X R21, R4.reuse, R188.reuse, R3.reuse, 0x1, P2 ;  /* 0x000000bc04155211 */ /* 0x1c0fe400010f0c03 */
[CC--:B------:R-:W-:Y:S01]  /*23c80*/  @P4 LEA R18, P1, R4.reuse, R189.reuse, 0x1 ;  /* 0x000000bd04124211 */ /* 0x0c0fe200078208ff */
[----:B------:R-:W-:Y:S01]  /*23c90*/  @!PT LDS RZ, [RZ] ;  /* 0x00000000fffff984 */ /* 0x000fe20000000800 */
[----:B------:R-:W-:Y:S01]  /*23ca0*/  @!PT LDS RZ, [RZ] ;  /* 0x00000000fffff984 */ /* 0x000fe20000000800 */
[----:B------:R-:W-:Y:S01]  /*23cb0*/  @!PT LDS RZ, [RZ] ;  /* 0x00000000fffff984 */ /* 0x000fe20000000800 */
[----:B------:R2:W-:Y:S01]  /*23cc0*/  @P6 LDGSTS.E.BYPASS.LTC128B.128 [R239+0x10800], [R16.64] ;  /* 0x1080000010ef6fae */ /* 0x0005e2000b901d44 */
[CC--:B------:R-:W-:Y:S02]  /*23cd0*/  @P3 LEA R6, P0, R4.reuse, R189.reuse, 0x1 ;  /* 0x000000bd04063211 */ /* 0x0c0fe400078008ff */
[C-C-:B------:R-:W-:Y:S01]  /*23ce0*/  @P4 LEA.HI.X R19, R4.reuse, R188, R3.reuse, 0x1, P1 ;  /* 0x000000bc04134211 */ /* 0x140fe200008f0c03 */
[----:B------:R-:W-:Y:S01]  /*23cf0*/  @!P6 STS.128 [R239+0x10800], RZ ;  /* 0x010800ffef00e388 */ /* 0x000fe20000000c00 */
[C---:B------:R-:W-:Y:S02]  /*23d00*/  IADD3 R5, P2, R4.reuse, R226, RZ ;  /* 0x000000e204057210 */ /* 0x040fe40007f5e0ff */
[-C--:B------:R-:W-:Y:S01]  /*23d10*/  @P3 LEA.HI.X R7, R4, R188.reuse, R3, 0x1, P0 ;  /* 0x000000bc04073211 */ /* 0x080fe200000f0c03 */
[----:B------:R-:W-:Y:S01]  /*23d20*/  @!PT LDS RZ, [RZ] ;  /* 0x00000000fffff984 */ /* 0x000fe20000000800 */
[----:B------:R-:W-:Y:S01]  /*23d30*/  @!PT LDS RZ, [RZ] ;  /* 0x00000000fffff984 */ /* 0x000fe20000000800 */
[----:B------:R-:W-:Y:S01]  /*23d40*/  @!PT LDS RZ, [RZ] ;  /* 0x00000000fffff984 */ /* 0x000fe20000000800 */
[----:B------:R3:W-:Y:S01]  /*23d50*/  @P5 LDGSTS.E.BYPASS.LTC128B.128 [R239+0x12800], [R12.64+0x80] ;  /* 0x128000800cef5fae */ /* 0x0007e2000b901d44 */
[-C--:B------:R-:W-:Y:S01]  /*23d60*/  @P6 LEA R26, P0, R5, R189.reuse, 0x1 ;  /* 0x000000bd051a6211 */ /* 0x080fe200078008ff */
[----:B------:R-:W-:Y:S01]  /*23d70*/  IMAD.X R3, R3, 0x1, R227, P2 ;  /* 0x0000000103037824 */ /* 0x000fe200010e06e3 */
[CC--:B------:R-:W-:Y:S01]  /*23d80*/  @P5 LEA R24, P2, R5.reuse, R189.reuse, 0x1 ;  /* 0x000000bd05185211 */ /* 0x0c0fe200078408ff */
[----:B------:R-:W-:Y:S01]  /*23d90*/  @!P5 STS.128 [R239+0x12800], RZ ;  /* 0x012800ffef00d388 */ /* 0x000fe20000000c00 */
[CC--:B------:R-:W-:Y:S02]  /*23da0*/  @P4 LEA R22, P1, R5.reuse, R189.reuse, 0x1 ;  /* 0x000000bd05164211 */ /* 0x0c0fe400078208ff */
[CCC-:B------:R-:W-:Y:S01]  /*23db0*/  @P6 LEA.HI.X R27, R5.reuse, R188.reuse, R3.reuse, 0x1, P0 ;  /* 0x000000bc051b6211 */ /* 0x1c0fe200000f0c03 */
[----:B------:R-:W-:Y:S01]  /*23dc0*/  @!PT LDS RZ, [RZ] ;  /* 0x00000000fffff984 */ /* 0x000fe20000000800 */
[----:B------:R-:W-:Y:S01]  /*23dd0*/  @!PT LDS RZ, [RZ] ;  /* 0x00000000fffff984 */ /* 0x000fe20000000800 */
[----:B------:R-:W-:Y:S01]  /*23de0*/  @!PT LDS RZ, [RZ] ;  /* 0x00000000fffff984 */ /* 0x000fe20000000800 */
[----:B------:R4:W-:Y:S01]  /*23df0*/  @P4 LDGSTS.E.BYPASS.LTC128B.128 [R239+0x14800], [R10.64+0x100] ;  /* 0x148001000aef4fae */ /* 0x0009e2000b901d44 */
[CCC-:B------:R-:W-:Y:S02]  /*23e00*/  @P5 LEA.HI.X R25, R5.reuse, R188.reuse, R3.reuse, 0x1, P2 ;  /* 0x000000bc05195211 */ /* 0x1c0fe400010f0c03 */
[CCC-:B------:R-:W-:Y:S01]  /*23e10*/  @P4 LEA.HI.X R23, R5.reuse, R188.reuse, R3.reuse, 0x1, P1 ;  /* 0x000000bc05174211 */ /* 0x1c0fe200008f0c03 */
[----:B------:R-:W-:Y:S01]  /*23e20*/  @!P4 STS.128 [R239+0x14800], RZ ;  /* 0x014800ffef00c388 */ /* 0x000fe20000000c00 */
[C---:B------:R-:W-:Y:S03]  /*23e30*/  @P3 LEA R4, P0, R5.reuse, R189, 0x1 ;  /* 0x000000bd05043211 */ /* 0x040fe600078008ff */
[----:B------:R-:W-:Y:S01]  /*23e40*/  @!PT LDS RZ, [RZ] ;  /* 0x00000000fffff984 */ /* 0x000fe20000000800 */
[----:B------:R-:W-:Y:S01]  /*23e50*/  @!PT LDS RZ, [RZ] ;  /* 0x00000000fffff984 */ /* 0x000fe20000000800 */
[----:B------:R-:W-:Y:S01]  /*23e60*/  @!PT LDS RZ, [RZ] ;  /* 0x00000000fffff984 */ /* 0x000fe20000000800 */
[----:B------:R4:W-:Y:S01]  /*23e70*/  @P3 LDGSTS.E.BYPASS.LTC128B.128 [R239+0x16800], [R8.64+0x180] ;  /* 0x1680018008ef3fae */ /* 0x0009e2000b901d44 */
[----:B------:R-:W-:Y:S02]  /*23e80*/  @P3 LEA.HI.X R5, R5, R188, R3, 0x1, P0 ;  /* 0x000000bc05053211 */ /* 0x000fe400000f0c03 */
[----:B------:R-:W-:Y:S01]  /*23e90*/  ISETP.GT.AND P0, PT, R242, R230, PT ;  /* 0x000000e6f200720c */ /* 0x000fe20003f04270 */
        /* <DEDUP_REMOVED lines=55> */
[C---:B------:R-:W-:Y:S08]  /*24210*/  HMMA.16816.F32 R8, R32.reuse, R10, RZ ;  /* 0x0000000a2008723c */ /* 0x040ff000000018ff */
        /* <DEDUP_REMOVED lines=9> */
[----:B------:R-:W2:Y:S07]  /*242b0*/  LDSM.16.M88.4 R176, [R218+0x9000] ;  /* 0x00900000dab0783b */ /* 0x000eae0000000200 */
[C---:B------:R-:W-:Y:S08]  /*242c0*/  HMMA.16816.F32 R12, R172.reuse, R180, R12 ;  /* 0x000000b4ac0c723c */ /* 0x040ff0000000180c */
[C---:B------:R-:W-:Y:S01]  /*242d0*/  HMMA.16816.F32 R16, R172.reuse, R182, R16 ;  /* 0x000000b6ac10723c */ /* 0x040fe20000001810 */
[----:B------:R-:W4:Y:S07]  /*242e0*/  LDSM.16.M88.4 R180, [R218+0x9800] ;  /* 0x00980000dab4783b */ /* 0x000f2e0000000200 */
[C---:B------:R-:W-:Y:S08]  /*242f0*/  HMMA.16816.F32 R20, R172.reuse, R184, R20 ;  /* 0x000000b8ac14723c */ /* 0x040ff00000001814 */
[C---:B------:R-:W-:Y:S01]  /*24300*/  HMMA.16816.F32 R24, R172.reuse, R186, R24 ;  /* 0x000000baac18723c */ /* 0x040fe20000001818 */
[----:B------:R-:W-:Y:S07]  /*24310*/  LDSM.16.M88.4 R184, [R211] ;  /* 0x00000000d3b8783b */ /* 0x000fee0000000200 */
[C---:B------:R-:W-:Y:S08]  /*24320*/  HMMA.16816.F32 R28, R172.reuse, R188, R28 ;  /* 0x000000bcac1c723c */ /* 0x040ff0000000181c */
[----:B------:R-:W-:Y:S01]  /*24330*/  HMMA.16816.F32 R32, R172, R190, R32 ;  /* 0x000000beac20723c */ /* 0x000fe20000001820 */
[----:B------:R-:W5:Y:S04]  /*24340*/  LDSM.16.M88.4 R172, [R220] ;  /* 0x00000000dcac783b */ /* 0x000f680000000200 */
[----:B------:R-:W4:Y:S03]  /*24350*/  LDSM.16.M88.4 R188, [R211+0x800] ;  /* 0x00080000d3bc783b */ /* 0x000f260000000200 */
        /* <DEDUP_REMOVED lines=11> */
[----:B------:R-:W2:Y:S04]  /*24410*/  LDSM.16.M88.4 R180, [R224+0xa000] ;  /* 0x00a00000e0b4783b */ /* 0x000ea80000000200 */
[----:B------:R-:W4:Y:S03]  /*24420*/  LDSM.16.M88.4 R192, [R224+0xa800] ;  /* 0x00a80000e0c0783b */ /* 0x000f260000000200 */
[C---:B-----5:R-:W-:Y:S08]  /*24430*/  HMMA.16816.F32 R4, R172.reuse, R184, R4 ;  /* 0x000000b8ac04723c */ /* 0x060ff00000001804 */
[C---:B------:R-:W-:Y:S01]  /*24440*/  HMMA.16816.F32 R8, R172.reuse, R186, R8 ;  /* 0x000000baac08723c */ /* 0x040fe20000001808 */
[----:B------:R-:W5:Y:S07]  /*24450*/  LDSM.16.M88.4 R184, [R224+0xb000] ;  /* 0x00b00000e0b8783b */ /* 0x000f6e0000000200 */
[C---:B------:R-:W-:Y:S08]  /*24460*/  HMMA.16816.F32 R12, R172.reuse, R188, R12 ;  /* 0x000000bcac0c723c */ /* 0x040ff0000000180c */
[C---:B------:R-:W-:Y:S01]  /*24470*/  HMMA.16816.F32 R16, R172.reuse, R190, R16 ;  /* 0x000000beac10723c */ /* 0x040fe20000001810 */
[----:B------:R-:W-:Y:S07]  /*24480*/  LDSM.16.M88.4 R188, [R210] ;  /* 0x00000000d2bc783b */ /* 0x000fee0000000200 */
[C---:B---3--:R-:W-:Y:S08]  /*24490*/  HMMA.16816.F32 R20, R172.reuse, R196, R20 ;  /* 0x000000c4ac14723c */ /* 0x048ff00000001814 */
[C---:B------:R-:W-:Y:S01]  /*244a0*/  HMMA.16816.F32 R24, R172.reuse, R198, R24 ;  /* 0x000000c6ac18723c */ /* 0x040fe20000001818 */
[----:B------:R-:W-:Y:S07]  /*244b0*/  LDSM.16.M88.4 R196, [R209] ;  /* 0x00000000d1c4783b */ /* 0x000fee0000000200 */
[C---:B-1----:R-:W-:Y:S08]  /*244c0*/  HMMA.16816.F32 R28, R172.reuse, R168, R28 ;  /* 0x000000a8ac1c723c */ /* 0x042ff0000000181c */
[----:B------:R-:W-:Y:S01]  /*244d0*/  HMMA.16816.F32 R32, R172, R170, R32 ;  /* 0x000000aaac20723c */ /* 0x000fe20000001820 */
[----:B------:R-:W1:Y:S04]  /*244e0*/  LDSM.16.M88.4 R168, [R224+0xb800] ;  /* 0x00b80000e0a8783b */ /* 0x000e680000000200 */
[----:B------:R-:W3:Y:S03]  /*244f0*/  LDSM.16.M88.4 R172, [R223+0x2000] ;  /* 0x00200000dfac783b */ /* 0x000ee60000000200 */
[C---:B--2---:R-:W-:Y:S08]  /*24500*/  HMMA.16816.F32 R4, R176.reuse, R180, R4 ;  /* 0x000000b4b004723c */ /* 0x044ff00000001804 */
[C---:B------:R-:W-:Y:S01]  /*24510*/  HMMA.16816.F32 R8, R176.reuse, R182, R8 ;  /* 0x000000b6b008723c */ /* 0x040fe20000001808 */
[----:B------:R-:W2:Y:S07]  /*24520*/  LDSM.16.M88.4 R180, [R208] ;  /* 0x00000000d0b4783b */ /* 0x000eae0000000200 */
[C---:B----4-:R-:W-:Y:S08]  /*24530*/  HMMA.16816.F32 R12, R176.reuse, R192, R12 ;  /* 0x000000c0b00c723c */ /* 0x050ff0000000180c */
[C---:B------:R-:W-:Y:S01]  /*24540*/  HMMA.16816.F32 R16, R176.reuse, R194, R16 ;  /* 0x000000c2b010723c */ /* 0x040fe20000001810 */
[----:B------:R-:W4:Y:S07]  /*24550*/  LDSM.16.M88.4 R192, [R207] ;  /* 0x00000000cfc0783b */ /* 0x000f2e0000000200 */
[C---:B-----5:R-:W-:Y:S08]  /*24560*/  HMMA.16816.F32 R20, R176.reuse, R184, R20 ;  /* 0x000000b8b014723c */ /* 0x060ff00000001814 */
[C---:B------:R-:W-:Y:S01]  /*24570*/  HMMA.16816.F32 R24, R176.reuse, R186, R24 ;  /* 0x000000bab018723c */ /* 0x040fe20000001818 */
[----:B------:R-:W-:Y:S07]  /*24580*/  LDSM.16.M88.4 R184, [R218+0xa800] ;  /* 0x00a80000dab8783b */ /* 0x000fee0000000200 */
[C---:B-1----:R-:W-:Y:S08]  /*24590*/  HMMA.16816.F32 R28, R176.reuse, R168, R28 ;  /* 0x000000a8b01c723c */ /* 0x042ff0000000181c */
[----:B------:R-:W-:Y:S01]  /*245a0*/  HMMA.16816.F32 R32, R176, R170, R32 ;  /* 0x000000aab020723c */ /* 0x000fe20000001820 */
[----:B------:R-:W-:Y:S04]  /*245b0*/  LDSM.16.M88.4 R168, [R221+0x2000] ;  /* 0x00200000dda8783b */ /* 0x000fe80000000200 */
[----:B------:R-:W1:Y:S03]  /*245c0*/  LDSM.16.M88.4 R176, [R218+0xa000] ;  /* 0x00a00000dab0783b */ /* 0x000e660000000200 */
[C---:B---3--:R-:W-:Y:S08]  /*245d0*/  HMMA.16816.F32 R4, R172.reuse, R188, R4 ;  /* 0x000000bcac04723c */ /* 0x048ff00000001804 */
[C---:B------:R-:W-:Y:S01]  /*245e0*/  HMMA.16816.F32 R8, R172.reuse, R190, R8 ;  /* 0x000000beac08723c */ /* 0x040fe20000001808 */
[----:B------:R-:W3:Y:S07]  /*245f0*/  LDSM.16.M88.4 R188, [R218+0xb000] ;  /* 0x00b00000dabc783b */ /* 0x000eee0000000200 */
[C---:B------:R-:W-:Y:S08]  /*24600*/  HMMA.16816.F32 R12, R172.reuse, R196, R12 ;  /* 0x000000c4ac0c723c */ /* 0x040ff0000000180c */
[C---:B------:R-:W-:Y:S01]  /*24610*/  HMMA.16816.F32 R16, R172.reuse, R198, R16 ;  /* 0x000000c6ac10723c */ /* 0x040fe20000001810 */
[----:B------:R-:W5:Y:S07]  /*24620*/  LDSM.16.M88.4 R196, [R218+0xb800] ;  /* 0x00b80000dac4783b */ /* 0x000f6e0000000200 */
[C---:B--2---:R-:W-:Y:S08]  /*24630*/  HMMA.16816.F32 R20, R172.reuse, R180, R20 ;  /* 0x000000b4ac14723c */ /* 0x044ff00000001814 */
[C---:B------:R-:W-:Y:S01]  /*24640*/  HMMA.16816.F32 R24, R172.reuse, R182, R24 ;  /* 0x000000b6ac18723c */ /* 0x040fe20000001818 */
[----:B------:R-:W-:Y:S07]  /*24650*/  LDSM.16.M88.4 R180, [R211+0x2000] ;  /* 0x00200000d3b4783b */ /* 0x000fee0000000200 */
[C---:B----4-:R-:W-:Y:S08]  /*24660*/  HMMA.16816.F32 R28, R172.reuse, R192, R28 ;  /* 0x000000c0ac1c723c */ /* 0x050ff0000000181c */
[----:B------:R-:W-:Y:S01]  /*24670*/  HMMA.16816.F32 R32, R172, R194, R32 ;  /* 0x000000c2ac20723c */ /* 0x000fe20000001820 */
[----:B------:R-:W2:Y:S04]  /*24680*/  LDSM.16.M88.4 R172, [R220+0x2000] ;  /* 0x00200000dcac783b */ /* 0x000ea80000000200 */
[----:B------:R-:W4:Y:S03]  /*24690*/  LDSM.16.M88.4 R192, [R211+0x2800] ;  /* 0x00280000d3c0783b */ /* 0x000f260000000200 */
[C---:B-1----:R-:W-:Y:S08]  /*246a0*/  HMMA.16816.F32 R4, R168.reuse, R176, R4 ;  /* 0x000000b0a804723c */ /* 0x042ff00000001804 */
[C---:B------:R-:W-:Y:S01]  /*246b0*/  HMMA.16816.F32 R8, R168.reuse, R178, R8 ;  /* 0x000000b2a808723c */ /* 0x040fe20000001808 */
[----:B------:R-:W1:Y:S07]  /*246c0*/  LDSM.16.M88.4 R176, [R211+0x3000] ;  /* 0x00300000d3b0783b */ /* 0x000e6e0000000200 */
[C---:B------:R-:W-:Y:S08]  /*246d0*/  HMMA.16816.F32 R12, R168.reuse, R184, R12 ;  /* 0x000000b8a80c723c */ /* 0x040ff0000000180c */
[C---:B------:R-:W-:Y:S01]  /*246e0*/  HMMA.16816.F32 R16, R168.reuse, R186, R16 ;  /* 0x000000baa810723c */ /* 0x040fe20000001810 */
[----:B------:R-:W-:Y:S07]  /*246f0*/  LDSM.16.M88.4 R184, [R225+0x4000] ;  /* 0x00400000e1b8783b */ /* 0x000fee0000000200 */
[C---:B---3--:R-:W-:Y:S08]  /*24700*/  HMMA.16816.F32 R20, R168.reuse, R188, R20 ;  /* 0x000000bca814723c */ /* 0x048ff00000001814 */
[C---:B------:R-:W-:Y:S01]  /*24710*/  HMMA.16816.F32 R24, R168.reuse, R190, R24 ;  /* 0x000000bea818723c */ /* 0x040fe20000001818 */
[----:B------:R-:W-:Y:S07]  /*24720*/  LDSM.16.M88.4 R188, [R224+0xc000] ;  /* 0x00c00000e0bc783b */ /* 0x000fee0000000200 */
[C---:B-----5:R-:W-:Y:S08]  /*24730*/  HMMA.16816.F32 R28, R168.reuse, R196, R28 ;  /* 0x000000c4a81c723c */ /* 0x060ff0000000181c */
[----:B------:R-:W-:Y:S01]  /*24740*/  HMMA.16816.F32 R32, R168, R198, R32 ;  /* 0x000000c6a820723c */ /* 0x000fe20000001820 */
[----:B------:R-:W3:Y:S04]  /*24750*/  LDSM.16.M88.4 R168, [R211+0x3800] ;  /* 0x00380000d3a8783b */ /* 0x000ee80000000200 */
[----:B------:R-:W5:Y:S03]  /*24760*/  LDSM.16.M88.4 R196, [R224+0xc800] ;  /* 0x00c80000e0c4783b */ /* 0x000f660000000200 */
[C---:B--2---:R-:W-:Y:S08]  /*24770*/  HMMA.16816.F32 R4, R172.reuse, R180, R4 ;  /* 0x000000b4ac04723c */ /* 0x044ff00000001804 */
[C---:B------:R-:W-:Y:S01]  /*24780*/  HMMA.16816.F32 R8, R172.reuse, R182, R8 ;  /* 0x000000b6ac08723c */ /* 0x040fe20000001808 */
[----:B------:R-:W2:Y:S07]  /*24790*/  LDSM.16.M88.4 R180, [R224+0xd000] ;  /* 0x00d00000e0b4783b */ /* 0x000eae0000000200 */
[C---:B----4-:R-:W-:Y:S08]  /*247a0*/  HMMA.16816.F32 R12, R172.reuse, R192, R12 ;  /* 0x000000c0ac0c723c */ /* 0x050ff0000000180c */
[C---:B------:R-:W-:Y:S01]  /*247b0*/  HMMA.16816.F32 R16, R172.reuse, R194, R16 ;  /* 0x000000c2ac10723c */ /* 0x040fe20000001810 */
[----:B------:R-:W4:Y:S07]  /*247c0*/  LDSM.16.M88.4 R192, [R224+0xd800] ;  /* 0x00d80000e0c0783b */ /* 0x000f2e0000000200 */
[C---:B-1----:R-:W-:Y:S08]  /*247d0*/  HMMA.16816.F32 R20, R172.reuse, R176, R20 ;  /* 0x000000b0ac14723c */ /* 0x042ff00000001814 */
[C---:B------:R-:W-:Y:S01]  /*247e0*/  HMMA.16816.F32 R24, R172.reuse, R178, R24 ;  /* 0x000000b2ac18723c */ /* 0x040fe20000001818 */
[----:B------:R-:W-:Y:S07]  /*247f0*/  LDSM.16.M88.4 R176, [R205] ;  /* 0x00000000cdb0783b */ /* 0x000fee0000000200 */
[C---:B---3--:R-:W-:Y:S08]  /*24800*/  HMMA.16816.F32 R28, R172.reuse, R168, R28 ;  /* 0x000000a8ac1c723c */ /* 0x048ff0000000181c */
[----:B------:R-:W-:Y:S01]  /*24810*/  HMMA.16816.F32 R32, R172, R170, R32 ;  /* 0x000000aaac20723c */ /* 0x000fe20000001820 */
[----:B------:R-:W-:Y:S04]  /*24820*/  LDSM.16.M88.4 R168, [R223+0x4000] ;  /* 0x00400000dfa8783b */ /* 0x000fe80000000200 */
[----:B------:R-:W1:Y:S03]  /*24830*/  LDSM.16.M88.4 R172, [R206] ;  /* 0x00000000ceac783b */ /* 0x000e660000000200 */
[C---:B------:R-:W-:Y:S08]  /*24840*/  HMMA.16816.F32 R4, R184.reuse, R188, R4 ;  /* 0x000000bcb804723c */ /* 0x040ff00000001804 */
[C---:B------:R-:W-:Y:S01]  /*24850*/  HMMA.16816.F32 R8, R184.reuse, R190, R8 ;  /* 0x000000beb808723c */ /* 0x040fe20000001808 */
[----:B------:R-:W3:Y:S07]  /*24860*/  LDSM.16.M88.4 R188, [R204] ;  /* 0x00000000ccbc783b */ /* 0x000eee0000000200 */
[C---:B-----5:R-:W-:Y:S08]  /*24870*/  HMMA.16816.F32 R12, R184.reuse, R196, R12 ;  /* 0x000000c4b80c723c */ /* 0x060ff0000000180c */
[C---:B------:R-:W-:Y:S01]  /*24880*/  HMMA.16816.F32 R16, R184.reuse, R198, R16 ;  /* 0x000000c6b810723c */ /* 0x040fe20000001810 */
[----:B------:R-:W5:Y:S07]  /*24890*/  LDSM.16.M88.4 R196, [R203] ;  /* 0x00000000cbc4783b */ /* 0x000f6e0000000200 */
        /* <DEDUP_REMOVED lines=28> */
[----:B------:R-:W-:Y:S07]  /*24a60*/  LDSM.16.M88.4 R172, [R224+0xe000] ;  /* 0x00e00000e0ac783b */ /* 0x000fee0000000200 */
[C---:B---3--:R-:W-:Y:S08]  /*24a70*/  HMMA.16816.F32 R28, R180.reuse, R168, R28 ;  /* 0x000000a8b41c723c */ /* 0x048ff0000000181c */
[----:B------:R-:W-:Y:S01]  /*24a80*/  HMMA.16816.F32 R32, R180, R170, R32 ;  /* 0x000000aab420723c */ /* 0x000fe20000001820 */
[----:B------:R-:W1:Y:S04]  /*24a90*/  LDSM.16.M88.4 R168, [R225+0x6000] ;  /* 0x00600000e1a8783b */ /* 0x000e680000000200 */
[----:B------:R-:W3:Y:S03]  /*24aa0*/  LDSM.16.M88.4 R180, [R224+0xe800] ;  /* 0x00e80000e0b4783b */ /* 0x000ee60000000200 */
[C---:B------:R-:W-:Y:S08]  /*24ab0*/  HMMA.16816.F32 R4, R176.reuse, R188, R4 ;  /* 0x000000bcb004723c */ /* 0x040ff00000001804 */
[C---:B------:R-:W-:Y:S01]  /*24ac0*/  HMMA.16816.F32 R8, R176.reuse, R190, R8 ;  /* 0x000000beb008723c */ /* 0x040fe20000001808 */
[----:B------:R-:W1:Y:S07]  /*24ad0*/  LDSM.16.M88.4 R188, [R224+0xf000] ;  /* 0x00f00000e0bc783b */ /* 0x000e6e0000000200 */
[C---:B-----5:R-:W-:Y:S08]  /*24ae0*/  HMMA.16816.F32 R12, R176.reuse, R196, R12 ;  /* 0x000000c4b00c723c */ /* 0x060ff0000000180c */
[C---:B------:R-:W-:Y:S01]  /*24af0*/  HMMA.16816.F32 R16, R176.reuse, R198, R16 ;  /* 0x000000c6b010723c */ /* 0x040fe20000001810 */
[----:B------:R-:W5:Y:S07]  /*24b00*/  LDSM.16.M88.4 R196, [R224+0xf800] ;  /* 0x00f80000e0c4783b */ /* 0x000f6e0000000200 */
[C---:B--2---:R-:W-:Y:S08]  /*24b10*/  HMMA.16816.F32 R20, R176.reuse, R184, R20 ;  /* 0x000000b8b014723c */ /* 0x044ff00000001814 */
[C---:B------:R-:W-:Y:S01]  /*24b20*/  HMMA.16816.F32 R24, R176.reuse, R186, R24 ;  /* 0x000000bab018723c */ /* 0x040fe20000001818 */
[----:B------:R-:W-:Y:S07]  /*24b30*/  LDSM.16.M88.4 R184, [R202] ;  /* 0x00000000cab8783b */ /* 0x000fee0000000200 */
[C---:B----4-:R-:W-:Y:S08]  /*24b40*/  HMMA.16816.F32 R28, R176.reuse, R192, R28 ;  /* 0x000000c0b01c723c */ /* 0x050ff0000000181c */
[----:B------:R-:W-:Y:S01]  /*24b50*/  HMMA.16816.F32 R32, R176, R194, R32 ;  /* 0x000000c2b020723c */ /* 0x000fe20000001820 */
[----:B------:R-:W2:Y:S04]  /*24b60*/  LDSM.16.M88.4 R176, [R223+0x6000] ;  /* 0x00600000dfb0783b */ /* 0x000ea80000000200 */
[----:B------:R-:W4:Y:S03]  /*24b70*/  LDSM.16.M88.4 R192, [R201] ;  /* 0x00000000c9c0783b */ /* 0x000f260000000200 */
[C---:B-1----:R-:W-:Y:S08]  /*24b80*/  HMMA.16816.F32 R4, R168.reuse, R172, R4 ;  /* 0x000000aca804723c */ /* 0x042ff00000001804 */
[C---:B------:R-:W-:Y:S01]  /*24b90*/  HMMA.16816.F32 R8, R168.reuse, R174, R8 ;  /* 0x000000aea808723c */ /* 0x040fe20000001808 */
[----:B------:R-:W1:Y:S07]  /*24ba0*/  LDSM.16.M88.4 R172, [R200] ;  /* 0x00000000c8ac783b */ /* 0x000e6e0000000200 */
[C---:B---3--:R-:W-:Y:S08]  /*24bb0*/  HMMA.16816.F32 R12, R168.reuse, R180, R12 ;  /* 0x000000b4a80c723c */ /* 0x048ff0000000180c */
[C---:B------:R-:W-:Y:S01]  /*24bc0*/  HMMA.16816.F32 R16, R168.reuse, R182, R16 ;  /* 0x000000b6a810723c */ /* 0x040fe20000001810 */
[----:B------:R-:W-:Y:S07]  /*24bd0*/  LDSM.16.M88.4 R180, [R221+0x6000] ;  /* 0x00600000ddb4783b */ /* 0x000fee0000000200 */
[C---:B------:R-:W-:Y:S08]  /*24be0*/  HMMA.16816.F32 R20, R168.reuse, R188, R20 ;  /* 0x000000bca814723c */ /* 0x040ff00000001814 */
[C---:B------:R-:W-:Y:S01]  /*24bf0*/  HMMA.16816.F32 R24, R168.reuse, R190, R24 ;  /* 0x000000bea818723c */ /* 0x040fe20000001818 */
[----:B------:R-:W-:Y:S07]  /*24c00*/  LDSM.16.M88.4 R188, [R218+0xe000] ;  /* 0x00e00000dabc783b */ /* 0x000fee0000000200 */
[C---:B-----5:R-:W-:Y:S08]  /*24c10*/  HMMA.16816.F32 R28, R168.reuse, R196, R28 ;  /* 0x000000c4a81c723c */ /* 0x060ff0000000181c */
[----:B------:R-:W-:Y:S01]  /*24c20*/  HMMA.16816.F32 R32, R168, R198, R32 ;  /* 0x000000c6a820723c */ /* 0x000fe20000001820 */
[----:B------:R-:W3:Y:S04]  /*24c30*/  LDSM.16.M88.4 R168, [R167] ;  /* 0x00000000a7a8783b */ /* 0x000ee80000000200 */
        /* <DEDUP_REMOVED lines=19> */
[----:B------:R-:W5:Y:S01]  /*24d70*/  LDSM.16.M88.4 R196, [R211+0x7800] ;  /* 0x00780000d3c4783b */ /* 0x000f620000000200 */
[----:B------:R-:W-:Y:S04]  /*24d80*/  DEPBAR.LE SB0, 0x0 ;  /* 0x000080000000791a */ /* 0x000fe80000000000 */
[----:B------:R-:W-:Y:S02]  /*24d90*/  BAR.SYNC.DEFER_BLOCKING 0x0 ;  /* 0x0000000000007b1d */ /* 0x000fe40000010000 */
[C---:B--2---:R-:W-:Y:S08]  /*24da0*/  HMMA.16816.F32 R20, R180.reuse, R184, R20 ;  /* 0x000000b8b414723c */ /* 0x044ff00000001814 */
[C---:B------:R-:W-:Y:S08]  /*24db0*/  HMMA.16816.F32 R24, R180.reuse, R186, R24 ;  /* 0x000000bab418723c */ /* 0x040ff00000001818 */
[C---:B----4-:R-:W-:Y:S08]  /*24dc0*/  HMMA.16816.F32 R28, R180.reuse, R192, R28 ;  /* 0x000000c0b41c723c */ /* 0x050ff0000000181c */
[----:B------:R-:W-:Y:S08]  /*24dd0*/  HMMA.16816.F32 R32, R180, R194, R32 ;  /* 0x000000c2b420723c */ /* 0x000ff00000001820 */
[C---:B-1----:R-:W-:Y:S08]  /*24de0*/  HMMA.16816.F32 R4, R168.reuse, R172, R4 ;  /* 0x000000aca804723c */ /* 0x042ff00000001804 */
[C---:B------:R-:W-:Y:S08]  /*24df0*/  HMMA.16816.F32 R8, R168.reuse, R174, R8 ;  /* 0x000000aea808723c */ /* 0x040ff00000001808 */
[C---:B---3--:R-:W-:Y:S08]  /*24e00*/  HMMA.16816.F32 R12, R168.reuse, R176, R12 ;  /* 0x000000b0a80c723c */ /* 0x048ff0000000180c */
[C---:B------:R-:W-:Y:S08]  /*24e10*/  HMMA.16816.F32 R16, R168.reuse, R178, R16 ;  /* 0x000000b2a810723c */ /* 0x040ff00000001810 */
[C---:B------:R-:W-:Y:S07]  /*24e20*/  HMMA.16816.F32 R20, R168.reuse, R188, R20 ;  /* 0x000000bca814723c */ /* 0x040fee0000001814 */
[----:B------:R-:W-:Y:S01]  /*24e30*/  IMAD.MOV.U32 R189, RZ, RZ, R250 ;  /* 0x000000ffffbd7224 */ /* 0x000fe200078e00fa */
[C---:B------:R-:W-:Y:S04]  /*24e40*/  HMMA.16816.F32 R24, R168.reuse, R190, R24 ;  /* 0x000000bea818723c */ /* 0x040fe80000001818 */
[----:B------:R-:W-:Y:S04]  /*24e50*/  IMAD.MOV.U32 R188, RZ, RZ, R251 ;  /* 0x000000ffffbc7224 */ /* 0x000fe800078e00fb */
[C---:B-----5:R-:W-:Y:S08]  /*24e60*/  HMMA.16816.F32 R28, R168.reuse, R196, R28 ;  /* 0x000000c4a81c723c */ /* 0x060ff0000000181c */
[----:B------:R-:W-:Y:S01]  /*24e70*/  HMMA.16816.F32 R32, R168, R198, R32 ;  /* 0x000000c6a820723c */ /* 0x000fe20000001820 */
[----:B------:R-:W-:Y:S07]  /*24e80*/  @!UPT UIADD3 URZ, URZ, URZ, URZ ;  /* 0x0000003f3f3ff290 */ /* 0x000fee000fffe03f */
        /* <DEDUP_REMOVED lines=8> */
[----:B------:R-:W2:Y:S02]  /*24f10*/  LD.E R174, [R164.64+0x170] ;  /* 0x00017004a4ae7980 */ /* 0x000ea4000c101900 */
[C---:B------:R-:W-:Y:S02]  /*24f20*/  IADD3 R172, R166.reuse, -0x40, RZ ;  /* 0xffffffc0a6ac7810 */ /* 0x040fe40007ffe0ff */
[----:B------:R-:W-:Y:S02]  /*24f30*/  IABS R3, R166 ;  /* 0x000000a600037213 */ /* 0x000fe40000000000 */
[----:B------:R-:W-:Y:S02]  /*24f40*/  IABS R168, R172 ;  /* 0x000000ac00a87213 */ /* 0x000fe40000000000 */
[-C--:B--2---:R-:W-:Y:S02]  /*24f50*/  IABS R170, R174.reuse ;  /* 0x000000ae00aa7213 */ /* 0x084fe40000000000 */
[-C--:B------:R-:W-:Y:S02]  /*24f60*/  IABS R169, R174.reuse ;  /* 0x000000ae00a97213 */ /* 0x080fe40000000000 */
[----:B------:R-:W1:Y:S01]  /*24f70*/  I2F.RP R176, R170 ;  /* 0x000000aa00b07306 */ /* 0x000e620000209400 */
[-C--:B------:R-:W-:Y:S02]  /*24f80*/  LOP3.LUT R166, R166, R174.reuse, RZ, 0x3c, !PT ;  /* 0x000000aea6a67212 */ /* 0x080fe400078e3cff */
[----:B------:R-:W-:Y:S01]  /*24f90*/  IMAD.MOV R169, RZ, RZ, -R169 ;  /* 0x000000ffffa97224 */ /* 0x000fe200078e0aa9 */
[----:B------:R-:W-:Y:S06]  /*24fa0*/  LOP3.LUT R172, R172, R174, RZ, 0x3c, !PT ;  /* 0x000000aeacac7212 */ /* 0x000fec00078e3cff */
[----:B-1----:R-:W1:Y:S02]  /*24fb0*/  MUFU.RCP R176, R176 ;  /* 0x000000b000b07308 */ /* 0x002e640000001000 */
[----:B-1----:R-:W-:Y:S08]  /*24fc0*/  IADD3 R176, R176, 0xffffffe, RZ ;  /* 0x0ffffffeb0b07810 */ /* 0x002ff00007ffe0ff */
[----:B------:R-:W1:Y:S02]  /*24fd0*/  F2I.FTZ.U32.TRUNC.NTZ R177, R176 ;  /* 0x000000b000b17305 */ /* 0x000e64000021f000 */
[--C-:B-1----:R-:W-:Y:S02]  /*24fe0*/  IMAD.MOV R173, RZ, RZ, -R177.reuse ;  /* 0x000000ffffad7224 */ /* 0x102fe400078e0ab1 */
[----:B------:R-:W-:Y:S02]  /*24ff0*/  IMAD.MOV.U32 R176, RZ, RZ, RZ ;  /* 0x000000ffffb07224 */ /* 0x000fe400078e00ff */
[----:B------:R-:W-:Y:S04]  /*25000*/  IMAD R173, R173, R170, RZ ;  /* 0x000000aaadad7224 */ /* 0x000fe800078e02ff */
[----:B------:R-:W-:Y:S06]  /*25010*/  IMAD.HI.U32 R173, R177, R173, R176 ;  /* 0x000000adb1ad7227 */ /* 0x000fec00078e00b0 */
[----:B------:R-:W-:Y:S04]  /*25020*/  IMAD.HI.U32 R171, R173, R168, RZ ;  /* 0x000000a8adab7227 */ /* 0x000fe800078e00ff */
[----:B------:R-:W-:Y:S02]  /*25030*/  IMAD R168, R171, R169, R168 ;  /* 0x000000a9aba87224 */ /* 0x000fe400078e02a8 */
[----:B------:R-:W-:Y:S03]  /*25040*/  IMAD.HI.U32 R173, R173, R3, RZ ;  /* 0x00000003adad7227 */ /* 0x000fe600078e00ff */
[C---:B------:R-:W-:Y:S01]  /*25050*/  ISETP.GT.U32.AND P2, PT, R170.reuse, R168, PT ;  /* 0x000000a8aa00720c */ /* 0x040fe20003f44070 */
        /* <DEDUP_REMOVED lines=16> */
[----:B------:R-:W2:Y:S01]  /*25160*/  LD.E.64 R170, [R164.64+0x38] ;  /* 0x00003804a4aa7980 */ /* 0x000ea2000c101b00 */
[----:B------:R-:W-:Y:S01]  /*25170*/  @!P1 IMAD.MOV R173, RZ, RZ, -R173 ;  /* 0x000000ffffad9224 */ /* 0x000fe200078e0aad */
[CC--:B------:R-:W-:Y:S04]  /*25180*/  LEA R178, P1, R168.reuse, R240.reuse, 0x2 ;  /* 0x000000f0a8b27211 */ /* 0x0c0fe800078210ff */
[----:B------:R-:W-:Y:S02]  /*25190*/  SEL R173, R3, R173, !P2 ;  /* 0x000000ad03ad7207 */ /* 0x000fe40005000000 */
[-C--:B------:R-:W-:Y:S02]  /*251a0*/  LEA.HI.X.SX32 R179, R168, R241.reuse, 0x2, P1 ;  /* 0x000000f1a8b37211 */ /* 0x080fe400008f16ff */
[C---:B------:R-:W-:Y:S01]  /*251b0*/  LEA R176, P0, R173.reuse, R240, 0x2 ;  /* 0x000000f0adb07211 */ /* 0x040fe200078010ff */
[C---:B------:R-:W-:Y:S02]  /*251c0*/  IMAD.IADD R168, R173.reuse, 0x1, -R168 ;  /* 0x00000001ada87824 */ /* 0x040fe400078e0aa8 */
[----:B------:R-:W3:Y:S01]  /*251d0*/  LD.E R3, [R178.64] ;  /* 0x00000004b2037980 */ /* 0x000ee2000c101900 */
[----:B------:R-:W-:Y:S01]  /*251e0*/  LEA.HI.X.SX32 R177, R173, R241, 0x2, P0 ;  /* 0x000000f1adb17211 */ /* 0x000fe200000f16ff */
[----:B------:R-:W-:Y:S04]  /*251f0*/  IMAD R174, R174, R168, -0x40 ;  /* 0xffffffc0aeae7424 */ /* 0x000fe800078e02a8 */
[----:B------:R1:W3:Y:S01]  /*25200*/  LD.E R166, [R176.64] ;  /* 0x00000004b0a67980 */ /* 0x0002e2000c101900 */
[----:B------:R-:W-:Y:S03]  /*25210*/  SHF.R.S32.HI R169, RZ, 0x1f, R174 ;  /* 0x0000001fffa97819 */ /* 0x000fe600000114ae */
[----:B-1----:R-:W4:Y:S01]  /*25220*/  LD.E.64 R176, [R164.64+0x20] ;  /* 0x00002004a4b07980 */ /* 0x002f22000c101b00 */
[-C--:B--2---:R-:W-:Y:S02]  /*25230*/  IMAD R168, R171, R174.reuse, RZ ;  /* 0x000000aeaba87224 */ /* 0x084fe400078e02ff */
[C---:B------:R-:W-:Y:S04]  /*25240*/  IMAD.WIDE.U32 R174, R170.reuse, R174, RZ ;  /* 0x000000aeaaae7225 */ /* 0x040fe800078e00ff */
[----:B------:R-:W-:Y:S02]  /*25250*/  IMAD R168, R170, R169, R168 ;  /* 0x000000a9aaa87224 */ /* 0x000fe400078e02a8 */
[----:B------:R-:W-:Y:S02]  /*25260*/  IMAD.MOV.U32 R170, RZ, RZ, R174 ;  /* 0x000000ffffaa7224 */ /* 0x000fe400078e00ae */
[----:B------:R-:W-:Y:S02]  /*25270*/  IMAD.IADD R171, R175, 0x1, R168 ;  /* 0x00000001afab7824 */ /* 0x000fe400078e02a8 */
[----:B---3--:R-:W-:Y:S05]  /*25280*/  IMAD.IADD R3, R3, 0x1, -R166 ;  /* 0x0000000103037824 */ /* 0x008fea00078e0aa6 */
[----:B------:R-:W-:Y:S01]  /*25290*/  SHF.R.S32.HI R168, RZ, 0x1f, R3 ;  /* 0x0000001fffa87819 */ /* 0x000fe20000011403 */
[----:B----4-:R-:W-:Y:S02]  /*252a0*/  IMAD R166, R177, R3, RZ ;  /* 0x00000003b1a67224 */ /* 0x010fe400078e02ff */
[----:B------:R-:W-:Y:S04]  /*252b0*/  IMAD.WIDE.U32 R170, R3, R176, R170 ;  /* 0x000000b003aa7225 */ /* 0x000fe800078e00aa */
[----:B------:R-:W-:Y:S04]  /*252c0*/  IMAD R166, R176, R168, R166 ;  /* 0x000000a8b0a67224 */ /* 0x000fe800078e02a6 */
[----:B------:R-:W-:Y:S01]  /*252d0*/  IMAD.IADD R3, R171, 0x1, R166 ;  /* 0x00000001ab037824 */ /* 0x000fe200078e02a6 */
[----:B------:R-:W-:-:S05]  /*252e0*/  BRA `(.L_x_2708) ;  /* 0x0000004000007947 */ /* 0x000fca0003800000 */
.L_x_2707:
[----:B------:R-:W-:Y:S02]  /*252f0*/  ULDC.64 UR4, c[0x0][0x118] ;  /* 0x0000460000047ab9 */ /* 0x000fe40000000a00 */
[----:B------:R-:W2:Y:S02]  /*25300*/  LD.E R170, [R164.64+0x38] ;  /* 0x00003804a4aa7980 */ /* 0x000ea4000c101900 */
[----:B--2---:R-:W-:Y:S04]  /*25310*/  LEA R170, -R170, RZ, 0x6 ;  /* 0x000000ffaaaa7211 */ /* 0x004fe800078e31ff */
[----:B------:R-:W-:Y:S02]  /*25320*/  SHF.R.S32.HI R3, RZ, 0x1f, R170 ;  /* 0x0000001fff037819 */ /* 0x000fe400000114aa */
.L_x_2708:
[----:B------:R-:W-:Y:S05]  /*25330*/  BSYNC B0 ;  /* 0x0000000000007941 */ /* 0x000fea0003800000 */
.L_x_2706:
[C---:B------:R-:W-:Y:S01]  /*25340*/  LEA R180, P0, R170.reuse, R232, 0x1 ;  /* 0x000000e8aab47211 */ /* 0x040fe200078008ff */
[----:B------:R-:W-:Y:S01]  /*25350*/  ULDC.64 UR4, c[0x0][0x118] ;  /* 0x0000460000047ab9 */ /* 0x000fe20000000a00 */
[C---:B------:R-:W-:Y:S02]  /*25360*/  IADD3 R169, P1, R170.reuse, R228, RZ ;  /* 0x000000e4aaa97210 */ /* 0x040fe40007f3e0ff */
[-C--:B------:R-:W-:Y:S02]  /*25370*/  LEA.HI.X R181, R170, R231.reuse, R3, 0x1, P0 ;  /* 0x000000e7aab57211 */ /* 0x080fe400000f0c03 */
[-C--:B------:R-:W-:Y:S01]  /*25380*/  @P5 LEA R174, P0, R169, R232.reuse, 0x1 ;  /* 0x000000e8a9ae5211 */ /* 0x080fe200078008ff */
        /* <DEDUP_REMOVED lines=37> */
[CC--:B------:R-:W-:Y:S02]  /*255e0*/  @P3 LEA.HI.X R183, R166.reuse, R231.reuse, R3, 0x1, P0 ;  /* 0x000000e7a6b73211 */ /* 0x0c0fe400000f0c03 */
[----:B------:R-:W-:Y:S01]  /*255f0*/  IADD3 R168, P2, R166, R228, RZ ;  /* 0x000000e4a6a87210 */ /* 0x000fe20007f5e0ff */
[----:B------:R-:W-:Y:S01]  /*25600*/  @!PT LDS RZ, [RZ] ;  /* 0x00000000fffff984 */ /* 0x000fe20000000800 */
[----:B------:R-:W-:Y:S01]  /*25610*/  @!PT LDS RZ, [RZ] ;  /* 0x00000000fffff984 */ /* 0x000fe20000000800 */
[----:B------:R-:W-:Y:S01]  /*25620*/  @!PT LDS RZ, [RZ] ;  /* 0x00000000fffff984 */ /* 0x000fe20000000800 */
[----:B------:R1:W-:Y:S03]  /*25630*/  @P6 LDGSTS.E.BYPASS.LTC128B.128 [R239+0x8800], [R178.64] ;  /* 0x08800000b2ef6fae */ /* 0x0003e6000b901d44 */
[CC--:B------:R-:W-:Y:S01]  /*25640*/  @P6 LEA R194, P0, R168.reuse, R232.reuse, 0x1 ;  /* 0x000000e8a8c26211 */ /* 0x0c0fe200078008ff */
        /* <DEDUP_REMOVED lines=11> */
[CCC-:B------:R-:W-:Y:S01]  /*25700*/  @P4 LEA.HI.X R191, R168.reuse, R231.reuse, R3.reuse, 0x1, P1 ;  /* 0x000000e7a8bf4211 */ /* 0x1c0fe200008f0c03 */
        /* <DEDUP_REMOVED lines=55> */
.L_x_2705:
[----:B------:R-:W-:Y:S05]  /*25a80*/  BSYNC B1 ;  /* 0x0000000000017941 */ /* 0x000fea0003800000 */
.L_x_2704:
[----:B------:R-:W-:Y:S01]  /*25a90*/  ULDC.64 UR4, c[0x0][0x118] ;  /* 0x0000460000047ab9 */ /* 0x000fe20000000a00 */
[----:B------:R-:W2:Y:S08]  /*25aa0*/  S2R R3, SR_TID.X ;  /* 0x0000000000037919 */ /* 0x000eb00000002100 */
[----:B------:R3:W4:Y:S01]  /*25ab0*/  LD.E R165, [R164.64+0xdc] ;  /* 0x0000dc04a4a57980 */ /* 0x000722000c101900 */
[----:B--2---:R-:W-:Y:S04]  /*25ac0*/  SHF.L.U32 R3, R3, 0x1, RZ ;  /* 0x0000000103037819 */ /* 0x004fe800000006ff */
[----:B------:R-:W-:Y:S04]  /*25ad0*/  LOP3.LUT R3, R3, 0x6, RZ, 0xc0, !PT ;  /* 0x0000000603037812 */ /* 0x000fe800078ec0ff */
[----:B------:R-:W-:Y:S04]  /*25ae0*/  LEA R3, R242, R3, 0x6 ;  /* 0x00000003f2037211 */ /* 0x000fe800078e30ff */
[C---:B---3--:R-:W-:Y:S02]  /*25af0*/  IADD3 R164, R3.reuse, 0x1, RZ ;  /* 0x0000000103a47810 */ /* 0x048fe40007ffe0ff */
[CC--:B------:R-:W-:Y:S02]  /*25b00*/  ISETP.GE.AND P2, PT, R3.reuse, R247.reuse, PT ;  /* 0x000000f70300720c */ /* 0x0c0fe40003f46270 */
[C---:B------:R-:W-:Y:S02]  /*25b10*/  ISETP.GE.AND P6, PT, R164.reuse, R247, PT ;  /* 0x000000f7a400720c */ /* 0x040fe40003fc6270 */
[C---:B------:R-:W-:Y:S02]  /*25b20*/  ISETP.GE.AND P1, PT, R164.reuse, R246, PT ;  /* 0x000000f6a400720c */ /* 0x040fe40003f26270 */
[CC--:B------:R-:W-:Y:S02]  /*25b30*/  ISETP.GE.OR P2, PT, R3.reuse, R244.reuse, !P2 ;  /* 0x000000f40300720c */ /* 0x0c0fe40005746670 */
[C---:B------:R-:W-:Y:S02]  /*25b40*/  ISETP.GE.OR P6, PT, R164.reuse, R244, !P6 ;  /* 0x000000f4a400720c */ /* 0x040fe400077c6670 */
[----:B------:R-:W-:Y:S02]  /*25b50*/  ISETP.GE.OR P1, PT, R164, R245, !P1 ;  /* 0x000000f5a400720c */ /* 0x000fe40004f26670 */
[C---:B------:R-:W-:Y:S02]  /*25b60*/  IADD3 R164, R3.reuse, 0x9, RZ ;  /* 0x0000000903a47810 */ /* 0x040fe40007ffe0ff */
[C---:B------:R-:W-:Y:S02]  /*25b70*/  IADD3 R166, R3.reuse, 0x8, RZ ;  /* 0x0000000803a67810 */ /* 0x040fe40007ffe0ff */
[----:B------:R-:W-:Y:S02]  /*25b80*/  FSEL R168, R4, -INF , !P2 ;  /* 0xff80000004a87808 */ /* 0x000fe40005000000 */
[CC--:B------:R-:W-:Y:S02]  /*25b90*/  ISETP.GE.AND P5, PT, R164.reuse, R247.reuse, PT ;  /* 0x000000f7a400720c */ /* 0x0c0fe40003fa6270 */
[-C--:B------:R-:W-:Y:S02]  /*25ba0*/  ISETP.GE.AND P2, PT, R164, R246.reuse, PT ;  /* 0x000000f6a400720c */ /* 0x080fe40003f46270 */
[C---:B------:R-:W-:Y:S02]  /*25bb0*/  ISETP.GE.AND P3, PT, R3.reuse, R246, PT ;  /* 0x000000f60300720c */ /* 0x040fe40003f66270 */
[----:B------:R-:W-:Y:S02]  /*25bc0*/  ISETP.GE.AND P0, PT, R166, R247, PT ;  /* 0x000000f7a600720c */ /* 0x000fe40003f06270 */
[CC--:B------:R-:W-:Y:S02]  /*25bd0*/  ISETP.GE.OR P5, PT, R164.reuse, R244.reuse, !P5 ;  /* 0x000000f4a400720c */ /* 0x0c0fe40006fa6670 */
[-C--:B------:R-:W-:Y:S02]  /*25be0*/  ISETP.GE.OR P2, PT, R164, R245.reuse, !P2 ;  /* 0x000000f5a400720c */ /* 0x080fe40005746670 */
[C---:B------:R-:W-:Y:S02]  /*25bf0*/  IADD3 R164, R3.reuse, 0x10, RZ ;  /* 0x0000001003a47810 */ /* 0x040fe40007ffe0ff */
[----:B------:R-:W-:Y:S02]  /*25c00*/  ISETP.GE.OR P0, PT, R166, R244, !P0 ;  /* 0x000000f4a600720c */ /* 0x000fe40004706670 */
[C---:B------:R-:W-:Y:S02]  /*25c10*/  ISETP.GE.OR P3, PT, R3.reuse, R245, !P3 ;  /* 0x000000f50300720c */ /* 0x040fe40005f66670 */
[----:B------:R-:W-:Y:S02]  /*25c20*/  IADD3 R4, R3, 0x11, RZ ;  /* 0x0000001103047810 */ /* 0x000fe40007ffe0ff */
[----:B------:R-:W-:Y:S02]  /*25c30*/  FSEL R7, R7, -INF , !P1 ;  /* 0xff80000007077808 */ /* 0x000fe40004800000 */
[----:B------:R-:W-:Y:S02]  /*25c40*/  ISETP.GE.AND P1, PT, R164, R247, PT ;  /* 0x000000f7a400720c */ /* 0x000fe40003f26270 */
[----:B------:R-:W-:Y:S02]  /*25c50*/  FSEL R8, R8, -INF , !P0 ;  /* 0xff80000008087808 */ /* 0x000fe40004000000 */
[----:B------:R-:W-:Y:S02]  /*25c60*/  FSEL R6, R6, -INF , !P3 ;  /* 0xff80000006067808 */ /* 0x000fe40005800000 */
[C---:B------:R-:W-:Y:S02]  /*25c70*/  ISETP.GE.AND P3, PT, R164.reuse, R246, PT ;  /* 0x000000f6a400720c */ /* 0x040fe40003f66270 */
[----:B------:R-:W-:Y:S02]  /*25c80*/  ISETP.GE.OR P1, PT, R164, R244, !P1 ;  /* 0x000000f4a400720c */ /* 0x000fe40004f26670 */
[-C--:B------:R-:W-:Y:S02]  /*25c90*/  ISETP.GE.AND P0, PT, R4, R246.reuse, PT ;  /* 0x000000f60400720c */ /* 0x080fe40003f06270 */
[-C--:B------:R-:W-:Y:S02]  /*25ca0*/  ISETP.GE.OR P3, PT, R164, R245.reuse, !P3 ;  /* 0x000000f5a400720c */ /* 0x080fe40005f66670 */
[----:B------:R-:W-:Y:S02]  /*25cb0*/  FSEL R198, R12, -INF , !P1 ;  /* 0xff8000000cc67808 */ /* 0x000fe40004800000 */
[----:B------:R-:W-:Y:S02]  /*25cc0*/  IADD3 R12, R3, 0x20, RZ ;  /* 0x00000020030c7810 */ /* 0x000fe40007ffe0ff */
[----:B------:R-:W-:Y:S02]  /*25cd0*/  ISETP.GE.OR P0, PT, R4, R245, !P0 ;  /* 0x000000f50400720c */ /* 0x000fe40004706670 */
[----:B------:R-:W-:Y:S02]  /*25ce0*/  FSEL R5, R5, -INF , !P6 ;  /* 0xff80000005057808 */ /* 0x000fe40007000000 */
[----:B------:R-:W-:Y:S02]  /*25cf0*/  FSEL R252, R14, -INF , !P3 ;  /* 0xff8000000efc7808 */ /* 0x000fe40005800000 */
[----:B------:R-:W-:Y:S02]  /*25d00*/  FSEL R15, R15, -INF , !P0 ;  /* 0xff8000000f0f7808 */ /* 0x000fe40004000000 */
[CC--:B------:R-:W-:Y:S02]  /*25d10*/  ISETP.GE.AND P0, PT, R12.reuse, R247.reuse, PT ;  /* 0x000000f70c00720c */ /* 0x0c0fe40003f06270 */
[----:B------:R-:W-:Y:S02]  /*25d20*/  ISETP.GE.AND P3, PT, R12, R246, PT ;  /* 0x000000f60c00720c */ /* 0x000fe40003f66270 */
[----:B------:R-:W-:Y:S02]  /*25d30*/  ISETP.GE.AND P6, PT, R4, R247, PT ;  /* 0x000000f70400720c */ /* 0x000fe40003fc6270 */
[C---:B------:R-:W-:Y:S02]  /*25d40*/  IADD3 R164, R3.reuse, 0x18, RZ ;  /* 0x0000001803a47810 */ /* 0x040fe40007ffe0ff */
[C---:B------:R-:W-:Y:S02]  /*25d50*/  ISETP.GE.OR P0, PT, R12.reuse, R244, !P0 ;  /* 0x000000f40c00720c */ /* 0x040fe40004706670 */
[----:B------:R-:W-:Y:S02]  /*25d60*/  ISETP.GE.OR P3, PT, R12, R245, !P3 ;  /* 0x000000f50c00720c */ /* 0x000fe40005f66670 */
[----:B------:R-:W-:Y:S02]  /*25d70*/  FMNMX.FTZ R12, R168, R2, !PT ;  /* 0x00000002a80c7209 */ /* 0x000fe40007810000 */
[----:B------:R-:W-:Y:S02]  /*25d80*/  ISETP.GE.OR P6, PT, R4, R244, !P6 ;  /* 0x000000f40400720c */ /* 0x000fe400077c6670 */
[----:B------:R-:W-:Y:S02]  /*25d90*/  IADD3 R4, R3, 0x19, RZ ;  /* 0x0000001903047810 */ /* 0x000fe40007ffe0ff */
[----:B------:R-:W-:Y:S02]  /*25da0*/  FSEL R9, R9, -INF , !P5 ;  /* 0xff80000009097808 */ /* 0x000fe40006800000 */
[----:B------:R-:W-:Y:S02]  /*25db0*/  FSEL R11, R11, -INF , !P2 ;  /* 0xff8000000b0b7808 */ /* 0x000fe40005000000 */
[-C--:B------:R-:W-:Y:S02]  /*25dc0*/  ISETP.GE.AND P2, PT, R164, R247.reuse, PT ;  /* 0x000000f7a400720c */ /* 0x080fe40003f46270 */
[----:B------:R-:W-:Y:S02]  /*25dd0*/  ISETP.GE.AND P4, PT, R166, R246, PT ;  /* 0x000000f6a600720c */ /* 0x000fe40003f86270 */
[----:B------:R-:W-:Y:S02]  /*25de0*/  FMNMX.FTZ R12, R5, R12, !PT ;  /* 0x0000000c050c7209 */ /* 0x000fe40007810000 */
[C---:B------:R-:W-:Y:S02]  /*25df0*/  ISETP.GE.AND P5, PT, R4.reuse, R247, PT ;  /* 0x000000f70400720c */ /* 0x040fe40003fa6270 */
[----:B------:R-:W-:Y:S02]  /*25e00*/  ISETP.GE.AND P1, PT, R4, R246, PT ;  /* 0x000000f60400720c */ /* 0x000fe40003f26270 */
[----:B------:R-:W-:Y:S02]  /*25e10*/  ISETP.GE.OR P2, PT, R164, R244, !P2 ;  /* 0x000000f4a400720c */ /* 0x000fe40005746670 */
[----:B------:R-:W-:Y:S02]  /*25e20*/  FMNMX.FTZ R12, R8, R12, !PT ;  /* 0x0000000c080c7209 */ /* 0x000fe40007810000 */
[-C--:B------:R-:W-:Y:S02]  /*25e30*/  ISETP.GE.OR P4, PT, R166, R245.reuse, !P4 ;  /* 0x000000f5a600720c */ /* 0x080fe40006786670 */
[C---:B------:R-:W-:Y:S02]  /*25e40*/  ISETP.GE.OR P5, PT, R4.reuse, R244, !P5 ;  /* 0x000000f40400720c */ /* 0x040fe40006fa6670 */
[----:B------:R-:W-:Y:S02]  /*25e50*/  ISETP.GE.OR P1, PT, R4, R245, !P1 ;  /* 0x000000f50400720c */ /* 0x000fe40004f26670 */
[----:B------:R-:W-:Y:S02]  /*25e60*/  IADD3 R4, R3, 0x21, RZ ;  /* 0x0000002103047810 */ /* 0x000fe40007ffe0ff */
[----:B------:R-:W-:Y:S02]  /*25e70*/  FSEL R10, R10, -INF , !P4 ;  /* 0xff8000000a0a7808 */ /* 0x000fe40006000000 */
[----:B------:R-:W-:Y:S02]  /*25e80*/  ISETP.GE.AND P4, PT, R164, R246, PT ;  /* 0x000000f6a400720c */ /* 0x000fe40003f86270 */
[----:B------:R-:W-:Y:S02]  /*25e90*/  FMNMX.FTZ R12, R9, R12, !PT ;  /* 0x0000000c090c7209 */ /* 0x000fe40007810000 */
[----:B------:R-:W-:Y:S02]  /*25ea0*/  FSEL R199, R13, -INF , !P6 ;  /* 0xff8000000dc77808 */ /* 0x000fe40007000000 */
[----:B------:R-:W-:Y:S02]  /*25eb0*/  ISETP.GE.AND P6, PT, R4, R247, PT ;  /* 0x000000f70400720c */ /* 0x000fe40003fc6270 */
[----:B------:R-:W-:Y:S02]  /*25ec0*/  FSEL R250, R16, -INF , !P2 ;  /* 0xff80000010fa7808 */ /* 0x000fe40005000000 */
[----:B------:R-:W-:Y:S02]  /*25ed0*/  ISETP.GE.AND P2, PT, R4, R246, PT ;  /* 0x000000f60400720c */ /* 0x000fe40003f46270 */
[-C--:B------:R-:W-:Y:S02]  /*25ee0*/  ISETP.GE.OR P4, PT, R164, R245.reuse, !P4 ;  /* 0x000000f5a400720c */ /* 0x080fe40006786670 */
[C---:B------:R-:W-:Y:S02]  /*25ef0*/  ISETP.GE.OR P6, PT, R4.reuse, R244, !P6 ;  /* 0x000000f40400720c */ /* 0x040fe400077c6670 */
[----:B------:R-:W-:Y:S02]  /*25f00*/  ISETP.GE.OR P2, PT, R4, R245, !P2 ;  /* 0x000000f50400720c */ /* 0x000fe40005746670 */
[----:B------:R-:W-:Y:S02]  /*25f10*/  FMNMX.FTZ R14, R198, R12, !PT ;  /* 0x0000000cc60e7209 */ /* 0x000fe40007810000 */
[----:B------:R-:W-:Y:S02]  /*25f20*/  IADD3 R4, R3, 0x28, RZ ;  /* 0x0000002803047810 */ /* 0x000fe40007ffe0ff */
[----:B------:R-:W-:Y:S02]  /*25f30*/  FSEL R13, R18, -INF , !P4 ;  /* 0xff800000120d7808 */ /* 0x000fe40006000000 */
[----:B------:R-:W-:Y:S01]  /*25f40*/  FSEL R251, R17, -INF , !P5 ;  /* 0xff80000011fb7808 */ /* 0x000fe20006800000 */
[----:B------:R-:W-:Y:S01]  /*25f50*/  IMAD.MOV.U32 R17, RZ, RZ, R15 ;  /* 0x000000ffff117224 */ /* 0x000fe200078e000f */
[----:B------:R-:W-:Y:S02]  /*25f60*/  ISETP.GE.AND P5, PT, R4, R247, PT ;  /* 0x000000f70400720c */ /* 0x000fe40003fa6270 */
[----:B------:R-:W-:Y:S02]  /*25f70*/  FMNMX.FTZ R14, R199, R14, !PT ;  /* 0x0000000ec70e7209 */ /* 0x000fe40007810000 */
[----:B------:R-:W-:Y:S02]  /*25f80*/  FMNMX.FTZ R15, R6, R0, !PT ;  /* 0x00000000060f7209 */ /* 0x000fe40007810000 */
[----:B------:R-:W-:Y:S02]  /*25f90*/  ISETP.GE.OR P5, PT, R4, R244, !P5 ;  /* 0x000000f40400720c */ /* 0x000fe40006fa6670 */
[----:B------:R-:W-:Y:S02]  /*25fa0*/  FSEL R16, R19, -INF , !P1 ;  /* 0xff80000013107808 */ /* 0x000fe40004800000 */
[----:B------:R-:W-:Y:S02]  /*25fb0*/  MOV R19, R13 ;  /* 0x0000000d00137202 */ /* 0x000fe40000000f00 */
[----:B------:R-:W-:Y:S02]  /*25fc0*/  IADD3 R13, R3, 0x29, RZ ;  /* 0x00000029030d7810 */ /* 0x000fe40007ffe0ff */
[----:B------:R-:W-:Y:S02]  /*25fd0*/  FMNMX.FTZ R14, R250, R14, !PT ;  /* 0x0000000efa0e7209 */ /* 0x000fe40007810000 */
[----:B------:R-:W-:Y:S02]  /*25fe0*/  FMNMX.FTZ R15, R7, R15, !PT ;  /* 0x0000000f070f7209 */ /* 0x000fe40007810000 */
[----:B------:R-:W-:Y:S02]  /*25ff0*/  FSEL R18, R20, -INF , !P0 ;  /* 0xff80000014127808 */ /* 0x000fe40004000000 */
[----:B-1----:R-:W-:Y:S02]  /*26000*/  FSEL R186, R24, -INF , !P5 ;  /* 0xff80000018ba7808 */ /* 0x002fe40006800000 */
[----:B------:R-:W-:Y:S02]  /*26010*/  MOV R24, R16 ;  /* 0x0000001000187202 */ /* 0x000fe40000000f00 */
[C---:B------:R-:W-:Y:S02]  /*26020*/  ISETP.GE.AND P4, PT, R13.reuse, R247, PT ;  /* 0x000000f70d00720c */ /* 0x040fe40003f86270 */
[----:B------:R-:W-:Y:S02]  /*26030*/  ISETP.GE.AND P0, PT, R13, R246, PT ;  /* 0x000000f60d00720c */ /* 0x000fe40003f06270 */
[----:B------:R-:W-:Y:S02]  /*26040*/  FMNMX.FTZ R16, R251, R14, !PT ;  /* 0x0000000efb107209 */ /* 0x000fe40007810000 */
[----:B------:R-:W-:Y:S02]  /*26050*/  FMNMX.FTZ R14, R10, R15, !PT ;  /* 0x0000000f0a0e7209 */ /* 0x000fe40007810000 */
[----:B------:R-:W-:Y:S02]  /*26060*/  FSEL R187, R21, -INF , !P6 ;  /* 0xff80000015bb7808 */ /* 0x000fe40007000000 */
[----:B------:R-:W-:Y:S02]  /*26070*/  FMNMX.FTZ R14, R11, R14, !PT ;  /* 0x0000000e0b0e7209 */ /* 0x000fe40007810000 */
[C---:B------:R-:W-:Y:S02]  /*26080*/  ISETP.GE.OR P4, PT, R13.reuse, R244, !P4 ;  /* 0x000000f40d00720c */ /* 0x040fe40006786670 */
[----:B------:R-:W-:Y:S02]  /*26090*/  ISETP.GE.OR P0, PT, R13, R245, !P0 ;  /* 0x000000f50d00720c */ /* 0x000fe40004706670 */
[C---:B------:R-:W-:Y:S02]  /*260a0*/  IADD3 R13, R3.reuse, 0x30, RZ ;  /* 0x00000030030d7810 */ /* 0x040fe40007ffe0ff */
[----:B------:R-:W-:Y:S02]  /*260b0*/  FMNMX.FTZ R15, R18, R16, !PT ;  /* 0x00000010120f7209 */ /* 0x000fe40007810000 */
[----:B------:R-:W-:Y:S02]  /*260c0*/  IADD3 R12, R3, 0x31, RZ ;  /* 0x00000031030c7810 */ /* 0x000fe40007ffe0ff */
[----:B------:R-:W-:Y:S02]  /*260d0*/  ISETP.GE.AND P6, PT, R13, R247, PT ;  /* 0x000000f70d00720c */ /* 0x000fe40003fc6270 */
[----:B------:R-:W-:Y:S02]  /*260e0*/  FMNMX.FTZ R15, R187, R15, !PT ;  /* 0x0000000fbb0f7209 */ /* 0x000fe40007810000 */
[----:B------:R-:W-:Y:S02]  /*260f0*/  FMNMX.FTZ R14, R252, R14, !PT ;  /* 0x0000000efc0e7209 */ /* 0x000fe40007810000 */
[----:B------:R-:W-:Y:S02]  /*26100*/  ISETP.GE.AND P1, PT, R4, R246, PT ;  /* 0x000000f60400720c */ /* 0x000fe40003f26270 */
[----:B------:R-:W-:Y:S02]  /*26110*/  ISETP.GE.AND P5, PT, R12, R247, PT ;  /* 0x000000f70c00720c */ /* 0x000fe40003fa6270 */
[----:B------:R-:W-:Y:S02]  /*26120*/  ISETP.GE.OR P6, PT, R13, R244, !P6 ;  /* 0x000000f40d00720c */ /* 0x000fe400077c6670 */
[----:B------:R-:W-:Y:S02]  /*26130*/  FSEL R185, R25, -INF , !P4 ;  /* 0xff80000019b97808 */ /* 0x000fe40006000000 */
[----:B------:R-:W-:Y:S02]  /*26140*/  ISETP.GE.OR P1, PT, R4, R245, !P1 ;  /* 0x000000f50400720c */ /* 0x000fe40004f26670 */
[----:B------:R-:W-:Y:S02]  /*26150*/  IADD3 R4, R3, 0x38, RZ ;  /* 0x0000003803047810 */ /* 0x000fe40007ffe0ff */
[----:B------:R-:W-:Y:S02]  /*26160*/  FMNMX.FTZ R15, R186, R15, !PT ;  /* 0x0000000fba0f7209 */ /* 0x000fe40007810000 */
[----:B------:R-:W-:Y:S02]  /*26170*/  FMNMX.FTZ R14, R17, R14, !PT ;  /* 0x0000000e110e7209 */ /* 0x000fe40007810000 */
[----:B------:R-:W-:Y:S02]  /*26180*/  FSEL R180, R28, -INF , !P6 ;  /* 0xff8000001cb47808 */ /* 0x000fe40007000000 */
[----:B------:R-:W-:Y:S02]  /*26190*/  ISETP.GE.OR P5, PT, R12, R244, !P5 ;  /* 0x000000f40c00720c */ /* 0x000fe40006fa6670 */
[----:B------:R-:W-:Y:S02]  /*261a0*/  FMNMX.FTZ R14, R19, R14, !PT ;  /* 0x0000000e130e7209 */ /* 0x000fe40007810000 */
[----:B------:R-:W-:Y:S02]  /*261b0*/  FMNMX.FTZ R15, R185, R15, !PT ;  /* 0x0000000fb90f7209 */ /* 0x000fe40007810000 */
[----:B------:R-:W-:Y:S02]  /*261c0*/  ISETP.GE.AND P4, PT, R4, R247, PT ;  /* 0x000000f70400720c */ /* 0x000fe40003f86270 */
[----:B------:R-:W-:Y:S02]  /*261d0*/  FSEL R178, R29, -INF , !P5 ;  /* 0xff8000001db27808 */ /* 0x000fe40006800000 */
[----:B------:R-:W-:Y:S02]  /*261e0*/  FSEL R184, R22, -INF , !P3 ;  /* 0xff80000016b87808 */ /* 0x000fe40005800000 */
[----:B------:R-:W-:Y:S02]  /*261f0*/  FMNMX.FTZ R15, R180, R15, !PT ;  /* 0x0000000fb40f7209 */ /* 0x000fe40007810000 */
[----:B------:R-:W-:Y:S02]  /*26200*/  FMNMX.FTZ R14, R24, R14, !PT ;  /* 0x0000000e180e7209 */ /* 0x000fe40007810000 */
[----:B------:R-:W-:Y:S02]  /*26210*/  ISETP.GE.OR P4, PT, R4, R244, !P4 ;  /* 0x000000f40400720c */ /* 0x000fe40006786670 */
[----:B------:R-:W-:Y:S02]  /*26220*/  FSEL R183, R23, -INF , !P2 ;  /* 0xff80000017b77808 */ /* 0x000fe40005000000 */
[----:B------:R-:W-:Y:S01]  /*26230*/  FSEL R177, R32, -INF , !P4 ;  /* 0xff80000020b17808 */ /* 0x000fe20006000000 */
[----:B------:R-:W-:Y:S01]  /*26240*/  LDSM.16.MT88.4 R20, [R217+0x10000] ;  /* 0x01000000d914783b */ /* 0x000fe20000004200 */
[----:B------:R-:W-:Y:S02]  /*26250*/  FMNMX.FTZ R15, R178, R15, !PT ;  /* 0x0000000fb20f7209 */ /* 0x000fe40007810000 */
[----:B------:R-:W-:Y:S02]  /*26260*/  FMNMX.FTZ R14, R184, R14, !PT ;  /* 0x0000000eb80e7209 */ /* 0x000fe40007810000 */
[----:B------:R-:W-:Y:S02]  /*26270*/  FMNMX.FTZ R16, R177, R15, !PT ;  /* 0x0000000fb1107209 */ /* 0x000fe40007810000 */
[----:B------:R-:W-:Y:S02]  /*26280*/  ISETP.GE.AND P2, PT, R13, R246, PT ;  /* 0x000000f60d00720c */ /* 0x000fe40003f46270 */
[----:B------:R-:W-:Y:S02]  /*26290*/  FSEL R182, R26, -INF , !P1 ;  /* 0xff8000001ab67808 */ /* 0x000fe40004800000 */
[----:B------:R-:W-:Y:S02]  /*262a0*/  FMNMX.FTZ R15, R183, R14, !PT ;  /* 0x0000000eb70f7209 */ /* 0x000fe40007810000 */
[----:B------:R-:W-:Y:S02]  /*262b0*/  IADD3 R3, R3, 0x39, RZ ;  /* 0x0000003903037810 */ /* 0x000fe40007ffe0ff */
[----:B------:R-:W-:Y:S02]  /*262c0*/  ISETP.GE.OR P1, PT, R13, R245, !P2 ;  /* 0x000000f50d00720c */ /* 0x000fe40005726670 */
[-C--:B------:R-:W-:Y:S02]  /*262d0*/  ISETP.GE.AND P2, PT, R12, R246.reuse, PT ;  /* 0x000000f60c00720c */ /* 0x080fe40003f46270 */
        /* <DEDUP_REMOVED lines=20> */
[----:B------:R-:W1:Y:S03]  /*26420*/  SHFL.BFLY PT, R13, R14, 0x2, 0x1f ;  /* 0x0c401f000e0d7f89 */ /* 0x000e6600000e0000 */
[----:B------:R-:W-:Y:S05]  /*26430*/  FMNMX.FTZ R3, R166, R3, !PT ;  /* 0x00000003a6037209 */ /* 0x000fea0007810000 */
[----:B------:R-:W2:Y:S01]  /*26440*/  SHFL.BFLY PT, R4, R3, 0x2, 0x1f ;  /* 0x0c401f0003047f89 */ /* 0x000ea200000e0000 */
[----:B-1----:R-:W-:Y:S07]  /*26450*/  FMNMX.FTZ R13, R14, R13, !PT ;  /* 0x0000000d0e0d7209 */ /* 0x002fee0007810000 */
[----:B------:R-:W1:Y:S01]  /*26460*/  SHFL.BFLY PT, R164, R13, 0x1, 0x1f ;  /* 0x0c201f000da47f89 */ /* 0x000e6200000e0000 */
[----:B--2---:R-:W-:Y:S07]  /*26470*/  FMNMX.FTZ R4, R3, R4, !PT ;  /* 0x0000000403047209 */ /* 0x004fee0007810000 */
[----:B------:R-:W2:Y:S01]  /*26480*/  SHFL.BFLY PT, R3, R4, 0x1, 0x1f ;  /* 0x0c201f0004037f89 */ /* 0x000ea200000e0000 */
[----:B-1----:R-:W-:Y:S07]  /*26490*/  FMNMX.FTZ R164, R13, R164, !PT ;  /* 0x000000a40da47209 */ /* 0x002fee0007810000 */
[----:B------:R-:W1:Y:S01]  /*264a0*/  LDSM.16.MT88.4 R12, [R219+0x10000] ;  /* 0x01000000db0c783b */ /* 0x000e620000004200 */
[----:B------:R-:W-:Y:S01]  /*264b0*/  FSETP.NEU.FTZ.AND P1, PT, R164, -INF , PT ;  /* 0xff800000a400780b */ /* 0x000fe20003f3d000 */
[----:B----4-:R-:W-:Y:S01]  /*264c0*/  FMUL.FTZ R179, R165, R164 ;  /* 0x000000a4a5b37220 */ /* 0x010fe20000410000 */
[----:B--2---:R-:W-:Y:S02]  /*264d0*/  FMNMX.FTZ R3, R4, R3, !PT ;  /* 0x0000000304037209 */ /* 0x004fe40007810000 */
[----:B------:R-:W-:Y:S02]  /*264e0*/  FSEL R4, R164, RZ, P1 ;  /* 0x000000ffa4047208 */ /* 0x000fe40000800000 */
[----:B------:R-:W-:Y:S01]  /*264f0*/  FSETP.NEU.FTZ.AND P0, PT, R3, -INF , PT ;  /* 0xff8000000300780b */ /* 0x000fe20003f1d000 */
[----:B------:R-:W-:Y:S01]  /*26500*/  FMUL.FTZ R172, R165, R3 ;  /* 0x00000003a5ac7220 */ /* 0x000fe20000410000 */
[----:B------:R-:W-:Y:S01]  /*26510*/  FSEL R179, R179, RZ, P1 ;  /* 0x000000ffb3b37208 */ /* 0x000fe20000800000 */
[----:B------:R-:W-:Y:S01]  /*26520*/  FADD.FTZ R2, -R4, R2 ;  /* 0x0000000204027221 */ /* 0x000fe20000010100 */
[----:B------:R-:W-:Y:S02]  /*26530*/  FSEL R4, R3, RZ, P0 ;  /* 0x000000ff03047208 */ /* 0x000fe40000000000 */
[----:B------:R-:W-:Y:S01]  /*26540*/  FSEL R172, R172, RZ, P0 ;  /* 0x000000ffacac7208 */ /* 0x000fe20000000000 */
[-CC-:B------:R-:W-:Y:S01]  /*26550*/  FFMA.FTZ R191, R168, R165.reuse, -R179.reuse ;  /* 0x000000a5a8bf7223 */ /* 0x180fe200000108b3 */
[----:B------:R-:W-:Y:S01]  /*26560*/  ISETP.GT.AND P0, PT, R242, R230, PT ;  /* 0x000000e6f200720c */ /* 0x000fe20003f04270 */
[----:B------:R-:W-:Y:S02]  /*26570*/  FADD.FTZ R0, -R4, R0 ;  /* 0x0000000004007221 */ /* 0x000fe40000010100 */
[-CC-:B------:R-:W-:Y:S02]  /*26580*/  FFMA.FTZ R190, R5, R165.reuse, -R179.reuse ;  /* 0x000000a505be7223 */ /* 0x180fe400000108b3 */
[-CC-:B------:R-:W-:Y:S01]  /*26590*/  FFMA.FTZ R197, R8, R165.reuse, -R179.reuse ;  /* 0x000000a508c57223 */ /* 0x180fe200000108b3 */
[----:B------:R-:W-:Y:S01]  /*265a0*/  MUFU.EX2 R191, R191 ;  /* 0x000000bf00bf7308 */ /* 0x000fe20000000800 */
[-CC-:B------:R-:W-:Y:S02]  /*265b0*/  FFMA.FTZ R196, R9, R165.reuse, -R179.reuse ;  /* 0x000000a509c47223 */ /* 0x180fe400000108b3 */
[-CC-:B------:R-:W-:Y:S02]  /*265c0*/  FFMA.FTZ R195, R6, R165.reuse, -R172.reuse ;  /* 0x000000a506c37223 */ /* 0x180fe400000108ac */
[-CC-:B------:R-:W-:Y:S02]  /*265d0*/  FFMA.FTZ R194, R7, R165.reuse, -R172.reuse ;  /* 0x000000a507c27223 */ /* 0x180fe400000108ac */
[-CC-:B------:R-:W-:Y:S02]  /*265e0*/  FFMA.FTZ R193, R10, R165.reuse, -R172.reuse ;  /* 0x000000a50ac17223 */ /* 0x180fe400000108ac */
[-CC-:B------:R-:W-:Y:S01]  /*265f0*/  FFMA.FTZ R192, R11, R165.reuse, -R172.reuse ;  /* 0x000000a50bc07223 */ /* 0x180fe200000108ac */
[----:B------:R-:W2:Y:S01]  /*26600*/  MUFU.EX2 R190, R190 ;  /* 0x000000be00be7308 */ /* 0x000ea20000000800 */
[C---:B------:R-:W-:Y:S02]  /*26610*/  FMUL.FTZ R2, R165.reuse, R2 ;  /* 0x00000002a5027220 */ /* 0x040fe40000410000 */
[----:B------:R-:W-:Y:S02]  /*26620*/  FMUL.FTZ R0, R165, R0 ;  /* 0x00000000a5007220 */ /* 0x000fe40000410000 */
[-CC-:B------:R-:W-:Y:S02]  /*26630*/  FFMA.FTZ R180, R180, R165.reuse, -R179.reuse ;  /* 0x000000a5b4b47223 */ /* 0x180fe400000108b3 */
[-CC-:B------:R-:W-:Y:S02]  /*26640*/  FFMA.FTZ R178, R178, R165.reuse, -R179.reuse ;  /* 0x000000a5b2b27223 */ /* 0x180fe400000108b3 */
[-CC-:B------:R-:W-:Y:S01]  /*26650*/  FFMA.FTZ R177, R177, R165.reuse, -R179.reuse ;  /* 0x000000a5b1b17223 */ /* 0x180fe200000108b3 */
[----:B------:R-:W3:Y:S01]  /*26660*/  MUFU.EX2 R2, R2 ;  /* 0x0000000200027308 */ /* 0x000ee20000000800 */
[-CC-:B------:R-:W-:Y:S02]  /*26670*/  FFMA.FTZ R174, R174, R165.reuse, -R172.reuse ;  /* 0x000000a5aeae7223 */ /* 0x180fe400000108ac */
[-CC-:B------:R-:W-:Y:S02]  /*26680*/  FFMA.FTZ R175, R175, R165.reuse, -R172.reuse ;  /* 0x000000a5afaf7223 */ /* 0x180fe400000108ac */
[-CC-:B------:R-:W-:Y:S02]  /*26690*/  FFMA.FTZ R173, R173, R165.reuse, -R172.reuse ;  /* 0x000000a5adad7223 */ /* 0x180fe400000108ac */
[-CC-:B------:R-:W-:Y:S02]  /*266a0*/  FFMA.FTZ R198, R198, R165.reuse, -R179.reuse ;  /* 0x000000a5c6c67223 */ /* 0x180fe400000108b3 */
[-CC-:B------:R-:W-:Y:S01]  /*266b0*/  FFMA.FTZ R199, R199, R165.reuse, -R179.reuse ;  /* 0x000000a5c7c77223 */ /* 0x180fe200000108b3 */
[----:B------:R-:W4:Y:S01]  /*266c0*/  MUFU.EX2 R0, R0 ;  /* 0x0000000000007308 */ /* 0x000f220000000800 */
[-CC-:B------:R-:W-:Y:S02]  /*266d0*/  FFMA.FTZ R250, R250, R165.reuse, -R179.reuse ;  /* 0x000000a5fafa7223 */ /* 0x180fe400000108b3 */
[--C-:B------:R-:W-:Y:S01]  /*266e0*/  FFMA.FTZ R251, R251, R165, -R179.reuse ;  /* 0x000000a5fbfb7223 */ /* 0x100fe200000108b3 */
[----:B--2---:R-:W-:Y:S01]  /*266f0*/  F2FP.PACK_AB R168, R190, R191 ;  /* 0x000000bfbea8723e */ /* 0x004fe200000000ff */
[-CC-:B------:R-:W-:Y:S02]  /*26700*/  FFMA.FTZ R252, R252, R165.reuse, -R172.reuse ;  /* 0x000000a5fcfc7223 */ /* 0x180fe400000108ac */
[-C--:B------:R-:W-:Y:S02]  /*26710*/  FFMA.FTZ R184, R184, R165.reuse, -R172 ;  /* 0x000000a5b8b87223 */ /* 0x080fe400000108ac */
[-CC-:B------:R-:W-:Y:S01]  /*26720*/  FFMA.FTZ R187, R187, R165.reuse, -R179.reuse ;  /* 0x000000a5bbbb7223 */ /* 0x180fe200000108b3 */
[----:B------:R-:W-:Y:S01]  /*26730*/  MUFU.EX2 R197, R197 ;  /* 0x000000c500c57308 */ /* 0x000fe20000000800 */
[-CC-:B------:R-:W-:Y:S02]  /*26740*/  FFMA.FTZ R186, R186, R165.reuse, -R179.reuse ;  /* 0x000000a5baba7223 */ /* 0x180fe400000108b3 */
[----:B------:R-:W-:Y:S02]  /*26750*/  FFMA.FTZ R185, R185, R165, -R179 ;  /* 0x000000a5b9b97223 */ /* 0x000fe400000108b3 */
[C---:B---3--:R-:W-:Y:S01]  /*26760*/  FMUL.FTZ R4, R2.reuse, R160 ;  /* 0x000000a002047220 */ /* 0x048fe20000410000 */
[----:B------:R-:W-:Y:S01]  /*26770*/  MOV R160, R18 ;  /* 0x0000001200a07202 */ /* 0x000fe20000000f00 */
[C---:B------:R-:W-:Y:S02]  /*26780*/  FMUL.FTZ R5, R2.reuse, R161 ;  /* 0x000000a102057220 */ /* 0x040fe40000410000 */
[C---:B------:R-:W-:Y:S01]  /*26790*/  FMUL.FTZ R8, R2.reuse, R156 ;  /* 0x0000009c02087220 */ /* 0x040fe20000410000 */
[----:B------:R-:W2:Y:S01]  /*267a0*/  MUFU.EX2 R196, R196 ;  /* 0x000000c400c47308 */ /* 0x000ea20000000800 */
[C---:B------:R-:W-:Y:S02]  /*267b0*/  FMUL.FTZ R9, R2.reuse, R157 ;  /* 0x0000009d02097220 */ /* 0x040fe40000410000 */
[----:B------:R-:W-:Y:S02]  /*267c0*/  FMUL.FTZ R16, R2, R148 ;  /* 0x0000009402107220 */ /* 0x000fe40000410000 */
[C---:B----4-:R-:W-:Y:S01]  /*267d0*/  FMUL.FTZ R6, R0.reuse, R162 ;  /* 0x000000a200067220 */ /* 0x050fe20000410000 */
[----:B------:R-:W-:Y:S01]  /*267e0*/  MOV R162, R19 ;  /* 0x0000001300a27202 */ /* 0x000fe20000000f00 */
[C---:B------:R-:W-:Y:S02]  /*267f0*/  FMUL.FTZ R7, R0.reuse, R163 ;  /* 0x000000a300077220 */ /* 0x040fe40000410000 */
[C---:B------:R-:W-:Y:S01]  /*26800*/  FMUL.FTZ R10, R0.reuse, R158 ;  /* 0x0000009e000a7220 */ /* 0x040fe20000410000 */
[----:B------:R-:W-:Y:S01]  /*26810*/  MUFU.EX2 R195, R195 ;  /* 0x000000c300c37308 */ /* 0x000fe20000000800 */
[C---:B------:R-:W-:Y:S02]  /*26820*/  FMUL.FTZ R11, R0.reuse, R159 ;  /* 0x0000009f000b7220 */ /* 0x040fe40000410000 */
[----:B------:R-:W-:Y:S01]  /*26830*/  IMAD.MOV.U32 R163, RZ, RZ, R17 ;  /* 0x000000ffffa37224 */ /* 0x000fe200078e0011 */
[----:B------:R-:W-:Y:S01]  /*26840*/  LDSM.16.MT88.4 R156, [R217+0x12800] ;  /* 0x01280000d99c783b */ /* 0x000fe20000004200 */
[----:B------:R-:W-:Y:S02]  /*26850*/  FMUL.FTZ R19, R0, R151 ;  /* 0x0000009700137220 */ /* 0x000fe40000410000 */
[----:B------:R-:W-:Y:S02]  /*26860*/  FMUL.FTZ R17, R2, R149 ;  /* 0x0000009502117220 */ /* 0x000fe40000410000 */
[----:B------:R-:W-:Y:S01]  /*26870*/  FMUL.FTZ R18, R0, R150 ;  /* 0x0000009600127220 */ /* 0x000fe20000410000 */
[----:B------:R-:W3:Y:S01]  /*26880*/  MUFU.EX2 R194, R194 ;  /* 0x000000c200c27308 */ /* 0x000ee20000000800 */
[----:B------:R-:W-:Y:S02]  /*26890*/  IMAD.MOV.U32 R161, RZ, RZ, R24 ;  /* 0x000000ffffa17224 */ /* 0x000fe400078e0018 */
[----:B------:R-:W-:Y:S01]  /*268a0*/  FMUL.FTZ R24, R2, R140 ;  /* 0x0000008c02187220 */ /* 0x000fe20000410000 */
[----:B--2---:R-:W-:Y:S01]  /*268b0*/  F2FP.PACK_AB R170, R196, R197 ;  /* 0x000000c5c4aa723e */ /* 0x004fe200000000ff */
        /* <DEDUP_REMOVED lines=10> */
[----:B------:R-:W2:Y:S01]  /*26960*/  MUFU.EX2 R192, R192 ;  /* 0x000000c000c07308 */ /* 0x000ea20000000800 */
[----:B------:R-:W-:Y:S01]  /*26970*/  LDSM.16.MT88.4 R132, [R216+0x12000] ;  /* 0x01200000d884783b */ /* 0x000fe20000004200 */
[----:B------:R-:W-:Y:S01]  /*26980*/  FMUL.FTZ R37, R2, R37 ;  /* 0x0000002502257220 */ /* 0x000fe20000410000 */
[----:B---3--:R-:W-:Y:S01]  /*26990*/  F2FP.PACK_AB R169, R194, R195 ;  /* 0x000000c3c2a9723e */ /* 0x008fe200000000ff */
        /* <DEDUP_REMOVED lines=21> */
[----:B------:R-:W-:Y:S03]  /*26af0*/  MUFU.EX2 R251, R251 ;  /* 0x000000fb00fb7308 */ /* 0x000fe60000000800 */
[C---:B------:R-:W-:Y:S02]  /*26b00*/  FMUL.FTZ R13, R2.reuse, R153 ;  /* 0x00000099020d7220 */ /* 0x040fe40000410000 */
[----:B------:R-:W-:Y:S02]  /*26b10*/  FMUL.FTZ R52, R2, R52 ;  /* 0x0000003402347220 */ /* 0x000fe40000410000 */
[C---:B------:R-:W-:Y:S03]  /*26b20*/  FMUL.FTZ R14, R0.reuse, R154 ;  /* 0x0000009a000e7220 */ /* 0x040fe60000410000 */
[----:B------:R-:W-:Y:S01]  /*26b30*/  MUFU.EX2 R252, R252 ;  /* 0x000000fc00fc7308 */ /* 0x000fe20000000800 */
[----:B------:R-:W-:Y:S02]  /*26b40*/  FMUL.FTZ R15, R0, R155 ;  /* 0x0000009b000f7220 */ /* 0x000fe40000410000 */
[----:B------:R-:W1:Y:S01]  /*26b50*/  LDSM.16.MT88.4 R152, [R215+0x10000] ;  /* 0x01000000d798783b */ /* 0x000e620000004200 */
        /* <DEDUP_REMOVED lines=11> */
[----:B------:R-:W2:Y:S01]  /*26c10*/  LDSM.16.MT88.4 R144, [R219+0x12000] ;  /* 0x01200000db90783b */ /* 0x000ea20000004200 */
[C---:B------:R-:W-:Y:S02]  /*26c20*/  FMUL.FTZ R58, R0.reuse, R58 ;  /* 0x0000003a003a7220 */ /* 0x040fe40000410000 */
[----:B------:R-:W-:Y:S02]  /*26c30*/  FMUL.FTZ R59, R0, R59 ;  /* 0x0000003b003b7220 */ /* 0x000fe40000410000 */
[C---:B------:R-:W-:Y:S03]  /*26c40*/  HMMA.16816.F32 R20, R168.reuse, R28, R20 ;  /* 0x0000001ca814723c */ /* 0x040fe60000001814 */
        /* <DEDUP_REMOVED lines=8> */
[----:B------:R-:W4:Y:S01]  /*26cd0*/  LDSM.16.MT88.4 R136, [R217+0x12000] ;  /* 0x01200000d988783b */ /* 0x000f220000004200 */
        /* <DEDUP_REMOVED lines=10> */
[C---:B--2---:R-:W-:Y:S04]  /*26d80*/  HMMA.16816.F32 R36, R168.reuse, R144, R36 ;  /* 0x00000090a824723c */ /* 0x044fe80000001824 */
        /* <DEDUP_REMOVED lines=68> */
[C---:B------:R-:W-:Y:S04]  /*271d0*/  FMUL.FTZ R112, R2.reuse, R112 ;  /* 0x0000007002707220 */ /* 0x040fe80000410000 */
[----:B------:R-:W-:Y:S01]  /*271e0*/  FMUL.FTZ R113, R2, R113 ;  /* 0x0000007102717220 */ /* 0x000fe20000410000 */
[C---:B----4-:R-:W-:Y:S03]  /*271f0*/  HMMA.16816.F32 R108, R168.reuse, R140, R108 ;  /* 0x0000008ca86c723c */ /* 0x050fe6000000186c */
[C---:B------:R-:W-:Y:S02]  /*27200*/  FMUL.FTZ R114, R0.reuse, R114 ;  /* 0x0000007200727220 */ /* 0x040fe40000410000 */
[----:B------:R-:W-:Y:S02]  /*27210*/  FMUL.FTZ R115, R0, R115 ;  /* 0x0000007300737220 */ /* 0x000fe40000410000 */
[--C-:B------:R-:W-:Y:S02]  /*27220*/  FFMA.FTZ R140, R163, R165, -R172.reuse ;  /* 0x000000a5a38c7223 */ /* 0x100fe400000108ac */
[C---:B------:R-:W-:Y:S02]  /*27230*/  FMUL.FTZ R116, R2.reuse, R116 ;  /* 0x0000007402747220 */ /* 0x040fe40000410000 */
[----:B------:R4:W5:Y:S01]  /*27240*/  MUFU.EX2 R148, R140 ;  /* 0x0000008c00947308 */ /* 0x0009620000000800 */
[C---:B------:R-:W-:Y:S03]  /*27250*/  HMMA.16816.F32 R112, R168.reuse, R142, R112 ;  /* 0x0000008ea870723c */ /* 0x040fe60000001870 */
[----:B------:R-:W-:Y:S02]  /*27260*/  FMUL.FTZ R117, R2, R117 ;  /* 0x0000007502757220 */ /* 0x000fe40000410000 */
[C---:B------:R-:W-:Y:S02]  /*27270*/  FMUL.FTZ R118, R0.reuse, R118 ;  /* 0x0000007600767220 */ /* 0x040fe40000410000 */
[----:B------:R-:W-:Y:S02]  /*27280*/  FMUL.FTZ R119, R0, R119 ;  /* 0x0000007700777220 */ /* 0x000fe40000410000 */
[C---:B------:R-:W-:Y:S03]  /*27290*/  FMUL.FTZ R120, R2.reuse, R120 ;  /* 0x0000007802787220 */ /* 0x040fe60000410000 */
[----:B------:R-:W-:Y:S02]  /*272a0*/  FMUL.FTZ R121, R2, R121 ;  /* 0x0000007902797220 */ /* 0x000fe40000410000 */
[C---:B-1----:R-:W-:Y:S03]  /*272b0*/  HMMA.16816.F32 R116, R168.reuse, R136, R116 ;  /* 0x00000088a874723c */ /* 0x042fe60000001874 */
[C---:B------:R-:W-:Y:S02]  /*272c0*/  FMUL.FTZ R122, R0.reuse, R122 ;  /* 0x0000007a007a7220 */ /* 0x040fe40000410000 */
[----:B------:R-:W-:Y:S02]  /*272d0*/  FMUL.FTZ R123, R0, R123 ;  /* 0x0000007b007b7220 */ /* 0x000fe40000410000 */
[-CC-:B------:R-:W-:Y:S02]  /*272e0*/  FFMA.FTZ R136, R161, R165.reuse, -R172.reuse ;  /* 0x000000a5a1887223 */ /* 0x180fe400000108ac */
[--C-:B----4-:R-:W-:Y:S02]  /*272f0*/  FFMA.FTZ R140, R162, R165, -R172.reuse ;  /* 0x000000a5a28c7223 */ /* 0x110fe400000108ac */
[----:B------:R1:W4:Y:S01]  /*27300*/  MUFU.EX2 R150, R136 ;  /* 0x0000008800967308 */ /* 0x0003220000000800 */
[C---:B------:R-:W-:Y:S03]  /*27310*/  HMMA.16816.F32 R120, R168.reuse, R138, R120 ;  /* 0x0000008aa878723c */ /* 0x040fe60000001878 */
[C---:B------:R-:W-:Y:S02]  /*27320*/  FMUL.FTZ R124, R2.reuse, R124 ;  /* 0x0000007c027c7220 */ /* 0x040fe40000410000 */
[----:B------:R-:W-:Y:S02]  /*27330*/  FMUL.FTZ R125, R2, R125 ;  /* 0x0000007d027d7220 */ /* 0x000fe40000410000 */
[C---:B------:R-:W-:Y:S02]  /*27340*/  FMUL.FTZ R126, R0.reuse, R126 ;  /* 0x0000007e007e7220 */ /* 0x040fe40000410000 */
[----:B------:R4:W4:Y:S03]  /*27350*/  MUFU.EX2 R149, R140 ;  /* 0x0000008c00957308 */ /* 0x0009260000000800 */
[----:B------:R-:W-:Y:S02]  /*27360*/  FMUL.FTZ R127, R0, R127 ;  /* 0x0000007f007f7220 */ /* 0x000fe40000410000 */
[-CC-:B------:R-:W-:Y:S02]  /*27370*/  FFMA.FTZ R183, R183, R165.reuse, -R172.reuse ;  /* 0x000000a5b7b77223 */ /* 0x180fe400000108ac */
[-CC-:B------:R-:W-:Y:S02]  /*27380*/  FFMA.FTZ R182, R182, R165.reuse, -R172.reuse ;  /* 0x000000a5b6b67223 */ /* 0x180fe400000108ac */
[--C-:B------:R-:W-:Y:S01]  /*27390*/  FFMA.FTZ R181, R181, R165, -R172.reuse ;  /* 0x000000a5b5b57223 */ /* 0x100fe200000108ac */
[C---:B--2---:R-:W-:Y:S03]  /*273a0*/  HMMA.16816.F32 R124, R168.reuse, R132, R124 ;  /* 0x00000084a87c723c */ /* 0x044fe6000000187c */
[C---:B------:R-:W-:Y:S01]  /*273b0*/  FMUL.FTZ R128, R2.reuse, R128 ;  /* 0x0000008002807220 */ /* 0x040fe20000410000 */
[----:B-1----:R-:W-:Y:S01]  /*273c0*/  LDSM.16.MT88.4 R136, [R217+0x10800] ;  /* 0x01080000d988783b */ /* 0x002fe20000004200 */
[----:B------:R-:W-:Y:S01]  /*273d0*/  FMUL.FTZ R129, R2, R129 ;  /* 0x0000008102817220 */ /* 0x000fe20000410000 */
[----:B------:R-:W-:Y:S01]  /*273e0*/  MUFU.EX2 R182, R182 ;  /* 0x000000b600b67308 */ /* 0x000fe20000000800 */
[C---:B------:R-:W-:Y:S01]  /*273f0*/  FMUL.FTZ R130, R0.reuse, R130 ;  /* 0x0000008200827220 */ /* 0x040fe20000410000 */
[----:B---3--:R-:W-:Y:S01]  /*27400*/  F2FP.PACK_AB R132, R199, R198 ;  /* 0x000000c6c784723e */ /* 0x008fe200000000ff */
[----:B------:R-:W-:Y:S03]  /*27410*/  FMUL.FTZ R131, R0, R131 ;  /* 0x0000008300837220 */ /* 0x000fe60000410000 */
[----:B------:R-:W-:Y:S01]  /*27420*/  FFMA.FTZ R172, R166, R165, -R172 ;  /* 0x000000a5a6ac7223 */ /* 0x000fe200000108ac */
[----:B----4-:R-:W1:Y:S01]  /*27430*/  LDSM.16.MT88.4 R140, [R219+0x10800] ;  /* 0x01080000db8c783b */ /* 0x010e620000004200 */
[----:B------:R-:W-:Y:S02]  /*27440*/  FFMA.FTZ R191, R2, R249, R191 ;  /* 0x000000f902bf7223 */ /* 0x000fe400000100bf */
[----:B------:R-:W-:Y:S03]  /*27450*/  HMMA.16816.F32 R128, R168, R134, R128 ;  /* 0x00000086a880723c */ /* 0x000fe60000001880 */
[----:B------:R-:W-:Y:S02]  /*27460*/  FFMA.FTZ R195, R0, R248, R195 ;  /* 0x000000f800c37223 */ /* 0x000fe400000100c3 */
[----:B------:R-:W-:Y:S02]  /*27470*/  FADD.FTZ R191, R190, R191 ;  /* 0x000000bfbebf7221 */ /* 0x000fe40000010000 */
[----:B-----5:R-:W-:Y:S01]  /*27480*/  IMAD.MOV.U32 R169, RZ, RZ, R148 ;  /* 0x000000ffffa97224 */ /* 0x020fe200078e0094 */
[----:B------:R-:W-:Y:S01]  /*27490*/  MOV R171, R150 ;  /* 0x0000009600ab7202 */ /* 0x000fe20000000f00 */
[----:B------:R-:W-:Y:S03]  /*274a0*/  FADD.FTZ R195, R194, R195 ;  /* 0x000000c3c2c37221 */ /* 0x000fe60000010000 */
[----:B------:R-:W-:Y:S01]  /*274b0*/  MOV R168, R149 ;  /* 0x0000009500a87202 */ /* 0x000fe20000000f00 */
[----:B------:R-:W-:Y:S01]  /*274c0*/  FADD.FTZ R191, R197, R191 ;  /* 0x000000bfc5bf7221 */ /* 0x000fe20000010000 */
[----:B------:R-:W-:Y:S01]  /*274d0*/  F2FP.PACK_AB R134, R251, R250 ;  /* 0x000000fafb86723e */ /* 0x000fe200000000ff */
[----:B------:R-:W2:Y:S01]  /*274e0*/  LDSM.16.MT88.4 R148, [R215+0x10800] ;  /* 0x01080000d794783b */ /* 0x000ea20000004200 */
[----:B------:R-:W-:Y:S01]  /*274f0*/  F2FP.PACK_AB R133, R169, R252 ;  /* 0x000000fca985723e */ /* 0x000fe200000000ff */
[----:B------:R-:W-:Y:S01]  /*27500*/  FADD.FTZ R195, R193, R195 ;  /* 0x000000c3c1c37221 */ /* 0x000fe20000010000 */
[----:B------:R-:W-:Y:S01]  /*27510*/  F2FP.PACK_AB R135, R171, R168 ;  /* 0x000000a8ab87723e */ /* 0x000fe200000000ff */
[----:B------:R-:W-:Y:S01]  /*27520*/  FADD.FTZ R196, R196, R191 ;  /* 0x000000bfc4c47221 */ /* 0x000fe20000010000 */
[----:B------:R-:W-:Y:S01]  /*27530*/  MOV R170, R160 ;  /* 0x000000a000aa7202 */ /* 0x000fe20000000f00 */
[----:B------:R-:W-:Y:S02]  /*27540*/  FADD.FTZ R192, R192, R195 ;  /* 0x000000c3c0c07221 */ /* 0x000fe40000010000 */
[----:B------:R-:W-:Y:S01]  /*27550*/  LDSM.16.MT88.4 R160, [R217+0x14800] ;  /* 0x01480000d9a0783b */ /* 0x000fe20000004200 */
[----:B------:R-:W-:Y:S02]  /*27560*/  FADD.FTZ R196, R198, R196 ;  /* 0x000000c4c6c47221 */ /* 0x000fe40000010000 */
[----:B------:R-:W-:Y:S02]  /*27570*/  FADD.FTZ R0, R252, R192 ;  /* 0x000000c0fc007221 */ /* 0x000fe40000010000 */
[----:B------:R-:W-:Y:S04]  /*27580*/  FADD.FTZ R199, R199, R196 ;  /* 0x000000c4c7c77221 */ /* 0x000fe80000010000 */
[----:B------:R-:W-:Y:S04]  /*27590*/  FADD.FTZ R199, R250, R199 ;  /* 0x000000c7fac77221 */ /* 0x000fe80000010000 */
[----:B------:R-:W-:Y:S01]  /*275a0*/  FADD.FTZ R251, R251, R199 ;  /* 0x000000c7fbfb7221 */ /* 0x000fe20000010000 */
[C---:B-1----:R-:W-:Y:S08]  /*275b0*/  HMMA.16816.F32 R4, R132.reuse, R140, R4 ;  /* 0x0000008c8404723c */ /* 0x042ff00000001804 */
[C---:B------:R-:W-:Y:S01]  /*275c0*/  HMMA.16816.F32 R8, R132.reuse, R142, R8 ;  /* 0x0000008e8408723c */ /* 0x040fe20000001808 */
[----:B------:R-:W1:Y:S07]  /*275d0*/  LDSM.16.MT88.4 R140, [R216+0x12800] ;  /* 0x01280000d88c783b */ /* 0x000e6e0000004200 */
[C---:B------:R-:W-:Y:S08]  /*275e0*/  HMMA.16816.F32 R12, R132.reuse, R136, R12 ;  /* 0x00000088840c723c */ /* 0x040ff0000000180c */
[C---:B------:R-:W-:Y:S01]  /*275f0*/  HMMA.16816.F32 R16, R132.reuse, R138, R16 ;  /* 0x0000008a8410723c */ /* 0x040fe20000001810 */
[----:B------:R-:W3:Y:S07]  /*27600*/  LDSM.16.MT88.4 R136, [R215+0x12800] ;  /* 0x01280000d788783b */ /* 0x000eee0000004200 */
[C---:B------:R-:W-:Y:S08]  /*27610*/  HMMA.16816.F32 R20, R132.reuse, R144, R20 ;  /* 0x000000908414723c */ /* 0x040ff00000001814 */
[C---:B------:R-:W-:Y:S01]  /*27620*/  HMMA.16816.F32 R24, R132.reuse, R146, R24 ;  /* 0x000000928418723c */ /* 0x040fe20000001818 */
[----:B------:R-:W4:Y:S07]  /*27630*/  LDSM.16.MT88.4 R144, [R219+0x14800] ;  /* 0x01480000db90783b */ /* 0x000f2e0000004200 */
[C---:B--2---:R-:W-:Y:S08]  /*27640*/  HMMA.16816.F32 R28, R132.reuse, R148, R28 ;  /* 0x00000094841c723c */ /* 0x044ff0000000181c */
[C---:B------:R-:W-:Y:S01]  /*27650*/  HMMA.16816.F32 R32, R132.reuse, R150, R32 ;  /* 0x000000968420723c */ /* 0x040fe20000001820 */
[----:B------:R-:W2:Y:S07]  /*27660*/  LDSM.16.MT88.4 R148, [R216+0x14800] ;  /* 0x01480000d894783b */ /* 0x000eae0000004200 */
[C---:B------:R-:W-:Y:S01]  /*27670*/  HMMA.16816.F32 R36, R132.reuse, R152, R36 ;  /* 0x000000988424723c */ /* 0x040fe20000001824 */
[----:B------:R-:W-:Y:S07]  /*27680*/  MUFU.EX2 R153, R187 ;  /* 0x000000bb00997308 */ /* 0x000fee0000000800 */
[C---:B------:R-:W-:Y:S03]  /*27690*/  HMMA.16816.F32 R40, R132.reuse, R154, R40 ;  /* 0x0000009a8428723c */ /* 0x040fe60000001828 */
[----:B------:R-:W5:Y:S05]  /*276a0*/  MUFU.EX2 R152, R186 ;  /* 0x000000ba00987308 */ /* 0x000f6a0000000800 */
[C---:B------:R-:W-:Y:S05]  /*276b0*/  HMMA.16816.F32 R44, R132.reuse, R156, R44 ;  /* 0x0000009c842c723c */ /* 0x040fea000000182c */
[----:B------:R-:W-:Y:S02]  /*276c0*/  MUFU.EX2 R187, R174 ;  /* 0x000000ae00bb7308 */ /* 0x000fe40000000800 */
[----:B------:R-:W-:Y:S01]  /*276d0*/  MOV R157, R171 ;  /* 0x000000ab009d7202 */ /* 0x000fe20000000f00 */
[C---:B------:R-:W-:Y:S07]  /*276e0*/  HMMA.16816.F32 R48, R132.reuse, R158, R48 ;  /* 0x0000009e8430723c */ /* 0x040fee0000001830 */
[----:B------:R-:W-:Y:S01]  /*276f0*/  MUFU.EX2 R171, R184 ;  /* 0x000000b800ab7308 */ /* 0x000fe20000000800 */
[C---:B-1----:R-:W-:Y:S08]  /*27700*/  HMMA.16816.F32 R52, R132.reuse, R140, R52 ;  /* 0x0000008c8434723c */ /* 0x042ff00000001834 */
[C---:B------:R-:W-:Y:S01]  /*27710*/  HMMA.16816.F32 R56, R132.reuse, R142, R56 ;  /* 0x0000008e8438723c */ /* 0x040fe20000001838 */
[----:B------:R-:W1:Y:S01]  /*27720*/  LDSM.16.MT88.4 R140, [R215+0x14800] ;  /* 0x01480000d78c783b */ /* 0x000e620000004200 */
[----:B------:R5:W-:Y:S06]  /*27730*/  MUFU.EX2 R184, R183 ;  /* 0x000000b700b87308 */ /* 0x000bec0000000800 */
[C---:B---3--:R-:W-:Y:S07]  /*27740*/  HMMA.16816.F32 R60, R132.reuse, R136, R60 ;  /* 0x00000088843c723c */ /* 0x048fee000000183c */
[-CC-:B------:R-:W-:Y:S01]  /*27750*/  FFMA.FTZ R136, R170, R165.reuse, -R179.reuse ;  /* 0x000000a5aa887223 */ /* 0x180fe200000108b3 */
[C---:B------:R-:W-:Y:S01]  /*27760*/  HMMA.16816.F32 R64, R132.reuse, R138, R64 ;  /* 0x0000008a8440723c */ /* 0x040fe20000001840 */
[----:B------:R3:W-:Y:S03]  /*27770*/  MUFU.EX2 R170, R181 ;  /* 0x000000b500aa7308 */ /* 0x0007e60000000800 */
[----:B------:R-:W-:Y:S04]  /*27780*/  FFMA.FTZ R179, R176, R165, -R179 ;  /* 0x000000a5b0b37223 */ /* 0x000fe800000108b3 */
[C---:B----4-:R-:W-:Y:S03]  /*27790*/  HMMA.16816.F32 R68, R132.reuse, R144, R68 ;  /* 0x000000908444723c */ /* 0x050fe60000001844 */
[----:B------:R-:W4:Y:S01]  /*277a0*/  MUFU.EX2 R154, R136 ;  /* 0x00000088009a7308 */ /* 0x000f220000000800 */
[----:B-----5:R-:W-:Y:S04]  /*277b0*/  MOV R183, R152 ;  /* 0x0000009800b77202 */ /* 0x020fe80000000f00 */
[C---:B------:R-:W-:Y:S01]  /*277c0*/  HMMA.16816.F32 R72, R132.reuse, R146, R72 ;  /* 0x000000928448723c */ /* 0x040fe20000001848 */
[----:B------:R-:W-:Y:S04]  /*277d0*/  LDSM.16.MT88.4 R144, [R217+0x16800] ;  /* 0x01680000d990783b */ /* 0x000fe80000004200 */
[----:B------:R-:W-:Y:S03]  /*277e0*/  MUFU.EX2 R165, R172 ;  /* 0x000000ac00a57308 */ /* 0x000fe60000000800 */
[C---:B------:R-:W-:Y:S04]  /*277f0*/  HMMA.16816.F32 R76, R132.reuse, R160, R76 ;  /* 0x000000a0844c723c */ /* 0x040fe8000000184c */
[----:B---3--:R-:W-:Y:S02]  /*27800*/  IMAD.MOV.U32 R181, RZ, RZ, R157 ;  /* 0x000000ffffb57224 */ /* 0x008fe400078e009d */
[----:B------:R-:W-:Y:S01]  /*27810*/  LDSM.16.MT88.4 R156, [R216+0x13000] ;  /* 0x01300000d89c783b */ /* 0x000fe20000004200 */
[----:B------:R-:W-:Y:S01]  /*27820*/  MUFU.EX2 R160, R177 ;  /* 0x000000b100a07308 */ /* 0x000fe20000000800 */
[C---:B------:R-:W-:Y:S04]  /*27830*/  HMMA.16816.F32 R80, R132.reuse, R162, R80 ;  /* 0x000000a28450723c */ /* 0x040fe80000001850 */
[----:B----4-:R-:W-:Y:S02]  /*27840*/  IMAD.MOV.U32 R186, RZ, RZ, R154 ;  /* 0x000000ffffba7224 */ /* 0x010fe400078e009a */
[----:B------:R-:W3:Y:S02]  /*27850*/  LDSM.16.MT88.4 R136, [R219+0x16800] ;  /* 0x01680000db88783b */ /* 0x000ee40000004200 */
[C---:B--2---:R-:W-:Y:S01]  /*27860*/  HMMA.16816.F32 R84, R132.reuse, R148, R84 ;  /* 0x000000948454723c */ /* 0x044fe20000001854 */
[----:B------:R-:W-:Y:S07]  /*27870*/  MUFU.EX2 R162, R178 ;  /* 0x000000b200a27308 */ /* 0x000fee0000000800 */
[C---:B------:R-:W-:Y:S01]  /*27880*/  HMMA.16816.F32 R88, R132.reuse, R150, R88 ;  /* 0x000000968458723c */ /* 0x040fe20000001858 */
[----:B------:R-:W2:Y:S02]  /*27890*/  LDSM.16.MT88.4 R148, [R216+0x16800] ;  /* 0x01680000d894783b */ /* 0x000ea40000004200 */
[----:B------:R-:W-:Y:S05]  /*278a0*/  MUFU.EX2 R163, R173 ;  /* 0x000000ad00a37308 */ /* 0x000fea0000000800 */
[C---:B-1----:R-:W-:Y:S05]  /*278b0*/  HMMA.16816.F32 R92, R132.reuse, R140, R92 ;  /* 0x0000008c845c723c */ /* 0x042fea000000185c */
[----:B------:R1:W4:Y:S03]  /*278c0*/  MUFU.EX2 R161, R185 ;  /* 0x000000b900a17308 */ /* 0x0003260000000800 */
[C---:B------:R-:W-:Y:S01]  /*278d0*/  HMMA.16816.F32 R96, R132.reuse, R142, R96 ;  /* 0x0000008e8460723c */ /* 0x040fe20000001860 */
[----:B------:R-:W5:Y:S07]  /*278e0*/  LDSM.16.MT88.4 R140, [R215+0x16800] ;  /* 0x01680000d78c783b */ /* 0x000f6e0000004200 */
[C---:B---3--:R-:W-:Y:S04]  /*278f0*/  HMMA.16816.F32 R100, R132.reuse, R136, R100 ;  /* 0x000000888464723c */ /* 0x048fe80000001864 */
[----:B-1----:R-:W-:Y:S04]  /*27900*/  MOV R185, R153 ;  /* 0x0000009900b97202 */ /* 0x002fe80000000f00 */
[C---:B------:R-:W-:Y:S01]  /*27910*/  HMMA.16816.F32 R104, R132.reuse, R138, R104 ;  /* 0x0000008a8468723c */ /* 0x040fe20000001868 */
[----:B------:R-:W1:Y:S07]  /*27920*/  LDSM.16.MT88.4 R136, [R219+0x11000] ;  /* 0x01100000db88783b */ /* 0x000e6e0000004200 */
[C---:B------:R-:W-:Y:S01]  /*27930*/  HMMA.16816.F32 R108, R132.reuse, R144, R108 ;  /* 0x00000090846c723c */ /* 0x040fe2000000186c */
[----:B------:R-:W3:Y:S07]  /*27940*/  LDSM.16.MT88.4 R152, [R217+0x11000] ;  /* 0x01100000d998783b */ /* 0x000eee0000004200 */
[C---:B------:R-:W-:Y:S01]  /*27950*/  HMMA.16816.F32 R112, R132.reuse, R146, R112 ;  /* 0x000000928470723c */ /* 0x040fe20000001870 */
[----:B------:R-:W1:Y:S07]  /*27960*/  LDSM.16.MT88.4 R144, [R216+0x11000] ;  /* 0x01100000d890783b */ /* 0x000e6e0000004200 */
[C---:B--2---:R-:W-:Y:S08]  /*27970*/  HMMA.16816.F32 R116, R132.reuse, R148, R116 ;  /* 0x000000948474723c */ /* 0x044ff00000001874 */
[C---:B------:R-:W-:Y:S01]  /*27980*/  HMMA.16816.F32 R120, R132.reuse, R150, R120 ;  /* 0x000000968478723c */ /* 0x040fe20000001878 */
[----:B------:R-:W2:Y:S07]  /*27990*/  LDSM.16.MT88.4 R148, [R215+0x11000] ;  /* 0x01100000d794783b */ /* 0x000eae0000004200 */
[C---:B-----5:R-:W-:Y:S08]  /*279a0*/  HMMA.16816.F32 R124, R132.reuse, R140, R124 ;  /* 0x0000008c847c723c */ /* 0x060ff0000000187c */
[----:B------:R-:W-:Y:S01]  /*279b0*/  HMMA.16816.F32 R128, R132, R142, R128 ;  /* 0x0000008e8480723c */ /* 0x000fe20000001880 */
[----:B------:R-:W-:Y:S06]  /*279c0*/  LDSM.16.MT88.4 R140, [R217+0x13000] ;  /* 0x01300000d98c783b */ /* 0x000fec0000004200 */
[----:B------:R-:W-:Y:S02]  /*279d0*/  F2FP.PACK_AB R132, R185, R186 ;  /* 0x000000bab984723e */ /* 0x000fe400000000ff */
[----:B----4-:R-:W-:Y:S03]  /*279e0*/  F2FP.PACK_AB R134, R161, R183 ;  /* 0x000000b7a186723e */ /* 0x010fe600000000ff */
[----:B------:R-:W-:Y:S02]  /*279f0*/  F2FP.PACK_AB R133, R184, R171 ;  /* 0x000000abb885723e */ /* 0x000fe400000000ff */
[----:B------:R-:W-:Y:S07]  /*27a00*/  F2FP.PACK_AB R135, R170, R182 ;  /* 0x000000b6aa87723e */ /* 0x000fee00000000ff */
        /* <DEDUP_REMOVED lines=17> */
[----:B------:R-:W5:Y:S07]  /*27b20*/  LDSM.16.MT88.4 R140, [R215+0x15000] ;  /* 0x01500000d78c783b */ /* 0x000f6e0000004200 */
[C---:B------:R-:W-:Y:S08]  /*27b30*/  HMMA.16816.F32 R52, R132.reuse, R156, R52 ;  /* 0x0000009c8434723c */ /* 0x040ff00000001834 */
[C---:B------:R-:W-:Y:S01]  /*27b40*/  HMMA.16816.F32 R56, R132.reuse, R158, R56 ;  /* 0x0000009e8438723c */ /* 0x040fe20000001838 */
[----:B------:R-:W-:Y:S07]  /*27b50*/  LDSM.16.MT88.4 R156, [R219+0x11800] ;  /* 0x01180000db9c783b */ /* 0x000fee0000004200 */
[C---:B---3--:R-:W-:Y:S07]  /*27b60*/  HMMA.16816.F32 R60, R132.reuse, R152, R60 ;  /* 0x00000098843c723c */ /* 0x048fee000000183c */
[----:B------:R-:W-:Y:S01]  /*27b70*/  MOV R153, R168 ;  /* 0x000000a800997202 */ /* 0x000fe20000000f00 */
[C---:B------:R-:W-:Y:S01]  /*27b80*/  HMMA.16816.F32 R64, R132.reuse, R154, R64 ;  /* 0x0000009a8440723c */ /* 0x040fe20000001840 */
[----:B------:R3:W1:Y:S03]  /*27b90*/  MUFU.EX2 R155, R179 ;  /* 0x000000b3009b7308 */ /* 0x0006660000000800 */
[----:B------:R-:W-:Y:S03]  /*27ba0*/  MOV R152, R169 ;  /* 0x000000a900987202 */ /* 0x000fe60000000f00 */
[----:B------:R-:W-:Y:S01]  /*27bb0*/  MOV R154, R182 ;  /* 0x000000b6009a7202 */ /* 0x000fe20000000f00 */
[C---:B----4-:R-:W-:Y:S03]  /*27bc0*/  HMMA.16816.F32 R68, R132.reuse, R144, R68 ;  /* 0x000000908444723c */ /* 0x050fe60000001844 */
[----:B------:R-:W-:Y:S05]  /*27bd0*/  MUFU.EX2 R168, R180 ;  /* 0x000000b400a87308 */ /* 0x000fea0000000800 */
[C---:B------:R-:W-:Y:S01]  /*27be0*/  HMMA.16816.F32 R72, R132.reuse, R146, R72 ;  /* 0x000000928448723c */ /* 0x040fe20000001848 */
[----:B------:R-:W4:Y:S04]  /*27bf0*/  LDSM.16.MT88.4 R144, [R219+0x17000] ;  /* 0x01700000db90783b */ /* 0x000f280000004200 */
[----:B------:R5:W4:Y:S03]  /*27c00*/  MUFU.EX2 R169, R175 ;  /* 0x000000af00a97308 */ /* 0x000b260000000800 */
[C---:B--2---:R-:W-:Y:S01]  /*27c10*/  HMMA.16816.F32 R76, R132.reuse, R148, R76 ;  /* 0x00000094844c723c */ /* 0x044fe2000000184c */
[----:B---3--:R-:W-:Y:S03]  /*27c20*/  LDSM.16.MT88.4 R176, [R215+0x11800] ;  /* 0x01180000d7b0783b */ /* 0x008fe60000004200 */
[----:B-1----:R-:W-:Y:S01]  /*27c30*/  IMAD.MOV.U32 R166, RZ, RZ, R155 ;  /* 0x000000ffffa67224 */ /* 0x002fe200078e009b */
[----:B------:R-:W-:Y:S03]  /*27c40*/  MOV R155, R183 ;  /* 0x000000b7009b7202 */ /* 0x000fe60000000f00 */
[C---:B------:R-:W-:Y:S01]  /*27c50*/  HMMA.16816.F32 R80, R132.reuse, R150, R80 ;  /* 0x000000968450723c */ /* 0x040fe20000001850 */
[----:B------:R-:W1:Y:S07]  /*27c60*/  LDSM.16.MT88.4 R148, [R217+0x17000] ;  /* 0x01700000d994783b */ /* 0x000e6e0000004200 */
[C---:B------:R-:W-:Y:S01]  /*27c70*/  HMMA.16816.F32 R84, R132.reuse, R136, R84 ;  /* 0x000000888454723c */ /* 0x040fe20000001854 */
[----:B-----5:R-:W-:Y:S07]  /*27c80*/  LDSM.16.MT88.4 R172, [R216+0x11800] ;  /* 0x01180000d8ac783b */ /* 0x020fee0000004200 */
[C---:B------:R-:W-:Y:S01]  /*27c90*/  HMMA.16816.F32 R88, R132.reuse, R138, R88 ;  /* 0x0000008a8458723c */ /* 0x040fe20000001858 */
[----:B------:R-:W2:Y:S07]  /*27ca0*/  LDSM.16.MT88.4 R136, [R216+0x17000] ;  /* 0x01700000d888783b */ /* 0x000eae0000004200 */
[C---:B------:R-:W-:Y:S08]  /*27cb0*/  HMMA.16816.F32 R92, R132.reuse, R140, R92 ;  /* 0x0000008c845c723c */ /* 0x040ff0000000185c */
[C---:B------:R-:W-:Y:S01]  /*27cc0*/  HMMA.16816.F32 R96, R132.reuse, R142, R96 ;  /* 0x0000008e8460723c */ /* 0x040fe20000001860 */
[----:B------:R-:W3:Y:S07]  /*27cd0*/  LDSM.16.MT88.4 R140, [R215+0x17000] ;  /* 0x01700000d78c783b */ /* 0x000eee0000004200 */
[C---:B----4-:R-:W-:Y:S07]  /*27ce0*/  HMMA.16816.F32 R100, R132.reuse, R144, R100 ;  /* 0x000000908464723c */ /* 0x050fee0000001864 */
[----:B------:R-:W-:Y:S01]  /*27cf0*/  MOV R145, R152 ;  /* 0x0000009800917202 */ /* 0x000fe20000000f00 */
[C---:B------:R-:W-:Y:S04]  /*27d00*/  HMMA.16816.F32 R104, R132.reuse, R146, R104 ;  /* 0x000000928468723c */ /* 0x040fe80000001868 */
[----:B------:R-:W-:Y:S01]  /*27d10*/  IMAD.MOV.U32 R152, RZ, RZ, R184 ;  /* 0x000000ffff987224 */ /* 0x000fe200078e00b8 */
[----:B------:R-:W-:Y:S02]  /*27d20*/  MOV R144, R153 ;  /* 0x0000009900907202 */ /* 0x000fe40000000f00 */
[----:B------:R-:W-:Y:S01]  /*27d30*/  MOV R153, R185 ;  /* 0x000000b900997202 */ /* 0x000fe20000000f00 */
[C---:B-1----:R-:W-:Y:S04]  /*27d40*/  HMMA.16816.F32 R108, R132.reuse, R148, R108 ;  /* 0x00000094846c723c */ /* 0x042fe8000000186c */
[----:B------:R-:W-:Y:S01]  /*27d50*/  IMAD.MOV.U32 R147, RZ, RZ, R181 ;  /* 0x000000ffff937224 */ /* 0x000fe200078e00b5 */
[----:B------:R-:W-:Y:S01]  /*27d60*/  MOV R146, R186 ;  /* 0x000000ba00927202 */ /* 0x000fe20000000f00 */
[----:B------:R-:W-:Y:S02]  /*27d70*/  LDSM.16.MT88.4 R180, [R219+0x13800] ;  /* 0x01380000dbb4783b */ /* 0x000fe40000004200 */
[C---:B------:R-:W-:Y:S06]  /*27d80*/  HMMA.16816.F32 R112, R132.reuse, R150, R112 ;  /* 0x000000968470723c */ /* 0x040fec0000001870 */
[----:B------:R-:W1:Y:S02]  /*27d90*/  LDSM.16.MT88.4 R148, [R217+0x11800] ;  /* 0x01180000d994783b */ /* 0x000e640000004200 */
[C---:B--2---:R-:W-:Y:S07]  /*27da0*/  HMMA.16816.F32 R116, R132.reuse, R136, R116 ;  /* 0x000000888474723c */ /* 0x044fee0000001874 */
[----:B------:R-:W-:Y:S01]  /*27db0*/  IMAD.MOV.U32 R136, RZ, RZ, R187 ;  /* 0x000000ffff887224 */ /* 0x000fe200078e00bb */
[C---:B------:R-:W-:Y:S01]  /*27dc0*/  HMMA.16816.F32 R120, R132.reuse, R138, R120 ;  /* 0x0000008a8478723c */ /* 0x040fe20000001878 */
[----:B------:R-:W2:Y:S03]  /*27dd0*/  LDSM.16.MT88.4 R184, [R217+0x13800] ;  /* 0x01380000d9b8783b */ /* 0x000ea60000004200 */
[----:B------:R-:W-:Y:S03]  /*27de0*/  MOV R137, R162 ;  /* 0x000000a200897202 */ /* 0x000fe60000000f00 */
[----:B------:R-:W-:Y:S01]  /*27df0*/  IMAD.MOV.U32 R139, RZ, RZ, R160 ;  /* 0x000000ffff8b7224 */ /* 0x000fe200078e00a0 */
[C---:B---3--:R-:W-:Y:S04]  /*27e00*/  HMMA.16816.F32 R124, R132.reuse, R140, R124 ;  /* 0x0000008c847c723c */ /* 0x048fe8000000187c */
[----:B------:R-:W-:Y:S03]  /*27e10*/  MOV R138, R163 ;  /* 0x000000a3008a7202 */ /* 0x000fe60000000f00 */
[----:B------:R-:W-:Y:S01]  /*27e20*/  MOV R141, R171 ;  /* 0x000000ab008d7202 */ /* 0x000fe20000000f00 */
[----:B------:R-:W-:Y:S04]  /*27e30*/  HMMA.16816.F32 R128, R132, R142, R128 ;  /* 0x0000008e8480723c */ /* 0x000fe80000001880 */
[----:B------:R-:W-:Y:S02]  /*27e40*/  F2FP.PACK_AB R171, R165, R138 ;  /* 0x0000008aa5ab723e */ /* 0x000fe400000000ff */
[----:B------:R-:W-:Y:S01]  /*27e50*/  MOV R140, R161 ;  /* 0x000000a1008c7202 */ /* 0x000fe20000000f00 */
[----:B------:R-:W-:Y:S01]  /*27e60*/  IMAD.MOV.U32 R143, RZ, RZ, R170 ;  /* 0x000000ffff8f7224 */ /* 0x000fe200078e00aa */
[----:B------:R-:W-:Y:S04]  /*27e70*/  MOV R134, R169 ;  /* 0x000000a900867202 */ /* 0x000fe80000000f00 */
[----:B------:R-:W-:Y:S02]  /*27e80*/  MOV R135, R168 ;  /* 0x000000a800877202 */ /* 0x000fe40000000f00 */
[----:B------:R-:W-:Y:S02]  /*27e90*/  F2FP.PACK_AB R170, R166, R139 ;  /* 0x0000008ba6aa723e */ /* 0x000fe400000000ff */
[----:B------:R-:W-:Y:S02]  /*27ea0*/  F2FP.PACK_AB R168, R137, R135 ;  /* 0x0000008789a8723e */ /* 0x000fe400000000ff */
[----:B------:R-:W-:Y:S07]  /*27eb0*/  F2FP.PACK_AB R169, R136, R134 ;  /* 0x0000008688a9723e */ /* 0x000fee00000000ff */
[C---:B------:R-:W-:Y:S01]  /*27ec0*/  HMMA.16816.F32 R160, R168.reuse, R156, R4 ;  /* 0x0000009ca8a0723c */ /* 0x040fe20000001804 */
[----:B------:R-:W3:Y:S07]  /*27ed0*/  LDSM.16.MT88.4 R4, [R216+0x13800] ;  /* 0x01380000d804783b */ /* 0x000eee0000004200 */
[C---:B------:R-:W-:Y:S07]  /*27ee0*/  HMMA.16816.F32 R156, R168.reuse, R158, R8 ;  /* 0x0000009ea89c723c */ /* 0x040fee0000001808 */
[----:B------:R-:W-:Y:S01]  /*27ef0*/  IMAD.MOV.U32 R8, RZ, RZ, R154 ;  /* 0x000000ffff087224 */ /* 0x000fe200078e009a */
[----:B------:R-:W-:Y:S01]  /*27f00*/  MOV R9, R155 ;  /* 0x0000009b00097202 */ /* 0x000fe20000000f00 */
[----:B------:R-:W-:Y:S03]  /*27f10*/  IMAD.MOV.U32 R11, RZ, RZ, R153 ;  /* 0x000000ffff0b7224 */ /* 0x000fe600078e0099 */
[----:B------:R-:W-:Y:S02]  /*27f20*/  MOV R10, R152 ;  /* 0x00000098000a7202 */ /* 0x000fe40000000f00 */
[C---:B-1----:R-:W-:Y:S07]  /*27f30*/  HMMA.16816.F32 R152, R168.reuse, R148, R12 ;  /* 0x00000094a898723c */ /* 0x042fee000000180c */
[----:B------:R-:W-:Y:S01]  /*27f40*/  MOV R15, R146 ;  /* 0x00000092000f7202 */ /* 0x000fe20000000f00 */
[C---:B------:R-:W-:Y:S04]  /*27f50*/  HMMA.16816.F32 R148, R168.reuse, R150, R16 ;  /* 0x00000096a894723c */ /* 0x040fe80000001810 */
[----:B------:R-:W-:Y:S01]  /*27f60*/  MOV R12, R143 ;  /* 0x0000008f000c7202 */ /* 0x000fe20000000f00 */
[----:B------:R-:W-:Y:S01]  /*27f70*/  IMAD.MOV.U32 R14, RZ, RZ, R141 ;  /* 0x000000ffff0e7224 */ /* 0x000fe200078e008d */
[----:B------:R-:W-:Y:S01]  /*27f80*/  MOV R13, R140 ;  /* 0x0000008c000d7202 */ /* 0x000fe20000000f00 */
[----:B------:R-:W-:Y:S01]  /*27f90*/  IMAD.MOV.U32 R19, RZ, RZ, R145 ;  /* 0x000000ffff137224 */ /* 0x000fe200078e0091 */
[----:B------:R-:W-:Y:S04]  /*27fa0*/  MOV R17, R147 ;  /* 0x0000009300117202 */ /* 0x000fe80000000f00 */
[----:B------:R-:W-:Y:S02]  /*27fb0*/  MOV R18, R144 ;  /* 0x0000009000127202 */ /* 0x000fe40000000f00 */
[C---:B------:R-:W-:Y:S01]  /*27fc0*/  HMMA.16816.F32 R144, R168.reuse, R172, R20 ;  /* 0x000000aca890723c */ /* 0x040fe20000001814 */
[----:B------:R-:W-:Y:S06]  /*27fd0*/  LDSM.16.MT88.4 R20, [R216+0x15800] ;  /* 0x01580000d814783b */ /* 0x000fec0000004200 */
[----:B------:R-:W-:Y:S01]  /*27fe0*/  MOV R173, R138 ;  /* 0x0000008a00ad7202 */ /* 0x000fe20000000f00 */
[C---:B------:R-:W-:Y:S01]  /*27ff0*/  HMMA.16816.F32 R140, R168.reuse, R174, R24 ;  /* 0x000000aea88c723c */ /* 0x040fe20000001818 */
[----:B------:R-:W-:Y:S03]  /*28000*/  LDSM.16.MT88.4 R24, [R215+0x15800] ;  /* 0x01580000d718783b */ /* 0x000fe60000004200 */
[----:B------:R-:W-:Y:S03]  /*28010*/  MOV R172, R139 ;  /* 0x0000008b00ac7202 */ /* 0x000fe60000000f00 */
[----:B------:R-:W-:Y:S01]  /*28020*/  MOV R175, R136 ;  /* 0x0000008800af7202 */ /* 0x000fe20000000f00 */
[----:B------:R-:W-:Y:S02]  /*28030*/  IMAD.MOV.U32 R174, RZ, RZ, R137 ;  /* 0x000000ffffae7224 */ /* 0x000fe400078e0089 */
[C---:B------:R-:W-:Y:S01]  /*28040*/  HMMA.16816.F32 R136, R168.reuse, R176, R28 ;  /* 0x000000b0a888723c */ /* 0x040fe2000000181c */
[----:B------:R-:W-:Y:S06]  /*28050*/  LDSM.16.MT88.4 R28, [R219+0x17800] ;  /* 0x01780000db1c783b */ /* 0x000fec0000004200 */
[----:B------:R-:W-:Y:S02]  /*28060*/  MOV R177, R134 ;  /* 0x0000008600b17202 */ /* 0x000fe40000000f00 */
[----:B------:R-:W-:Y:S02]  /*28070*/  MOV R176, R135 ;  /* 0x0000008700b07202 */ /* 0x000fe40000000f00 */
[C---:B------:R-:W-:Y:S07]  /*28080*/  HMMA.16816.F32 R132, R168.reuse, R178, R32 ;  /* 0x000000b2a884723c */ /* 0x040fee0000001820 */
[----:B------:R-:W-:Y:S01]  /*28090*/  MOV R33, R8 ;  /* 0x0000000800217202 */ /* 0x000fe20000000f00 */
[C---:B------:R-:W-:Y:S04]  /*280a0*/  HMMA.16816.F32 R36, R168.reuse, R180, R36 ;  /* 0x000000b4a824723c */ /* 0x040fe80000001824 */
[----:B------:R-:W-:Y:S01]  /*280b0*/  MOV R32, R9 ;  /* 0x0000000900207202 */ /* 0x000fe20000000f00 */
[----:B------:R-:W-:Y:S01]  /*280c0*/  IMAD.MOV.U32 R178, RZ, RZ, R11 ;  /* 0x000000ffffb27224 */ /* 0x000fe200078e000b */
[----:B------:R-:W-:Y:S01]  /*280d0*/  MOV R179, R10 ;  /* 0x0000000a00b37202 */ /* 0x000fe20000000f00 */
[----:B------:R-:W-:Y:S01]  /*280e0*/  IMAD.MOV.U32 R34, RZ, RZ, R13 ;  /* 0x000000ffff227224 */ /* 0x000fe200078e000d */
[C---:B------:R-:W-:Y:S01]  /*280f0*/  HMMA.16816.F32 R40, R168.reuse, R182, R40 ;  /* 0x000000b6a828723c */ /* 0x040fe20000001828 */
[----:B------:R-:W1:Y:S03]  /*28100*/  LDSM.16.MT88.4 R8, [R215+0x13800] ;  /* 0x01380000d708783b */ /* 0x000e660000004200 */
[----:B------:R-:W-:Y:S02]  /*28110*/  MOV R35, R12 ;  /* 0x0000000c00237202 */ /* 0x000fe40000000f00 */
[----:B------:R-:W-:Y:S01]  /*28120*/  MOV R181, R14 ;  /* 0x0000000e00b57202 */ /* 0x000fe20000000f00 */
[----:B------:R-:W-:Y:S01]  /*28130*/  IMAD.MOV.U32 R182, RZ, RZ, R18 ;  /* 0x000000ffffb67224 */ /* 0x000fe200078e0012 */
[C---:B--2---:R-:W-:Y:S04]  /*28140*/  HMMA.16816.F32 R44, R168.reuse, R184, R44 ;  /* 0x000000b8a82c723c */ /* 0x044fe8000000182c */
[----:B------:R-:W-:Y:S02]  /*28150*/  MOV R180, R15 ;  /* 0x0000000f00b47202 */ /* 0x000fe40000000f00 */
[----:B------:R-:W2:Y:S01]  /*28160*/  LDSM.16.MT88.4 R12, [R219+0x15800] ;  /* 0x01580000db0c783b */ /* 0x000ea20000004200 */
[----:B------:R-:W-:Y:S01]  /*28170*/  MOV R183, R17 ;  /* 0x0000001100b77202 */ /* 0x000fe20000000f00 */
[C---:B------:R-:W-:Y:S04]  /*28180*/  HMMA.16816.F32 R48, R168.reuse, R186, R48 ;  /* 0x000000baa830723c */ /* 0x040fe80000001830 */
[----:B------:R-:W-:Y:S01]  /*28190*/  MOV R185, R19 ;  /* 0x0000001300b97202 */ /* 0x000fe20000000f00 */
[----:B------:R-:W-:Y:S01]  /*281a0*/  FADD.FTZ R251, R180, R251 ;  /* 0x000000fbb4fb7221 */ /* 0x000fe20000010000 */
[----:B------:R-:W4:Y:S02]  /*281b0*/  LDSM.16.MT88.4 R16, [R217+0x15800] ;  /* 0x01580000d910783b */ /* 0x000f240000004200 */
[C---:B---3--:R-:W-:Y:S04]  /*281c0*/  HMMA.16816.F32 R52, R168.reuse, R4, R52 ;  /* 0x00000004a834723c */ /* 0x048fe80000001834 */
[----:B------:R-:W-:Y:S04]  /*281d0*/  FADD.FTZ R0, R185, R0 ;  /* 0x00000000b9007221 */ /* 0x000fe80000010000 */
[C---:B------:R-:W-:Y:S01]  /*281e0*/  HMMA.16816.F32 R56, R168.reuse, R6, R56 ;  /* 0x00000006a838723c */ /* 0x040fe20000001838 */
[----:B------:R-:W3:Y:S03]  /*281f0*/  LDSM.16.MT88.4 R4, [R217+0x17800] ;  /* 0x01780000d904783b */ /* 0x000ee60000004200 */
[----:B------:R-:W-:Y:S04]  /*28200*/  FADD.FTZ R0, R182, R0 ;  /* 0x00000000b6007221 */ /* 0x000fe80000010000 */
[----:B------:R-:W-:Y:S01]  /*28210*/  FADD.FTZ R0, R183, R0 ;  /* 0x00000000b7007221 */ /* 0x000fe20000010000 */
[C---:B-1----:R-:W-:Y:S03]  /*28220*/  HMMA.16816.F32 R60, R168.reuse, R8, R60 ;  /* 0x00000008a83c723c */ /* 0x042fe6000000183c */
[----:B------:R-:W-:Y:S02]  /*28230*/  FADD.FTZ R2, R181, R0 ;  /* 0x00000000b5027221 */ /* 0x000fe40000010000 */
[----:B------:R-:W-:Y:S02]  /*28240*/  FADD.FTZ R0, R178, R251 ;  /* 0x000000fbb2007221 */ /* 0x000fe40000010000 */
[----:B------:R-:W-:Y:S01]  /*28250*/  FADD.FTZ R2, R179, R2 ;  /* 0x00000002b3027221 */ /* 0x000fe20000010000 */
[C---:B------:R-:W-:Y:S01]  /*28260*/  HMMA.16816.F32 R64, R168.reuse, R10, R64 ;  /* 0x0000000aa840723c */ /* 0x040fe20000001840 */
[----:B------:R-:W1:Y:S03]  /*28270*/  LDSM.16.MT88.4 R8, [R216+0x17800] ;  /* 0x01780000d808783b */ /* 0x000e660000004200 */
[----:B------:R-:W-:Y:S02]  /*28280*/  FADD.FTZ R0, R32, R0 ;  /* 0x0000000020007221 */ /* 0x000fe40000010000 */
[----:B------:R-:W-:Y:S02]  /*28290*/  FADD.FTZ R2, R33, R2 ;  /* 0x0000000221027221 */ /* 0x000fe40000010000 */
[C---:B--2---:R-:W-:Y:S04]  /*282a0*/  HMMA.16816.F32 R68, R168.reuse, R12, R68 ;  /* 0x0000000ca844723c */ /* 0x044fe80000001844 */
[----:B------:R-:W-:Y:S02]  /*282b0*/  FADD.FTZ R0, R34, R0 ;  /* 0x0000000022007221 */ /* 0x000fe40000010000 */
[----:B------:R-:W-:Y:S02]  /*282c0*/  FADD.FTZ R2, R35, R2 ;  /* 0x0000000223027221 */ /* 0x000fe40000010000 */
[C---:B------:R-:W-:Y:S01]  /*282d0*/  HMMA.16816.F32 R72, R168.reuse, R14, R72 ;  /* 0x0000000ea848723c */ /* 0x040fe20000001848 */
[----:B------:R-:W2:Y:S03]  /*282e0*/  LDSM.16.MT88.4 R12, [R215+0x17800] ;  /* 0x01780000d70c783b */ /* 0x000ea60000004200 */
[----:B------:R-:W-:Y:S02]  /*282f0*/  FADD.FTZ R0, R176, R0 ;  /* 0x00000000b0007221 */ /* 0x000fe40000010000 */
[----:B------:R-:W-:Y:S02]  /*28300*/  FADD.FTZ R2, R177, R2 ;  /* 0x00000002b1027221 */ /* 0x000fe40000010000 */
[C---:B----4-:R-:W-:Y:S04]  /*28310*/  HMMA.16816.F32 R76, R168.reuse, R16, R76 ;  /* 0x00000010a84c723c */ /* 0x050fe8000000184c */
[----:B------:R-:W-:Y:S02]  /*28320*/  FADD.FTZ R0, R174, R0 ;  /* 0x00000000ae007221 */ /* 0x000fe40000010000 */
[----:B------:R-:W-:Y:S02]  /*28330*/  FADD.FTZ R2, R175, R2 ;  /* 0x00000002af027221 */ /* 0x000fe40000010000 */
[C---:B------:R-:W-:Y:S04]  /*28340*/  HMMA.16816.F32 R80, R168.reuse, R18, R80 ;  /* 0x00000012a850723c */ /* 0x040fe80000001850 */
[----:B------:R-:W-:Y:S02]  /*28350*/  FADD.FTZ R0, R172, R0 ;  /* 0x00000000ac007221 */ /* 0x000fe40000010000 */
[----:B------:R-:W-:Y:S02]  /*28360*/  FADD.FTZ R2, R173, R2 ;  /* 0x00000002ad027221 */ /* 0x000fe40000010000 */
[C---:B------:R-:W-:Y:S04]  /*28370*/  HMMA.16816.F32 R84, R168.reuse, R20, R84 ;  /* 0x00000014a854723c */ /* 0x040fe80000001854 */
[----:B------:R-:W-:Y:S01]  /*28380*/  FADD.FTZ R249, R166, R0 ;  /* 0x00000000a6f97221 */ /* 0x000fe20000010000 */
[----:B------:R-:W-:Y:S01]  /*28390*/  MOV R0, R3 ;  /* 0x0000000300007202 */ /* 0x000fe20000000f00 */
[----:B------:R-:W-:Y:S01]  /*283a0*/  FADD.FTZ R248, R165, R2 ;  /* 0x00000002a5f87221 */ /* 0x000fe20000010000 */
[----:B------:R-:W-:Y:S01]  /*283b0*/  MOV R2, R164 ;  /* 0x000000a400027202 */ /* 0x000fe20000000f00 */
[C---:B------:R-:W-:Y:S08]  /*283c0*/  HMMA.16816.F32 R88, R168.reuse, R22, R88 ;  /* 0x00000016a858723c */ /* 0x040ff00000001858 */
[C---:B------:R-:W-:Y:S08]  /*283d0*/  HMMA.16816.F32 R92, R168.reuse, R24, R92 ;  /* 0x00000018a85c723c */ /* 0x040ff0000000185c */
[C---:B------:R-:W-:Y:S08]  /*283e0*/  HMMA.16816.F32 R96, R168.reuse, R26, R96 ;  /* 0x0000001aa860723c */ /* 0x040ff00000001860 */
[C---:B------:R-:W-:Y:S08]  /*283f0*/  HMMA.16816.F32 R100, R168.reuse, R28, R100 ;  /* 0x0000001ca864723c */ /* 0x040ff00000001864 */
[C---:B------:R-:W-:Y:S08]  /*28400*/  HMMA.16816.F32 R104, R168.reuse, R30, R104 ;  /* 0x0000001ea868723c */ /* 0x040ff00000001868 */
[C---:B---3--:R-:W-:Y:S08]  /*28410*/  HMMA.16816.F32 R108, R168.reuse, R4, R108 ;  /* 0x00000004a86c723c */ /* 0x048ff0000000186c */
[C---:B------:R-:W-:Y:S08]  /*28420*/  HMMA.16816.F32 R112, R168.reuse, R6, R112 ;  /* 0x00000006a870723c */ /* 0x040ff00000001870 */
[C---:B-1----:R-:W-:Y:S08]  /*28430*/  HMMA.16816.F32 R116, R168.reuse, R8, R116 ;  /* 0x00000008a874723c */ /* 0x042ff00000001874 */
[C---:B------:R-:W-:Y:S08]  /*28440*/  HMMA.16816.F32 R120, R168.reuse, R10, R120 ;  /* 0x0000000aa878723c */ /* 0x040ff00000001878 */
[C---:B--2---:R-:W-:Y:S08]  /*28450*/  HMMA.16816.F32 R124, R168.reuse, R12, R124 ;  /* 0x0000000ca87c723c */ /* 0x044ff0000000187c */
[----:B------:R-:W-:Y:S01]  /*28460*/  HMMA.16816.F32 R128, R168, R14, R128 ;  /* 0x0000000ea880723c */ /* 0x000fe20000001880 */
[----:B------:R-:W-:-:S07]  /*28470*/  @P0 BRA `(.L_x_2709) ;  /* 0xffffb02000000947 */ /* 0x000fce000383ffff */
.L_x_2700:
        /* <DEDUP_REMOVED lines=11> */
.L_x_2723:
[----:B--23--:R-:W-:Y:S01]  /*28530*/  FADD.FTZ R249, R6, R249 ;  /* 0x000000f906f97221 */ /* 0x00cfe20000010000 */
[----:B------:R-:W-:Y:S05]  /*28540*/  BRA.DIV ~URZ, `(.L_x_2711) ;  /* 0x000020f27f007947 */ /* 0x000fea000b800000 */
[----:B------:R-:W2:Y:S04]  /*28550*/  SHFL.BFLY PT, R4, R248, 0x2, 0x1f ;  /* 0x0c401f00f8047f89 */ /* 0x000ea800000e0000 */
[----:B------:R-:W3:Y:S01]  /*28560*/  SHFL.BFLY PT, R0, R249, 0x1, 0x1f ;  /* 0x0c201f00f9007f89 */ /* 0x000ee200000e0000 */
[----:B--2---:R-:W-:Y:S02]  /*28570*/  FADD.FTZ R248, R4, R248 ;  /* 0x000000f804f87221 */ /* 0x004fe40000010000 */
[----:B---3--:R-:W-:-:S03]  /*28580*/  FADD.FTZ R249, R249, R0 ;  /* 0x00000000f9f97221 */ /* 0x008fc60000010000 */
[----:B------:R2:W3:Y:S04]  /*28590*/  SHFL.BFLY PT, R6, R248, 0x1, 0x1f ;  /* 0x0c201f00f8067f89 */ /* 0x0004e800000e0000 */
.L_x_2724:
[----:B------:R-:W4:Y:S01]  /*285a0*/  S2R R5, SR_TID.X ;  /* 0x0000000000057919 */ /* 0x000f220000002100 */
[----:B---3--:R-:W-:Y:S01]  /*285b0*/  FADD.FTZ R6, R6, R248 ;  /* 0x000000f806067221 */ /* 0x008fe20000010000 */
[----:B------:R-:W-:Y:S01]  /*285c0*/  FSETP.NE.FTZ.AND P4, PT, R249, RZ, PT ;  /* 0x000000fff900720b */ /* 0x000fe20003f95000 */
[----:B------:R-:W-:Y:S01]  /*285d0*/  ULDC.64 UR4, c[0x0][0x118] ;  /* 0x0000460000047ab9 */ /* 0x000fe20000000a00 */
[----:B------:R-:W-:Y:S02]  /*285e0*/  MOV R0, 0x3f800000 ;  /* 0x3f80000000007802 */ /* 0x000fe40000000f00 */
[----:B------:R-:W-:Y:S02]  /*285f0*/  FSETP.NE.FTZ.AND P3, PT, R6, RZ, PT ;  /* 0x000000ff0600720b */ /* 0x000fe40003f75000 */
[----:B------:R-:W-:-:S07]  /*28600*/  MOV R4, 0x3f800000 ;  /* 0x3f80000000047802 */ /* 0x000fce0000000f00 */
[----:B------:R-:W3:Y:S08]  /*28610*/  @P4 MUFU.RCP R0, R249 ;  /* 0x000000f900004308 */ /* 0x000ef00000001000 */
[----:B------:R-:W1:Y:S01]  /*28620*/  @P3 MUFU.RCP R4, R6 ;  /* 0x0000000600043308 */ /* 0x000e620000001000 */
[----:B----4-:R-:W-:-:S04]  /*28630*/  SHF.R.S32.HI R7, RZ, 0x1f, R5 ;  /* 0x0000001fff077819 */ /* 0x010fc80000011405 */
[----:B------:R-:W-:Y:S01]  /*28640*/  LEA.HI R10, R7, R5, RZ, 0x2 ;  /* 0x00000005070a7211 */ /* 0x000fe200078f10ff */
[----:B---3--:R-:W-:-:S03]  /*28650*/  FMUL.FTZ R160, R0, R160 ;  /* 0x000000a000a07220 */ /* 0x008fc60000410000 */
[--C-:B------:R-:W-:Y:S01]  /*28660*/  SHF.R.S32.HI R12, RZ, 0x2, R10.reuse ;  /* 0x00000002ff0c7819 */ /* 0x100fe2000001140a */
[C---:B------:R-:W-:Y:S01]  /*28670*/  FMUL.FTZ R161, R0.reuse, R161 ;  /* 0x000000a100a17220 */ /* 0x040fe20000410000 */
[----:B------:R-:W-:Y:S01]  /*28680*/  SHF.R.S32.HI R11, RZ, 0x1f, R10 ;  /* 0x0000001fff0b7819 */ /* 0x000fe2000001140a */
[----:B------:R-:W-:Y:S01]  /*28690*/  FMUL.FTZ R156, R0, R156 ;  /* 0x0000009c009c7220 */ /* 0x000fe20000410000 */
[----:B------:R-:W-:Y:S01]  /*286a0*/  LOP3.LUT R10, R10, 0x3ffffffc, RZ, 0xc0, !PT ;  /* 0x3ffffffc0a0a7812 */ /* 0x000fe200078ec0ff */
[----:B------:R-:W-:Y:S01]  /*286b0*/  FMUL.FTZ R157, R0, R157 ;  /* 0x0000009d009d7220 */ /* 0x000fe20000410000 */
[----:B------:R-:W-:Y:S01]  /*286c0*/  LEA.HI R11, R11, R12, RZ, 0x3 ;  /* 0x0000000c0b0b7211 */ /* 0x000fe200078f18ff */
[----:B-1----:R-:W-:Y:S01]  /*286d0*/  FMUL.FTZ R163, R4, R163 ;  /* 0x000000a304a37220 */ /* 0x002fe20000410000 */
        /* <DEDUP_REMOVED lines=17> */
[----:B------:R-:W-:Y:S01]  /*287f0*/  FMUL.FTZ R149, R0, R149 ;  /* 0x0000009500957220 */ /* 0x000fe20000410000 */
[----:B------:R-:W-:Y:S01]  /*28800*/  LEA R10, R13, R10, 0x9 ;  /* 0x0000000a0d0a7211 */ /* 0x000fe200078e48ff */
[----:B------:R-:W-:Y:S01]  /*28810*/  FMUL.FTZ R151, R4, R151 ;  /* 0x0000009704977220 */ /* 0x000fe20000410000 */
[----:B------:R-:W-:Y:S01]  /*28820*/  LEA.HI R14, R14, R14, RZ, 0x1d ;  /* 0x0000000e0e0e7211 */ /* 0x000fe200078fe8ff */
[----:B------:R-:W-:Y:S01]  /*28830*/  FMUL.FTZ R150, R4, R150 ;  /* 0x0000009604967220 */ /* 0x000fe20000410000 */
[----:B------:R-:W-:Y:S01]  /*28840*/  ISETP.NE.U32.AND P0, PT, R15, 0x1, PT ;  /* 0x000000010f00780c */ /* 0x000fe20003f05070 */
[----:B------:R-:W-:Y:S01]  /*28850*/  FMUL.FTZ R144, R0, R144 ;  /* 0x0000009000907220 */ /* 0x000fe20000410000 */
[----:B------:R-:W-:Y:S01]  /*28860*/  LEA R10, R10, R14, 0x1 ;  /* 0x0000000e0a0a7211 */ /* 0x000fe200078e08ff */
[----:B------:R-:W-:Y:S01]  /*28870*/  FMUL.FTZ R145, R0, R145 ;  /* 0x0000009100917220 */ /* 0x000fe20000410000 */
[----:B------:R-:W-:Y:S01]  /*28880*/  R2P PR, R12, 0x6 ;  /* 0x000000060c007804 */ /* 0x000fe20000000000 */
[----:B------:R-:W-:Y:S01]  /*28890*/  FMUL.FTZ R147, R4, R147 ;  /* 0x0000009304937220 */ /* 0x000fe20000410000 */
[----:B------:R-:W-:Y:S01]  /*288a0*/  SHF.L.U32 R10, R10, 0x1, RZ ;  /* 0x000000010a0a7819 */ /* 0x000fe200000006ff */
[----:B------:R-:W-:Y:S01]  /*288b0*/  FMUL.FTZ R146, R4, R146 ;  /* 0x0000009204927220 */ /* 0x000fe20000410000 */
[----:B------:R-:W-:Y:S01]  /*288c0*/  MOV R12, 0x20 ;  /* 0x00000020000c7802 */ /* 0x000fe20000000f00 */
[C---:B------:R-:W-:Y:S01]  /*288d0*/  FMUL.FTZ R140, R0.reuse, R140 ;  /* 0x0000008c008c7220 */ /* 0x040fe20000410000 */
[----:B------:R-:W-:Y:S01]  /*288e0*/  MOV R15, 0x40 ;  /* 0x00000040000f7802 */ /* 0x000fe20000000f00 */
[----:B------:R-:W-:Y:S01]  /*288f0*/  FMUL.FTZ R141, R0, R141 ;  /* 0x0000008d008d7220 */ /* 0x000fe20000410000 */
[----:B------:R-:W-:Y:S01]  /*28900*/  IADD3 R14, R10, -0x10, RZ ;  /* 0xfffffff00a0e7810 */ /* 0x000fe20007ffe0ff */
[----:B------:R-:W-:Y:S01]  /*28910*/  FMUL.FTZ R143, R4, R143 ;  /* 0x0000008f048f7220 */ /* 0x000fe20000410000 */
[----:B------:R-:W-:Y:S01]  /*28920*/  SEL R12, R12, 0xffffffe0, !P1 ;  /* 0xffffffe00c0c7807 */ /* 0x000fe20004800000 */
[----:B------:R-:W-:Y:S01]  /*28930*/  FMUL.FTZ R142, R4, R142 ;  /* 0x0000008e048e7220 */ /* 0x000fe20000410000 */
[----:B------:R-:W-:Y:S01]  /*28940*/  @P0 IADD3 R14, R10, 0x10, RZ ;  /* 0x000000100a0e0810 */ /* 0x000fe20007ffe0ff */
[C---:B------:R-:W-:Y:S01]  /*28950*/  FMUL.FTZ R136, R0.reuse, R136 ;  /* 0x0000008800887220 */ /* 0x040fe20000410000 */
[----:B------:R-:W-:Y:S01]  /*28960*/  F2FP.PACK_AB R162, R163, R162 ;  /* 0x000000a2a3a2723e */ /* 0x000fe200000000ff */
[----:B------:R-:W-:Y:S01]  /*28970*/  FMUL.FTZ R137, R0, R137 ;  /* 0x0000008900897220 */ /* 0x000fe20000410000 */
[----:B------:R-:W-:Y:S01]  /*28980*/  SEL R15, R15, 0xffffffc0, !P2 ;  /* 0xffffffc00f0f7807 */ /* 0x000fe20005000000 */
[C---:B------:R-:W-:Y:S01]  /*28990*/  FMUL.FTZ R139, R4.reuse, R139 ;  /* 0x0000008b048b7220 */ /* 0x040fe20000410000 */
[----:B------:R-:W-:Y:S01]  /*289a0*/  F2FP.PACK_AB R156, R157, R156 ;  /* 0x0000009c9d9c723e */ /* 0x000fe200000000ff */
[----:B------:R-:W-:Y:S01]  /*289b0*/  FMUL.FTZ R138, R4, R138 ;  /* 0x0000008a048a7220 */ /* 0x000fe20000410000 */
[----:B------:R-:W-:Y:S01]  /*289c0*/  F2FP.PACK_AB R158, R159, R158 ;  /* 0x0000009e9f9e723e */ /* 0x000fe200000000ff */
[C---:B------:R-:W-:Y:S01]  /*289d0*/  FMUL.FTZ R132, R0.reuse, R132 ;  /* 0x0000008400847220 */ /* 0x040fe20000410000 */
[----:B------:R-:W-:Y:S01]  /*289e0*/  F2FP.PACK_AB R152, R153, R152 ;  /* 0x000000989998723e */ /* 0x000fe200000000ff */
[----:B------:R-:W-:Y:S01]  /*289f0*/  FMUL.FTZ R133, R0, R133 ;  /* 0x0000008500857220 */ /* 0x000fe20000410000 */
[----:B------:R-:W-:Y:S01]  /*28a00*/  F2FP.PACK_AB R154, R155, R154 ;  /* 0x0000009a9b9a723e */ /* 0x000fe200000000ff */
[----:B------:R-:W-:Y:S01]  /*28a10*/  FMUL.FTZ R135, R4, R135 ;  /* 0x0000008704877220 */ /* 0x000fe20000410000 */
[----:B------:R-:W-:Y:S01]  /*28a20*/  IADD3 R16, R10, R12, RZ ;  /* 0x0000000c0a107210 */ /* 0x000fe20007ffe0ff */
[----:B------:R-:W-:Y:S01]  /*28a30*/  FMUL.FTZ R134, R4, R134 ;  /* 0x0000008604867220 */ /* 0x000fe20000410000 */
[----:B------:R-:W-:Y:S01]  /*28a40*/  F2FP.PACK_AB R148, R149, R148 ;  /* 0x000000949594723e */ /* 0x000fe200000000ff */
[C---:B------:R-:W-:Y:S01]  /*28a50*/  FMUL.FTZ R36, R0.reuse, R36 ;  /* 0x0000002400247220 */ /* 0x040fe20000410000 */
[----:B------:R-:W-:Y:S01]  /*28a60*/  F2FP.PACK_AB R150, R151, R150 ;  /* 0x000000969796723e */ /* 0x000fe200000000ff */
[----:B------:R-:W-:Y:S01]  /*28a70*/  FMUL.FTZ R37, R0, R37 ;  /* 0x0000002500257220 */ /* 0x000fe20000410000 */
[----:B------:R-:W-:Y:S01]  /*28a80*/  IADD3 R12, R12, R14, RZ ;  /* 0x0000000e0c0c7210 */ /* 0x000fe20007ffe0ff */
        /* <DEDUP_REMOVED lines=11> */
[----:B------:R-:W-:Y:S01]  /*28b40*/  STS [R10], R160 ;  /* 0x000000a00a007388 */ /* 0x000fe20000000800 */
[C---:B------:R-:W-:Y:S01]  /*28b50*/  FMUL.FTZ R44, R0.reuse, R44 ;  /* 0x0000002c002c7220 */ /* 0x040fe20000410000 */
[----:B------:R-:W-:Y:S01]  /*28b60*/  IADD3 R18, R15, R14, RZ ;  /* 0x0000000e0f127210 */ /* 0x000fe20007ffe0ff */
[----:B------:R-:W-:Y:S01]  /*28b70*/  FMUL.FTZ R45, R0, R45 ;  /* 0x0000002d002d7220 */ /* 0x000fe20000410000 */
[----:B------:R-:W-:Y:S01]  /*28b80*/  STS [R10+0x400], R162 ;  /* 0x000400a20a007388 */ /* 0x000fe20000000800 */
[C---:B------:R-:W-:Y:S01]  /*28b90*/  FMUL.FTZ R47, R4.reuse, R47 ;  /* 0x0000002f042f7220 */ /* 0x040fe20000410000 */
[----:B------:R-:W-:Y:S01]  /*28ba0*/  F2FP.PACK_AB R136, R137, R136 ;  /* 0x000000888988723e */ /* 0x000fe200000000ff */
        /* <DEDUP_REMOVED lines=11> */
[----:B------:R-:W-:Y:S01]  /*28c60*/  F2FP.PACK_AB R134, R135, R134 ;  /* 0x000000868786723e */ /* 0x000fe200000000ff */
[----:B------:R-:W-:Y:S01]  /*28c70*/  FMUL.FTZ R53, R0, R53 ;  /* 0x0000003500357220 */ /* 0x000fe20000410000 */
[----:B------:R-:W-:Y:S01]  /*28c80*/  STS [R16], R152 ;  /* 0x0000009810007388 */ /* 0x000fe20000000800 */
[----:B------:R-:W-:Y:S01]  /*28c90*/  FMUL.FTZ R55, R4, R55 ;  /* 0x0000003704377220 */ /* 0x000fe20000410000 */
        /* <DEDUP_REMOVED lines=141> */
[C---:B------:R-:W-:Y:S01]  /*29570*/  FMUL.FTZ R125, R0.reuse, R125 ;  /* 0x0000007d007d7220 */ /* 0x040fe20000410000 */
[----:B------:R-:W-:Y:S01]  /*29580*/  F2FP.PACK_AB R106, R107, R106 ;  /* 0x0000006a6b6a723e */ /* 0x000fe200000000ff */
[----:B------:R-:W-:Y:S01]  /*29590*/  FMUL.FTZ R128, R0, R128 ;  /* 0x0000008000807220 */ /* 0x000fe20000410000 */
[----:B------:R-:W-:Y:S01]  /*295a0*/  STS [R17+0x4000], R84 ;  /* 0x0040005411007388 */ /* 0x000fe20000000800 */
[C---:B------:R-:W-:Y:S01]  /*295b0*/  FMUL.FTZ R127, R4.reuse, R127 ;  /* 0x0000007f047f7220 */ /* 0x040fe20000410000 */
[----:B------:R-:W-:Y:S01]  /*295c0*/  F2FP.PACK_AB R108, R109, R108 ;  /* 0x0000006c6d6c723e */ /* 0x000fe200000000ff */
[C---:B------:R-:W-:Y:S01]  /*295d0*/  FMUL.FTZ R126, R4.reuse, R126 ;  /* 0x0000007e047e7220 */ /* 0x040fe20000410000 */
[----:B------:R-:W-:Y:S01]  /*295e0*/  STS [R17+0x4400], R86 ;  /* 0x0044005611007388 */ /* 0x000fe20000000800 */
[----:B------:R-:W-:Y:S01]  /*295f0*/  FMUL.FTZ R131, R4, R131 ;  /* 0x0000008304837220 */ /* 0x000fe20000410000 */
[----:B------:R-:W-:Y:S01]  /*29600*/  F2FP.PACK_AB R110, R111, R110 ;  /* 0x0000006e6f6e723e */ /* 0x000fe200000000ff */
[----:B------:R-:W-:Y:S01]  /*29610*/  FMUL.FTZ R0, R0, R129 ;  /* 0x0000008100007220 */ /* 0x000fe20000410000 */
[----:B------:R-:W-:Y:S01]  /*29620*/  STS [R18+0x4000], R88 ;  /* 0x0040005812007388 */ /* 0x000fe20000000800 */
[----:B------:R-:W-:Y:S01]  /*29630*/  FMUL.FTZ R4, R4, R130 ;  /* 0x0000008204047220 */ /* 0x000fe20000410000 */
[----:B------:R-:W-:-:S02]  /*29640*/  F2FP.PACK_AB R112, R113, R112 ;  /* 0x000000707170723e */ /* 0x000fc400000000ff */
[----:B------:R-:W-:Y:S01]  /*29650*/  STS [R18+0x4400], R90 ;  /* 0x0044005a12007388 */ /* 0x000fe20000000800 */
[----:B------:R-:W-:Y:S02]  /*29660*/  F2FP.PACK_AB R114, R115, R114 ;  /* 0x000000727372723e */ /* 0x000fe400000000ff */
[----:B------:R-:W-:Y:S01]  /*29670*/  F2FP.PACK_AB R116, R117, R116 ;  /* 0x000000747574723e */ /* 0x000fe200000000ff */
[----:B------:R-:W-:Y:S01]  /*29680*/  STS [R19+0x4000], R92 ;  /* 0x0040005c13007388 */ /* 0x000fe20000000800 */
[----:B------:R-:W-:Y:S02]  /*29690*/  F2FP.PACK_AB R118, R119, R118 ;  /* 0x000000767776723e */ /* 0x000fe400000000ff */
[----:B------:R-:W-:Y:S01]  /*296a0*/  F2FP.PACK_AB R120, R121, R120 ;  /* 0x000000787978723e */ /* 0x000fe200000000ff */
[----:B------:R-:W-:Y:S01]  /*296b0*/  STS [R19+0x4400], R94 ;  /* 0x0044005e13007388 */ /* 0x000fe20000000800 */
[----:B------:R-:W-:Y:S02]  /*296c0*/  F2FP.PACK_AB R122, R123, R122 ;  /* 0x0000007a7b7a723e */ /* 0x000fe400000000ff */
[----:B------:R-:W-:Y:S01]  /*296d0*/  ISETP.NE.AND P0, PT, R238, -0x1, PT ;  /* 0xffffffffee00780c */ /* 0x000fe20003f05270 */
[----:B------:R-:W-:Y:S01]  /*296e0*/  STS [R15+0x4000], R96 ;  /* 0x004000600f007388 */ /* 0x000fe20000000800 */
[----:B------:R-:W-:-:S02]  /*296f0*/  F2FP.PACK_AB R124, R125, R124 ;  /* 0x0000007c7d7c723e */ /* 0x000fc400000000ff */
[----:B------:R-:W-:Y:S01]  /*29700*/  F2FP.PACK_AB R126, R127, R126 ;  /* 0x0000007e7f7e723e */ /* 0x000fe200000000ff */
[----:B------:R-:W-:Y:S01]  /*29710*/  STS [R15+0x4400], R98 ;  /* 0x004400620f007388 */ /* 0x000fe20000000800 */
[----:B------:R-:W-:Y:S02]  /*29720*/  F2FP.PACK_AB R0, R0, R128 ;  /* 0x000000800000723e */ /* 0x000fe400000000ff */
        /* <DEDUP_REMOVED lines=15> */
[----:B------:R3:W-:Y:S04]  /*29820*/  STS [R15+0x6000], R0 ;  /* 0x006000000f007388 */ /* 0x0007e80000000800 */
[----:B------:R4:W-:Y:S04]  /*29830*/  STS [R15+0x6400], R4 ;  /* 0x006400040f007388 */ /* 0x0009e80000000800 */
[----:B-12---:R-:W2:Y:S04]  /*29840*/  @!P0 LD.E.64 R16, [R8.64+0x80] ;  /* 0x0000800408108980 */ /* 0x006ea8000c101b00 */
[----:B------:R-:W2:Y:S01]  /*29850*/  LD.E.64 R82, [R8.64+0x88] ;  /* 0x0000880408527980 */ /* 0x000ea2000c101b00 */
[----:B------:R-:W1:Y:S01]  /*29860*/  @P3 MUFU.LG2 R14, R6 ;  /* 0x00000006000e3308 */ /* 0x000e620000000c00 */
[----:B------:R-:W-:Y:S02]  /*29870*/  BSSY B0, `(.L_x_2712) ;  /* 0x0000022000007945 */ /* 0x000fe40003800000 */
[----:B------:R2:W5:Y:S04]  /*29880*/  LD.E.64 R80, [R8.64+0x90] ;  /* 0x0000900408507980 */ /* 0x000568000c101b00 */
[----:B---3--:R-:W3:Y:S01]  /*29890*/  LD.E.U8 R0, [R8.64+0x1c8] ;  /* 0x0001c80408007980 */ /* 0x008ee2000c101100 */
[----:B----4-:R-:W4:Y:S01]  /*298a0*/  @P4 MUFU.LG2 R15, R249 ;  /* 0x000000f9000f4308 */ /* 0x010f220000000c00 */
[----:B------:R-:W-:Y:S01]  /*298b0*/  @!P0 SHF.R.S32.HI R4, RZ, 0x1f, R235 ;  /* 0x0000001fff048819 */ /* 0x000fe200000114eb */
[----:B-1----:R-:W-:Y:S01]  /*298c0*/  @P3 FMUL.FTZ R14, R14, 0.69314718246459960938 ;  /* 0x3f3172180e0e3820 */ /* 0x002fe20000410000 */
[----:B------:R-:W-:-:S02]  /*298d0*/  MOV R6, 0x7f800000 ;  /* 0x7f80000000067802 */ /* 0x000fc40000000f00 */
[----:B------:R-:W-:Y:S01]  /*298e0*/  MOV R10, 0x7f800000 ;  /* 0x7f800000000a7802 */ /* 0x000fe20000000f00 */
[----:B-----5:R-:W-:Y:S02]  /*298f0*/  @P3 FFMA.FTZ R10, R3, R2, R14 ;  /* 0x00000002030a3223 */ /* 0x020fe4000001000e */
[----:B----4-:R-:W-:-:S04]  /*29900*/  @P4 FMUL.FTZ R15, R15, 0.69314718246459960938 ;  /* 0x3f3172180f0f4820 */ /* 0x010fc80000410000 */
[----:B------:R-:W-:Y:S02]  /*29910*/  @P4 FFMA.FTZ R6, R164, R2, R15 ;  /* 0x00000002a4064223 */ /* 0x000fe4000001000f */
[----:B--2---:R-:W-:-:S04]  /*29920*/  @!P0 IMAD R12, R17, R235, RZ ;  /* 0x000000eb110c8224 */ /* 0x004fc800078e02ff */
[----:B------:R-:W-:Y:S02]  /*29930*/  @!P0 IMAD R12, R16, R4, R12 ;  /* 0x00000004100c8224 */ /* 0x000fe400078e020c */
[----:B------:R-:W-:Y:S01]  /*29940*/  @P0 IMAD.WIDE.U32 R18, R82, R238, RZ ;  /* 0x000000ee52120225 */ /* 0x000fe200078e00ff */
[----:B---3--:R-:W-:-:S03]  /*29950*/  ISETP.NE.AND P1, PT, R0, RZ, PT ;  /* 0x000000ff0000720c */ /* 0x008fc60003f25270 */
[----:B------:R-:W-:Y:S02]  /*29960*/  @P0 IMAD R0, R83, R238, RZ ;  /* 0x000000ee53000224 */ /* 0x000fe400078e02ff */
[----:B------:R-:W-:Y:S01]  /*29970*/  @!P0 IMAD.WIDE.U32 R16, R16, R235, RZ ;  /* 0x000000eb10108225 */ /* 0x000fe200078e00ff */
[----:B------:R-:W-:Y:S02]  /*29980*/  @P0 MOV R4, R18 ;  /* 0x0000001200040202 */ /* 0x000fe40000000f00 */
[----:B------:R-:W-:Y:S02]  /*29990*/  @P0 IADD3 R0, R19, R0, RZ ;  /* 0x0000000013000210 */ /* 0x000fe40007ffe0ff */
        /* <DEDUP_REMOVED lines=10> */
.L_x_2713:
[----:B------:R-:W-:Y:S02]  /*29a40*/  ULDC.64 UR4, c[0x0][0x118] ;  /* 0x0000460000047ab9 */ /* 0x000fe40000000a00 */
[----:B------:R-:W2:Y:S04]  /*29a50*/  LD.E R2, [R8.64+0x60] ;  /* 0x0000600408027980 */ /* 0x000ea8000c101900 */
[----:B------:R-:W3:Y:S01]  /*29a60*/  LD.E R238, [R8.64+0xb4] ;  /* 0x0000b40408ee7980 */ /* 0x000ee2000c101900 */
[----:B--2---:R-:W-:-:S04]  /*29a70*/  IMAD R2, R2, R235, R234 ;  /* 0x000000eb02027224 */ /* 0x004fc800078e02ea */
[----:B---3--:R-:W-:Y:S02]  /*29a80*/  IMAD R238, R238, R2, RZ ;  /* 0x00000002eeee7224 */ /* 0x008fe400078e02ff */
.L_x_2714:
[----:B------:R-:W-:Y:S05]  /*29a90*/  BSYNC B0 ;  /* 0x0000000000007941 */ /* 0x000fea0003800000 */
.L_x_2712:
        /* <DEDUP_REMOVED lines=9> */
[----:B------:R-:W-:Y:S01]  /*29b30*/  LEA.HI R14, R14, R13, RZ, 0x2 ;  /* 0x0000000d0e0e7211 */ /* 0x000fe200078f10ff */
[----:B------:R-:W2:Y:S02]  /*29b40*/  S2R R2, SR_TID.X ;  /* 0x0000000000027919 */ /* 0x000ea40000002100 */
[----:B------:R-:W-:Y:S02]  /*29b50*/  LOP3.LUT P0, RZ, R12, 0x3, RZ, 0xc0, !PT ;  /* 0x000000030cff7812 */ /* 0x000fe4000780c0ff */
[----:B------:R-:W-:Y:S01]  /*29b60*/  LOP3.LUT R14, R14, 0xffffffc, RZ, 0xc0, !PT ;  /* 0x0ffffffc0e0e7812 */ /* 0x000fe200078ec0ff */
[----:B------:R1:W3:Y:S04]  /*29b70*/  LDS.128 R72, [R239] ;  /* 0x00000000ef487984 */ /* 0x0002e80000000c00 */
[----:B------:R1:W4:Y:S01]  /*29b80*/  LDS.128 R68, [R239+0x800] ;  /* 0x00080000ef447984 */ /* 0x0003220000000c00 */
[----:B--2---:R-:W-:-:S03]  /*29b90*/  SHF.R.S32.HI R15, RZ, 0x1f, R2 ;  /* 0x0000001fff0f7819 */ /* 0x004fc60000011402 */
[----:B------:R1:W2:Y:S01]  /*29ba0*/  LDS.128 R64, [R239+0x1000] ;  /* 0x00100000ef407984 */ /* 0x0002a20000000c00 */
[----:B------:R-:W-:-:S03]  /*29bb0*/  LEA.HI R3, R15, R2, RZ, 0x5 ;  /* 0x000000020f037211 */ /* 0x000fc600078f28ff */
[----:B------:R1:W1:Y:S01]  /*29bc0*/  LDS.128 R60, [R239+0x1800] ;  /* 0x00180000ef3c7984 */ /* 0x0002620000000c00 */
[----:B------:R-:W-:-:S03]  /*29bd0*/  LOP3.LUT R3, R3, 0xffffffe0, RZ, 0xc0, !PT ;  /* 0xffffffe003037812 */ /* 0x000fc600078ec0ff */
[----:B------:R1:W1:Y:S02]  /*29be0*/  LDS.128 R56, [R239+0x2000] ;  /* 0x00200000ef387984 */ /* 0x0002640000000c00 */
[----:B------:R-:W-:Y:S02]  /*29bf0*/  IMAD.IADD R3, R2, 0x1, -R3 ;  /* 0x0000000102037824 */ /* 0x000fe400078e0a03 */
[----:B------:R1:W1:Y:S04]  /*29c00*/  LDS.128 R52, [R239+0x2800] ;  /* 0x00280000ef347984 */ /* 0x0002680000000c00 */
[----:B------:R1:W1:Y:S01]  /*29c10*/  LDS.128 R48, [R239+0x3000] ;  /* 0x00300000ef307984 */ /* 0x0002620000000c00 */
[----:B------:R-:W-:-:S03]  /*29c20*/  SHF.R.S32.HI R11, RZ, 0x1f, R3 ;  /* 0x0000001fff0b7819 */ /* 0x000fc60000011403 */
[----:B------:R1:W1:Y:S01]  /*29c30*/  LDS.128 R44, [R239+0x3800] ;  /* 0x00380000ef2c7984 */ /* 0x0002620000000c00 */
[----:B------:R-:W-:Y:S01]  /*29c40*/  LEA.HI R11, R11, R3, RZ, 0x2 ;  /* 0x000000030b0b7211 */ /* 0x000fe200078f10ff */
[----:B------:R-:W-:Y:S02]  /*29c50*/  IMAD.IADD R3, R13, 0x1, -R14 ;  /* 0x000000010d037824 */ /* 0x000fe400078e0a0e */
[----:B------:R1:W1:Y:S01]  /*29c60*/  LDS.128 R40, [R239+0x4000] ;  /* 0x00400000ef287984 */ /* 0x0002620000000c00 */
[----:B------:R-:W-:-:S03]  /*29c70*/  SHF.R.S32.HI R11, RZ, 0x2, R11 ;  /* 0x00000002ff0b7819 */ /* 0x000fc6000001140b */
[----:B------:R1:W1:Y:S02]  /*29c80*/  LDS.128 R36, [R239+0x4800] ;  /* 0x00480000ef247984 */ /* 0x0002640000000c00 */
[----:B------:R-:W-:Y:S02]  /*29c90*/  IMAD R3, R3, 0x10, R11 ;  /* 0x0000001003037824 */ /* 0x000fe400078e020b */
        /* <DEDUP_REMOVED lines=13> */
[CC--:B------:R-:W-:Y:S02]  /*29d70*/  ISETP.GE.AND P2, PT, R3.reuse, R11.reuse, PT ;  /* 0x0000000b0300720c */ /* 0x0c0fe40003f46270 */
[----:B------:R-:W-:Y:S02]  /*29d80*/  ISETP.GE.AND P1, PT, R14, R11, PT ;  /* 0x0000000b0e00720c */ /* 0x000fe40003f26270 */
[----:B------:R-:W-:Y:S02]  /*29d90*/  LEA.HI.X.SX32 R13, R3, R13, 0x1, P0 ;  /* 0x0000000d030d7211 */ /* 0x000fe400000f0eff */
[----:B-----5:R-:W-:-:S04]  /*29da0*/  LEA R86, P0, R12, R86, 0x2 ;  /* 0x000000560c567211 */ /* 0x020fc800078010ff */
[----:B------:R-:W-:-:S05]  /*29db0*/  LEA.HI.X R87, R12, R87, R13, 0x2, P0 ;  /* 0x000000570c577211 */ /* 0x000fca00000f140d */
[----:B------:R2:W-:Y:S04]  /*29dc0*/  @!P2 ST.E [R86.64], R6 ;  /* 0x000000065600a985 */ /* 0x0005e8000c101904 */
[----:B------:R2:W-:Y:S02]  /*29dd0*/  @!P1 ST.E [R86.64+0x20], R10 ;  /* 0x0000200a56009985 */ /* 0x0005e4000c101904 */
.L_x_2716:
[----:B--234-:R-:W-:Y:S05]  /*29de0*/  BSYNC B0 ;  /* 0x0000000000007941 */ /* 0x01cfea0003800000 */
.L_x_2715:
[----:B------:R-:W-:Y:S01]  /*29df0*/  LEA.HI R3, R7, R5, RZ, 0x3 ;  /* 0x0000000507037211 */ /* 0x000fe200078f18ff */
[----:B------:R-:W-:Y:S01]  /*29e00*/  ULDC.64 UR4, c[0x0][0x118] ;  /* 0x0000460000047ab9 */ /* 0x000fe20000000a00 */
[----:B------:R-:W-:Y:S01]  /*29e10*/  IMAD.SHL.U32 R236, R236, 0x40, RZ ;  /* 0x00000040ecec7824 */ /* 0x000fe200078e00ff */
[----:B------:R-:W-:Y:S01]  /*29e20*/  LEA.HI R15, R15, R2, RZ, 0x3 ;  /* 0x000000020f0f7211 */ /* 0x000fe200078f18ff */
[----:B-1----:R1:W5:Y:S01]  /*29e30*/  LD.E R8, [R8.64+0xc0] ;  /* 0x0000c00408087980 */ /* 0x002362000c101900 */
[----:B------:R-:W-:Y:S01]  /*29e40*/  LOP3.LUT R3, R3, 0xfffffff8, RZ, 0xc0, !PT ;  /* 0xfffffff803037812 */ /* 0x000fe200078ec0ff */
[----:B------:R-:W-:Y:S01]  /*29e50*/  BSSY B0, `(.L_x_2717) ;  /* 0x000002a000007945 */ /* 0x000fe20003800000 */
[----:B------:R-:W-:-:S03]  /*29e60*/  SHF.R.S32.HI R6, RZ, 0x1f, R236 ;  /* 0x0000001fff067819 */ /* 0x000fc600000114ec */
[----:B------:R-:W-:Y:S02]  /*29e70*/  IMAD.IADD R3, R5, 0x1, -R3 ;  /* 0x0000000105037824 */ /* 0x000fe400078e0a03 */
[----:B------:R-:W-:Y:S02]  /*29e80*/  IMAD R5, R83, R236, RZ ;  /* 0x000000ec53057224 */ /* 0x000fe400078e02ff */
[----:B------:R-:W-:Y:S01]  /*29e90*/  IMAD.SHL.U32 R10, R3, 0x8, RZ ;  /* 0x00000008030a7824 */ /* 0x000fe200078e00ff */
[----:B------:R-:W-:Y:S01]  /*29ea0*/  LOP3.LUT R3, R15, 0xfffffff8, RZ, 0xc0, !PT ;  /* 0xfffffff80f037812 */ /* 0x000fe200078ec0ff */
[----:B------:R-:W-:Y:S01]  /*29eb0*/  IMAD R5, R82, R6, R5 ;  /* 0x0000000652057224 */ /* 0x000fe200078e0205 */
[----:B------:R-:W-:Y:S02]  /*29ec0*/  SHF.R.S32.HI R15, RZ, 0x3, R15 ;  /* 0x00000003ff0f7819 */ /* 0x000fe4000001140f */
[----:B------:R-:W-:Y:S01]  /*29ed0*/  SHF.R.S32.HI R11, RZ, 0x1f, R10 ;  /* 0x0000001fff0b7819 */ /* 0x000fe2000001140a */
[----:B------:R-:W-:-:S02]  /*29ee0*/  IMAD.IADD R3, R2, 0x1, -R3 ;  /* 0x0000000102037824 */ /* 0x000fc400078e0a03 */
[----:B------:R-:W-:Y:S02]  /*29ef0*/  IMAD R2, R81, R234, RZ ;  /* 0x000000ea51027224 */ /* 0x000fe400078e02ff */
[----:B------:R-:W-:-:S04]  /*29f00*/  IMAD.WIDE.U32 R12, R82, R236, R10 ;  /* 0x000000ec520c7225 */ /* 0x000fc800078e000a */
[----:B------:R-:W-:Y:S01]  /*29f10*/  IMAD.IADD R236, R237, 0x1, -R236 ;  /* 0x00000001edec7824 */ /* 0x000fe200078e0aec */
[----:B------:R-:W-:Y:S01]  /*29f20*/  IADD3 R6, P0, R4, R12, RZ ;  /* 0x0000000c04067210 */ /* 0x000fe20007f1e0ff */
[----:B------:R-:W-:Y:S01]  /*29f30*/  IMAD.SHL.U32 R3, R3, 0x8, RZ ;  /* 0x0000000803037824 */ /* 0x000fe200078e00ff */
[----:B------:R-:W-:Y:S02]  /*29f40*/  SHF.R.S32.HI R4, RZ, 0x1f, R234 ;  /* 0x0000001fff047819 */ /* 0x000fe400000114ea */
[----:B------:R-:W-:Y:S02]  /*29f50*/  IADD3.X R7, R0, R13, R5, P0, !PT ;  /* 0x0000000d00077210 */ /* 0x000fe400007fe405 */
[----:B------:R-:W-:Y:S01]  /*29f60*/  ISETP.GE.AND P0, PT, R15, R236, PT ;  /* 0x000000ec0f00720c */ /* 0x000fe20003f06270 */
[C---:B------:R-:W-:Y:S01]  /*29f70*/  IMAD R2, R80.reuse, R4, R2 ;  /* 0x0000000450027224 */ /* 0x040fe200078e0202 */
[C---:B------:R-:W-:Y:S01]  /*29f80*/  IADD3 R5, R3.reuse, 0x80, RZ ;  /* 0x0000008003057810 */ /* 0x040fe20007ffe0ff */
[----:B------:R-:W-:Y:S01]  /*29f90*/  IMAD.WIDE.U32 R80, R80, R234, R6 ;  /* 0x000000ea50507225 */ /* 0x000fe200078e0006 */
[----:B------:R-:W-:-:S02]  /*29fa0*/  IADD3 R0, R3, 0x40, RZ ;  /* 0x0000004003007810 */ /* 0x000fc40007ffe0ff */
[----:B------:R-:W-:Y:S01]  /*29fb0*/  SHF.R.S32.HI R4, RZ, 0x1f, R15 ;  /* 0x0000001fff047819 */ /* 0x000fe2000001140f */
[----:B------:R-:W-:Y:S01]  /*29fc0*/  IMAD.IADD R13, R81, 0x1, R2 ;  /* 0x00000001510d7824 */ /* 0x000fe200078e0202 */
[----:B------:R-:W-:-:S05]  /*29fd0*/  IADD3 R3, R3, 0xc0, RZ ;  /* 0x000000c003037810 */ /* 0x000fca0007ffe0ff */
[----:B------:R-:W-:Y:S05]  /*29fe0*/  @P0 BRA `(.L_x_2718) ;  /* 0x0000010000000947 */ /* 0x000fea0003800000 */
[----:B-1----:R-:W-:Y:S01]  /*29ff0*/  IMAD R2, R83, R15, RZ ;  /* 0x0000000f53027224 */ /* 0x002fe200078e02ff */
[-C--:B-----5:R-:W-:Y:S01]  /*2a000*/  ISETP.GE.AND P4, PT, R10, R8.reuse, PT ;  /* 0x000000080a00720c */ /* 0x0a0fe20003f86270 */
[----:B------:R-:W-:Y:S01]  /*2a010*/  IMAD.MOV.U32 R12, RZ, RZ, R80 ;  /* 0x000000ffff0c7224 */ /* 0x000fe200078e0050 */
[----:B------:R-:W-:Y:S01]  /*2a020*/  ISETP.GE.AND P3, PT, R0, R8, PT ;  /* 0x000000080000720c */ /* 0x000fe20003f66270 */
[----:B------:R-:W-:Y:S01]  /*2a030*/  IMAD R2, R82, R4, R2 ;  /* 0x0000000452027224 */ /* 0x000fe200078e0202 */
[----:B------:R-:W-:Y:S01]  /*2a040*/  ISETP.GE.AND P2, PT, R5, R8, PT ;  /* 0x000000080500720c */ /* 0x000fe20003f46270 */
[----:B------:R-:W-:Y:S01]  /*2a050*/  IMAD.WIDE.U32 R6, R15, R82, R12 ;  /* 0x000000520f067225 */ /* 0x000fe200078e000c */
[----:B------:R-:W-:Y:S01]  /*2a060*/  ISETP.GE.AND P1, PT, R3, R8, PT ;  /* 0x000000080300720c */ /* 0x000fe20003f26270 */
[----:B------:R-:W-:Y:S02]  /*2a070*/  ULDC.64 UR4, c[0x0][0x118] ;  /* 0x0000460000047ab9 */ /* 0x000fe40000000a00 */
[----:B------:R-:W-:Y:S01]  /*2a080*/  IMAD.IADD R2, R7, 0x1, R2 ;  /* 0x0000000107027824 */ /* 0x000fe200078e0202 */
[----:B------:R-:W-:-:S04]  /*2a090*/  LEA R86, P0, R6, R84, 0x1 ;  /* 0x0000005406567211 */ /* 0x000fc800078008ff */
[----:B------:R-:W-:-:S05]  /*2a0a0*/  LEA.HI.X R87, R6, R85, R2, 0x1, P0 ;  /* 0x0000005506577211 */ /* 0x000fca00000f0c02 */
[----:B------:R1:W-:Y:S04]  /*2a0b0*/  @!P4 ST.E.128 [R86.64], R72 ;  /* 0x000000485600c985 */ /* 0x0003e8000c101d04 */
[----:B------:R1:W-:Y:S04]  /*2a0c0*/  @!P3 ST.E.128 [R86.64+0x80], R56 ;  /* 0x000080385600b985 */ /* 0x0003e8000c101d04 */
[----:B------:R1:W-:Y:S04]  /*2a0d0*/  @!P2 ST.E.128 [R86.64+0x100], R40 ;  /* 0x000100285600a985 */ /* 0x0003e8000c101d04 */
[----:B------:R1:W-:Y:S02]  /*2a0e0*/  @!P1 ST.E.128 [R86.64+0x180], R24 ;  /* 0x0001801856009985 */ /* 0x0003e4000c101d04 */
.L_x_2718:
[----:B-1----:R-:W-:Y:S05]  /*2a0f0*/  BSYNC B0 ;  /* 0x0000000000007941 */ /* 0x002fea0003800000 */
.L_x_2717:
[----:B------:R-:W-:Y:S01]  /*2a100*/  IADD3 R2, R15, 0x10, RZ ;  /* 0x000000100f027810 */ /* 0x000fe20007ffe0ff */
        /* <DEDUP_REMOVED lines=9> */
[----:B------:R-:W-:Y:S01]  /*2a1a0*/  ISETP.GE.AND P1, PT, R5, R8, PT ;  /* 0x000000080500720c */ /* 0x000fe20003f26270 */
[----:B------:R-:W-:Y:S01]  /*2a1b0*/  IMAD.WIDE.U32 R24, R82, R6, R24 ;  /* 0x0000000652187225 */ /* 0x000fe200078e0018 */
[----:B------:R-:W-:Y:S01]  /*2a1c0*/  ISETP.GE.AND P0, PT, R3, R8, PT ;  /* 0x000000080300720c */ /* 0x000fe20003f06270 */
[----:B------:R-:W-:Y:S02]  /*2a1d0*/  ULDC.64 UR4, c[0x0][0x118] ;  /* 0x0000460000047ab9 */ /* 0x000fe40000000a00 */
[----:B------:R-:W-:-:S04]  /*2a1e0*/  IMAD R2, R2, R82, RZ ;  /* 0x0000005202027224 */ /* 0x000fc800078e02ff */
[----:B------:R-:W-:Y:S01]  /*2a1f0*/  IMAD R2, R83, R6, R2 ;  /* 0x0000000653027224 */ /* 0x000fe200078e0202 */
[----:B------:R-:W-:-:S03]  /*2a200*/  LEA R6, P4, R24, R84, 0x1 ;  /* 0x0000005418067211 */ /* 0x000fc600078808ff */
[----:B------:R-:W-:-:S05]  /*2a210*/  IMAD.IADD R2, R25, 0x1, R2 ;  /* 0x0000000119027824 */ /* 0x000fca00078e0202 */
[----:B------:R-:W-:-:S05]  /*2a220*/  LEA.HI.X R7, R24, R85, R2, 0x1, P4 ;  /* 0x0000005518077211 */ /* 0x000fca00020f0c02 */
[----:B------:R1:W-:Y:S04]  /*2a230*/  @!P3 ST.E.128 [R6.64], R68 ;  /* 0x000000440600b985 */ /* 0x0003e8000c101d04 */
[----:B------:R1:W-:Y:S04]  /*2a240*/  @!P2 ST.E.128 [R6.64+0x80], R52 ;  /* 0x000080340600a985 */ /* 0x0003e8000c101d04 */
[----:B------:R1:W-:Y:S04]  /*2a250*/  @!P1 ST.E.128 [R6.64+0x100], R36 ;  /* 0x0001002406009985 */ /* 0x0003e8000c101d04 */
[----:B------:R1:W-:Y:S02]  /*2a260*/  @!P0 ST.E.128 [R6.64+0x180], R20 ;  /* 0x0001801406008985 */ /* 0x0003e4000c101d04 */
.L_x_2720:
[----:B------:R-:W-:Y:S05]  /*2a270*/  BSYNC B0 ;  /* 0x0000000000007941 */ /* 0x000fea0003800000 */
.L_x_2719:
        /* <DEDUP_REMOVED lines=23> */
.L_x_2722:
[----:B------:R-:W-:Y:S05]  /*2a3f0*/  BSYNC B0 ;  /* 0x0000000000007941 */ /* 0x000fea0003800000 */
.L_x_2721:
[----:B------:R-:W-:Y:S01]  /*2a400*/  IADD3 R2, R15, 0x30, RZ ;  /* 0x000000300f027810 */ /* 0x000fe20007ffe0ff */
[----:B-1----:R-:W-:-:S02]  /*2a410*/  IMAD.MOV.U32 R6, RZ, RZ, R233 ;  /* 0x000000ffff067224 */ /* 0x002fc400078e00e9 */
[----:B------:R-:W-:Y:S01]  /*2a420*/  IMAD.MOV.U32 R7, RZ, RZ, 0x0 ;  /* 0x00000000ff077424 */ /* 0x000fe200078e00ff */
[----:B------:R-:W-:-:S13]  /*2a430*/  ISETP.GE.AND P0, PT, R2, R236, PT ;  /* 0x000000ec0200720c */ /* 0x000fda0003f06270 */
[----:B------:R-:W-:Y:S05]  /*2a440*/  @P0 RET.REL.NODEC R6 `(_ZN5flash24flash_fwd_splitkv_kernelI23Flash_fwd_kernel_traitsILi256ELi64ELi64ELi4ELb0ELb0EN7cutlass6half_tE19Flash_kernel_traitsILi256ELi64ELi64ELi4ES3_EELb0ELb1ELb0ELb0ELb0ELb0ELb0ELb1EEEvNS_16Flash_fwd_paramsE) ;  /* 0xfffd5bb006000950 */ /* 0x000fea0003c3ffff */
[----:B------:R-:W-:Y:S01]  /*2a450*/  IADD3 R15, P0, R15, 0x30, RZ ;  /* 0x000000300f0f7810 */ /* 0x000fe20007f1e0ff */
[----:B------:R-:W-:Y:S01]  /*2a460*/  IMAD.MOV.U32 R6, RZ, RZ, R80 ;  /* 0x000000ffff067224 */ /* 0x000fe200078e0050 */
[-C--:B-----5:R-:W-:Y:S01]  /*2a470*/  ISETP.GE.AND P2, PT, R10, R8.reuse, PT ;  /* 0x000000080a00720c */ /* 0x0a0fe20003f46270 */
[----:B------:R-:W-:Y:S01]  /*2a480*/  IMAD.MOV.U32 R7, RZ, RZ, R13 ;  /* 0x000000ffff077224 */ /* 0x000fe200078e000d */
[----:B------:R-:W-:Y:S01]  /*2a490*/  ULDC.64 UR4, c[0x0][0x118] ;  /* 0x0000460000047ab9 */ /* 0x000fe20000000a00 */
[----:B------:R-:W-:Y:S01]  /*2a4a0*/  IMAD.X R4, RZ, RZ, R4, P0 ;  /* 0x000000ffff047224 */ /* 0x000fe200000e0604 */
[-C--:B------:R-:W-:Y:S01]  /*2a4b0*/  ISETP.GE.AND P0, PT, R5, R8.reuse, PT ;  /* 0x000000080500720c */ /* 0x080fe20003f06270 */
[----:B------:R-:W-:Y:S01]  /*2a4c0*/  IMAD.WIDE.U32 R6, R82, R15, R6 ;  /* 0x0000000f52067225 */ /* 0x000fe200078e0006 */
[----:B------:R-:W-:-:S03]  /*2a4d0*/  ISETP.GE.AND P1, PT, R0, R8, PT ;  /* 0x000000080000720c */ /* 0x000fc60003f26270 */
[----:B------:R-:W-:Y:S01]  /*2a4e0*/  IMAD R4, R4, R82, RZ ;  /* 0x0000005204047224 */ /* 0x000fe200078e02ff */
[----:B------:R-:W-:Y:S01]  /*2a4f0*/  LEA R10, P3, R6, R84, 0x1 ;  /* 0x00000054060a7211 */ /* 0x000fe200078608ff */
[----:B------:R-:W-:Y:S02]  /*2a500*/  IMAD.MOV.U32 R2, RZ, RZ, R233 ;  /* 0x000000ffff027224 */ /* 0x000fe400078e00e9 */
[----:B------:R-:W-:-:S05]  /*2a510*/  IMAD R4, R83, R15, R4 ;  /* 0x0000000f53047224 */ /* 0x000fca00078e0204 */
[----:B------:R-:W-:-:S04]  /*2a520*/  IADD3 R4, R7, R4, RZ ;  /* 0x0000000407047210 */ /* 0x000fc80007ffe0ff */
[----:B------:R-:W-:-:S05]  /*2a530*/  LEA.HI.X R11, R6, R85, R4, 0x1, P3 ;  /* 0x00000055060b7211 */ /* 0x000fca00018f0c04 */
[----:B------:R1:W-:Y:S01]  /*2a540*/  @!P0 ST.E.128 [R10.64+0x100], R28 ;  /* 0x0001001c0a008985 */ /* 0x0003e2000c101d04 */
[----:B------:R-:W-:Y:S02]  /*2a550*/  ISETP.GE.AND P0, PT, R3, R8, PT ;  /* 0x000000080300720c */ /* 0x000fe40003f06270 */
[----:B------:R-:W-:Y:S01]  /*2a560*/  MOV R3, 0x0 ;  /* 0x0000000000037802 */ /* 0x000fe20000000f00 */
[----:B------:R1:W-:Y:S04]  /*2a570*/  @!P2 ST.E.128 [R10.64], R60 ;  /* 0x0000003c0a00a985 */ /* 0x0003e8000c101d04 */
[----:B------:R1:W-:Y:S06]  /*2a580*/  @!P1 ST.E.128 [R10.64+0x80], R44 ;  /* 0x0000802c0a009985 */ /* 0x0003ec000c101d04 */
[----:B------:R-:W-:Y:S05]  /*2a590*/  @P0 RET.REL.NODEC R2 `(_ZN5flash24flash_fwd_splitkv_kernelI23Flash_fwd_kernel_traitsILi256ELi64ELi64ELi4ELb0ELb0EN7cutlass6half_tE19Flash_kernel_traitsILi256ELi64ELi64ELi4ES3_EELb0ELb1ELb0ELb0ELb0ELb0ELb0ELb1EEEvNS_16Flash_fwd_paramsE) ;  /* 0xfffd5a6002000950 */ /* 0x000fea0003c3ffff */
[----:B------:R-:W-:Y:S01]  /*2a5a0*/  MOV R2, R233 ;  /* 0x000000e900027202 */ /* 0x000fe20000000f00 */
[----:B------:R-:W-:Y:S01]  /*2a5b0*/  ULDC.64 UR4, c[0x0][0x118] ;  /* 0x0000460000047ab9 */ /* 0x000fe20000000a00 */
[----:B------:R-:W-:Y:S01]  /*2a5c0*/  MOV R3, 0x0 ;  /* 0x0000000000037802 */ /* 0x000fe20000000f00 */
[----:B------:R2:W-:Y:S03]  /*2a5d0*/  ST.E.128 [R10.64+0x180], R76 ;  /* 0x0001804c0a007985 */ /* 0x0005e6000c101d04 */
[----:B------:R-:W-:Y:S05]  /*2a5e0*/  RET.REL.NODEC R2 `(_ZN5flash24flash_fwd_splitkv_kernelI23Flash_fwd_kernel_traitsILi256ELi64ELi64ELi4ELb0ELb0EN7cutlass6half_tE19Flash_kernel_traitsILi256ELi64ELi64ELi4ES3_EELb0ELb1ELb0ELb0ELb0ELb0ELb0ELb1EEEvNS_16Flash_fwd_paramsE) ;  /* 0xfffd5a1002007950 */ /* 0x000fea0003c3ffff */
.L_x_2710:
[----:B------:R-:W-:Y:S01]  /*2a5f0*/  IMAD.MOV.U32 R7, RZ, RZ, R249 ;  /* 0x000000ffff077224 */ /* 0x000fe200078e00f9 */
[----:B------:R-:W-:-:S02]  /*2a600*/  MOV R6, 0x2 ;  /* 0x0000000200067802 */ /* 0x000fc40000000f00 */
[----:B------:R-:W-:Y:S02]  /*2a610*/  MOV R4, 0x2a630 ;  /* 0x0002a63000047802 */ /* 0x000fe40000000f00 */
[----:B-1---5:R-:W-:Y:S05]  /*2a620*/  CALL.REL.NOINC `($__internal_18_$__cuda_sm70_shflsync_bfly_p) ;  /* 0x0000010000007944 */ /* 0x022fea0003c00000 */
[----:B-12---:R-:W-:Y:S05]  /*2a630*/  BRA `(.L_x_2723) ;  /* 0xffffdef000007947 */ /* 0x006fea000383ffff */
.L_x_2711:
[----:B------:R-:W-:Y:S01]  /*2a640*/  IMAD.MOV.U32 R7, RZ, RZ, R249 ;  /* 0x000000ffff077224 */ /* 0x000fe200078e00f9 */
[----:B------:R-:W-:Y:S02]  /*2a650*/  MOV R6, 0x1 ;  /* 0x0000000100067802 */ /* 0x000fe40000000f00 */
[----:B------:R-:W-:Y:S02]  /*2a660*/  MOV R4, 0x2a680 ;  /* 0x0002a68000047802 */ /* 0x000fe40000000f00 */
[----:B-1---5:R-:W-:Y:S05]  /*2a670*/  CALL.REL.NOINC `($__internal_18_$__cuda_sm70_shflsync_bfly_p) ;  /* 0x000000b000007944 */ /* 0x022fea0003c00000 */
[----:B--2---:R-:W-:Y:S01]  /*2a680*/  FADD.FTZ R249, R249, R6 ;  /* 0x00000006f9f97221 */ /* 0x004fe20000010000 */
[----:B-1----:R-:W-:Y:S02]  /*2a690*/  MOV R7, R248 ;  /* 0x000000f800077202 */ /* 0x002fe40000000f00 */
[----:B------:R-:W-:Y:S02]  /*2a6a0*/  MOV R6, 0x2 ;  /* 0x0000000200067802 */ /* 0x000fe40000000f00 */
[----:B------:R-:W-:Y:S02]  /*2a6b0*/  MOV R4, 0x2a6d0 ;  /* 0x0002a6d000047802 */ /* 0x000fe40000000f00 */
[----:B------:R-:W-:Y:S05]  /*2a6c0*/  CALL.REL.NOINC `($__internal_18_$__cuda_sm70_shflsync_bfly_p) ;  /* 0x0000006000007944 */ /* 0x000fea0003c00000 */
[----:B--2---:R-:W-:Y:S01]  /*2a6d0*/  FADD.FTZ R248, R248, R6 ;  /* 0x00000006f8f87221 */ /* 0x004fe20000010000 */
[----:B------:R-:W-:Y:S02]  /*2a6e0*/  MOV R6, 0x1 ;  /* 0x0000000100067802 */ /* 0x000fe40000000f00 */
[----:B------:R-:W-:-:S02]  /*2a6f0*/  MOV R4, 0x2a720 ;  /* 0x0002a72000047802 */ /* 0x000fc40000000f00 */
[----:B-1----:R-:W-:Y:S02]  /*2a700*/  MOV R7, R248 ;  /* 0x000000f800077202 */ /* 0x002fe40000000f00 */
[----:B------:R-:W-:Y:S05]  /*2a710*/  CALL.REL.NOINC `($__internal_18_$__cuda_sm70_shflsync_bfly_p) ;  /* 0x0000001000007944 */ /* 0x000fea0003c00000 */
[----:B-12---:R-:W-:Y:S05]  /*2a720*/  BRA `(.L_x_2724) ;  /* 0xffffde7000007947 */ /* 0x006fea000383ffff */
        .weak           $__internal_18_$__cuda_sm70_shflsync_bfly_p
        .type           $__internal_18_$__cuda_sm70_shflsync_bfly_p,@function
        .size           $__internal_18_$__cuda_sm70_shflsync_bfly_p,(.L_x_8739 - $__internal_18_$__cuda_sm70_shflsync_bfly_p)
$__internal_18_$__cuda_sm70_shflsync_bfly_p:
[----:B------:R-:W-:Y:S01]  /*2a730*/  MOV R10, R4 ;  /* 0x00000004000a7202 */ /* 0x000fe20000000f00 */
[----:B------:R-:W-:Y:S04]  /*2a740*/  WARPSYNC R0 ;  /* 0x0000000000007348 */ /* 0x000fe80003800000 */
[----:B------:R-:W-:Y:S01]  /*2a750*/  MOV R11, 0x0 ;  /* 0x00000000000b7802 */ /* 0x000fe20000000f00 */
[----:B------:R1:W2:Y:S03]  /*2a760*/  SHFL.BFLY PT, R6, R7, R6, R5 ;  /* 0x0c00000607067389 */ /* 0x0002a600000e0005 */
[----:B------:R-:W-:Y:S05]  /*2a770*/  RET.REL.NODEC R10 `(_ZN5flash24flash_fwd_splitkv_kernelI23Flash_fwd_kernel_traitsILi256ELi64ELi64ELi4ELb0ELb0EN7cutlass6half_tE19Flash_kernel_traitsILi256ELi64ELi64ELi4ES3_EELb0ELb1ELb0ELb0ELb0ELb0ELb0ELb1EEEvNS_16Flash_fwd_paramsE) ;  /* 0xfffd58800a007950 */ /* 0x000fea0003c3ffff */
.L_x_2725:
        /* <DEDUP_REMOVED lines=16> */
.L_x_8739:


//--------------------- .text._ZN5flash24flash_fwd_splitkv_kernelI23Flash_fwd_kernel_traitsILi256ELi64ELi64ELi4ELb0ELb0EN7cutlass6half_tE19Flash_kernel_traitsILi256ELi64ELi64ELi4ES3_EELb0ELb1ELb0ELb0ELb0ELb1ELb0ELb1EEEvNS_16Flash_fwd_paramsE --------------------------
	.section	.text._ZN5flash24flash_fwd_splitkv_kernelI23Flash_fwd_kernel_traitsILi256ELi64ELi64ELi4ELb0ELb0EN7cutlass6half_tE19Flash_kernel_traitsILi256ELi64ELi64ELi4ES3_EELb0ELb1ELb0ELb0ELb0ELb1ELb0ELb1EEEvNS_16Flash_fwd_paramsE,"ax",@progbits
	.sectioninfo	@"SHI_REGISTERS=255"
	.align	128
        .global         _ZN5flash24flash_fwd_splitkv_kernelI23Flash_fwd_kernel_traitsILi256ELi64ELi64ELi4ELb0ELb0EN7cutlass6half_tE19Flash_kernel_traitsILi256ELi64ELi64ELi4ES3_EELb0ELb1ELb0ELb0ELb0ELb1ELb0ELb1EEEvNS_16Flash_fwd_paramsE
        .type           _ZN5flash24flash_fwd_splitkv_kernelI23Flash_fwd_kernel_traitsILi256ELi64ELi64ELi4ELb0ELb0EN7cutlass6half_tE19Flash_kernel_traitsILi256ELi64ELi64ELi4ES3_EELb0ELb1ELb0ELb0ELb0ELb1ELb0ELb1EEEvNS_16Flash_fwd_paramsE,@function
        .size           _ZN5flash24flash_fwd_splitkv_kernelI23Flash_fwd_kernel_traitsILi256ELi64ELi64ELi4ELb0ELb0EN7cutlass6half_tE19Flash_kernel_traitsILi256ELi64ELi64ELi4ES3_EELb0ELb1ELb0ELb0ELb0ELb1ELb0ELb1EEEvNS_16Flash_fwd_paramsE,(.L_x_8741 - _ZN5flash24flash_fwd_splitkv_kernelI23Flash_fwd_kernel_traitsILi256ELi64ELi64ELi4ELb0ELb0EN7cutlass6half_tE19Flash_kernel_traitsILi256ELi64ELi64ELi4ES3_EELb0ELb1ELb0ELb0ELb0ELb1ELb0ELb1EEEvNS_16Flash_fwd_paramsE)
        .other          _ZN5flash24flash_fwd_splitkv_kernelI23Flash_fwd_kernel_traitsILi256ELi64ELi64ELi4ELb0ELb0EN7cutlass6half_tE19Flash_kernel_traitsILi256ELi64ELi64ELi4ES3_EELb0ELb1ELb0ELb0ELb0ELb1ELb0ELb1EEEvNS_16Flash_fwd_paramsE,@"STO_CUDA_ENTRY STV_DEFAULT"
_ZN5flash24flash_fwd_splitkv_kernelI23Flash_fwd_kernel_traitsILi256ELi64ELi64ELi4ELb0ELb0EN7cutlass6half_tE19Flash_kernel_traitsILi256ELi64ELi64ELi4ES3_EELb0ELb1ELb0ELb0ELb0ELb1ELb0ELb1EEEvNS_16Flash_fwd_paramsE:
.text._ZN5flash24flash_fwd_splitkv_kernelI23Flash_fwd_kernel_traitsILi256ELi64ELi64ELi4ELb0ELb0EN7cutlass6half_tE19Flash_kernel_traitsILi256ELi64ELi64ELi4ES3_EELb0ELb1ELb0ELb0ELb0ELb1ELb0ELb1EEEvNS_16Flash_fwd_paramsE:
        /* <DEDUP_REMOVED lines=9> */
[----:B-123--:R-:W-:Y:S05]  /*0090*/  CALL.REL.NOINC `($_ZN5flash24flash_fwd_splitkv_kernelI23Flash_fwd_kernel_traitsILi256ELi64ELi64ELi4ELb0ELb0EN7cutlass6half_tE19Flash_kernel_traitsILi256ELi64ELi64ELi4ES3_EELb0ELb1ELb0ELb0ELb0ELb1ELb0ELb1EEEvNS_16Flash_fwd_paramsE$_ZN5flash30compute_attn_1rowblock_splitkvI23Flash_fwd_kernel_traitsILi256ELi64ELi64ELi4ELb0ELb0EN7cutlass6half_tE19Flash_kernel_traitsILi256ELi64ELi64ELi4ES3_EELb0ELb1ELb0ELb0ELb0ELb1ELb0ELb1ENS_16Flash_fwd_paramsEEEvRKT8_iiiii) ;  /* 0x0000002000007944 */ /* 0x00efea0003c00000 */
[----:B------:R-:W-:Y:S05]  /*00a0*/  BSYNC B4 ;  /* 0x0000000000047941 */ /* 0x000fea0003800000 */
.L_x_2726:
[----:B------:R-:W-:Y:S05]  /*00b0*/  EXIT ;  /* 0x000000000000794d */ /* 0x000fea0003800000 */
        .type           $_ZN5flash24flash_fwd_splitkv_kernelI23Flash_fwd_kernel_traitsILi256ELi64ELi64ELi4ELb0ELb0EN7cutlass6half_tE19Flash_kernel_traitsILi256ELi64ELi64ELi4ES3_EELb0ELb1ELb0ELb0ELb0ELb1ELb0ELb1EEEvNS_16Flash_fwd_paramsE$_ZN5flash30compute_attn_1rowblock_splitkvI23Flash_fwd_kernel_traitsILi256ELi64ELi64ELi4ELb0ELb0EN7cutlass6half_tE19Flash_kernel_traitsILi256ELi64ELi64ELi4ES3_EELb0ELb1ELb0ELb0ELb0ELb1ELb0ELb1ENS_16Flash_fwd_paramsEEEvRKT8_iiiii,@function
        .size           $_ZN5flash24flash_fwd_splitkv_kernelI23Flash_fwd_kernel_traitsILi256ELi64ELi64ELi4ELb0ELb0EN7cutlass6half_tE19Flash_kernel_traitsILi256ELi64ELi64ELi4ES3_EELb0ELb1ELb0ELb0ELb0ELb1ELb0ELb1EEEvNS_16Flash_fwd_paramsE$_ZN5flash30compute_attn_1rowblock_splitkvI23Flash_fwd_kernel_traitsILi256ELi64ELi64ELi4ELb0ELb0EN7cutlass6half_tE19Flash_kernel_traitsILi256ELi64ELi64ELi4ES3_EELb0ELb1ELb0ELb0ELb0ELb1ELb0ELb1ENS_16Flash_fwd_paramsEEEvRKT8_iiiii,($__internal_19_$__cuda_sm70_shflsync_bfly_p - $_ZN5flash24flash_fwd_splitkv_kernelI23Flash_fwd_kernel_traitsILi256ELi64ELi64ELi4ELb0ELb0EN7cutlass6half_tE19Flash_kernel_traitsILi256ELi64ELi64ELi4ES3_EELb0ELb1ELb0ELb0ELb0ELb1ELb0ELb1EEEvNS_16Flash_fwd_paramsE$_ZN5flash30compute_attn_1rowblock_splitkvI23Flash_fwd_kernel_traitsILi256ELi64ELi64ELi4ELb0ELb0EN7cutlass6half_tE19Flash_kernel_traitsILi256ELi64ELi64ELi4ES3_EELb0ELb1ELb0ELb0ELb0ELb1ELb0ELb1ENS_16Flash_fwd_paramsEEEvRKT8_iiiii)
$_ZN5flash24flash_fwd_splitkv_kernelI23Flash_fwd_kernel_traitsILi256ELi64ELi64ELi4ELb0ELb0EN7cutlass6half_tE19Flash_kernel_traitsILi256ELi64ELi64ELi4ES3_EELb0ELb1ELb0ELb0ELb0ELb1ELb0ELb1EEEvNS_16Flash_fwd_paramsE$_ZN5flash30compute_attn_1rowblock_splitkvI23Flash_fwd_kernel_traitsILi256ELi64ELi64ELi4ELb0ELb0EN7cutlass6half_tE19Flash_kernel_traitsILi256ELi64ELi64ELi4ES3_EELb0ELb1ELb0ELb0ELb0ELb1ELb0ELb1ENS_16Flash_fwd_paramsEEEvRKT8_iiiii:
        /* <DEDUP_REMOVED lines=20> */
.L_x_2728:
[----:B------:R-:W-:Y:S05]  /*0200*/  BSYNC B0 ;  /* 0x0000000000007941 */ /* 0x000fea0003800000 */
.L_x_2727:
        /* <DEDUP_REMOVED lines=17> */
.L_x_2730:
[----:B------:R4:W5:Y:S02]  /*0320*/  LD.E R82, [R10.64+0xb8] ;  /* 0x0000b8060a527980 */ /* 0x000964000c101900 */
.L_x_2731:
[----:B------:R-:W-:Y:S05]  /*0330*/  BSYNC B0 ;  /* 0x0000000000007941 */ /* 0x000fea0003800000 */
.L_x_2729:
        /* <DEDUP_REMOVED lines=10> */
.L_x_2733:
[----:B------:R-:W2:Y:S01]  /*03e0*/  LD.E.64 R2, [R10.64+0x108] ;  /* 0x000108060a027980 */ /* 0x000ea2000c101b00 */
[----:B------:R-:W-:Y:S01]  /*03f0*/  BSSY B0, `(.L_x_2735) ;  /* 0x0000006000007945 */ /* 0x000fe20003800000 */
[----:B------:R-:W-:Y:S01]  /*0400*/  IMAD.MOV.U32 R51, RZ, RZ, RZ ;  /* 0x000000ffff337224 */ /* 0x000fe200078e00ff */
[----:B--2---:R-:W-:-:S04]  /*0410*/  ISETP.NE.U32.AND P0, PT, R2, RZ, PT ;  /* 0x000000ff0200720c */ /* 0x004fc80003f05070 */
[----:B------:R-:W-:-:S13]  /*0420*/  ISETP.NE.AND.EX P0, PT, R3, RZ, PT, P0 ;  /* 0x000000ff0300720c */ /* 0x000fda0003f05300 */
[----:B------:R-:W-:Y:S05]  /*0430*/  @!P0 BRA `(.L_x_2736) ;  /* 0x0000001000008947 */ /* 0x000fea0003800000 */
[----:B------:R2:W5:Y:S02]  /*0440*/  LD.E R51, [R10.64+0xbc] ;  /* 0x0000bc060a337980 */ /* 0x000564000c101900 */
.L_x_2736:
[----:B------:R-:W-:Y:S05]  /*0450*/  BSYNC B0 ;  /* 0x0000000000007941 */ /* 0x000fea0003800000 */
.L_x_2735:
[----:B-----5:R-:W-:Y:S02]  /*0460*/  IADD3 R51, R82, R51, RZ ;  /* 0x0000003352337210 */ /* 0x020fe40007ffe0ff */
.L_x_2734:
[----:B------:R-:W-:Y:S05]  /*0470*/  BSYNC B1 ;  /* 0x0000000000017941 */ /* 0x000fea0003800000 */
.L_x_2732:
[----:B------:R-:W-:Y:S01]  /*0480*/  IMAD.SHL.U32 R50, R236, 0x40, RZ ;  /* 0x00000040ec327824 */ /* 0x000fe200078e00ff */
[----:B------:R-:W-:Y:S01]  /*0490*/  MOV R2, R233 ;  /* 0x000000e900027202 */ /* 0x000fe20000000f00 */
[----:B------:R-:W-:-:S03]  /*04a0*/  IMAD.MOV.U32 R3, RZ, RZ, 0x0 ;  /* 0x00000000ff037424 */ /* 0x000fc600078e00ff */
[----:B------:R-:W-:-:S13]  /*04b0*/  ISETP.GT.AND P0, PT, R237, R50, PT ;  /* 0x00000032ed00720c */ /* 0x000fda0003f04270 */
[----:B------:R-:W-:Y:S05]  /*04c0*/  @!P0 RET.REL.NODEC R2 `(_ZN5flash24flash_fwd_splitkv_kernelI23Flash_fwd_kernel_traitsILi256ELi64ELi64ELi4ELb0ELb0EN7cutlass6half_tE19Flash_kernel_traitsILi256ELi64ELi64ELi4ES3_EELb0ELb1ELb0ELb0ELb0ELb1ELb0ELb1EEEvNS_16Flash_fwd_paramsE) ;  /* 0xfffffb3002008950 */ /* 0x000fea0003c3ffff */
        /* <DEDUP_REMOVED lines=88> */
.L_x_2739:
[----:B------:R-:W-:Y:S05]  /*0a50*/  BSYNC B0 ;  /* 0x0000000000007941 */ /* 0x000fea0003800000 */
.L_x_2738:
        /* <DEDUP_REMOVED lines=22> */
.L_x_2741:
[----:B------:R-:W-:Y:S05]  /*0bc0*/  BSYNC B0 ;  /* 0x0000000000007941 */ /* 0x000fea0003800000 */
.L_x_2740:
        /* <DEDUP_REMOVED lines=22> */
.L_x_2743:
[----:B------:R-:W-:Y:S05]  /*0d30*/  BSYNC B0 ;  /* 0x0000000000007941 */ /* 0x000fea0003800000 */
.L_x_2742:
        /* <DEDUP_REMOVED lines=21> */
.L_x_2745:
[----:B------:R-:W-:Y:S05]  /*0e90*/  BSYNC B0 ;  /* 0x0000000000007941 */ /* 0x000fea0003800000 */
.L_x_2744:
        /* <DEDUP_REMOVED lines=17> */
[----:B----4-:R-:W-:Y:S05]  /*0fb0*/  @P4 RET.REL.NODEC R4 `(_ZN5flash24flash_fwd_splitkv_kernelI23Flash_fwd_kernel_traitsILi256ELi64ELi64ELi4ELb0ELb0EN7cutlass6half_tE19Flash_kernel_traitsILi256ELi64ELi64ELi4ES3_EELb0ELb1ELb0ELb0ELb0ELb1ELb0ELb1EEEvNS_16Flash_fwd_paramsE) ;  /* 0xfffff04004004950 */ /* 0x010fea0003c3ffff */
[----:B------:R-:W-:-:S05]  /*0fc0*/  MOV R0, 0x7f800000 ;  /* 0x7f80000000007802 */ /* 0x000fca0000000f00 */
[----:B------:R2:W-:Y:S02]  /*0fd0*/  ST.E [R2.64+0xc0], R0 ;  /* 0x0000c00002007985 */ /* 0x0005e4000c101906 */
[----:B--2---:R-:W-:Y:S02]  /*0fe0*/  MOV R2, R233 ;  /* 0x000000e900027202 */ /* 0x004fe40000000f00 */
[----:B------:R-:W-:-:S04]  /*0ff0*/  MOV R3, 0x0 ;  /* 0x0000000000037802 */ /* 0x000fc80000000f00 */
[----:B------:R-:W-:Y:S05]  /*1000*/  RET.REL.NODEC R2 `(_ZN5flash24flash_fwd_splitkv_kernelI23Flash_fwd_kernel_traitsILi256ELi64ELi64ELi4ELb0ELb0EN7cutlass6half_tE19Flash_kernel_traitsILi256ELi64ELi64ELi4ES3_EELb0ELb1ELb0ELb0ELb0ELb1ELb0ELb1EEEvNS_16Flash_fwd_paramsE) ;  /* 0xffffeff002007950 */ /* 0x000fea0003c3ffff */
.L_x_2737:
        /* <DEDUP_REMOVED lines=109> */
.L_x_2747:
        /* <DEDUP_REMOVED lines=81> */
.L_x_2748:
[----:B-1----:R-:W-:Y:S05]  /*1bf0*/  BSYNC B0 ;  /* 0x0000000000007941 */ /* 0x002fea0003800000 */
.L_x_2746:
        /* <DEDUP_REMOVED lines=304> */
.L_x_2867:
        /* <DEDUP_REMOVED lines=31> */
.L_x_2751:
[----:B------:R-:W-:Y:S05]  /*30f0*/  BSYNC B0 ;  /* 0x0000000000007941 */ /* 0x000fea0003800000 */
.L_x_2750:
        /* <DEDUP_REMOVED lines=21> */
.L_x_2753:
[----:B------:R-:W-:Y:S05]  /*3250*/  BSYNC B0 ;  /* 0x0000000000007941 */ /* 0x000fea0003800000 */
.L_x_2752:
        /* <DEDUP_REMOVED lines=21> */
.L_x_2755:
[----:B------:R-:W-:Y:S05]  /*33b0*/  BSYNC B0 ;  /* 0x0000000000007941 */ /* 0x000fea0003800000 */
.L_x_2754:
        /* <DEDUP_REMOVED lines=21> */
.L_x_2757:
[----:B------:R-:W-:Y:S05]  /*3510*/  BSYNC B0 ;  /* 0x0000000000007941 */ /* 0x000fea0003800000 */
.L_x_2756:
        /* <DEDUP_REMOVED lines=70> */
.L_x_2764:
[----:B------:R-:W-:Y:S05]  /*3980*/  BSYNC B0 ;  /* 0x0000000000007941 */ /* 0x000fea0003800000 */
.L_x_2763:
        /* <DEDUP_REMOVED lines=55> */
.L_x_2766:
[----:B------:R-:W-:Y:S05]  /*3d00*/  BSYNC B0 ;  /* 0x0000000000007941 */ /* 0x000fea0003800000 */
.L_x_2765:
        /* <DEDUP_REMOVED lines=55> */
.L_x_2768:
[----:B------:R-:W-:Y:S05]  /*4080*/  BSYNC B0 ;  /* 0x0000000000007941 */ /* 0x000fea0003800000 */
.L_x_2767:
        /* <DEDUP_REMOVED lines=54> */
.L_x_2762:
[----:B------:R-:W-:Y:S05]  /*43f0*/  BSYNC B1 ;  /* 0x0000000000017941 */ /* 0x000fea0003800000 */
.L_x_2761:
        /* <DEDUP_REMOVED lines=67> */
.L_x_2772:
[----:B------:R-:W-:Y:S05]  /*4830*/  BSYNC B0 ;  /* 0x0000000000007941 */ /* 0x000fea0003800000 */
.L_x_2771:
        /* <DEDUP_REMOVED lines=57> */
.L_x_2774:
[----:B------:R-:W-:Y:S05]  /*4bd0*/  BSYNC B0 ;  /* 0x0000000000007941 */ /* 0x000fea0003800000 */
.L_x_2773:
        /* <DEDUP_REMOVED lines=57> */
.L_x_2776:
[----:B------:R-:W-:Y:S05]  /*4f70*/  BSYNC B0 ;  /* 0x0000000000007941 */ /* 0x000fea0003800000 */
.L_x_2775:
        /* <DEDUP_REMOVED lines=56> */
.L_x_2770:
[----:B------:R-:W-:Y:S05]  /*5300*/  BSYNC B1 ;  /* 0x0000000000017941 */ /* 0x000fea0003800000 */
.L_x_2769:
        /* <DEDUP_REMOVED lines=67> */
.L_x_2780:
[----:B------:R-:W-:Y:S05]  /*5740*/  BSYNC B0 ;  /* 0x0000000000007941 */ /* 0x000fea0003800000 */
.L_x_2779:
        /* <DEDUP_REMOVED lines=57> */
.L_x_2782:
[----:B------:R-:W-:Y:S05]  /*5ae0*/  BSYNC B0 ;  /* 0x0000000000007941 */ /* 0x000fea0003800000 */
.L_x_2781:
        /* <DEDUP_REMOVED lines=57> */
.L_x_2784:
[----:B------:R-:W-:Y:S05]  /*5e80*/  BSYNC B0 ;  /* 0x0000000000007941 */ /* 0x000fea0003800000 */
.L_x_2783:
        /* <DEDUP_REMOVED lines=56> */
.L_x_2778:
[----:B------:R-:W-:Y:S05]  /*6210*/  BSYNC B1 ;  /* 0x0000000000017941 */ /* 0x000fea0003800000 */
.L_x_2777:
        /* <DEDUP_REMOVED lines=71> */
.L_x_2788:
[----:B------:R-:W-:Y:S05]  /*6690*/  BSYNC B0 ;  /* 0x0000000000007941 */ /* 0x000fea0003800000 */
.L_x_2787:
        /* <DEDUP_REMOVED lines=57> */
.L_x_2790:
[----:B------:R-:W-:Y:S05]  /*6a30*/  BSYNC B0 ;  /* 0x0000000000007941 */ /* 0x000fea0003800000 */
.L_x_2789:
        /* <DEDUP_REMOVED lines=57> */
.L_x_2792:
[----:B------:R-:W-:Y:S05]  /*6dd0*/  BSYNC B0 ;  /* 0x0000000000007941 */ /* 0x000fea0003800000 */
.L_x_2791:
        /* <DEDUP_REMOVED lines=56> */
.L_x_2786:
[----:B------:R-:W-:Y:S05]  /*7160*/  BSYNC B1 ;  /* 0x0000000000017941 */ /* 0x000fea0003800000 */
.L_x_2785:
[----:B------:R-:W2:Y:S02]  /*7170*/  LD.E R0, [R10.64+0xd0] ;  /* 0x0000d0060a007980 */ /* 0x000ea4000c101900 */
[----:B--2---:R-:W-:Y:S05]  /*7180*/  IMAD.U32 R0, R0, -0x20, RZ ;  /* 0xffffffe000007824 */ /* 0x004fea00078e00ff */
[C---:B------:R-:W-:Y:S02]  /*7190*/  LEA R20, P1, R0.reuse, R20, 0x1 ;  /* 0x0000001400147211 */ /* 0x040fe400078208ff */
[C---:B------:R-:W-:Y:S02]  /*71a0*/  LEA R36, P0, R0.reuse, R36, 0x1 ;  /* 0x0000002400247211 */ /* 0x040fe400078008ff */
[C---:B------:R-:W-:Y:S02]  /*71b0*/  LEA.HI.X.SX32 R21, R0.reuse, R21, 0x1, P1 ;  /* 0x0000001500157211 */ /* 0x040fe400008f0eff */
[----:B------:R-:W-:Y:S01]  /*71c0*/  LEA.HI.X.SX32 R37, R0, R37, 0x1, P0 ;  /* 0x0000002500257211 */ /* 0x000fe200000f0eff */
[----:B------:R-:W-:-:S05]  /*71d0*/  BRA `(.L_x_2793) ;  /* 0x0000714000007947 */ /* 0x000fca0003800000 */
.L_x_2760:
        /* <DEDUP_REMOVED lines=101> */
.L_x_2799:
[----:B------:R-:W-:Y:S05]  /*7830*/  BSYNC B0 ;  /* 0x0000000000007941 */ /* 0x000fea0003800000 */
.L_x_2798:
[----:B-----5:R2:W-:Y:S02]  /*7840*/  ST.E.128 [R118.64], R28 ;  /* 0x0000001c76007985 */ /* 0x0205e4000c101d06 */
.L_x_2797:
[----:B------:R-:W-:Y:S05]  /*7850*/  BSYNC B1 ;  /* 0x0000000000017941 */ /* 0x000fea0003800000 */
.L_x_2796:
        /* <DEDUP_REMOVED lines=99> */
.L_x_2803:
[----:B------:R-:W-:Y:S05]  /*7e90*/  BSYNC B0 ;  /* 0x0000000000007941 */ /* 0x000fea0003800000 */
.L_x_2802:
[----:B-----5:R2:W-:Y:S02]  /*7ea0*/  ST.E.128 [R118.64+0x80], R28 ;  /* 0x0000801c76007985 */ /* 0x0205e4000c101d06 */
.L_x_2801:
[----:B------:R-:W-:Y:S05]  /*7eb0*/  BSYNC B1 ;  /* 0x0000000000017941 */ /* 0x000fea0003800000 */
.L_x_2800:
        /* <DEDUP_REMOVED lines=99> */
.L_x_2807:
[----:B------:R-:W-:Y:S05]  /*84f0*/  BSYNC B0 ;  /* 0x0000000000007941 */ /* 0x000fea0003800000 */
.L_x_2806:
[----:B-----5:R2:W-:Y:S02]  /*8500*/  ST.E.128 [R118.64+0x100], R28 ;  /* 0x0001001c76007985 */ /* 0x0205e4000c101d06 */
.L_x_2805:
[----:B------:R-:W-:Y:S05]  /*8510*/  BSYNC B1 ;  /* 0x0000000000017941 */ /* 0x000fea0003800000 */
.L_x_2804:
        /* <DEDUP_REMOVED lines=98> */
.L_x_2809:
[----:B------:R-:W-:Y:S05]  /*8b40*/  BSYNC B0 ;  /* 0x0000000000007941 */ /* 0x000fea0003800000 */
.L_x_2808:
[----:B-----5:R2:W-:Y:S02]  /*8b50*/  ST.E.128 [R118.64+0x180], R28 ;  /* 0x0001801c76007985 */ /* 0x0205e4000c101d06 */
.L_x_2795:
[----:B------:R-:W-:Y:S05]  /*8b60*/  BSYNC B2 ;  /* 0x0000000000027941 */ /* 0x000fea0003800000 */
.L_x_2794:
        /* <DEDUP_REMOVED lines=104> */
.L_x_2815:
[----:B------:R-:W-:Y:S05]  /*91f0*/  BSYNC B0 ;  /* 0x0000000000007941 */ /* 0x000fea0003800000 */
.L_x_2814:
[C---:B------:R-:W-:Y:S04]  /*9200*/  LEA R2, P0, R228.reuse, R118, 0x1 ;  /* 0x00000076e4027211 */ /* 0x040fe800078008ff */
[----:B------:R-:W-:Y:S05]  /*9210*/  LEA.HI.X R3, R228, R119, R229, 0x1, P0 ;  /* 0x00000077e4037211 */ /* 0x000fea00000f0ce5 */
[----:B-----5:R2:W-:Y:S04]  /*9220*/  ST.E.128 [R2.64], R28 ;  /* 0x0000001c02007985 */ /* 0x0205e8000c101d06 */
.L_x_2813:
[----:B------:R-:W-:Y:S05]  /*9230*/  BSYNC B1 ;  /* 0x0000000000017941 */ /* 0x000fea0003800000 */
.L_x_2812:
        /* <DEDUP_REMOVED lines=99> */
.L_x_2819:
[----:B------:R-:W-:Y:S05]  /*9870*/  BSYNC B0 ;  /* 0x0000000000007941 */ /* 0x000fea0003800000 */
.L_x_2818:
[C---:B------:R-:W-:Y:S04]  /*9880*/  LEA R2, P0, R78.reuse, R118, 0x1 ;  /* 0x000000764e027211 */ /* 0x040fe800078008ff */
[----:B------:R-:W-:Y:S05]  /*9890*/  LEA.HI.X R3, R78, R119, R77, 0x1, P0 ;  /* 0x000000774e037211 */ /* 0x000fea00000f0c4d */
[----:B-----5:R2:W-:Y:S04]  /*98a0*/  ST.E.128 [R2.64], R28 ;  /* 0x0000001c02007985 */ /* 0x0205e8000c101d06 */
.L_x_2817:
[----:B------:R-:W-:Y:S05]  /*98b0*/  BSYNC B1 ;  /* 0x0000000000017941 */ /* 0x000fea0003800000 */
.L_x_2816:
        /* <DEDUP_REMOVED lines=99> */
.L_x_2823:
[----:B------:R-:W-:Y:S05]  /*9ef0*/  BSYNC B0 ;  /* 0x0000000000007941 */ /* 0x000fea0003800000 */
.L_x_2822:
[C---:B------:R-:W-:Y:S04]  /*9f00*/  LEA R2, P0, R74.reuse, R118, 0x1 ;  /* 0x000000764a027211 */ /* 0x040fe800078008ff */
[----:B------:R-:W-:Y:S05]  /*9f10*/  LEA.HI.X R3, R74, R119, R73, 0x1, P0 ;  /* 0x000000774a037211 */ /* 0x000fea00000f0c49 */
[----:B-----5:R2:W-:Y:S04]  /*9f20*/  ST.E.128 [R2.64], R28 ;  /* 0x0000001c02007985 */ /* 0x0205e8000c101d06 */
.L_x_2821:
[----:B------:R-:W-:Y:S05]  /*9f30*/  BSYNC B1 ;  /* 0x0000000000017941 */ /* 0x000fea0003800000 */
.L_x_2820:
        /* <DEDUP_REMOVED lines=98> */
.L_x_2825:
[----:B------:R-:W-:Y:S05]  /*a560*/  BSYNC B0 ;  /* 0x0000000000007941 */ /* 0x000fea0003800000 */
.L_x_2824:
[C---:B------:R-:W-:Y:S04]  /*a570*/  LEA R2, P0, R68.reuse, R118, 0x1 ;  /* 0x0000007644027211 */ /* 0x040fe800078008ff */
[----:B------:R-:W-:Y:S05]  /*a580*/  LEA.HI.X R3, R68, R119, R67, 0x1, P0 ;  /* 0x0000007744037211 */ /* 0x000fea00000f0c43 */
[----:B-----5:R2:W-:Y:S04]  /*a590*/  ST.E.128 [R2.64], R28 ;  /* 0x0000001c02007985 */ /* 0x0205e8000c101d06 */
.L_x_2811:
[----:B------:R-:W-:Y:S05]  /*a5a0*/  BSYNC B2 ;  /* 0x0000000000027941 */ /* 0x000fea0003800000 */
.L_x_2810:
        /* <DEDUP_REMOVED lines=104> */
.L_x_2831:
[----:B------:R-:W-:Y:S05]  /*ac30*/  BSYNC B0 ;  /* 0x0000000000007941 */ /* 0x000fea0003800000 */
.L_x_2830:
[C---:B------:R-:W-:Y:S04]  /*ac40*/  LEA R2, P0, R79.reuse, R118, 0x1 ;  /* 0x000000764f027211 */ /* 0x040fe800078008ff */
[----:B------:R-:W-:Y:S05]  /*ac50*/  LEA.HI.X R3, R79, R119, R80, 0x1, P0 ;  /* 0x000000774f037211 */ /* 0x000fea00000f0c50 */
[----:B-----5:R2:W-:Y:S04]  /*ac60*/  ST.E.128 [R2.64], R28 ;  /* 0x0000001c02007985 */ /* 0x0205e8000c101d06 */
.L_x_2829:
[----:B------:R-:W-:Y:S05]  /*ac70*/  BSYNC B1 ;  /* 0x0000000000017941 */ /* 0x000fea0003800000 */
.L_x_2828:
        /* <DEDUP_REMOVED lines=99> */
.L_x_2835:
[----:B------:R-:W-:Y:S05]  /*b2b0*/  BSYNC B0 ;  /* 0x0000000000007941 */ /* 0x000fea0003800000 */
.L_x_2834:
[C---:B------:R-:W-:Y:S04]  /*b2c0*/  LEA R2, P0, R76.reuse, R118, 0x1 ;  /* 0x000000764c027211 */ /* 0x040fe800078008ff */
[----:B------:R-:W-:Y:S05]  /*b2d0*/  LEA.HI.X R3, R76, R119, R75, 0x1, P0 ;  /* 0x000000774c037211 */ /* 0x000fea00000f0c4b */
[----:B-----5:R2:W-:Y:S04]  /*b2e0*/  ST.E.128 [R2.64], R28 ;  /* 0x0000001c02007985 */ /* 0x0205e8000c101d06 */
.L_x_2833:
[----:B------:R-:W-:Y:S05]  /*b2f0*/  BSYNC B1 ;  /* 0x0000000000017941 */ /* 0x000fea0003800000 */
.L_x_2832:
        /* <DEDUP_REMOVED lines=99> */
.L_x_2839:
[----:B------:R-:W-:Y:S05]  /*b930*/  BSYNC B0 ;  /* 0x0000000000007941 */ /* 0x000fea0003800000 */
.L_x_2838:
[C---:B------:R-:W-:Y:S04]  /*b940*/  LEA R2, P0, R72.reuse, R118, 0x1 ;  /* 0x0000007648027211 */ /* 0x040fe800078008ff */
[----:B------:R-:W-:Y:S05]  /*b950*/  LEA.HI.X R3, R72, R119, R71, 0x1, P0 ;  /* 0x0000007748037211 */ /* 0x000fea00000f0c47 */
[----:B-----5:R2:W-:Y:S04]  /*b960*/  ST.E.128 [R2.64], R28 ;  /* 0x0000001c02007985 */ /* 0x0205e8000c101d06 */
.L_x_2837:
[----:B------:R-:W-:Y:S05]  /*b970*/  BSYNC B1 ;  /* 0x0000000000017941 */ /* 0x000fea0003800000 */
.L_x_2836:
        /* <DEDUP_REMOVED lines=98> */
.L_x_2841:
[----:B------:R-:W-:Y:S05]  /*bfa0*/  BSYNC B0 ;  /* 0x0000000000007941 */ /* 0x000fea0003800000 */
.L_x_2840:
[C---:B------:R-:W-:Y:S04]  /*bfb0*/  LEA R2, P0, R66.reuse, R118, 0x1 ;  /* 0x0000007642027211 */ /* 0x040fe800078008ff */
[----:B------:R-:W-:Y:S05]  /*bfc0*/  LEA.HI.X R3, R66, R119, R65, 0x1, P0 ;  /* 0x0000007742037211 */ /* 0x000fea00000f0c41 */
[----:B-----5:R2:W-:Y:S04]  /*bfd0*/  ST.E.128 [R2.64], R28 ;  /* 0x0000001c02007985 */ /* 0x0205e8000c101d06 */
.L_x_2827:
[----:B------:R-:W-:Y:S05]  /*bfe0*/  BSYNC B2 ;  /* 0x0000000000027941 */ /* 0x000fea0003800000 */
.L_x_2826:
        /* <DEDUP_REMOVED lines=107> */
.L_x_2847:
[----:B------:R-:W-:Y:S05]  /*c6a0*/  BSYNC B0 ;  /* 0x0000000000007941 */ /* 0x000fea0003800000 */
.L_x_2846:
[----:B------:R-:W-:Y:S02]  /*c6b0*/  IMAD R0, R47, 0x60, RZ ;  /* 0x000000602f007824 */ /* 0x000fe400078e02ff */
[----:B------:R-:W-:Y:S05]  /*c6c0*/  IMAD.WIDE.U32 R2, R46, 0x60, R118 ;  /* 0x000000602e027825 */ /* 0x000fea00078e0076 */
[----:B------:R-:W-:Y:S05]  /*c6d0*/  IADD3 R3, R3, R0, RZ ;  /* 0x0000000003037210 */ /* 0x000fea0007ffe0ff */
[----:B-----5:R2:W-:Y:S02]  /*c6e0*/  ST.E.128 [R2.64], R28 ;  /* 0x0000001c02007985 */ /* 0x0205e4000c101d06 */
.L_x_2845:
[----:B------:R-:W-:Y:S05]  /*c6f0*/  BSYNC B1 ;  /* 0x0000000000017941 */ /* 0x000fea0003800000 */
.L_x_2844:
        /* <DEDUP_REMOVED lines=99> */
.L_x_2851:
[----:B------:R-:W-:Y:S05]  /*cd30*/  BSYNC B0 ;  /* 0x0000000000007941 */ /* 0x000fea0003800000 */
.L_x_2850:
[C---:B------:R-:W-:Y:S04]  /*cd40*/  LEA R2, P0, R70.reuse, R118, 0x1 ;  /* 0x0000007646027211 */ /* 0x040fe800078008ff */
[----:B------:R-:W-:Y:S05]  /*cd50*/  LEA.HI.X R3, R70, R119, R69, 0x1, P0 ;  /* 0x0000007746037211 */ /* 0x000fea00000f0c45 */
[----:B-----5:R2:W-:Y:S04]  /*cd60*/  ST.E.128 [R2.64], R28 ;  /* 0x0000001c02007985 */ /* 0x0205e8000c101d06 */
.L_x_2849:
[----:B------:R-:W-:Y:S05]  /*cd70*/  BSYNC B1 ;  /* 0x0000000000017941 */ /* 0x000fea0003800000 */
.L_x_2848:
        /* <DEDUP_REMOVED lines=99> */
.L_x_2855:
[----:B------:R-:W-:Y:S05]  /*d3b0*/  BSYNC B0 ;  /* 0x0000000000007941 */ /* 0x000fea0003800000 */
.L_x_2854:
[C---:B------:R-:W-:Y:S04]  /*d3c0*/  LEA R2, P0, R64.reuse, R118, 0x1 ;  /* 0x0000007640027211 */ /* 0x040fe800078008ff */
[----:B------:R-:W-:Y:S05]  /*d3d0*/  LEA.HI.X R3, R64, R119, R63, 0x1, P0 ;  /* 0x0000007740037211 */ /* 0x000fea00000f0c3f */
[----:B-----5:R2:W-:Y:S04]  /*d3e0*/  ST.E.128 [R2.64], R28 ;  /* 0x0000001c02007985 */ /* 0x0205e8000c101d06 */
.L_x_2853:
[----:B------:R-:W-:Y:S05]  /*d3f0*/  BSYNC B1 ;  /* 0x0000000000017941 */ /* 0x000fea0003800000 */
.L_x_2852:
        /* <DEDUP_REMOVED lines=99> */
.L_x_2857:
[----:B------:R-:W-:Y:S05]  /*da30*/  BSYNC B0 ;  /* 0x0000000000007941 */ /* 0x000fea0003800000 */
.L_x_2856:
[C---:B--2---:R-:W-:Y:S04]  /*da40*/  LEA R2, P0, R62.reuse, R118, 0x1 ;  /* 0x000000763e027211 */ /* 0x044fe800078008ff */
[----:B------:R-:W-:Y:S05]  /*da50*/  LEA.HI.X R3, R62, R119, R61, 0x1, P0 ;  /* 0x000000773e037211 */ /* 0x000fea00000f0c3d */
[----:B-----5:R2:W-:Y:S04]  /*da60*/  ST.E.128 [R2.64], R40 ;  /* 0x0000002802007985 */ /* 0x0205e8000c101d06 */
.L_x_2843:
[----:B------:R-:W-:Y:S05]  /*da70*/  BSYNC B2 ;  /* 0x0000000000027941 */ /* 0x000fea0003800000 */
.L_x_2842:
        /* <DEDUP_REMOVED lines=11> */
.L_x_2759:
        /* <DEDUP_REMOVED lines=22> */
.L_x_2859:
[----:B------:R-:W-:Y:S05]  /*dc90*/  BSYNC B0 ;  /* 0x0000000000007941 */ /* 0x000fea0003800000 */
.L_x_2858:
        /* <DEDUP_REMOVED lines=33> */
.L_x_2861:
[----:B------:R-:W-:Y:S05]  /*deb0*/  BSYNC B0 ;  /* 0x0000000000007941 */ /* 0x000fea0003800000 */
.L_x_2860:
        /* <DEDUP_REMOVED lines=33> */
.L_x_2863:
[----:B------:R-:W-:Y:S05]  /*e0d0*/  BSYNC B0 ;  /* 0x0000000000007941 */ /* 0x000fea0003800000 */
.L_x_2862:
        /* <DEDUP_REMOVED lines=36> */
.L_x_2793:
[----:B------:R-:W-:Y:S05]  /*e320*/  BSYNC B3 ;  /* 0x0000000000037941 */ /* 0x000fea0003800000 */
.L_x_2758:
        /* <DEDUP_REMOVED lines=91> */
.L_x_2865:
        /* <DEDUP_REMOVED lines=10> */
.L_x_2866:
[----:B------:R-:W-:Y:S05]  /*e980*/  BSYNC B0 ;  /* 0x0000000000007941 */ /* 0x000fea0003800000 */
.L_x_2864:
[----:B------:R-:W-:Y:S04]  /*e990*/  IADD3 R14, R14, -0x1, RZ ;  /* 0xffffffff0e0e7810 */ /* 0x000fe80007ffe0ff */
[----:B------:R-:W-:Y:S11]  /*e9a0*/  ISETP.GT.AND P0, PT, R14, R81, PT ;  /* 0x000000510e00720c */ /* 0x000ff60003f04270 */
[----:B------:R-:W-:Y:S02]  /*e9b0*/  @!UPT UIADD3 URZ, URZ, URZ, URZ ;  /* 0x0000003f3f3ff290 */ /* 0x000fe4000fffe03f */
[----:B------:R-:W-:-:S05]  /*e9c0*/  @P0 BRA `(.L_x_2867) ;  /* 0xffff453000000947 */ /* 0x000fca000383ffff */
.L_x_2749:
        /* <DEDUP_REMOVED lines=114> */
.L_x_2876:
[----:B------:R-:W-:Y:S05]  /*f0f0*/  BSYNC B0 ;  /* 0x0000000000007941 */ /* 0x000fea0003800000 */
.L_x_2875:
[----:B-----5:R3:W-:Y:S02]  /*f100*/  STS.128 [R239], R40 ;  /* 0x00000028ef007388 */ /* 0x0207e40000000c00 */
.L_x_2874:
[----:B------:R-:W-:Y:S05]  /*f110*/  BSYNC B1 ;  /* 0x0000000000017941 */ /* 0x000fea0003800000 */
.L_x_2873:
        /* <DEDUP_REMOVED lines=53> */
.L_x_2880:
[----:B------:R-:W-:Y:S05]  /*f470*/  BSYNC B0 ;  /* 0x0000000000007941 */ /* 0x000fea0003800000 */
.L_x_2879:
[----:B-----5:R1:W-:Y:S02]  /*f480*/  STS.128 [R239+0x2000], R40 ;  /* 0x00200028ef007388 */ /* 0x0203e40000000c00 */
.L_x_2878:
[----:B------:R-:W-:Y:S05]  /*f490*/  BSYNC B1 ;  /* 0x0000000000017941 */ /* 0x000fea0003800000 */
.L_x_2877:
        /* <DEDUP_REMOVED lines=53> */
.L_x_2884:
[----:B------:R-:W-:Y:S05]  /*f7f0*/  BSYNC B0 ;  /* 0x0000000000007941 */ /* 0x000fea0003800000 */
.L_x_2883:
[----:B-----5:R3:W-:Y:S02]  /*f800*/  STS.128 [R239+0x4000], R40 ;  /* 0x00400028ef007388 */ /* 0x0207e40000000c00 */
.L_x_2882:
[----:B------:R-:W-:Y:S05]  /*f810*/  BSYNC B1 ;  /* 0x0000000000017941 */ /* 0x000fea0003800000 */
.L_x_2881:
        /* <DEDUP_REMOVED lines=51> */
.L_x_2886:
[----:B------:R-:W-:Y:S05]  /*fb50*/  BSYNC B0 ;  /* 0x0000000000007941 */ /* 0x000fea0003800000 */
.L_x_2885:
[----:B-----5:R3:W-:Y:S02]  /*fb60*/  STS.128 [R239+0x6000], R40 ;  /* 0x00600028ef007388 */ /* 0x0207e40000000c00 */
.L_x_2872:
[----:B------:R-:W-:Y:S05]  /*fb70*/  BSYNC B2 ;  /* 0x0000000000027941 */ /* 0x000fea0003800000 */
.L_x_2871:
        /* <DEDUP_REMOVED lines=67> */
.L_x_2892:
[----:B------:R-:W-:Y:S05]  /*ffb0*/  BSYNC B0 ;  /* 0x0000000000007941 */ /* 0x000fea0003800000 */
.L_x_2891:
[----:B-----5:R3:W-:Y:S02]  /*ffc0*/  STS.128 [R239+0x800], R40 ;  /* 0x00080028ef007388 */ /* 0x0207e40000000c00 */
.L_x_2890:
[----:B------:R-:W-:Y:S05]  /*ffd0*/  BSYNC B1 ;  /* 0x0000000000017941 */ /* 0x000fea0003800000 */
.L_x_2889:
        /* <DEDUP_REMOVED lines=54> */
.L_x_2896:
[----:B------:R-:W-:Y:S05]  /*10340*/  BSYNC B0 ;  /* 0x0000000000007941 */ /* 0x000fea0003800000 */
.L_x_2895:
[----:B-----5:R3:W-:Y:S02]  /*10350*/  STS.128 [R239+0x2800], R40 ;  /* 0x00280028ef007388 */ /* 0x0207e40000000c00 */
.L_x_2894:
[----:B------:R-:W-:Y:S05]  /*10360*/  BSYNC B1 ;  /* 0x0000000000017941 */ /* 0x000fea0003800000 */
.L_x_2893:
        /* <DEDUP_REMOVED lines=54> */
.L_x_2900:
[----:B------:R-:W-:Y:S05]  /*106d0*/  BSYNC B0 ;  /* 0x0000000000007941 */ /* 0x000fea0003800000 */
.L_x_2899:
[----:B-----5:R3:W-:Y:S02]  /*106e0*/  STS.128 [R239+0x4800], R40 ;  /* 0x00480028ef007388 */ /* 0x0207e40000000c00 */
.L_x_2898:
[----:B------:R-:W-:Y:S05]  /*106f0*/  BSYNC B1 ;  /* 0x0000000000017941 */ /* 0x000fea0003800000 */
.L_x_2897:
        /* <DEDUP_REMOVED lines=53> */
.L_x_2902:
[----:B------:R-:W-:Y:S05]  /*10a50*/  BSYNC B0 ;  /* 0x0000000000007941 */ /* 0x000fea0003800000 */
.L_x_2901:
[----:B-----5:R1:W-:Y:S02]  /*10a60*/  STS.128 [R239+0x6800], R36 ;  /* 0x00680024ef007388 */ /* 0x0203e40000000c00 */
.L_x_2888:
[----:B------:R-:W-:Y:S05]  /*10a70*/  BSYNC B2 ;  /* 0x0000000000027941 */ /* 0x000fea0003800000 */
.L_x_2887:
        /* <DEDUP_REMOVED lines=66> */
.L_x_2908:
[----:B------:R-:W-:Y:S05]  /*10ea0*/  BSYNC B0 ;  /* 0x0000000000007941 */ /* 0x000fea0003800000 */
.L_x_2907:
[----:B-----5:R3:W-:Y:S02]  /*10eb0*/  STS.128 [R239+0x1000], R40 ;  /* 0x00100028ef007388 */ /* 0x0207e40000000c00 */
.L_x_2906:
[----:B------:R-:W-:Y:S05]  /*10ec0*/  BSYNC B1 ;  /* 0x0000000000017941 */ /* 0x000fea0003800000 */
.L_x_2905:
        /* <DEDUP_REMOVED lines=52> */
.L_x_2912:
[----:B------:R-:W-:Y:S05]  /*11210*/  BSYNC B0 ;  /* 0x0000000000007941 */ /* 0x000fea0003800000 */
.L_x_2911:
[----:B-----5:R1:W-:Y:S02]  /*11220*/  STS.128 [R239+0x3000], R40 ;  /* 0x00300028ef007388 */ /* 0x0203e40000000c00 */
.L_x_2910:
[----:B------:R-:W-:Y:S05]  /*11230*/  BSYNC B1 ;  /* 0x0000000000017941 */ /* 0x000fea0003800000 */
.L_x_2909:
        /* <DEDUP_REMOVED lines=52> */
.L_x_2916:
[----:B------:R-:W-:Y:S05]  /*11580*/  BSYNC B0 ;  /* 0x0000000000007941 */ /* 0x000fea0003800000 */
.L_x_2915:
[----:B-----5:R3:W-:Y:S02]  /*11590*/  STS.128 [R239+0x5000], R40 ;  /* 0x00500028ef007388 */ /* 0x0207e40000000c00 */
.L_x_2914:
[----:B------:R-:W-:Y:S05]  /*115a0*/  BSYNC B1 ;  /* 0x0000000000017941 */ /* 0x000fea0003800000 */
.L_x_2913:
        /* <DEDUP_REMOVED lines=53> */
.L_x_2918:
[----:B------:R-:W-:Y:S05]  /*11900*/  BSYNC B0 ;  /* 0x0000000000007941 */ /* 0x000fea0003800000 */
.L_x_2917:
[----:B-----5:R3:W-:Y:S02]  /*11910*/  STS.128 [R239+0x7000], R40 ;  /* 0x00700028ef007388 */ /* 0x0207e40000000c00 */
.L_x_2904:
[----:B------:R-:W-:Y:S05]  /*11920*/  BSYNC B2 ;  /* 0x0000000000027941 */ /* 0x000fea0003800000 */
.L_x_2903:
        /* <DEDUP_REMOVED lines=67> */
.L_x_2923:
[----:B------:R-:W-:Y:S05]  /*11d60*/  BSYNC B0 ;  /* 0x0000000000007941 */ /* 0x000fea0003800000 */
.L_x_2922:
[----:B-----5:R1:W-:Y:S02]  /*11d70*/  STS.128 [R239+0x1800], R20 ;  /* 0x00180014ef007388 */ /* 0x0203e40000000c00 */
.L_x_2921:
[----:B------:R-:W-:Y:S05]  /*11d80*/  BSYNC B1 ;  /* 0x0000000000017941 */ /* 0x000fea0003800000 */
.L_x_2920:
        /* <DEDUP_REMOVED lines=53> */
.L_x_2927:
[----:B------:R-:W-:Y:S05]  /*120e0*/  BSYNC B0 ;  /* 0x0000000000007941 */ /* 0x000fea0003800000 */
.L_x_2926:
[----:B-----5:R2:W-:Y:S02]  /*120f0*/  STS.128 [R239+0x3800], R16 ;  /* 0x00380010ef007388 */ /* 0x0205e40000000c00 */
.L_x_2925:
[----:B------:R-:W-:Y:S05]  /*12100*/  BSYNC B1 ;  /* 0x0000000000017941 */ /* 0x000fea0003800000 */
.L_x_2924:
        /* <DEDUP_REMOVED lines=53> */
.L_x_2931:
[----:B------:R-:W-:Y:S05]  /*12460*/  BSYNC B0 ;  /* 0x0000000000007941 */ /* 0x000fea0003800000 */
.L_x_2930:
[----:B-----5:R2:W-:Y:S02]  /*12470*/  STS.128 [R239+0x5800], R16 ;  /* 0x00580010ef007388 */ /* 0x0205e40000000c00 */
.L_x_2929:
[----:B------:R-:W-:Y:S05]  /*12480*/  BSYNC B1 ;  /* 0x0000000000017941 */ /* 0x000fea0003800000 */
.L_x_2928:
        /* <DEDUP_REMOVED lines=53> */
.L_x_2933:
[----:B------:R-:W-:Y:S05]  /*127e0*/  BSYNC B0 ;  /* 0x0000000000007941 */ /* 0x000fea0003800000 */
.L_x_2932:
[----:B-----5:R1:W-:Y:S01]  /*127f0*/  STS.128 [R239+0x7800], R28 ;  /* 0x0078001cef007388 */ /* 0x0203e20000000c00 */
[----:B------:R-:W-:Y:S05]  /*12800*/  BRA `(.L_x_2919) ;  /* 0x000070b000007947 */ /* 0x000fea0003800000 */
.L_x_2870:
        /* <DEDUP_REMOVED lines=99> */
.L_x_2939:
[----:B------:R-:W-:Y:S05]  /*12e40*/  BSYNC B0 ;  /* 0x0000000000007941 */ /* 0x000fea0003800000 */
.L_x_2938:
[----:B-----5:R3:W-:Y:S02]  /*12e50*/  STS.128 [R239], R56 ;  /* 0x00000038ef007388 */ /* 0x0207e40000000c00 */
.L_x_2937:
[----:B------:R-:W-:Y:S05]  /*12e60*/  BSYNC B1 ;  /* 0x0000000000017941 */ /* 0x000fea0003800000 */
.L_x_2936:
        /* <DEDUP_REMOVED lines=97> */
.L_x_2943:
[----:B------:R-:W-:Y:S05]  /*13480*/  BSYNC B0 ;  /* 0x0000000000007941 */ /* 0x000fea0003800000 */
.L_x_2942:
[----:B-----5:R1:W-:Y:S02]  /*13490*/  STS.128 [R239+0x2000], R56 ;  /* 0x00200038ef007388 */ /* 0x0203e40000000c00 */
.L_x_2941:
[----:B------:R-:W-:Y:S05]  /*134a0*/  BSYNC B1 ;  /* 0x0000000000017941 */ /* 0x000fea0003800000 */
.L_x_2940:
        /* <DEDUP_REMOVED lines=97> */
.L_x_2947:
[----:B------:R-:W-:Y:S05]  /*13ac0*/  BSYNC B0 ;  /* 0x0000000000007941 */ /* 0x000fea0003800000 */
.L_x_2946:
[----:B-----5:R3:W-:Y:S02]  /*13ad0*/  STS.128 [R239+0x4000], R56 ;  /* 0x00400038ef007388 */ /* 0x0207e40000000c00 */
.L_x_2945:
[----:B------:R-:W-:Y:S05]  /*13ae0*/  BSYNC B1 ;  /* 0x0000000000017941 */ /* 0x000fea0003800000 */
.L_x_2944:
        /* <DEDUP_REMOVED lines=96> */
.L_x_2949:
[----:B------:R-:W-:Y:S05]  /*140f0*/  BSYNC B0 ;  /* 0x0000000000007941 */ /* 0x000fea0003800000 */
.L_x_2948:
[----:B-----5:R3:W-:Y:S02]  /*14100*/  STS.128 [R239+0x6000], R56 ;  /* 0x00600038ef007388 */ /* 0x0207e40000000c00 */
.L_x_2935:
[----:B------:R-:W-:Y:S05]  /*14110*/  BSYNC B2 ;  /* 0x0000000000027941 */ /* 0x000fea0003800000 */
.L_x_2934:
        /* <DEDUP_REMOVED lines=104> */
.L_x_2955:
[----:B------:R-:W-:Y:S05]  /*147a0*/  BSYNC B0 ;  /* 0x0000000000007941 */ /* 0x000fea0003800000 */
.L_x_2954:
[----:B-----5:R3:W-:Y:S02]  /*147b0*/  STS.128 [R239+0x800], R56 ;  /* 0x00080038ef007388 */ /* 0x0207e40000000c00 */
.L_x_2953:
[----:B------:R-:W-:Y:S05]  /*147c0*/  BSYNC B1 ;  /* 0x0000000000017941 */ /* 0x000fea0003800000 */
.L_x_2952:
        /* <DEDUP_REMOVED lines=100> */
.L_x_2959:
[----:B------:R-:W-:Y:S05]  /*14e10*/  BSYNC B0 ;  /* 0x0000000000007941 */ /* 0x000fea0003800000 */
.L_x_2958:
[----:B-----5:R3:W-:Y:S02]  /*14e20*/  STS.128 [R239+0x2800], R56 ;  /* 0x00280038ef007388 */ /* 0x0207e40000000c00 */
.L_x_2957:
[----:B------:R-:W-:Y:S05]  /*14e30*/  BSYNC B1 ;  /* 0x0000000000017941 */ /* 0x000fea0003800000 */
.L_x_2956:
        /* <DEDUP_REMOVED lines=100> */
.L_x_2963:
[----:B------:R-:W-:Y:S05]  /*15480*/  BSYNC B0 ;  /* 0x0000000000007941 */ /* 0x000fea0003800000 */
.L_x_2962:
[----:B-----5:R3:W-:Y:S02]  /*15490*/  STS.128 [R239+0x4800], R56 ;  /* 0x00480038ef007388 */ /* 0x0207e40000000c00 */
.L_x_2961:
[----:B------:R-:W-:Y:S05]  /*154a0*/  BSYNC B1 ;  /* 0x0000000000017941 */ /* 0x000fea0003800000 */
.L_x_2960:
        /* <DEDUP_REMOVED lines=98> */
.L_x_2965:
[----:B------:R-:W-:Y:S05]  /*15ad0*/  BSYNC B0 ;  /* 0x0000000000007941 */ /* 0x000fea0003800000 */
.L_x_2964:
[----:B-----5:R1:W-:Y:S02]  /*15ae0*/  STS.128 [R239+0x6800], R40 ;  /* 0x00680028ef007388 */ /* 0x0203e40000000c00 */
.L_x_2951:
[----:B------:R-:W-:Y:S05]  /*15af0*/  BSYNC B2 ;  /* 0x0000000000027941 */ /* 0x000fea0003800000 */
.L_x_2950:
        /* <DEDUP_REMOVED lines=105> */
.L_x_2971:
[----:B------:R-:W-:Y:S05]  /*16190*/  BSYNC B0 ;  /* 0x0000000000007941 */ /* 0x000fea0003800000 */
.L_x_2970:
[----:B-----5:R1:W-:Y:S02]  /*161a0*/  STS.128 [R239+0x1000], R56 ;  /* 0x00100038ef007388 */ /* 0x0203e40000000c00 */
.L_x_2969:
[----:B------:R-:W-:Y:S05]  /*161b0*/  BSYNC B1 ;  /* 0x0000000000017941 */ /* 0x000fea0003800000 */
.L_x_2968:
        /* <DEDUP_REMOVED lines=100> */
.L_x_2975:
[----:B------:R-:W-:Y:S05]  /*16800*/  BSYNC B0 ;  /* 0x0000000000007941 */ /* 0x000fea0003800000 */
.L_x_2974:
[----:B-----5:R3:W-:Y:S02]  /*16810*/  STS.128 [R239+0x3000], R56 ;  /* 0x00300038ef007388 */ /* 0x0207e40000000c00 */
.L_x_2973:
[----:B------:R-:W-:Y:S05]  /*16820*/  BSYNC B1 ;  /* 0x0000000000017941 */ /* 0x000fea0003800000 */
.L_x_2972:
        /* <DEDUP_REMOVED lines=100> */
.L_x_2979:
[----:B------:R-:W-:Y:S05]  /*16e70*/  BSYNC B0 ;  /* 0x0000000000007941 */ /* 0x000fea0003800000 */
.L_x_2978:
[----:B-----5:R3:W-:Y:S02]  /*16e80*/  STS.128 [R239+0x5000], R56 ;  /* 0x00500038ef007388 */ /* 0x0207e40000000c00 */
.L_x_2977:
[----:B------:R-:W-:Y:S05]  /*16e90*/  BSYNC B1 ;  /* 0x0000000000017941 */ /* 0x000fea0003800000 */
.L_x_2976:
        /* <DEDUP_REMOVED lines=100> */
.L_x_2981:
[----:B------:R-:W-:Y:S05]  /*174e0*/  BSYNC B0 ;  /* 0x0000000000007941 */ /* 0x000fea0003800000 */
.L_x_2980:
[----:B-----5:R1:W-:Y:S02]  /*174f0*/  STS.128 [R239+0x7000], R40 ;  /* 0x00700028ef007388 */ /* 0x0203e40000000c00 */
.L_x_2967:
[----:B------:R-:W-:Y:S05]  /*17500*/  BSYNC B2 ;  /* 0x0000000000027941 */ /* 0x000fea0003800000 */
.L_x_2966:
        /* <DEDUP_REMOVED lines=103> */
.L_x_2985:
[----:B------:R-:W-:Y:S05]  /*17b80*/  BSYNC B0 ;  /* 0x0000000000007941 */ /* 0x000fea0003800000 */
.L_x_2984:
[----:B-----5:R1:W-:Y:S02]  /*17b90*/  STS.128 [R239+0x1800], R20 ;  /* 0x00180014ef007388 */ /* 0x0203e40000000c00 */
.L_x_2983:
[----:B------:R-:W-:Y:S05]  /*17ba0*/  BSYNC B1 ;  /* 0x0000000000017941 */ /* 0x000fea0003800000 */
.L_x_2982:
        /* <DEDUP_REMOVED lines=103> */
.L_x_2989:
[----:B------:R-:W-:Y:S05]  /*18220*/  BSYNC B0 ;  /* 0x0000000000007941 */ /* 0x000fea0003800000 */
.L_x_2988:
[----:B-----5:R1:W-:Y:S02]  /*18230*/  STS.128 [R239+0x3800], R20 ;  /* 0x00380014ef007388 */ /* 0x0203e40000000c00 */
.L_x_2987:
[----:B------:R-:W-:Y:S05]  /*18240*/  BSYNC B1 ;  /* 0x0000000000017941 */ /* 0x000fea0003800000 */
.L_x_2986:
        /* <DEDUP_REMOVED lines=100> */
.L_x_2993:
[----:B------:R-:W-:Y:S05]  /*18890*/  BSYNC B0 ;  /* 0x0000000000007941 */ /* 0x000fea0003800000 */
.L_x_2992:
[----:B-----5:R3:W-:Y:S02]  /*188a0*/  STS.128 [R239+0x5800], R16 ;  /* 0x00580010ef007388 */ /* 0x0207e40000000c00 */
.L_x_2991:
[----:B------:R-:W-:Y:S05]  /*188b0*/  BSYNC B1 ;  /* 0x0000000000017941 */ /* 0x000fea0003800000 */
.L_x_2990:
        /* <DEDUP_REMOVED lines=104> */
.L_x_2995:
[----:B------:R-:W-:Y:S05]  /*18f40*/  BSYNC B0 ;  /* 0x0000000000007941 */ /* 0x000fea0003800000 */
.L_x_2994:
[----:B-----5:R3:W-:Y:S01]  /*18f50*/  STS.128 [R239+0x7800], R16 ;  /* 0x00780010ef007388 */ /* 0x0207e20000000c00 */
[----:B------:R-:W-:Y:S05]  /*18f60*/  BRA `(.L_x_2919) ;  /* 0x0000095000007947 */ /* 0x000fea0003800000 */
.L_x_2869:
        /* <DEDUP_REMOVED lines=37> */
.L_x_2997:
[----:B------:R-:W-:Y:S05]  /*191c0*/  BSYNC B0 ;  /* 0x0000000000007941 */ /* 0x000fea0003800000 */
.L_x_2996:
        /* <DEDUP_REMOVED lines=36> */
.L_x_2999:
[----:B------:R-:W-:Y:S05]  /*19410*/  BSYNC B0 ;  /* 0x0000000000007941 */ /* 0x000fea0003800000 */
.L_x_2998:
        /* <DEDUP_REMOVED lines=36> */
.L_x_3001:
[----:B------:R-:W-:Y:S05]  /*19660*/  BSYNC B0 ;  /* 0x0000000000007941 */ /* 0x000fea0003800000 */
.L_x_3000:
        /* <DEDUP_REMOVED lines=37> */
.L_x_2919:
[----:B------:R-:W-:Y:S05]  /*198c0*/  BSYNC B3 ;  /* 0x0000000000037941 */ /* 0x000fea0003800000 */
.L_x_2868:
        /* <DEDUP_REMOVED lines=38> */
.L_x_3003:
[----:B------:R-:W-:Y:S05]  /*19b30*/  BSYNC B0 ;  /* 0x0000000000007941 */ /* 0x000fea0003800000 */
.L_x_3002:
        /* <DEDUP_REMOVED lines=38> */
.L_x_3005:
[----:B------:R-:W-:Y:S05]  /*19da0*/  BSYNC B0 ;  /* 0x0000000000007941 */ /* 0x000fea0003800000 */
.L_x_3004:
        /* <DEDUP_REMOVED lines=40> */
.L_x_3007:
[----:B------:R-:W-:Y:S05]  /*1a030*/  BSYNC B0 ;  /* 0x0000000000007941 */ /* 0x000fea0003800000 */
.L_x_3006:
        /* <DEDUP_REMOVED lines=43> */
.L_x_3009:
[----:B------:R-:W-:Y:S05]  /*1a2f0*/  BSYNC B0 ;  /* 0x0000000000007941 */ /* 0x000fea0003800000 */
.L_x_3008:
        /* <DEDUP_REMOVED lines=48> */
.L_x_3011:
[----:B------:R-:W-:Y:S05]  /*1a600*/  BSYNC B0 ;  /* 0x0000000000007941 */ /* 0x000fea0003800000 */
.L_x_3010:
        /* <DEDUP_REMOVED lines=40> */
.L_x_3013:
[----:B------:R-:W-:Y:S05]  /*1a890*/  BSYNC B0 ;  /* 0x0000000000007941 */ /* 0x000fea0003800000 */
.L_x_3012:
        /* <DEDUP_REMOVED lines=42> */
.L_x_3015:
[----:B------:R-:W-:Y:S05]  /*1ab40*/  BSYNC B0 ;  /* 0x0000000000007941 */ /* 0x000fea0003800000 */
.L_x_3014:
        /* <DEDUP_REMOVED lines=54> */
.L_x_3017:
[----:B------:R-:W-:Y:S05]  /*1aeb0*/  BSYNC B0 ;  /* 0x0000000000007941 */ /* 0x000fea0003800000 */
.L_x_3016:
[----:B------:R-:W-:Y:S01]  /*1aec0*/  IMAD.SHL.U32 R0, R52, 0x40, RZ ;  /* 0x0000004034007824 */ /* 0x000fe200078e00ff */
[----:B------:R-:W-:Y:S01]  /*1aed0*/  SHF.L.U32 R162, R162, 0x3, RZ ;  /* 0x00000003a2a27819 */ /* 0x000fe200000006ff */
[----:B------:R-:W-:Y:S01]  /*1aee0*/  IMAD R225, R45, 0x400, R35 ;  /* 0x000004002de17824 */ /* 0x000fe200078e0223 */
[----:B------:R-:W-:Y:S01]  /*1aef0*/  R2P PR, R52, 0x6 ;  /* 0x0000000634007804 */ /* 0x000fe20000000000 */
[----:B------:R-:W0:Y:S01]  /*1af00*/  LDGDEPBAR ;  /* 0x00000000000079af */ /* 0x000e220000000000 */
[----:B------:R-:W-:Y:S01]  /*1af10*/  LOP3.LUT R0, R0, 0x1c0, RZ, 0xc0, !PT ;  /* 0x000001c000007812 */ /* 0x000fe200078ec0ff */
[----:B------:R-:W-:-:S03]  /*1af20*/  IMAD.SHL.U32 R225, R225, 0x2, RZ ;  /* 0x00000002e1e17824 */ /* 0x000fc600078e00ff */
[----:B------:R-:W-:Y:S01]  /*1af30*/  LOP3.LUT R162, R0, 0x8, R162, 0xf8, !PT ;  /* 0x0000000800a27812 */ /* 0x000fe200078ef8a2 */
[--C-:B------:R-:W-:Y:S01]  /*1af40*/  IMAD R223, R34, 0x2, R225.reuse ;  /* 0x0000000222df7824 */ /* 0x100fe200078e02e1 */
[----:B------:R-:W-:Y:S01]  /*1af50*/  SHF.R.U32.HI R224, RZ, 0x3, R0 ;  /* 0x00000003ffe07819 */ /* 0x000fe20000011600 */
[----:B------:R-:W-:Y:S01]  /*1af60*/  LDSM.16.M88.4 R24, [R225] ;  /* 0x00000000e118783b */ /* 0x000fe20000000200 */
[C---:B------:R-:W-:Y:S02]  /*1af70*/  IMAD R221, R33.reuse, 0x2, R225 ;  /* 0x0000000221dd7824 */ /* 0x040fe400078e02e1 */
[----:B------:R-:W-:Y:S01]  /*1af80*/  LOP3.LUT R224, R162, R224, RZ, 0x3c, !PT ;  /* 0x000000e0a2e07212 */ /* 0x000fe200078e3cff */
[----:B---3--:R-:W-:Y:S01]  /*1af90*/  LDSM.16.M88.4 R40, [R223] ;  /* 0x00000000df28783b */ /* 0x008fe20000000200 */
[----:B------:R-:W-:Y:S02]  /*1afa0*/  IMAD R220, R33, 0x2, R223 ;  /* 0x0000000221dc7824 */ /* 0x000fe400078e02df */
[----:B------:R-:W-:Y:S01]  /*1afb0*/  LEA R224, R53, R224, 0x9 ;  /* 0x000000e035e07211 */ /* 0x000fe200078e48ff */
[----:B------:R-:W-:Y:S03]  /*1afc0*/  LDSM.16.M88.4 R68, [R221] ;  /* 0x00000000dd44783b */ /* 0x000fe60000000200 */
[----:B------:R-:W-:Y:S01]  /*1afd0*/  SHF.L.U32 R224, R224, 0x1, RZ ;  /* 0x00000001e0e07819 */ /* 0x000fe200000006ff */
[----:B------:R-:W-:Y:S03]  /*1afe0*/  LDSM.16.M88.4 R52, [R220] ;  /* 0x00000000dc34783b */ /* 0x000fe60000000200 */
[C---:B------:R-:W-:Y:S01]  /*1aff0*/  IADD3 R0, R224.reuse, 0x8000, RZ ;  /* 0x00008000e0007810 */ /* 0x040fe20007ffe0ff */
[----:B-1----:R-:W1:Y:S01]  /*1b000*/  LDSM.16.M88.4 R16, [R224+0x8000] ;  /* 0x00800000e010783b */ /* 0x002e620000000200 */
[----:B------:R-:W-:-:S02]  /*1b010*/  IADD3 R222, R224, 0x8020, RZ ;  /* 0x00008020e0de7810 */ /* 0x000fc40007ffe0ff */
[----:B------:R-:W-:Y:S01]  /*1b020*/  @P1 IADD3 R222, R0, -0x20, RZ ;  /* 0xffffffe000de1810 */ /* 0x000fe20007ffe0ff */
[----:B------:R-:W3:Y:S01]  /*1b030*/  LDSM.16.M88.4 R56, [R224+0x8800] ;  /* 0x00880000e038783b */ /* 0x000ee20000000200 */
[----:B------:R-:W-:-:S03]  /*1b040*/  MOV R0, 0x40 ;  /* 0x0000004000007802 */ /* 0x000fc60000000f00 */
[----:B------:R-:W2:Y:S01]  /*1b050*/  LDSM.16.M88.4 R76, [R224+0x9000] ;  /* 0x00900000e04c783b */ /* 0x000ea20000000200 */
[----:B------:R-:W-:-:S03]  /*1b060*/  SEL R0, R0, 0xffffffc0, !P2 ;  /* 0xffffffc000007807 */ /* 0x000fc60005000000 */
[----:B------:R-:W2:Y:S01]  /*1b070*/  LDSM.16.M88.4 R28, [R224+0x9800] ;  /* 0x00980000e01c783b */ /* 0x000ea20000000200 */
[----:B------:R-:W-:Y:S02]  /*1b080*/  IADD3 R218, R224, R0, RZ ;  /* 0x00000000e0da7210 */ /* 0x000fe40007ffe0ff */
[----:B------:R-:W-:Y:S01]  /*1b090*/  IADD3 R211, R0, R222, RZ ;  /* 0x000000de00d37210 */ /* 0x000fe20007ffe0ff */
[----:B------:R-:W2:Y:S04]  /*1b0a0*/  LDSM.16.M88.4 R4, [R222] ;  /* 0x00000000de04783b */ /* 0x000ea80000000200 */
[----:B------:R-:W2:Y:S04]  /*1b0b0*/  LDSM.16.M88.4 R92, [R222+0x800] ;  /* 0x00080000de5c783b */ /* 0x000ea80000000200 */
[----:B------:R-:W2:Y:S04]  /*1b0c0*/  LDSM.16.M88.4 R88, [R222+0x1000] ;  /* 0x00100000de58783b */ /* 0x000ea80000000200 */
[----:B------:R-:W2:Y:S04]  /*1b0d0*/  LDSM.16.M88.4 R84, [R222+0x1800] ;  /* 0x00180000de54783b */ /* 0x000ea80000000200 */
[----:B------:R-:W2:Y:S04]  /*1b0e0*/  LDSM.16.M88.4 R12, [R218+0x8000] ;  /* 0x00800000da0c783b */ /* 0x000ea80000000200 */
[----:B------:R-:W2:Y:S01]  /*1b0f0*/  LDSM.16.M88.4 R64, [R218+0x8800] ;  /* 0x00880000da40783b */ /* 0x000ea20000000200 */
[C---:B-1---5:R-:W-:Y:S03]  /*1b100*/  HMMA.16816.F32 R20, R24.reuse, R16, RZ ;  /* 0x000000101814723c */ /* 0x062fe600000018ff */
[----:B------:R-:W1:Y:S04]  /*1b110*/  LDSM.16.M88.4 R60, [R218+0x9000] ;  /* 0x00900000da3c783b */ /* 0x000e680000000200 */
[----:B------:R-:W4:Y:S01]  /*1b120*/  LD.E R0, [R10.64+0x18c] ;  /* 0x00018c060a007980 */ /* 0x000f22000c101900 */
[C---:B------:R-:W-:Y:S03]  /*1b130*/  HMMA.16816.F32 R16, R24.reuse, R18, RZ ;  /* 0x000000121810723c */ /* 0x040fe600000018ff */
[----:B------:R-:W-:Y:S04]  /*1b140*/  LDSM.16.M88.4 R100, [R211+0x4800] ;  /* 0x00480000d364783b */ /* 0x000fe80000000200 */
[----:B------:R-:W-:Y:S01]  /*1b150*/  LDSM.16.M88.4 R96, [R224+0xe800] ;  /* 0x00e80000e060783b */ /* 0x000fe20000000200 */
[C---:B---3--:R-:W-:Y:S08]  /*1b160*/  HMMA.16816.F32 R36, R24.reuse, R56, RZ ;  /* 0x000000381824723c */ /* 0x048ff000000018ff */
[C---:B--2---:R-:W-:Y:S08]  /*1b170*/  HMMA.16816.F32 R80, R24.reuse, R76, RZ ;  /* 0x0000004c1850723c */ /* 0x044ff000000018ff */
[C---:B------:R-:W-:Y:S08]  /*1b180*/  HMMA.16816.F32 R56, R24.reuse, R58, RZ ;  /* 0x0000003a1838723c */ /* 0x040ff000000018ff */
[C---:B------:R-:W-:Y:S08]  /*1b190*/  HMMA.16816.F32 R76, R24.reuse, R78, RZ ;  /* 0x0000004e184c723c */ /* 0x040ff000000018ff */
[C---:B------:R-:W-:Y:S08]  /*1b1a0*/  HMMA.16816.F32 R72, R24.reuse, R28, RZ ;  /* 0x0000001c1848723c */ /* 0x040ff000000018ff */
[----:B------:R-:W-:Y:S01]  /*1b1b0*/  HMMA.16816.F32 R24, R24, R30, RZ ;  /* 0x0000001e1818723c */ /* 0x000fe200000018ff */
[----:B------:R-:W2:Y:S07]  /*1b1c0*/  LDSM.16.M88.4 R28, [R218+0x9800] ;  /* 0x00980000da1c783b */ /* 0x000eae0000000200 */
[C---:B------:R-:W-:Y:S08]  /*1b1d0*/  HMMA.16816.F32 R20, R40.reuse, R4, R20 ;  /* 0x000000042814723c */ /* 0x040ff00000001814 */
[C---:B------:R-:W-:Y:S01]  /*1b1e0*/  HMMA.16816.F32 R16, R40.reuse, R6, R16 ;  /* 0x000000062810723c */ /* 0x040fe20000001810 */
[----:B------:R-:W3:Y:S07]  /*1b1f0*/  LDSM.16.M88.4 R4, [R211] ;  /* 0x00000000d304783b */ /* 0x000eee0000000200 */
        /* <DEDUP_REMOVED lines=10> */
[C---:B------:R-:W-:Y:S08]  /*1b2a0*/  HMMA.16816.F32 R20, R68.reuse, R12, R20 ;  /* 0x0000000c4414723c */ /* 0x040ff00000001814 */
[C---:B------:R-:W-:Y:S01]  /*1b2b0*/  HMMA.16816.F32 R16, R68.reuse, R14, R16 ;  /* 0x0000000e4410723c */ /* 0x040fe20000001810 */
[----:B------:R-:W3:Y:S07]  /*1b2c0*/  LDSM.16.M88.4 R12, [R211+0x1000] ;  /* 0x00100000d30c783b */ /* 0x000eee0000000200 */
[C---:B------:R-:W-:Y:S08]  /*1b2d0*/  HMMA.16816.F32 R36, R68.reuse, R64, R36 ;  /* 0x000000404424723c */ /* 0x040ff00000001824 */
[C---:B------:R-:W-:Y:S01]  /*1b2e0*/  HMMA.16816.F32 R56, R68.reuse, R66, R56 ;  /* 0x000000424438723c */ /* 0x040fe20000001838 */
[----:B------:R-:W-:Y:S07]  /*1b2f0*/  LDSM.16.M88.4 R64, [R211+0x1800] ;  /* 0x00180000d340783b */ /* 0x000fee0000000200 */
[C---:B-1----:R-:W-:Y:S08]  /*1b300*/  HMMA.16816.F32 R80, R68.reuse, R60, R80 ;  /* 0x0000003c4450723c */ /* 0x042ff00000001850 */
[C---:B------:R-:W-:Y:S01]  /*1b310*/  HMMA.16816.F32 R76, R68.reuse, R62, R76 ;  /* 0x0000003e444c723c */ /* 0x040fe2000000184c */
[----:B------:R-:W-:Y:S07]  /*1b320*/  LDSM.16.M88.4 R60, [R222+0x2800] ;  /* 0x00280000de3c783b */ /* 0x000fee0000000200 */
[C---:B--2---:R-:W-:Y:S08]  /*1b330*/  HMMA.16816.F32 R72, R68.reuse, R28, R72 ;  /* 0x0000001c4448723c */ /* 0x044ff00000001848 */
[----:B------:R-:W-:Y:S01]  /*1b340*/  HMMA.16816.F32 R68, R68, R30, R24 ;  /* 0x0000001e4444723c */ /* 0x000fe20000001818 */
[----:B------:R-:W1:Y:S04]  /*1b350*/  LDSM.16.M88.4 R28, [R224+0xa000] ;  /* 0x00a00000e01c783b */ /* 0x000e680000000200 */
[----:B------:R-:W2:Y:S03]  /*1b360*/  LDSM.16.M88.4 R24, [R224+0xa800] ;  /* 0x00a80000e018783b */ /* 0x000ea60000000200 */
[C---:B---3--:R-:W-:Y:S08]  /*1b370*/  HMMA.16816.F32 R20, R52.reuse, R4, R20 ;  /* 0x000000043414723c */ /* 0x048ff00000001814 */
[C---:B------:R-:W-:Y:S01]  /*1b380*/  HMMA.16816.F32 R16, R52.reuse, R6, R16 ;  /* 0x000000063410723c */ /* 0x040fe20000001810 */
[----:B------:R-:W3:Y:S07]  /*1b390*/  LDSM.16.M88.4 R4, [R224+0xb000] ;  /* 0x00b00000e004783b */ /* 0x000eee0000000200 */
[C---:B------:R-:W-:Y:S08]  /*1b3a0*/  HMMA.16816.F32 R36, R52.reuse, R40, R36 ;  /* 0x000000283424723c */ /* 0x040ff00000001824 */
[C---:B------:R-:W-:Y:S01]  /*1b3b0*/  HMMA.16816.F32 R56, R52.reuse, R42, R56 ;  /* 0x0000002a3438723c */ /* 0x040fe20000001838 */
[----:B------:R-:W-:Y:S07]  /*1b3c0*/  LDSM.16.M88.4 R40, [R223+0x2000] ;  /* 0x00200000df28783b */ /* 0x000fee0000000200 */
[C---:B------:R-:W-:Y:S08]  /*1b3d0*/  HMMA.16816.F32 R80, R52.reuse, R12, R80 ;  /* 0x0000000c3450723c */ /* 0x040ff00000001850 */
[----:B------:R-:W-:Y:S01]  /*1b3e0*/  HMMA.16816.F32 R76, R52, R14, R76 ;  /* 0x0000000e344c723c */ /* 0x000fe2000000184c */
[----:B------:R-:W3:Y:S07]  /*1b3f0*/  LDSM.16.M88.4 R12, [R222+0x2000] ;  /* 0x00200000de0c783b */ /* 0x000eee0000000200 */
[C---:B-1----:R-:W-:Y:S08]  /*1b400*/  HMMA.16816.F32 R20, R84.reuse, R28, R20 ;  /* 0x0000001c5414723c */ /* 0x042ff00000001814 */
[----:B------:R-:W-:Y:S01]  /*1b410*/  HMMA.16816.F32 R16, R84, R30, R16 ;  /* 0x0000001e5410723c */ /* 0x000fe20000001810 */
[----:B------:R-:W-:Y:S07]  /*1b420*/  LDSM.16.M88.4 R28, [R218+0xa800] ;  /* 0x00a80000da1c783b */ /* 0x000fee0000000200 */
[C---:B------:R-:W-:Y:S08]  /*1b430*/  HMMA.16816.F32 R72, R52.reuse, R64, R72 ;  /* 0x000000403448723c */ /* 0x040ff00000001848 */
[----:B------:R-:W-:Y:S01]  /*1b440*/  HMMA.16816.F32 R68, R52, R66, R68 ;  /* 0x000000423444723c */ /* 0x000fe20000001844 */
[----:B------:R-:W1:Y:S04]  /*1b450*/  LDSM.16.M88.4 R64, [R222+0x3000] ;  /* 0x00300000de40783b */ /* 0x000e680000000200 */
[----:B------:R-:W-:Y:S03]  /*1b460*/  LDSM.16.M88.4 R52, [R222+0x3800] ;  /* 0x00380000de34783b */ /* 0x000fe60000000200 */
[C---:B--2---:R-:W-:Y:S08]  /*1b470*/  HMMA.16816.F32 R36, R84.reuse, R24, R36 ;  /* 0x000000185424723c */ /* 0x044ff00000001824 */
[C---:B------:R-:W-:Y:S01]  /*1b480*/  HMMA.16816.F32 R56, R84.reuse, R26, R56 ;  /* 0x0000001a5438723c */ /* 0x040fe20000001838 */
[----:B------:R-:W-:Y:S07]  /*1b490*/  LDSM.16.M88.4 R24, [R218+0xa000] ;  /* 0x00a00000da18783b */ /* 0x000fee0000000200 */
[C---:B---3--:R-:W-:Y:S08]  /*1b4a0*/  HMMA.16816.F32 R80, R84.reuse, R4, R80 ;  /* 0x000000045450723c */ /* 0x048ff00000001850 */
[----:B------:R-:W-:Y:S01]  /*1b4b0*/  HMMA.16816.F32 R76, R84, R6, R76 ;  /* 0x00000006544c723c */ /* 0x000fe2000000184c */
[----:B------:R-:W2:Y:S07]  /*1b4c0*/  LDSM.16.M88.4 R4, [R221+0x2000] ;  /* 0x00200000dd04783b */ /* 0x000eae0000000200 */
[C---:B------:R-:W-:Y:S08]  /*1b4d0*/  HMMA.16816.F32 R20, R40.reuse, R12, R20 ;  /* 0x0000000c2814723c */ /* 0x040ff00000001814 */
[----:B------:R-:W-:Y:S01]  /*1b4e0*/  HMMA.16816.F32 R16, R40, R14, R16 ;  /* 0x0000000e2810723c */ /* 0x000fe20000001810 */
[----:B------:R-:W3:Y:S07]  /*1b4f0*/  LDSM.16.M88.4 R12, [R218+0xb000] ;  /* 0x00b00000da0c783b */ /* 0x000eee0000000200 */
        /* <DEDUP_REMOVED lines=9> */
[----:B------:R-:W-:Y:S07]  /*1b590*/  LDSM.16.M88.4 R64, [R211+0x2800] ;  /* 0x00280000d340783b */ /* 0x000fee0000000200 */
[C---:B--2---:R-:W-:Y:S08]  /*1b5a0*/  HMMA.16816.F32 R20, R4.reuse, R24, R20 ;  /* 0x000000180414723c */ /* 0x044ff00000001814 */
[----:B------:R-:W-:Y:S01]  /*1b5b0*/  HMMA.16816.F32 R16, R4, R26, R16 ;  /* 0x0000001a0410723c */ /* 0x000fe20000001810 */
[----:B------:R-:W1:Y:S07]  /*1b5c0*/  LDSM.16.M88.4 R24, [R220+0x2000] ;  /* 0x00200000dc18783b */ /* 0x000e6e0000000200 */
[C---:B------:R-:W-:Y:S08]  /*1b5d0*/  HMMA.16816.F32 R72, R40.reuse, R52, R72 ;  /* 0x000000342848723c */ /* 0x040ff00000001848 */
[----:B------:R-:W-:Y:S01]  /*1b5e0*/  HMMA.16816.F32 R68, R40, R54, R68 ;  /* 0x000000362844723c */ /* 0x000fe20000001844 */
[----:B------:R-:W2:Y:S04]  /*1b5f0*/  LDSM.16.M88.4 R52, [R211+0x3000] ;  /* 0x00300000d334783b */ /* 0x000ea80000000200 */
[----:B------:R-:W-:Y:S03]  /*1b600*/  LDSM.16.M88.4 R40, [R225+0x4000] ;  /* 0x00400000e128783b */ /* 0x000fe60000000200 */
        /* <DEDUP_REMOVED lines=8> */
[----:B------:R-:W3:Y:S04]  /*1b690*/  LDSM.16.M88.4 R4, [R224+0xc800] ;  /* 0x00c80000e004783b */ /* 0x000ee80000000200 */
[----:B------:R-:W-:Y:S03]  /*1b6a0*/  LDSM.16.M88.4 R60, [R224+0xd000] ;  /* 0x00d00000e03c783b */ /* 0x000fe60000000200 */
[C---:B-1----:R-:W-:Y:S08]  /*1b6b0*/  HMMA.16816.F32 R20, R24.reuse, R84, R20 ;  /* 0x000000541814723c */ /* 0x042ff00000001814 */
[C---:B------:R-:W-:Y:S01]  /*1b6c0*/  HMMA.16816.F32 R16, R24.reuse, R86, R16 ;  /* 0x000000561810723c */ /* 0x040fe20000001810 */
[----:B------:R-:W-:Y:S07]  /*1b6d0*/  LDSM.16.M88.4 R84, [R211+0x4000] ;  /* 0x00400000d354783b */ /* 0x000fee0000000200 */
[C---:B------:R-:W-:Y:S08]  /*1b6e0*/  HMMA.16816.F32 R36, R24.reuse, R64, R36 ;  /* 0x000000401824723c */ /* 0x040ff00000001824 */
[C---:B------:R-:W-:Y:S01]  /*1b6f0*/  HMMA.16816.F32 R56, R24.reuse, R66, R56 ;  /* 0x000000421838723c */ /* 0x040fe20000001838 */
[----:B------:R-:W-:Y:S07]  /*1b700*/  LDSM.16.M88.4 R64, [R224+0xd800] ;  /* 0x00d80000e040783b */ /* 0x000fee0000000200 */
[C---:B--2---:R-:W-:Y:S08]  /*1b710*/  HMMA.16816.F32 R80, R24.reuse, R52, R80 ;  /* 0x000000341850723c */ /* 0x044ff00000001850 */
[----:B------:R-:W-:Y:S01]  /*1b720*/  HMMA.16816.F32 R76, R24, R54, R76 ;  /* 0x00000036184c723c */ /* 0x000fe2000000184c */
[----:B------:R-:W1:Y:S07]  /*1b730*/  LDSM.16.M88.4 R52, [R223+0x4000] ;  /* 0x00400000df34783b */ /* 0x000e6e0000000200 */
[C---:B---3--:R-:W-:Y:S08]  /*1b740*/  HMMA.16816.F32 R20, R40.reuse, R12, R20 ;  /* 0x0000000c2814723c */ /* 0x048ff00000001814 */
[C---:B------:R-:W-:Y:S01]  /*1b750*/  HMMA.16816.F32 R16, R40.reuse, R14, R16 ;  /* 0x0000000e2810723c */ /* 0x040fe20000001810 */
[----:B------:R-:W-:Y:S07]  /*1b760*/  LDSM.16.M88.4 R12, [R218+0xc000] ;  /* 0x00c00000da0c783b */ /* 0x000fee0000000200 */
[C---:B------:R-:W-:Y:S08]  /*1b770*/  HMMA.16816.F32 R36, R40.reuse, R4, R36 ;  /* 0x000000042824723c */ /* 0x040ff00000001824 */
[----:B------:R-:W-:Y:S01]  /*1b780*/  HMMA.16816.F32 R56, R40, R6, R56 ;  /* 0x000000062838723c */ /* 0x000fe20000001838 */
[----:B------:R-:W2:Y:S07]  /*1b790*/  LDSM.16.M88.4 R4, [R221+0x4000] ;  /* 0x00400000dd04783b */ /* 0x000eae0000000200 */
[C---:B------:R-:W-:Y:S08]  /*1b7a0*/  HMMA.16816.F32 R72, R24.reuse, R28, R72 ;  /* 0x0000001c1848723c */ /* 0x040ff00000001848 */
[----:B------:R-:W-:Y:S01]  /*1b7b0*/  HMMA.16816.F32 R68, R24, R30, R68 ;  /* 0x0000001e1844723c */ /* 0x000fe20000001844 */
[----:B------:R-:W3:Y:S04]  /*1b7c0*/  LDSM.16.M88.4 R28, [R222+0x4800] ;  /* 0x00480000de1c783b */ /* 0x000ee80000000200 */
[----:B------:R-:W3:Y:S03]  /*1b7d0*/  LDSM.16.M88.4 R24, [R222+0x5000] ;  /* 0x00500000de18783b */ /* 0x000ee60000000200 */
[C---:B-1----:R-:W-:Y:S08]  /*1b7e0*/  HMMA.16816.F32 R20, R52.reuse, R88, R20 ;  /* 0x000000583414723c */ /* 0x042ff00000001814 */
[----:B------:R-:W-:Y:S01]  /*1b7f0*/  HMMA.16816.F32 R16, R52, R90, R16 ;  /* 0x0000005a3410723c */ /* 0x000fe20000001810 */
[----:B------:R-:W-:Y:S07]  /*1b800*/  LDSM.16.M88.4 R88, [R211+0x5000] ;  /* 0x00500000d358783b */ /* 0x000fee0000000200 */
[C---:B------:R-:W-:Y:S08]  /*1b810*/  HMMA.16816.F32 R80, R40.reuse, R60, R80 ;  /* 0x0000003c2850723c */ /* 0x040ff00000001850 */
[----:B------:R-:W-:Y:S01]  /*1b820*/  HMMA.16816.F32 R76, R40, R62, R76 ;  /* 0x0000003e284c723c */ /* 0x000fe2000000184c */
[----:B------:R-:W1:Y:S07]  /*1b830*/  LDSM.16.M88.4 R60, [R222+0x5800] ;  /* 0x00580000de3c783b */ /* 0x000e6e0000000200 */
[----:B--2---:R-:W-:Y:S08]  /*1b840*/  HMMA.16816.F32 R20, R4, R12, R20 ;  /* 0x0000000c0414723c */ /* 0x004ff00000001814 */
[C---:B------:R-:W-:Y:S08]  /*1b850*/  HMMA.16816.F32 R72, R40.reuse, R64, R72 ;  /* 0x000000402848723c */ /* 0x040ff00000001848 */
[----:B------:R-:W-:Y:S01]  /*1b860*/  HMMA.16816.F32 R68, R40, R66, R68 ;  /* 0x000000422844723c */ /* 0x000fe20000001844 */
[----:B------:R-:W-:Y:S04]  /*1b870*/  LDSM.16.M88.4 R64, [R225+0x6000] ;  /* 0x00600000e140783b */ /* 0x000fe80000000200 */
[----:B------:R-:W2:Y:S03]  /*1b880*/  LDSM.16.M88.4 R40, [R224+0xe000] ;  /* 0x00e00000e028783b */ /* 0x000ea60000000200 */
[----:B------:R-:W-:Y:S01]  /*1b890*/  HMMA.16816.F32 R16, R4, R14, R16 ;  /* 0x0000000e0410723c */ /* 0x000fe20000001810 */
[----:B------:R-:W-:Y:S07]  /*1b8a0*/  LDSM.16.M88.4 R12, [R218+0xd800] ;  /* 0x00d80000da0c783b */ /* 0x000fee0000000200 */
[C---:B---3--:R-:W-:Y:S08]  /*1b8b0*/  HMMA.16816.F32 R36, R52.reuse, R28, R36 ;  /* 0x0000001c3424723c */ /* 0x048ff00000001824 */
[C---:B------:R-:W-:Y:S01]  /*1b8c0*/  HMMA.16816.F32 R56, R52.reuse, R30, R56 ;  /* 0x0000001e3438723c */ /* 0x040fe20000001838 */
[----:B------:R-:W3:Y:S07]  /*1b8d0*/  LDSM.16.M88.4 R28, [R218+0xc800] ;  /* 0x00c80000da1c783b */ /* 0x000eee0000000200 */
[C---:B------:R-:W-:Y:S08]  /*1b8e0*/  HMMA.16816.F32 R80, R52.reuse, R24, R80 ;  /* 0x000000183450723c */ /* 0x040ff00000001850 */
[----:B------:R-:W-:Y:S01]  /*1b8f0*/  HMMA.16816.F32 R76, R52, R26, R76 ;  /* 0x0000001a344c723c */ /* 0x000fe2000000184c */
[----:B------:R-:W3:Y:S07]  /*1b900*/  LDSM.16.M88.4 R24, [R218+0xd000] ;  /* 0x00d00000da18783b */ /* 0x000eee0000000200 */
[----:B------:R-:W-:Y:S08]  /*1b910*/  HMMA.16816.F32 R20, R92, R84, R20 ;  /* 0x000000545c14723c */ /* 0x000ff00000001814 */
[C---:B-1----:R-:W-:Y:S08]  /*1b920*/  HMMA.16816.F32 R72, R52.reuse, R60, R72 ;  /* 0x0000003c3448723c */ /* 0x042ff00000001848 */
[----:B------:R-:W-:Y:S01]  /*1b930*/  HMMA.16816.F32 R68, R52, R62, R68 ;  /* 0x0000003e3444723c */ /* 0x000fe20000001844 */
[----:B------:R-:W-:Y:S04]  /*1b940*/  LDSM.16.M88.4 R52, [R223+0x6000] ;  /* 0x00600000df34783b */ /* 0x000fe80000000200 */
[----:B------:R-:W1:Y:S03]  /*1b950*/  LDSM.16.M88.4 R60, [R222+0x6000] ;  /* 0x00600000de3c783b */ /* 0x000e660000000200 */
[----:B------:R-:W-:Y:S01]  /*1b960*/  HMMA.16816.F32 R16, R92, R86, R16 ;  /* 0x000000565c10723c */ /* 0x000fe20000001810 */
[----:B------:R-:W-:Y:S07]  /*1b970*/  LDSM.16.M88.4 R84, [R211+0x5800] ;  /* 0x00580000d354783b */ /* 0x000fee0000000200 */
[----:B--2---:R-:W-:Y:S08]  /*1b980*/  HMMA.16816.F32 R20, R64, R40, R20 ;  /* 0x000000284014723c */ /* 0x004ff00000001814 */
[C---:B---3--:R-:W-:Y:S08]  /*1b990*/  HMMA.16816.F32 R36, R4.reuse, R28, R36 ;  /* 0x0000001c0424723c */ /* 0x048ff00000001824 */
[C---:B------:R-:W-:Y:S01]  /*1b9a0*/  HMMA.16816.F32 R56, R4.reuse, R30, R56 ;  /* 0x0000001e0438723c */ /* 0x040fe20000001838 */
[----:B------:R-:W-:Y:S07]  /*1b9b0*/  LDSM.16.M88.4 R28, [R221+0x6000] ;  /* 0x00600000dd1c783b */ /* 0x000fee0000000200 */
[C---:B------:R-:W-:Y:S08]  /*1b9c0*/  HMMA.16816.F32 R80, R4.reuse, R24, R80 ;  /* 0x000000180450723c */ /* 0x040ff00000001850 */
[----:B------:R-:W-:Y:S01]  /*1b9d0*/  HMMA.16816.F32 R76, R4, R26, R76 ;  /* 0x0000001a044c723c */ /* 0x000fe2000000184c */
[----:B------:R-:W2:Y:S07]  /*1b9e0*/  LDSM.16.M88.4 R24, [R218+0xe000] ;  /* 0x00e00000da18783b */ /* 0x000eae0000000200 */
[----:B------:R-:W-:Y:S01]  /*1b9f0*/  HMMA.16816.F32 R16, R64, R42, R16 ;  /* 0x0000002a4010723c */ /* 0x000fe20000001810 */
[----:B------:R-:W-:Y:S07]  /*1ba00*/  LDSM.16.M88.4 R40, [R222+0x6800] ;  /* 0x00680000de28783b */ /* 0x000fee0000000200 */
[----:B-1----:R-:W-:Y:S08]  /*1ba10*/  HMMA.16816.F32 R20, R52, R60, R20 ;  /* 0x0000003c3414723c */ /* 0x002ff00000001814 */
[C---:B------:R-:W-:Y:S08]  /*1ba20*/  HMMA.16816.F32 R72, R4.reuse, R12, R72 ;  /* 0x0000000c0448723c */ /* 0x040ff00000001848 */
[----:B------:R-:W-:Y:S01]  /*1ba30*/  HMMA.16816.F32 R68, R4, R14, R68 ;  /* 0x0000000e0444723c */ /* 0x000fe20000001844 */
[----:B------:R-:W-:Y:S04]  /*1ba40*/  LDSM.16.M88.4 R12, [R220+0x6000] ;  /* 0x00600000dc0c783b */ /* 0x000fe80000000200 */
[----:B------:R-:W1:Y:S03]  /*1ba50*/  LDSM.16.M88.4 R4, [R211+0x6000] ;  /* 0x00600000d304783b */ /* 0x000e660000000200 */
[----:B------:R-:W-:Y:S01]  /*1ba60*/  HMMA.16816.F32 R16, R52, R62, R16 ;  /* 0x0000003e3410723c */ /* 0x000fe20000001810 */
[----:B------:R-:W3:Y:S07]  /*1ba70*/  LDSM.16.M88.4 R60, [R224+0xf000] ;  /* 0x00f00000e03c783b */ /* 0x000eee0000000200 */
[----:B--2---:R-:W-:Y:S08]  /*1ba80*/  HMMA.16816.F32 R20, R28, R24, R20 ;  /* 0x000000181c14723c */ /* 0x004ff00000001814 */
[C---:B------:R-:W-:Y:S08]  /*1ba90*/  HMMA.16816.F32 R36, R92.reuse, R100, R36 ;  /* 0x000000645c24723c */ /* 0x040ff00000001824 */
[C---:B------:R-:W-:Y:S08]  /*1baa0*/  HMMA.16816.F32 R56, R92.reuse, R102, R56 ;  /* 0x000000665c38723c */ /* 0x040ff00000001838 */
[----:B------:R-:W-:Y:S01]  /*1bab0*/  HMMA.16816.F32 R100, R92, R88, R80 ;  /* 0x000000585c64723c */ /* 0x000fe20000001850 */
[----:B------:R-:W-:Y:S07]  /*1bac0*/  LDSM.16.M88.4 R80, [R218+0xe800] ;  /* 0x00e80000da50783b */ /* 0x000fee0000000200 */
[----:B------:R-:W-:Y:S01]  /*1bad0*/  HMMA.16816.F32 R16, R28, R26, R16 ;  /* 0x0000001a1c10723c */ /* 0x000fe20000001810 */
[----:B------:R-:W2:Y:S07]  /*1bae0*/  LDSM.16.M88.4 R24, [R222+0x7000] ;  /* 0x00700000de18783b */ /* 0x000eae0000000200 */
[----:B-1----:R-:W-:Y:S08]  /*1baf0*/  HMMA.16816.F32 R20, R12, R4, R20 ;  /* 0x000000040c14723c */ /* 0x002ff00000001814 */
[----:B------:R-:W-:Y:S01]  /*1bb00*/  HMMA.16816.F32 R76, R92, R90, R76 ;  /* 0x0000005a5c4c723c */ /* 0x000fe2000000184c */
[----:B------:R-:W1:Y:S07]  /*1bb10*/  LDSM.16.M88.4 R88, [R224+0xf800] ;  /* 0x00f80000e058783b */ /* 0x000e6e0000000200 */
[----:B---3--:R-:W-:Y:S08]  /*1bb20*/  HMMA.16816.F32 R100, R64, R60, R100 ;  /* 0x0000003c4064723c */ /* 0x008ff00000001864 */
[----:B------:R-:W-:Y:S01]  /*1bb30*/  HMMA.16816.F32 R72, R92, R84, R72 ;  /* 0x000000545c48723c */ /* 0x000fe20000001848 */
[----:B----4-:R-:W-:-:S02]  /*1bb40*/  FMUL.FTZ R20, R20, R0 ;  /* 0x0000000014147220 */ /* 0x010fc40000410000 */
[-C--:B------:R-:W-:Y:S02]  /*1bb50*/  FMUL.FTZ R21, R21, R0.reuse ;  /* 0x0000000015157220 */ /* 0x080fe40000410000 */
[----:B------:R-:W-:-:S03]  /*1bb60*/  FMUL.FTZ R22, R22, R0 ;  /* 0x0000000016167220 */ /* 0x000fc60000410000 */
[----:B------:R-:W-:Y:S01]  /*1bb70*/  HMMA.16816.F32 R84, R92, R86, R68 ;  /* 0x000000565c54723c */ /* 0x000fe20000001844 */
[----:B------:R-:W3:Y:S01]  /*1bb80*/  MUFU.TANH R44, R20 ;  /* 0x00000014002c7308 */ /* 0x000ee20000002400 */
[----:B------:R-:W-:Y:S06]  /*1bb90*/  LDSM.16.M88.4 R68, [R211+0x6800] ;  /* 0x00680000d344783b */ /* 0x000fec0000000200 */
[----:B------:R-:W-:Y:S01]  /*1bba0*/  HMMA.16816.F32 R16, R12, R6, R16 ;  /* 0x000000060c10723c */ /* 0x000fe20000001810 */
[----:B------:R-:W4:Y:S01]  /*1bbb0*/  MUFU.TANH R46, R21 ;  /* 0x00000015002e7308 */ /* 0x000f220000002400 */
[----:B------:R-:W-:Y:S06]  /*1bbc0*/  LDSM.16.M88.4 R4, [R218+0xf000] ;  /* 0x00f00000da04783b */ /* 0x000fec0000000200 */
[----:B------:R-:W-:Y:S08]  /*1bbd0*/  HMMA.16816.F32 R76, R64, R62, R76 ;  /* 0x0000003e404c723c */ /* 0x000ff0000000184c */
[----:B--2---:R-:W-:Y:S01]  /*1bbe0*/  HMMA.16816.F32 R100, R52, R24, R100 ;  /* 0x000000183464723c */ /* 0x004fe20000001864 */
[----:B------:R2:W1:Y:S06]  /*1bbf0*/  MUFU.TANH R24, R22 ;  /* 0x0000001600187308 */ /* 0x00046c0000002400 */
[----:B------:R-:W-:-:S02]  /*1bc00*/  FMUL.FTZ R25, R23, R0 ;  /* 0x0000000017197220 */ /* 0x000fc40000410000 */
[----:B--2---:R-:W2:Y:S01]  /*1bc10*/  LDSM.16.M88.4 R20, [R222+0x7800] ;  /* 0x00780000de14783b */ /* 0x004ea20000000200 */
[----:B------:R-:W-:Y:S01]  /*1bc20*/  HMMA.16816.F32 R36, R64, R96, R36 ;  /* 0x000000604024723c */ /* 0x000fe20000001824 */
[-C--:B------:R-:W-:Y:S02]  /*1bc30*/  FMUL.FTZ R16, R16, R0.reuse ;  /* 0x0000000010107220 */ /* 0x080fe40000410000 */
[-C--:B------:R-:W-:Y:S02]  /*1bc40*/  FMUL.FTZ R17, R17, R0.reuse ;  /* 0x0000000011117220 */ /* 0x080fe40000410000 */
[----:B------:R-:W-:-:S03]  /*1bc50*/  FMUL.FTZ R18, R18, R0 ;  /* 0x0000000012127220 */ /* 0x000fc60000410000 */
[----:B------:R-:W-:Y:S01]  /*1bc60*/  HMMA.16816.F32 R56, R64, R98, R56 ;  /* 0x000000624038723c */ /* 0x000fe20000001838 */
[----:B------:R-:W-:-:S07]  /*1bc70*/  FMUL.FTZ R19, R19, R0 ;  /* 0x0000000013137220 */ /* 0x000fce0000410000 */
[C---:B-1----:R-:W-:Y:S01]  /*1bc80*/  HMMA.16816.F32 R72, R64.reuse, R88, R72 ;  /* 0x000000584048723c */ /* 0x042fe20000001848 */
[----:B------:R-:W1:Y:S07]  /*1bc90*/  MUFU.TANH R47, R16 ;  /* 0x00000010002f7308 */ /* 0x000e6e0000002400 */
[----:B------:R-:W-:Y:S01]  /*1bca0*/  HMMA.16816.F32 R84, R64, R90, R84 ;  /* 0x0000005a4054723c */ /* 0x000fe20000001854 */
[----:B------:R-:W1:Y:S07]  /*1bcb0*/  MUFU.TANH R48, R17 ;  /* 0x0000001100307308 */ /* 0x000e6e0000002400 */
[C---:B------:R-:W-:Y:S01]  /*1bcc0*/  HMMA.16816.F32 R76, R52.reuse, R26, R76 ;  /* 0x0000001a344c723c */ /* 0x040fe2000000184c */
[----:B------:R-:W1:Y:S08]  /*1bcd0*/  MUFU.TANH R26, R18 ;  /* 0x00000012001a7308 */ /* 0x000e700000002400 */
[----:B------:R1:W1:Y:S01]  /*1bce0*/  MUFU.TANH R27, R19 ;  /* 0x00000013001b7308 */ /* 0x0002620000002400 */
[C---:B------:R-:W-:Y:S01]  /*1bcf0*/  HMMA.16816.F32 R36, R52.reuse, R40, R36 ;  /* 0x000000283424723c */ /* 0x040fe20000001824 */
[----:B-1----:R-:W1:Y:S07]  /*1bd00*/  LDSM.16.M88.4 R16, [R218+0xf800] ;  /* 0x00f80000da10783b */ /* 0x002e6e0000000200 */
[C---:B------:R-:W-:Y:S01]  /*1bd10*/  HMMA.16816.F32 R56, R52.reuse, R42, R56 ;  /* 0x0000002a3438723c */ /* 0x040fe20000001838 */
[----:B------:R-:W1:Y:S07]  /*1bd20*/  LDSM.16.M88.4 R40, [R211+0x7000] ;  /* 0x00700000d328783b */ /* 0x000e6e0000000200 */
[C---:B--2---:R-:W-:Y:S08]  /*1bd30*/  HMMA.16816.F32 R72, R52.reuse, R20, R72 ;  /* 0x000000143448723c */ /* 0x044ff00000001848 */
[----:B------:R-:W-:Y:S08]  /*1bd40*/  HMMA.16816.F32 R84, R52, R22, R84 ;  /* 0x000000163454723c */ /* 0x000ff00000001854 */
[C---:B------:R-:W-:Y:S08]  /*1bd50*/  HMMA.16816.F32 R100, R28.reuse, R4, R100 ;  /* 0x000000041c64723c */ /* 0x040ff00000001864 */
[----:B------:R-:W-:Y:S01]  /*1bd60*/  HMMA.16816.F32 R76, R28, R6, R76 ;  /* 0x000000061c4c723c */ /* 0x000fe2000000184c */
[----:B------:R-:W2:Y:S01]  /*1bd70*/  LDSM.16.M88.4 R4, [R211+0x7800] ;  /* 0x00780000d304783b */ /* 0x000ea20000000200 */
[----:B------:R-:W-:Y:S01]  /*1bd80*/  IMAD R32, R45, 0x10, R32 ;  /* 0x000000102d207824 */ /* 0x000fe200078e0220 */
[----:B------:R-:W-:Y:S01]  /*1bd90*/  ISETP.GT.AND P6, PT, R242, R230, PT ;  /* 0x000000e6f200720c */ /* 0x000fe20003fc4270 */
[----:B------:R-:W1:Y:S01]  /*1bda0*/  MUFU.TANH R25, R25 ;  /* 0x0000001900197308 */ /* 0x000e620000002400 */
[----:B------:R-:W-:Y:S01]  /*1bdb0*/  IADD3 R9, -R9, R51, -R237 ;  /* 0x0000003309097210 */ /* 0x000fe20007ffe9ed */
[----:B------:R-:W-:-:S04]  /*1bdc0*/  DEPBAR.LE SB0, 0x0 ;  /* 0x000080000000791a */ /* 0x000fc80000000000 */
[C---:B------:R-:W-:Y:S08]  /*1bdd0*/  HMMA.16816.F32 R36, R28.reuse, R80, R36 ;  /* 0x000000501c24723c */ /* 0x040ff00000001824 */
[C---:B------:R-:W-:Y:S08]  /*1bde0*/  HMMA.16816.F32 R56, R28.reuse, R82, R56 ;  /* 0x000000521c38723c */ /* 0x040ff00000001838 */
[C---:B-1----:R-:W-:Y:S08]  /*1bdf0*/  HMMA.16816.F32 R72, R28.reuse, R16, R72 ;  /* 0x000000101c48723c */ /* 0x042ff00000001848 */
[----:B------:R-:W-:Y:S08]  /*1be00*/  HMMA.16816.F32 R84, R28, R18, R84 ;  /* 0x000000121c54723c */ /* 0x000ff00000001854 */
[C---:B------:R-:W-:Y:S08]  /*1be10*/  HMMA.16816.F32 R36, R12.reuse, R68, R36 ;  /* 0x000000440c24723c */ /* 0x040ff00000001824 */
[C---:B------:R-:W-:Y:S08]  /*1be20*/  HMMA.16816.F32 R56, R12.reuse, R70, R56 ;  /* 0x000000460c38723c */ /* 0x040ff00000001838 */
[C---:B------:R-:W-:Y:S08]  /*1be30*/  HMMA.16816.F32 R100, R12.reuse, R40, R100 ;  /* 0x000000280c64723c */ /* 0x040ff00000001864 */
[C---:B------:R-:W-:Y:S08]  /*1be40*/  HMMA.16816.F32 R76, R12.reuse, R42, R76 ;  /* 0x0000002a0c4c723c */ /* 0x040ff0000000184c */
[C---:B--2---:R-:W-:Y:S08]  /*1be50*/  HMMA.16816.F32 R72, R12.reuse, R4, R72 ;  /* 0x000000040c48723c */ /* 0x044ff00000001848 */
[----:B------:R-:W-:Y:S01]  /*1be60*/  HMMA.16816.F32 R84, R12, R6, R84 ;  /* 0x000000060c54723c */ /* 0x000fe20000001854 */
[----:B------:R-:W-:-:S02]  /*1be70*/  FMUL.FTZ R20, R38, R0 ;  /* 0x0000000026147220 */ /* 0x000fc40000410000 */
[-C--:B------:R-:W-:Y:S02]  /*1be80*/  FMUL.FTZ R21, R39, R0.reuse ;  /* 0x0000000027157220 */ /* 0x080fe40000410000 */
[-C--:B------:R-:W-:Y:S02]  /*1be90*/  FMUL.FTZ R36, R36, R0.reuse ;  /* 0x0000000024247220 */ /* 0x080fe40000410000 */
[-C--:B------:R-:W-:Y:S02]  /*1bea0*/  FMUL.FTZ R37, R37, R0.reuse ;  /* 0x0000000025257220 */ /* 0x080fe40000410000 */
[-C--:B------:R-:W-:Y:S02]  /*1beb0*/  FMUL.FTZ R39, R56, R0.reuse ;  /* 0x0000000038277220 */ /* 0x080fe40000410000 */
[-C--:B------:R-:W-:Y:S02]  /*1bec0*/  FMUL.FTZ R38, R57, R0.reuse ;  /* 0x0000000039267220 */ /* 0x080fe40000410000 */
        /* <DEDUP_REMOVED lines=9> */
[-C--:B------:R-:W-:Y:S01]  /*1bf60*/  FMUL.FTZ R28, R73, R0.reuse ;  /* 0x00000000491c7220 */ /* 0x080fe20000410000 */
[----:B------:R-:W-:Y:S01]  /*1bf70*/  IADD3 R4, R51, 0x1, -R237 ;  /* 0x0000000133047810 */ /* 0x000fe20007ffe8ed */
[-C--:B------:R-:W-:Y:S02]  /*1bf80*/  FMUL.FTZ R100, R100, R0.reuse ;  /* 0x0000000064647220 */ /* 0x080fe40000410000 */
[-C--:B------:R-:W-:Y:S02]  /*1bf90*/  FMUL.FTZ R101, R101, R0.reuse ;  /* 0x0000000065657220 */ /* 0x080fe40000410000 */
[----:B------:R-:W-:-:S02]  /*1bfa0*/  FMUL.FTZ R74, R74, R0 ;  /* 0x000000004a4a7220 */ /* 0x000fc40000410000 */
[-C--:B------:R-:W-:Y:S02]  /*1bfb0*/  FMUL.FTZ R75, R75, R0.reuse ;  /* 0x000000004b4b7220 */ /* 0x080fe40000410000 */
[-C--:B------:R-:W-:Y:S02]  /*1bfc0*/  FMUL.FTZ R84, R84, R0.reuse ;  /* 0x0000000054547220 */ /* 0x080fe40000410000 */
[-C--:B------:R-:W-:Y:S02]  /*1bfd0*/  FMUL.FTZ R85, R85, R0.reuse ;  /* 0x0000000055557220 */ /* 0x080fe40000410000 */
[-C--:B------:R-:W-:Y:S02]  /*1bfe0*/  FMUL.FTZ R86, R86, R0.reuse ;  /* 0x0000000056567220 */ /* 0x080fe40000410000 */
[----:B------:R-:W-:Y:S01]  /*1bff0*/  FMUL.FTZ R87, R87, R0 ;  /* 0x0000000057577220 */ /* 0x000fe20000410000 */
[----:B------:R-:W-:Y:S01]  /*1c000*/  IADD3 R50, R50, R32, RZ ;  /* 0x0000002032327210 */ /* 0x000fe20007ffe0ff */
[----:B------:R-:W1:Y:S01]  /*1c010*/  MUFU.TANH R36, R36 ;  /* 0x0000002400247308 */ /* 0x000e620000002400 */
[----:B------:R-:W-:-:S02]  /*1c020*/  IMAD.IADD R8, R8, 0x1, R4 ;  /* 0x0000000108087824 */ /* 0x000fc400078e0204 */
[----:B------:R-:W-:-:S05]  /*1c030*/  IADD3 R246, R50, 0x8, RZ ;  /* 0x0000000832f67810 */ /* 0x000fca0007ffe0ff */
[----:B------:R-:W2:Y:S01]  /*1c040*/  MUFU.TANH R37, R37 ;  /* 0x0000002500257308 */ /* 0x000ea20000002400 */
[----:B------:R-:W-:-:S07]  /*1c050*/  IADD3 R245, R8, R246, RZ ;  /* 0x000000f608f57210 */ /* 0x000fce0007ffe0ff */
[----:B------:R-:W1:Y:S01]  /*1c060*/  MUFU.TANH R20, R20 ;  /* 0x0000001400147308 */ /* 0x000e620000002400 */
[----:B------:R-:W-:-:S07]  /*1c070*/  IMAD.IADD R244, R50, 0x1, R8 ;  /* 0x0000000132f47824 */ /* 0x000fce00078e0208 */
[----:B------:R-:W1:Y:S01]  /*1c080*/  MUFU.TANH R21, R21 ;  /* 0x0000001500157308 */ /* 0x000e620000002400 */
[----:B------:R-:W-:-:S07]  /*1c090*/  IMAD.IADD R246, R9, 0x1, R246 ;  /* 0x0000000109f67824 */ /* 0x000fce00078e02f6 */
[----:B------:R-:W1:Y:S08]  /*1c0a0*/  MUFU.TANH R39, R39 ;  /* 0x0000002700277308 */ /* 0x000e700000002400 */
[----:B------:R-:W1:Y:S08]  /*1c0b0*/  MUFU.TANH R38, R38 ;  /* 0x0000002600267308 */ /* 0x000e700000002400 */
[----:B------:R-:W1:Y:S08]  /*1c0c0*/  MUFU.TANH R22, R22 ;  /* 0x0000001600167308 */ /* 0x000e700000002400 */
[----:B------:R-:W1:Y:S08]  /*1c0d0*/  MUFU.TANH R16, R16 ;  /* 0x0000001000107308 */ /* 0x000e700000002400 */
[----:B------:R1:W1:Y:S08]  /*1c0e0*/  MUFU.TANH R180, R100 ;  /* 0x0000006400b47308 */ /* 0x0002700000002400 */
[----:B------:R1:W1:Y:S08]  /*1c0f0*/  MUFU.TANH R179, R101 ;  /* 0x0000006500b37308 */ /* 0x0002700000002400 */
[----:B------:R-:W1:Y:S08]  /*1c100*/  MUFU.TANH R17, R17 ;  /* 0x0000001100117308 */ /* 0x000e700000002400 */
[----:B------:R-:W1:Y:S08]  /*1c110*/  MUFU.TANH R18, R18 ;  /* 0x0000001200127308 */ /* 0x000e700000002400 */
[----:B------:R-:W1:Y:S08]  /*1c120*/  MUFU.TANH R31, R31 ;  /* 0x0000001f001f7308 */ /* 0x000e700000002400 */
[----:B------:R-:W1:Y:S08]  /*1c130*/  MUFU.TANH R30, R30 ;  /* 0x0000001e001e7308 */ /* 0x000e700000002400 */
[----:B------:R-:W1:Y:S08]  /*1c140*/  MUFU.TANH R23, R23 ;  /* 0x0000001700177308 */ /* 0x000e700000002400 */
[----:B------:R-:W1:Y:S08]  /*1c150*/  MUFU.TANH R19, R19 ;  /* 0x0000001300137308 */ /* 0x000e700000002400 */
[----:B------:R-:W1:Y:S08]  /*1c160*/  MUFU.TANH R29, R29 ;  /* 0x0000001d001d7308 */ /* 0x000e700000002400 */
[----:B------:R-:W1:Y:S08]  /*1c170*/  MUFU.TANH R28, R28 ;  /* 0x0000001c001c7308 */ /* 0x000e700000002400 */
[----:B------:R1:W1:Y:S08]  /*1c180*/  MUFU.TANH R187, R74 ;  /* 0x0000004a00bb7308 */ /* 0x0002700000002400 */
[----:B------:R1:W1:Y:S08]  /*1c190*/  MUFU.TANH R186, R75 ;  /* 0x0000004b00ba7308 */ /* 0x0002700000002400 */
[----:B------:R1:W1:Y:S08]  /*1c1a0*/  MUFU.TANH R194, R84 ;  /* 0x0000005400c27308 */ /* 0x0002700000002400 */
[----:B------:R1:W1:Y:S08]  /*1c1b0*/  MUFU.TANH R193, R85 ;  /* 0x0000005500c17308 */ /* 0x0002700000002400 */
[----:B------:R1:W1:Y:S08]  /*1c1c0*/  MUFU.TANH R185, R86 ;  /* 0x0000005600b97308 */ /* 0x0002700000002400 */
[----:B------:R1:W1:Y:S01]  /*1c1d0*/  MUFU.TANH R184, R87 ;  /* 0x0000005700b87308 */ /* 0x0002620000002400 */
[----:B------:R-:W-:Y:S01]  /*1c1e0*/  IADD3 R247, R50, R9, RZ ;  /* 0x0000000932f77210 */ /* 0x000fe20007ffe0ff */
[----:B------:R-:W-:Y:S01]  /*1c1f0*/  BSSY B1, `(.L_x_3018) ;  /* 0x00000d8000017945 */ /* 0x000fe20003800000 */
[----:B------:R-:W-:-:S02]  /*1c200*/  ISETP.NE.U32.AND P0, PT, R240, RZ, PT ;  /* 0x000000fff000720c */ /* 0x000fc40003f05070 */
[-C--:B------:R-:W-:Y:S02]  /*1c210*/  IMNMX R244, R244, R51.reuse, PT ;  /* 0x00000033f4f47217 */ /* 0x080fe40003800200 */
[----:B------:R-:W-:Y:S02]  /*1c220*/  IMNMX R245, R245, R51, PT ;  /* 0x00000033f5f57217 */ /* 0x000fe40003800200 */
[----:B------:R-:W-:Y:S02]  /*1c230*/  ISETP.NE.AND.EX P0, PT, R241, RZ, PT, P0 ;  /* 0x000000fff100720c */ /* 0x000fe40003f05300 */
[----:B------:R-:W-:Y:S02]  /*1c240*/  IMNMX R247, RZ, R247, !PT ;  /* 0x000000f7fff77217 */ /* 0x000fe40007800200 */
[----:B------:R-:W-:Y:S02]  /*1c250*/  IMNMX R246, RZ, R246, !PT ;  /* 0x000000f6fff67217 */ /* 0x000fe40007800200 */
        /* <DEDUP_REMOVED lines=14> */
[----:B------:R-:W-:Y:S01]  /*1c340*/  IADD3 R167, R222, 0x7800, RZ ;  /* 0x00007800dea77810 */ /* 0x000fe20007ffe0ff */
[----:B------:R-:W-:Y:S06]  /*1c350*/  BAR.SYNC.DEFER_BLOCKING 0x0 ;  /* 0x0000000000007b1d */ /* 0x000fec0000010000 */
[----:B------:R-:W-:Y:S05]  /*1c360*/  @!P6 BRA `(.L_x_3019) ;  /* 0x00000c000000e947 */ /* 0x000fea0003800000 */
[----:B-1234-:R-:W-:Y:S01]  /*1c370*/  BSSY B0, `(.L_x_3020) ;  /* 0x0000042000007945 */ /* 0x01efe20003800000 */
        /* <DEDUP_REMOVED lines=62> */
.L_x_3021:
[----:B------:R-:W2:Y:S02]  /*1c760*/  LD.E R5, [R10.64+0x38] ;  /* 0x000038060a057980 */ /* 0x000ea4000c101900 */
[----:B--2---:R-:W-:-:S04]  /*1c770*/  LEA R5, -R5, RZ, 0x6 ;  /* 0x000000ff05057211 */ /* 0x004fc800078e31ff */
[----:B------:R-:W-:Y:S02]  /*1c780*/  SHF.R.S32.HI R0, RZ, 0x1f, R5 ;  /* 0x0000001fff007819 */ /* 0x000fe40000011405 */
.L_x_3022:
[----:B------:R-:W-:Y:S05]  /*1c790*/  BSYNC B0 ;  /* 0x0000000000007941 */ /* 0x000fea0003800000 */
.L_x_3020:
        /* <DEDUP_REMOVED lines=125> */
.L_x_3019:
[----:B-1234-:R-:W-:Y:S05]  /*1cf70*/  BSYNC B1 ;  /* 0x0000000000017941 */ /* 0x01efea0003800000 */
.L_x_3018:
        /* <DEDUP_REMOVED lines=9> */
[-C--:B------:R-:W-:Y:S01]  /*1d010*/  ISETP.GE.AND P2, PT, R2, R246.reuse, PT ;  /* 0x000000f60200720c */ /* 0x080fe20003f46270 */
[----:B------:R-:W-:Y:S01]  /*1d020*/  LDSM.16.MT88.4 R148, [R217+0x10000] ;  /* 0x01000000d994783b */ /* 0x000fe20000004200 */
[----:B------:R-:W-:Y:S01]  /*1d030*/  ISETP.GE.AND P5, PT, R3, R246, PT ;  /* 0x000000f60300720c */ /* 0x000fe20003fa6270 */
[----:B------:R-:W-:Y:S01]  /*1d040*/  IMAD R215, R33, 0x2, R217 ;  /* 0x0000000221d77824 */ /* 0x000fe200078e02d9 */
[C---:B------:R-:W-:Y:S01]  /*1d050*/  ISETP.GE.OR P1, PT, R3.reuse, R244, !P1 ;  /* 0x000000f40300720c */ /* 0x040fe20004f26670 */
[----:B------:R-:W-:Y:S01]  /*1d060*/  LDSM.16.MT88.4 R140, [R216+0x10000] ;  /* 0x01000000d88c783b */ /* 0x000fe20000004200 */
[----:B------:R-:W-:-:S02]  /*1d070*/  IADD3 R0, R3, 0x8, RZ ;  /* 0x0000000803007810 */ /* 0x000fc40007ffe0ff */
[C---:B------:R-:W-:Y:S01]  /*1d080*/  ISETP.GE.OR P4, PT, R2.reuse, R244, !P4 ;  /* 0x000000f40200720c */ /* 0x040fe20006786670 */
[----:B------:R-:W-:Y:S01]  /*1d090*/  LDSM.16.MT88.4 R132, [R215+0x10000] ;  /* 0x01000000d784783b */ /* 0x000fe20000004200 */
[-C--:B------:R-:W-:Y:S02]  /*1d0a0*/  ISETP.GE.OR P2, PT, R2, R245.reuse, !P2 ;  /* 0x000000f50200720c */ /* 0x080fe40005746670 */
[C---:B------:R-:W-:Y:S01]  /*1d0b0*/  ISETP.GE.OR P5, PT, R3.reuse, R245, !P5 ;  /* 0x000000f50300720c */ /* 0x040fe20006fa6670 */
[----:B------:R-:W-:Y:S01]  /*1d0c0*/  LDSM.16.MT88.4 R40, [R219+0x12000] ;  /* 0x01200000db28783b */ /* 0x000fe20000004200 */
[----:B------:R-:W-:Y:S02]  /*1d0d0*/  IADD3 R2, R3, 0x9, RZ ;  /* 0x0000000903027810 */ /* 0x000fe40007ffe0ff */
[----:B------:R-:W-:Y:S01]  /*1d0e0*/  FSEL R44, R44, -INF , !P1 ;  /* 0xff8000002c2c7808 */ /* 0x000fe20004800000 */
[----:B------:R-:W-:Y:S01]  /*1d0f0*/  LDSM.16.MT88.4 R56, [R216+0x12000] ;  /* 0x01200000d838783b */ /* 0x000fe20000004200 */
[----:B------:R-:W-:-:S02]  /*1d100*/  ISETP.GE.AND P3, PT, R0, R247, PT ;  /* 0x000000f70000720c */ /* 0x000fc40003f66270 */
[-C--:B------:R-:W-:Y:S01]  /*1d110*/  ISETP.GE.AND P1, PT, R0, R246.reuse, PT ;  /* 0x000000f60000720c */ /* 0x080fe20003f26270 */
[----:B------:R-:W-:Y:S01]  /*1d120*/  LDSM.16.MT88.4 R64, [R215+0x12000] ;  /* 0x01200000d740783b */ /* 0x000fe20000004200 */
[----:B------:R-:W-:Y:S02]  /*1d130*/  FSEL R15, R24, -INF , !P5 ;  /* 0xff800000180f7808 */ /* 0x000fe40006800000 */
[----:B------:R-:W-:Y:S01]  /*1d140*/  FSEL R46, R46, -INF , !P4 ;  /* 0xff8000002e2e7808 */ /* 0x000fe20006000000 */
[----:B------:R-:W-:Y:S01]  /*1d150*/  LDSM.16.MT88.4 R72, [R219+0x14000] ;  /* 0x01400000db48783b */ /* 0x000fe20000004200 */
[C---:B------:R-:W-:Y:S02]  /*1d160*/  ISETP.GE.AND P5, PT, R2.reuse, R247, PT ;  /* 0x000000f70200720c */ /* 0x040fe40003fa6270 */
[----:B------:R-:W-:Y:S01]  /*1d170*/  ISETP.GE.AND P4, PT, R2, R246, PT ;  /* 0x000000f60200720c */ /* 0x000fe20003f86270 */
[----:B------:R-:W-:Y:S01]  /*1d180*/  LDSM.16.MT88.4 R80, [R217+0x14000] ;  /* 0x01400000d950783b */ /* 0x000fe20000004200 */
[----:B------:R-:W-:-:S02]  /*1d190*/  ISETP.GE.OR P3, PT, R0, R244, !P3 ;  /* 0x000000f40000720c */ /* 0x000fc40005f66670 */
[-C--:B------:R-:W-:Y:S01]  /*1d1a0*/  ISETP.GE.OR P1, PT, R0, R245.reuse, !P1 ;  /* 0x000000f50000720c */ /* 0x080fe20004f26670 */
[----:B------:R-:W-:Y:S01]  /*1d1b0*/  LDSM.16.MT88.4 R88, [R216+0x14000] ;  /* 0x01400000d858783b */ /* 0x000fe20000004200 */
[C---:B------:R-:W-:Y:S02]  /*1d1c0*/  IADD3 R0, R3.reuse, 0x10, RZ ;  /* 0x0000001003007810 */ /* 0x040fe40007ffe0ff */
[C---:B------:R-:W-:Y:S01]  /*1d1d0*/  ISETP.GE.OR P5, PT, R2.reuse, R244, !P5 ;  /* 0x000000f40200720c */ /* 0x040fe20006fa6670 */
[----:B------:R-:W-:Y:S01]  /*1d1e0*/  LDSM.16.MT88.4 R96, [R215+0x14000] ;  /* 0x01400000d760783b */ /* 0x000fe20000004200 */
[----:B------:R-:W-:Y:S02]  /*1d1f0*/  ISETP.GE.OR P4, PT, R2, R245, !P4 ;  /* 0x000000f50200720c */ /* 0x000fe40006786670 */
[----:B------:R-:W-:Y:S01]  /*1d200*/  IADD3 R2, R3, 0x11, RZ ;  /* 0x0000001103027810 */ /* 0x000fe20007ffe0ff */
[----:B------:R-:W-:Y:S01]  /*1d210*/  LDSM.16.MT88.4 R104, [R219+0x16000] ;  /* 0x01600000db68783b */ /* 0x000fe20000004200 */
[----:B------:R-:W-:-:S02]  /*1d220*/  FSEL R14, R25, -INF , !P2 ;  /* 0xff800000190e7808 */ /* 0x000fc40005000000 */
[----:B------:R-:W-:Y:S01]  /*1d230*/  FSEL R47, R47, -INF , !P3 ;  /* 0xff8000002f2f7808 */ /* 0x000fe20005800000 */
[----:B------:R-:W-:Y:S01]  /*1d240*/  LDSM.16.MT88.4 R112, [R217+0x16000] ;  /* 0x01600000d970783b */ /* 0x000fe20000004200 */
[CC--:B------:R-:W-:Y:S02]  /*1d250*/  ISETP.GE.AND P2, PT, R0.reuse, R247.reuse, PT ;  /* 0x000000f70000720c */ /* 0x0c0fe40003f46270 */
[----:B------:R-:W-:Y:S01]  /*1d260*/  ISETP.GE.AND P3, PT, R0, R246, PT ;  /* 0x000000f60000720c */ /* 0x000fe20003f66270 */
[----:B------:R-:W-:Y:S01]  /*1d270*/  LDSM.16.MT88.4 R120, [R216+0x16000] ;  /* 0x01600000d878783b */ /* 0x000fe20000004200 */
[----:B------:R-:W-:Y:S02]  /*1d280*/  FSEL R13, R26, -INF , !P1 ;  /* 0xff8000001a0d7808 */ /* 0x000fe40004800000 */
[----:B------:R-:W-:Y:S02]  /*1d290*/  FSEL R48, R48, -INF , !P5 ;  /* 0xff80000030307808 */ /* 0x000fe40006800000 */
[----:B------:R-:W-:-:S02]  /*1d2a0*/  ISETP.GE.AND P1, PT, R2, R247, PT ;  /* 0x000000f70200720c */ /* 0x000fc40003f26270 */
[----:B------:R-:W-:Y:S02]  /*1d2b0*/  ISETP.GE.AND P5, PT, R2, R246, PT ;  /* 0x000000f60200720c */ /* 0x000fe40003fa6270 */
[CC--:B------:R-:W-:Y:S02]  /*1d2c0*/  ISETP.GE.OR P2, PT, R0.reuse, R244.reuse, !P2 ;  /* 0x000000f40000720c */ /* 0x0c0fe40005746670 */
[-C--:B------:R-:W-:Y:S02]  /*1d2d0*/  ISETP.GE.OR P3, PT, R0, R245.reuse, !P3 ;  /* 0x000000f50000720c */ /* 0x080fe40005f66670 */
[----:B------:R-:W-:Y:S02]  /*1d2e0*/  IADD3 R0, R3, 0x18, RZ ;  /* 0x0000001803007810 */ /* 0x000fe40007ffe0ff */
[C---:B------:R-:W-:Y:S02]  /*1d2f0*/  ISETP.GE.OR P1, PT, R2.reuse, R244, !P1 ;  /* 0x000000f40200720c */ /* 0x040fe40004f26670 */
[----:B------:R-:W-:-:S02]  /*1d300*/  ISETP.GE.OR P5, PT, R2, R245, !P5 ;  /* 0x000000f50200720c */ /* 0x000fc40006fa6670 */
[----:B------:R-:W-:Y:S02]  /*1d310*/  IADD3 R2, R3, 0x19, RZ ;  /* 0x0000001903027810 */ /* 0x000fe40007ffe0ff */
[----:B------:R-:W-:Y:S02]  /*1d320*/  FSEL R7, R27, -INF , !P4 ;  /* 0xff8000001b077808 */ /* 0x000fe40006000000 */
[----:B------:R-:W-:Y:S02]  /*1d330*/  FSEL R6, R36, -INF , !P2 ;  /* 0xff80000024067808 */ /* 0x000fe40005000000 */
[C---:B------:R-:W-:Y:S02]  /*1d340*/  ISETP.GE.AND P4, PT, R0.reuse, R247, PT ;  /* 0x000000f70000720c */ /* 0x040fe40003f86270 */
[----:B------:R-:W-:Y:S02]  /*1d350*/  ISETP.GE.AND P2, PT, R0, R246, PT ;  /* 0x000000f60000720c */ /* 0x000fe40003f46270 */
[----:B------:R-:W-:-:S02]  /*1d360*/  FSEL R12, R20, -INF , !P3 ;  /* 0xff800000140c7808 */ /* 0x000fc40005800000 */
[----:B------:R-:W-:Y:S02]  /*1d370*/  ISETP.GE.AND P3, PT, R2, R247, PT ;  /* 0x000000f70200720c */ /* 0x000fe40003f66270 */
[C---:B------:R-:W-:Y:S02]  /*1d380*/  ISETP.GE.OR P4, PT, R0.reuse, R244, !P4 ;  /* 0x000000f40000720c */ /* 0x040fe40006786670 */
[----:B------:R-:W-:Y:S02]  /*1d390*/  ISETP.GE.OR P2, PT, R0, R245, !P2 ;  /* 0x000000f50000720c */ /* 0x000fe40005746670 */
[----:B------:R-:W-:Y:S02]  /*1d3a0*/  FSEL R5, R37, -INF , !P1 ;  /* 0xff80000025057808 */ /* 0x000fe40004800000 */
[----:B------:R-:W-:Y:S02]  /*1d3b0*/  IADD3 R0, R3, 0x20, RZ ;  /* 0x0000002003007810 */ /* 0x000fe40007ffe0ff */
[----:B------:R-:W-:-:S02]  /*1d3c0*/  ISETP.GE.AND P1, PT, R2, R246, PT ;  /* 0x000000f60200720c */ /* 0x000fc40003f26270 */
[----:B------:R-:W-:Y:S02]  /*1d3d0*/  FSEL R9, R21, -INF , !P5 ;  /* 0xff80000015097808 */ /* 0x000fe40006800000 */
[----:B------:R-:W-:Y:S02]  /*1d3e0*/  ISETP.GE.OR P3, PT, R2, R244, !P3 ;  /* 0x000000f40200720c */ /* 0x000fe40005f66670 */
[----:B------:R-:W-:Y:S02]  /*1d3f0*/  IADD3 R21, R3, 0x21, RZ ;  /* 0x0000002103157810 */ /* 0x000fe40007ffe0ff */
[----:B------:R-:W-:Y:S02]  /*1d400*/  ISETP.GE.AND P5, PT, R0, R247, PT ;  /* 0x000000f70000720c */ /* 0x000fe40003fa6270 */
[----:B------:R-:W-:Y:S02]  /*1d410*/  ISETP.GE.OR P1, PT, R2, R245, !P1 ;  /* 0x000000f50200720c */ /* 0x000fe40004f26670 */
[----:B------:R-:W-:-:S02]  /*1d420*/  FSEL R4, R39, -INF , !P4 ;  /* 0xff80000027047808 */ /* 0x000fc40006000000 */
[----:B------:R-:W-:Y:S02]  /*1d430*/  FSEL R8, R22, -INF , !P2 ;  /* 0xff80000016087808 */ /* 0x000fe40005000000 */
[----:B------:R-:W-:Y:S02]  /*1d440*/  FSEL R2, R38, -INF , !P3 ;  /* 0xff80000026027808 */ /* 0x000fe40005800000 */
[CC--:B------:R-:W-:Y:S02]  /*1d450*/  ISETP.GE.AND P4, PT, R0.reuse, R246.reuse, PT ;  /* 0x000000f60000720c */ /* 0x0c0fe40003f86270 */
[C---:B------:R-:W-:Y:S02]  /*1d460*/  ISETP.GE.AND P2, PT, R21.reuse, R247, PT ;  /* 0x000000f71500720c */ /* 0x040fe40003f46270 */
[----:B------:R-:W-:Y:S02]  /*1d470*/  ISETP.GE.AND P3, PT, R21, R246, PT ;  /* 0x000000f61500720c */ /* 0x000fe40003f66270 */
[----:B------:R-:W-:-:S02]  /*1d480*/  ISETP.GE.OR P5, PT, R0, R244, !P5 ;  /* 0x000000f40000720c */ /* 0x000fc40006fa6670 */
[----:B------:R-:W-:Y:S02]  /*1d490*/  IADD3 R20, R3, 0x28, RZ ;  /* 0x0000002803147810 */ /* 0x000fe40007ffe0ff */
[-C--:B------:R-:W-:Y:S02]  /*1d4a0*/  ISETP.GE.OR P4, PT, R0, R245.reuse, !P4 ;  /* 0x000000f50000720c */ /* 0x080fe40006786670 */
[C---:B------:R-:W-:Y:S02]  /*1d4b0*/  ISETP.GE.OR P2, PT, R21.reuse, R244, !P2 ;  /* 0x000000f41500720c */ /* 0x040fe40005746670 */
[----:B------:R-:W-:Y:S02]  /*1d4c0*/  ISETP.GE.OR P3, PT, R21, R245, !P3 ;  /* 0x000000f51500720c */ /* 0x000fe40005f66670 */
[----:B------:R-:W-:Y:S02]  /*1d4d0*/  FMNMX.FTZ R21, R44, R46, !PT ;  /* 0x0000002e2c157209 */ /* 0x000fe40007810000 */
[----:B------:R-:W-:-:S02]  /*1d4e0*/  FSEL R0, R16, -INF , !P1 ;  /* 0xff80000010007808 */ /* 0x000fc40004800000 */
[----:B------:R-:W-:Y:S02]  /*1d4f0*/  FSEL R180, R180, -INF , !P5 ;  /* 0xff800000b4b47808 */ /* 0x000fe40006800000 */
[C---:B------:R-:W-:Y:S02]  /*1d500*/  ISETP.GE.AND P1, PT, R20.reuse, R247, PT ;  /* 0x000000f71400720c */ /* 0x040fe40003f26270 */
[C---:B------:R-:W-:Y:S02]  /*1d510*/  ISETP.GE.AND P5, PT, R20.reuse, R246, PT ;  /* 0x000000f61400720c */ /* 0x040fe40003fa6270 */
[----:B------:R-:W-:Y:S02]  /*1d520*/  FSEL R27, R17, -INF , !P4 ;  /* 0xff800000111b7808 */ /* 0x000fe40006000000 */
[----:B------:R-:W-:Y:S02]  /*1d530*/  FMNMX.FTZ R17, R47, R21, !PT ;  /* 0x000000152f117209 */ /* 0x000fe40007810000 */
[----:B------:R-:W-:-:S02]  /*1d540*/  ISETP.GE.OR P1, PT, R20, R244, !P1 ;  /* 0x000000f41400720c */ /* 0x000fc40004f26670 */
[----:B------:R-:W-:Y:S02]  /*1d550*/  ISETP.GE.OR P5, PT, R20, R245, !P5 ;  /* 0x000000f51400720c */ /* 0x000fe40006fa6670 */
[----:B------:R-:W-:Y:S02]  /*1d560*/  IADD3 R20, R3, 0x29, RZ ;  /* 0x0000002903147810 */ /* 0x000fe40007ffe0ff */
[----:B------:R-:W-:Y:S02]  /*1d570*/  FMNMX.FTZ R17, R48, R17, !PT ;  /* 0x0000001130117209 */ /* 0x000fe40007810000 */
[----:B------:R-:W-:Y:S02]  /*1d580*/  FSEL R179, R179, -INF , !P2 ;  /* 0xff800000b3b37808 */ /* 0x000fe40005000000 */
[C---:B------:R-:W-:Y:S02]  /*1d590*/  ISETP.GE.AND P4, PT, R20.reuse, R247, PT ;  /* 0x000000f71400720c */ /* 0x040fe40003f86270 */
[----:B------:R-:W-:-:S02]  /*1d5a0*/  ISETP.GE.AND P2, PT, R20, R246, PT ;  /* 0x000000f61400720c */ /* 0x000fc40003f46270 */
[----:B------:R-:W-:Y:S02]  /*1d5b0*/  FMNMX.FTZ R17, R6, R17, !PT ;  /* 0x0000001106117209 */ /* 0x000fe40007810000 */
[C---:B------:R-:W-:Y:S02]  /*1d5c0*/  ISETP.GE.OR P4, PT, R20.reuse, R244, !P4 ;  /* 0x000000f41400720c */ /* 0x040fe40006786670 */
[----:B------:R-:W-:Y:S02]  /*1d5d0*/  ISETP.GE.OR P2, PT, R20, R245, !P2 ;  /* 0x000000f51400720c */ /* 0x000fe40005746670 */
[----:B------:R-:W-:Y:S02]  /*1d5e0*/  FSEL R26, R18, -INF , !P3 ;  /* 0xff800000121a7808 */ /* 0x000fe40005800000 */
        /* <DEDUP_REMOVED lines=8> */
[----:B------:R-:W-:Y:S02]  /*1d670*/  IADD3 R16, R3, 0x30, RZ ;  /* 0x0000003003107810 */ /* 0x000fe40007ffe0ff */
[----:B------:R-:W-:Y:S02]  /*1d680*/  FSEL R31, R31, -INF , !P1 ;  /* 0xff8000001f1f7808 */ /* 0x000fe40004800000 */
[----:B------:R-:W-:Y:S02]  /*1d690*/  FMNMX.FTZ R20, R179, R20, !PT ;  /* 0x00000014b3147209 */ /* 0x000fe40007810000 */
[----:B------:R-:W-:Y:S02]  /*1d6a0*/  FMNMX.FTZ R18, R9, R18, !PT ;  /* 0x0000001209127209 */ /* 0x000fe40007810000 */
[C---:B------:R-:W-:Y:S02]  /*1d6b0*/  ISETP.GE.AND P3, PT, R16.reuse, R247, PT ;  /* 0x000000f71000720c */ /* 0x040fe40003f66270 */
[----:B------:R-:W-:-:S02]  /*1d6c0*/  ISETP.GE.AND P1, PT, R16, R246, PT ;  /* 0x000000f61000720c */ /* 0x000fc40003f26270 */
[----:B------:R-:W-:Y:S02]  /*1d6d0*/  FMNMX.FTZ R21, R31, R20, !PT ;  /* 0x000000141f157209 */ /* 0x000fe40007810000 */
[----:B------:R-:W-:Y:S02]  /*1d6e0*/  FMNMX.FTZ R20, R8, R18, !PT ;  /* 0x0000001208147209 */ /* 0x000fe40007810000 */
[C---:B------:R-:W-:Y:S02]  /*1d6f0*/  ISETP.GE.OR P3, PT, R16.reuse, R244, !P3 ;  /* 0x000000f41000720c */ /* 0x040fe40005f66670 */
[----:B------:R-:W-:Y:S02]  /*1d700*/  ISETP.GE.OR P1, PT, R16, R245, !P1 ;  /* 0x000000f51000720c */ /* 0x000fe40004f26670 */
[----:B------:R-:W-:Y:S02]  /*1d710*/  IADD3 R16, R3, 0x38, RZ ;  /* 0x0000003803107810 */ /* 0x000fe40007ffe0ff */
[----:B------:R-:W-:-:S02]  /*1d720*/  FMNMX.FTZ R20, R0, R20, !PT ;  /* 0x0000001400147209 */ /* 0x000fc40007810000 */
[----:B------:R-:W-:Y:S02]  /*1d730*/  FSEL R30, R30, -INF , !P4 ;  /* 0xff8000001e1e7808 */ /* 0x000fe40006000000 */
[C---:B------:R-:W-:Y:S02]  /*1d740*/  IADD3 R17, R3.reuse, 0x31, RZ ;  /* 0x0000003103117810 */ /* 0x040fe40007ffe0ff */
[----:B------:R-:W-:Y:S02]  /*1d750*/  ISETP.GE.AND P4, PT, R16, R247, PT ;  /* 0x000000f71000720c */ /* 0x000fe40003f86270 */
[----:B------:R-:W-:Y:S02]  /*1d760*/  IADD3 R3, R3, 0x39, RZ ;  /* 0x0000003903037810 */ /* 0x000fe40007ffe0ff */
[----:B------:R-:W-:Y:S02]  /*1d770*/  FMNMX.FTZ R20, R27, R20, !PT ;  /* 0x000000141b147209 */ /* 0x000fe40007810000 */
[----:B------:R-:W-:-:S02]  /*1d780*/  FSEL R25, R23, -INF , !P5 ;  /* 0xff80000017197808 */ /* 0x000fc40006800000 */
[----:B------:R-:W-:Y:S02]  /*1d790*/  FSEL R29, R29, -INF , !P3 ;  /* 0xff8000001d1d7808 */ /* 0x000fe40005800000 */
[----:B------:R-:W-:Y:S02]  /*1d7a0*/  ISETP.GE.OR P4, PT, R16, R244, !P4 ;  /* 0x000000f41000720c */ /* 0x000fe40006786670 */
[-C--:B------:R-:W-:Y:S02]  /*1d7b0*/  ISETP.GE.AND P5, PT, R17, R247.reuse, PT ;  /* 0x000000f71100720c */ /* 0x080fe40003fa6270 */
[----:B------:R-:W-:Y:S02]  /*1d7c0*/  ISETP.GE.AND P3, PT, R3, R247, PT ;  /* 0x000000f70300720c */ /* 0x000fe40003f66270 */
[----:B------:R-:W-:Y:S02]  /*1d7d0*/  FMNMX.FTZ R20, R26, R20, !PT ;  /* 0x000000141a147209 */ /* 0x000fe40007810000 */
[----:B------:R-:W-:-:S02]  /*1d7e0*/  FSEL R194, R194, -INF , !P4 ;  /* 0xff800000c2c27808 */ /* 0x000fc40006000000 */
[-C--:B------:R-:W-:Y:S02]  /*1d7f0*/  ISETP.GE.OR P5, PT, R17, R244.reuse, !P5 ;  /* 0x000000f41100720c */ /* 0x080fe40006fa6670 */
[----:B------:R-:W-:Y:S02]  /*1d800*/  FMNMX.FTZ R18, R30, R21, !PT ;  /* 0x000000151e127209 */ /* 0x000fe40007810000 */
[----:B------:R-:W-:Y:S02]  /*1d810*/  ISETP.GE.OR P3, PT, R3, R244, !P3 ;  /* 0x000000f40300720c */ /* 0x000fe40005f66670 */
[----:B------:R-:W-:Y:S02]  /*1d820*/  ISETP.GE.AND P4, PT, R17, R246, PT ;  /* 0x000000f61100720c */ /* 0x000fe40003f86270 */
[----:B------:R-:W-:Y:S02]  /*1d830*/  FSEL R24, R19, -INF , !P2 ;  /* 0xff80000013187808 */ /* 0x000fe40005000000 */
[----:B------:R-:W-:-:S02]  /*1d840*/  FMNMX.FTZ R19, R25, R20, !PT ;  /* 0x0000001419137209 */ /* 0x000fc40007810000 */
[----:B------:R-:W-:Y:S01]  /*1d850*/  FSEL R28, R28, -INF , !P5 ;  /* 0xff8000001c1c7808 */ /* 0x000fe20006800000 */
[----:B------:R-:W-:Y:S01]  /*1d860*/  LDSM.16.MT88.4 R20, [R219+0x10800] ;  /* 0x01080000db14783b */ /* 0x000fe20000004200 */
[----:B------:R-:W-:Y:S02]  /*1d870*/  FMNMX.FTZ R18, R29, R18, !PT ;  /* 0x000000121d127209 */ /* 0x000fe40007810000 */
[----:B------:R-:W-:Y:S02]  /*1d880*/  FSEL R193, R193, -INF , !P3 ;  /* 0xff800000c1c17808 */ /* 0x000fe40005800000 */
[----:B------:R-:W-:Y:S02]  /*1d890*/  ISETP.GE.OR P4, PT, R17, R245, !P4 ;  /* 0x000000f51100720c */ /* 0x000fe40006786670 */
[----:B------:R-:W-:Y:S02]  /*1d8a0*/  ISETP.GE.AND P3, PT, R16, R246, PT ;  /* 0x000000f61000720c */ /* 0x000fe40003f66270 */
[----:B------:R-:W-:-:S02]  /*1d8b0*/  FSEL R187, R187, -INF , !P1 ;  /* 0xff800000bbbb7808 */ /* 0x000fc40004800000 */
[----:B------:R-:W-:Y:S02]  /*1d8c0*/  FMNMX.FTZ R17, R24, R19, !PT ;  /* 0x0000001318117209 */ /* 0x000fe40007810000 */
[----:B------:R-:W-:Y:S02]  /*1d8d0*/  FMNMX.FTZ R18, R28, R18, !PT ;  /* 0x000000121c127209 */ /* 0x000fe40007810000 */
[----:B------:R-:W-:Y:S02]  /*1d8e0*/  ISETP.GE.OR P3, PT, R16, R245, !P3 ;  /* 0x000000f51000720c */ /* 0x000fe40005f66670 */
[----:B------:R-:W-:Y:S02]  /*1d8f0*/  ISETP.GE.AND P1, PT, R3, R246, PT ;  /* 0x000000f60300720c */ /* 0x000fe40003f26270 */
[----:B------:R-:W-:Y:S02]  /*1d900*/  FSEL R186, R186, -INF , !P4 ;  /* 0xff800000baba7808 */ /* 0x000fe40006000000 */
[----:B------:R-:W-:-:S02]  /*1d910*/  FMNMX.FTZ R17, R187, R17, !PT ;  /* 0x00000011bb117209 */ /* 0x000fc40007810000 */
[----:B------:R-:W-:Y:S02]  /*1d920*/  FMNMX.FTZ R18, R194, R18, !PT ;  /* 0x00000012c2127209 */ /* 0x000fe40007810000 */
[----:B------:R-:W-:Y:S02]  /*1d930*/  ISETP.GE.OR P1, PT, R3, R245, !P1 ;  /* 0x000000f50300720c */ /* 0x000fe40004f26670 */
[----:B------:R-:W-:Y:S02]  /*1d940*/  FSEL R185, R185, -INF , !P3 ;  /* 0xff800000b9b97808 */ /* 0x000fe40005800000 */
[----:B------:R-:W-:Y:S02]  /*1d950*/  FMNMX.FTZ R17, R186, R17, !PT ;  /* 0x00000011ba117209 */ /* 0x000fe40007810000 */
[----:B------:R-:W-:Y:S02]  /*1d960*/  FMNMX.FTZ R18, R193, R18, !PT ;  /* 0x00000012c1127209 */ /* 0x000fe40007810000 */
[----:B------:R-:W-:-:S02]  /*1d970*/  FSEL R184, R184, -INF , !P1 ;  /* 0xff800000b8b87808 */ /* 0x000fc40004800000 */
[----:B------:R-:W-:Y:S01]  /*1d980*/  FMNMX.FTZ R17, R185, R17, !PT ;  /* 0x00000011b9117209 */ /* 0x000fe20007810000 */
[----:B------:R-:W1:Y:S03]  /*1d990*/  SHFL.BFLY PT, R16, R18, 0x2, 0x1f ;  /* 0x0c401f0012107f89 */ /* 0x000e6600000e0000 */
        /* <DEDUP_REMOVED lines=11> */
[----:B------:R-:W-:Y:S01]  /*1da50*/  LDSM.16.MT88.4 R16, [R217+0x10800] ;  /* 0x01080000d910783b */ /* 0x000fe20000004200 */
[----:B------:R-:W-:Y:S01]  /*1da60*/  FSETP.NEU.FTZ.AND P1, PT, R3, -INF , PT ;  /* 0xff8000000300780b */ /* 0x000fe20003f3d000 */
[----:B------:R-:W-:Y:S02]  /*1da70*/  FMUL.FTZ R32, R183, R3 ;  /* 0x00000003b7207220 */ /* 0x000fe40000410000 */
[-CC-:B------:R-:W-:Y:S02]  /*1da80*/  FFMA.FTZ R176, R44, R183.reuse, -R192.reuse ;  /* 0x000000b72cb07223 */ /* 0x180fe400000108c0 */
[-CC-:B------:R-:W-:Y:S01]  /*1da90*/  FFMA.FTZ R175, R46, R183.reuse, -R192.reuse ;  /* 0x000000b72eaf7223 */ /* 0x180fe200000108c0 */
[----:B------:R-:W-:Y:S01]  /*1daa0*/  FSEL R32, R32, RZ, P1 ;  /* 0x000000ff20207208 */ /* 0x000fe20000800000 */
[-CC-:B------:R-:W-:Y:S02]  /*1dab0*/  FFMA.FTZ R174, R47, R183.reuse, -R192.reuse ;  /* 0x000000b72fae7223 */ /* 0x180fe400000108c0 */
[-C--:B------:R-:W-:Y:S01]  /*1dac0*/  FFMA.FTZ R169, R48, R183.reuse, -R192 ;  /* 0x000000b730a97223 */ /* 0x080fe200000108c0 */
[----:B------:R-:W-:Y:S01]  /*1dad0*/  MUFU.EX2 R176, R176 ;  /* 0x000000b000b07308 */ /* 0x000fe20000000800 */
[-CC-:B------:R-:W-:Y:S01]  /*1dae0*/  FFMA.FTZ R173, R15, R183.reuse, -R32.reuse ;  /* 0x000000b70fad7223 */ /* 0x180fe20000010820 */
[----:B------:R-:W1:Y:S01]  /*1daf0*/  LDSM.16.MT88.4 R48, [R217+0x12000] ;  /* 0x01200000d930783b */ /* 0x000e620000004200 */
[----:B------:R-:W-:-:S02]  /*1db00*/  FFMA.FTZ R177, R14, R183, -R32 ;  /* 0x000000b70eb17223 */ /* 0x000fc40000010820 */
[-CC-:B------:R-:W-:Y:S02]  /*1db10*/  FFMA.FTZ R178, R13, R183.reuse, -R32.reuse ;  /* 0x000000b70db27223 */ /* 0x180fe40000010820 */
[-C--:B------:R-:W-:Y:S01]  /*1db20*/  FFMA.FTZ R171, R7, R183.reuse, -R32 ;  /* 0x000000b707ab7223 */ /* 0x080fe20000010820 */
[----:B------:R-:W2:Y:S01]  /*1db30*/  MUFU.EX2 R175, R175 ;  /* 0x000000af00af7308 */ /* 0x000ea20000000800 */
        /* <DEDUP_REMOVED lines=8> */
[-CC-:B------:R-:W-:Y:S02]  /*1dbc0*/  FFMA.FTZ R9, R9, R183.reuse, -R32.reuse ;  /* 0x000000b709097223 */ /* 0x180fe40000010820 */
[----:B------:R-:W5:Y:S01]  /*1dbd0*/  MUFU.EX2 R169, R169 ;  /* 0x000000a900a97308 */ /* 0x000f620000000800 */
[----:B--2---:R-:W-:Y:S01]  /*1dbe0*/  F2FP.PACK_AB R128, R175, R176 ;  /* 0x000000b0af80723e */ /* 0x004fe200000000ff */
[-CC-:B------:R-:W-:Y:S02]  /*1dbf0*/  FFMA.FTZ R8, R8, R183.reuse, -R32.reuse ;  /* 0x000000b708087223 */ /* 0x180fe40000010820 */
[-C--:B------:R-:W-:Y:S02]  /*1dc00*/  FFMA.FTZ R0, R0, R183.reuse, -R32 ;  /* 0x000000b700007223 */ /* 0x080fe40000010820 */
[----:B------:R-:W-:-:S02]  /*1dc10*/  FFMA.FTZ R180, R180, R183, -R192 ;  /* 0x000000b7b4b47223 */ /* 0x000fc400000108c0 */
[----:B------:R-:W-:Y:S01]  /*1dc20*/  MUFU.EX2 R173, R173 ;  /* 0x000000ad00ad7308 */ /* 0x000fe20000000800 */
[-CC-:B------:R-:W-:Y:S02]  /*1dc30*/  FFMA.FTZ R179, R179, R183.reuse, -R192.reuse ;  /* 0x000000b7b3b37223 */ /* 0x180fe400000108c0 */
[-CC-:B------:R-:W-:Y:S02]  /*1dc40*/  FFMA.FTZ R181, R31, R183.reuse, -R192.reuse ;  /* 0x000000b71fb57223 */ /* 0x180fe400000108c0 */
[-C--:B------:R-:W-:Y:S02]  /*1dc50*/  FFMA.FTZ R182, R30, R183.reuse, -R192 ;  /* 0x000000b71eb67223 */ /* 0x080fe400000108c0 */
[-CC-:B------:R-:W-:Y:S01]  /*1dc60*/  FFMA.FTZ R190, R27, R183.reuse, -R32.reuse ;  /* 0x000000b71bbe7223 */ /* 0x180fe20000010820 */
[----:B------:R-:W2:Y:S01]  /*1dc70*/  MUFU.EX2 R177, R177 ;  /* 0x000000b100b17308 */ /* 0x000ea20000000800 */
[----:B-----5:R-:W-:Y:S01]  /*1dc80*/  F2FP.PACK_AB R130, R169, R174 ;  /* 0x000000aea982723e */ /* 0x020fe200000000ff */
[----:B------:R-:W-:-:S02]  /*1dc90*/  FFMA.FTZ R191, R26, R183, -R32 ;  /* 0x000000b71abf7223 */ /* 0x000fc40000010820 */
[-CC-:B------:R-:W-:Y:S02]  /*1dca0*/  FFMA.FTZ R195, R25, R183.reuse, -R32.reuse ;  /* 0x000000b719c37223 */ /* 0x180fe40000010820 */
[-C--:B------:R-:W-:Y:S02]  /*1dcb0*/  FFMA.FTZ R196, R24, R183.reuse, -R32 ;  /* 0x000000b718c47223 */ /* 0x080fe40000010820 */
[----:B------:R-:W-:Y:S01]  /*1dcc0*/  MUFU.EX2 R178, R178 ;  /* 0x000000b200b27308 */ /* 0x000fe20000000800 */
[-CC-:B------:R-:W-:Y:S01]  /*1dcd0*/  FFMA.FTZ R197, R29, R183.reuse, -R192.reuse ;  /* 0x000000b71dc57223 */ /* 0x180fe200000108c0 */
[----:B------:R-:W-:Y:S01]  /*1dce0*/  LDSM.16.MT88.4 R24, [R215+0x15000] ;  /* 0x01500000d718783b */ /* 0x000fe20000004200 */
[-CC-:B------:R-:W-:Y:S02]  /*1dcf0*/  FFMA.FTZ R198, R28, R183.reuse, -R192.reuse ;  /* 0x000000b71cc67223 */ /* 0x180fe400000108c0 */
[-CC-:B------:R-:W-:Y:S01]  /*1dd00*/  FFMA.FTZ R194, R194, R183.reuse, -R192.reuse ;  /* 0x000000b7c2c27223 */ /* 0x180fe200000108c0 */
[----:B------:R-:W-:Y:S01]  /*1dd10*/  LDSM.16.MT88.4 R28, [R215+0x17000] ;  /* 0x01700000d71c783b */ /* 0x000fe20000004200 */
        /* <DEDUP_REMOVED lines=85> */
[----:B------:R-:W2:Y:S07]  /*1e270*/  LDSM.16.MT88.4 R20, [R215+0x10800] ;  /* 0x01080000d714783b */ /* 0x000eae0000004200 */
[C---:B------:R-:W-:Y:S08]  /*1e280*/  HMMA.16816.F32 R152, R4.reuse, R16, R152 ;  /* 0x000000100498723c */ /* 0x040ff00000001898 */
        /* <DEDUP_REMOVED lines=46> */
[----:B-1----:R-:W-:-:S02]  /*1e570*/  F2FP.PACK_AB R6, R182, R181 ;  /* 0x000000b5b606723e */ /* 0x002fc400000000ff */
[----:B------:R-:W-:Y:S01]  /*1e580*/  F2FP.PACK_AB R5, R191, R190 ;  /* 0x000000bebf05723e */ /* 0x000fe200000000ff */
        /* <DEDUP_REMOVED lines=33> */
[C---:B------:R-:W-:Y:S01]  /*1e7a0*/  HMMA.16816.F32 R96, R4.reuse, R26, R96 ;  /* 0x0000001a0460723c */ /* 0x040fe20000001860 */
[----:B------:R-:W-:Y:S07]  /*1e7b0*/  LDSM.16.MT88.4 R24, [R219+0x11800] ;  /* 0x01180000db18783b */ /* 0x000fee0000004200 */
        /* <DEDUP_REMOVED lines=18> */
[----:B------:R-:W-:Y:S07]  /*1e8e0*/  LDSM.16.MT88.4 R20, [R217+0x11800] ;  /* 0x01180000d914783b */ /* 0x000fee0000004200 */
[C---:B------:R-:W-:Y:S01]  /*1e8f0*/  HMMA.16816.F32 R128, R4.reuse, R30, R128 ;  /* 0x0000001e0480723c */ /* 0x040fe20000001880 */
[----:B------:R-:W-:Y:S07]  /*1e900*/  LDSM.16.MT88.4 R28, [R217+0x13800] ;  /* 0x01380000d91c783b */ /* 0x000fee0000004200 */
[C---:B-1----:R-:W-:Y:S08]  /*1e910*/  HMMA.16816.F32 R108, R4.reuse, R16, R108 ;  /* 0x00000010046c723c */ /* 0x042ff0000000186c */
        /* <DEDUP_REMOVED lines=123> */
.L_x_3025:
[----:B------:R-:W-:Y:S02]  /*1f0d0*/  ULDC.64 UR4, c[0x0][0x118] ;  /* 0x0000460000047ab9 */ /* 0x000fe40000000a00 */
[----:B------:R-:W2:Y:S02]  /*1f0e0*/  LD.E R4, [R10.64+0x40] ;  /* 0x000040040a047980 */ /* 0x000ea4000c101900 */
[----:B--2---:R-:W-:-:S04]  /*1f0f0*/  LEA R4, -R4, RZ, 0x6 ;  /* 0x000000ff04047211 */ /* 0x004fc800078e31ff */
[----:B------:R-:W-:Y:S02]  /*1f100*/  SHF.R.S32.HI R2, RZ, 0x1f, R4 ;  /* 0x0000001fff027819 */ /* 0x000fe40000011404 */
.L_x_3026:
[----:B------:R-:W-:Y:S05]  /*1f110*/  BSYNC B0 ;  /* 0x0000000000007941 */ /* 0x000fea0003800000 */
.L_x_3024:
[C---:B------:R-:W-:Y:S01]  /*1f120*/  LOP3.LUT P6, RZ, R243.reuse, 0x1, RZ, 0xc0, !PT ;  /* 0x00000001f3ff7812 */ /* 0x040fe200078cc0ff */
[----:B------:R-:W-:Y:S01]  /*1f130*/  ULDC.64 UR4, c[0x0][0x118] ;  /* 0x0000460000047ab9 */ /* 0x000fe20000000a00 */
[C---:B------:R-:W-:Y:S02]  /*1f140*/  LOP3.LUT P5, RZ, R243.reuse, 0x2, RZ, 0xc0, !PT ;  /* 0x00000002f3ff7812 */ /* 0x040fe400078ac0ff */
        /* <DEDUP_REMOVED lines=115> */
[----:B--2---:R-:W2:Y:S04]  /*1f880*/  LDSM.16.M88.4 R16, [R224+0x8000] ;  /* 0x00800000e010783b */ /* 0x004ea80000000200 */
[----:B------:R-:W3:Y:S04]  /*1f890*/  LDSM.16.M88.4 R180, [R224+0x9000] ;  /* 0x00900000e0b4783b */ /* 0x000ee80000000200 */
[----:B----4-:R-:W4:Y:S04]  /*1f8a0*/  LDSM.16.M88.4 R4, [R224+0x8800] ;  /* 0x00880000e004783b */ /* 0x010f280000000200 */
[----:B------:R-:W4:Y:S04]  /*1f8b0*/  LDSM.16.M88.4 R192, [R224+0x9800] ;  /* 0x00980000e0c0783b */ /* 0x000f280000000200 */
[----:B-1----:R-:W-:Y:S04]  /*1f8c0*/  LDSM.16.M88.4 R28, [R223] ;  /* 0x00000000df1c783b */ /* 0x002fe80000000200 */
[----:B------:R-:W1:Y:S04]  /*1f8d0*/  LDSM.16.M88.4 R188, [R222] ;  /* 0x00000000debc783b */ /* 0x000e680000000200 */
[----:B-----5:R-:W5:Y:S04]  /*1f8e0*/  LDSM.16.M88.4 R24, [R213] ;  /* 0x00000000d518783b */ /* 0x020f680000000200 */
[----:B------:R-:W1:Y:S04]  /*1f8f0*/  LDSM.16.M88.4 R168, [R214] ;  /* 0x00000000d6a8783b */ /* 0x000e680000000200 */
[----:B------:R-:W1:Y:S04]  /*1f900*/  LDSM.16.M88.4 R32, [R212] ;  /* 0x00000000d420783b */ /* 0x000e680000000200 */
[----:B------:R-:W-:Y:S01]  /*1f910*/  LDSM.16.M88.4 R196, [R211] ;  /* 0x00000000d3c4783b */ /* 0x000fe20000000200 */
[C---:B--2---:R-:W-:Y:S03]  /*1f920*/  HMMA.16816.F32 R20, R172.reuse, R16, RZ ;  /* 0x00000010ac14723c */ /* 0x044fe600000018ff */
[----:B------:R-:W2:Y:S04]  /*1f930*/  LD.E R0, [R10.64+0x18c] ;  /* 0x00018c040a007980 */ /* 0x000ea8000c101900 */
[----:B------:R-:W0:Y:S01]  /*1f940*/  LDGDEPBAR ;  /* 0x00000000000079af */ /* 0x000e220000000000 */
[C---:B---3--:R-:W-:Y:S08]  /*1f950*/  HMMA.16816.F32 R184, R172.reuse, R180, RZ ;  /* 0x000000b4acb8723c */ /* 0x048ff000000018ff */
[C---:B------:R-:W-:Y:S08]  /*1f960*/  HMMA.16816.F32 R16, R172.reuse, R18, RZ ;  /* 0x00000012ac10723c */ /* 0x040ff000000018ff */
[C---:B------:R-:W-:Y:S08]  /*1f970*/  HMMA.16816.F32 R180, R172.reuse, R182, RZ ;  /* 0x000000b6acb4723c */ /* 0x040ff000000018ff */
[C---:B----4-:R-:W-:Y:S08]  /*1f980*/  HMMA.16816.F32 R12, R172.reuse, R4, RZ ;  /* 0x00000004ac0c723c */ /* 0x050ff000000018ff */
[C---:B------:R-:W-:Y:S08]  /*1f990*/  HMMA.16816.F32 R4, R172.reuse, R6, RZ ;  /* 0x00000006ac04723c */ /* 0x040ff000000018ff */
[C---:B------:R-:W-:Y:S08]  /*1f9a0*/  HMMA.16816.F32 R176, R172.reuse, R192, RZ ;  /* 0x000000c0acb0723c */ /* 0x040ff000000018ff */
[----:B------:R-:W-:Y:S01]  /*1f9b0*/  HMMA.16816.F32 R172, R172, R194, RZ ;  /* 0x000000c2acac723c */ /* 0x000fe200000018ff */
[----:B------:R-:W-:Y:S07]  /*1f9c0*/  LDSM.16.M88.4 R192, [R218+0x8000] ;  /* 0x00800000dac0783b */ /* 0x000fee0000000200 */
[C---:B-1----:R-:W-:Y:S08]  /*1f9d0*/  HMMA.16816.F32 R20, R28.reuse, R188, R20 ;  /* 0x000000bc1c14723c */ /* 0x042ff00000001814 */
[C---:B------:R-:W-:Y:S01]  /*1f9e0*/  HMMA.16816.F32 R16, R28.reuse, R190, R16 ;  /* 0x000000be1c10723c */ /* 0x040fe20000001810 */
[----:B------:R-:W-:Y:S07]  /*1f9f0*/  LDSM.16.M88.4 R188, [R218+0x8800] ;  /* 0x00880000dabc783b */ /* 0x000fee0000000200 */
[C---:B-----5:R-:W-:Y:S08]  /*1fa00*/  HMMA.16816.F32 R184, R28.reuse, R24, R184 ;  /* 0x000000181cb8723c */ /* 0x060ff000000018b8 */
[C---:B------:R-:W-:Y:S01]  /*1fa10*/  HMMA.16816.F32 R180, R28.reuse, R26, R180 ;  /* 0x0000001a1cb4723c */ /* 0x040fe200000018b4 */
[----:B------:R-:W1:Y:S07]  /*1fa20*/  LDSM.16.M88.4 R24, [R221] ;  /* 0x00000000dd18783b */ /* 0x000e6e0000000200 */
[C---:B------:R-:W-:Y:S08]  /*1fa30*/  HMMA.16816.F32 R12, R28.reuse, R168, R12 ;  /* 0x000000a81c0c723c */ /* 0x040ff0000000180c */
[C---:B------:R-:W-:Y:S01]  /*1fa40*/  HMMA.16816.F32 R4, R28.reuse, R170, R4 ;  /* 0x000000aa1c04723c */ /* 0x040fe20000001804 */
[----:B------:R-:W3:Y:S07]  /*1fa50*/  LDSM.16.M88.4 R168, [R218+0x9000] ;  /* 0x00900000daa8783b */ /* 0x000eee0000000200 */
[C---:B------:R-:W-:Y:S08]  /*1fa60*/  HMMA.16816.F32 R176, R28.reuse, R32, R176 ;  /* 0x000000201cb0723c */ /* 0x040ff000000018b0 */
[----:B------:R-:W-:Y:S01]  /*1fa70*/  HMMA.16816.F32 R172, R28, R34, R172 ;  /* 0x000000221cac723c */ /* 0x000fe200000018ac */
[----:B------:R-:W4:Y:S04]  /*1fa80*/  LDSM.16.M88.4 R32, [R218+0x9800] ;  /* 0x00980000da20783b */ /* 0x000f280000000200 */
[----:B------:R-:W5:Y:S03]  /*1fa90*/  LDSM.16.M88.4 R28, [R220] ;  /* 0x00000000dc1c783b */ /* 0x000f660000000200 */
[C---:B-1----:R-:W-:Y:S08]  /*1faa0*/  HMMA.16816.F32 R12, R24.reuse, R188, R12 ;  /* 0x000000bc180c723c */ /* 0x042ff0000000180c */
[C---:B------:R-:W-:Y:S01]  /*1fab0*/  HMMA.16816.F32 R4, R24.reuse, R190, R4 ;  /* 0x000000be1804723c */ /* 0x040fe20000001804 */
[----:B------:R-:W1:Y:S07]  /*1fac0*/  LDSM.16.M88.4 R188, [R211+0x1000] ;  /* 0x00100000d3bc783b */ /* 0x000e6e0000000200 */
[C---:B------:R-:W-:Y:S08]  /*1fad0*/  HMMA.16816.F32 R20, R24.reuse, R192, R20 ;  /* 0x000000c01814723c */ /* 0x040ff00000001814 */
[C---:B------:R-:W-:Y:S01]  /*1fae0*/  HMMA.16816.F32 R16, R24.reuse, R194, R16 ;  /* 0x000000c21810723c */ /* 0x040fe20000001810 */
[----:B------:R-:W1:Y:S07]  /*1faf0*/  LDSM.16.M88.4 R192, [R211+0x800] ;  /* 0x00080000d3c0783b */ /* 0x000e6e0000000200 */
[C---:B---3--:R-:W-:Y:S08]  /*1fb00*/  HMMA.16816.F32 R184, R24.reuse, R168, R184 ;  /* 0x000000a818b8723c */ /* 0x048ff000000018b8 */
[C---:B------:R-:W-:Y:S01]  /*1fb10*/  HMMA.16816.F32 R180, R24.reuse, R170, R180 ;  /* 0x000000aa18b4723c */ /* 0x040fe200000018b4 */
[----:B------:R-:W-:Y:S07]  /*1fb20*/  LDSM.16.M88.4 R168, [R225+0x2000] ;  /* 0x00200000e1a8783b */ /* 0x000fee0000000200 */
[C---:B----4-:R-:W-:Y:S08]  /*1fb30*/  HMMA.16816.F32 R176, R24.reuse, R32, R176 ;  /* 0x0000002018b0723c */ /* 0x050ff000000018b0 */
[----:B------:R-:W-:Y:S01]  /*1fb40*/  HMMA.16816.F32 R172, R24, R34, R172 ;  /* 0x0000002218ac723c */ /* 0x000fe200000018ac */
[----:B------:R-:W3:Y:S04]  /*1fb50*/  LDSM.16.M88.4 R32, [R211+0x1800] ;  /* 0x00180000d320783b */ /* 0x000ee80000000200 */
[----:B------:R-:W4:Y:S03]  /*1fb60*/  LDSM.16.M88.4 R24, [R224+0xa000] ;  /* 0x00a00000e018783b */ /* 0x000f260000000200 */
[C---:B-----5:R-:W-:Y:S08]  /*1fb70*/  HMMA.16816.F32 R20, R28.reuse, R196, R20 ;  /* 0x000000c41c14723c */ /* 0x060ff00000001814 */
[C---:B------:R-:W-:Y:S01]  /*1fb80*/  HMMA.16816.F32 R16, R28.reuse, R198, R16 ;  /* 0x000000c61c10723c */ /* 0x040fe20000001810 */
[----:B------:R-:W5:Y:S07]  /*1fb90*/  LDSM.16.M88.4 R196, [R224+0xa800] ;  /* 0x00a80000e0c4783b */ /* 0x000f6e0000000200 */
[C---:B-1----:R-:W-:Y:S08]  /*1fba0*/  HMMA.16816.F32 R184, R28.reuse, R188, R184 ;  /* 0x000000bc1cb8723c */ /* 0x042ff000000018b8 */
[C---:B------:R-:W-:Y:S01]  /*1fbb0*/  HMMA.16816.F32 R180, R28.reuse, R190, R180 ;  /* 0x000000be1cb4723c */ /* 0x040fe200000018b4 */
[----:B------:R-:W1:Y:S07]  /*1fbc0*/  LDSM.16.M88.4 R188, [R224+0xb800] ;  /* 0x00b80000e0bc783b */ /* 0x000e6e0000000200 */
[C---:B------:R-:W-:Y:S08]  /*1fbd0*/  HMMA.16816.F32 R12, R28.reuse, R192, R12 ;  /* 0x000000c01c0c723c */ /* 0x040ff0000000180c */
[C---:B------:R-:W-:Y:S01]  /*1fbe0*/  HMMA.16816.F32 R4, R28.reuse, R194, R4 ;  /* 0x000000c21c04723c */ /* 0x040fe20000001804 */
[----:B------:R-:W1:Y:S07]  /*1fbf0*/  LDSM.16.M88.4 R192, [R224+0xb000] ;  /* 0x00b00000e0c0783b */ /* 0x000e6e0000000200 */
[C---:B---3--:R-:W-:Y:S08]  /*1fc00*/  HMMA.16816.F32 R176, R28.reuse, R32, R176 ;  /* 0x000000201cb0723c */ /* 0x048ff000000018b0 */
[----:B------:R-:W-:Y:S01]  /*1fc10*/  HMMA.16816.F32 R172, R28, R34, R172 ;  /* 0x000000221cac723c */ /* 0x000fe200000018ac */
[----:B------:R-:W-:Y:S04]  /*1fc20*/  LDSM.16.M88.4 R32, [R223+0x2000] ;  /* 0x00200000df20783b */ /* 0x000fe80000000200 */
[----:B------:R-:W3:Y:S03]  /*1fc30*/  LDSM.16.M88.4 R28, [R210] ;  /* 0x00000000d21c783b */ /* 0x000ee60000000200 */
[C---:B----4-:R-:W-:Y:S08]  /*1fc40*/  HMMA.16816.F32 R20, R168.reuse, R24, R20 ;  /* 0x00000018a814723c */ /* 0x050ff00000001814 */
[C---:B------:R-:W-:Y:S01]  /*1fc50*/  HMMA.16816.F32 R16, R168.reuse, R26, R16 ;  /* 0x0000001aa810723c */ /* 0x040fe20000001810 */
[----:B------:R-:W4:Y:S07]  /*1fc60*/  LDSM.16.M88.4 R24, [R209] ;  /* 0x00000000d118783b */ /* 0x000f2e0000000200 */
[C---:B-----5:R-:W-:Y:S08]  /*1fc70*/  HMMA.16816.F32 R12, R168.reuse, R196, R12 ;  /* 0x000000c4a80c723c */ /* 0x060ff0000000180c */
[C---:B------:R-:W-:Y:S01]  /*1fc80*/  HMMA.16816.F32 R4, R168.reuse, R198, R4 ;  /* 0x000000c6a804723c */ /* 0x040fe20000001804 */
[----:B------:R-:W-:Y:S07]  /*1fc90*/  LDSM.16.M88.4 R196, [R218+0xb000] ;  /* 0x00b00000dac4783b */ /* 0x000fee0000000200 */
[C---:B-1----:R-:W-:Y:S08]  /*1fca0*/  HMMA.16816.F32 R176, R168.reuse, R188, R176 ;  /* 0x000000bca8b0723c */ /* 0x042ff000000018b0 */
[C---:B------:R-:W-:Y:S01]  /*1fcb0*/  HMMA.16816.F32 R172, R168.reuse, R190, R172 ;  /* 0x000000bea8ac723c */ /* 0x040fe200000018ac */
[----:B------:R-:W1:Y:S07]  /*1fcc0*/  LDSM.16.M88.4 R188, [R207] ;  /* 0x00000000cfbc783b */ /* 0x000e6e0000000200 */
[C---:B------:R-:W-:Y:S08]  /*1fcd0*/  HMMA.16816.F32 R184, R168.reuse, R192, R184 ;  /* 0x000000c0a8b8723c */ /* 0x040ff000000018b8 */
[----:B------:R-:W-:Y:S01]  /*1fce0*/  HMMA.16816.F32 R180, R168, R194, R180 ;  /* 0x000000c2a8b4723c */ /* 0x000fe200000018b4 */
[----:B------:R-:W5:Y:S04]  /*1fcf0*/  LDSM.16.M88.4 R192, [R208] ;  /* 0x00000000d0c0783b */ /* 0x000f680000000200 */
        /* <DEDUP_REMOVED lines=8> */
[C---:B------:R-:W-:Y:S01]  /*1fd80*/  HMMA.16816.F32 R172, R32.reuse, R190, R172 ;  /* 0x000000be20ac723c */ /* 0x040fe200000018ac */
[----:B------:R-:W1:Y:S07]  /*1fd90*/  LDSM.16.M88.4 R188, [R218+0xb800] ;  /* 0x00b80000dabc783b */ /* 0x000e6e0000000200 */
[C---:B-----5:R-:W-:Y:S08]  /*1fda0*/  HMMA.16816.F32 R184, R32.reuse, R192, R184 ;  /* 0x000000c020b8723c */ /* 0x060ff000000018b8 */
[----:B------:R-:W-:Y:S01]  /*1fdb0*/  HMMA.16816.F32 R180, R32, R194, R180 ;  /* 0x000000c220b4723c */ /* 0x000fe200000018b4 */
[----:B------:R-:W-:Y:S04]  /*1fdc0*/  LDSM.16.M88.4 R32, [R220+0x2000] ;  /* 0x00200000dc20783b */ /* 0x000fe80000000200 */
        /* <DEDUP_REMOVED lines=9> */
[----:B------:R-:W-:Y:S07]  /*1fe60*/  LDSM.16.M88.4 R196, [R206] ;  /* 0x00000000cec4783b */ /* 0x000fee0000000200 */
[C---:B-1----:R-:W-:Y:S08]  /*1fe70*/  HMMA.16816.F32 R176, R168.reuse, R188, R176 ;  /* 0x000000bca8b0723c */ /* 0x042ff000000018b0 */
[----:B------:R-:W-:Y:S01]  /*1fe80*/  HMMA.16816.F32 R172, R168, R190, R172 ;  /* 0x000000bea8ac723c */ /* 0x000fe200000018ac */
[----:B------:R-:W1:Y:S04]  /*1fe90*/  LDSM.16.M88.4 R168, [R211+0x3800] ;  /* 0x00380000d3a8783b */ /* 0x000e680000000200 */
[----:B------:R-:W-:Y:S03]  /*1fea0*/  LDSM.16.M88.4 R188, [R224+0xc800] ;  /* 0x00c80000e0bc783b */ /* 0x000fe60000000200 */
[C---:B---3--:R-:W-:Y:S08]  /*1feb0*/  HMMA.16816.F32 R20, R32.reuse, R28, R20 ;  /* 0x0000001c2014723c */ /* 0x048ff00000001814 */
[C---:B------:R-:W-:Y:S01]  /*1fec0*/  HMMA.16816.F32 R16, R32.reuse, R30, R16 ;  /* 0x0000001e2010723c */ /* 0x040fe20000001810 */
[----:B------:R-:W-:Y:S07]  /*1fed0*/  LDSM.16.M88.4 R28, [R224+0xc000] ;  /* 0x00c00000e01c783b */ /* 0x000fee0000000200 */
[C---:B----4-:R-:W-:Y:S08]  /*1fee0*/  HMMA.16816.F32 R12, R32.reuse, R24, R12 ;  /* 0x00000018200c723c */ /* 0x050ff0000000180c */
        /* <DEDUP_REMOVED lines=8> */
[----:B------:R-:W-:Y:S03]  /*1ff70*/  LDSM.16.M88.4 R192, [R205] ;  /* 0x00000000cdc0783b */ /* 0x000fe60000000200 */
[C---:B---3--:R-:W-:Y:S08]  /*1ff80*/  HMMA.16816.F32 R20, R24.reuse, R28, R20 ;  /* 0x0000001c1814723c */ /* 0x048ff00000001814 */
[C---:B------:R-:W-:Y:S01]  /*1ff90*/  HMMA.16816.F32 R16, R24.reuse, R30, R16 ;  /* 0x0000001e1810723c */ /* 0x040fe20000001810 */
[----:B------:R-:W-:Y:S07]  /*1ffa0*/  LDSM.16.M88.4 R28, [R223+0x4000] ;  /* 0x00400000df1c783b */ /* 0x000fee0000000200 */
[C---:B------:R-:W-:Y:S08]  /*1ffb0*/  HMMA.16816.F32 R12, R24.reuse, R188, R12 ;  /* 0x000000bc180c723c */ /* 0x040ff0000000180c */
[C---:B------:R-:W-:Y:S01]  /*1ffc0*/  HMMA.16816.F32 R4, R24.reuse, R190, R4 ;  /* 0x000000be1804723c */ /* 0x040fe20000001804 */
[----:B------:R-:W3:Y:S07]  /*1ffd0*/  LDSM.16.M88.4 R188, [R204] ;  /* 0x00000000ccbc783b */ /* 0x000eee0000000200 */
[C---:B-1----:R-:W-:Y:S08]  /*1ffe0*/  HMMA.16816.F32 R184, R24.reuse, R168, R184 ;  /* 0x000000a818b8723c */ /* 0x042ff000000018b8 */
[C---:B------:R-:W-:Y:S01]  /*1fff0*/  HMMA.16816.F32 R180, R24.reuse, R170, R180 ;  /* 0x000000aa18b4723c */ /* 0x040fe200000018b4 */
[----:B------:R-:W1:Y:S07]  /*20000*/  LDSM.16.M88.4 R168, [R203] ;  /* 0x00000000cba8783b */ /* 0x000e6e0000000200 */
[C---:B----4-:R-:W-:Y:S08]  /*20010*/  HMMA.16816.F32 R176, R24.reuse, R32, R176 ;  /* 0x0000002018b0723c */ /* 0x050ff000000018b0 */
[----:B------:R-:W-:Y:S01]  /*20020*/  HMMA.16816.F32 R172, R24, R34, R172 ;  /* 0x0000002218ac723c */ /* 0x000fe200000018ac */
[----:B------:R-:W-:Y:S04]  /*20030*/  LDSM.16.M88.4 R32, [R221+0x4000] ;  /* 0x00400000dd20783b */ /* 0x000fe80000000200 */
[----:B------:R-:W4:Y:S03]  /*20040*/  LDSM.16.M88.4 R24, [R218+0xc000] ;  /* 0x00c00000da18783b */ /* 0x000f260000000200 */
[C---:B---3--:R-:W-:Y:S08]  /*20050*/  HMMA.16816.F32 R184, R28.reuse, R188, R184 ;  /* 0x000000bc1cb8723c */ /* 0x048ff000000018b8 */
[C---:B------:R-:W-:Y:S01]  /*20060*/  HMMA.16816.F32 R180, R28.reuse, R190, R180 ;  /* 0x000000be1cb4723c */ /* 0x040fe200000018b4 */
[----:B------:R-:W3:Y:S07]  /*20070*/  LDSM.16.M88.4 R188, [R218+0xd000] ;  /* 0x00d00000dabc783b */ /* 0x000eee0000000200 */
[C---:B------:R-:W-:Y:S08]  /*20080*/  HMMA.16816.F32 R20, R28.reuse, R196, R20 ;  /* 0x000000c41c14723c */ /* 0x040ff00000001814 */
[C---:B------:R-:W-:Y:S01]  /*20090*/  HMMA.16816.F32 R16, R28.reuse, R198, R16 ;  /* 0x000000c61c10723c */ /* 0x040fe20000001810 */
[----:B------:R-:W-:Y:S07]  /*200a0*/  LDSM.16.M88.4 R196, [R220+0x4000] ;  /* 0x00400000dcc4783b */ /* 0x000fee0000000200 */
[C---:B------:R-:W-:Y:S08]  /*200b0*/  HMMA.16816.F32 R12, R28.reuse, R192, R12 ;  /* 0x000000c01c0c723c */ /* 0x040ff0000000180c */
[C---:B------:R-:W-:Y:S01]  /*200c0*/  HMMA.16816.F32 R4, R28.reuse, R194, R4 ;  /* 0x000000c21c04723c */ /* 0x040fe20000001804 */
[----:B------:R-:W5:Y:S07]  /*200d0*/  LDSM.16.M88.4 R192, [R218+0xc800] ;  /* 0x00c80000dac0783b */ /* 0x000f6e0000000200 */
[C---:B-1----:R-:W-:Y:S08]  /*200e0*/  HMMA.16816.F32 R176, R28.reuse, R168, R176 ;  /* 0x000000a81cb0723c */ /* 0x042ff000000018b0 */
[----:B------:R-:W-:Y:S01]  /*200f0*/  HMMA.16816.F32 R172, R28, R170, R172 ;  /* 0x000000aa1cac723c */ /* 0x000fe200000018ac */
[----:B------:R-:W1:Y:S04]  /*20100*/  LDSM.16.M88.4 R168, [R218+0xd800] ;  /* 0x00d80000daa8783b */ /* 0x000e680000000200 */
[----:B------:R-:W1:Y:S03]  /*20110*/  LDSM.16.M88.4 R28, [R211+0x4000] ;  /* 0x00400000d31c783b */ /* 0x000e660000000200 */
[C---:B----4-:R-:W-:Y:S08]  /*20120*/  HMMA.16816.F32 R20, R32.reuse, R24, R20 ;  /* 0x000000182014723c */ /* 0x050ff00000001814 */
[C---:B------:R-:W-:Y:S01]  /*20130*/  HMMA.16816.F32 R16, R32.reuse, R26, R16 ;  /* 0x0000001a2010723c */ /* 0x040fe20000001810 */
[----:B------:R-:W4:Y:S07]  /*20140*/  LDSM.16.M88.4 R24, [R211+0x4800] ;  /* 0x00480000d318783b */ /* 0x000f2e0000000200 */
        /* <DEDUP_REMOVED lines=9> */
[----:B------:R-:W1:Y:S03]  /*201e0*/  LDSM.16.M88.4 R32, [R224+0xe000] ;  /* 0x00e00000e020783b */ /* 0x000e660000000200 */
[C---:B------:R-:W-:Y:S08]  /*201f0*/  HMMA.16816.F32 R20, R196.reuse, R28, R20 ;  /* 0x0000001cc414723c */ /* 0x040ff00000001814 */
[C---:B------:R-:W-:Y:S01]  /*20200*/  HMMA.16816.F32 R16, R196.reuse, R30, R16 ;  /* 0x0000001ec410723c */ /* 0x040fe20000001810 */
[----:B------:R-:W1:Y:S07]  /*20210*/  LDSM.16.M88.4 R28, [R224+0xe800] ;  /* 0x00e80000e01c783b */ /* 0x000e6e0000000200 */
[C---:B----4-:R-:W-:Y:S08]  /*20220*/  HMMA.16816.F32 R12, R196.reuse, R24, R12 ;  /* 0x00000018c40c723c */ /* 0x050ff0000000180c */
[C---:B------:R-:W-:Y:S01]  /*20230*/  HMMA.16816.F32 R4, R196.reuse, R26, R4 ;  /* 0x0000001ac404723c */ /* 0x040fe20000001804 */
[----:B------:R-:W4:Y:S07]  /*20240*/  LDSM.16.M88.4 R24, [R224+0xf000] ;  /* 0x00f00000e018783b */ /* 0x000f2e0000000200 */
[C---:B---3--:R-:W-:Y:S08]  /*20250*/  HMMA.16816.F32 R176, R196.reuse, R188, R176 ;  /* 0x000000bcc4b0723c */ /* 0x048ff000000018b0 */
[C---:B------:R-:W-:Y:S01]  /*20260*/  HMMA.16816.F32 R172, R196.reuse, R190, R172 ;  /* 0x000000bec4ac723c */ /* 0x040fe200000018ac */
[----:B------:R-:W3:Y:S07]  /*20270*/  LDSM.16.M88.4 R188, [R224+0xf800] ;  /* 0x00f80000e0bc783b */ /* 0x000eee0000000200 */
[C---:B-----5:R-:W-:Y:S08]  /*20280*/  HMMA.16816.F32 R184, R196.reuse, R192, R184 ;  /* 0x000000c0c4b8723c */ /* 0x060ff000000018b8 */
[----:B------:R-:W-:Y:S01]  /*20290*/  HMMA.16816.F32 R180, R196, R194, R180 ;  /* 0x000000c2c4b4723c */ /* 0x000fe200000018b4 */
[----:B------:R-:W-:Y:S07]  /*202a0*/  LDSM.16.M88.4 R192, [R223+0x6000] ;  /* 0x00600000dfc0783b */ /* 0x000fee0000000200 */
[C---:B-1----:R-:W-:Y:S08]  /*202b0*/  HMMA.16816.F32 R20, R168.reuse, R32, R20 ;  /* 0x00000020a814723c */ /* 0x042ff00000001814 */
[C---:B------:R-:W-:Y:S01]  /*202c0*/  HMMA.16816.F32 R16, R168.reuse, R34, R16 ;  /* 0x00000022a810723c */ /* 0x040fe20000001810 */
[----:B------:R-:W1:Y:S07]  /*202d0*/  LDSM.16.M88.4 R32, [R202] ;  /* 0x00000000ca20783b */ /* 0x000e6e0000000200 */
[C---:B------:R-:W-:Y:S08]  /*202e0*/  HMMA.16816.F32 R12, R168.reuse, R28, R12 ;  /* 0x0000001ca80c723c */ /* 0x040ff0000000180c */
[C---:B------:R-:W-:Y:S01]  /*202f0*/  HMMA.16816.F32 R4, R168.reuse, R30, R4 ;  /* 0x0000001ea804723c */ /* 0x040fe20000001804 */
[----:B------:R-:W5:Y:S07]  /*20300*/  LDSM.16.M88.4 R28, [R201] ;  /* 0x00000000c91c783b */ /* 0x000f6e0000000200 */
[C---:B----4-:R-:W-:Y:S08]  /*20310*/  HMMA.16816.F32 R184, R168.reuse, R24, R184 ;  /* 0x00000018a8b8723c */ /* 0x050ff000000018b8 */
[C---:B------:R-:W-:Y:S01]  /*20320*/  HMMA.16816.F32 R180, R168.reuse, R26, R180 ;  /* 0x0000001aa8b4723c */ /* 0x040fe200000018b4 */
[----:B------:R-:W4:Y:S07]  /*20330*/  LDSM.16.M88.4 R24, [R167] ;  /* 0x00000000a718783b */ /* 0x000f2e0000000200 */
[C---:B---3--:R-:W-:Y:S08]  /*20340*/  HMMA.16816.F32 R176, R168.reuse, R188, R176 ;  /* 0x000000bca8b0723c */ /* 0x048ff000000018b0 */
[----:B------:R-:W-:Y:S01]  /*20350*/  HMMA.16816.F32 R172, R168, R190, R172 ;  /* 0x000000bea8ac723c */ /* 0x000fe200000018ac */
[----:B------:R-:W3:Y:S04]  /*20360*/  LDSM.16.M88.4 R168, [R200] ;  /* 0x00000000c8a8783b */ /* 0x000ee80000000200 */
[----:B------:R-:W-:Y:S03]  /*20370*/  LDSM.16.M88.4 R188, [R218+0xf000] ;  /* 0x00f00000dabc783b */ /* 0x000fe60000000200 */
[C---:B-1----:R-:W-:Y:S08]  /*20380*/  HMMA.16816.F32 R20, R192.reuse, R32, R20 ;  /* 0x00000020c014723c */ /* 0x042ff00000001814 */
[C---:B------:R-:W-:Y:S01]  /*20390*/  HMMA.16816.F32 R16, R192.reuse, R34, R16 ;  /* 0x00000022c010723c */ /* 0x040fe20000001810 */
[----:B------:R-:W-:Y:S07]  /*203a0*/  LDSM.16.M88.4 R32, [R221+0x6000] ;  /* 0x00600000dd20783b */ /* 0x000fee0000000200 */
[C---:B-----5:R-:W-:Y:S08]  /*203b0*/  HMMA.16816.F32 R12, R192.reuse, R28, R12 ;  /* 0x0000001cc00c723c */ /* 0x060ff0000000180c */
[C---:B------:R-:W-:Y:S01]  /*203c0*/  HMMA.16816.F32 R4, R192.reuse, R30, R4 ;  /* 0x0000001ec004723c */ /* 0x040fe20000001804 */
[----:B------:R-:W1:Y:S07]  /*203d0*/  LDSM.16.M88.4 R28, [R218+0xe000] ;  /* 0x00e00000da1c783b */ /* 0x000e6e0000000200 */
[C---:B----4-:R-:W-:Y:S08]  /*203e0*/  HMMA.16816.F32 R176, R192.reuse, R24, R176 ;  /* 0x00000018c0b0723c */ /* 0x050ff000000018b0 */
[C---:B---3--:R-:W-:Y:S08]  /*203f0*/  HMMA.16816.F32 R184, R192.reuse, R168, R184 ;  /* 0x000000a8c0b8723c */ /* 0x048ff000000018b8 */
[C---:B------:R-:W-:Y:S01]  /*20400*/  HMMA.16816.F32 R180, R192.reuse, R170, R180 ;  /* 0x000000aac0b4723c */ /* 0x040fe200000018b4 */
[----:B------:R-:W-:Y:S07]  /*20410*/  LDSM.16.M88.4 R168, [R220+0x6000] ;  /* 0x00600000dca8783b */ /* 0x000fee0000000200 */
[----:B------:R-:W-:Y:S01]  /*20420*/  HMMA.16816.F32 R172, R192, R26, R172 ;  /* 0x0000001ac0ac723c */ /* 0x000fe200000018ac */
[----:B------:R-:W3:Y:S07]  /*20430*/  LDSM.16.M88.4 R24, [R211+0x6000] ;  /* 0x00600000d318783b */ /* 0x000eee0000000200 */
[C---:B-1----:R-:W-:Y:S08]  /*20440*/  HMMA.16816.F32 R20, R32.reuse, R28, R20 ;  /* 0x0000001c2014723c */ /* 0x042ff00000001814 */
[----:B------:R-:W-:Y:S01]  /*20450*/  HMMA.16816.F32 R16, R32, R30, R16 ;  /* 0x0000001e2010723c */ /* 0x000fe20000001810 */
[----:B------:R-:W1:Y:S11]  /*20460*/  LDSM.16.M88.4 R28, [R218+0xe800] ;  /* 0x00e80000da1c783b */ /* 0x000e760000000200 */
[----:B------:R-:W-:Y:S04]  /*20470*/  @!UPT UIADD3 URZ, URZ, URZ, URZ ;  /* 0x0000003f3f3ff290 */ /* 0x000fe8000fffe03f */
[C---:B---3--:R-:W-:Y:S08]  /*20480*/  HMMA.16816.F32 R20, R168.reuse, R24, R20 ;  /* 0x00000018a814723c */ /* 0x048ff00000001814 */
[----:B------:R-:W-:Y:S01]  /*20490*/  HMMA.16816.F32 R16, R168, R26, R16 ;  /* 0x0000001aa810723c */ /* 0x000fe20000001810 */
[----:B------:R-:W3:Y:S07]  /*204a0*/  LDSM.16.M88.4 R24, [R211+0x6800] ;  /* 0x00680000d318783b */ /* 0x000eee0000000200 */
[C---:B-1----:R-:W-:Y:S08]  /*204b0*/  HMMA.16816.F32 R12, R32.reuse, R28, R12 ;  /* 0x0000001c200c723c */ /* 0x042ff0000000180c */
[----:B------:R-:W-:Y:S01]  /*204c0*/  HMMA.16816.F32 R4, R32, R30, R4 ;  /* 0x0000001e2004723c */ /* 0x000fe20000001804 */
[----:B------:R-:W1:Y:S01]  /*204d0*/  S2R R31, SR_TID.X ;  /* 0x00000000001f7919 */ /* 0x000e620000002100 */
[----:B--2---:R-:W-:-:S02]  /*204e0*/  FMUL.FTZ R20, R20, R0 ;  /* 0x0000000014147220 */ /* 0x004fc40000410000 */
[-C--:B------:R-:W-:Y:S02]  /*204f0*/  FMUL.FTZ R22, R22, R0.reuse ;  /* 0x0000000016167220 */ /* 0x080fe40000410000 */
[-C--:B------:R-:W-:Y:S01]  /*20500*/  FMUL.FTZ R23, R23, R0.reuse ;  /* 0x0000000017177220 */ /* 0x080fe20000410000 */
[----:B------:R-:W2:Y:S01]  /*20510*/  MUFU.TANH R29, R20 ;  /* 0x00000014001d7308 */ /* 0x000ea20000002400 */
[----:B------:R-:W-:-:S08]  /*20520*/  FMUL.FTZ R2, R21, R0 ;  /* 0x0000000015027220 */ /* 0x000fd00000410000 */
[C---:B---3--:R-:W-:Y:S01]  /*20530*/  HMMA.16816.F32 R12, R168.reuse, R24, R12 ;  /* 0x00000018a80c723c */ /* 0x048fe2000000180c */
[----:B------:R-:W3:Y:S08]  /*20540*/  MUFU.TANH R28, R22 ;  /* 0x00000016001c7308 */ /* 0x000ef00000002400 */
[----:B------:R4:W-:Y:S01]  /*20550*/  MUFU.TANH R30, R23 ;  /* 0x00000017001e7308 */ /* 0x0009e20000002400 */
[----:B------:R-:W-:Y:S01]  /*20560*/  HMMA.16816.F32 R4, R168, R26, R4 ;  /* 0x0000001aa804723c */ /* 0x000fe20000001804 */
[----:B------:R-:W-:Y:S04]  /*20570*/  LDSM.16.M88.4 R24, [R218+0xf800] ;  /* 0x00f80000da18783b */ /* 0x000fe80000000200 */
[----:B----4-:R-:W4:Y:S09]  /*20580*/  LDSM.16.M88.4 R20, [R211+0x7000] ;  /* 0x00700000d314783b */ /* 0x010f320000000200 */
[----:B------:R-:W-:Y:S01]  /*20590*/  FMUL.FTZ R12, R12, R0 ;  /* 0x000000000c0c7220 */ /* 0x000fe20000410000 */
[----:B------:R-:W-:Y:S03]  /*205a0*/  HMMA.16816.F32 R184, R32, R188, R184 ;  /* 0x000000bc20b8723c */ /* 0x000fe600000018b8 */
[----:B------:R1:W-:Y:S02]  /*205b0*/  MUFU.TANH R194, R12 ;  /* 0x0000000c00c27308 */ /* 0x0003e40000002400 */
[----:B-1----:R-:W-:-:S05]  /*205c0*/  IMAD.SHL.U32 R12, R31, 0x2, RZ ;  /* 0x000000021f0c7824 */ /* 0x002fca00078e00ff */
[----:B------:R-:W-:Y:S01]  /*205d0*/  LOP3.LUT R12, R12, 0x6, RZ, 0xc0, !PT ;  /* 0x000000060c0c7812 */ /* 0x000fe200078ec0ff */
[----:B------:R-:W-:-:S04]  /*205e0*/  FMUL.FTZ R4, R4, R0 ;  /* 0x0000000004047220 */ /* 0x000fc80000410000 */
[----:B------:R-:W-:Y:S01]  /*205f0*/  IMAD R12, R242, 0x40, R12 ;  /* 0x00000040f20c7824 */ /* 0x000fe200078e020c */
[----:B------:R-:W1:Y:S04]  /*20600*/  MUFU.TANH R2, R2 ;  /* 0x0000000200027308 */ /* 0x000e680000002400 */
[----:B------:R-:W-:Y:S01]  /*20610*/  ISETP.GE.AND P1, PT, R12, R247, PT ;  /* 0x000000f70c00720c */ /* 0x000fe20003f26270 */
[----:B------:R-:W-:-:S03]  /*20620*/  FMUL.FTZ R16, R16, R0 ;  /* 0x0000000010107220 */ /* 0x000fc60000410000 */
[----:B------:R5:W-:Y:S01]  /*20630*/  MUFU.TANH R192, R4 ;  /* 0x0000000400c07308 */ /* 0x000be20000002400 */
[----:B------:R-:W-:Y:S01]  /*20640*/  FMUL.FTZ R18, R18, R0 ;  /* 0x0000000012127220 */ /* 0x000fe20000410000 */
[----:B------:R-:W-:Y:S01]  /*20650*/  ISETP.GE.OR P1, PT, R12, R244, !P1 ;  /* 0x000000f40c00720c */ /* 0x000fe20004f26670 */
[-C--:B------:R-:W-:Y:S02]  /*20660*/  FMUL.FTZ R5, R5, R0.reuse ;  /* 0x0000000005057220 */ /* 0x080fe40000410000 */
[-C--:B------:R-:W-:Y:S01]  /*20670*/  FMUL.FTZ R6, R6, R0.reuse ;  /* 0x0000000006067220 */ /* 0x080fe20000410000 */
[----:B--2---:R-:W-:Y:S01]  /*20680*/  FSEL R29, R29, -INF , !P1 ;  /* 0xff8000001d1d7808 */ /* 0x004fe20004800000 */
[----:B------:R-:W-:Y:S01]  /*20690*/  FMUL.FTZ R14, R14, R0 ;  /* 0x000000000e0e7220 */ /* 0x000fe20000410000 */
[C---:B------:R-:W-:Y:S01]  /*206a0*/  ISETP.GE.AND P1, PT, R12.reuse, R246, PT ;  /* 0x000000f60c00720c */ /* 0x040fe20003f26270 */
[----:B------:R-:W2:Y:S01]  /*206b0*/  MUFU.TANH R16, R16 ;  /* 0x0000001000107308 */ /* 0x000ea20000002400 */
[----:B-----5:R-:W-:Y:S01]  /*206c0*/  IADD3 R4, R12, 0x1, RZ ;  /* 0x000000010c047810 */ /* 0x020fe20007ffe0ff */
[----:B------:R-:W-:Y:S03]  /*206d0*/  HMMA.16816.F32 R180, R32, R190, R180 ;  /* 0x000000be20b4723c */ /* 0x000fe600000018b4 */
[----:B------:R-:W-:-:S02]  /*206e0*/  ISETP.GE.AND P6, PT, R4, R247, PT ;  /* 0x000000f70400720c */ /* 0x000fc40003fc6270 */
[C---:B------:R-:W-:Y:S01]  /*206f0*/  ISETP.GE.AND P2, PT, R4.reuse, R246, PT ;  /* 0x000000f60400720c */ /* 0x040fe20003f46270 */
[----:B------:R-:W5:Y:S01]  /*20700*/  MUFU.TANH R18, R18 ;  /* 0x0000001200127308 */ /* 0x000f620000002400 */
[C---:B------:R-:W-:Y:S01]  /*20710*/  ISETP.GE.OR P6, PT, R4.reuse, R244, !P6 ;  /* 0x000000f40400720c */ /* 0x040fe200077c6670 */
[----:B----4-:R-:W-:Y:S01]  /*20720*/  HMMA.16816.F32 R184, R168, R20, R184 ;  /* 0x00000014a8b8723c */ /* 0x010fe200000018b8 */
[-C--:B------:R-:W-:Y:S01]  /*20730*/  ISETP.GE.OR P2, PT, R4, R245.reuse, !P2 ;  /* 0x000000f50400720c */ /* 0x080fe20005746670 */
[-C--:B------:R-:W-:Y:S01]  /*20740*/  FMUL.FTZ R13, R13, R0.reuse ;  /* 0x000000000d0d7220 */ /* 0x080fe20000410000 */
[----:B------:R-:W-:Y:S01]  /*20750*/  ISETP.GE.OR P1, PT, R12, R245, !P1 ;  /* 0x000000f50c00720c */ /* 0x000fe20004f26670 */
[-C--:B------:R-:W-:Y:S02]  /*20760*/  FMUL.FTZ R17, R17, R0.reuse ;  /* 0x0000000011117220 */ /* 0x080fe40000410000 */
[----:B------:R-:W-:Y:S01]  /*20770*/  MUFU.TANH R191, R5 ;  /* 0x0000000500bf7308 */ /* 0x000fe20000002400 */
[----:B------:R-:W-:-:S02]  /*20780*/  FMUL.FTZ R21, R7, R0 ;  /* 0x0000000007157220 */ /* 0x000fc40000410000 */
[----:B------:R-:W-:-:S05]  /*20790*/  FMUL.FTZ R19, R19, R0 ;  /* 0x0000000013137220 */ /* 0x000fca0000410000 */
[----:B------:R4:W-:Y:S01]  /*207a0*/  MUFU.TANH R20, R6 ;  /* 0x0000000600147308 */ /* 0x0009e20000002400 */
[----:B---3--:R-:W-:-:S07]  /*207b0*/  FSEL R28, R28, -INF , !P1 ;  /* 0xff8000001c1c7808 */ /* 0x008fce0004800000 */
[----:B------:R3:W-:Y:S01]  /*207c0*/  MUFU.TANH R190, R14 ;  /* 0x0000000e00be7308 */ /* 0x0007e20000002400 */
[----:B----4-:R-:W4:Y:S07]  /*207d0*/  LDSM.16.M88.4 R4, [R211+0x7800] ;  /* 0x00780000d304783b */ /* 0x010f2e0000000200 */
[----:B------:R1:W-:Y:S01]  /*207e0*/  MUFU.TANH R193, R13 ;  /* 0x0000000d00c17308 */ /* 0x0003e20000002400 */
[----:B------:R-:W-:Y:S01]  /*207f0*/  HMMA.16816.F32 R176, R32, R24, R176 ;  /* 0x0000001820b0723c */ /* 0x000fe200000018b0 */
[----:B------:R-:W-:Y:S01]  /*20800*/  FMUL.FTZ R15, R15, R0 ;  /* 0x000000000f0f7220 */ /* 0x000fe20000410000 */
[----:B------:R-:W-:-:S04]  /*20810*/  DEPBAR.LE SB0, 0x0 ;  /* 0x000080000000791a */ /* 0x000fc80000000000 */
[----:B---3--:R-:W-:Y:S01]  /*20820*/  IADD3 R14, R12, 0x8, RZ ;  /* 0x000000080c0e7810 */ /* 0x008fe20007ffe0ff */
[----:B------:R-:W3:Y:S03]  /*20830*/  MUFU.TANH R17, R17 ;  /* 0x0000001100117308 */ /* 0x000ee60000002400 */
[----:B------:R-:W-:Y:S02]  /*20840*/  ISETP.GE.AND P1, PT, R14, R247, PT ;  /* 0x000000f70e00720c */ /* 0x000fe40003f26270 */
[----:B-1----:R-:W-:-:S03]  /*20850*/  FSEL R13, R2, -INF , !P6 ;  /* 0xff800000020d7808 */ /* 0x002fc60007000000 */
[----:B------:R-:W1:Y:S01]  /*20860*/  MUFU.TANH R19, R19 ;  /* 0x0000001300137308 */ /* 0x000e620000002400 */
[C---:B------:R-:W-:Y:S02]  /*20870*/  ISETP.GE.AND P6, PT, R14.reuse, R246, PT ;  /* 0x000000f60e00720c */ /* 0x040fe40003fc6270 */
[C---:B------:R-:W-:Y:S02]  /*20880*/  ISETP.GE.OR P1, PT, R14.reuse, R244, !P1 ;  /* 0x000000f40e00720c */ /* 0x040fe40004f26670 */
[----:B------:R-:W-:Y:S02]  /*20890*/  ISETP.GE.OR P6, PT, R14, R245, !P6 ;  /* 0x000000f50e00720c */ /* 0x000fe400077c6670 */
[C---:B------:R-:W-:Y:S02]  /*208a0*/  IADD3 R14, R12.reuse, 0x9, RZ ;  /* 0x000000090c0e7810 */ /* 0x040fe40007ffe0ff */
[----:B------:R-:W-:Y:S02]  /*208b0*/  IADD3 R24, R12, 0x10, RZ ;  /* 0x000000100c187810 */ /* 0x000fe40007ffe0ff */
[----:B------:R-:W-:-:S02]  /*208c0*/  FSEL R2, R30, -INF , !P2 ;  /* 0xff8000001e027808 */ /* 0x000fc40005000000 */
[----:B--2---:R-:W-:Y:S02]  /*208d0*/  FSEL R16, R16, -INF , !P1 ;  /* 0xff80000010107808 */ /* 0x004fe40004800000 */
[----:B-----5:R-:W-:Y:S02]  /*208e0*/  FSEL R18, R18, -INF , !P6 ;  /* 0xff80000012127808 */ /* 0x020fe40007000000 */
[CC--:B------:R-:W-:Y:S02]  /*208f0*/  ISETP.GE.AND P2, PT, R14.reuse, R247.reuse, PT ;  /* 0x000000f70e00720c */ /* 0x0c0fe40003f46270 */
[----:B------:R-:W-:Y:S02]  /*20900*/  ISETP.GE.AND P1, PT, R14, R246, PT ;  /* 0x000000f60e00720c */ /* 0x000fe40003f26270 */
[----:B------:R-:W-:Y:S02]  /*20910*/  ISETP.GE.AND P6, PT, R24, R247, PT ;  /* 0x000000f71800720c */ /* 0x000fe40003fc6270 */
[----:B------:R-:W-:-:S02]  /*20920*/  ISETP.GE.OR P2, PT, R14, R244, !P2 ;  /* 0x000000f40e00720c */ /* 0x000fc40005746670 */
[----:B------:R-:W-:Y:S02]  /*20930*/  ISETP.GE.OR P1, PT, R14, R245, !P1 ;  /* 0x000000f50e00720c */ /* 0x000fe40004f26670 */
[----:B------:R-:W-:Y:S02]  /*20940*/  ISETP.GE.OR P6, PT, R24, R244, !P6 ;  /* 0x000000f41800720c */ /* 0x000fe400077c6670 */
[----:B------:R-:W-:Y:S01]  /*20950*/  IADD3 R25, R12, 0x11, RZ ;  /* 0x000000110c197810 */ /* 0x000fe20007ffe0ff */
[----:B------:R-:W-:Y:S01]  /*20960*/  HMMA.16816.F32 R180, R168, R22, R180 ;  /* 0x00000016a8b4723c */ /* 0x000fe200000018b4 */
[----:B---3--:R-:W-:Y:S02]  /*20970*/  FSEL R17, R17, -INF , !P2 ;  /* 0xff80000011117808 */ /* 0x008fe40005000000 */
[----:B-1----:R-:W-:Y:S02]  /*20980*/  FSEL R14, R19, -INF , !P1 ;  /* 0xff800000130e7808 */ /* 0x002fe40004800000 */
[----:B------:R-:W-:Y:S01]  /*20990*/  FSEL R194, R194, -INF , !P6 ;  /* 0xff800000c2c27808 */ /* 0x000fe20007000000 */
[----:B------:R-:W1:Y:S01]  /*209a0*/  MUFU.TANH R15, R15 ;  /* 0x0000000f000f7308 */ /* 0x000e620000002400 */
[----:B------:R-:W-:-:S02]  /*209b0*/  ISETP.GE.AND P2, PT, R24, R246, PT ;  /* 0x000000f61800720c */ /* 0x000fc40003f46270 */
[C---:B------:R-:W-:Y:S02]  /*209c0*/  ISETP.GE.AND P1, PT, R25.reuse, R247, PT ;  /* 0x000000f71900720c */ /* 0x040fe40003f26270 */
[C---:B------:R-:W-:Y:S02]  /*209d0*/  ISETP.GE.AND P6, PT, R25.reuse, R246, PT ;  /* 0x000000f61900720c */ /* 0x040fe40003fc6270 */
[-C--:B------:R-:W-:Y:S02]  /*209e0*/  ISETP.GE.OR P2, PT, R24, R245.reuse, !P2 ;  /* 0x000000f51800720c */ /* 0x080fe40005746670 */
[C---:B------:R-:W-:Y:S02]  /*209f0*/  ISETP.GE.OR P1, PT, R25.reuse, R244, !P1 ;  /* 0x000000f41900720c */ /* 0x040fe40004f26670 */
[----:B------:R-:W-:Y:S02]  /*20a00*/  ISETP.GE.OR P6, PT, R25, R245, !P6 ;  /* 0x000000f51900720c */ /* 0x000fe400077c6670 */
[----:B------:R-:W-:Y:S01]  /*20a10*/  IADD3 R25, R12, 0x18, RZ ;  /* 0x000000180c197810 */ /* 0x000fe20007ffe0ff */
[----:B------:R-:W-:Y:S01]  /*20a20*/  HMMA.16816.F32 R172, R32, R26, R172 ;  /* 0x0000001a20ac723c */ /* 0x000fe200000018ac */
[----:B------:R-:W-:-:S02]  /*20a30*/  FSEL R190, R190, -INF , !P2 ;  /* 0xff800000bebe7808 */ /* 0x000fc40005000000 */
[----:B------:R-:W-:Y:S01]  /*20a40*/  ISETP.GE.AND P2, PT, R25, R247, PT ;  /* 0x000000f71900720c */ /* 0x000fe20003f46270 */
[-C--:B------:R-:W-:Y:S01]  /*20a50*/  FMUL.FTZ R187, R187, R0.reuse ;  /* 0x00000000bbbb7220 */ /* 0x080fe20000410000 */
[----:B------:R-:W-:Y:S01]  /*20a60*/  IADD3 R24, R12, 0x19, RZ ;  /* 0x000000190c187810 */ /* 0x000fe20007ffe0ff */
[----:B------:R-:W-:Y:S01]  /*20a70*/  FMUL.FTZ R22, R184, R0 ;  /* 0x00000000b8167220 */ /* 0x000fe20000410000 */
[----:B------:R-:W-:Y:S01]  /*20a80*/  ISETP.GE.OR P2, PT, R25, R244, !P2 ;  /* 0x000000f41900720c */ /* 0x000fe20005746670 */
[----:B------:R-:W-:Y:S01]  /*20a90*/  FMUL.FTZ R23, R186, R0 ;  /* 0x00000000ba177220 */ /* 0x000fe20000410000 */
[----:B------:R1:W-:Y:S01]  /*20aa0*/  MUFU.TANH R19, R187 ;  /* 0x000000bb00137308 */ /* 0x0003e20000002400 */
[----:B----4-:R-:W-:Y:S01]  /*20ab0*/  HMMA.16816.F32 R176, R168, R4, R176 ;  /* 0x00000004a8b0723c */ /* 0x010fe200000018b0 */
[----:B------:R-:W-:Y:S02]  /*20ac0*/  FSEL R193, R193, -INF , !P1 ;  /* 0xff800000c1c17808 */ /* 0x000fe40004800000 */
[----:B------:R-:W-:-:S02]  /*20ad0*/  FSEL R192, R192, -INF , !P2 ;  /* 0xff800000c0c07808 */ /* 0x000fc40005000000 */
[-C--:B------:R-:W-:Y:S02]  /*20ae0*/  ISETP.GE.AND P1, PT, R25, R246.reuse, PT ;  /* 0x000000f61900720c */ /* 0x080fe40003f26270 */
[----:B------:R-:W-:Y:S01]  /*20af0*/  ISETP.GE.AND P2, PT, R24, R246, PT ;  /* 0x000000f61800720c */ /* 0x000fe20003f46270 */
[----:B------:R-:W2:Y:S01]  /*20b00*/  MUFU.TANH R21, R21 ;  /* 0x0000001500157308 */ /* 0x000ea20000002400 */
[----:B------:R-:W-:Y:S01]  /*20b10*/  FMUL.FTZ R184, R185, R0 ;  /* 0x00000000b9b87220 */ /* 0x000fe20000410000 */
[----:B------:R-:W-:Y:S02]  /*20b20*/  ISETP.GE.OR P1, PT, R25, R245, !P1 ;  /* 0x000000f51900720c */ /* 0x000fe40004f26670 */
[----:B-1----:R-:W-:-:S04]  /*20b30*/  FSEL R187, R15, -INF , !P6 ;  /* 0xff8000000fbb7808 */ /* 0x002fc80007000000 */
[----:B------:R-:W1:Y:S01]  /*20b40*/  MUFU.TANH R22, R22 ;  /* 0x0000001600167308 */ /* 0x000e620000002400 */
[C---:B------:R-:W-:Y:S02]  /*20b50*/  ISETP.GE.AND P6, PT, R24.reuse, R247, PT ;  /* 0x000000f71800720c */ /* 0x040fe40003fc6270 */
[C---:B------:R-:W-:Y:S02]  /*20b60*/  ISETP.GE.OR P2, PT, R24.reuse, R245, !P2 ;  /* 0x000000f51800720c */ /* 0x040fe40005746670 */
[----:B------:R-:W-:-:S03]  /*20b70*/  ISETP.GE.OR P6, PT, R24, R244, !P6 ;  /* 0x000000f41800720c */ /* 0x000fc600077c6670 */
[----:B------:R-:W3:Y:S01]  /*20b80*/  MUFU.TANH R23, R23 ;  /* 0x0000001700177308 */ /* 0x000ee20000002400 */
[----:B------:R-:W-:Y:S01]  /*20b90*/  IADD3 R24, R12, 0x20, RZ ;  /* 0x000000200c187810 */ /* 0x000fe20007ffe0ff */
[----:B------:R-:W-:Y:S01]  /*20ba0*/  FMUL.FTZ R180, R180, R0 ;  /* 0x00000000b4b47220 */ /* 0x000fe20000410000 */
[----:B------:R-:W-:Y:S02]  /*20bb0*/  FSEL R186, R20, -INF , !P1 ;  /* 0xff80000014ba7808 */ /* 0x000fe40004800000 */
[----:B------:R-:W-:Y:S02]  /*20bc0*/  FSEL R191, R191, -INF , !P6 ;  /* 0xff800000bfbf7808 */ /* 0x000fe40007000000 */
[C---:B------:R-:W-:Y:S01]  /*20bd0*/  ISETP.GE.AND P1, PT, R24.reuse, R247, PT ;  /* 0x000000f71800720c */ /* 0x040fe20003f26270 */
[----:B------:R-:W4:Y:S01]  /*20be0*/  MUFU.TANH R184, R184 ;  /* 0x000000b800b87308 */ /* 0x000f220000002400 */
[----:B------:R-:W-:Y:S01]  /*20bf0*/  ISETP.GE.AND P6, PT, R24, R246, PT ;  /* 0x000000f61800720c */ /* 0x000fe20003fc6270 */
[----:B------:R-:W-:Y:S01]  /*20c00*/  FMUL.FTZ R15, R182, R0 ;  /* 0x00000000b60f7220 */ /* 0x000fe20000410000 */
[C---:B------:R-:W-:Y:S01]  /*20c10*/  ISETP.GE.OR P1, PT, R24.reuse, R244, !P1 ;  /* 0x000000f41800720c */ /* 0x040fe20004f26670 */
[----:B------:R-:W-:Y:S01]  /*20c20*/  HMMA.16816.F32 R172, R168, R6, R172 ;  /* 0x00000006a8ac723c */ /* 0x000fe200000018ac */
[----:B------:R-:W-:-:S03]  /*20c30*/  ISETP.GE.OR P6, PT, R24, R245, !P6 ;  /* 0x000000f51800720c */ /* 0x000fc600077c6670 */
[----:B------:R3:W5:Y:S01]  /*20c40*/  MUFU.TANH R4, R180 ;  /* 0x000000b400047308 */ /* 0x0007620000002400 */
[C---:B------:R-:W-:Y:S02]  /*20c50*/  IADD3 R25, R12.reuse, 0x21, RZ ;  /* 0x000000210c197810 */ /* 0x040fe40007ffe0ff */
[----:B------:R-:W-:Y:S01]  /*20c60*/  IADD3 R7, R12, 0x28, RZ ;  /* 0x000000280c077810 */ /* 0x000fe20007ffe0ff */
[----:B------:R-:W-:Y:S01]  /*20c70*/  FMUL.FTZ R5, R181, R0 ;  /* 0x00000000b5057220 */ /* 0x000fe20000410000 */
[----:B--2---:R-:W-:Y:S02]  /*20c80*/  FSEL R185, R21, -INF , !P2 ;  /* 0xff80000015b97808 */ /* 0x004fe40005000000 */
[----:B-1----:R-:W-:Y:S01]  /*20c90*/  FSEL R181, R22, -INF , !P1 ;  /* 0xff80000016b57808 */ /* 0x002fe20004800000 */
[----:B------:R-:W1:Y:S01]  /*20ca0*/  MUFU.TANH R15, R15 ;  /* 0x0000000f000f7308 */ /* 0x000e620000002400 */
[C---:B------:R-:W-:Y:S02]  /*20cb0*/  ISETP.GE.AND P2, PT, R25.reuse, R247, PT ;  /* 0x000000f71900720c */ /* 0x040fe40003f46270 */
[----:B------:R-:W-:-:S02]  /*20cc0*/  ISETP.GE.AND P1, PT, R25, R246, PT ;  /* 0x000000f61900720c */ /* 0x000fc40003f26270 */
[----:B---3--:R-:W-:Y:S02]  /*20cd0*/  FSEL R180, R23, -INF , !P6 ;  /* 0xff80000017b47808 */ /* 0x008fe40007000000 */
[----:B------:R-:W-:Y:S01]  /*20ce0*/  ISETP.GE.AND P6, PT, R7, R247, PT ;  /* 0x000000f70700720c */ /* 0x000fe20003fc6270 */
[----:B------:R-:W-:Y:S01]  /*20cf0*/  FMUL.FTZ R27, R183, R0 ;  /* 0x00000000b71b7220 */ /* 0x000fe20000410000 */
[C---:B------:R-:W-:Y:S01]  /*20d00*/  ISETP.GE.OR P2, PT, R25.reuse, R244, !P2 ;  /* 0x000000f41900720c */ /* 0x040fe20005746670 */
[----:B------:R-:W-:Y:S01]  /*20d10*/  FMUL.FTZ R26, R176, R0 ;  /* 0x00000000b01a7220 */ /* 0x000fe20000410000 */
[----:B------:R-:W-:Y:S02]  /*20d20*/  ISETP.GE.OR P1, PT, R25, R245, !P1 ;  /* 0x000000f51900720c */ /* 0x000fe40004f26670 */
[----:B------:R-:W-:Y:S02]  /*20d30*/  ISETP.GE.OR P6, PT, R7, R244, !P6 ;  /* 0x000000f40700720c */ /* 0x000fe400077c6670 */
[----:B------:R-:W-:Y:S01]  /*20d40*/  IADD3 R6, R12, 0x29, RZ ;  /* 0x000000290c067810 */ /* 0x000fe20007ffe0ff */
[----:B------:R-:W-:Y:S01]  /*20d50*/  FMUL.FTZ R21, R178, R0 ;  /* 0x00000000b2157220 */ /* 0x000fe20000410000 */
[----:B----4-:R-:W-:-:S02]  /*20d60*/  FSEL R184, R184, -INF , !P2 ;  /* 0xff800000b8b87808 */ /* 0x010fc40005000000 */
[----:B------:R-:W-:Y:S02]  /*20d70*/  FSEL R178, R19, -INF , !P1 ;  /* 0xff80000013b27808 */ /* 0x000fe40004800000 */
[----:B-----5:R-:W-:Y:S01]  /*20d80*/  FSEL R183, R4, -INF , !P6 ;  /* 0xff80000004b77808 */ /* 0x020fe20007000000 */
[----:B------:R-:W2:Y:S01]  /*20d90*/  MUFU.TANH R27, R27 ;  /* 0x0000001b001b7308 */ /* 0x000ea20000002400 */
[-C--:B------:R-:W-:Y:S02]  /*20da0*/  ISETP.GE.AND P2, PT, R7, R246.reuse, PT ;  /* 0x000000f60700720c */ /* 0x080fe40003f46270 */
[C---:B------:R-:W-:Y:S02]  /*20db0*/  ISETP.GE.AND P1, PT, R6.reuse, R247, PT ;  /* 0x000000f70600720c */ /* 0x040fe40003f26270 */
[----:B------:R-:W-:-:S03]  /*20dc0*/  ISETP.GE.AND P6, PT, R6, R246, PT ;  /* 0x000000f60600720c */ /* 0x000fc60003fc6270 */
[----:B------:R-:W3:Y:S01]  /*20dd0*/  MUFU.TANH R26, R26 ;  /* 0x0000001a001a7308 */ /* 0x000ee20000002400 */
[-C--:B------:R-:W-:Y:S02]  /*20de0*/  ISETP.GE.OR P2, PT, R7, R245.reuse, !P2 ;  /* 0x000000f50700720c */ /* 0x080fe40005746670 */
[C---:B------:R-:W-:Y:S02]  /*20df0*/  ISETP.GE.OR P1, PT, R6.reuse, R244, !P1 ;  /* 0x000000f40600720c */ /* 0x040fe40004f26670 */
[----:B------:R-:W-:Y:S01]  /*20e00*/  ISETP.GE.OR P6, PT, R6, R245, !P6 ;  /* 0x000000f50600720c */ /* 0x000fe200077c6670 */
[-C--:B------:R-:W-:Y:S01]  /*20e10*/  FMUL.FTZ R177, R177, R0.reuse ;  /* 0x00000000b1b17220 */ /* 0x080fe20000410000 */
[----:B------:R-:W-:Y:S01]  /*20e20*/  IADD3 R6, R12, 0x30, RZ ;  /* 0x000000300c067810 */ /* 0x000fe20007ffe0ff */
[----:B------:R-:W-:Y:S01]  /*20e30*/  FMUL.FTZ R20, R179, R0 ;  /* 0x00000000b3147220 */ /* 0x000fe20000410000 */
[----:B------:R-:W4:Y:S01]  /*20e40*/  MUFU.TANH R5, R5 ;  /* 0x0000000500057308 */ /* 0x000f220000002400 */
[----:B-1----:R-:W-:-:S02]  /*20e50*/  FSEL R179, R15, -INF , !P2 ;  /* 0xff8000000fb37808 */ /* 0x002fc40005000000 */
[----:B------:R-:W-:Y:S01]  /*20e60*/  ISETP.GE.AND P2, PT, R6, R247, PT ;  /* 0x000000f70600720c */ /* 0x000fe20003f46270 */
[----:B------:R-:W-:-:S04]  /*20e70*/  FMUL.FTZ R166, R174, R0 ;  /* 0x00000000aea67220 */ /* 0x000fc80000410000 */
[----:B------:R-:W1:Y:S01]  /*20e80*/  MUFU.TANH R25, R177 ;  /* 0x000000b100197308 */ /* 0x000e620000002400 */
[----:B------:R-:W-:Y:S02]  /*20e90*/  ISETP.GE.OR P2, PT, R6, R244, !P2 ;  /* 0x000000f40600720c */ /* 0x000fe40005746670 */
[----:B------:R-:W-:Y:S02]  /*20ea0*/  IADD3 R4, R12, 0x31, RZ ;  /* 0x000000310c047810 */ /* 0x000fe40007ffe0ff */
[----:B--2---:R-:W-:Y:S02]  /*20eb0*/  FSEL R27, R27, -INF , !P6 ;  /* 0xff8000001b1b7808 */ /* 0x004fe40007000000 */
[----:B---3--:R-:W-:Y:S01]  /*20ec0*/  FSEL R26, R26, -INF , !P2 ;  /* 0xff8000001a1a7808 */ /* 0x008fe20005000000 */
[----:B------:R-:W2:Y:S01]  /*20ed0*/  MUFU.TANH R21, R21 ;  /* 0x0000001500157308 */ /* 0x000ea20000002400 */
[C---:B------:R-:W-:Y:S02]  /*20ee0*/  ISETP.GE.AND P6, PT, R4.reuse, R247, PT ;  /* 0x000000f70400720c */ /* 0x040fe40003fc6270 */
[----:B------:R-:W-:Y:S01]  /*20ef0*/  ISETP.GE.AND P2, PT, R4, R246, PT ;  /* 0x000000f60400720c */ /* 0x000fe20003f46270 */
[----:B------:R-:W-:Y:S01]  /*20f00*/  FMUL.FTZ R23, R172, R0 ;  /* 0x00000000ac177220 */ /* 0x000fe20000410000 */
[----:B------:R-:W-:-:S03]  /*20f10*/  ISETP.GE.OR P6, PT, R4, R244, !P6 ;  /* 0x000000f40400720c */ /* 0x000fc600077c6670 */
[----:B------:R-:W3:Y:S01]  /*20f20*/  MUFU.TANH R166, R166 ;  /* 0x000000a600a67308 */ /* 0x000ee20000002400 */
[-C--:B------:R-:W-:Y:S02]  /*20f30*/  ISETP.GE.OR P2, PT, R4, R245.reuse, !P2 ;  /* 0x000000f50400720c */ /* 0x080fe40005746670 */
[----:B------:R-:W-:Y:S02]  /*20f40*/  IADD3 R4, R12, 0x38, RZ ;  /* 0x000000380c047810 */ /* 0x000fe40007ffe0ff */
[----:B----4-:R-:W-:Y:S02]  /*20f50*/  FSEL R182, R5, -INF , !P1 ;  /* 0xff80000005b67808 */ /* 0x010fe40004800000 */
[-C--:B------:R-:W-:Y:S01]  /*20f60*/  ISETP.GE.AND P1, PT, R6, R246.reuse, PT ;  /* 0x000000f60600720c */ /* 0x080fe20003f26270 */
[----:B------:R-:W4:Y:S01]  /*20f70*/  MUFU.TANH R20, R20 ;  /* 0x0000001400147308 */ /* 0x000f220000002400 */
[----:B-1----:R-:W-:Y:S02]  /*20f80*/  FSEL R25, R25, -INF , !P6 ;  /* 0xff80000019197808 */ /* 0x002fe40007000000 */
[----:B------:R-:W-:Y:S01]  /*20f90*/  ISETP.GE.AND P6, PT, R4, R246, PT ;  /* 0x000000f60400720c */ /* 0x000fe20003fc6270 */
[----:B------:R-:W-:Y:S01]  /*20fa0*/  FMUL.FTZ R22, R173, R0 ;  /* 0x00000000ad167220 */ /* 0x000fe20000410000 */
[----:B------:R-:W-:-:S03]  /*20fb0*/  ISETP.GE.OR P1, PT, R6, R245, !P1 ;  /* 0x000000f50600720c */ /* 0x000fc60004f26670 */
[----:B------:R-:W1:Y:S01]  /*20fc0*/  MUFU.TANH R23, R23 ;  /* 0x0000001700177308 */ /* 0x000e620000002400 */
[----:B------:R-:W-:Y:S01]  /*20fd0*/  FMUL.FTZ R165, R175, R0 ;  /* 0x00000000afa57220 */ /* 0x000fe20000410000 */
[C---:B------:R-:W-:Y:S02]  /*20fe0*/  ISETP.GE.OR P6, PT, R4.reuse, R245, !P6 ;  /* 0x000000f50400720c */ /* 0x040fe400077c6670 */
[----:B--2---:R-:W-:Y:S02]  /*20ff0*/  FSEL R21, R21, -INF , !P1 ;  /* 0xff80000015157808 */ /* 0x004fe40004800000 */
[----:B------:R-:W-:Y:S02]  /*21000*/  ISETP.GE.AND P1, PT, R4, R247, PT ;  /* 0x000000f70400720c */ /* 0x000fe40003f26270 */
[----:B------:R-:W2:Y:S01]  /*21010*/  MUFU.TANH R22, R22 ;  /* 0x0000001600167308 */ /* 0x000ea20000002400 */
[----:B---3--:R-:W-:Y:S02]  /*21020*/  FSEL R166, R166, -INF , !P6 ;  /* 0xff800000a6a67808 */ /* 0x008fe40007000000 */
[----:B------:R-:W-:Y:S01]  /*21030*/  ISETP.GT.AND P6, PT, R242, R230, PT ;  /* 0x000000e6f200720c */ /* 0x000fe20003fc4270 */
[----:B------:R-:W-:Y:S01]  /*21040*/  BAR.SYNC.DEFER_BLOCKING 0x0 ;  /* 0x0000000000007b1d */ /* 0x000fe20000010000 */
[----:B------:R-:W-:-:S05]  /*21050*/  ISETP.GE.OR P1, PT, R4, R244, !P1 ;  /* 0x000000f40400720c */ /* 0x000fca0004f26670 */
[----:B------:R-:W3:Y:S01]  /*21060*/  MUFU.TANH R165, R165 ;  /* 0x000000a500a57308 */ /* 0x000ee20000002400 */
[----:B------:R-:W-:Y:S02]  /*21070*/  IADD3 R12, R12, 0x39, RZ ;  /* 0x000000390c0c7810 */ /* 0x000fe40007ffe0ff */
[----:B----4-:R-:W-:Y:S02]  /*21080*/  FSEL R20, R20, -INF , !P2 ;  /* 0xff80000014147808 */ /* 0x010fe40005000000 */
[----:B-1----:R-:W-:Y:S02]  /*21090*/  FSEL R23, R23, -INF , !P1 ;  /* 0xff80000017177808 */ /* 0x002fe40004800000 */
[C---:B------:R-:W-:Y:S02]  /*210a0*/  ISETP.GE.AND P2, PT, R12.reuse, R247, PT ;  /* 0x000000f70c00720c */ /* 0x040fe40003f46270 */
[C---:B------:R-:W-:Y:S01]  /*210b0*/  ISETP.GE.AND P1, PT, R12.reuse, R246, PT ;  /* 0x000000f60c00720c */ /* 0x040fe20003f26270 */
[----:B------:R-:W-:Y:S01]  /*210c0*/  BSSY B1, `(.L_x_3027) ;  /* 0x00000d0000017945 */ /* 0x000fe20003800000 */
[----:B------:R-:W-:-:S02]  /*210d0*/  ISETP.GE.OR P2, PT, R12, R244, !P2 ;  /* 0x000000f40c00720c */ /* 0x000fc40005746670 */
[----:B------:R-:W-:Y:S01]  /*210e0*/  ISETP.GE.OR P1, PT, R12, R245, !P1 ;  /* 0x000000f50c00720c */ /* 0x000fe20004f26670 */
[----:B------:R-:W-:Y:S01]  /*210f0*/  IMAD.MOV.U32 R189, RZ, RZ, R8 ;  /* 0x000000ffffbd7224 */ /* 0x000fe200078e0008 */
[----:B--2---:R-:W-:Y:S01]  /*21100*/  FSEL R22, R22, -INF , !P2 ;  /* 0xff80000016167808 */ /* 0x004fe20005000000 */
[----:B------:R-:W-:Y:S01]  /*21110*/  IMAD.MOV.U32 R188, RZ, RZ, R9 ;  /* 0x000000ffffbc7224 */ /* 0x000fe200078e0009 */
[----:B---3--:R-:W-:Y:S01]  /*21120*/  FSEL R165, R165, -INF , !P1 ;  /* 0xff800000a5a57808 */ /* 0x008fe20004800000 */
[----:B------:R-:W-:Y:S05]  /*21130*/  @!P6 BRA `(.L_x_3028) ;  /* 0x00000c800000e947 */ /* 0x000fea0003800000 */
[----:B------:R-:W-:Y:S01]  /*21140*/  BSSY B0, `(.L_x_3029) ;  /* 0x0000045000007945 */ /* 0x000fe20003800000 */
[----:B------:R-:W-:Y:S05]  /*21150*/  @!P0 BRA `(.L_x_3030) ;  /* 0x000003f000008947 */ /* 0x000fea0003800000 */
[----:B------:R-:W-:Y:S02]  /*21160*/  ULDC.64 UR4, c[0x0][0x118] ;  /* 0x0000460000047ab9 */ /* 0x000fe40000000a00 */
[----:B------:R-:W2:Y:S01]  /*21170*/  LD.E R15, [R10.64+0x170] ;  /* 0x000170040a0f7980 */ /* 0x000ea2000c101900 */
[----:B------:R-:W-:-:S05]  /*21180*/  IMAD.SHL.U32 R4, R242, 0x40, RZ ;  /* 0x00000040f2047824 */ /* 0x000fca00078e00ff */
[----:B------:R-:W-:Y:S02]  /*21190*/  IABS R6, R4 ;  /* 0x0000000400067213 */ /* 0x000fe40000000000 */
[-C--:B--2---:R-:W-:Y:S02]  /*211a0*/  IABS R7, R15.reuse ;  /* 0x0000000f00077213 */ /* 0x084fe40000000000 */
[----:B------:R-:W-:Y:S02]  /*211b0*/  IABS R5, R15 ;  /* 0x0000000f00057213 */ /* 0x000fe40000000000 */
[----:B------:R-:W1:Y:S02]  /*211c0*/  I2F.RP R8, R7 ;  /* 0x0000000700087306 */ /* 0x000e640000209400 */
[----:B------:R-:W-:-:S06]  /*211d0*/  IADD3 R5, RZ, -R5, RZ ;  /* 0x80000005ff057210 */ /* 0x000fcc0007ffe0ff */
[----:B-1----:R-:W1:Y:S02]  /*211e0*/  MUFU.RCP R8, R8 ;  /* 0x0000000800087308 */ /* 0x002e640000001000 */
[----:B-1----:R-:W-:-:S06]  /*211f0*/  IADD3 R8, R8, 0xffffffe, RZ ;  /* 0x0ffffffe08087810 */ /* 0x002fcc0007ffe0ff */
[----:B------:R-:W1:Y:S02]  /*21200*/  F2I.FTZ.U32.TRUNC.NTZ R9, R8 ;  /* 0x0000000800097305 */ /* 0x000e64000021f000 */
[----:B-1----:R-:W-:Y:S02]  /*21210*/  IMAD.MOV R12, RZ, RZ, -R9 ;  /* 0x000000ffff0c7224 */ /* 0x002fe400078e0a09 */
[----:B------:R-:W-:Y:S02]  /*21220*/  IMAD.MOV.U32 R8, RZ, RZ, RZ ;  /* 0x000000ffff087224 */ /* 0x000fe400078e00ff */
[----:B------:R-:W-:-:S04]  /*21230*/  IMAD R12, R12, R7, RZ ;  /* 0x000000070c0c7224 */ /* 0x000fc800078e02ff */
[----:B------:R-:W-:Y:S01]  /*21240*/  IMAD.HI.U32 R12, R9, R12, R8 ;  /* 0x0000000c090c7227 */ /* 0x000fe200078e0008 */
[C---:B------:R-:W-:Y:S02]  /*21250*/  IADD3 R8, R4.reuse, -0x40, RZ ;  /* 0xffffffc004087810 */ /* 0x040fe40007ffe0ff */
[-C--:B------:R-:W-:Y:S02]  /*21260*/  LOP3.LUT R4, R4, R15.reuse, RZ, 0x3c, !PT ;  /* 0x0000000f04047212 */ /* 0x080fe400078e3cff */
[----:B------:R-:W-:Y:S01]  /*21270*/  IABS R0, R8 ;  /* 0x0000000800007213 */ /* 0x000fe20000000000 */
[----:B------:R-:W-:Y:S01]  /*21280*/  IMAD.HI.U32 R9, R12, R6, RZ ;  /* 0x000000060c097227 */ /* 0x000fe200078e00ff */
[----:B------:R-:W-:-:S03]  /*21290*/  LOP3.LUT R8, R8, R15, RZ, 0x3c, !PT ;  /* 0x0000000f08087212 */ /* 0x000fc600078e3cff */
        /* <DEDUP_REMOVED lines=12> */
[----:B------:R-:W-:-:S05]  /*21360*/  LOP3.LUT R0, RZ, R15, RZ, 0x33, !PT ;  /* 0x0000000fff007212 */ /* 0x000fca00078e33ff */
[----:B------:R-:W-:Y:S02]  /*21370*/  @P1 IADD3 R9, R9, 0x1, RZ ;  /* 0x0000000109091810 */ /* 0x000fe40007ffe0ff */
[----:B------:R-:W-:Y:S02]  /*21380*/  ISETP.GE.AND P1, PT, R4, RZ, PT ;  /* 0x000000ff0400720c */ /* 0x000fe40003f26270 */
[----:B------:R-:W-:Y:S02]  /*21390*/  MOV R5, R9 ;  /* 0x0000000900057202 */ /* 0x000fe40000000f00 */
[----:B------:R-:W-:Y:S01]  /*213a0*/  @P2 IADD3 R12, R12, 0x1, RZ ;  /* 0x000000010c0c2810 */ /* 0x000fe20007ffe0ff */
[----:B------:R-:W2:Y:S01]  /*213b0*/  LD.E.64 R8, [R10.64+0x38] ;  /* 0x000038040a087980 */ /* 0x000ea2000c101b00 */
[----:B------:R-:W-:-:S03]  /*213c0*/  ISETP.NE.AND P2, PT, R15, RZ, PT ;  /* 0x000000ff0f00720c */ /* 0x000fc60003f45270 */
[----:B------:R-:W-:-:S04]  /*213d0*/  IMAD.MOV.U32 R6, RZ, RZ, R12 ;  /* 0x000000ffff067224 */ /* 0x000fc800078e000c */
[----:B------:R-:W-:Y:S01]  /*213e0*/  @!P1 IMAD.MOV R5, RZ, RZ, -R5 ;  /* 0x000000ffff059224 */ /* 0x000fe200078e0a05 */
[----:B------:R-:W-:-:S04]  /*213f0*/  @!P0 IADD3 R6, -R6, RZ, RZ ;  /* 0x000000ff06068210 */ /* 0x000fc80007ffe1ff */
[C---:B------:R-:W-:Y:S02]  /*21400*/  SEL R5, R0.reuse, R5, !P2 ;  /* 0x0000000500057207 */ /* 0x040fe40005000000 */
[----:B------:R-:W-:-:S03]  /*21410*/  SEL R6, R0, R6, !P2 ;  /* 0x0000000600067207 */ /* 0x000fc60005000000 */
[----:B------:R-:W-:-:S04]  /*21420*/  IMAD.WIDE R32, R5, 0x4, R240 ;  /* 0x0000000405207825 */ /* 0x000fc800078e02f0 */
[----:B------:R-:W-:Y:S01]  /*21430*/  IMAD.WIDE R30, R6, 0x4, R240 ;  /* 0x00000004061e7825 */ /* 0x000fe200078e02f0 */
[----:B------:R1:W3:Y:S04]  /*21440*/  LD.E R4, [R32.64] ;  /* 0x0000000420047980 */ /* 0x0002e8000c101900 */
[----:B------:R4:W3:Y:S04]  /*21450*/  LD.E R0, [R30.64] ;  /* 0x000000041e007980 */ /* 0x0008e8000c101900 */
[----:B----4-:R-:W4:Y:S01]  /*21460*/  LD.E.64 R30, [R10.64+0x20] ;  /* 0x000020040a1e7980 */ /* 0x010f22000c101b00 */
[----:B------:R-:W-:-:S04]  /*21470*/  IMAD.IADD R5, R5, 0x1, -R6 ;  /* 0x0000000105057824 */ /* 0x000fc800078e0a06 */
[----:B------:R-:W-:-:S05]  /*21480*/  IMAD R15, R15, R5, -0x40 ;  /* 0xffffffc00f0f7424 */ /* 0x000fca00078e0205 */
[----:B------:R-:W-:Y:S01]  /*21490*/  SHF.R.S32.HI R6, RZ, 0x1f, R15 ;  /* 0x0000001fff067819 */ /* 0x000fe2000001140f */
[-C--:B--2---:R-:W-:Y:S02]  /*214a0*/  IMAD R5, R9, R15.reuse, RZ ;  /* 0x0000000f09057224 */ /* 0x084fe400078e02ff */
[----:B-1----:R-:W-:-:S04]  /*214b0*/  IMAD.WIDE.U32 R32, R8, R15, RZ ;  /* 0x0000000f08207225 */ /* 0x002fc800078e00ff */
[----:B------:R-:W-:-:S05]  /*214c0*/  IMAD R5, R8, R6, R5 ;  /* 0x0000000608057224 */ /* 0x000fca00078e0205 */
[----:B------:R-:W-:Y:S01]  /*214d0*/  IADD3 R33, R33, R5, RZ ;  /* 0x0000000521217210 */ /* 0x000fe20007ffe0ff */
[----:B---3--:R-:W-:-:S05]  /*214e0*/  IMAD.IADD R0, R0, 0x1, -R4 ;  /* 0x0000000100007824 */ /* 0x008fca00078e0a04 */
[----:B------:R-:W-:Y:S01]  /*214f0*/  SHF.R.S32.HI R6, RZ, 0x1f, R0 ;  /* 0x0000001fff067819 */ /* 0x000fe20000011400 */
[----:B----4-:R-:W-:Y:S02]  /*21500*/  IMAD R4, R31, R0, RZ ;  /* 0x000000001f047224 */ /* 0x010fe400078e02ff */
[----:B------:R-:W-:-:S04]  /*21510*/  IMAD.WIDE.U32 R8, R0, R30, R32 ;  /* 0x0000001e00087225 */ /* 0x000fc800078e0020 */
[----:B------:R-:W-:-:S04]  /*21520*/  IMAD R4, R30, R6, R4 ;  /* 0x000000061e047224 */ /* 0x000fc800078e0204 */
[----:B------:R-:W-:Y:S01]  /*21530*/  IMAD.IADD R7, R9, 0x1, R4 ;  /* 0x0000000109077824 */ /* 0x000fe200078e0204 */
[----:B------:R-:W-:Y:S05]  /*21540*/  BRA `(.L_x_3031) ;  /* 0x0000004000007947 */ /* 0x000fea0003800000 */
.L_x_3030:
[----:B------:R-:W-:Y:S02]  /*21550*/  ULDC.64 UR4, c[0x0][0x118] ;  /* 0x0000460000047ab9 */ /* 0x000fe40000000a00 */
[----:B------:R-:W2:Y:S02]  /*21560*/  LD.E R8, [R10.64+0x38] ;  /* 0x000038040a087980 */ /* 0x000ea4000c101900 */
[----:B--2---:R-:W-:-:S04]  /*21570*/  LEA R8, -R8, RZ, 0x6 ;  /* 0x000000ff08087211 */ /* 0x004fc800078e31ff */
[----:B------:R-:W-:Y:S02]  /*21580*/  SHF.R.S32.HI R7, RZ, 0x1f, R8 ;  /* 0x0000001fff077819 */ /* 0x000fe40000011408 */
.L_x_3031:
[----:B------:R-:W-:Y:S05]  /*21590*/  BSYNC B0 ;  /* 0x0000000000007941 */ /* 0x000fea0003800000 */
.L_x_3029:
[C---:B------:R-:W-:Y:S01]  /*215a0*/  @P5 IADD3 R4, P0, R8.reuse, R228, RZ ;  /* 0x000000e408045210 */ /* 0x040fe20007f1e0ff */
[----:B------:R-:W-:Y:S01]  /*215b0*/  ULDC.64 UR4, c[0x0][0x118] ;  /* 0x0000460000047ab9 */ /* 0x000fe20000000a00 */
[CC--:B------:R-:W-:Y:S02]  /*215c0*/  LEA R170, P1, R8.reuse, R232.reuse, 0x1 ;  /* 0x000000e808aa7211 */ /* 0x0c0fe400078208ff */
[----:B------:R-:W-:Y:S01]  /*215d0*/  LOP3.LUT R6, R243, 0x1, RZ, 0xc0, !PT ;  /* 0x00000001f3067812 */ /* 0x000fe200078ec0ff */
[----:B------:R-:W-:Y:S01]  /*215e0*/  @P5 IMAD.X R0, R7, 0x1, R229, P0 ;  /* 0x0000000107005824 */ /* 0x000fe200000e06e5 */
[----:B------:R-:W-:Y:S02]  /*215f0*/  LEA.HI.X R171, R8, R231, R7, 0x1, P1 ;  /* 0x000000e708ab7211 */ /* 0x000fe400008f0c07 */
[----:B------:R-:W-:Y:S02]  /*21600*/  @P5 LEA R34, P1, R4, R232, 0x1 ;  /* 0x000000e804225211 */ /* 0x000fe400078208ff */
[----:B------:R-:W-:Y:S01]  /*21610*/  @P4 IADD3 R5, P0, R8, R228, RZ ;  /* 0x000000e408054210 */ /* 0x000fe20007f1e0ff */
[----:B------:R-:W-:Y:S01]  /*21620*/  @P5 IMAD.MOV.U32 R9, RZ, RZ, R171 ;  /* 0x000000ffff095224 */ /* 0x000fe200078e00ab */
[----:B------:R-:W-:-:S02]  /*21630*/  ISETP.NE.U32.AND P2, PT, R6, 0x1, PT ;  /* 0x000000010600780c */ /* 0x000fc40003f45070 */
[-C--:B------:R-:W-:Y:S01]  /*21640*/  @P5 LEA.HI.X R35, R4, R231.reuse, R0, 0x1, P1 ;  /* 0x000000e704235211 */ /* 0x080fe200008f0c00 */
[----:B------:R-:W-:Y:S01]  /*21650*/  @P4 IMAD.X R0, R7, 0x1, R229, P0 ;  /* 0x0000000107004824 */ /* 0x000fe200000e06e5 */
[C---:B------:R-:W-:Y:S02]  /*21660*/  @P4 LEA R32, P1, R5.reuse, R232, 0x1 ;  /* 0x000000e805204211 */ /* 0x040fe400078208ff */
[----:B------:R-:W-:Y:S02]  /*21670*/  @P3 IADD3 R4, P0, R8, R228, RZ ;  /* 0x000000e408043210 */ /* 0x000fe40007f1e0ff */
[----:B------:R-:W-:-:S03]  /*21680*/  @P4 LEA.HI.X R33, R5, R231, R0, 0x1, P1 ;  /* 0x000000e705214211 */ /* 0x000fc600008f0c00 */
[----:B------:R-:W-:Y:S01]  /*21690*/  @P3 IMAD.X R0, R7, 0x1, R229, P0 ;  /* 0x0000000107003824 */ /* 0x000fe200000e06e5 */
[----:B------:R-:W-:Y:S01]  /*216a0*/  IADD3 R6, P1, P0, R228, R228, R8 ;  /* 0x000000e4e4067210 */ /* 0x000fe2000783e008 */
[----:B------:R-:W-:Y:S01]  /*216b0*/  @!PT LDS RZ, [RZ] ;  /* 0x00000000fffff984 */ /* 0x000fe20000000800 */
[----:B------:R-:W-:Y:S01]  /*216c0*/  @!PT LDS RZ, [RZ] ;  /* 0x00000000fffff984 */ /* 0x000fe20000000800 */
[----:B------:R-:W-:Y:S01]  /*216d0*/  @!PT LDS RZ, [RZ] ;  /* 0x00000000fffff984 */ /* 0x000fe20000000800 */
[----:B------:R1:W-:Y:S03]  /*216e0*/  @!P2 LDGSTS.E.BYPASS.LTC128B.128 [R239+0x8000], [R170.64] ;  /* 0x08000000aaefafae */ /* 0x0003e6000b901d44 */
[----:B------:R-:W-:Y:S01]  /*216f0*/  IADD3.X R5, R229, R229, R7, P1, P0 ;  /* 0x000000e5e5057210 */ /* 0x000fe20000fe0407 */
[----:B------:R1:W-:Y:S01]  /*21700*/  @P2 STS.128 [R239+0x8000], RZ ;  /* 0x008000ffef002388 */ /* 0x0003e20000000c00 */
[-C--:B------:R-:W-:Y:S02]  /*21710*/  @P3 LEA R30, P0, R4, R232.reuse, 0x1 ;  /* 0x000000e8041e3211 */ /* 0x080fe400078008ff */
[----:B------:R-:W-:Y:S02]  /*21720*/  @!P2 LEA R168, P1, R6, R232, 0x1 ;  /* 0x000000e806a8a211 */ /* 0x000fe400078208ff */
[----:B------:R-:W-:-:S02]  /*21730*/  @P3 LEA.HI.X R31, R4, R231, R0, 0x1, P0 ;  /* 0x000000e7041f3211 */ /* 0x000fc400000f0c00 */
[CCC-:B------:R-:W-:Y:S02]  /*21740*/  @!P2 LEA.HI.X R169, R6.reuse, R231.reuse, R5.reuse, 0x1, P1 ;  /* 0x000000e706a9a211 */ /* 0x1c0fe400008f0c05 */
[CC--:B------:R-:W-:Y:S02]  /*21750*/  @P5 LEA R176, P0, R6.reuse, R232.reuse, 0x1 ;  /* 0x000000e806b05211 */ /* 0x0c0fe400078008ff */
[CC--:B------:R-:W-:Y:S02]  /*21760*/  @P4 LEA R174, P1, R6.reuse, R232.reuse, 0x1 ;  /* 0x000000e806ae4211 */ /* 0x0c0fe400078208ff */
[CCC-:B------:R-:W-:Y:S02]  /*21770*/  @P5 LEA.HI.X R177, R6.reuse, R231.reuse, R5.reuse, 0x1, P0 ;  /* 0x000000e706b15211 */ /* 0x1c0fe400000f0c05 */
[C---:B------:R-:W-:Y:S02]  /*21780*/  @P4 LEA.HI.X R175, R6.reuse, R231, R5, 0x1, P1 ;  /* 0x000000e706af4211 */ /* 0x040fe400008f0c05 */
[----:B------:R-:W-:-:S02]  /*21790*/  @P3 LEA R172, P0, R6, R232, 0x1 ;  /* 0x000000e806ac3211 */ /* 0x000fc400078008ff */
[CC--:B------:R-:W-:Y:S02]  /*217a0*/  IADD3 R0, P1, R6.reuse, R228.reuse, RZ ;  /* 0x000000e406007210 */ /* 0x0c0fe40007f3e0ff */
[----:B------:R-:W-:Y:S02]  /*217b0*/  @P3 LEA.HI.X R173, R6, R231, R5, 0x1, P0 ;  /* 0x000000e706ad3211 */ /* 0x000fe400000f0c05 */
[----:B------:R-:W-:Y:S01]  /*217c0*/  @!P2 IADD3 R8, P0, R8, R228, RZ ;  /* 0x000000e40808a210 */ /* 0x000fe20007f1e0ff */
[----:B------:R-:W-:Y:S01]  /*217d0*/  IMAD.X R5, R5, 0x1, R229, P1 ;  /* 0x0000000105057824 */ /* 0x000fe200008e06e5 */
[----:B------:R-:W-:-:S03]  /*217e0*/  @!P2 LEA R250, P1, R0, R232, 0x1 ;  /* 0x000000e800faa211 */ /* 0x000fc600078208ff */
[----:B------:R-:W-:Y:S01]  /*217f0*/  @!P2 IMAD.X R7, R7, 0x1, R229, P0 ;  /* 0x000000010707a824 */ /* 0x000fe200000e06e5 */
[CCC-:B------:R-:W-:Y:S02]  /*21800*/  @!P2 LEA.HI.X R251, R0.reuse, R231.reuse, R5.reuse, 0x1, P1 ;  /* 0x000000e700fba211 */ /* 0x1c0fe400008f0c05 */
[CC--:B------:R-:W-:Y:S02]  /*21810*/  @P4 LEA R196, P1, R0.reuse, R232.reuse, 0x1 ;  /* 0x000000e800c44211 */ /* 0x0c0fe400078208ff */
[CC--:B------:R-:W-:Y:S02]  /*21820*/  @P5 LEA R198, P0, R0.reuse, R232.reuse, 0x1 ;  /* 0x000000e800c65211 */ /* 0x0c0fe400078008ff */
[-CC-:B------:R-:W-:Y:S02]  /*21830*/  @P4 LEA.HI.X R197, R0, R231.reuse, R5.reuse, 0x1, P1 ;  /* 0x000000e700c54211 */ /* 0x180fe400008f0c05 */
[----:B------:R-:W-:Y:S02]  /*21840*/  @!P2 LEA R6, P1, R8, R232, 0x1 ;  /* 0x000000e80806a211 */ /* 0x000fe400078208ff */
[----:B------:R-:W-:-:S02]  /*21850*/  @P5 LEA.HI.X R199, R0, R231, R5, 0x1, P0 ;  /* 0x000000e700c75211 */ /* 0x000fc400000f0c05 */
[----:B------:R-:W-:Y:S01]  /*21860*/  @!P2 LEA.HI.X R7, R8, R231, R7, 0x1, P1 ;  /* 0x000000e70807a211 */ /* 0x000fe200008f0c07 */
[--C-:B------:R-:W-:Y:S01]  /*21870*/  @P5 IMAD.MOV.U32 R8, RZ, RZ, R170.reuse ;  /* 0x000000ffff085224 */ /* 0x100fe200078e00aa */
[----:B------:R-:W-:Y:S01]  /*21880*/  @P3 LEA R4, P0, R0, R232, 0x1 ;  /* 0x000000e800043211 */ /* 0x000fe200078008ff */
[----:B------:R-:W-:-:S03]  /*21890*/  IMAD.MOV.U32 R232, RZ, RZ, R170 ;  /* 0x000000ffffe87224 */ /* 0x000fc600078e00aa */
[----:B------:R-:W-:Y:S01]  /*218a0*/  @!PT LDS RZ, [RZ] ;  /* 0x00000000fffff984 */ /* 0x000fe20000000800 */
[----:B------:R-:W-:Y:S01]  /*218b0*/  @!PT LDS RZ, [RZ] ;  /* 0x00000000fffff984 */ /* 0x000fe20000000800 */
[----:B------:R-:W-:Y:S01]  /*218c0*/  @!PT LDS RZ, [RZ] ;  /* 0x00000000fffff984 */ /* 0x000fe20000000800 */
[----:B------:R2:W-:Y:S01]  /*218d0*/  @P5 LDGSTS.E.BYPASS.LTC128B.128 [R239+0xa000], [R8.64+0x80] ;  /* 0x0a00008008ef5fae */ /* 0x0005e2000b901d44 */
[----:B------:R-:W-:Y:S01]  /*218e0*/  @P3 LEA.HI.X R5, R0, R231, R5, 0x1, P0 ;  /* 0x000000e700053211 */ /* 0x000fe200000f0c05 */
        /* <DEDUP_REMOVED lines=77> */
.L_x_3028:
[----:B------:R-:W-:Y:S05]  /*21dc0*/  BSYNC B1 ;  /* 0x0000000000017941 */ /* 0x000fea0003800000 */
.L_x_3027:
[----:B------:R-:W-:Y:S02]  /*21dd0*/  ULDC.64 UR4, c[0x0][0x118] ;  /* 0x0000460000047ab9 */ /* 0x000fe40000000a00 */
[----:B-1----:R1:W2:Y:S01]  /*21de0*/  LD.E R169, [R10.64+0xdc] ;  /* 0x0000dc040aa97980 */ /* 0x0022a2000c101900 */
        /* <DEDUP_REMOVED lines=12> */
[----:B------:R-:W-:Y:S01]  /*21eb0*/  FMNMX.FTZ R6, R192, R6, !PT ;  /* 0x00000006c0067209 */ /* 0x000fe20007810000 */
[----:B-1----:R-:W-:Y:S01]  /*21ec0*/  LDSM.16.MT88.4 R8, [R219+0x10000] ;  /* 0x01000000db08783b */ /* 0x002fe20000004200 */
        /* <DEDUP_REMOVED lines=18> */
[----:B------:R-:W-:-:S03]  /*21ff0*/  FMNMX.FTZ R5, R165, R5, !PT ;  /* 0x00000005a5057209 */ /* 0x000fc60007810000 */
[----:B------:R-:W1:Y:S04]  /*22000*/  SHFL.BFLY PT, R4, R6, 0x2, 0x1f ;  /* 0x0c401f0006047f89 */ /* 0x000e6800000e0000 */
[----:B------:R-:W3:Y:S01]  /*22010*/  SHFL.BFLY PT, R0, R5, 0x2, 0x1f ;  /* 0x0c401f0005007f89 */ /* 0x000ee200000e0000 */
[----:B-1----:R-:W-:Y:S02]  /*22020*/  FMNMX.FTZ R4, R6, R4, !PT ;  /* 0x0000000406047209 */ /* 0x002fe40007810000 */
[----:B---3--:R-:W-:-:S03]  /*22030*/  FMNMX.FTZ R0, R5, R0, !PT ;  /* 0x0000000005007209 */ /* 0x008fc60007810000 */
[----:B------:R-:W1:Y:S04]  /*22040*/  SHFL.BFLY PT, R34, R4, 0x1, 0x1f ;  /* 0x0c201f0004227f89 */ /* 0x000e6800000e0000 */
[----:B------:R-:W3:Y:S01]  /*22050*/  SHFL.BFLY PT, R33, R0, 0x1, 0x1f ;  /* 0x0c201f0000217f89 */ /* 0x000ee200000e0000 */
[----:B-1----:R-:W-:Y:S02]  /*22060*/  FMNMX.FTZ R34, R4, R34, !PT ;  /* 0x0000002204227209 */ /* 0x002fe40007810000 */
[----:B---3--:R-:W-:Y:S02]  /*22070*/  FMNMX.FTZ R33, R0, R33, !PT ;  /* 0x0000002100217209 */ /* 0x008fe40007810000 */
[----:B------:R-:W-:Y:S02]  /*22080*/  FSETP.NEU.FTZ.AND P1, PT, R34, -INF , PT ;  /* 0xff8000002200780b */ /* 0x000fe40003f3d000 */
[----:B------:R-:W-:-:S02]  /*22090*/  FSETP.NEU.FTZ.AND P0, PT, R33, -INF , PT ;  /* 0xff8000002100780b */ /* 0x000fc40003f1d000 */
[----:B------:R-:W-:Y:S02]  /*220a0*/  FSEL R4, R34, RZ, P1 ;  /* 0x000000ff22047208 */ /* 0x000fe40000800000 */
[----:B------:R-:W-:-:S03]  /*220b0*/  FSEL R5, R33, RZ, P0 ;  /* 0x000000ff21057208 */ /* 0x000fc60000000000 */
[----:B------:R-:W-:Y:S02]  /*220c0*/  FADD.FTZ R4, R164, -R4 ;  /* 0x80000004a4047221 */ /* 0x000fe40000010000 */
[----:B------:R-:W-:Y:S02]  /*220d0*/  FADD.FTZ R5, R3, -R5 ;  /* 0x8000000503057221 */ /* 0x000fe40000010000 */
[C---:B--2---:R-:W-:Y:S02]  /*220e0*/  FMUL.FTZ R24, R169.reuse, R34 ;  /* 0x00000022a9187220 */ /* 0x044fe40000410000 */
[C---:B------:R-:W-:Y:S02]  /*220f0*/  FMUL.FTZ R168, R169.reuse, R33 ;  /* 0x00000021a9a87220 */ /* 0x040fe40000410000 */
[C---:B------:R-:W-:Y:S01]  /*22100*/  FMUL.FTZ R3, R169.reuse, R5 ;  /* 0x00000005a9037220 */ /* 0x040fe20000410000 */
[----:B------:R-:W-:Y:S01]  /*22110*/  FSEL R24, R24, RZ, P1 ;  /* 0x000000ff18187208 */ /* 0x000fe20000800000 */
[----:B------:R-:W-:Y:S01]  /*22120*/  FMUL.FTZ R4, R169, R4 ;  /* 0x00000004a9047220 */ /* 0x000fe20000410000 */
[----:B------:R-:W-:-:S03]  /*22130*/  FSEL R168, R168, RZ, P0 ;  /* 0x000000ffa8a87208 */ /* 0x000fc60000000000 */
[-CC-:B------:R-:W-:Y:S01]  /*22140*/  FFMA.FTZ R32, R29, R169.reuse, -R24.reuse ;  /* 0x000000a91d207223 */ /* 0x180fe20000010818 */
[----:B------:R-:W1:Y:S01]  /*22150*/  MUFU.EX2 R164, R4 ;  /* 0x0000000400a47308 */ /* 0x000e620000000800 */
[-CC-:B------:R-:W-:Y:S02]  /*22160*/  FFMA.FTZ R30, R16, R169.reuse, -R24.reuse ;  /* 0x000000a9101e7223 */ /* 0x180fe40000010818 */
[-C--:B------:R-:W-:Y:S02]  /*22170*/  FFMA.FTZ R29, R17, R169.reuse, -R24 ;  /* 0x000000a9111d7223 */ /* 0x080fe40000010818 */
[-C--:B------:R-:W-:Y:S02]  /*22180*/  FFMA.FTZ R0, R18, R169.reuse, -R168 ;  /* 0x000000a912007223 */ /* 0x080fe400000108a8 */
[----:B------:R-:W2:Y:S01]  /*22190*/  LDSM.16.MT88.4 R16, [R217+0x10000] ;  /* 0x01000000d910783b */ /* 0x000ea20000004200 */
[-C--:B------:R-:W-:Y:S01]  /*221a0*/  FFMA.FTZ R31, R13, R169.reuse, -R24 ;  /* 0x000000a90d1f7223 */ /* 0x080fe20000010818 */
[----:B------:R-:W-:Y:S01]  /*221b0*/  MUFU.EX2 R32, R32 ;  /* 0x0000002000207308 */ /* 0x000fe20000000800 */
[----:B------:R-:W-:-:S02]  /*221c0*/  FFMA.FTZ R28, R28, R169, -R168 ;  /* 0x000000a91c1c7223 */ /* 0x000fc400000108a8 */
[-CC-:B------:R-:W-:Y:S02]  /*221d0*/  FFMA.FTZ R2, R2, R169.reuse, -R168.reuse ;  /* 0x000000a902027223 */ /* 0x180fe400000108a8 */
[----:B------:R-:W-:Y:S02]  /*221e0*/  FFMA.FTZ R35, R14, R169, -R168 ;  /* 0x000000a90e237223 */ /* 0x000fe400000108a8 */
[-C--:B-1----:R-:W-:Y:S01]  /*221f0*/  FMUL.FTZ R160, R160, R164.reuse ;  /* 0x000000a4a0a07220 */ /* 0x082fe20000410000 */
[----:B------:R-:W1:Y:S01]  /*22200*/  MUFU.EX2 R31, R31 ;  /* 0x0000001f001f7308 */ /* 0x000e620000000800 */
[-C--:B------:R-:W-:Y:S01]  /*22210*/  FMUL.FTZ R161, R161, R164.reuse ;  /* 0x000000a4a1a17220 */ /* 0x080fe20000410000 */
[----:B------:R-:W3:Y:S01]  /*22220*/  LDSM.16.MT88.4 R12, [R216+0x10000] ;  /* 0x01000000d80c783b */ /* 0x000ee20000004200 */
[-C--:B------:R-:W-:Y:S02]  /*22230*/  FMUL.FTZ R156, R156, R164.reuse ;  /* 0x000000a49c9c7220 */ /* 0x080fe40000410000 */
[----:B------:R-:W-:-:S02]  /*22240*/  FMUL.FTZ R157, R157, R164 ;  /* 0x000000a49d9d7220 */ /* 0x000fc40000410000 */
[-C--:B------:R-:W-:Y:S01]  /*22250*/  FMUL.FTZ R152, R152, R164.reuse ;  /* 0x000000a498987220 */ /* 0x080fe20000410000 */
[----:B------:R-:W-:Y:S01]  /*22260*/  MUFU.EX2 R30, R30 ;  /* 0x0000001e001e7308 */ /* 0x000fe20000000800 */
[-C--:B------:R-:W-:Y:S02]  /*22270*/  FMUL.FTZ R153, R153, R164.reuse ;  /* 0x000000a499997220 */ /* 0x080fe40000410000 */
[-C--:B------:R-:W-:Y:S02]  /*22280*/  FMUL.FTZ R148, R148, R164.reuse ;  /* 0x000000a494947220 */ /* 0x080fe40000410000 */
[-C--:B------:R-:W-:Y:S02]  /*22290*/  FMUL.FTZ R149, R149, R164.reuse ;  /* 0x000000a495957220 */ /* 0x080fe40000410000 */
[----:B------:R-:W-:Y:S01]  /*222a0*/  FMUL.FTZ R144, R144, R164 ;  /* 0x000000a490907220 */ /* 0x000fe20000410000 */
[----:B------:R-:W4:Y:S01]  /*222b0*/  MUFU.EX2 R29, R29 ;  /* 0x0000001d001d7308 */ /* 0x000f220000000800 */
[----:B-1----:R-:W-:Y:S01]  /*222c0*/  F2FP.PACK_AB R4, R31, R32 ;  /* 0x000000201f04723e */ /* 0x002fe200000000ff */
[----:B------:R-:W-:-:S02]  /*222d0*/  FMUL.FTZ R145, R145, R164 ;  /* 0x000000a491917220 */ /* 0x000fc40000410000 */
[-C--:B------:R-:W-:Y:S02]  /*222e0*/  FMUL.FTZ R140, R140, R164.reuse ;  /* 0x000000a48c8c7220 */ /* 0x080fe40000410000 */
[-C--:B------:R-:W-:Y:S02]  /*222f0*/  FMUL.FTZ R141, R141, R164.reuse ;  /* 0x000000a48d8d7220 */ /* 0x080fe40000410000 */
[----:B------:R-:W-:Y:S01]  /*22300*/  MUFU.EX2 R28, R28 ;  /* 0x0000001c001c7308 */ /* 0x000fe20000000800 */
[-C--:B------:R-:W-:Y:S02]  /*22310*/  FMUL.FTZ R136, R136, R164.reuse ;  /* 0x000000a488887220 */ /* 0x080fe40000410000 */
[-C--:B------:R-:W-:Y:S02]  /*22320*/  FMUL.FTZ R137, R137, R164.reuse ;  /* 0x000000a489897220 */ /* 0x080fe40000410000 */
[-C--:B------:R-:W-:Y:S02]  /*22330*/  FMUL.FTZ R132, R132, R164.reuse ;  /* 0x000000a484847220 */ /* 0x080fe40000410000 */
[----:B------:R-:W-:Y:S01]  /*22340*/  FMUL.FTZ R133, R133, R164 ;  /* 0x000000a485857220 */ /* 0x000fe20000410000 */
[----:B------:R-:W1:Y:S01]  /*22350*/  MUFU.EX2 R2, R2 ;  /* 0x0000000200027308 */ /* 0x000e620000000800 */
[----:B----4-:R-:W-:Y:S01]  /*22360*/  F2FP.PACK_AB R6, R29, R30 ;  /* 0x0000001e1d06723e */ /* 0x010fe200000000ff */
        /* <DEDUP_REMOVED lines=13> */
[----:B------:R-:W1:Y:S01]  /*22440*/  MUFU.EX2 R3, R3 ;  /* 0x0000000300037308 */ /* 0x000e620000000800 */
[-C--:B------:R-:W-:Y:S02]  /*22450*/  FMUL.FTZ R56, R56, R164.reuse ;  /* 0x000000a438387220 */ /* 0x080fe40000410000 */
[-C--:B------:R-:W-:Y:S02]  /*22460*/  FMUL.FTZ R57, R57, R164.reuse ;  /* 0x000000a439397220 */ /* 0x080fe40000410000 */
[-C--:B------:R-:W-:Y:S02]  /*22470*/  FMUL.FTZ R60, R60, R164.reuse ;  /* 0x000000a43c3c7220 */ /* 0x080fe40000410000 */
[----:B------:R-:W-:Y:S01]  /*22480*/  FMUL.FTZ R61, R61, R164 ;  /* 0x000000a43d3d7220 */ /* 0x000fe20000410000 */
[----:B----4-:R-:W-:Y:S01]  /*22490*/  F2FP.PACK_AB R7, R35, R0 ;  /* 0x000000002307723e */ /* 0x010fe200000000ff */
[----:B------:R-:W-:-:S02]  /*224a0*/  FMUL.FTZ R64, R64, R164 ;  /* 0x000000a440407220 */ /* 0x000fc40000410000 */
[-C--:B------:R-:W-:Y:S02]  /*224b0*/  FMUL.FTZ R65, R65, R164.reuse ;  /* 0x000000a441417220 */ /* 0x080fe40000410000 */
[-C--:B------:R-:W-:Y:S02]  /*224c0*/  FMUL.FTZ R68, R68, R164.reuse ;  /* 0x000000a444447220 */ /* 0x080fe40000410000 */
[----:B------:R-:W-:Y:S02]  /*224d0*/  FMUL.FTZ R69, R69, R164 ;  /* 0x000000a445457220 */ /* 0x000fe40000410000 */
[-C--:B-1----:R-:W-:Y:S02]  /*224e0*/  FMUL.FTZ R162, R162, R3.reuse ;  /* 0x00000003a2a27220 */ /* 0x082fe40000410000 */
[-C--:B------:R-:W-:Y:S02]  /*224f0*/  FMUL.FTZ R163, R163, R3.reuse ;  /* 0x00000003a3a37220 */ /* 0x080fe40000410000 */
[----:B------:R-:W-:-:S02]  /*22500*/  FMUL.FTZ R158, R158, R3 ;  /* 0x000000039e9e7220 */ /* 0x000fc40000410000 */
[-C--:B------:R-:W-:Y:S02]  /*22510*/  FMUL.FTZ R159, R159, R3.reuse ;  /* 0x000000039f9f7220 */ /* 0x080fe40000410000 */
[-C--:B------:R-:W-:Y:S01]  /*22520*/  FMUL.FTZ R154, R154, R3.reuse ;  /* 0x000000039a9a7220 */ /* 0x080fe20000410000 */
[C---:B------:R-:W-:Y:S01]  /*22530*/  HMMA.16816.F32 R160, R4.reuse, R8, R160 ;  /* 0x0000000804a0723c */ /* 0x040fe200000018a0 */
[-C--:B------:R-:W-:Y:S02]  /*22540*/  FMUL.FTZ R155, R155, R3.reuse ;  /* 0x000000039b9b7220 */ /* 0x080fe40000410000 */
[-C--:B------:R-:W-:Y:S02]  /*22550*/  FMUL.FTZ R150, R150, R3.reuse ;  /* 0x0000000396967220 */ /* 0x080fe40000410000 */
[-C--:B------:R-:W-:Y:S02]  /*22560*/  FMUL.FTZ R151, R151, R3.reuse ;  /* 0x0000000397977220 */ /* 0x080fe40000410000 */
[-C--:B------:R-:W-:Y:S01]  /*22570*/  FMUL.FTZ R146, R146, R3.reuse ;  /* 0x0000000392927220 */ /* 0x080fe20000410000 */
[----:B------:R-:W-:Y:S01]  /*22580*/  HMMA.16816.F32 R156, R4, R10, R156 ;  /* 0x0000000a049c723c */ /* 0x000fe2000000189c */
[----:B------:R-:W1:Y:S01]  /*22590*/  LDSM.16.MT88.4 R8, [R215+0x10000] ;  /* 0x01000000d708783b */ /* 0x000e620000004200 */
[----:B------:R-:W-:-:S02]  /*225a0*/  FMUL.FTZ R147, R147, R3 ;  /* 0x0000000393937220 */ /* 0x000fc40000410000 */
[-C--:B------:R-:W-:Y:S02]  /*225b0*/  FMUL.FTZ R142, R142, R3.reuse ;  /* 0x000000038e8e7220 */ /* 0x080fe40000410000 */
[-C--:B------:R-:W-:Y:S02]  /*225c0*/  FMUL.FTZ R143, R143, R3.reuse ;  /* 0x000000038f8f7220 */ /* 0x080fe40000410000 */
[C---:B--2---:R-:W-:Y:S01]  /*225d0*/  HMMA.16816.F32 R152, R4.reuse, R16, R152 ;  /* 0x000000100498723c */ /* 0x044fe20000001898 */
[-C--:B------:R-:W-:Y:S02]  /*225e0*/  FMUL.FTZ R138, R138, R3.reuse ;  /* 0x000000038a8a7220 */ /* 0x080fe40000410000 */
[-C--:B------:R-:W-:Y:S02]  /*225f0*/  FMUL.FTZ R139, R139, R3.reuse ;  /* 0x000000038b8b7220 */ /* 0x080fe40000410000 */
[-C--:B------:R-:W-:Y:S02]  /*22600*/  FMUL.FTZ R134, R134, R3.reuse ;  /* 0x0000000386867220 */ /* 0x080fe40000410000 */
[-C--:B------:R-:W-:Y:S01]  /*22610*/  FMUL.FTZ R135, R135, R3.reuse ;  /* 0x0000000387877220 */ /* 0x080fe20000410000 */
[----:B------:R-:W-:Y:S01]  /*22620*/  HMMA.16816.F32 R148, R4, R18, R148 ;  /* 0x000000120494723c */ /* 0x000fe20000001894 */
[----:B------:R-:W2:Y:S01]  /*22630*/  LDSM.16.MT88.4 R16, [R219+0x12000] ;  /* 0x01200000db10783b */ /* 0x000ea20000004200 */
[----:B------:R-:W-:-:S02]  /*22640*/  FMUL.FTZ R38, R38, R3 ;  /* 0x0000000326267220 */ /* 0x000fc40000410000 */
[-C--:B------:R-:W-:Y:S02]  /*22650*/  FMUL.FTZ R39, R39, R3.reuse ;  /* 0x0000000327277220 */ /* 0x080fe40000410000 */
[-C--:B------:R-:W-:Y:S02]  /*22660*/  FMUL.FTZ R42, R42, R3.reuse ;  /* 0x000000032a2a7220 */ /* 0x080fe40000410000 */
[C---:B---3--:R-:W-:Y:S01]  /*22670*/  HMMA.16816.F32 R144, R4.reuse, R12, R144 ;  /* 0x0000000c0490723c */ /* 0x048fe20000001890 */
[-C--:B------:R-:W-:Y:S02]  /*22680*/  FMUL.FTZ R43, R43, R3.reuse ;  /* 0x000000032b2b7220 */ /* 0x080fe40000410000 */
[-C--:B------:R-:W-:Y:S02]  /*22690*/  FMUL.FTZ R46, R46, R3.reuse ;  /* 0x000000032e2e7220 */ /* 0x080fe40000410000 */
[-C--:B------:R-:W-:Y:S02]  /*226a0*/  FMUL.FTZ R47, R47, R3.reuse ;  /* 0x000000032f2f7220 */ /* 0x080fe40000410000 */
[-C--:B------:R-:W-:Y:S01]  /*226b0*/  FMUL.FTZ R50, R50, R3.reuse ;  /* 0x0000000332327220 */ /* 0x080fe20000410000 */
[----:B------:R-:W-:Y:S01]  /*226c0*/  HMMA.16816.F32 R140, R4, R14, R140 ;  /* 0x0000000e048c723c */ /* 0x000fe2000000188c */
[----:B------:R-:W3:Y:S01]  /*226d0*/  LDSM.16.MT88.4 R12, [R217+0x12000] ;  /* 0x01200000d90c783b */ /* 0x000ee20000004200 */
[----:B------:R-:W-:-:S02]  /*226e0*/  FMUL.FTZ R51, R51, R3 ;  /* 0x0000000333337220 */ /* 0x000fc40000410000 */
[-C--:B------:R-:W-:Y:S02]  /*226f0*/  FMUL.FTZ R54, R54, R3.reuse ;  /* 0x0000000336367220 */ /* 0x080fe40000410000 */
[-C--:B------:R-:W-:Y:S02]  /*22700*/  FMUL.FTZ R55, R55, R3.reuse ;  /* 0x0000000337377220 */ /* 0x080fe40000410000 */
[-C--:B------:R-:W-:Y:S01]  /*22710*/  FMUL.FTZ R58, R58, R3.reuse ;  /* 0x000000033a3a7220 */ /* 0x080fe20000410000 */
[----:B-1----:R-:W-:Y:S01]  /*22720*/  HMMA.16816.F32 R136, R4, R8, R136 ;  /* 0x000000080488723c */ /* 0x002fe20000001888 */
[-C--:B------:R-:W-:Y:S02]  /*22730*/  FMUL.FTZ R59, R59, R3.reuse ;  /* 0x000000033b3b7220 */ /* 0x080fe40000410000 */
[-C--:B------:R-:W-:Y:S02]  /*22740*/  FMUL.FTZ R62, R62, R3.reuse ;  /* 0x000000033e3e7220 */ /* 0x080fe40000410000 */
[----:B------:R-:W-:-:S02]  /*22750*/  FMUL.FTZ R63, R63, R3 ;  /* 0x000000033f3f7220 */ /* 0x000fc40000410000 */
[-C--:B------:R-:W-:Y:S01]  /*22760*/  FMUL.FTZ R66, R66, R3.reuse ;  /* 0x0000000342427220 */ /* 0x080fe20000410000 */
[C---:B------:R-:W-:Y:S01]  /*22770*/  HMMA.16816.F32 R132, R4.reuse, R10, R132 ;  /* 0x0000000a0484723c */ /* 0x040fe20000001884 */
[----:B------:R-:W1:Y:S01]  /*22780*/  LDSM.16.MT88.4 R8, [R216+0x12000] ;  /* 0x01200000d808783b */ /* 0x000e620000004200 */
[-C--:B------:R-:W-:Y:S02]  /*22790*/  FMUL.FTZ R67, R67, R3.reuse ;  /* 0x0000000343437220 */ /* 0x080fe40000410000 */
[-C--:B------:R-:W-:Y:S02]  /*227a0*/  FMUL.FTZ R70, R70, R3.reuse ;  /* 0x0000000346467220 */ /* 0x080fe40000410000 */
[----:B------:R-:W-:Y:S02]  /*227b0*/  FMUL.FTZ R71, R71, R3 ;  /* 0x0000000347477220 */ /* 0x000fe40000410000 */
[----:B--2---:R-:W-:Y:S01]  /*227c0*/  HMMA.16816.F32 R36, R4, R16, R36 ;  /* 0x000000100424723c */ /* 0x004fe20000001824 */
[----:B------:R-:W-:-:S02]  /*227d0*/  FMUL.FTZ R72, R72, R164 ;  /* 0x000000a448487220 */ /* 0x000fc40000410000 */
[-C--:B------:R-:W-:Y:S02]  /*227e0*/  FMUL.FTZ R73, R73, R164.reuse ;  /* 0x000000a449497220 */ /* 0x080fe40000410000 */
[-C--:B------:R-:W-:Y:S02]  /*227f0*/  FMUL.FTZ R74, R74, R3.reuse ;  /* 0x000000034a4a7220 */ /* 0x080fe40000410000 */
[-C--:B------:R-:W-:Y:S01]  /*22800*/  FMUL.FTZ R75, R75, R3.reuse ;  /* 0x000000034b4b7220 */ /* 0x080fe20000410000 */
[----:B------:R-:W-:Y:S01]  /*22810*/  HMMA.16816.F32 R40, R4, R18, R40 ;  /* 0x000000120428723c */ /* 0x000fe20000001828 */
[----:B------:R-:W2:Y:S01]  /*22820*/  LDSM.16.MT88.4 R16, [R215+0x12000] ;  /* 0x01200000d710783b */ /* 0x000ea20000004200 */
[-C--:B------:R-:W-:Y:S02]  /*22830*/  FMUL.FTZ R76, R76, R164.reuse ;  /* 0x000000a44c4c7220 */ /* 0x080fe40000410000 */
[----:B------:R-:W-:Y:S02]  /*22840*/  FMUL.FTZ R77, R77, R164 ;  /* 0x000000a44d4d7220 */ /* 0x000fe40000410000 */
[----:B------:R-:W-:-:S02]  /*22850*/  FMUL.FTZ R78, R78, R3 ;  /* 0x000000034e4e7220 */ /* 0x000fc40000410000 */
[C---:B---3--:R-:W-:Y:S01]  /*22860*/  HMMA.16816.F32 R44, R4.reuse, R12, R44 ;  /* 0x0000000c042c723c */ /* 0x048fe2000000182c */
[-C--:B------:R-:W-:Y:S02]  /*22870*/  FMUL.FTZ R79, R79, R3.reuse ;  /* 0x000000034f4f7220 */ /* 0x080fe40000410000 */
[-C--:B------:R-:W-:Y:S02]  /*22880*/  FMUL.FTZ R80, R80, R164.reuse ;  /* 0x000000a450507220 */ /* 0x080fe40000410000 */
[----:B------:R-:W-:Y:S02]  /*22890*/  FMUL.FTZ R81, R81, R164 ;  /* 0x000000a451517220 */ /* 0x000fe40000410000 */
        /* <DEDUP_REMOVED lines=8> */
[----:B------:R-:W-:Y:S02]  /*22920*/  FMUL.FTZ R87, R87, R3 ;  /* 0x0000000357577220 */ /* 0x000fe40000410000 */
        /* <DEDUP_REMOVED lines=36> */
[----:B------:R-:W-:Y:S02]  /*22b70*/  FMUL.FTZ R113, R113, R164 ;  /* 0x000000a471717220 */ /* 0x000fe40000410000 */
[-C--:B------:R-:W-:Y:S02]  /*22b80*/  FMUL.FTZ R114, R114, R3.reuse ;  /* 0x0000000372727220 */ /* 0x080fe40000410000 */
[----:B------:R-:W-:Y:S02]  /*22b90*/  FMUL.FTZ R115, R115, R3 ;  /* 0x0000000373737220 */ /* 0x000fe40000410000 */
[----:B--2---:R-:W-:Y:S01]  /*22ba0*/  HMMA.16816.F32 R84, R4, R16, R84 ;  /* 0x000000100454723c */ /* 0x004fe20000001854 */
[----:B------:R-:W-:-:S02]  /*22bb0*/  FFMA.FTZ R170, R194, R169, -R24 ;  /* 0x000000a9c2aa7223 */ /* 0x000fc40000010818 */
[-CC-:B------:R-:W-:Y:S02]  /*22bc0*/  FFMA.FTZ R171, R193, R169.reuse, -R24.reuse ;  /* 0x000000a9c1ab7223 */ /* 0x180fe40000010818 */
[-CC-:B------:R-:W-:Y:S02]  /*22bd0*/  FFMA.FTZ R172, R192, R169.reuse, -R24.reuse ;  /* 0x000000a9c0ac7223 */ /* 0x180fe40000010818 */
[-C--:B------:R-:W-:Y:S01]  /*22be0*/  FFMA.FTZ R173, R191, R169.reuse, -R24 ;  /* 0x000000a9bfad7223 */ /* 0x080fe20000010818 */
[----:B------:R-:W-:Y:S01]  /*22bf0*/  HMMA.16816.F32 R88, R4, R18, R88 ;  /* 0x000000120458723c */ /* 0x000fe20000001858 */
[----:B------:R-:W2:Y:S01]  /*22c00*/  LDSM.16.MT88.4 R16, [R217+0x16000] ;  /* 0x01600000d910783b */ /* 0x000ea20000004200 */
[-CC-:B------:R-:W-:Y:S01]  /*22c10*/  FFMA.FTZ R174, R190, R169.reuse, -R168.reuse ;  /* 0x000000a9beae7223 */ /* 0x180fe200000108a8 */
[----:B------:R-:W-:Y:S01]  /*22c20*/  MUFU.EX2 R170, R170 ;  /* 0x000000aa00aa7308 */ /* 0x000fe20000000800 */
[-CC-:B------:R-:W-:Y:S02]  /*22c30*/  FFMA.FTZ R176, R187, R169.reuse, -R168.reuse ;  /* 0x000000a9bbb07223 */ /* 0x180fe400000108a8 */
[----:B------:R-:W-:-:S02]  /*22c40*/  FFMA.FTZ R175, R186, R169, -R168 ;  /* 0x000000a9baaf7223 */ /* 0x000fc400000108a8 */
[C---:B---3--:R-:W-:Y:S01]  /*22c50*/  HMMA.16816.F32 R92, R4.reuse, R12, R92 ;  /* 0x0000000c045c723c */ /* 0x048fe2000000185c */
[----:B------:R-:W-:Y:S02]  /*22c60*/  FFMA.FTZ R177, R185, R169, -R168 ;  /* 0x000000a9b9b17223 */ /* 0x000fe400000108a8 */
[----:B------:R-:W3:Y:S01]  /*22c70*/  MUFU.EX2 R171, R171 ;  /* 0x000000ab00ab7308 */ /* 0x000ee20000000800 */
[-C--:B------:R-:W-:Y:S02]  /*22c80*/  FMUL.FTZ R116, R116, R164.reuse ;  /* 0x000000a474747220 */ /* 0x080fe40000410000 */
[----:B------:R-:W-:Y:S02]  /*22c90*/  FMUL.FTZ R117, R117, R164 ;  /* 0x000000a475757220 */ /* 0x000fe40000410000 */
[----:B------:R-:W-:Y:S01]  /*22ca0*/  HMMA.16816.F32 R96, R4, R14, R96 ;  /* 0x0000000e0460723c */ /* 0x000fe20000001860 */
[----:B------:R-:W4:Y:S01]  /*22cb0*/  LDSM.16.MT88.4 R12, [R216+0x16000] ;  /* 0x01600000d80c783b */ /* 0x000f220000004200 */
[-C--:B------:R-:W-:Y:S01]  /*22cc0*/  FMUL.FTZ R118, R118, R3.reuse ;  /* 0x0000000376767220 */ /* 0x080fe20000410000 */
[----:B------:R-:W-:Y:S01]  /*22cd0*/  MUFU.EX2 R172, R172 ;  /* 0x000000ac00ac7308 */ /* 0x000fe20000000800 */
[----:B------:R-:W-:-:S02]  /*22ce0*/  FMUL.FTZ R119, R119, R3 ;  /* 0x0000000377777220 */ /* 0x000fc40000410000 */
[-C--:B------:R-:W-:Y:S02]  /*22cf0*/  FMUL.FTZ R120, R120, R164.reuse ;  /* 0x000000a478787220 */ /* 0x080fe40000410000 */
[-C--:B------:R-:W-:Y:S01]  /*22d00*/  FMUL.FTZ R121, R121, R164.reuse ;  /* 0x000000a479797220 */ /* 0x080fe20000410000 */
[C---:B-1----:R-:W-:Y:S01]  /*22d10*/  HMMA.16816.F32 R100, R4.reuse, R8, R100 ;  /* 0x000000080464723c */ /* 0x042fe20000001864 */
[-C--:B------:R-:W-:Y:S01]  /*22d20*/  FMUL.FTZ R122, R122, R3.reuse ;  /* 0x000000037a7a7220 */ /* 0x080fe20000410000 */
[----:B------:R-:W-:Y:S01]  /*22d30*/  MUFU.EX2 R173, R173 ;  /* 0x000000ad00ad7308 */ /* 0x000fe20000000800 */
[-C--:B------:R-:W-:Y:S02]  /*22d40*/  FMUL.FTZ R123, R123, R3.reuse ;  /* 0x000000037b7b7220 */ /* 0x080fe40000410000 */
[-C--:B------:R-:W-:Y:S02]  /*22d50*/  FMUL.FTZ R124, R124, R164.reuse ;  /* 0x000000a47c7c7220 */ /* 0x080fe40000410000 */
[----:B------:R-:W-:Y:S01]  /*22d60*/  FMUL.FTZ R125, R125, R164 ;  /* 0x000000a47d7d7220 */ /* 0x000fe20000410000 */
[----:B------:R-:W-:Y:S01]  /*22d70*/  HMMA.16816.F32 R104, R4, R10, R104 ;  /* 0x0000000a0468723c */ /* 0x000fe20000001868 */
[----:B------:R-:W1:Y:S01]  /*22d80*/  LDSM.16.MT88.4 R8, [R215+0x16000] ;  /* 0x01600000d708783b */ /* 0x000e620000004200 */
[----:B------:R-:W-:Y:S01]  /*22d90*/  MUFU.EX2 R174, R174 ;  /* 0x000000ae00ae7308 */ /* 0x000fe20000000800 */
[----:B------:R-:W-:-:S02]  /*22da0*/  FMUL.FTZ R126, R126, R3 ;  /* 0x000000037e7e7220 */ /* 0x000fc40000410000 */
[-C--:B------:R-:W-:Y:S02]  /*22db0*/  FMUL.FTZ R127, R127, R3.reuse ;  /* 0x000000037f7f7220 */ /* 0x080fe40000410000 */
[-C--:B------:R-:W-:Y:S01]  /*22dc0*/  FMUL.FTZ R128, R128, R164.reuse ;  /* 0x000000a480807220 */ /* 0x080fe20000410000 */
[C---:B--2---:R-:W-:Y:S01]  /*22dd0*/  HMMA.16816.F32 R108, R4.reuse, R16, R108 ;  /* 0x00000010046c723c */ /* 0x044fe2000000186c */
[----:B------:R-:W-:Y:S01]  /*22de0*/  FMUL.FTZ R129, R129, R164 ;  /* 0x000000a481817220 */ /* 0x000fe20000410000 */
[----:B------:R-:W2:Y:S01]  /*22df0*/  MUFU.EX2 R176, R176 ;  /* 0x000000b000b07308 */ /* 0x000ea20000000800 */
[-C--:B------:R-:W-:Y:S02]  /*22e00*/  FMUL.FTZ R130, R130, R3.reuse ;  /* 0x0000000382827220 */ /* 0x080fe40000410000 */
[----:B------:R-:W-:Y:S02]  /*22e10*/  FMUL.FTZ R131, R131, R3 ;  /* 0x0000000383837220 */ /* 0x000fe40000410000 */
[-CC-:B------:R-:W-:Y:S01]  /*22e20*/  FFMA.FTZ R185, R178, R169.reuse, -R168.reuse ;  /* 0x000000a9b2b97223 */ /* 0x180fe200000108a8 */
[----:B------:R-:W-:Y:S01]  /*22e30*/  HMMA.16816.F32 R112, R4, R18, R112 ;  /* 0x000000120470723c */ /* 0x000fe20000001870 */
[----:B------:R-:W5:Y:S01]  /*22e40*/  LDSM.16.MT88.4 R16, [R219+0x10800] ;  /* 0x01080000db10783b */ /* 0x000f620000004200 */
[----:B------:R-:W-:Y:S01]  /*22e50*/  MUFU.EX2 R175, R175 ;  /* 0x000000af00af7308 */ /* 0x000fe20000000800 */
[----:B------:R-:W-:-:S02]  /*22e60*/  FFMA.FTZ R178, R179, R169, -R168 ;  /* 0x000000a9b3b27223 */ /* 0x000fc400000108a8 */
[-CC-:B------:R-:W-:Y:S02]  /*22e70*/  FFMA.FTZ R181, R181, R169.reuse, -R24.reuse ;  /* 0x000000a9b5b57223 */ /* 0x180fe40000010818 */
[-CC-:B------:R-:W-:Y:S01]  /*22e80*/  FFMA.FTZ R184, R184, R169.reuse, -R24.reuse ;  /* 0x000000a9b8b87223 */ /* 0x180fe20000010818 */
[C---:B----4-:R-:W-:Y:S01]  /*22e90*/  HMMA.16816.F32 R116, R4.reuse, R12, R116 ;  /* 0x0000000c0474723c */ /* 0x050fe20000001874 */
[-CC-:B------:R-:W-:Y:S01]  /*22ea0*/  FFMA.FTZ R183, R183, R169.reuse, -R24.reuse ;  /* 0x000000a9b7b77223 */ /* 0x180fe20000010818 */
[----:B------:R-:W4:Y:S01]  /*22eb0*/  MUFU.EX2 R177, R177 ;  /* 0x000000b100b17308 */ /* 0x000f220000000800 */
[-C--:B------:R-:W-:Y:S02]  /*22ec0*/  FFMA.FTZ R182, R182, R169.reuse, -R24 ;  /* 0x000000a9b6b67223 */ /* 0x080fe40000010818 */
[-CC-:B------:R-:W-:Y:S02]  /*22ed0*/  FFMA.FTZ R180, R180, R169.reuse, -R168.reuse ;  /* 0x000000a9b4b47223 */ /* 0x180fe400000108a8 */
[-C--:B------:R-:W-:Y:S01]  /*22ee0*/  FFMA.FTZ R179, R27, R169.reuse, -R168 ;  /* 0x000000a91bb37223 */ /* 0x080fe200000108a8 */
[----:B------:R-:W-:Y:S01]  /*22ef0*/  HMMA.16816.F32 R120, R4, R14, R120 ;  /* 0x0000000e0478723c */ /* 0x000fe20000001878 */
[----:B------:R-:W5:Y:S01]  /*22f00*/  LDSM.16.MT88.4 R12, [R217+0x10800] ;  /* 0x01080000d90c783b */ /* 0x000f620000004200 */
[----:B------:R-:W2:Y:S01]  /*22f10*/  MUFU.EX2 R181, R181 ;  /* 0x000000b500b57308 */ /* 0x000ea20000000800 */
[----:B------:R-:W-:-:S02]  /*22f20*/  FFMA.FTZ R186, R26, R169, -R24 ;  /* 0x000000a91aba7223 */ /* 0x000fc40000010818 */
[-CC-:B------:R-:W-:Y:S02]  /*22f30*/  FFMA.FTZ R187, R25, R169.reuse, -R24.reuse ;  /* 0x000000a919bb7223 */ /* 0x180fe40000010818 */
[-CC-:B------:R-:W-:Y:S01]  /*22f40*/  FFMA.FTZ R190, R23, R169.reuse, -R24.reuse ;  /* 0x000000a917be7223 */ /* 0x180fe20000010818 */
[C---:B-1----:R-:W-:Y:S02]  /*22f50*/  HMMA.16816.F32 R124, R4.reuse, R8, R124 ;  /* 0x00000008047c723c */ /* 0x042fe4000000187c */
[----:B------:R-:W-:Y:S01]  /*22f60*/  MUFU.EX2 R184, R184 ;  /* 0x000000b800b87308 */ /* 0x000fe20000000800 */
[-C--:B------:R-:W-:Y:S02]  /*22f70*/  FFMA.FTZ R191, R22, R169.reuse, -R24 ;  /* 0x000000a916bf7223 */ /* 0x080fe40000010818 */
[-CC-:B------:R-:W-:Y:S01]  /*22f80*/  FFMA.FTZ R192, R21, R169.reuse, -R168.reuse ;  /* 0x000000a915c07223 */ /* 0x180fe200000108a8 */
[----:B------:R-:W-:Y:S01]  /*22f90*/  LDSM.16.MT88.4 R24, [R219+0x11800] ;  /* 0x01180000db18783b */ /* 0x000fe20000004200 */
[-CC-:B------:R-:W-:Y:S01]  /*22fa0*/  FFMA.FTZ R193, R20, R169.reuse, -R168.reuse ;  /* 0x000000a914c17223 */ /* 0x180fe200000108a8 */
[----:B------:R-:W-:Y:S02]  /*22fb0*/  HMMA.16816.F32 R128, R4, R10, R128 ;  /* 0x0000000a0480723c */ /* 0x000fe40000001880 */
[----:B------:R-:W1:Y:S01]  /*22fc0*/  LDSM.16.MT88.4 R8, [R216+0x10800] ;  /* 0x01080000d808783b */ /* 0x000e620000004200 */
[----:B------:R-:W-:Y:S01]  /*22fd0*/  MUFU.EX2 R183, R183 ;  /* 0x000000b700b77308 */ /* 0x000fe20000000800 */
[----:B------:R-:W-:-:S02]  /*22fe0*/  FFMA.FTZ R166, R166, R169, -R168 ;  /* 0x000000a9a6a67223 */ /* 0x000fc400000108a8 */
[----:B------:R-:W-:Y:S01]  /*22ff0*/  FFMA.FTZ R165, R165, R169, -R168 ;  /* 0x000000a9a5a57223 */ /* 0x000fe200000108a8 */
[----:B------:R-:W-:Y:S01]  /*23000*/  LDSM.16.MT88.4 R20, [R217+0x11800] ;  /* 0x01180000d914783b */ /* 0x000fe20000004200 */
[----:B---3--:R-:W-:Y:S01]  /*23010*/  F2FP.PACK_AB R4, R171, R170 ;  /* 0x000000aaab04723e */ /* 0x008fe200000000ff */
[----:B------:R-:W-:Y:S01]  /*23020*/  FFMA.FTZ R32, R249, R164, R32 ;  /* 0x000000a4f9207223 */ /* 0x000fe20000010020 */
[----:B--2---:R-:W-:Y:S01]  /*23030*/  F2FP.PACK_AB R5, R176, R174 ;  /* 0x000000aeb005723e */ /* 0x004fe200000000ff */
[----:B------:R-:W-:Y:S01]  /*23040*/  MUFU.EX2 R182, R182 ;  /* 0x000000b600b67308 */ /* 0x000fe20000000800 */
[----:B------:R-:W-:Y:S01]  /*23050*/  F2FP.PACK_AB R6, R173, R172 ;  /* 0x000000acad06723e */ /* 0x000fe200000000ff */
[----:B------:R-:W-:Y:S01]  /*23060*/  FFMA.FTZ R3, R248, R3, R28 ;  /* 0x00000003f8037223 */ /* 0x000fe2000001001c */
[----:B----4-:R-:W-:Y:S01]  /*23070*/  F2FP.PACK_AB R7, R177, R175 ;  /* 0x000000afb107723e */ /* 0x010fe200000000ff */
[----:B------:R-:W-:Y:S01]  /*23080*/  FADD.FTZ R31, R31, R32 ;  /* 0x000000201f1f7221 */ /* 0x000fe20000010000 */
[----:B------:R-:W-:Y:S01]  /*23090*/  MOV R164, R34 ;  /* 0x0000002200a47202 */ /* 0x000fe20000000f00 */
[----:B------:R-:W-:Y:S01]  /*230a0*/  FADD.FTZ R2, R2, R3 ;  /* 0x0000000302027221 */ /* 0x000fe20000010000 */
[----:B------:R-:W-:Y:S01]  /*230b0*/  MOV R3, R33 ;  /* 0x0000002100037202 */ /* 0x000fe20000000f00 */
[----:B------:R-:W2:Y:S01]  /*230c0*/  MUFU.EX2 R180, R180 ;  /* 0x000000b400b47308 */ /* 0x000ea20000000800 */
[----:B------:R-:W-:Y:S01]  /*230d0*/  FADD.FTZ R31, R30, R31 ;  /* 0x0000001f1e1f7221 */ /* 0x000fe20000010000 */
[----:B-----5:R-:W-:Y:S01]  /*230e0*/  HMMA.16816.F32 R160, R4, R16, R160 ;  /* 0x0000001004a0723c */ /* 0x020fe200000018a0 */
[----:B------:R-:W-:-:S02]  /*230f0*/  FADD.FTZ R2, R0, R2 ;  /* 0x0000000200027221 */ /* 0x000fc40000010000 */
[----:B------:R-:W-:Y:S02]  /*23100*/  FADD.FTZ R29, R29, R31 ;  /* 0x0000001f1d1d7221 */ /* 0x000fe40000010000 */
[----:B------:R-:W-:Y:S01]  /*23110*/  FADD.FTZ R35, R35, R2 ;  /* 0x0000000223237221 */ /* 0x000fe20000010000 */
[----:B------:R-:W3:Y:S01]  /*23120*/  MUFU.EX2 R185, R185 ;  /* 0x000000b900b97308 */ /* 0x000ee20000000800 */
[----:B------:R-:W-:Y:S01]  /*23130*/  FADD.FTZ R29, R170, R29 ;  /* 0x0000001daa1d7221 */ /* 0x000fe20000010000 */
[C---:B------:R-:W-:Y:S01]  /*23140*/  HMMA.16816.F32 R156, R4.reuse, R18, R156 ;  /* 0x00000012049c723c */ /* 0x040fe2000000189c */
[----:B------:R-:W4:Y:S01]  /*23150*/  LDSM.16.MT88.4 R16, [R215+0x10800] ;  /* 0x01080000d710783b */ /* 0x000f220000004200 */
[----:B------:R-:W-:Y:S02]  /*23160*/  FADD.FTZ R35, R174, R35 ;  /* 0x00000023ae237221 */ /* 0x000fe40000010000 */
[----:B------:R-:W-:Y:S02]  /*23170*/  FADD.FTZ R171, R171, R29 ;  /* 0x0000001dabab7221 */ /* 0x000fe40000010000 */
[----:B------:R-:W-:Y:S01]  /*23180*/  MUFU.EX2 R178, R178 ;  /* 0x000000b200b27308 */ /* 0x000fe20000000800 */
[----:B------:R-:W-:Y:S01]  /*23190*/  FADD.FTZ R176, R176, R35 ;  /* 0x00000023b0b07221 */ /* 0x000fe20000010000 */
[----:B------:R-:W-:Y:S01]  /*231a0*/  HMMA.16816.F32 R152, R4, R12, R152 ;  /* 0x0000000c0498723c */ /* 0x000fe20000001898 */
[----:B------:R-:W-:-:S02]  /*231b0*/  FADD.FTZ R171, R172, R171 ;  /* 0x000000abacab7221 */ /* 0x000fc40000010000 */
[----:B------:R-:W-:Y:S02]  /*231c0*/  FADD.FTZ R176, R175, R176 ;  /* 0x000000b0afb07221 */ /* 0x000fe40000010000 */
[----:B------:R-:W-:Y:S01]  /*231d0*/  FADD.FTZ R173, R173, R171 ;  /* 0x000000abadad7221 */ /* 0x000fe20000010000 */
[----:B------:R-:W5:Y:S01]  /*231e0*/  MUFU.EX2 R179, R179 ;  /* 0x000000b300b37308 */ /* 0x000f620000000800 */
[----:B------:R-:W-:Y:S01]  /*231f0*/  FADD.FTZ R177, R177, R176 ;  /* 0x000000b0b1b17221 */ /* 0x000fe20000010000 */
[C---:B------:R-:W-:Y:S01]  /*23200*/  HMMA.16816.F32 R148, R4.reuse, R14, R148 ;  /* 0x0000000e0494723c */ /* 0x040fe20000001894 */
[----:B------:R-:W3:Y:S01]  /*23210*/  LDSM.16.MT88.4 R12, [R219+0x12800] ;  /* 0x01280000db0c783b */ /* 0x000ee20000004200 */
[----:B------:R-:W-:Y:S02]  /*23220*/  FADD.FTZ R173, R181, R173 ;  /* 0x000000adb5ad7221 */ /* 0x000fe40000010000 */
[----:B--2---:R-:W-:Y:S02]  /*23230*/  FADD.FTZ R177, R180, R177 ;  /* 0x000000b1b4b17221 */ /* 0x004fe40000010000 */
[----:B------:R-:W2:Y:S02]  /*23240*/  MUFU.EX2 R186, R186 ;  /* 0x000000ba00ba7308 */ /* 0x000ea40000000800 */
[C---:B-1----:R-:W-:Y:S06]  /*23250*/  HMMA.16816.F32 R144, R4.reuse, R8, R144 ;  /* 0x000000080490723c */ /* 0x042fec0000001890 */
[----:B------:R-:W-:Y:S02]  /*23260*/  MUFU.EX2 R187, R187 ;  /* 0x000000bb00bb7308 */ /* 0x000fe40000000800 */
[C---:B------:R-:W-:Y:S01]  /*23270*/  HMMA.16816.F32 R140, R4.reuse, R10, R140 ;  /* 0x0000000a048c723c */ /* 0x040fe2000000188c */
[----:B------:R-:W1:Y:S05]  /*23280*/  LDSM.16.MT88.4 R8, [R217+0x12800] ;  /* 0x01280000d908783b */ /* 0x000e6a0000004200 */
[----:B------:R-:W-:Y:S02]  /*23290*/  MUFU.EX2 R190, R190 ;  /* 0x000000be00be7308 */ /* 0x000fe40000000800 */
[C---:B----4-:R-:W-:Y:S06]  /*232a0*/  HMMA.16816.F32 R136, R4.reuse, R16, R136 ;  /* 0x000000100488723c */ /* 0x050fec0000001888 */
[----:B------:R-:W-:Y:S02]  /*232b0*/  MUFU.EX2 R191, R191 ;  /* 0x000000bf00bf7308 */ /* 0x000fe40000000800 */
[C---:B------:R-:W-:Y:S01]  /*232c0*/  HMMA.16816.F32 R132, R4.reuse, R18, R132 ;  /* 0x000000120484723c */ /* 0x040fe20000001884 */
[----:B------:R-:W4:Y:S05]  /*232d0*/  LDSM.16.MT88.4 R16, [R216+0x12800] ;  /* 0x01280000d810783b */ /* 0x000f2a0000004200 */
[----:B------:R-:W1:Y:S02]  /*232e0*/  MUFU.EX2 R192, R192 ;  /* 0x000000c000c07308 */ /* 0x000e640000000800 */
[C---:B---3--:R-:W-:Y:S06]  /*232f0*/  HMMA.16816.F32 R36, R4.reuse, R12, R36 ;  /* 0x0000000c0424723c */ /* 0x048fec0000001824 */
[----:B------:R-:W3:Y:S02]  /*23300*/  MUFU.EX2 R193, R193 ;  /* 0x000000c100c17308 */ /* 0x000ee40000000800 */
[C---:B------:R-:W-:Y:S01]  /*23310*/  HMMA.16816.F32 R40, R4.reuse, R14, R40 ;  /* 0x0000000e0428723c */ /* 0x040fe20000001828 */
[----:B------:R-:W2:Y:S05]  /*23320*/  LDSM.16.MT88.4 R12, [R215+0x12800] ;  /* 0x01280000d70c783b */ /* 0x000eaa0000004200 */
[----:B------:R-:W2:Y:S02]  /*23330*/  MUFU.EX2 R166, R166 ;  /* 0x000000a600a67308 */ /* 0x000ea40000000800 */
[C---:B-1----:R-:W-:Y:S06]  /*23340*/  HMMA.16816.F32 R44, R4.reuse, R8, R44 ;  /* 0x00000008042c723c */ /* 0x042fec000000182c */
[----:B------:R-:W1:Y:S02]  /*23350*/  MUFU.EX2 R165, R165 ;  /* 0x000000a500a57308 */ /* 0x000e640000000800 */
        /* <DEDUP_REMOVED lines=30> */
[----:B------:R-:W-:Y:S01]  /*23540*/  HMMA.16816.F32 R128, R4, R18, R128 ;  /* 0x000000120480723c */ /* 0x000fe20000001880 */
[----:B------:R-:W4:Y:S06]  /*23550*/  LDSM.16.MT88.4 R16, [R216+0x11000] ;  /* 0x01100000d810783b */ /* 0x000f2c0000004200 */
[C---:B------:R-:W-:Y:S01]  /*23560*/  F2FP.PACK_AB R4, R184.reuse, R181 ;  /* 0x000000b5b804723e */ /* 0x040fe200000000ff */
[----:B------:R-:W-:Y:S01]  /*23570*/  FADD.FTZ R184, R184, R173 ;  /* 0x000000adb8b87221 */ /* 0x000fe20000010000 */
[C---:B------:R-:W-:Y:S01]  /*23580*/  F2FP.PACK_AB R5, R185.reuse, R180 ;  /* 0x000000b4b905723e */ /* 0x040fe200000000ff */
[----:B------:R-:W-:Y:S01]  /*23590*/  FADD.FTZ R185, R185, R177 ;  /* 0x000000b1b9b97221 */ /* 0x000fe20000010000 */
[----:B------:R-:W-:Y:S01]  /*235a0*/  F2FP.PACK_AB R6, R182, R183 ;  /* 0x000000b7b606723e */ /* 0x000fe200000000ff */
[----:B------:R-:W-:Y:S01]  /*235b0*/  FADD.FTZ R184, R183, R184 ;  /* 0x000000b8b7b87221 */ /* 0x000fe20000010000 */
[----:B-----5:R-:W-:Y:S01]  /*235c0*/  F2FP.PACK_AB R7, R179, R178 ;  /* 0x000000b2b307723e */ /* 0x020fe200000000ff */
[----:B------:R-:W-:-:S02]  /*235d0*/  FADD.FTZ R185, R178, R185 ;  /* 0x000000b9b2b97221 */ /* 0x000fc40000010000 */
[----:B------:R-:W-:Y:S02]  /*235e0*/  FADD.FTZ R182, R182, R184 ;  /* 0x000000b8b6b67221 */ /* 0x000fe40000010000 */
[----:B------:R-:W-:Y:S02]  /*235f0*/  FADD.FTZ R179, R179, R185 ;  /* 0x000000b9b3b37221 */ /* 0x000fe40000010000 */
[C---:B--2---:R-:W-:Y:S01]  /*23600*/  HMMA.16816.F32 R160, R4.reuse, R12, R160 ;  /* 0x0000000c04a0723c */ /* 0x044fe200000018a0 */
[----:B------:R-:W-:Y:S02]  /*23610*/  FADD.FTZ R182, R186, R182 ;  /* 0x000000b6bab67221 */ /* 0x000fe40000010000 */
[----:B------:R-:W-:Y:S02]  /*23620*/  FADD.FTZ R179, R192, R179 ;  /* 0x000000b3c0b37221 */ /* 0x000fe40000010000 */
[----:B------:R-:W-:Y:S02]  /*23630*/  FADD.FTZ R182, R187, R182 ;  /* 0x000000b6bbb67221 */ /* 0x000fe40000010000 */
[----:B---3--:R-:W-:Y:S01]  /*23640*/  FADD.FTZ R179, R193, R179 ;  /* 0x000000b3c1b37221 */ /* 0x008fe20000010000 */
[----:B------:R-:W-:Y:S01]  /*23650*/  HMMA.16816.F32 R156, R4, R14, R156 ;  /* 0x0000000e049c723c */ /* 0x000fe2000000189c */
[----:B------:R-:W2:Y:S01]  /*23660*/  LDSM.16.MT88.4 R12, [R215+0x11000] ;  /* 0x01100000d70c783b */ /* 0x000ea20000004200 */
[----:B------:R-:W-:-:S02]  /*23670*/  FADD.FTZ R182, R190, R182 ;  /* 0x000000b6beb67221 */ /* 0x000fc40000010000 */
[----:B------:R-:W-:Y:S02]  /*23680*/  FADD.FTZ R179, R166, R179 ;  /* 0x000000b3a6b37221 */ /* 0x000fe40000010000 */
[----:B------:R-:W-:Y:S02]  /*23690*/  FADD.FTZ R249, R191, R182 ;  /* 0x000000b6bff97221 */ /* 0x000fe40000010000 */
[----:B-1----:R-:W-:Y:S01]  /*236a0*/  HMMA.16816.F32 R152, R4, R8, R152 ;  /* 0x000000080498723c */ /* 0x002fe20000001898 */
[----:B------:R-:W-:-:S07]  /*236b0*/  FADD.FTZ R248, R165, R179 ;  /* 0x000000b3a5f87221 */ /* 0x000fce0000010000 */
[C---:B----4-:R-:W-:Y:S08]  /*236c0*/  HMMA.16816.F32 R144, R4.reuse, R16, R144 ;  /* 0x000000100490723c */ /* 0x050ff00000001890 */
[C---:B------:R-:W-:Y:S01]  /*236d0*/  HMMA.16816.F32 R140, R4.reuse, R18, R140 ;  /* 0x00000012048c723c */ /* 0x040fe2000000188c */
[----:B------:R-:W1:Y:S07]  /*236e0*/  LDSM.16.MT88.4 R16, [R217+0x13000] ;  /* 0x01300000d910783b */ /* 0x000e6e0000004200 */
        /* <DEDUP_REMOVED lines=37> */
[----:B------:R-:W-:Y:S07]  /*23940*/  LDSM.16.MT88.4 R8, [R219+0x13800] ;  /* 0x01380000db08783b */ /* 0x000fee0000004200 */
[C---:B--2---:R-:W-:Y:S08]  /*23950*/  HMMA.16816.F32 R124, R4.reuse, R12, R124 ;  /* 0x0000000c047c723c */ /* 0x044ff0000000187c */
[----:B------:R-:W-:Y:S01]  /*23960*/  HMMA.16816.F32 R128, R4, R14, R128 ;  /* 0x0000000e0480723c */ /* 0x000fe20000001880 */
[----:B------:R-:W2:Y:S06]  /*23970*/  LDSM.16.MT88.4 R12, [R215+0x11800] ;  /* 0x01180000d70c783b */ /* 0x000eac0000004200 */
[----:B------:R-:W-:-:S02]  /*23980*/  F2FP.PACK_AB R4, R187, R186 ;  /* 0x000000babb04723e */ /* 0x000fc400000000ff */
[----:B------:R-:W-:Y:S02]  /*23990*/  F2FP.PACK_AB R5, R193, R192 ;  /* 0x000000c0c105723e */ /* 0x000fe400000000ff */
[----:B------:R-:W-:Y:S02]  /*239a0*/  F2FP.PACK_AB R6, R191, R190 ;  /* 0x000000bebf06723e */ /* 0x000fe400000000ff */
[----:B------:R-:W-:-:S07]  /*239b0*/  F2FP.PACK_AB R7, R165, R166 ;  /* 0x000000a6a507723e */ /* 0x000fce00000000ff */
        /* <DEDUP_REMOVED lines=12> */
[C---:B------:R-:W-:Y:S08]  /*23a80*/  HMMA.16816.F32 R36, R4.reuse, R8, R36 ;  /* 0x000000080424723c */ /* 0x040ff00000001824 */
[C---:B------:R-:W-:Y:S01]  /*23a90*/  HMMA.16816.F32 R40, R4.reuse, R10, R40 ;  /* 0x0000000a0428723c */ /* 0x040fe20000001828 */
[----:B------:R-:W5:Y:S07]  /*23aa0*/  LDSM.16.MT88.4 R8, [R217+0x15800] ;  /* 0x01580000d908783b */ /* 0x000f6e0000004200 */
        /* <DEDUP_REMOVED lines=12> */
[C---:B-----5:R-:W-:Y:S08]  /*23b70*/  HMMA.16816.F32 R76, R4.reuse, R8, R76 ;  /* 0x00000008044c723c */ /* 0x060ff0000000184c */
[C---:B------:R-:W-:Y:S01]  /*23b80*/  HMMA.16816.F32 R80, R4.reuse, R10, R80 ;  /* 0x0000000a0450723c */ /* 0x040fe20000001850 */
[----:B------:R-:W5:Y:S07]  /*23b90*/  LDSM.16.MT88.4 R8, [R216+0x17800] ;  /* 0x01780000d808783b */ /* 0x000f6e0000004200 */
[C---:B-1----:R-:W-:Y:S08]  /*23ba0*/  HMMA.16816.F32 R100, R4.reuse, R16, R100 ;  /* 0x000000100464723c */ /* 0x042ff00000001864 */
[C---:B------:R-:W-:Y:S01]  /*23bb0*/  HMMA.16816.F32 R104, R4.reuse, R18, R104 ;  /* 0x000000120468723c */ /* 0x040fe20000001868 */
[----:B------:R-:W1:Y:S07]  /*23bc0*/  LDSM.16.MT88.4 R16, [R215+0x17800] ;  /* 0x01780000d710783b */ /* 0x000e6e0000004200 */
[C---:B---3--:R-:W-:Y:S08]  /*23bd0*/  HMMA.16816.F32 R84, R4.reuse, R24, R84 ;  /* 0x000000180454723c */ /* 0x048ff00000001854 */
[C---:B------:R-:W-:Y:S08]  /*23be0*/  HMMA.16816.F32 R88, R4.reuse, R26, R88 ;  /* 0x0000001a0458723c */ /* 0x040ff00000001858 */
[C---:B----4-:R-:W-:Y:S08]  /*23bf0*/  HMMA.16816.F32 R92, R4.reuse, R20, R92 ;  /* 0x00000014045c723c */ /* 0x050ff0000000185c */
[C---:B------:R-:W-:Y:S08]  /*23c00*/  HMMA.16816.F32 R96, R4.reuse, R22, R96 ;  /* 0x000000160460723c */ /* 0x040ff00000001860 */
[C---:B--2---:R-:W-:Y:S08]  /*23c10*/  HMMA.16816.F32 R108, R4.reuse, R12, R108 ;  /* 0x0000000c046c723c */ /* 0x044ff0000000186c */
[C---:B------:R-:W-:Y:S08]  /*23c20*/  HMMA.16816.F32 R112, R4.reuse, R14, R112 ;  /* 0x0000000e0470723c */ /* 0x040ff00000001870 */
[C---:B-----5:R-:W-:Y:S08]  /*23c30*/  HMMA.16816.F32 R116, R4.reuse, R8, R116 ;  /* 0x000000080474723c */ /* 0x060ff00000001874 */
[C---:B------:R-:W-:Y:S08]  /*23c40*/  HMMA.16816.F32 R120, R4.reuse, R10, R120 ;  /* 0x0000000a0478723c */ /* 0x040ff00000001878 */
[C---:B-1----:R-:W-:Y:S08]  /*23c50*/  HMMA.16816.F32 R124, R4.reuse, R16, R124 ;  /* 0x00000010047c723c */ /* 0x042ff0000000187c */
[----:B------:R-:W-:Y:S11]  /*23c60*/  HMMA.16816.F32 R128, R4, R18, R128 ;  /* 0x000000120480723c */ /* 0x000ff60000001880 */
[----:B------:R-:W-:Y:S08]  /*23c70*/  @!UPT UIADD3 URZ, URZ, URZ, URZ ;  /* 0x0000003f3f3ff290 */ /* 0x000ff0000fffe03f */
.L_x_3023:
[----:B------:R-:W-:Y:S05]  /*23c80*/  @!P6 BRA `(.L_x_3032) ;  /* 0x000053e00000e947 */ /* 0x000fea0003800000 */
[----:B------:R-:W-:Y:S02]  /*23c90*/  MOV R0, R3 ;  /* 0x0000000300007202 */ /* 0x000fe40000000f00 */
[----:B------:R-:W-:-:S02]  /*23ca0*/  MOV R2, R164 ;  /* 0x000000a400027202 */ /* 0x000fc40000000f00 */
.L_x_3041:
        /* <DEDUP_REMOVED lines=77> */
.L_x_3034:
[----:B------:R-:W-:Y:S02]  /*24180*/  ULDC.64 UR4, c[0x0][0x118] ;  /* 0x0000460000047ab9 */ /* 0x000fe40000000a00 */
[----:B------:R-:W2:Y:S02]  /*24190*/  LD.E R7, [R164.64+0x40] ;  /* 0x00004004a4077980 */ /* 0x000ea4000c101900 */
[----:B--2---:R-:W-:Y:S04]  /*241a0*/  LEA R7, -R7, RZ, 0x6 ;  /* 0x000000ff07077211 */ /* 0x004fe800078e31ff */
[----:B------:R-:W-:Y:S02]  /*241b0*/  SHF.R.S32.HI R3, RZ, 0x1f, R7 ;  /* 0x0000001fff037819 */ /* 0x000fe40000011407 */
.L_x_3035:
[----:B------:R-:W-:Y:S05]  /*241c0*/  BSYNC B0 ;  /* 0x0000000000007941 */ /* 0x000fea0003800000 */
.L_x_3033:
        /* <DEDUP_REMOVED lines=14> */
[----:B------:R-:W-:Y:S01]  /*242b0*/  IMAD.X R5, R3, 0x1, R227, P1 ;  /* 0x0000000103057824 */ /* 0x000fe200008e06e3 */
[----:B------:R-:W-:Y:S01]  /*242c0*/  @!P6 STS.128 [R239+0x10000], RZ ;  /* 0x010000ffef00e388 */ /* 0x000fe20000000c00 */
[CC--:B------:R-:W-:Y:S02]  /*242d0*/  @P6 LEA R16, P1, R6.reuse, R189.reuse, 0x1 ;  /* 0x000000bd06106211 */ /* 0x0c0fe400078208ff */
[C---:B------:R-:W-:Y:S02]  /*242e0*/  @P5 LEA R12, P0, R6.reuse, R189, 0x1 ;  /* 0x000000bd060c5211 */ /* 0x040fe400078008ff */
[----:B------:R-:W-:Y:S01]  /*242f0*/  @!PT LDS RZ, [RZ] ;  /* 0x00000000fffff984 */ /* 0x000fe20000000800 */
[----:B------:R-:W-:Y:S01]  /*24300*/  @!PT LDS RZ, [RZ] ;  /* 0x00000000fffff984 */ /* 0x000fe20000000800 */
[----:B------:R-:W-:Y:S01]  /*24310*/  @!PT LDS RZ, [RZ] ;  /* 0x00000000fffff984 */ /* 0x000fe20000000800 */
[----:B------:R1:W-:Y:S01]  /*24320*/  @P5 LDGSTS.E.BYPASS.LTC128B.128 [R239+0x12000], [R250.64+0x80] ;  /* 0x12000080faef5fae */ /* 0x0003e2000b901d44 */
[CCC-:B------:R-:W-:Y:S02]  /*24330*/  @P6 LEA.HI.X R17, R6.reuse, R188.reuse, R5.reuse, 0x1, P1 ;  /* 0x000000bc06116211 */ /* 0x1c0fe400008f0c05 */
[CCC-:B------:R-:W-:Y:S02]  /*24340*/  @P5 LEA.HI.X R13, R6.reuse, R188.reuse, R5.reuse, 0x1, P0 ;  /* 0x000000bc060d5211 */ /* 0x1c0fe400000f0c05 */
[----:B------:R-:W-:Y:S01]  /*24350*/  @!P5 STS.128 [R239+0x12000], RZ ;  /* 0x012000ffef00d388 */ /* 0x000fe20000000c00 */
[----:B------:R-:W-:Y:S02]  /*24360*/  IADD3.X R3, R5, R227, RZ, P2, !PT ;  /* 0x000000e305037210 */ /* 0x000fe400017fe4ff */
[CC--:B------:R-:W-:Y:S02]  /*24370*/  @P4 LEA R10, P2, R6.reuse, R189.reuse, 0x1 ;  /* 0x000000bd060a4211 */ /* 0x0c0fe400078408ff */
[----:B------:R-:W-:Y:S01]  /*24380*/  @!PT LDS RZ, [RZ] ;  /* 0x00000000fffff984 */ /* 0x000fe20000000800 */
[----:B------:R-:W-:Y:S01]  /*24390*/  @!PT LDS RZ, [RZ] ;  /* 0x00000000fffff984 */ /* 0x000fe20000000800 */
[----:B------:R-:W-:Y:S01]  /*243a0*/  @!PT LDS RZ, [RZ] ;  /* 0x00000000fffff984 */ /* 0x000fe20000000800 */
[----:B------:R1:W-:Y:S01]  /*243b0*/  @P4 LDGSTS.E.BYPASS.LTC128B.128 [R239+0x14000], [R250.64+0x100] ;  /* 0x14000100faef4fae */ /* 0x0003e2000b901d44 */
[CC--:B------:R-:W-:Y:S02]  /*243c0*/  @P3 LEA R8, P1, R6.reuse, R189.reuse, 0x1 ;  /* 0x000000bd06083211 */ /* 0x0c0fe400078208ff */
[CCC-:B------:R-:W-:Y:S02]  /*243d0*/  @P4 LEA.HI.X R11, R6.reuse, R188.reuse, R5.reuse, 0x1, P2 ;  /* 0x000000bc060b4211 */ /* 0x1c0fe400010f0c05 */
[----:B------:R-:W-:Y:S01]  /*243e0*/  @!P4 STS.128 [R239+0x14000], RZ ;  /* 0x014000ffef00c388 */ /* 0x000fe20000000c00 */
[-C--:B------:R-:W-:Y:S02]  /*243f0*/  @P3 LEA.HI.X R9, R6, R188.reuse, R5, 0x1, P1 ;  /* 0x000000bc06093211 */ /* 0x080fe400008f0c05 */
        /* <DEDUP_REMOVED lines=8> */
[CCC-:B------:R-:W-:Y:S02]  /*24480*/  @P5 LEA.HI.X R21, R4.reuse, R188.reuse, R3.reuse, 0x1, P2 ;  /* 0x000000bc04155211 */ /* 0x1c0fe400010f0c03 */
[CC--:B------:R-:W-:Y:S02]  /*24490*/  @P4 LEA R18, P1, R4.reuse, R189.reuse, 0x1 ;  /* 0x000000bd04124211 */ /* 0x0c0fe400078208ff */
[----:B------:R-:W-:Y:S01]  /*244a0*/  @!PT LDS RZ, [RZ] ;  /* 0x00000000fffff984 */ /* 0x000fe20000000800 */
[----:B------:R-:W-:Y:S01]  /*244b0*/  @!PT LDS RZ, [RZ] ;  /* 0x00000000fffff984 */ /* 0x000fe20000000800 */
[----:B------:R-:W-:Y:S01]  /*244c0*/  @!PT LDS RZ, [RZ] ;  /* 0x00000000fffff984 */ /* 0x000fe20000000800 */
[----:B------:R2:W-:Y:S01]  /*244d0*/  @P6 LDGSTS.E.BYPASS.LTC128B.128 [R239+0x10800], [R16.64] ;  /* 0x1080000010ef6fae */ /* 0x0005e2000b901d44 */
[CC--:B------:R-:W-:Y:S02]  /*244e0*/  @P3 LEA R6, P0, R4.reuse, R189.reuse, 0x1 ;  /* 0x000000bd04063211 */ /* 0x0c0fe400078008ff */
[CCC-:B------:R-:W-:Y:S02]  /*244f0*/  @P4 LEA.HI.X R19, R4.reuse, R188.reuse, R3.reuse, 0x1, P1 ;  /* 0x000000bc04134211 */ /* 0x1c0fe400008f0c03 */
[----:B------:R-:W-:Y:S01]  /*24500*/  @!P6 STS.128 [R239+0x10800], RZ ;  /* 0x010800ffef00e388 */ /* 0x000fe20000000c00 */
[C---:B------:R-:W-:Y:S02]  /*24510*/  @P3 LEA.HI.X R7, R4.reuse, R188, R3, 0x1, P0 ;  /* 0x000000bc04073211 */ /* 0x040fe400000f0c03 */
[----:B------:R-:W-:Y:S02]  /*24520*/  IADD3 R5, P2, R4, R226, RZ ;  /* 0x000000e204057210 */ /* 0x000fe40007f5e0ff */
[----:B------:R-:W-:Y:S01]  /*24530*/  @!PT LDS RZ, [RZ] ;  /* 0x00000000fffff984 */ /* 0x000fe20000000800 */
[----:B------:R-:W-:Y:S01]  /*24540*/  @!PT LDS RZ, [RZ] ;  /* 0x00000000fffff984 */ /* 0x000fe20000000800 */
[----:B------:R-:W-:Y:S01]  /*24550*/  @!PT LDS RZ, [RZ] ;  /* 0x00000000fffff984 */ /* 0x000fe20000000800 */
[----:B------:R3:W-:Y:S02]  /*24560*/  @P5 LDGSTS.E.BYPASS.LTC128B.128 [R239+0x12800], [R12.64+0x80] ;  /* 0x128000800cef5fae */ /* 0x0007e4000b901d44 */
[-C--:B------:R-:W-:Y:S01]  /*24570*/  @P6 LEA R26, P0, R5, R189.reuse, 0x1 ;  /* 0x000000bd051a6211 */ /* 0x080fe200078008ff */
[----:B------:R-:W-:Y:S01]  /*24580*/  IMAD.X R3, R3, 0x1, R227, P2 ;  /* 0x0000000103037824 */ /* 0x000fe200010e06e3 */
[CC--:B------:R-:W-:Y:S01]  /*24590*/  @P5 LEA R24, P2, R5.reuse, R189.reuse, 0x1 ;  /* 0x000000bd05185211 */ /* 0x0c0fe200078408ff */
[----:B------:R-:W-:Y:S01]  /*245a0*/  @!P5 STS.128 [R239+0x12800], RZ ;  /* 0x012800ffef00d388 */ /* 0x000fe20000000c00 */
[CC--:B------:R-:W-:Y:S02]  /*245b0*/  @P4 LEA R22, P1, R5.reuse, R189.reuse, 0x1 ;  /* 0x000000bd05164211 */ /* 0x0c0fe400078208ff */
[CCC-:B------:R-:W-:Y:S02]  /*245c0*/  @P6 LEA.HI.X R27, R5.reuse, R188.reuse, R3.reuse, 0x1, P0 ;  /* 0x000000bc051b6211 */ /* 0x1c0fe400000f0c03 */
[----:B------:R-:W-:Y:S01]  /*245d0*/  @!PT LDS RZ, [RZ] ;  /* 0x00000000fffff984 */ /* 0x000fe20000000800 */
[----:B------:R-:W-:Y:S01]  /*245e0*/  @!PT LDS RZ, [RZ] ;  /* 0x00000000fffff984 */ /* 0x000fe20000000800 */
[----:B------:R-:W-:Y:S01]  /*245f0*/  @!PT LDS RZ, [RZ] ;  /* 0x00000000fffff984 */ /* 0x000fe20000000800 */
[----:B------:R4:W-:Y:S01]  /*24600*/  @P4 LDGSTS.E.BYPASS.LTC128B.128 [R239+0x14800], [R10.64+0x100] ;  /* 0x148001000aef4fae */ /* 0x0009e2000b901d44 */
[CCC-:B------:R-:W-:Y:S02]  /*24610*/  @P5 LEA.HI.X R25, R5.reuse, R188.reuse, R3.reuse, 0x1, P2 ;  /* 0x000000bc05195211 */ /* 0x1c0fe400010f0c03 */
[CCC-:B------:R-:W-:Y:S02]  /*24620*/  @P4 LEA.HI.X R23, R5.reuse, R188.reuse, R3.reuse, 0x1, P1 ;  /* 0x000000bc05174211 */ /* 0x1c0fe400008f0c03 */
[----:B------:R-:W-:Y:S01]  /*24630*/  @!P4 STS.128 [R239+0x14800], RZ ;  /* 0x014800ffef00c388 */ /* 0x000fe20000000c00 */
[C---:B------:R-:W-:Y:S04]  /*24640*/  @P3 LEA R4, P0, R5.reuse, R189, 0x1 ;  /* 0x000000bd05043211 */ /* 0x040fe800078008ff */
[----:B------:R-:W-:Y:S01]  /*24650*/  @!PT LDS RZ, [RZ] ;  /* 0x00000000fffff984 */ /* 0x000fe20000000800 */
[----:B------:R-:W-:Y:S01]  /*24660*/  @!PT LDS RZ, [RZ] ;  /* 0x00000000fffff984 */ /* 0x000fe20000000800 */
[----:B------:R-:W-:Y:S01]  /*24670*/  @!PT LDS RZ, [RZ] ;  /* 0x00000000fffff984 */ /* 0x000fe20000000800 */
[----:B------:R4:W-:Y:S01]  /*24680*/  @P3 LDGSTS.E.BYPASS.LTC128B.128 [R239+0x16800], [R8.64+0x180] ;  /* 0x1680018008ef3fae */ /* 0x0009e2000b901d44 */
[----:B------:R-:W-:Y:S02]  /*24690*/  @P3 LEA.HI.X R5, R5, R188, R3, 0x1, P0 ;  /* 0x000000bc05053211 */ /* 0x000fe400000f0c03 */
[----:B------:R-:W-:Y:S02]  /*246a0*/  ISETP.GT.AND P0, PT, R242, R230, PT ;  /* 0x000000e6f200720c */ /* 0x000fe40003f04270 */
        /* <DEDUP_REMOVED lines=42> */
[----:B----4-:R-:W3:Y:S05]  /*24950*/  LDSM.16.M88.4 R8, [R224+0x8000] ;  /* 0x00800000e008783b */ /* 0x010eea0000000200 */
[----:B--2---:R-:W2:Y:S05]  /*24960*/  LDSM.16.M88.4 R16, [R224+0x8800] ;  /* 0x00880000e010783b */ /* 0x004eaa0000000200 */
[----:B-1----:R-:W5:Y:S05]  /*24970*/  LDSM.16.M88.4 R24, [R224+0x9000] ;  /* 0x00900000e018783b */ /* 0x002f6a0000000200 */
[----:B------:R-:W0:Y:S05]  /*24980*/  LDGDEPBAR ;  /* 0x00000000000079af */ /* 0x000e2a0000000000 */
[----:B------:R-:W1:Y:S05]  /*24990*/  LDSM.16.M88.4 R168, [R224+0x9800] ;  /* 0x00980000e0a8783b */ /* 0x000e6a0000000200 */
[----:B------:R-:W-:Y:S05]  /*249a0*/  LDSM.16.M88.4 R172, [R223] ;  /* 0x00000000dfac783b */ /* 0x000fea0000000200 */
[----:B------:R-:W4:Y:S05]  /*249b0*/  LDSM.16.M88.4 R176, [R222] ;  /* 0x00000000deb0783b */ /* 0x000f2a0000000200 */
[----:B------:R-:W1:Y:S01]  /*249c0*/  LDSM.16.M88.4 R180, [R214] ;  /* 0x00000000d6b4783b */ /* 0x000e620000000200 */
[C---:B---3--:R-:W-:Y:S04]  /*249d0*/  HMMA.16816.F32 R4, R32.reuse, R8, RZ ;  /* 0x000000082004723c */ /* 0x048fe800000018ff */
[----:B------:R-:W3:Y:S05]  /*249e0*/  LDSM.16.M88.4 R184, [R213] ;  /* 0x00000000d5b8783b */ /* 0x000eea0000000200 */
[----:B------:R-:W1:Y:S01]  /*249f0*/  LDSM.16.M88.4 R188, [R212] ;  /* 0x00000000d4bc783b */ /* 0x000e620000000200 */
[C---:B------:R-:W-:Y:S04]  /*24a00*/  HMMA.16816.F32 R8, R32.reuse, R10, RZ ;  /* 0x0000000a2008723c */ /* 0x040fe800000018ff */
[----:B------:R-:W-:Y:S04]  /*24a10*/  LDSM.16.M88.4 R192, [R218+0x8000] ;  /* 0x00800000dac0783b */ /* 0x000fe80000000200 */
[C---:B--2---:R-:W-:Y:S01]  /*24a20*/  HMMA.16816.F32 R12, R32.reuse, R16, RZ ;  /* 0x00000010200c723c */ /* 0x044fe200000018ff */
[----:B------:R-:W-:Y:S05]  /*24a30*/  LDSM.16.M88.4 R196, [R218+0x8800] ;  /* 0x00880000dac4783b */ /* 0x000fea0000000200 */
[----:B------:R-:W2:Y:S02]  /*24a40*/  LD.E R3, [R164.64+0x18c] ;  /* 0x00018c04a4037980 */ /* 0x000ea4000c101900 */
[C---:B------:R-:W-:Y:S08]  /*24a50*/  HMMA.16816.F32 R16, R32.reuse, R18, RZ ;  /* 0x000000122010723c */ /* 0x040ff000000018ff */
[C---:B-----5:R-:W-:Y:S08]  /*24a60*/  HMMA.16816.F32 R20, R32.reuse, R24, RZ ;  /* 0x000000182014723c */ /* 0x060ff000000018ff */
[C---:B------:R-:W-:Y:S08]  /*24a70*/  HMMA.16816.F32 R24, R32.reuse, R26, RZ ;  /* 0x0000001a2018723c */ /* 0x040ff000000018ff */
[C---:B-1----:R-:W-:Y:S08]  /*24a80*/  HMMA.16816.F32 R28, R32.reuse, R168, RZ ;  /* 0x000000a8201c723c */ /* 0x042ff000000018ff */
[----:B------:R-:W-:Y:S01]  /*24a90*/  HMMA.16816.F32 R32, R32, R170, RZ ;  /* 0x000000aa2020723c */ /* 0x000fe200000018ff */
[----:B------:R-:W1:Y:S07]  /*24aa0*/  LDSM.16.M88.4 R168, [R221] ;  /* 0x00000000dda8783b */ /* 0x000e6e0000000200 */
[C---:B----4-:R-:W-:Y:S08]  /*24ab0*/  HMMA.16816.F32 R4, R172.reuse, R176, R4 ;  /* 0x000000b0ac04723c */ /* 0x050ff00000001804 */
[C---:B------:R-:W-:Y:S01]  /*24ac0*/  HMMA.16816.F32 R8, R172.reuse, R178, R8 ;  /* 0x000000b2ac08723c */ /* 0x040fe20000001808 */
[----:B------:R-:W4:Y:S07]  /*24ad0*/  LDSM.16.M88.4 R176, [R218+0x9000] ;  /* 0x00900000dab0783b */ /* 0x000f2e0000000200 */
[C---:B------:R-:W-:Y:S08]  /*24ae0*/  HMMA.16816.F32 R12, R172.reuse, R180, R12 ;  /* 0x000000b4ac0c723c */ /* 0x040ff0000000180c */
[C---:B------:R-:W-:Y:S01]  /*24af0*/  HMMA.16816.F32 R16, R172.reuse, R182, R16 ;  /* 0x000000b6ac10723c */ /* 0x040fe20000001810 */
[----:B------:R-:W-:Y:S07]  /*24b00*/  LDSM.16.M88.4 R180, [R220] ;  /* 0x00000000dcb4783b */ /* 0x000fee0000000200 */
[C---:B---3--:R-:W-:Y:S08]  /*24b10*/  HMMA.16816.F32 R20, R172.reuse, R184, R20 ;  /* 0x000000b8ac14723c */ /* 0x048ff00000001814 */
[C---:B------:R-:W-:Y:S01]  /*24b20*/  HMMA.16816.F32 R24, R172.reuse, R186, R24 ;  /* 0x000000baac18723c */ /* 0x040fe20000001818 */
[----:B------:R-:W-:Y:S07]  /*24b30*/  LDSM.16.M88.4 R184, [R211] ;  /* 0x00000000d3b8783b */ /* 0x000fee0000000200 */
[C---:B------:R-:W-:Y:S08]  /*24b40*/  HMMA.16816.F32 R28, R172.reuse, R188, R28 ;  /* 0x000000bcac1c723c */ /* 0x040ff0000000181c */
[----:B------:R-:W-:Y:S01]  /*24b50*/  HMMA.16816.F32 R32, R172, R190, R32 ;  /* 0x000000beac20723c */ /* 0x000fe20000001820 */
[----:B------:R-:W3:Y:S05]  /*24b60*/  LDSM.16.M88.4 R172, [R218+0x9800] ;  /* 0x00980000daac783b */ /* 0x000eea0000000200 */
[----:B------:R-:W5:Y:S02]  /*24b70*/  LDSM.16.M88.4 R188, [R211+0x800] ;  /* 0x00080000d3bc783b */ /* 0x000f640000000200 */
        /* <DEDUP_REMOVED lines=8> */
[----:B------:R-:W-:Y:S07]  /*24c00*/  LDSM.16.M88.4 R176, [R224+0xa800] ;  /* 0x00a80000e0b0783b */ /* 0x000fee0000000200 */
[C---:B---3--:R-:W-:Y:S08]  /*24c10*/  HMMA.16816.F32 R28, R168.reuse, R172, R28 ;  /* 0x000000aca81c723c */ /* 0x048ff0000000181c */
[----:B------:R-:W-:Y:S01]  /*24c20*/  HMMA.16816.F32 R32, R168, R174, R32 ;  /* 0x000000aea820723c */ /* 0x000fe20000001820 */
[----:B------:R-:W-:Y:S05]  /*24c30*/  LDSM.16.M88.4 R168, [R225+0x2000] ;  /* 0x00200000e1a8783b */ /* 0x000fea0000000200 */
[----:B------:R-:W3:Y:S02]  /*24c40*/  LDSM.16.M88.4 R172, [R224+0xa000] ;  /* 0x00a00000e0ac783b */ /* 0x000ee40000000200 */
[C---:B------:R-:W-:Y:S08]  /*24c50*/  HMMA.16816.F32 R4, R180.reuse, R184, R4 ;  /* 0x000000b8b404723c */ /* 0x040ff00000001804 */
[C---:B------:R-:W-:Y:S01]  /*24c60*/  HMMA.16816.F32 R8, R180.reuse, R186, R8 ;  /* 0x000000bab408723c */ /* 0x040fe20000001808 */
[----:B------:R-:W4:Y:S07]  /*24c70*/  LDSM.16.M88.4 R184, [R224+0xb000] ;  /* 0x00b00000e0b8783b */ /* 0x000f2e0000000200 */
[C---:B-----5:R-:W-:Y:S08]  /*24c80*/  HMMA.16816.F32 R12, R180.reuse, R188, R12 ;  /* 0x000000bcb40c723c */ /* 0x060ff0000000180c */
[C---:B------:R-:W-:Y:S01]  /*24c90*/  HMMA.16816.F32 R16, R180.reuse, R190, R16 ;  /* 0x000000beb410723c */ /* 0x040fe20000001810 */
[----:B------:R-:W5:Y:S07]  /*24ca0*/  LDSM.16.M88.4 R188, [R224+0xb800] ;  /* 0x00b80000e0bc783b */ /* 0x000f6e0000000200 */
[C---:B-1----:R-:W-:Y:S08]  /*24cb0*/  HMMA.16816.F32 R20, R180.reuse, R192, R20 ;  /* 0x000000c0b414723c */ /* 0x042ff00000001814 */
[C---:B------:R-:W-:Y:S01]  /*24cc0*/  HMMA.16816.F32 R24, R180.reuse, R194, R24 ;  /* 0x000000c2b418723c */ /* 0x040fe20000001818 */
[----:B------:R-:W-:Y:S07]  /*24cd0*/  LDSM.16.M88.4 R192, [R210] ;  /* 0x00000000d2c0783b */ /* 0x000fee0000000200 */
[C---:B------:R-:W-:Y:S08]  /*24ce0*/  HMMA.16816.F32 R28, R180.reuse, R196, R28 ;  /* 0x000000c4b41c723c */ /* 0x040ff0000000181c */
[----:B------:R-:W-:Y:S01]  /*24cf0*/  HMMA.16816.F32 R32, R180, R198, R32 ;  /* 0x000000c6b420723c */ /* 0x000fe20000001820 */
[----:B------:R-:W1:Y:S05]  /*24d00*/  LDSM.16.M88.4 R180, [R223+0x2000] ;  /* 0x00200000dfb4783b */ /* 0x000e6a0000000200 */
[----:B------:R-:W1:Y:S02]  /*24d10*/  LDSM.16.M88.4 R196, [R209] ;  /* 0x00000000d1c4783b */ /* 0x000e640000000200 */
[C---:B---3--:R-:W-:Y:S08]  /*24d20*/  HMMA.16816.F32 R4, R168.reuse, R172, R4 ;  /* 0x000000aca804723c */ /* 0x048ff00000001804 */
[C---:B------:R-:W-:Y:S01]  /*24d30*/  HMMA.16816.F32 R8, R168.reuse, R174, R8 ;  /* 0x000000aea808723c */ /* 0x040fe20000001808 */
[----:B------:R-:W3:Y:S07]  /*24d40*/  LDSM.16.M88.4 R172, [R208] ;  /* 0x00000000d0ac783b */ /* 0x000eee0000000200 */
[C---:B------:R-:W-:Y:S08]  /*24d50*/  HMMA.16816.F32 R12, R168.reuse, R176, R12 ;  /* 0x000000b0a80c723c */ /* 0x040ff0000000180c */
[C---:B------:R-:W-:Y:S01]  /*24d60*/  HMMA.16816.F32 R16, R168.reuse, R178, R16 ;  /* 0x000000b2a810723c */ /* 0x040fe20000001810 */
[----:B------:R-:W-:Y:S07]  /*24d70*/  LDSM.16.M88.4 R176, [R221+0x2000] ;  /* 0x00200000ddb0783b */ /* 0x000fee0000000200 */
[C---:B----4-:R-:W-:Y:S08]  /*24d80*/  HMMA.16816.F32 R20, R168.reuse, R184, R20 ;  /* 0x000000b8a814723c */ /* 0x050ff00000001814 */
[C---:B------:R-:W-:Y:S01]  /*24d90*/  HMMA.16816.F32 R24, R168.reuse, R186, R24 ;  /* 0x000000baa818723c */ /* 0x040fe20000001818 */
[----:B------:R-:W-:Y:S07]  /*24da0*/  LDSM.16.M88.4 R184, [R218+0xa000] ;  /* 0x00a00000dab8783b */ /* 0x000fee0000000200 */
[C---:B-----5:R-:W-:Y:S08]  /*24db0*/  HMMA.16816.F32 R28, R168.reuse, R188, R28 ;  /* 0x000000bca81c723c */ /* 0x060ff0000000181c */
[----:B------:R-:W-:Y:S01]  /*24dc0*/  HMMA.16816.F32 R32, R168, R190, R32 ;  /* 0x000000bea820723c */ /* 0x000fe20000001820 */
[----:B------:R-:W4:Y:S05]  /*24dd0*/  LDSM.16.M88.4 R168, [R207] ;  /* 0x00000000cfa8783b */ /* 0x000f2a0000000200 */
[----:B------:R-:W5:Y:S02]  /*24de0*/  LDSM.16.M88.4 R188, [R218+0xa800] ;  /* 0x00a80000dabc783b */ /* 0x000f640000000200 */
        /* <DEDUP_REMOVED lines=11> */
[----:B------:R-:W3:Y:S05]  /*24ea0*/  LDSM.16.M88.4 R168, [R220+0x2000] ;  /* 0x00200000dca8783b */ /* 0x000eea0000000200 */
[----:B------:R-:W4:Y:S02]  /*24eb0*/  LDSM.16.M88.4 R180, [R211+0x2800] ;  /* 0x00280000d3b4783b */ /* 0x000f240000000200 */
[C---:B------:R-:W-:Y:S08]  /*24ec0*/  HMMA.16816.F32 R4, R176.reuse, R184, R4 ;  /* 0x000000b8b004723c */ /* 0x040ff00000001804 */
[C---:B------:R-:W-:Y:S01]  /*24ed0*/  HMMA.16816.F32 R8, R176.reuse, R186, R8 ;  /* 0x000000bab008723c */ /* 0x040fe20000001808 */
[----:B------:R-:W2:Y:S07]  /*24ee0*/  LDSM.16.M88.4 R184, [R211+0x3000] ;  /* 0x00300000d3b8783b */ /* 0x000eae0000000200 */
[C---:B-----5:R-:W-:Y:S08]  /*24ef0*/  HMMA.16816.F32 R12, R176.reuse, R188, R12 ;  /* 0x000000bcb00c723c */ /* 0x060ff0000000180c */
[C---:B------:R-:W-:Y:S01]  /*24f00*/  HMMA.16816.F32 R16, R176.reuse, R190, R16 ;  /* 0x000000beb010723c */ /* 0x040fe20000001810 */
[----:B------:R-:W5:Y:S07]  /*24f10*/  LDSM.16.M88.4 R188, [R211+0x3800] ;  /* 0x00380000d3bc783b */ /* 0x000f6e0000000200 */
[C---:B-1----:R-:W-:Y:S08]  /*24f20*/  HMMA.16816.F32 R20, R176.reuse, R192, R20 ;  /* 0x000000c0b014723c */ /* 0x042ff00000001814 */
[C---:B------:R-:W-:Y:S01]  /*24f30*/  HMMA.16816.F32 R24, R176.reuse, R194, R24 ;  /* 0x000000c2b018723c */ /* 0x040fe20000001818 */
[----:B------:R-:W-:Y:S07]  /*24f40*/  LDSM.16.M88.4 R192, [R224+0xc000] ;  /* 0x00c00000e0c0783b */ /* 0x000fee0000000200 */
[C---:B------:R-:W-:Y:S08]  /*24f50*/  HMMA.16816.F32 R28, R176.reuse, R196, R28 ;  /* 0x000000c4b01c723c */ /* 0x040ff0000000181c */
[----:B------:R-:W-:Y:S01]  /*24f60*/  HMMA.16816.F32 R32, R176, R198, R32 ;  /* 0x000000c6b020723c */ /* 0x000fe20000001820 */
[----:B------:R-:W1:Y:S05]  /*24f70*/  LDSM.16.M88.4 R176, [R225+0x4000] ;  /* 0x00400000e1b0783b */ /* 0x000e6a0000000200 */
[----:B------:R-:W1:Y:S02]  /*24f80*/  LDSM.16.M88.4 R196, [R224+0xc800] ;  /* 0x00c80000e0c4783b */ /* 0x000e640000000200 */
[C---:B---3--:R-:W-:Y:S08]  /*24f90*/  HMMA.16816.F32 R4, R168.reuse, R172, R4 ;  /* 0x000000aca804723c */ /* 0x048ff00000001804 */
[C---:B------:R-:W-:Y:S01]  /*24fa0*/  HMMA.16816.F32 R8, R168.reuse, R174, R8 ;  /* 0x000000aea808723c */ /* 0x040fe20000001808 */
[----:B------:R-:W3:Y:S07]  /*24fb0*/  LDSM.16.M88.4 R172, [R224+0xd000] ;  /* 0x00d00000e0ac783b */ /* 0x000eee0000000200 */
[C---:B----4-:R-:W-:Y:S08]  /*24fc0*/  HMMA.16816.F32 R12, R168.reuse, R180, R12 ;  /* 0x000000b4a80c723c */ /* 0x050ff0000000180c */
[C---:B------:R-:W-:Y:S01]  /*24fd0*/  HMMA.16816.F32 R16, R168.reuse, R182, R16 ;  /* 0x000000b6a810723c */ /* 0x040fe20000001810 */
[----:B------:R-:W-:Y:S07]  /*24fe0*/  LDSM.16.M88.4 R180, [R223+0x4000] ;  /* 0x00400000dfb4783b */ /* 0x000fee0000000200 */
[C---:B--2---:R-:W-:Y:S08]  /*24ff0*/  HMMA.16816.F32 R20, R168.reuse, R184, R20 ;  /* 0x000000b8a814723c */ /* 0x044ff00000001814 */
[C---:B------:R-:W-:Y:S01]  /*25000*/  HMMA.16816.F32 R24, R168.reuse, R186, R24 ;  /* 0x000000baa818723c */ /* 0x040fe20000001818 */
[----:B------:R-:W-:Y:S07]  /*25010*/  LDSM.16.M88.4 R184, [R206] ;  /* 0x00000000ceb8783b */ /* 0x000fee0000000200 */
[C---:B-----5:R-:W-:Y:S08]  /*25020*/  HMMA.16816.F32 R28, R168.reuse, R188, R28 ;  /* 0x000000bca81c723c */ /* 0x060ff0000000181c */
[----:B------:R-:W-:Y:S01]  /*25030*/  HMMA.16816.F32 R32, R168, R190, R32 ;  /* 0x000000bea820723c */ /* 0x000fe20000001820 */
[----:B------:R-:W2:Y:S05]  /*25040*/  LDSM.16.M88.4 R168, [R224+0xd800] ;  /* 0x00d80000e0a8783b */ /* 0x000eaa0000000200 */
[----:B------:R-:W4:Y:S02]  /*25050*/  LDSM.16.M88.4 R188, [R205] ;  /* 0x00000000cdbc783b */ /* 0x000f240000000200 */
[C---:B-1----:R-:W-:Y:S08]  /*25060*/  HMMA.16816.F32 R4, R176.reuse, R192, R4 ;  /* 0x000000c0b004723c */ /* 0x042ff00000001804 */
[C---:B------:R-:W-:Y:S01]  /*25070*/  HMMA.16816.F32 R8, R176.reuse, R194, R8 ;  /* 0x000000c2b008723c */ /* 0x040fe20000001808 */
[----:B------:R-:W1:Y:S07]  /*25080*/  LDSM.16.M88.4 R192, [R204] ;  /* 0x00000000ccc0783b */ /* 0x000e6e0000000200 */
[C---:B------:R-:W-:Y:S08]  /*25090*/  HMMA.16816.F32 R12, R176.reuse, R196, R12 ;  /* 0x000000c4b00c723c */ /* 0x040ff0000000180c */
[C---:B------:R-:W-:Y:S01]  /*250a0*/  HMMA.16816.F32 R16, R176.reuse, R198, R16 ;  /* 0x000000c6b010723c */ /* 0x040fe20000001810 */
[----:B------:R-:W5:Y:S07]  /*250b0*/  LDSM.16.M88.4 R196, [R203] ;  /* 0x00000000cbc4783b */ /* 0x000f6e0000000200 */
[C---:B---3--:R-:W-:Y:S08]  /*250c0*/  HMMA.16816.F32 R20, R176.reuse, R172, R20 ;  /* 0x000000acb014723c */ /* 0x048ff00000001814 */
[C---:B------:R-:W-:Y:S01]  /*250d0*/  HMMA.16816.F32 R24, R176.reuse, R174, R24 ;  /* 0x000000aeb018723c */ /* 0x040fe20000001818 */
[----:B------:R-:W-:Y:S07]  /*250e0*/  LDSM.16.M88.4 R172, [R218+0xc000] ;  /* 0x00c00000daac783b */ /* 0x000fee0000000200 */
[C---:B--2---:R-:W-:Y:S08]  /*250f0*/  HMMA.16816.F32 R28, R176.reuse, R168, R28 ;  /* 0x000000a8b01c723c */ /* 0x044ff0000000181c */
[----:B------:R-:W-:Y:S01]  /*25100*/  HMMA.16816.F32 R32, R176, R170, R32 ;  /* 0x000000aab020723c */ /* 0x000fe20000001820 */
[----:B------:R-:W2:Y:S05]  /*25110*/  LDSM.16.M88.4 R168, [R221+0x4000] ;  /* 0x00400000dda8783b */ /* 0x000eaa0000000200 */
[----:B------:R-:W3:Y:S02]  /*25120*/  LDSM.16.M88.4 R176, [R218+0xc800] ;  /* 0x00c80000dab0783b */ /* 0x000ee40000000200 */
[C---:B------:R-:W-:Y:S08]  /*25130*/  HMMA.16816.F32 R4, R180.reuse, R184, R4 ;  /* 0x000000b8b404723c */ /* 0x040ff00000001804 */
        /* <DEDUP_REMOVED lines=8> */
[C---:B-----5:R-:W-:Y:S08]  /*251c0*/  HMMA.16816.F32 R28, R180.reuse, R196, R28 ;  /* 0x000000c4b41c723c */ /* 0x060ff0000000181c */
[----:B------:R-:W-:Y:S01]  /*251d0*/  HMMA.16816.F32 R32, R180, R198, R32 ;  /* 0x000000c6b420723c */ /* 0x000fe20000001820 */
[----:B------:R-:W1:Y:S05]  /*251e0*/  LDSM.16.M88.4 R180, [R220+0x4000] ;  /* 0x00400000dcb4783b */ /* 0x000e6a0000000200 */
[----:B------:R-:W5:Y:S02]  /*251f0*/  LDSM.16.M88.4 R196, [R211+0x4800] ;  /* 0x00480000d3c4783b */ /* 0x000f640000000200 */
        /* <DEDUP_REMOVED lines=9> */
[C---:B----4-:R-:W-:Y:S08]  /*25290*/  HMMA.16816.F32 R28, R168.reuse, R188, R28 ;  /* 0x000000bca81c723c */ /* 0x050ff0000000181c */
[----:B------:R-:W-:Y:S01]  /*252a0*/  HMMA.16816.F32 R32, R168, R190, R32 ;  /* 0x000000bea820723c */ /* 0x000fe20000001820 */
[----:B------:R-:W3:Y:S05]  /*252b0*/  LDSM.16.M88.4 R168, [R211+0x5800] ;  /* 0x00580000d3a8783b */ /* 0x000eea0000000200 */
[----:B------:R-:W4:Y:S02]  /*252c0*/  LDSM.16.M88.4 R188, [R224+0xe800] ;  /* 0x00e80000e0bc783b */ /* 0x000f240000000200 */
[C---:B-1----:R-:W-:Y:S08]  /*252d0*/  HMMA.16816.F32 R4, R180.reuse, R192, R4 ;  /* 0x000000c0b404723c */ /* 0x042ff00000001804 */
        /* <DEDUP_REMOVED lines=8> */
[C---:B---3--:R-:W-:Y:S08]  /*25360*/  HMMA.16816.F32 R28, R180.reuse, R168, R28 ;  /* 0x000000a8b41c723c */ /* 0x048ff0000000181c */
[----:B------:R-:W-:Y:S01]  /*25370*/  HMMA.16816.F32 R32, R180, R170, R32 ;  /* 0x000000aab420723c */ /* 0x000fe20000001820 */
[----:B------:R-:W2:Y:S05]  /*25380*/  LDSM.16.M88.4 R168, [R223+0x6000] ;  /* 0x00600000dfa8783b */ /* 0x000eaa0000000200 */
[----:B------:R-:W3:Y:S02]  /*25390*/  LDSM.16.M88.4 R180, [R201] ;  /* 0x00000000c9b4783b */ /* 0x000ee40000000200 */
[C---:B------:R-:W-:Y:S08]  /*253a0*/  HMMA.16816.F32 R4, R176.reuse, R184, R4 ;  /* 0x000000b8b004723c */ /* 0x040ff00000001804 */
[C---:B------:R-:W-:Y:S01]  /*253b0*/  HMMA.16816.F32 R8, R176.reuse, R186, R8 ;  /* 0x000000bab008723c */ /* 0x040fe20000001808 */
[----:B------:R-:W2:Y:S07]  /*253c0*/  LDSM.16.M88.4 R184, [R200] ;  /* 0x00000000c8b8783b */ /* 0x000eae0000000200 */
[C---:B----4-:R-:W-:Y:S08]  /*253d0*/  HMMA.16816.F32 R12, R176.reuse, R188, R12 ;  /* 0x000000bcb00c723c */ /* 0x050ff0000000180c */
[C---:B------:R-:W-:Y:S01]  /*253e0*/  HMMA.16816.F32 R16, R176.reuse, R190, R16 ;  /* 0x000000beb010723c */ /* 0x040fe20000001810 */
[----:B------:R-:W4:Y:S07]  /*253f0*/  LDSM.16.M88.4 R188, [R167] ;  /* 0x00000000a7bc783b */ /* 0x000f2e0000000200 */
[C---:B-1----:R-:W-:Y:S08]  /*25400*/  HMMA.16816.F32 R20, R176.reuse, R192, R20 ;  /* 0x000000c0b014723c */ /* 0x042ff00000001814 */
[C---:B------:R-:W-:Y:S01]  /*25410*/  HMMA.16816.F32 R24, R176.reuse, R194, R24 ;  /* 0x000000c2b018723c */ /* 0x040fe20000001818 */
[----:B------:R-:W-:Y:S07]  /*25420*/  LDSM.16.M88.4 R192, [R218+0xe000] ;  /* 0x00e00000dac0783b */ /* 0x000fee0000000200 */
[C---:B-----5:R-:W-:Y:S08]  /*25430*/  HMMA.16816.F32 R28, R176.reuse, R196, R28 ;  /* 0x000000c4b01c723c */ /* 0x060ff0000000181c */
[----:B------:R-:W-:Y:S01]  /*25440*/  HMMA.16816.F32 R32, R176, R198, R32 ;  /* 0x000000c6b020723c */ /* 0x000fe20000001820 */
[----:B------:R-:W1:Y:S07]  /*25450*/  LDSM.16.M88.4 R176, [R221+0x6000] ;  /* 0x00600000ddb0783b */ /* 0x000e6e0000000200 */
        /* <DEDUP_REMOVED lines=8> */
[----:B------:R-:W-:Y:S07]  /*254e0*/  LDSM.16.M88.4 R184, [R220+0x6000] ;  /* 0x00600000dcb8783b */ /* 0x000fee0000000200 */
[C---:B----4-:R-:W-:Y:S08]  /*254f0*/  HMMA.16816.F32 R28, R168.reuse, R188, R28 ;  /* 0x000000bca81c723c */ /* 0x050ff0000000181c */
[----:B------:R-:W-:Y:S01]  /*25500*/  HMMA.16816.F32 R32, R168, R190, R32 ;  /* 0x000000bea820723c */ /* 0x000fe20000001820 */
[----:B------:R-:W4:Y:S05]  /*25510*/  LDSM.16.M88.4 R168, [R218+0xf800] ;  /* 0x00f80000daa8783b */ /* 0x000f2a0000000200 */
[----:B------:R-:W5:Y:S02]  /*25520*/  LDSM.16.M88.4 R188, [R211+0x6000] ;  /* 0x00600000d3bc783b */ /* 0x000f640000000200 */
[C---:B-1----:R-:W-:Y:S08]  /*25530*/  HMMA.16816.F32 R4, R176.reuse, R192, R4 ;  /* 0x000000c0b004723c */ /* 0x042ff00000001804 */
[C---:B------:R-:W-:Y:S08]  /*25540*/  HMMA.16816.F32 R8, R176.reuse, R194, R8 ;  /* 0x000000c2b008723c */ /* 0x040ff00000001808 */
[C---:B--2---:R-:W-:Y:S08]  /*25550*/  HMMA.16816.F32 R12, R176.reuse, R172, R12 ;  /* 0x000000acb00c723c */ /* 0x044ff0000000180c */
[C---:B------:R-:W-:Y:S08]  /*25560*/  HMMA.16816.F32 R16, R176.reuse, R174, R16 ;  /* 0x000000aeb010723c */ /* 0x040ff00000001810 */
[C---:B---3--:R-:W-:Y:S08]  /*25570*/  HMMA.16816.F32 R20, R176.reuse, R180, R20 ;  /* 0x000000b4b014723c */ /* 0x048ff00000001814 */
[C---:B------:R-:W-:Y:S08]  /*25580*/  HMMA.16816.F32 R24, R176.reuse, R182, R24 ;  /* 0x000000b6b018723c */ /* 0x040ff00000001818 */
[C---:B----4-:R-:W-:Y:S08]  /*25590*/  HMMA.16816.F32 R28, R176.reuse, R168, R28 ;  /* 0x000000a8b01c723c */ /* 0x050ff0000000181c */
[----:B------:R-:W-:Y:S01]  /*255a0*/  HMMA.16816.F32 R32, R176, R170, R32 ;  /* 0x000000aab020723c */ /* 0x000fe20000001820 */
[----:B------:R-:W1:Y:S07]  /*255b0*/  LDSM.16.M88.4 R168, [R211+0x6800] ;  /* 0x00680000d3a8783b */ /* 0x000e6e0000000200 */
[C---:B-----5:R-:W-:Y:S07]  /*255c0*/  HMMA.16816.F32 R4, R184.reuse, R188, R4 ;  /* 0x000000bcb804723c */ /* 0x060fee0000001804 */
[----:B------:R-:W-:Y:S01]  /*255d0*/  MOV R189, R250 ;  /* 0x000000fa00bd7202 */ /* 0x000fe20000000f00 */
[C---:B------:R-:W-:Y:S04]  /*255e0*/  HMMA.16816.F32 R8, R184.reuse, R190, R8 ;  /* 0x000000beb808723c */ /* 0x040fe80000001808 */
[----:B------:R-:W-:Y:S11]  /*255f0*/  IMAD.MOV.U32 R188, RZ, RZ, R251 ;  /* 0x000000ffffbc7224 */ /* 0x000ff600078e00fb */
[----:B------:R-:W-:Y:S01]  /*25600*/  @!UPT UIADD3 URZ, URZ, URZ, URZ ;  /* 0x0000003f3f3ff290 */ /* 0x000fe2000fffe03f */
[-C--:B------:R-:W-:Y:S02]  /*25610*/  FMUL.FTZ R4, R4, R3.reuse ;  /* 0x0000000304047220 */ /* 0x080fe40000410000 */
[-C--:B------:R-:W-:Y:S02]  /*25620*/  FMUL.FTZ R5, R5, R3.reuse ;  /* 0x0000000305057220 */ /* 0x080fe40000410000 */
[----:B------:R-:W2:Y:S01]  /*25630*/  MUFU.TANH R172, R4 ;  /* 0x0000000400ac7308 */ /* 0x000ea20000002400 */
[-C--:B------:R-:W-:Y:S02]  /*25640*/  FMUL.FTZ R6, R6, R3.reuse ;  /* 0x0000000306067220 */ /* 0x080fe40000410000 */
[-C--:B------:R-:W-:Y:S02]  /*25650*/  FMUL.FTZ R7, R7, R3.reuse ;  /* 0x0000000307077220 */ /* 0x080fe40000410000 */
[-C--:B------:R-:W-:Y:S01]  /*25660*/  FMUL.FTZ R8, R8, R3.reuse ;  /* 0x0000000308087220 */ /* 0x080fe20000410000 */
[C---:B-1----:R-:W-:Y:S03]  /*25670*/  HMMA.16816.F32 R12, R184.reuse, R168, R12 ;  /* 0x000000a8b80c723c */ /* 0x042fe6000000180c */
[-C--:B------:R-:W-:Y:S01]  /*25680*/  FMUL.FTZ R9, R9, R3.reuse ;  /* 0x0000000309097220 */ /* 0x080fe20000410000 */
[----:B------:R-:W1:Y:S01]  /*25690*/  MUFU.TANH R173, R5 ;  /* 0x0000000500ad7308 */ /* 0x000e620000002400 */
[-C--:B------:R-:W-:Y:S02]  /*256a0*/  FMUL.FTZ R10, R10, R3.reuse ;  /* 0x000000030a0a7220 */ /* 0x080fe40000410000 */
[-C--:B------:R-:W-:Y:S01]  /*256b0*/  FMUL.FTZ R11, R11, R3.reuse ;  /* 0x000000030b0b7220 */ /* 0x080fe20000410000 */
[C---:B------:R-:W-:Y:S06]  /*256c0*/  HMMA.16816.F32 R16, R184.reuse, R170, R16 ;  /* 0x000000aab810723c */ /* 0x040fec0000001810 */
[----:B------:R-:W3:Y:S10]  /*256d0*/  MUFU.TANH R174, R6 ;  /* 0x0000000600ae7308 */ /* 0x000ef40000002400 */
[----:B------:R4:W1:Y:S01]  /*256e0*/  MUFU.TANH R166, R7 ;  /* 0x0000000700a67308 */ /* 0x0008620000002400 */
[-C--:B------:R-:W-:Y:S02]  /*256f0*/  FMUL.FTZ R12, R12, R3.reuse ;  /* 0x000000030c0c7220 */ /* 0x080fe40000410000 */
[-C--:B------:R-:W-:Y:S02]  /*25700*/  FMUL.FTZ R13, R13, R3.reuse ;  /* 0x000000030d0d7220 */ /* 0x080fe40000410000 */
[-C--:B------:R-:W-:Y:S05]  /*25710*/  FMUL.FTZ R14, R14, R3.reuse ;  /* 0x000000030e0e7220 */ /* 0x080fea0000410000 */
[----:B------:R-:W1:Y:S10]  /*25720*/  MUFU.TANH R175, R8 ;  /* 0x0000000800af7308 */ /* 0x000e740000002400 */
[----:B------:R-:W1:Y:S01]  /*25730*/  MUFU.TANH R176, R9 ;  /* 0x0000000900b07308 */ /* 0x000e620000002400 */
[----:B----4-:R-:W4:Y:S09]  /*25740*/  LDSM.16.M88.4 R4, [R211+0x7000] ;  /* 0x00700000d304783b */ /* 0x010f320000000200 */
[----:B------:R-:W1:Y:S10]  /*25750*/  MUFU.TANH R169, R10 ;  /* 0x0000000a00a97308 */ /* 0x000e740000002400 */
[----:B------:R5:W1:Y:S10]  /*25760*/  MUFU.TANH R168, R11 ;  /* 0x0000000b00a87308 */ /* 0x000a740000002400 */
[----:B------:R1:W1:Y:S10]  /*25770*/  MUFU.TANH R198, R12 ;  /* 0x0000000c00c67308 */ /* 0x0002740000002400 */
[----:B------:R2:W2:Y:S01]  /*25780*/  MUFU.TANH R199, R13 ;  /* 0x0000000d00c77308 */ /* 0x0004a20000002400 */
[----:B-----5:R-:W5:Y:S01]  /*25790*/  LDSM.16.M88.4 R8, [R211+0x7800] ;  /* 0x00780000d308783b */ /* 0x020f620000000200 */
[----:B------:R-:W-:Y:S08]  /*257a0*/  DEPBAR.LE SB0, 0x0 ;  /* 0x000080000000791a */ /* 0x000ff00000000000 */
[----:B------:R3:W3:Y:S01]  /*257b0*/  MUFU.TANH R252, R14 ;  /* 0x0000000e00fc7308 */ /* 0x0006e20000002400 */
[----:B------:R-:W-:Y:S01]  /*257c0*/  BAR.SYNC.DEFER_BLOCKING 0x0 ;  /* 0x0000000000007b1d */ /* 0x000fe20000010000 */
[C---:B----4-:R-:W-:Y:S05]  /*257d0*/  HMMA.16816.F32 R20, R184.reuse, R4, R20 ;  /* 0x00000004b814723c */ /* 0x050fea0000001814 */
[-C--:B-1----:R-:W-:Y:S02]  /*257e0*/  FMUL.FTZ R12, R15, R3.reuse ;  /* 0x000000030f0c7220 */ /* 0x082fe40000410000 */
[-C--:B------:R-:W-:Y:S01]  /*257f0*/  FMUL.FTZ R5, R18, R3.reuse ;  /* 0x0000000312057220 */ /* 0x080fe20000410000 */
[C---:B------:R-:W-:Y:S03]  /*25800*/  HMMA.16816.F32 R24, R184.reuse, R6, R24 ;  /* 0x00000006b818723c */ /* 0x040fe60000001818 */
[----:B------:R-:W1:Y:S01]  /*25810*/  MUFU.TANH R12, R12 ;  /* 0x0000000c000c7308 */ /* 0x000e620000002400 */
[-C--:B--2---:R-:W-:Y:S02]  /*25820*/  FMUL.FTZ R13, R16, R3.reuse ;  /* 0x00000003100d7220 */ /* 0x084fe40000410000 */
[-C--:B------:R-:W-:Y:S07]  /*25830*/  FMUL.FTZ R4, R19, R3.reuse ;  /* 0x0000000313047220 */ /* 0x080fee0000410000 */
[----:B------:R-:W2:Y:S01]  /*25840*/  MUFU.TANH R13, R13 ;  /* 0x0000000d000d7308 */ /* 0x000ea20000002400 */
[-C--:B---3--:R-:W-:Y:S02]  /*25850*/  FMUL.FTZ R14, R17, R3.reuse ;  /* 0x00000003110e7220 */ /* 0x088fe40000410000 */
[-C--:B------:R-:W-:Y:S02]  /*25860*/  FMUL.FTZ R15, R20, R3.reuse ;  /* 0x00000003140f7220 */ /* 0x080fe40000410000 */
[-C--:B------:R-:W-:Y:S02]  /*25870*/  FMUL.FTZ R7, R21, R3.reuse ;  /* 0x0000000315077220 */ /* 0x080fe40000410000 */
[-C--:B------:R-:W-:Y:S02]  /*25880*/  FMUL.FTZ R6, R22, R3.reuse ;  /* 0x0000000316067220 */ /* 0x080fe40000410000 */
[-C--:B------:R-:W-:Y:S01]  /*25890*/  FMUL.FTZ R23, R23, R3.reuse ;  /* 0x0000000317177220 */ /* 0x080fe20000410000 */
[----:B------:R-:W3:Y:S01]  /*258a0*/  MUFU.TANH R14, R14 ;  /* 0x0000000e000e7308 */ /* 0x000ee20000002400 */
[C---:B-----5:R-:W-:Y:S03]  /*258b0*/  HMMA.16816.F32 R28, R184.reuse, R8, R28 ;  /* 0x00000008b81c723c */ /* 0x060fe6000000181c */
[-C--:B------:R-:W-:Y:S02]  /*258c0*/  FMUL.FTZ R16, R24, R3.reuse ;  /* 0x0000000318107220 */ /* 0x080fe40000410000 */
[-C--:B------:R-:W-:Y:S02]  /*258d0*/  FMUL.FTZ R26, R26, R3.reuse ;  /* 0x000000031a1a7220 */ /* 0x080fe40000410000 */
[-C--:B------:R-:W-:Y:S01]  /*258e0*/  FMUL.FTZ R9, R25, R3.reuse ;  /* 0x0000000319097220 */ /* 0x080fe20000410000 */
[----:B------:R-:W-:Y:S01]  /*258f0*/  HMMA.16816.F32 R32, R184, R10, R32 ;  /* 0x0000000ab820723c */ /* 0x000fe20000001820 */
[----:B------:R-:W4:Y:S03]  /*25900*/  MUFU.TANH R5, R5 ;  /* 0x0000000500057308 */ /* 0x000f260000002400 */
[-C--:B------:R-:W-:Y:S07]  /*25910*/  FMUL.FTZ R27, R27, R3.reuse ;  /* 0x000000031b1b7220 */ /* 0x080fee0000410000 */
[----:B------:R-:W1:Y:S05]  /*25920*/  MUFU.TANH R4, R4 ;  /* 0x0000000400047308 */ /* 0x000e6a0000002400 */
[-C--:B------:R-:W-:Y:S02]  /*25930*/  FMUL.FTZ R28, R28, R3.reuse ;  /* 0x000000031c1c7220 */ /* 0x080fe40000410000 */
[-C--:B------:R-:W-:Y:S02]  /*25940*/  FMUL.FTZ R29, R29, R3.reuse ;  /* 0x000000031d1d7220 */ /* 0x080fe40000410000 */
[-C--:B------:R-:W-:Y:S01]  /*25950*/  FMUL.FTZ R11, R30, R3.reuse ;  /* 0x000000031e0b7220 */ /* 0x080fe20000410000 */
[----:B------:R-:W1:Y:S01]  /*25960*/  MUFU.TANH R15, R15 ;  /* 0x0000000f000f7308 */ /* 0x000e620000002400 */
[-C--:B------:R-:W-:Y:S02]  /*25970*/  FMUL.FTZ R10, R31, R3.reuse ;  /* 0x000000031f0a7220 */ /* 0x080fe40000410000 */
[-C--:B------:R-:W-:Y:S02]  /*25980*/  FMUL.FTZ R32, R32, R3.reuse ;  /* 0x0000000320207220 */ /* 0x080fe40000410000 */
[-C--:B------:R-:W-:Y:S02]  /*25990*/  FMUL.FTZ R21, R33, R3.reuse ;  /* 0x0000000321157220 */ /* 0x080fe40000410000 */
[-C--:B------:R-:W-:Y:S02]  /*259a0*/  FMUL.FTZ R20, R34, R3.reuse ;  /* 0x0000000322147220 */ /* 0x080fe40000410000 */
[----:B------:R-:W-:Y:S01]  /*259b0*/  FMUL.FTZ R3, R35, R3 ;  /* 0x0000000323037220 */ /* 0x000fe20000410000 */
[----:B------:R-:W1:Y:S10]  /*259c0*/  MUFU.TANH R7, R7 ;  /* 0x0000000700077308 */ /* 0x000e740000002400 */
[----:B------:R-:W1:Y:S10]  /*259d0*/  MUFU.TANH R6, R6 ;  /* 0x0000000600067308 */ /* 0x000e740000002400 */
[----:B------:R1:W1:Y:S10]  /*259e0*/  MUFU.TANH R183, R23 ;  /* 0x0000001700b77308 */ /* 0x0002740000002400 */
[----:B------:R-:W1:Y:S10]  /*259f0*/  MUFU.TANH R16, R16 ;  /* 0x0000001000107308 */ /* 0x000e740000002400 */
[----:B------:R-:W1:Y:S10]  /*25a00*/  MUFU.TANH R9, R9 ;  /* 0x0000000900097308 */ /* 0x000e740000002400 */
[----:B------:R1:W1:Y:S10]  /*25a10*/  MUFU.TANH R182, R26 ;  /* 0x0000001a00b67308 */ /* 0x0002740000002400 */
[----:B------:R1:W1:Y:S10]  /*25a20*/  MUFU.TANH R181, R27 ;  /* 0x0000001b00b57308 */ /* 0x0002740000002400 */
[----:B------:R1:W1:Y:S10]  /*25a30*/  MUFU.TANH R180, R28 ;  /* 0x0000001c00b47308 */ /* 0x0002740000002400 */
[----:B------:R1:W1:Y:S10]  /*25a40*/  MUFU.TANH R179, R29 ;  /* 0x0000001d00b37308 */ /* 0x0002740000002400 */
[----:B------:R-:W1:Y:S10]  /*25a50*/  MUFU.TANH R11, R11 ;  /* 0x0000000b000b7308 */ /* 0x000e740000002400 */
[----:B------:R-:W1:Y:S10]  /*25a60*/  MUFU.TANH R10, R10 ;  /* 0x0000000a000a7308 */ /* 0x000e740000002400 */
[----:B------:R1:W1:Y:S10]  /*25a70*/  MUFU.TANH R178, R32 ;  /* 0x0000002000b27308 */ /* 0x0002740000002400 */
[----:B------:R-:W1:Y:S10]  /*25a80*/  MUFU.TANH R21, R21 ;  /* 0x0000001500157308 */ /* 0x000e740000002400 */
[----:B------:R-:W1:Y:S10]  /*25a90*/  MUFU.TANH R20, R20 ;  /* 0x0000001400147308 */ /* 0x000e740000002400 */
[----:B------:R-:W1:Y:S01]  /*25aa0*/  MUFU.TANH R3, R3 ;  /* 0x0000000300037308 */ /* 0x000e620000002400 */
[----:B------:R-:W-:-:S05]  /*25ab0*/  @!P0 BRA `(.L_x_3037) ;  /* 0x00000be000008947 */ /* 0x000fca0003800000 */
[----:B--234-:R-:W-:Y:S01]  /*25ac0*/  ISETP.NE.U32.AND P0, PT, R240, RZ, PT ;  /* 0x000000fff000720c */ /* 0x01cfe20003f05070 */
[----:B------:R-:W-:Y:S03]  /*25ad0*/  BSSY B0, `(.L_x_3038) ;  /* 0x0000048000007945 */ /* 0x000fe60003800000 */
[----:B------:R-:W-:Y:S11]  /*25ae0*/  ISETP.NE.AND.EX P0, PT, R241, RZ, PT, P0 ;  /* 0x000000fff100720c */ /* 0x000ff60003f05300 */
[----:B------:R-:W-:Y:S02]  /*25af0*/  @!UPT UIADD3 URZ, URZ, URZ, URZ ;  /* 0x0000003f3f3ff290 */ /* 0x000fe4000fffe03f */
[----:B------:R-:W-:-:S05]  /*25b00*/  @!P0 BRA `(.L_x_3039) ;  /* 0x0000040000008947 */ /* 0x000fca0003800000 */
[----:B------:R-:W-:Y:S01]  /*25b10*/  IMAD.SHL.U32 R17, R242, 0x40, RZ ;  /* 0x00000040f2117824 */ /* 0x000fe200078e00ff */
[----:B------:R-:W-:Y:S02]  /*25b20*/  ULDC.64 UR4, c[0x0][0x118] ;  /* 0x0000460000047ab9 */ /* 0x000fe40000000a00 */
[----:B-1----:R-:W2:Y:S02]  /*25b30*/  LD.E R26, [R164.64+0x170] ;  /* 0x00017004a41a7980 */ /* 0x002ea4000c101900 */
        /* <DEDUP_REMOVED lines=17> */
[-C--:B------:R-:W-:Y:S02]  /*25c50*/  IMAD R18, R23, R19.reuse, R18 ;  /* 0x0000001317127224 */ /* 0x080fe400078e0212 */
        /* <DEDUP_REMOVED lines=17> */
[----:B------:R-:W-:Y:S02]  /*25d70*/  SEL R18, R8, R23, !P2 ;  /* 0x0000001708127207 */ /* 0x000fe40005000000 */
[----:B------:R-:W2:Y:S01]  /*25d80*/  LD.E.64 R22, [R164.64+0x38] ;  /* 0x00003804a4167980 */ /* 0x000ea2000c101b00 */
[----:B------:R-:W-:Y:S01]  /*25d90*/  @!P1 IMAD.MOV R25, RZ, RZ, -R25 ;  /* 0x000000ffff199224 */ /* 0x000fe200078e0a19 */
[-C--:B------:R-:W-:Y:S04]  /*25da0*/  LEA R30, P1, R18, R240.reuse, 0x2 ;  /* 0x000000f0121e7211 */ /* 0x080fe800078210ff */
        /* <DEDUP_REMOVED lines=22> */
.L_x_3039:
[----:B------:R-:W-:Y:S02]  /*25f10*/  ULDC.64 UR4, c[0x0][0x118] ;  /* 0x0000460000047ab9 */ /* 0x000fe40000000a00 */
[----:B------:R-:W2:Y:S02]  /*25f20*/  LD.E R22, [R164.64+0x38] ;  /* 0x00003804a4167980 */ /* 0x000ea4000c101900 */
[----:B--2---:R-:W-:Y:S04]  /*25f30*/  LEA R22, -R22, RZ, 0x6 ;  /* 0x000000ff16167211 */ /* 0x004fe800078e31ff */
[----:B------:R-:W-:Y:S02]  /*25f40*/  SHF.R.S32.HI R8, RZ, 0x1f, R22 ;  /* 0x0000001fff087819 */ /* 0x000fe40000011416 */
.L_x_3040:
[----:B------:R-:W-:Y:S05]  /*25f50*/  BSYNC B0 ;  /* 0x0000000000007941 */ /* 0x000fea0003800000 */
.L_x_3038:
[C---:B-1----:R-:W-:Y:S01]  /*25f60*/  LEA R32, P0, R22.reuse, R232, 0x1 ;  /* 0x000000e816207211 */ /* 0x042fe200078008ff */
        /* <DEDUP_REMOVED lines=115> */
.L_x_3037:
[----:B--234-:R-:W-:Y:S05]  /*266a0*/  BSYNC B1 ;  /* 0x0000000000017941 */ /* 0x01cfea0003800000 */
.L_x_3036:
[----:B------:R-:W-:Y:S01]  /*266b0*/  ULDC.64 UR4, c[0x0][0x118] ;  /* 0x0000460000047ab9 */ /* 0x000fe20000000a00 */
[----:B-1----:R-:W1:Y:S08]  /*266c0*/  S2R R22, SR_TID.X ;  /* 0x0000000000167919 */ /* 0x002e700000002100 */
[----:B------:R2:W3:Y:S01]  /*266d0*/  LD.E R165, [R164.64+0xdc] ;  /* 0x0000dc04a4a57980 */ /* 0x0004e2000c101900 */
[----:B-1----:R-:W-:Y:S04]  /*266e0*/  SHF.L.U32 R22, R22, 0x1, RZ ;  /* 0x0000000116167819 */ /* 0x002fe800000006ff */
[----:B------:R-:W-:Y:S04]  /*266f0*/  LOP3.LUT R22, R22, 0x6, RZ, 0xc0, !PT ;  /* 0x0000000616167812 */ /* 0x000fe800078ec0ff */
[----:B------:R-:W-:Y:S04]  /*26700*/  LEA R22, R242, R22, 0x6 ;  /* 0x00000016f2167211 */ /* 0x000fe800078e30ff */
[C---:B------:R-:W-:Y:S02]  /*26710*/  IADD3 R17, R22.reuse, 0x1, RZ ;  /* 0x0000000116117810 */ /* 0x040fe40007ffe0ff */
[C---:B------:R-:W-:Y:S02]  /*26720*/  IADD3 R8, R22.reuse, 0x8, RZ ;  /* 0x0000000816087810 */ /* 0x040fe40007ffe0ff */
[CC--:B------:R-:W-:Y:S02]  /*26730*/  ISETP.GE.AND P6, PT, R22.reuse, R246.reuse, PT ;  /* 0x000000f61600720c */ /* 0x0c0fe40003fc6270 */
[C---:B------:R-:W-:Y:S02]  /*26740*/  ISETP.GE.AND P1, PT, R17.reuse, R247, PT ;  /* 0x000000f71100720c */ /* 0x040fe40003f26270 */
[CC--:B------:R-:W-:Y:S02]  /*26750*/  ISETP.GE.AND P5, PT, R17.reuse, R246.reuse, PT ;  /* 0x000000f61100720c */ /* 0x0c0fe40003fa6270 */
[-C--:B------:R-:W-:Y:S02]  /*26760*/  ISETP.GE.OR P6, PT, R22, R245.reuse, !P6 ;  /* 0x000000f51600720c */ /* 0x080fe400077c6670 */
[C---:B------:R-:W-:Y:S02]  /*26770*/  ISETP.GE.OR P5, PT, R17.reuse, R245, !P5 ;  /* 0x000000f51100720c */ /* 0x040fe40006fa6670 */
[CC--:B------:R-:W-:Y:S02]  /*26780*/  ISETP.GE.AND P4, PT, R8.reuse, R247.reuse, PT ;  /* 0x000000f70800720c */ /* 0x0c0fe40003f86270 */
[----:B------:R-:W-:Y:S02]  /*26790*/  ISETP.GE.AND P3, PT, R8, R246, PT ;  /* 0x000000f60800720c */ /* 0x000fe40003f66270 */
[-C--:B------:R-:W-:Y:S02]  /*267a0*/  ISETP.GE.OR P1, PT, R17, R244.reuse, !P1 ;  /* 0x000000f41100720c */ /* 0x080fe40004f26670 */
[C---:B------:R-:W-:Y:S02]  /*267b0*/  IADD3 R17, R22.reuse, 0x10, RZ ;  /* 0x0000001016117810 */ /* 0x040fe40007ffe0ff */
[----:B------:R-:W-:Y:S02]  /*267c0*/  ISETP.GE.AND P2, PT, R22, R247, PT ;  /* 0x000000f71600720c */ /* 0x000fe40003f46270 */
[CC--:B------:R-:W-:Y:S02]  /*267d0*/  ISETP.GE.OR P4, PT, R8.reuse, R244.reuse, !P4 ;  /* 0x000000f40800720c */ /* 0x0c0fe40006786670 */
[----:B------:R-:W-:Y:S02]  /*267e0*/  ISETP.GE.OR P3, PT, R8, R245, !P3 ;  /* 0x000000f50800720c */ /* 0x000fe40005f66670 */
[----:B------:R-:W-:Y:S02]  /*267f0*/  FSEL R8, R174, -INF , !P6 ;  /* 0xff800000ae087808 */ /* 0x000fe40007000000 */
[CC--:B------:R-:W-:Y:S02]  /*26800*/  ISETP.GE.AND P6, PT, R17.reuse, R247.reuse, PT ;  /* 0x000000f71100720c */ /* 0x0c0fe40003fc6270 */
[C---:B------:R-:W-:Y:S02]  /*26810*/  IADD3 R23, R22.reuse, 0x18, RZ ;  /* 0x0000001816177810 */ /* 0x040fe40007ffe0ff */
[C---:B------:R-:W-:Y:S02]  /*26820*/  IADD3 R18, R22.reuse, 0x9, RZ ;  /* 0x0000000916127810 */ /* 0x040fe40007ffe0ff */
[CC--:B------:R-:W-:Y:S02]  /*26830*/  ISETP.GE.OR P2, PT, R22.reuse, R244.reuse, !P2 ;  /* 0x000000f41600720c */ /* 0x0c0fe40005746670 */
[----:B------:R-:W-:Y:S02]  /*26840*/  ISETP.GE.OR P6, PT, R17, R244, !P6 ;  /* 0x000000f41100720c */ /* 0x000fe400077c6670 */
[----:B------:R-:W-:Y:S02]  /*26850*/  IADD3 R24, R22, 0x11, RZ ;  /* 0x0000001116187810 */ /* 0x000fe40007ffe0ff */
[----:B------:R-:W-:Y:S02]  /*26860*/  FSEL R198, R198, -INF , !P6 ;  /* 0xff800000c6c67808 */ /* 0x000fe40007000000 */
[CC--:B------:R-:W-:Y:S02]  /*26870*/  ISETP.GE.AND P6, PT, R23.reuse, R247.reuse, PT ;  /* 0x000000f71700720c */ /* 0x0c0fe40003fc6270 */
[----:B------:R-:W-:Y:S02]  /*26880*/  FSEL R172, R172, -INF , !P2 ;  /* 0xff800000acac7808 */ /* 0x000fe40005000000 */
[C---:B------:R-:W-:Y:S02]  /*26890*/  ISETP.GE.AND P0, PT, R18.reuse, R247, PT ;  /* 0x000000f71200720c */ /* 0x040fe40003f06270 */
[----:B------:R-:W-:Y:S02]  /*268a0*/  ISETP.GE.AND P2, PT, R18, R246, PT ;  /* 0x000000f61200720c */ /* 0x000fe40003f46270 */
[----:B------:R-:W-:Y:S02]  /*268b0*/  ISETP.GE.OR P6, PT, R23, R244, !P6 ;  /* 0x000000f41700720c */ /* 0x000fe400077c6670 */
[----:B------:R-:W-:Y:S02]  /*268c0*/  FSEL R19, R173, -INF , !P1 ;  /* 0xff800000ad137808 */ /* 0x000fe40004800000 */
[----:B------:R-:W-:Y:S02]  /*268d0*/  IADD3 R25, R22, 0x20, RZ ;  /* 0x0000002016197810 */ /* 0x000fe40007ffe0ff */
[----:B------:R-:W-:Y:S02]  /*268e0*/  ISETP.GE.AND P1, PT, R17, R246, PT ;  /* 0x000000f61100720c */ /* 0x000fe40003f26270 */
[C---:B------:R-:W-:Y:S02]  /*268f0*/  ISETP.GE.OR P0, PT, R18.reuse, R244, !P0 ;  /* 0x000000f41200720c */ /* 0x040fe40004706670 */
[----:B------:R-:W-:Y:S02]  /*26900*/  ISETP.GE.OR P2, PT, R18, R245, !P2 ;  /* 0x000000f51200720c */ /* 0x000fe40005746670 */
[----:B------:R-:W-:Y:S02]  /*26910*/  FSEL R18, R175, -INF , !P4 ;  /* 0xff800000af127808 */ /* 0x000fe40006000000 */
[-C--:B------:R-:W-:Y:S02]  /*26920*/  ISETP.GE.AND P4, PT, R24, R247.reuse, PT ;  /* 0x000000f71800720c */ /* 0x080fe40003f86270 */
[----:B------:R-:W-:Y:S02]  /*26930*/  IADD3 R26, R22, 0x19, RZ ;  /* 0x00000019161a7810 */ /* 0x000fe40007ffe0ff */
[----:B------:R-:W-:Y:S02]  /*26940*/  FSEL R250, R13, -INF , !P6 ;  /* 0xff8000000dfa7808 */ /* 0x000fe40007000000 */
[----:B------:R-:W-:Y:S02]  /*26950*/  ISETP.GE.AND P6, PT, R25, R247, PT ;  /* 0x000000f71900720c */ /* 0x000fe40003fc6270 */
[-C--:B------:R-:W-:Y:S02]  /*26960*/  ISETP.GE.OR P1, PT, R17, R245.reuse, !P1 ;  /* 0x000000f51100720c */ /* 0x080fe40004f26670 */
[----:B------:R-:W-:Y:S02]  /*26970*/  FSEL R17, R176, -INF , !P0 ;  /* 0xff800000b0117808 */ /* 0x000fe40004000000 */
[C---:B------:R-:W-:Y:S02]  /*26980*/  ISETP.GE.AND P0, PT, R24.reuse, R246, PT ;  /* 0x000000f61800720c */ /* 0x040fe40003f06270 */
[CC--:B------:R-:W-:Y:S02]  /*26990*/  ISETP.GE.OR P4, PT, R24.reuse, R244.reuse, !P4 ;  /* 0x000000f41800720c */ /* 0x0c0fe40006786670 */
[-C--:B------:R-:W-:Y:S02]  /*269a0*/  ISETP.GE.OR P6, PT, R25, R244.reuse, !P6 ;  /* 0x000000f41900720c */ /* 0x080fe400077c6670 */
[----:B------:R-:W-:Y:S02]  /*269b0*/  ISETP.GE.OR P0, PT, R24, R245, !P0 ;  /* 0x000000f51800720c */ /* 0x000fe40004706670 */
[----:B------:R-:W-:Y:S02]  /*269c0*/  IADD3 R24, R22, 0x21, RZ ;  /* 0x0000002116187810 */ /* 0x000fe40007ffe0ff */
[----:B------:R-:W-:Y:S02]  /*269d0*/  FSEL R199, R199, -INF , !P4 ;  /* 0xff800000c7c77808 */ /* 0x000fe40006000000 */
[CC--:B------:R-:W-:Y:S02]  /*269e0*/  ISETP.GE.AND P4, PT, R26.reuse, R247.reuse, PT ;  /* 0x000000f71a00720c */ /* 0x0c0fe40003f86270 */
[----:B------:R-:W-:Y:S02]  /*269f0*/  FSEL R28, R15, -INF , !P6 ;  /* 0xff8000000f1c7808 */ /* 0x000fe40007000000 */
[----:B------:R-:W-:Y:S02]  /*26a00*/  ISETP.GE.OR P4, PT, R26, R244, !P4 ;  /* 0x000000f41a00720c */ /* 0x000fe40006786670 */
[----:B------:R-:W-:Y:S02]  /*26a10*/  ISETP.GE.AND P6, PT, R24, R247, PT ;  /* 0x000000f71800720c */ /* 0x000fe40003fc6270 */
[----:B------:R-:W-:Y:S02]  /*26a20*/  FMNMX.FTZ R15, R172, R2, !PT ;  /* 0x00000002ac0f7209 */ /* 0x000fe40007810000 */
[-C--:B------:R-:W-:Y:S02]  /*26a30*/  ISETP.GE.OR P6, PT, R24, R244.reuse, !P6 ;  /* 0x000000f41800720c */ /* 0x080fe400077c6670 */
[----:B------:R-:W-:Y:S02]  /*26a40*/  FMNMX.FTZ R15, R19, R15, !PT ;  /* 0x0000000f130f7209 */ /* 0x000fe40007810000 */
[----:B------:R-:W-:Y:S02]  /*26a50*/  FSEL R251, R14, -INF , !P4 ;  /* 0xff8000000efb7808 */ /* 0x000fe40006000000 */
[----:B------:R-:W-:Y:S02]  /*26a60*/  IADD3 R14, R22, 0x28, RZ ;  /* 0x00000028160e7810 */ /* 0x000fe40007ffe0ff */
[----:B------:R-:W-:Y:S02]  /*26a70*/  FSEL R187, R7, -INF , !P6 ;  /* 0xff80000007bb7808 */ /* 0x000fe40007000000 */
[----:B------:R-:W-:Y:S02]  /*26a80*/  ISETP.GE.AND P6, PT, R14, R247, PT ;  /* 0x000000f70e00720c */ /* 0x000fe40003fc6270 */
[----:B------:R-:W-:Y:S02]  /*26a90*/  FMNMX.FTZ R15, R18, R15, !PT ;  /* 0x0000000f120f7209 */ /* 0x000fe40007810000 */
[----:B------:R-:W-:Y:S02]  /*26aa0*/  IADD3 R7, R22, 0x29, RZ ;  /* 0x0000002916077810 */ /* 0x000fe40007ffe0ff */
[-C--:B------:R-:W-:Y:S02]  /*26ab0*/  ISETP.GE.OR P6, PT, R14, R244.reuse, !P6 ;  /* 0x000000f40e00720c */ /* 0x080fe400077c6670 */
[----:B------:R-:W-:Y:S02]  /*26ac0*/  FMNMX.FTZ R15, R17, R15, !PT ;  /* 0x0000000f110f7209 */ /* 0x000fe40007810000 */
[----:B------:R-:W-:Y:S02]  /*26ad0*/  FSEL R186, R16, -INF , !P6 ;  /* 0xff80000010ba7808 */ /* 0x000fe40007000000 */
[C---:B------:R-:W-:Y:S02]  /*26ae0*/  ISETP.GE.AND P6, PT, R7.reuse, R247, PT ;  /* 0x000000f70700720c */ /* 0x040fe40003fc6270 */
[----:B------:R-:W-:Y:S02]  /*26af0*/  FMNMX.FTZ R16, R198, R15, !PT ;  /* 0x0000000fc6107209 */ /* 0x000fe40007810000 */
[----:B------:R-:W-:Y:S02]  /*26b00*/  ISETP.GE.OR P6, PT, R7, R244, !P6 ;  /* 0x000000f40700720c */ /* 0x000fe400077c6670 */
[----:B------:R-:W-:Y:S02]  /*26b10*/  FMNMX.FTZ R16, R199, R16, !PT ;  /* 0x00000010c7107209 */ /* 0x000fe40007810000 */
[----:B------:R-:W-:Y:S02]  /*26b20*/  FSEL R13, R166, -INF , !P5 ;  /* 0xff800000a60d7808 */ /* 0x000fe40006800000 */
[----:B------:R-:W-:Y:S02]  /*26b30*/  ISETP.GE.AND P5, PT, R23, R246, PT ;  /* 0x000000f61700720c */ /* 0x000fe40003fa6270 */
[----:B------:R-:W-:Y:S02]  /*26b40*/  FMNMX.FTZ R15, R8, R0, !PT ;  /* 0x00000000080f7209 */ /* 0x000fe40007810000 */
[----:B------:R-:W-:Y:S02]  /*26b50*/  FSEL R185, R9, -INF , !P6 ;  /* 0xff80000009b97808 */ /* 0x000fe40007000000 */
[----:B------:R-:W-:Y:S02]  /*26b60*/  FMNMX.FTZ R9, R250, R16, !PT ;  /* 0x00000010fa097209 */ /* 0x000fe40007810000 */
[----:B------:R-:W-:Y:S02]  /*26b70*/  ISETP.GE.OR P5, PT, R23, R245, !P5 ;  /* 0x000000f51700720c */ /* 0x000fe40006fa6670 */
[----:B------:R-:W-:Y:S02]  /*26b80*/  FMNMX.FTZ R15, R13, R15, !PT ;  /* 0x0000000f0d0f7209 */ /* 0x000fe40007810000 */
[----:B------:R-:W-:Y:S02]  /*26b90*/  FSEL R169, R169, -INF , !P3 ;  /* 0xff800000a9a97808 */ /* 0x000fe40005800000 */
[----:B------:R-:W-:Y:S02]  /*26ba0*/  FMNMX.FTZ R9, R251, R9, !PT ;  /* 0x00000009fb097209 */ /* 0x000fe40007810000 */
[----:B------:R-:W-:Y:S02]  /*26bb0*/  FSEL R252, R252, -INF , !P1 ;  /* 0xff800000fcfc7808 */ /* 0x000fe40004800000 */
[-C--:B------:R-:W-:Y:S02]  /*26bc0*/  ISETP.GE.AND P1, PT, R14, R246.reuse, PT ;  /* 0x000000f60e00720c */ /* 0x080fe40003f26270 */
[----:B------:R-:W-:Y:S02]  /*26bd0*/  FSEL R29, R5, -INF , !P5 ;  /* 0xff800000051d7808 */ /* 0x000fe40006800000 */
[----:B------:R-:W-:Y:S02]  /*26be0*/  FMNMX.FTZ R5, R169, R15, !PT ;  /* 0x0000000fa9057209 */ /* 0x000fe40007810000 */
[-C--:B------:R-:W-:Y:S02]  /*26bf0*/  ISETP.GE.AND P4, PT, R26, R246.reuse, PT ;  /* 0x000000f61a00720c */ /* 0x080fe40003f86270 */
[----:B------:R-:W-:Y:S02]  /*26c00*/  FSEL R168, R168, -INF , !P2 ;  /* 0xff800000a8a87808 */ /* 0x000fe40005000000 */
[----:B------:R-:W-:Y:S02]  /*26c10*/  FMNMX.FTZ R9, R28, R9, !PT ;  /* 0x000000091c097209 */ /* 0x000fe40007810000 */
[-C--:B------:R-:W-:Y:S02]  /*26c20*/  ISETP.GE.OR P1, PT, R14, R245.reuse, !P1 ;  /* 0x000000f50e00720c */ /* 0x080fe40004f26670 */
[----:B------:R-:W-:Y:S02]  /*26c30*/  IADD3 R14, R22, 0x30, RZ ;  /* 0x00000030160e7810 */ /* 0x000fe40007ffe0ff */
[----:B------:R-:W-:Y:S02]  /*26c40*/  ISETP.GE.OR P4, PT, R26, R245, !P4 ;  /* 0x000000f51a00720c */ /* 0x000fe40006786670 */
[----:B------:R-:W-:Y:S02]  /*26c50*/  FMNMX.FTZ R5, R168, R5, !PT ;  /* 0x00000005a8057209 */ /* 0x000fe40007810000 */
[----:B------:R-:W-:Y:S02]  /*26c60*/  ISETP.GE.AND P6, PT, R14, R247, PT ;  /* 0x000000f70e00720c */ /* 0x000fe40003fc6270 */
[----:B------:R-:W-:Y:S02]  /*26c70*/  FSEL R27, R12, -INF , !P0 ;  /* 0xff8000000c1b7808 */ /* 0x000fe40004000000 */
[----:B------:R-:W-:Y:S02]  /*26c80*/  IADD3 R12, R22, 0x31, RZ ;  /* 0x00000031160c7810 */ /* 0x000fe40007ffe0ff */
[----:B------:R-:W-:Y:S02]  /*26c90*/  FMNMX.FTZ R9, R187, R9, !PT ;  /* 0x00000009bb097209 */ /* 0x000fe40007810000 */
[C---:B------:R-:W-:Y:S02]  /*26ca0*/  ISETP.GE.AND P0, PT, R7.reuse, R246, PT ;  /* 0x000000f60700720c */ /* 0x040fe40003f06270 */
[----:B------:R-:W-:Y:S02]  /*26cb0*/  FSEL R30, R4, -INF , !P4 ;  /* 0xff800000041e7808 */ /* 0x000fe40006000000 */
[----:B------:R-:W-:Y:S02]  /*26cc0*/  FMNMX.FTZ R4, R252, R5, !PT ;  /* 0x00000005fc047209 */ /* 0x000fe40007810000 */
[----:B------:R-:W-:Y:S02]  /*26cd0*/  ISETP.GE.OR P6, PT, R14, R244, !P6 ;  /* 0x000000f40e00720c */ /* 0x000fe400077c6670 */
[----:B------:R-:W-:Y:S02]  /*26ce0*/  ISETP.GE.AND P5, PT, R12, R247, PT ;  /* 0x000000f70c00720c */ /* 0x000fe40003fa6270 */
[----:B------:R-:W-:Y:S02]  /*26cf0*/  FMNMX.FTZ R5, R186, R9, !PT ;  /* 0x00000009ba057209 */ /* 0x000fe40007810000 */
[----:B------:R-:W-:Y:S02]  /*26d00*/  ISETP.GE.OR P0, PT, R7, R245, !P0 ;  /* 0x000000f50700720c */ /* 0x000fe40004706670 */
[C---:B------:R-:W-:Y:S02]  /*26d10*/  IADD3 R7, R22.reuse, 0x38, RZ ;  /* 0x0000003816077810 */ /* 0x040fe40007ffe0ff */
[----:B------:R-:W-:Y:S02]  /*26d20*/  ISETP.GE.AND P3, PT, R25, R246, PT ;  /* 0x000000f61900720c */ /* 0x000fe40003f66270 */
[----:B------:R-:W-:Y:S02]  /*26d30*/  FMNMX.FTZ R4, R27, R4, !PT ;  /* 0x000000041b047209 */ /* 0x000fe40007810000 */
[----:B------:R-:W-:Y:S02]  /*26d40*/  IADD3 R22, R22, 0x39, RZ ;  /* 0x0000003916167810 */ /* 0x000fe40007ffe0ff */
[----:B------:R-:W-:Y:S02]  /*26d50*/  ISETP.GE.OR P5, PT, R12, R244, !P5 ;  /* 0x000000f40c00720c */ /* 0x000fe40006fa6670 */
[----:B------:R-:W-:Y:S02]  /*26d60*/  FSEL R180, R180, -INF , !P6 ;  /* 0xff800000b4b47808 */ /* 0x000fe40007000000 */
[----:B------:R-:W-:Y:S02]  /*26d70*/  ISETP.GE.AND P6, PT, R7, R247, PT ;  /* 0x000000f70700720c */ /* 0x000fe40003fc6270 */
[----:B------:R-:W-:Y:S02]  /*26d80*/  FMNMX.FTZ R5, R185, R5, !PT ;  /* 0x00000005b9057209 */ /* 0x000fe40007810000 */
[----:B------:R-:W-:Y:S02]  /*26d90*/  FMNMX.FTZ R4, R29, R4, !PT ;  /* 0x000000041d047209 */ /* 0x000fe40007810000 */
[----:B------:R-:W-:Y:S02]  /*26da0*/  ISETP.GE.OR P3, PT, R25, R245, !P3 ;  /* 0x000000f51900720c */ /* 0x000fe40005f66670 */
[----:B------:R-:W-:Y:S02]  /*26db0*/  ISETP.GE.AND P2, PT, R24, R246, PT ;  /* 0x000000f61800720c */ /* 0x000fe40003f46270 */
[----:B------:R-:W-:Y:S02]  /*26dc0*/  ISETP.GE.AND P4, PT, R22, R247, PT ;  /* 0x000000f71600720c */ /* 0x000fe40003f86270 */
[----:B------:R-:W-:Y:S02]  /*26dd0*/  FSEL R179, R179, -INF , !P5 ;  /* 0xff800000b3b37808 */ /* 0x000fe40006800000 */
[----:B------:R-:W-:Y:S02]  /*26de0*/  FMNMX.FTZ R5, R180, R5, !PT ;  /* 0x00000005b4057209 */ /* 0x000fe40007810000 */
[----:B------:R-:W-:Y:S02]  /*26df0*/  ISETP.GE.OR P6, PT, R7, R244, !P6 ;  /* 0x000000f40700720c */ /* 0x000fe400077c6670 */
[----:B------:R-:W-:Y:S02]  /*26e00*/  FMNMX.FTZ R4, R30, R4, !PT ;  /* 0x000000041e047209 */ /* 0x000fe40007810000 */
[----:B------:R-:W-:Y:S02]  /*26e10*/  ISETP.GE.OR P2, PT, R24, R245, !P2 ;  /* 0x000000f51800720c */ /* 0x000fe40005746670 */
[----:B------:R-:W-:Y:S02]  /*26e20*/  FSEL R184, R6, -INF , !P3 ;  /* 0xff80000006b87808 */ /* 0x000fe40005800000 */
        /* <DEDUP_REMOVED lines=8> */
[----:B------:R-:W-:Y:S02]  /*26eb0*/  FMNMX.FTZ R5, R183, R4, !PT ;  /* 0x00000004b7057209 */ /* 0x000fe40007810000 */
[----:B------:R-:W-:Y:S02]  /*26ec0*/  FMNMX.FTZ R4, R176, R6, !PT ;  /* 0x00000006b0047209 */ /* 0x000fe40007810000 */
[-C--:B------:R-:W-:Y:S02]  /*26ed0*/  ISETP.GE.AND P2, PT, R14, R246.reuse, PT ;  /* 0x000000f60e00720c */ /* 0x080fe40003f46270 */
[----:B------:R-:W-:Y:S02]  /*26ee0*/  FMNMX.FTZ R6, R182, R5, !PT ;  /* 0x00000005b6067209 */ /* 0x000fe40007810000 */
[----:B------:R-:W1:Y:S01]  /*26ef0*/  SHFL.BFLY PT, R5, R4, 0x2, 0x1f ;  /* 0x0c401f0004057f89 */ /* 0x000e6200000e0000 */
[-C--:B------:R-:W-:Y:S02]  /*26f00*/  ISETP.GE.OR P2, PT, R14, R245.reuse, !P2 ;  /* 0x000000f50e00720c */ /* 0x080fe40005746670 */
[CC--:B------:R-:W-:Y:S02]  /*26f10*/  ISETP.GE.AND P1, PT, R12.reuse, R246.reuse, PT ;  /* 0x000000f60c00720c */ /* 0x0c0fe40003f26270 */
[----:B------:R-:W-:Y:S02]  /*26f20*/  FSEL R181, R181, -INF , !P0 ;  /* 0xff800000b5b57808 */ /* 0x000fe40004000000 */
[-C--:B------:R-:W-:Y:S02]  /*26f30*/  ISETP.GE.OR P1, PT, R12, R245.reuse, !P1 ;  /* 0x000000f50c00720c */ /* 0x080fe40004f26670 */
[----:B------:R-:W-:Y:S02]  /*26f40*/  ISETP.GE.AND P0, PT, R7, R246, PT ;  /* 0x000000f60700720c */ /* 0x000fe40003f06270 */
[----:B------:R-:W-:Y:S02]  /*26f50*/  FSEL R175, R11, -INF , !P2 ;  /* 0xff8000000baf7808 */ /* 0x000fe40005000000 */
[----:B------:R-:W-:Y:S02]  /*26f60*/  FMNMX.FTZ R6, R181, R6, !PT ;  /* 0x00000006b5067209 */ /* 0x000fe40007810000 */
[-C--:B------:R-:W-:Y:S02]  /*26f70*/  ISETP.GE.OR P2, PT, R7, R245.reuse, !P0 ;  /* 0x000000f50700720c */ /* 0x080fe40004746670 */
[----:B------:R-:W-:Y:S02]  /*26f80*/  ISETP.GE.AND P0, PT, R22, R246, PT ;  /* 0x000000f61600720c */ /* 0x000fe40003f06270 */
[----:B------:R-:W-:Y:S02]  /*26f90*/  FSEL R174, R10, -INF , !P1 ;  /* 0xff8000000aae7808 */ /* 0x000fe40004800000 */
[----:B------:R-:W-:Y:S02]  /*26fa0*/  FMNMX.FTZ R6, R175, R6, !PT ;  /* 0x00000006af067209 */ /* 0x000fe40007810000 */
[----:B------:R-:W-:Y:S02]  /*26fb0*/  ISETP.GE.OR P0, PT, R22, R245, !P0 ;  /* 0x000000f51600720c */ /* 0x000fe40004706670 */
[----:B------:R-:W-:Y:S02]  /*26fc0*/  FSEL R173, R20, -INF , !P2 ;  /* 0xff80000014ad7808 */ /* 0x000fe40005000000 */
[----:B------:R-:W-:Y:S01]  /*26fd0*/  FMNMX.FTZ R6, R174, R6, !PT ;  /* 0x00000006ae067209 */ /* 0x000fe20007810000 */
[----:B------:R-:W-:Y:S01]  /*26fe0*/  LDSM.16.MT88.4 R20, [R217+0x10000] ;  /* 0x01000000d914783b */ /* 0x000fe20000004200 */
[----:B------:R-:W-:Y:S02]  /*26ff0*/  FSEL R166, R3, -INF , !P0 ;  /* 0xff80000003a67808 */ /* 0x000fe40004000000 */
[----:B------:R-:W-:Y:S02]  /*27000*/  FMNMX.FTZ R3, R173, R6, !PT ;  /* 0x00000006ad037209 */ /* 0x000fe40007810000 */
[----:B-1----:R-:W-:Y:S02]  /*27010*/  FMNMX.FTZ R5, R4, R5, !PT ;  /* 0x0000000504057209 */ /* 0x002fe40007810000 */
[----:B------:R-:W-:Y:S03]  /*27020*/  FMNMX.FTZ R3, R166, R3, !PT ;  /* 0x00000003a6037209 */ /* 0x000fe60007810000 */
[----:B--2---:R-:W1:Y:S08]  /*27030*/  SHFL.BFLY PT, R164, R5, 0x1, 0x1f ;  /* 0x0c201f0005a47f89 */ /* 0x004e7000000e0000 */
[----:B------:R-:W2:Y:S01]  /*27040*/  SHFL.BFLY PT, R4, R3, 0x2, 0x1f ;  /* 0x0c401f0003047f89 */ /* 0x000ea200000e0000 */
[----:B-1----:R-:W-:Y:S04]  /*27050*/  FMNMX.FTZ R164, R5, R164, !PT ;  /* 0x000000a405a47209 */ /* 0x002fe80007810000 */
[----:B------:R-:W-:Y:S01]  /*27060*/  FSETP.NEU.FTZ.AND P1, PT, R164, -INF , PT ;  /* 0xff800000a400780b */ /* 0x000fe20003f3d000 */
[----:B---3--:R-:W-:Y:S01]  /*27070*/  FMUL.FTZ R177, R165, R164 ;  /* 0x000000a4a5b17220 */ /* 0x008fe20000410000 */
[----:B--2---:R-:W-:Y:S04]  /*27080*/  FMNMX.FTZ R4, R3, R4, !PT ;  /* 0x0000000403047209 */ /* 0x004fe80007810000 */
[----:B------:R-:W-:Y:S01]  /*27090*/  FSEL R177, R177, RZ, P1 ;  /* 0x000000ffb1b17208 */ /* 0x000fe20000800000 */
[----:B------:R-:W1:Y:S04]  /*270a0*/  SHFL.BFLY PT, R3, R4, 0x1, 0x1f ;  /* 0x0c201f0004037f89 */ /* 0x000e6800000e0000 */
[-CC-:B------:R-:W-:Y:S02]  /*270b0*/  FFMA.FTZ R191, R172, R165.reuse, -R177.reuse ;  /* 0x000000a5acbf7223 */ /* 0x180fe400000108b1 */
[-CC-:B------:R-:W-:Y:S02]  /*270c0*/  FFMA.FTZ R190, R19, R165.reuse, -R177.reuse ;  /* 0x000000a513be7223 */ /* 0x180fe400000108b1 */
        /* <DEDUP_REMOVED lines=9> */
[-CC-:B------:R-:W-:Y:S02]  /*27160*/  FFMA.FTZ R250, R250, R165.reuse, -R177.reuse ;  /* 0x000000a5fafa7223 */ /* 0x180fe400000108b1 */
[--C-:B------:R-:W-:Y:S01]  /*27170*/  FFMA.FTZ R251, R251, R165, -R177.reuse ;  /* 0x000000a5fbfb7223 */ /* 0x100fe200000108b1 */
[----:B-1----:R-:W-:Y:S01]  /*27180*/  FMNMX.FTZ R3, R4, R3, !PT ;  /* 0x0000000304037209 */ /* 0x002fe20007810000 */
[-CC-:B------:R-:W-:Y:S01]  /*27190*/  FFMA.FTZ R187, R187, R165.reuse, -R177.reuse ;  /* 0x000000a5bbbb7223 */ /* 0x180fe200000108b1 */
[----:B------:R-:W-:Y:S01]  /*271a0*/  FSEL R4, R164, RZ, P1 ;  /* 0x000000ffa4047208 */ /* 0x000fe20000800000 */
[--C-:B------:R-:W-:Y:S01]  /*271b0*/  FFMA.FTZ R186, R186, R165, -R177.reuse ;  /* 0x000000a5baba7223 */ /* 0x100fe200000108b1 */
[----:B------:R-:W-:Y:S01]  /*271c0*/  FSETP.NEU.FTZ.AND P0, PT, R3, -INF , PT ;  /* 0xff8000000300780b */ /* 0x000fe20003f1d000 */
[----:B------:R-:W-:Y:S01]  /*271d0*/  FMUL.FTZ R172, R165, R3 ;  /* 0x00000003a5ac7220 */ /* 0x000fe20000410000 */
[----:B------:R-:W-:Y:S01]  /*271e0*/  MUFU.EX2 R197, R197 ;  /* 0x000000c500c57308 */ /* 0x000fe20000000800 */
[----:B------:R-:W-:Y:S01]  /*271f0*/  FADD.FTZ R2, -R4, R2 ;  /* 0x0000000204027221 */ /* 0x000fe20000010100 */
[----:B------:R-:W-:Y:S01]  /*27200*/  FSEL R4, R3, RZ, P0 ;  /* 0x000000ff03047208 */ /* 0x000fe20000000000 */
[-C--:B------:R-:W-:Y:S01]  /*27210*/  FFMA.FTZ R185, R185, R165.reuse, -R177 ;  /* 0x000000a5b9b97223 */ /* 0x080fe200000108b1 */
[----:B------:R-:W-:Y:S01]  /*27220*/  FSEL R172, R172, RZ, P0 ;  /* 0x000000ffacac7208 */ /* 0x000fe20000000000 */
[----:B------:R-:W-:Y:S01]  /*27230*/  FMUL.FTZ R2, R165, R2 ;  /* 0x00000002a5027220 */ /* 0x000fe20000410000 */
[----:B------:R-:W-:Y:S01]  /*27240*/  ISETP.GT.AND P0, PT, R242, R230, PT ;  /* 0x000000e6f200720c */ /* 0x000fe20003f04270 */
[----:B------:R-:W-:Y:S02]  /*27250*/  FADD.FTZ R0, -R4, R0 ;  /* 0x0000000004007221 */ /* 0x000fe40000010100 */
[-CC-:B------:R-:W-:Y:S01]  /*27260*/  FFMA.FTZ R194, R13, R165.reuse, -R172.reuse ;  /* 0x000000a50dc27223 */ /* 0x180fe200000108ac */
[----:B------:R-:W1:Y:S01]  /*27270*/  MUFU.EX2 R196, R196 ;  /* 0x000000c400c47308 */ /* 0x000e620000000800 */
[----:B------:R-:W3:Y:S01]  /*27280*/  LDSM.16.MT88.4 R12, [R219+0x10000] ;  /* 0x01000000db0c783b */ /* 0x000ee20000004200 */
[-CC-:B------:R-:W-:Y:S02]  /*27290*/  FFMA.FTZ R195, R8, R165.reuse, -R172.reuse ;  /* 0x000000a508c37223 */ /* 0x180fe400000108ac */
[-CC-:B------:R-:W-:Y:S02]  /*272a0*/  FFMA.FTZ R193, R169, R165.reuse, -R172.reuse ;  /* 0x000000a5a9c17223 */ /* 0x180fe400000108ac */
[--C-:B------:R-:W-:Y:S01]  /*272b0*/  FFMA.FTZ R192, R168, R165, -R172.reuse ;  /* 0x000000a5a8c07223 */ /* 0x100fe200000108ac */
[----:B--2---:R-:W-:Y:S01]  /*272c0*/  F2FP.PACK_AB R168, R190, R191 ;  /* 0x000000bfbea8723e */ /* 0x004fe200000000ff */
[----:B------:R-:W-:Y:S02]  /*272d0*/  FMUL.FTZ R0, R165, R0 ;  /* 0x00000000a5007220 */ /* 0x000fe40000410000 */
[----:B------:R-:W2:Y:S01]  /*272e0*/  MUFU.EX2 R2, R2 ;  /* 0x0000000200027308 */ /* 0x000ea20000000800 */
        /* <DEDUP_REMOVED lines=8> */
[----:B-1----:R-:W-:Y:S01]  /*27370*/  F2FP.PACK_AB R170, R196, R197 ;  /* 0x000000c5c4aa723e */ /* 0x002fe200000000ff */
[----:B------:R-:W-:Y:S05]  /*27380*/  FFMA.FTZ R181, R181, R165, -R172 ;  /* 0x000000a5b5b57223 */ /* 0x000fea00000108ac */
[----:B------:R-:W-:Y:S01]  /*27390*/  MUFU.EX2 R195, R195 ;  /* 0x000000c300c37308 */ /* 0x000fe20000000800 */
[C---:B--2---:R-:W-:Y:S01]  /*273a0*/  FMUL.FTZ R4, R2.reuse, R160 ;  /* 0x000000a002047220 */ /* 0x044fe20000410000 */
[----:B------:R-:W-:Y:S01]  /*273b0*/  MOV R160, R28 ;  /* 0x0000001c00a07202 */ /* 0x000fe20000000f00 */
[C---:B------:R-:W-:Y:S02]  /*273c0*/  FMUL.FTZ R5, R2.reuse, R161 ;  /* 0x000000a102057220 */ /* 0x040fe40000410000 */
[C---:B------:R-:W-:Y:S05]  /*273d0*/  FMUL.FTZ R8, R2.reuse, R156 ;  /* 0x0000009c02087220 */ /* 0x040fea0000410000 */
[----:B------:R-:W1:Y:S01]  /*273e0*/  MUFU.EX2 R194, R194 ;  /* 0x000000c200c27308 */ /* 0x000e620000000800 */
[----:B------:R-:W-:Y:S02]  /*273f0*/  FMUL.FTZ R9, R2, R157 ;  /* 0x0000009d02097220 */ /* 0x000fe40000410000 */
[----:B------:R-:W-:Y:S02]  /*27400*/  IMAD.MOV.U32 R161, RZ, RZ, R30 ;  /* 0x000000ffffa17224 */ /* 0x000fe400078e001e */
[C---:B----4-:R-:W-:Y:S01]  /*27410*/  FMUL.FTZ R6, R0.reuse, R162 ;  /* 0x000000a200067220 */ /* 0x050fe20000410000 */
[----:B------:R-:W-:Y:S01]  /*27420*/  MOV R162, R29 ;  /* 0x0000001d00a27202 */ /* 0x000fe20000000f00 */
[C---:B------:R-:W-:Y:S01]  /*27430*/  FMUL.FTZ R7, R0.reuse, R163 ;  /* 0x000000a300077220 */ /* 0x040fe20000410000 */
[----:B------:R-:W2:Y:S01]  /*27440*/  LDSM.16.MT88.4 R28, [R216+0x10000] ;  /* 0x01000000d81c783b */ /* 0x000ea20000004200 */
[C---:B------:R-:W-:Y:S01]  /*27450*/  FMUL.FTZ R10, R0.reuse, R158 ;  /* 0x0000009e000a7220 */ /* 0x040fe20000410000 */
[----:B------:R-:W-:Y:S01]  /*27460*/  MUFU.EX2 R193, R193 ;  /* 0x000000c100c17308 */ /* 0x000fe20000000800 */
[C---:B------:R-:W-:Y:S02]  /*27470*/  FMUL.FTZ R11, R0.reuse, R159 ;  /* 0x0000009f000b7220 */ /* 0x040fe40000410000 */
[----:B------:R-:W-:Y:S02]  /*27480*/  FMUL.FTZ R19, R0, R151 ;  /* 0x0000009700137220 */ /* 0x000fe40000410000 */
[C---:B------:R-:W-:Y:S01]  /*27490*/  FMUL.FTZ R16, R2.reuse, R148 ;  /* 0x0000009402107220 */ /* 0x040fe20000410000 */
[----:B------:R-:W-:Y:S01]  /*274a0*/  LDSM.16.MT88.4 R156, [R217+0x12800] ;  /* 0x01280000d99c783b */ /* 0x000fe20000004200 */
[----:B------:R-:W-:Y:S02]  /*274b0*/  FMUL.FTZ R17, R2, R149 ;  /* 0x0000009502117220 */ /* 0x000fe40000410000 */
[----:B------:R-:W-:Y:S01]  /*274c0*/  FMUL.FTZ R18, R0, R150 ;  /* 0x0000009600127220 */ /* 0x000fe20000410000 */
[----:B------:R-:W4:Y:S01]  /*274d0*/  MUFU.EX2 R192, R192 ;  /* 0x000000c000c07308 */ /* 0x000f220000000800 */
[----:B------:R-:W-:Y:S02]  /*274e0*/  IMAD.MOV.U32 R163, RZ, RZ, R27 ;  /* 0x000000ffffa37224 */ /* 0x000fe400078e001b */
[----:B------:R-:W-:Y:S01]  /*274f0*/  FMUL.FTZ R24, R2, R140 ;  /* 0x0000008c02187220 */ /* 0x000fe20000410000 */
        /* <DEDUP_REMOVED lines=11> */
[----:B------:R-:W-:Y:S01]  /*275b0*/  LDSM.16.MT88.4 R132, [R216+0x12000] ;  /* 0x01200000d884783b */ /* 0x000fe20000004200 */
[----:B------:R-:W-:Y:S01]  /*275c0*/  FMUL.FTZ R37, R2, R37 ;  /* 0x0000002502257220 */ /* 0x000fe20000410000 */
[----:B------:R-:W-:Y:S01]  /*275d0*/  MUFU.EX2 R198, R198 ;  /* 0x000000c600c67308 */ /* 0x000fe20000000800 */
[----:B------:R-:W-:Y:S01]  /*275e0*/  FMUL.FTZ R38, R0, R38 ;  /* 0x0000002600267220 */ /* 0x000fe20000410000 */
[----:B----4-:R-:W-:Y:S01]  /*275f0*/  F2FP.PACK_AB R171, R192, R193 ;  /* 0x000000c1c0ab723e */ /* 0x010fe200000000ff */
[----:B------:R-:W-:Y:S02]  /*27600*/  FMUL.FTZ R39, R0, R39 ;  /* 0x0000002700277220 */ /* 0x000fe40000410000 */
[C---:B------:R-:W-:Y:S02]  /*27610*/  FMUL.FTZ R40, R2.reuse, R40 ;  /* 0x0000002802287220 */ /* 0x040fe40000410000 */
[----:B------:R-:W-:Y:S02]  /*27620*/  FMUL.FTZ R41, R2, R41 ;  /* 0x0000002902297220 */ /* 0x000fe40000410000 */
[C---:B---3--:R-:W-:Y:S01]  /*27630*/  HMMA.16816.F32 R4, R168.reuse, R12, R4 ;  /* 0x0000000ca804723c */ /* 0x048fe20000001804 */
[----:B------:R-:W1:Y:S04]  /*27640*/  MUFU.EX2 R199, R199 ;  /* 0x000000c700c77308 */ /* 0x000e680000000800 */
[----:B------:R-:W-:Y:S02]  /*27650*/  FMUL.FTZ R42, R0, R42 ;  /* 0x0000002a002a7220 */ /* 0x000fe40000410000 */
[C---:B------:R-:W-:Y:S01]  /*27660*/  FMUL.FTZ R12, R2.reuse, R152 ;  /* 0x00000098020c7220 */ /* 0x040fe20000410000 */
[C---:B------:R-:W-:Y:S03]  /*27670*/  HMMA.16816.F32 R8, R168.reuse, R14, R8 ;  /* 0x0000000ea808723c */ /* 0x040fe60000001808 */
[----:B------:R-:W-:Y:S01]  /*27680*/  MUFU.EX2 R250, R250 ;  /* 0x000000fa00fa7308 */ /* 0x000fe20000000800 */
[----:B------:R-:W-:Y:S02]  /*27690*/  FMUL.FTZ R13, R2, R153 ;  /* 0x00000099020d7220 */ /* 0x000fe40000410000 */
[C---:B------:R-:W-:Y:S02]  /*276a0*/  FMUL.FTZ R43, R0.reuse, R43 ;  /* 0x0000002b002b7220 */ /* 0x040fe40000410000 */
[C---:B------:R-:W-:Y:S04]  /*276b0*/  FMUL.FTZ R14, R0.reuse, R154 ;  /* 0x0000009a000e7220 */ /* 0x040fe80000410000 */
[----:B------:R-:W-:Y:S01]  /*276c0*/  FMUL.FTZ R15, R0, R155 ;  /* 0x0000009b000f7220 */ /* 0x000fe20000410000 */
[----:B------:R-:W-:Y:S01]  /*276d0*/  MUFU.EX2 R251, R251 ;  /* 0x000000fb00fb7308 */ /* 0x000fe20000000800 */
[----:B------:R-:W3:Y:S01]  /*276e0*/  LDSM.16.MT88.4 R152, [R215+0x10000] ;  /* 0x01000000d798783b */ /* 0x000ee20000004200 */
[C---:B------:R-:W-:Y:S02]  /*276f0*/  FMUL.FTZ R44, R2.reuse, R44 ;  /* 0x0000002c022c7220 */ /* 0x040fe40000410000 */
[----:B------:R-:W-:Y:S02]  /*27700*/  FMUL.FTZ R45, R2, R45 ;  /* 0x0000002d022d7220 */ /* 0x000fe40000410000 */
[C---:B------:R-:W-:Y:S03]  /*27710*/  HMMA.16816.F32 R12, R168.reuse, R20, R12 ;  /* 0x00000014a80c723c */ /* 0x040fe6000000180c */
[C---:B------:R-:W-:Y:S01]  /*27720*/  FMUL.FTZ R46, R0.reuse, R46 ;  /* 0x0000002e002e7220 */ /* 0x040fe20000410000 */
[----:B------:R-:W-:Y:S01]  /*27730*/  MUFU.EX2 R252, R252 ;  /* 0x000000fc00fc7308 */ /* 0x000fe20000000800 */
        /* <DEDUP_REMOVED lines=30> */
[C---:B----4-:R-:W-:Y:S04]  /*27920*/  HMMA.16816.F32 R36, R168.reuse, R144, R36 ;  /* 0x00000090a824723c */ /* 0x050fe80000001824 */
[----:B------:R-:W-:Y:S02]  /*27930*/  FMUL.FTZ R61, R2, R61 ;  /* 0x0000003d023d7220 */ /* 0x000fe40000410000 */
[C---:B------:R-:W-:Y:S02]  /*27940*/  FMUL.FTZ R62, R0.reuse, R62 ;  /* 0x0000003e003e7220 */ /* 0x040fe40000410000 */
[C---:B------:R-:W-:Y:S01]  /*27950*/  HMMA.16816.F32 R40, R168.reuse, R146, R40 ;  /* 0x00000092a828723c */ /* 0x040fe20000001828 */
[----:B------:R-:W-:Y:S03]  /*27960*/  LDSM.16.MT88.4 R144, [R216+0x10800] ;  /* 0x01080000d890783b */ /* 0x000fe60000004200 */
        /* <DEDUP_REMOVED lines=64> */
[C---:B---3--:R-:W-:Y:S03]  /*27d70*/  HMMA.16816.F32 R100, R168.reuse, R132, R100 ;  /* 0x00000084a864723c */ /* 0x048fe60000001864 */
[C---:B------:R-:W-:Y:S02]  /*27d80*/  FMUL.FTZ R106, R0.reuse, R106 ;  /* 0x0000006a006a7220 */ /* 0x040fe40000410000 */
[----:B------:R-:W-:Y:S02]  /*27d90*/  FMUL.FTZ R107, R0, R107 ;  /* 0x0000006b006b7220 */ /* 0x000fe40000410000 */
[C---:B------:R-:W-:Y:S02]  /*27da0*/  FMUL.FTZ R108, R2.reuse, R108 ;  /* 0x0000006c026c7220 */ /* 0x040fe40000410000 */
[----:B------:R-:W-:Y:S03]  /*27db0*/  FMUL.FTZ R109, R2, R109 ;  /* 0x0000006d026d7220 */ /* 0x000fe60000410000 */
[C---:B------:R-:W-:Y:S01]  /*27dc0*/  HMMA.16816.F32 R104, R168.reuse, R134, R104 ;  /* 0x00000086a868723c */ /* 0x040fe20000001868 */
[----:B------:R-:W3:Y:S02]  /*27dd0*/  LDSM.16.MT88.4 R132, [R215+0x16000] ;  /* 0x01600000d784783b */ /* 0x000ee40000004200 */
[C---:B------:R-:W-:Y:S02]  /*27de0*/  FMUL.FTZ R110, R0.reuse, R110 ;  /* 0x0000006e006e7220 */ /* 0x040fe40000410000 */
[----:B------:R-:W-:Y:S02]  /*27df0*/  FMUL.FTZ R111, R0, R111 ;  /* 0x0000006f006f7220 */ /* 0x000fe40000410000 */
[C---:B------:R-:W-:Y:S02]  /*27e00*/  FMUL.FTZ R112, R2.reuse, R112 ;  /* 0x0000007002707220 */ /* 0x040fe40000410000 */
[----:B------:R-:W-:Y:S03]  /*27e10*/  FMUL.FTZ R113, R2, R113 ;  /* 0x0000007102717220 */ /* 0x000fe60000410000 */
        /* <DEDUP_REMOVED lines=12> */
[C---:B--2---:R-:W-:Y:S03]  /*27ee0*/  HMMA.16816.F32 R116, R168.reuse, R136, R116 ;  /* 0x00000088a874723c */ /* 0x044fe60000001874 */
        /* <DEDUP_REMOVED lines=11> */
[----:B------:R-:W-:Y:S02]  /*27fa0*/  FFMA.FTZ R172, R166, R165, -R172 ;  /* 0x000000a5a6ac7223 */ /* 0x000fe400000108ac */
[C---:B------:R-:W-:Y:S02]  /*27fb0*/  FMUL.FTZ R128, R2.reuse, R128 ;  /* 0x0000008002807220 */ /* 0x040fe40000410000 */
[----:B------:R-:W-:Y:S01]  /*27fc0*/  FMUL.FTZ R129, R2, R129 ;  /* 0x0000008102817220 */ /* 0x000fe20000410000 */
[C---:B---3--:R-:W-:Y:S03]  /*27fd0*/  HMMA.16816.F32 R124, R168.reuse, R132, R124 ;  /* 0x00000084a87c723c */ /* 0x048fe6000000187c */
[C---:B------:R-:W-:Y:S01]  /*27fe0*/  FMUL.FTZ R130, R0.reuse, R130 ;  /* 0x0000008200827220 */ /* 0x040fe20000410000 */
[----:B--2---:R-:W-:Y:S01]  /*27ff0*/  LDSM.16.MT88.4 R136, [R217+0x10800] ;  /* 0x01080000d988783b */ /* 0x004fe20000004200 */
[----:B------:R-:W-:Y:S02]  /*28000*/  FMUL.FTZ R131, R0, R131 ;  /* 0x0000008300837220 */ /* 0x000fe40000410000 */
[----:B-1----:R-:W-:Y:S01]  /*28010*/  F2FP.PACK_AB R132, R199, R198 ;  /* 0x000000c6c784723e */ /* 0x002fe200000000ff */
[----:B------:R-:W-:Y:S04]  /*28020*/  FFMA.FTZ R191, R2, R249, R191 ;  /* 0x000000f902bf7223 */ /* 0x000fe800000100bf */
[----:B------:R-:W-:Y:S01]  /*28030*/  HMMA.16816.F32 R128, R168, R134, R128 ;  /* 0x00000086a880723c */ /* 0x000fe20000001880 */
[----:B----4-:R-:W1:Y:S02]  /*28040*/  LDSM.16.MT88.4 R140, [R219+0x10800] ;  /* 0x01080000db8c783b */ /* 0x010e640000004200 */
        /* <DEDUP_REMOVED lines=258> */
.L_x_3032:
        /* <DEDUP_REMOVED lines=11> */
.L_x_3055:
[----:B--23--:R-:W-:Y:S01]  /*29120*/  FADD.FTZ R249, R6, R249 ;  /* 0x000000f906f97221 */ /* 0x00cfe20000010000 */
[----:B------:R-:W-:Y:S05]  /*29130*/  BRA.DIV ~URZ, `(.L_x_3043) ;  /* 0x000020f27f007947 */ /* 0x000fea000b800000 */
[----:B------:R-:W2:Y:S04]  /*29140*/  SHFL.BFLY PT, R4, R248, 0x2, 0x1f ;  /* 0x0c401f00f8047f89 */ /* 0x000ea800000e0000 */
[----:B------:R-:W3:Y:S01]  /*29150*/  SHFL.BFLY PT, R0, R249, 0x1, 0x1f ;  /* 0x0c201f00f9007f89 */ /* 0x000ee200000e0000 */
[----:B--2---:R-:W-:Y:S02]  /*29160*/  FADD.FTZ R248, R4, R248 ;  /* 0x000000f804f87221 */ /* 0x004fe40000010000 */
[----:B---3--:R-:W-:-:S03]  /*29170*/  FADD.FTZ R249, R249, R0 ;  /* 0x00000000f9f97221 */ /* 0x008fc60000010000 */
[----:B------:R2:W3:Y:S04]  /*29180*/  SHFL.BFLY PT, R6, R248, 0x1, 0x1f ;  /* 0x0c201f00f8067f89 */ /* 0x0004e800000e0000 */
.L_x_3056:
        /* <DEDUP_REMOVED lines=330> */
.L_x_3045:
[----:B------:R-:W-:Y:S02]  /*2a630*/  ULDC.64 UR4, c[0x0][0x118] ;  /* 0x0000460000047ab9 */ /* 0x000fe40000000a00 */
[----:B------:R-:W2:Y:S04]  /*2a640*/  LD.E R2, [R8.64+0x60] ;  /* 0x0000600408027980 */ /* 0x000ea8000c101900 */
[----:B------:R-:W3:Y:S01]  /*2a650*/  LD.E R238, [R8.64+0xb4] ;  /* 0x0000b40408ee7980 */ /* 0x000ee2000c101900 */
[----:B--2---:R-:W-:-:S04]  /*2a660*/  IMAD R2, R2, R235, R234 ;  /* 0x000000eb02027224 */ /* 0x004fc800078e02ea */
[----:B---3--:R-:W-:Y:S02]  /*2a670*/  IMAD R238, R238, R2, RZ ;  /* 0x00000002eeee7224 */ /* 0x008fe400078e02ff */
.L_x_3046:
[----:B------:R-:W-:Y:S05]  /*2a680*/  BSYNC B0 ;  /* 0x0000000000007941 */ /* 0x000fea0003800000 */
.L_x_3044:
        /* <DEDUP_REMOVED lines=52> */
.L_x_3048:
[----:B--234-:R-:W-:Y:S05]  /*2a9d0*/  BSYNC B0 ;  /* 0x0000000000007941 */ /* 0x01cfea0003800000 */
.L_x_3047:
        /* <DEDUP_REMOVED lines=35> */
[-C--:B------:R-:W-:Y:S01]  /*2ac10*/  ISETP.GE.AND P3, PT, R3, R8.reuse, PT ;  /* 0x000000080300720c */ /* 0x080fe20003f66270 */
        /* <DEDUP_REMOVED lines=12> */
.L_x_3050:
[----:B-1----:R-:W-:Y:S05]  /*2ace0*/  BSYNC B0 ;  /* 0x0000000000007941 */ /* 0x002fea0003800000 */
.L_x_3049:
        /* <DEDUP_REMOVED lines=23> */
.L_x_3052:
[----:B------:R-:W-:Y:S05]  /*2ae60*/  BSYNC B0 ;  /* 0x0000000000007941 */ /* 0x000fea0003800000 */
.L_x_3051:
        /* <DEDUP_REMOVED lines=23> */
.L_x_3054:
[----:B------:R-:W-:Y:S05]  /*2afe0*/  BSYNC B0 ;  /* 0x0000000000007941 */ /* 0x000fea0003800000 */
.L_x_3053:
[----:B------:R-:W-:Y:S01]  /*2aff0*/  IADD3 R2, R15, 0x30, RZ ;  /* 0x000000300f027810 */ /* 0x000fe20007ffe0ff */
[----:B-1----:R-:W-:-:S02]  /*2b000*/  IMAD.MOV.U32 R6, RZ, RZ, R233 ;  /* 0x000000ffff067224 */ /* 0x002fc400078e00e9 */
[----:B------:R-:W-:Y:S01]  /*2b010*/  IMAD.MOV.U32 R7, RZ, RZ, 0x0 ;  /* 0x00000000ff077424 */ /* 0x000fe200078e00ff */
[----:B------:R-:W-:-:S13]  /*2b020*/  ISETP.GE.AND P0, PT, R2, R236, PT ;  /* 0x000000ec0200720c */ /* 0x000fda0003f06270 */
[----:B------:R-:W-:Y:S05]  /*2b030*/  @P0 RET.REL.NODEC R6 `(_ZN5flash24flash_fwd_splitkv_kernelI23Flash_fwd_kernel_traitsILi256ELi64ELi64ELi4ELb0ELb0EN7cutlass6half_tE19Flash_kernel_traitsILi256ELi64ELi64ELi4ES3_EELb0ELb1ELb0ELb0ELb0ELb1ELb0ELb1EEEvNS_16Flash_fwd_paramsE) ;  /* 0xfffd4fc006000950 */ /* 0x000fea0003c3ffff */
        /* <DEDUP_REMOVED lines=10> */
[----:B------:R-:W-:-:S03]  /*2b0e0*/  LEA R2, P3, R6, R84, 0x1 ;  /* 0x0000005406027211 */ /* 0x000fc600078608ff */
[----:B------:R-:W-:-:S05]  /*2b0f0*/  IMAD R5, R83, R15, R5 ;  /* 0x0000000f53057224 */ /* 0x000fca00078e0205 */
[----:B------:R-:W-:-:S04]  /*2b100*/  IADD3 R5, R7, R5, RZ ;  /* 0x0000000507057210 */ /* 0x000fc80007ffe0ff */
[----:B------:R-:W-:Y:S02]  /*2b110*/  LEA.HI.X R3, R6, R85, R5, 0x1, P3 ;  /* 0x0000005506037211 */ /* 0x000fe400018f0c05 */
[----:B------:R-:W-:-:S03]  /*2b120*/  MOV R5, 0x0 ;  /* 0x0000000000057802 */ /* 0x000fc60000000f00 */
[----:B------:R1:W-:Y:S01]  /*2b130*/  @!P0 ST.E.128 [R2.64+0x100], R28 ;  /* 0x0001001c02008985 */ /* 0x0003e2000c101d04 */
[----:B------:R-:W-:Y:S01]  /*2b140*/  ISETP.GE.AND P0, PT, R4, R8, PT ;  /* 0x000000080400720c */ /* 0x000fe20003f06270 */
[----:B------:R-:W-:Y:S02]  /*2b150*/  IMAD.MOV.U32 R4, RZ, RZ, R233 ;  /* 0x000000ffff047224 */ /* 0x000fe400078e00e9 */
[----:B------:R1:W-:Y:S04]  /*2b160*/  @!P2 ST.E.128 [R2.64], R60 ;  /* 0x0000003c0200a985 */ /* 0x0003e8000c101d04 */
[----:B------:R1:W-:Y:S06]  /*2b170*/  @!P1 ST.E.128 [R2.64+0x80], R44 ;  /* 0x0000802c02009985 */ /* 0x0003ec000c101d04 */
[----:B------:R-:W-:Y:S05]  /*2b180*/  @P0 RET.REL.NODEC R4 `(_ZN5flash24flash_fwd_splitkv_kernelI23Flash_fwd_kernel_traitsILi256ELi64ELi64ELi4ELb0ELb0EN7cutlass6half_tE19Flash_kernel_traitsILi256ELi64ELi64ELi4ES3_EELb0ELb1ELb0ELb0ELb0ELb1ELb0ELb1EEEvNS_16Flash_fwd_paramsE) ;  /* 0xfffd4e7004000950 */ /* 0x000fea0003c3ffff */
[----:B------:R-:W-:Y:S02]  /*2b190*/  ULDC.64 UR4, c[0x0][0x118] ;  /* 0x0000460000047ab9 */ /* 0x000fe40000000a00 */
[----:B------:R2:W-:Y:S02]  /*2b1a0*/  ST.E.128 [R2.64+0x180], R76 ;  /* 0x0001804c02007985 */ /* 0x0005e4000c101d04 */
[----:B-12---:R-:W-:-:S02]  /*2b1b0*/  MOV R2, R233 ;  /* 0x000000e900027202 */ /* 0x006fc40000000f00 */
[----:B------:R-:W-:-:S04]  /*2b1c0*/  MOV R3, 0x0 ;  /* 0x0000000000037802 */ /* 0x000fc80000000f00 */
[----:B------:R-:W-:Y:S05]  /*2b1d0*/  RET.REL.NODEC R2 `(_ZN5flash24flash_fwd_splitkv_kernelI23Flash_fwd_kernel_traitsILi256ELi64ELi64ELi4ELb0ELb0EN7cutlass6half_tE19Flash_kernel_traitsILi256ELi64ELi64ELi4ES3_EELb0ELb1ELb0ELb0ELb0ELb1ELb0ELb1EEEvNS_16Flash_fwd_paramsE) ;  /* 0xfffd4e2002007950 */ /* 0x000fea0003c3ffff */
.L_x_3042:
[----:B------:R-:W-:Y:S01]  /*2b1e0*/  IMAD.MOV.U32 R7, RZ, RZ, R249 ;  /* 0x000000ffff077224 */ /* 0x000fe200078e00f9 */
[----:B------:R-:W-:Y:S02]  /*2b1f0*/  MOV R6, 0x2 ;  /* 0x0000000200067802 */ /* 0x000fe40000000f00 */
[----:B------:R-:W-:Y:S02]  /*2b200*/  MOV R4, 0x2b220 ;  /* 0x0002b22000047802 */ /* 0x000fe40000000f00 */
[----:B-1---5:R-:W-:Y:S05]  /*2b210*/  CALL.REL.NOINC `($__internal_19_$__cuda_sm70_shflsync_bfly_p) ;  /* 0x0000010000007944 */ /* 0x022fea0003c00000 */
[----:B-12---:R-:W-:Y:S05]  /*2b220*/  BRA `(.L_x_3055) ;  /* 0xffffdef000007947 */ /* 0x006fea000383ffff */
.L_x_3043:
[----:B------:R-:W-:Y:S01]  /*2b230*/  IMAD.MOV.U32 R7, RZ, RZ, R249 ;  /* 0x000000ffff077224 */ /* 0x000fe200078e00f9 */
[----:B------:R-:W-:Y:S02]  /*2b240*/  MOV R6, 0x1 ;  /* 0x0000000100067802 */ /* 0x000fe40000000f00 */
[----:B------:R-:W-:Y:S02]  /*2b250*/  MOV R4, 0x2b270 ;  /* 0x0002b27000047802 */ /* 0x000fe40000000f00 */
[----:B-1---5:R-:W-:Y:S05]  /*2b260*/  CALL.REL.NOINC `($__internal_19_$__cuda_sm70_shflsync_bfly_p) ;  /* 0x000000b000007944 */ /* 0x022fea0003c00000 */
[----:B--2---:R-:W-:Y:S01]  /*2b270*/  FADD.FTZ R249, R249, R6 ;  /* 0x00000006f9f97221 */ /* 0x004fe20000010000 */
[----:B-1----:R-:W-:Y:S02]  /*2b280*/  MOV R7, R248 ;  /* 0x000000f800077202 */ /* 0x002fe40000000f00 */
[----:B------:R-:W-:Y:S02]  /*2b290*/  MOV R6, 0x2 ;  /* 0x0000000200067802 */ /* 0x000fe40000000f00 */
[----:B------:R-:W-:-:S02]  /*2b2a0*/  MOV R4, 0x2b2c0 ;  /* 0x0002b2c000047802 */ /* 0x000fc40000000f00 */
[----:B------:R-:W-:Y:S05]  /*2b2b0*/  CALL.REL.NOINC `($__internal_19_$__cuda_sm70_shflsync_bfly_p) ;  /* 0x0000006000007944 */ /* 0x000fea0003c00000 */
[----:B--2---:R-:W-:Y:S01]  /*2b2c0*/  FADD.FTZ R248, R248, R6 ;  /* 0x00000006f8f87221 */ /* 0x004fe20000010000 */
[----:B------:R-:W-:-:S02]  /*2b2d0*/  MOV R6, 0x1 ;  /* 0x0000000100067802 */ /* 0x000fc40000000f00 */
[----:B------:R-:W-:Y:S02]  /*2b2e0*/  MOV R4, 0x2b310 ;  /* 0x0002b31000047802 */ /* 0x000fe40000000f00 */
[----:B-1----:R-:W-:Y:S02]  /*2b2f0*/  MOV R7, R248 ;  /* 0x000000f800077202 */ /* 0x002fe40000000f00 */
[----:B------:R-:W-:Y:S05]  /*2b300*/  CALL.REL.NOINC `($__internal_19_$__cuda_sm70_shflsync_bfly_p) ;  /* 0x0000001000007944 */ /* 0x000fea0003c00000 */
[----:B-12---:R-:W-:Y:S05]  /*2b310*/  BRA `(.L_x_3056) ;  /* 0xffffde7000007947 */ /* 0x006fea000383ffff */
        .weak           $__internal_19_$__cuda_sm70_shflsync_bfly_p
        .type           $__internal_19_$__cuda_sm70_shflsync_bfly_p,@function
        .size           $__internal_19_$__cuda_sm70_shflsync_bfly_p,(.L_x_8741 - $__internal_19_$__cuda_sm70_shflsync_bfly_p)
$__internal_19_$__cuda_sm70_shflsync_bfly_p:
[----:B------:R-:W-:Y:S01]  /*2b320*/  MOV R10, R4 ;  /* 0x00000004000a7202 */ /* 0x000fe20000000f00 */
[----:B------:R-:W-:Y:S04]  /*2b330*/  WARPSYNC R0 ;  /* 0x0000000000007348 */ /* 0x000fe80003800000 */
[----:B------:R-:W-:Y:S01]  /*2b340*/  MOV R11, 0x0 ;  /* 0x00000000000b7802 */ /* 0x000fe20000000f00 */
[----:B------:R1:W2:Y:S03]  /*2b350*/  SHFL.BFLY PT, R6, R7, R6, R5 ;  /* 0x0c00000607067389 */ /* 0x0002a600000e0005 */
[----:B------:R-:W-:Y:S05]  /*2b360*/  RET.REL.NODEC R10 `(_ZN5flash24flash_fwd_splitkv_kernelI23Flash_fwd_kernel_traitsILi256ELi64ELi64ELi4ELb0ELb0EN7cutlass6half_tE19Flash_kernel_traitsILi256ELi64ELi64ELi4ES3_EELb0ELb1ELb0ELb0ELb0ELb1ELb0ELb1EEEvNS_16Flash_fwd_paramsE) ;  /* 0xfffd4c900a007950 */ /* 0x000fea0003c3ffff */
.L_x_3057:
        /* <DEDUP_REMOVED lines=9> */
.L_x_8741:


//--------------------- .text._ZN5flash24flash_fwd_splitkv_kernelI23Flash_fwd_kernel_traitsILi256ELi64ELi64ELi4ELb0ELb0EN7cutlass6half_tE19Flash_kernel_traitsILi256ELi64ELi64ELi4ES3_EELb0ELb1ELb0ELb0ELb0ELb0ELb1ELb0EEEvNS_16Flash_fwd_paramsE --------------------------
	.section	.text._ZN5flash24flash_fwd_splitkv_kernelI23Flash_fwd_kernel_traitsILi256ELi64ELi64ELi4ELb0ELb0EN7cutlass6half_tE19Flash_kernel_traitsILi256ELi64ELi64ELi4ES3_EELb0ELb1ELb0ELb0ELb0ELb0ELb1ELb0EEEvNS_16Flash_fwd_paramsE,"ax",@progbits
	.sectioninfo	@"SHI_REGISTERS=254"
	.align	128
        .global         _ZN5flash24flash_fwd_splitkv_kernelI23Flash_fwd_kernel_traitsILi256ELi64ELi64ELi4ELb0ELb0EN7cutlass6half_tE19Flash_kernel_traitsILi256ELi64ELi64ELi4ES3_EELb0ELb1ELb0ELb0ELb0ELb0ELb1ELb0EEEvNS_16Flash_fwd_paramsE
        .type           _ZN5flash24flash_fwd_splitkv_kernelI23Flash_fwd_kernel_traitsILi256ELi64ELi64ELi4ELb0ELb0EN7cutlass6half_tE19Flash_kernel_traitsILi256ELi64ELi64ELi4ES3_EELb0ELb1ELb0ELb0ELb0ELb0ELb1ELb0EEEvNS_16Flash_fwd_paramsE,@function
        .size           _ZN5flash24flash_fwd_splitkv_kernelI23Flash_fwd_kernel_traitsILi256ELi64ELi64ELi4ELb0ELb0EN7cutlass6half_tE19Flash_kernel_traitsILi256ELi64ELi64ELi4ES3_EELb0ELb1ELb0ELb0ELb0ELb0ELb1ELb0EEEvNS_16Flash_fwd_paramsE,(.L_x_8792 - _ZN5flash24flash_fwd_splitkv_kernelI23Flash_fwd_kernel_traitsILi256ELi64ELi64ELi4ELb0ELb0EN7cutlass6half_tE19Flash_kernel_traitsILi256ELi64ELi64ELi4ES3_EELb0ELb1ELb0ELb0ELb0ELb0ELb1ELb0EEEvNS_16Flash_fwd_paramsE)
        .other          _ZN5flash24flash_fwd_splitkv_kernelI23Flash_fwd_kernel_traitsILi256ELi64ELi64ELi4ELb0ELb0EN7cutlass6half_tE19Flash_kernel_traitsILi256ELi64ELi64ELi4ES3_EELb0ELb1ELb0ELb0ELb0ELb0ELb1ELb0EEEvNS_16Flash_fwd_paramsE,@"STO_CUDA_ENTRY STV_DEFAULT"
_ZN5flash24flash_fwd_splitkv_kernelI23Flash_fwd_kernel_traitsILi256ELi64ELi64ELi4ELb0ELb0EN7cutlass6half_tE19Flash_kernel_traitsILi256ELi64ELi64ELi4ES3_EELb0ELb1ELb0ELb0ELb0ELb0ELb1ELb0EEEvNS_16Flash_fwd_paramsE:
.text._ZN5flash24flash_fwd_splitkv_kernelI23Flash_fwd_kernel_traitsILi256ELi64ELi64ELi4ELb0ELb0EN7cutlass6half_tE19Flash_kernel_traitsILi256ELi64ELi64ELi4ES3_EELb0ELb1ELb0ELb0ELb0ELb0ELb1ELb0EEEvNS_16Flash_fwd_paramsE:
        /* <DEDUP_REMOVED lines=55> */
[----:B------:R-:W-:Y:S02]  /*0370*/  UMOV UR16, URZ ;  /* 0x0000003f00107c82 */ /* 0x000fe40008000000 */
        /* <DEDUP_REMOVED lines=21> */
.L_x_3058:
[----:B------:R-:W-:Y:S02]  /*04d0*/  ULDC UR8, c[0x0][0x218] ;  /* 0x0000860000087ab9 */ /* 0x000fe40000000800 */
.L_x_3059:
        /* <DEDUP_REMOVED lines=22> */
[----:B------:R-:W-:Y:S01]  /*0640*/  ULDC UR4, c[0x0][0x218] ;  /* 0x0000860000047ab9 */ /* 0x000fe20000000800 */
[----:B------:R-:W1:Y:S01]  /*0650*/  S2R R8, SR_TID.X ;  /* 0x0000000000087919 */ /* 0x000e620000002100 */
[----:B------:R-:W-:Y:S01]  /*0660*/  UIADD3 UR4, UR4, 0x3f, URZ ;  /* 0x0000003f04047890 */ /* 0x000fe2000fffe03f */
[----:B------:R2:W3:Y:S01]  /*0670*/  R2UR UR9, R0 ;  /* 0x00000000000973c2 */ /* 0x0004e200000e0000 */
[----:B------:R-:W-:Y:S02]  /*0680*/  ULDC UR5, c[0x0][0x10] ;  /* 0x0000040000057ab9 */ /* 0x000fe40000000800 */
[----:B------:R-:W-:Y:S02]  /*0690*/  USHF.R.S32.HI UR13, URZ, 0x1f, UR4 ;  /* 0x0000001f3f0d7899 */ /* 0x000fe40008011404 */
[----:B------:R-:W-:Y:S02]  /*06a0*/  UMOV UR18, URZ ;  /* 0x0000003f00127c82 */ /* 0x000fe40008000000 */
[----:B------:R-:W-:-:S04]  /*06b0*/  ULEA.HI UR13, UR13, UR4, URZ, 0x6 ;  /* 0x000000040d0d7291 */ /* 0x000fc8000f8f303f */
[----:B------:R-:W-:-:S04]  /*06c0*/  ULEA.HI.SX32 UR13, UR13, UR5, 0x1a ;  /* 0x000000050d0d7291 */ /* 0x000fc8000f8fd23f */
[----:B------:R-:W-:-:S06]  /*06d0*/  UIADD3 UR13, UR13, -0x1, URZ ;  /* 0xffffffff0d0d7890 */ /* 0x000fcc000fffe03f */
[----:B--2---:R-:W-:Y:S01]  /*06e0*/  IMAD.U32 R0, RZ, RZ, UR13 ;  /* 0x0000000dff007e24 */ /* 0x004fe2000f8e00ff */
[----:B---3--:R-:W2:Y:S01]  /*06f0*/  I2F.RP R3, UR9 ;  /* 0x0000000900037d06 */ /* 0x008ea20008209400 */
[----:B------:R-:W-:-:S03]  /*0700*/  ULOP3.LUT UR13, UR13, UR5, URZ, 0x3c, !UPT ;  /* 0x000000050d0d7292 */ /* 0x000fc6000f8e3c3f */
[----:B------:R-:W-:-:S04]  /*0710*/  IABS R0, R0 ;  /* 0x0000000000007213 */ /* 0x000fc80000000000 */
[----:B------:R-:W3:Y:S01]  /*0720*/  R2UR UR8, R0 ;  /* 0x00000000000873c2 */ /* 0x000ee200000e0000 */
[----:B--2---:R-:W2:Y:S02]  /*0730*/  MUFU.RCP R2, R3 ;  /* 0x0000000300027308 */ /* 0x004ea40000001000 */
[----:B--2---:R-:W-:-:S06]  /*0740*/  IADD3 R2, R2, 0xffffffe, RZ ;  /* 0x0ffffffe02027810 */ /* 0x004fcc0007ffe0ff */
[----:B------:R-:W2:Y:S02]  /*0750*/  F2I.FTZ.U32.TRUNC.NTZ R2, R2 ;  /* 0x0000000200027305 */ /* 0x000ea4000021f000 */
[----:B--2---:R-:W2:Y:S02]  /*0760*/  R2UR UR19, R2 ;  /* 0x00000000021373c2 */ /* 0x004ea400000e0000 */
[----:B--2---:R-:W-:-:S04]  /*0770*/  UIADD3 UR4, URZ, -UR19, URZ ;  /* 0x800000133f047290 */ /* 0x004fc8000fffe03f */
[----:B------:R-:W-:-:S04]  /*0780*/  UIMAD UR4, UR4, UR9, URZ ;  /* 0x00000009040472a4 */ /* 0x000fc8000f8e023f */
[----:B------:R-:W-:-:S07]  /*0790*/  UIMAD.WIDE.U32 UR18, UR19, UR4, UR18 ;  /* 0x00000004131272a5 */ /* 0x000fce000f8e0012 */
[----:B------:R-:W-:Y:S02]  /*07a0*/  UMOV UR15, UR19 ;  /* 0x00000013000f7c82 */ /* 0x000fe40008000000 */
[----:B---3--:R-:W-:Y:S02]  /*07b0*/  UIMAD.WIDE.U32 UR18, UR15, UR8, URZ ;  /* 0x000000080f1272a5 */ /* 0x008fe4000f8e003f */
[----:B------:R-:W-:-:S05]  /*07c0*/  UIADD3 UR18, -UR12, 0x7f, UR10 ;  /* 0x0000007f0c127890 */ /* 0x000fca000fffe10a */
[----:B------:R-:W-:Y:S02]  /*07d0*/  UMOV UR15, UR19 ;  /* 0x00000013000f7c82 */ /* 0x000fe40008000000 */
[----:B------:R-:W-:-:S04]  /*07e0*/  UIADD3 UR4, -UR15, URZ, URZ ;  /* 0x0000003f0f047290 */ /* 0x000fc8000fffe13f */
[----:B------:R-:W-:Y:S02]  /*07f0*/  UIMAD UR4, UR9, UR4, UR8 ;  /* 0x00000004090472a4 */ /* 0x000fe4000f8e0208 */
[----:B------:R-:W-:Y:S02]  /*0800*/  UIADD3 UR8, UR11, 0x3f, URZ ;  /* 0x0000003f0b087890 */ /* 0x000fe4000fffe03f */
[----:B------:R-:W-:-:S11]  /*0810*/  UISETP.GT.U32.AND UP0, UPT, UR9, UR4, UPT ;  /* 0x000000040900728c */ /* 0x000fd6000bf04070 */
[----:B------:R-:W-:Y:S02]  /*0820*/  @!UP0 UIADD3 UR4, UR4, -UR9, URZ ;  /* 0x8000000904048290 */ /* 0x000fe4000fffe03f */
[----:B------:R-:W-:Y:S02]  /*0830*/  @!UP0 UIADD3 UR15, UR15, 0x1, URZ ;  /* 0x000000010f0f8890 */ /* 0x000fe4000fffe03f */
[----:B------:R-:W-:Y:S02]  /*0840*/  UISETP.GE.U32.AND UP1, UPT, UR4, UR9, UPT ;  /* 0x000000090400728c */ /* 0x000fe4000bf26070 */
[----:B------:R-:W-:Y:S02]  /*0850*/  UISETP.GE.AND UP0, UPT, UR13, URZ, UPT ;  /* 0x0000003f0d00728c */ /* 0x000fe4000bf06270 */
[----:B------:R-:W-:Y:S02]  /*0860*/  UIADD3 UR9, UR11, UR10, -UR12 ;  /* 0x0000000a0b097290 */ /* 0x000fe4000fffe80c */
[----:B------:R-:W-:-:S02]  /*0870*/  ULDC UR4, c[0x0][0x2e4] ;  /* 0x0000b90000047ab9 */ /* 0x000fc40000000800 */
[----:B------:R-:W-:Y:S02]  /*0880*/  UIADD3 UR4, UR9, -UR4, URZ ;  /* 0x8000000409047290 */ /* 0x000fe4000fffe03f */
[----:B------:R-:W-:Y:S02]  /*0890*/  USHF.R.S32.HI UR9, URZ, 0x1f, UR8 ;  /* 0x0000001f3f097899 */ /* 0x000fe40008011408 */
[----:B------:R-:W-:Y:S02]  /*08a0*/  @UP1 UIADD3 UR15, UR15, 0x1, URZ ;  /* 0x000000010f0f1890 */ /* 0x000fe4000fffe03f */
[----:B------:R-:W-:Y:S02]  /*08b0*/  UISETP.NE.AND UP1, UPT, URZ, UR5, UPT ;  /* 0x000000053f00728c */ /* 0x000fe4000bf25270 */
[----:B------:R-:W-:Y:S02]  /*08c0*/  @!UP0 UIADD3 UR15, -UR15, URZ, URZ ;  /* 0x0000003f0f0f8290 */ /* 0x000fe4000fffe13f */
[----:B------:R-:W-:-:S02]  /*08d0*/  ULDC UR13, c[0x0][0x2e8] ;  /* 0x0000ba00000d7ab9 */ /* 0x000fc40000000800 */
[----:B------:R-:W-:Y:S02]  /*08e0*/  UIADD3 UR13, UR18, UR13, UR11 ;  /* 0x0000000d120d7290 */ /* 0x000fe4000fffe00b */
[----:B------:R-:W-:Y:S02]  /*08f0*/  ULEA.HI UR9, UR9, UR8, URZ, 0x6 ;  /* 0x0000000809097291 */ /* 0x000fe4000f8f303f */
[----:B------:R-:W-:Y:S02]  /*0900*/  USHF.R.S32.HI UR8, URZ, 0x1f, UR13 ;  /* 0x0000001f3f087899 */ /* 0x000fe4000801140d */
[----:B------:R-:W-:Y:S02]  /*0910*/  @!UP1 ULOP3.LUT UR15, URZ, UR5, URZ, 0x33, !UPT ;  /* 0x000000053f0f9292 */ /* 0x000fe4000f8e333f */
[----:B------:R-:W-:Y:S02]  /*0920*/  USHF.R.S32.HI UR5, URZ, 0x1f, UR4 ;  /* 0x0000001f3f057899 */ /* 0x000fe40008011404 */
[----:B------:R-:W-:-:S02]  /*0930*/  UIMAD UR21, UR15, UR7, URZ ;  /* 0x000000070f1572a4 */ /* 0x000fc4000f8e023f */
[----:B------:R-:W-:Y:S02]  /*0940*/  USHF.R.S32.HI UR9, URZ, 0x6, UR9 ;  /* 0x000000063f097899 */ /* 0x000fe40008011409 */
[----:B------:R-:W-:Y:S02]  /*0950*/  UIADD3 UR15, UR15, UR21, URZ ;  /* 0x000000150f0f7290 */ /* 0x000fe4000fffe03f */
[----:B------:R-:W-:Y:S02]  /*0960*/  ULEA.HI UR5, UR5, UR4, URZ, 0x6 ;  /* 0x0000000405057291 */ /* 0x000fe4000f8f303f */
[----:B------:R-:W-:Y:S02]  /*0970*/  ULEA.HI UR8, UR8, UR13, URZ, 0x6 ;  /* 0x0000000d08087291 */ /* 0x000fe4000f8f303f */
[----:B------:R-:W-:Y:S02]  /*0980*/  UISETP.LT.AND UP0, UPT, UR9, UR15, UPT ;  /* 0x0000000f0900728c */ /* 0x000fe4000bf01270 */
[----:B------:R-:W-:-:S02]  /*0990*/  USHF.R.S32.HI UR5, URZ, 0x6, UR5 ;  /* 0x000000063f057899 */ /* 0x000fc40008011405 */
[----:B------:R-:W-:Y:S02]  /*09a0*/  USHF.R.S32.HI UR8, URZ, 0x6, UR8 ;  /* 0x000000063f087899 */ /* 0x000fe40008011408 */
[----:B------:R-:W-:Y:S02]  /*09b0*/  USEL UR9, UR9, UR15, UP0 ;  /* 0x0000000f09097287 */ /* 0x000fe40008000000 */
[----:B------:R-:W-:Y:S02]  /*09c0*/  UISETP.LT.AND UP1, UPT, UR21, UR5, UPT ;  /* 0x000000051500728c */ /* 0x000fe4000bf21270 */
[----:B------:R-:W-:Y:S02]  /*09d0*/  UISETP.LT.AND UP0, UPT, UR9, UR8, UPT ;  /* 0x000000080900728c */ /* 0x000fe4000bf01270 */
[----:B------:R-:W-:Y:S02]  /*09e0*/  USEL UR21, UR21, UR5, !UP1 ;  /* 0x0000000515157287 */ /* 0x000fe4000c800000 */
[----:B------:R-:W-:-:S04]  /*09f0*/  USEL UR8, UR9, UR8, UP0 ;  /* 0x0000000809087287 */ /* 0x000fc80008000000 */
[----:B------:R-:W-:-:S06]  /*0a00*/  UISETP.GE.AND UP0, UPT, UR21, UR8, UPT ;  /* 0x000000081500728c */ /* 0x000fcc000bf06270 */
[----:B------:R-:W-:-:S13]  /*0a10*/  PLOP3.LUT P0, PT, PT, PT, UP0, 0x80, 0x0 ;  /* 0x000000000000781c */ /* 0x000fda0003f0f008 */
[----:B------:R-:W-:Y:S05]  /*0a20*/  @!P0 BRA `(.L_x_3060) ;  /* 0x000009f000008947 */ /* 0x000fea0003800000 */
[----:B-1----:R-:W-:Y:S01]  /*0a30*/  SHF.R.S32.HI R11, RZ, 0x1f, R8 ;  /* 0x0000001fff0b7819 */ /* 0x002fe20000011408 */
[----:B------:R-:W-:Y:S01]  /*0a40*/  ULDC.64 UR4, c[0x0][0x210] ;  /* 0x0000840000047ab9 */ /* 0x000fe20000000a00 */
[----:B------:R-:W-:Y:S01]  /*0a50*/  BSSY B0, `(.L_x_3061) ;  /* 0x0000021000007945 */ /* 0x000fe20003800000 */
[----:B------:R-:W-:Y:S01]  /*0a60*/  UIMAD UR7, UR7, UR4, UR29 ;  /* 0x00000004070772a4 */ /* 0x000fe2000f8e021d */
[----:B------:R-:W-:Y:S02]  /*0a70*/  LEA.HI R11, R11, R8, RZ, 0x4 ;  /* 0x000000080b0b7211 */ /* 0x000fe400078f20ff */
[----:B------:R-:W-:Y:S02]  /*0a80*/  ULDC UR4, c[0x0][0x1c0] ;  /* 0x0000700000047ab9 */ /* 0x000fe40000000800 */
[----:B------:R-:W-:Y:S01]  /*0a90*/  LOP3.LUT R3, R11, 0xfffffff0, RZ, 0xc0, !PT ;  /* 0xfffffff00b037812 */ /* 0x000fe200078ec0ff */
[----:B------:R-:W-:Y:S01]  /*0aa0*/  UIMAD UR4, UR7, UR4, UR6 ;  /* 0x00000004070472a4 */ /* 0x000fe2000f8e0206 */
[----:B------:R-:W-:-:S03]  /*0ab0*/  SHF.R.S32.HI R11, RZ, 0x4, R11 ;  /* 0x00000004ff0b7819 */ /* 0x000fc6000001140b */
[----:B------:R-:W-:Y:S01]  /*0ac0*/  IMAD.IADD R12, R8, 0x1, -R3 ;  /* 0x00000001080c7824 */ /* 0x000fe200078e0a03 */
[----:B------:R-:W-:Y:S02]  /*0ad0*/  UIMAD UR5, UR4, UR5, UR10 ;  /* 0x00000005040572a4 */ /* 0x000fe4000f8e020a */
[----:B------:R-:W-:Y:S01]  /*0ae0*/  UIADD3 UR10, -UR10, UR12, URZ ;  /* 0x0000000c0a0a7290 */ /* 0x000fe2000fffe13f */
[----:B------:R-:W-:Y:S01]  /*0af0*/  IMAD.SHL.U32 R16, R12, 0x4, RZ ;  /* 0x000000040c107824 */ /* 0x000fe200078e00ff */
[----:B------:R-:W-:Y:S02]  /*0b00*/  ULDC UR4, c[0x0][0x22c] ;  /* 0x00008b0000047ab9 */ /* 0x000fe40000000800 */
[----:B------:R-:W-:Y:S02]  /*0b10*/  UIMAD UR4, UR5, UR4, URZ ;  /* 0x00000004050472a4 */ /* 0x000fe4000f8e023f */
[----:B------:R-:W-:Y:S02]  /*0b20*/  SHF.R.S32.HI R17, RZ, 0x1f, R16 ;  /* 0x0000001fff117819 */ /* 0x000fe40000011410 */
[----:B------:R-:W-:-:S02]  /*0b30*/  ISETP.GE.AND P1, PT, R11, UR10, PT ;  /* 0x0000000a0b007c0c */ /* 0x000fc4000bf26270 */
[----:B------:R-:W-:Y:S01]  /*0b40*/  IMAD.U32 R0, RZ, RZ, UR4 ;  /* 0x00000004ff007e24 */ /* 0x000fe2000f8e00ff */
[C---:B------:R-:W-:Y:S01]  /*0b50*/  IADD3 R10, R16.reuse, 0x40, RZ ;  /* 0x00000040100a7810 */ /* 0x040fe20007ffe0ff */
[----:B------:R-:W-:Y:S01]  /*0b60*/  IMAD.WIDE R4, R11, 0x100, R16 ;  /* 0x000001000b047825 */ /* 0x000fe200078e0210 */
[C---:B------:R-:W-:Y:S02]  /*0b70*/  IADD3 R9, R16.reuse, 0x80, RZ ;  /* 0x0000008010097810 */ /* 0x040fe40007ffe0ff */
[----:B------:R-:W-:Y:S02]  /*0b80*/  IADD3 R8, R16, 0xc0, RZ ;  /* 0x000000c010087810 */ /* 0x000fe40007ffe0ff */
        /* <DEDUP_REMOVED lines=13> */
.L_x_3062:
[----:B------:R-:W-:Y:S05]  /*0c60*/  BSYNC B0 ;  /* 0x0000000000007941 */ /* 0x000fea0003800000 */
.L_x_3061:
        /* <DEDUP_REMOVED lines=12> */
.L_x_3064:
[----:B------:R-:W-:Y:S05]  /*0d30*/  BSYNC B0 ;  /* 0x0000000000007941 */ /* 0x000fea0003800000 */
.L_x_3063:
        /* <DEDUP_REMOVED lines=12> */
.L_x_3066:
[----:B------:R-:W-:Y:S05]  /*0e00*/  BSYNC B0 ;  /* 0x0000000000007941 */ /* 0x000fea0003800000 */
.L_x_3065:
        /* <DEDUP_REMOVED lines=12> */
.L_x_3068:
[----:B------:R-:W-:Y:S05]  /*0ed0*/  BSYNC B0 ;  /* 0x0000000000007941 */ /* 0x000fea0003800000 */
.L_x_3067:
        /* <DEDUP_REMOVED lines=12> */
.L_x_3070:
[----:B------:R-:W-:Y:S05]  /*0fa0*/  BSYNC B0 ;  /* 0x0000000000007941 */ /* 0x000fea0003800000 */
.L_x_3069:
        /* <DEDUP_REMOVED lines=12> */
.L_x_3072:
[----:B------:R-:W-:Y:S05]  /*1070*/  BSYNC B0 ;  /* 0x0000000000007941 */ /* 0x000fea0003800000 */
.L_x_3071:
        /* <DEDUP_REMOVED lines=12> */
.L_x_3074:
[----:B------:R-:W-:Y:S05]  /*1140*/  BSYNC B0 ;  /* 0x0000000000007941 */ /* 0x000fea0003800000 */
.L_x_3073:
        /* <DEDUP_REMOVED lines=12> */
.L_x_3076:
[----:B------:R-:W-:Y:S05]  /*1210*/  BSYNC B0 ;  /* 0x0000000000007941 */ /* 0x000fea0003800000 */
.L_x_3075:
        /* <DEDUP_REMOVED lines=10> */
[----:B-1234-:R-:W-:Y:S01]  /*12c0*/  @!P0 IMAD.MOV.U32 R15, RZ, RZ, -0x800000 ;  /* 0xff800000ff0f8424 */ /* 0x01efe200078e00ff */
[----:B------:R-:W-:Y:S01]  /*12d0*/  ISETP.GE.OR P2, PT, R4, UR10, P6 ;  /* 0x0000000a04007c0c */ /* 0x000fe2000b746670 */
[----:B------:R-:W-:Y:S01]  /*12e0*/  @!P5 IMAD.MOV.U32 R17, RZ, RZ, -0x800000 ;  /* 0xff800000ff11d424 */ /* 0x000fe200078e00ff */
[----:B------:R-:W-:Y:S02]  /*12f0*/  ISETP.GE.OR P1, PT, R3, UR10, P6 ;  /* 0x0000000a03007c0c */ /* 0x000fe4000b726670 */
[----:B------:R1:W-:Y:S01]  /*1300*/  @!P0 STG.E [R10.64], R15 ;  /* 0x0000000f0a008986 */ /* 0x0003e2000c101920 */
[----:B------:R-:W-:Y:S02]  /*1310*/  ISETP.GE.OR P0, PT, R2, UR10, P6 ;  /* 0x0000000a02007c0c */ /* 0x000fe4000b706670 */
[----:B------:R-:W-:Y:S01]  /*1320*/  ISETP.GE.OR P6, PT, R0, UR10, P6 ;  /* 0x0000000a00007c0c */ /* 0x000fe2000b7c6670 */
[----:B------:R-:W-:Y:S01]  /*1330*/  @!P4 IMAD.MOV.U32 R13, RZ, RZ, -0x800000 ;  /* 0xff800000ff0dc424 */ /* 0x000fe200078e00ff */
        /* <DEDUP_REMOVED lines=14> */
.L_x_3060:
        /* <DEDUP_REMOVED lines=17> */
[----:B------:R-:W-:Y:S02]  /*1530*/  UPLOP3.LUT UP6, UPT, UPT, UPT, UPT, 0x40, 0x0 ;  /* 0x000000000000789c */ /* 0x000fe40003fce870 */
[----:B------:R-:W-:-:S03]  /*1540*/  UMOV UR15, UR29 ;  /* 0x0000001d000f7c82 */ /* 0x000fc60008000000 */
[----:B------:R-:W-:Y:S02]  /*1550*/  @UP1 USHF.R.S32.HI UR7, URZ, 0x1f, UR29 ;  /* 0x0000001f3f071899 */ /* 0x000fe4000801141d */
[----:B------:R-:W-:Y:S02]  /*1560*/  @UP1 UIMAD.WIDE.U32 UR22, UR29, UR4, URZ ;  /* 0x000000041d1612a5 */ /* 0x000fe4000f8e003f */
[----:B------:R-:W-:Y:S02]  /*1570*/  @UP1 UIMAD UR7, UR7, UR4, URZ ;  /* 0x00000004070712a4 */ /* 0x000fe4000f8e023f */
[----:B------:R-:W-:Y:S02]  /*1580*/  @UP1 ULEA UR30, UP0, UR22, UR18, 0x2 ;  /* 0x00000012161e1291 */ /* 0x000fe4000f80103f */
[----:B------:R-:W-:-:S04]  /*1590*/  @UP1 UIMAD UR4, UR29, UR5, UR7 ;  /* 0x000000051d0412a4 */ /* 0x000fc8000f8e0207 */
        /* <DEDUP_REMOVED lines=10> */
[----:B------:R-:W-:-:S04]  /*1640*/  UMOV UR16, URZ ;  /* 0x0000003f00107c82 */ /* 0x000fc80008000000 */
        /* <DEDUP_REMOVED lines=11> */
[----:B--2---:R-:W-:-:S03]  /*1700*/  UIMAD.WIDE.U32 UR18, UR13, UR5, URZ ;  /* 0x000000050d1272a5 */ /* 0x004fc6000f8e003f */
[----:B------:R-:W-:-:S04]  /*1710*/  ULDC UR13, c[0x0][0x2d0] ;  /* 0x0000b400000d7ab9 */ /* 0x000fc80000000800 */
        /* <DEDUP_REMOVED lines=72> */
.L_x_3077:
        /* <DEDUP_REMOVED lines=21> */
.L_x_3079:
[----:B------:R-:W-:Y:S01]  /*1cf0*/  IABS R3, c[0x0][0x1c8] ;  /* 0x0000720000037a13 */ /* 0x000fe20000000000 */
[----:B------:R-:W-:Y:S01]  /*1d00*/  IMAD.U32 R0, RZ, RZ, UR6 ;  /* 0x00000006ff007e24 */ /* 0x000fe2000f8e00ff */
[----:B------:R-:W-:Y:S02]  /*1d10*/  ULDC UR4, c[0x0][0x1c8] ;  /* 0x0000720000047ab9 */ /* 0x000fe40000000800 */
[----:B------:R-:W1:Y:S01]  /*1d20*/  I2F.RP R6, R3 ;  /* 0x0000000300067306 */ /* 0x000e620000209400 */
[----:B------:R-:W-:Y:S01]  /*1d30*/  ULOP3.LUT UR4, UR6, UR4, URZ, 0x3c, !UPT ;  /* 0x0000000406047292 */ /* 0x000fe2000f8e3c3f */
[----:B------:R-:W-:Y:S01]  /*1d40*/  IABS R0, R0 ;  /* 0x0000000000007213 */ /* 0x000fe20000000000 */
[----:B------:R-:W-:Y:S02]  /*1d50*/  ULEA UR13, UR8, 0xffffffc0, 0x6 ;  /* 0xffffffc0080d7891 */ /* 0x000fe4000f8e303f */
[----:B------:R-:W-:-:S02]  /*1d60*/  UMOV UR22, UR20 ;  /* 0x0000001400167c82 */ /* 0x000fc40008000000 */
[----:B------:R-:W-:Y:S01]  /*1d70*/  ISETP.LE.AND P2, PT, RZ, UR4, PT ;  /* 0x00000004ff007c0c */ /* 0x000fe2000bf43270 */
[----:B------:R-:W-:Y:S02]  /*1d80*/  USHF.R.S32.HI UR7, URZ, 0x1f, UR13 ;  /* 0x0000001f3f077899 */ /* 0x000fe4000801140d */
[----:B------:R-:W-:Y:S02]  /*1d90*/  ULDC.64 UR4, c[0x0][0x198] ;  /* 0x0000660000047ab9 */ /* 0x000fe40000000a00 */
[----:B------:R-:W-:Y:S02]  /*1da0*/  UIMAD UR18, UR7, UR4, URZ ;  /* 0x00000004071272a4 */ /* 0x000fe4000f8e023f */
[----:B------:R-:W-:Y:S01]  /*1db0*/  UMOV UR23, UR19 ;  /* 0x0000001300177c82 */ /* 0x000fe20008000000 */
[----:B-1----:R-:W1:Y:S01]  /*1dc0*/  MUFU.RCP R4, R6 ;  /* 0x0000000600047308 */ /* 0x002e620000001000 */
[----:B------:R-:W-:Y:S02]  /*1dd0*/  UIMAD.WIDE.U32 UR22, UR13, UR4, UR22 ;  /* 0x000000040d1672a5 */ /* 0x000fe4000f8e0016 */
[----:B------:R-:W-:-:S02]  /*1de0*/  UIMAD UR4, UR13, UR5, UR18 ;  /* 0x000000050d0472a4 */ /* 0x000fc4000f8e0212 */
        /* <DEDUP_REMOVED lines=44> */
.L_x_3078:
[----:B------:R-:W-:Y:S01]  /*20b0*/  SHF.R.S32.HI R85, RZ, 0x1f, R8 ;  /* 0x0000001fff557819 */ /* 0x000fe20000011408 */
[----:B------:R-:W-:Y:S01]  /*20c0*/  UISETP.NE.AND UP0, UPT, UR14, -0x1, UPT ;  /* 0xffffffff0e00788c */ /* 0x000fe2000bf05270 */
[----:B------:R-:W1:Y:S01]  /*20d0*/  S2R R19, SR_CTAID.X ;  /* 0x0000000000137919 */ /* 0x000e620000002500 */
[----:B------:R-:W-:Y:S01]  /*20e0*/  ULDC.64 UR4, c[0x0][0x190] ;  /* 0x0000640000047ab9 */ /* 0x000fe20000000a00 */
[CC--:B------:R-:W-:Y:S01]  /*20f0*/  LEA.HI R3, R85.reuse, R8.reuse, RZ, 0x4 ;  /* 0x0000000855037211 */ /* 0x0c0fe200078f20ff */
[----:B------:R-:W-:Y:S01]  /*2100*/  UIADD3 UR20, -UR10, UR12, URZ ;  /* 0x0000000c0a147290 */ /* 0x000fe2000fffe13f */
[----:B------:R-:W-:Y:S01]  /*2110*/  LEA.HI R9, R85, R8, RZ, 0x3 ;  /* 0x0000000855097211 */ /* 0x000fe200078f18ff */
[----:B------:R-:W-:Y:S01]  /*2120*/  IMAD R7, R7, c[0x0][0x1b8], RZ ;  /* 0x00006e0007077a24 */ /* 0x000fe200078e02ff */
[----:B------:R-:W-:Y:S01]  /*2130*/  SHF.R.S32.HI R0, RZ, 0x4, R3 ;  /* 0x00000004ff007819 */ /* 0x000fe20000011403 */
[----:B------:R-:W-:Y:S01]  /*2140*/  BSSY B0, `(.L_x_3080) ;  /* 0x000007a000007945 */ /* 0x000fe20003800000 */
[----:B------:R-:W-:Y:S01]  /*2150*/  SHF.R.S32.HI R16, RZ, 0x3, R9 ;  /* 0x00000003ff107819 */ /* 0x000fe20000011409 */
[----:B------:R-:W-:Y:S01]  /*2160*/  IMAD R6, R12, c[0x0][0x1bc], R7 ;  /* 0x00006f000c067a24 */ /* 0x000fe200078e0207 */
[C---:B------:R-:W-:Y:S01]  /*2170*/  LEA.HI R229, R3.reuse, R0, RZ, 0x1 ;  /* 0x0000000003e57211 */ /* 0x040fe200078f08ff */
[----:B------:R-:W-:Y:S01]  /*2180*/  @UP0 UIMAD.WIDE.U32 UR22, UR14, UR4, URZ ;  /* 0x000000040e1602a5 */ /* 0x000fe2000f8e003f */
[----:B------:R-:W-:Y:S01]  /*2190*/  LOP3.LUT R3, R3, 0xfffffff0, RZ, 0xc0, !PT ;  /* 0xfffffff003037812 */ /* 0x000fe200078ec0ff */
[----:B------:R-:W-:Y:S01]  /*21a0*/  IMAD.SHL.U32 R232, R16, 0x40, RZ ;  /* 0x0000004010e87824 */ /* 0x000fe200078e00ff */
[----:B------:R-:W-:Y:S01]  /*21b0*/  LOP3.LUT R229, R229, 0xfffffffe, RZ, 0xc0, !PT ;  /* 0xfffffffee5e57812 */ /* 0x000fe200078ec0ff */
[----:B------:R-:W-:Y:S01]  /*21c0*/  @UP0 UIMAD UR15, UR14, UR5, UR23 ;  /* 0x000000050e0f02a4 */ /* 0x000fe2000f8e0217 */
[----:B------:R-:W-:Y:S01]  /*21d0*/  LOP3.LUT R9, R9, 0xfffffff8, RZ, 0xc0, !PT ;  /* 0xfffffff809097812 */ /* 0x000fe200078ec0ff */
[----:B------:R-:W-:Y:S01]  /*21e0*/  @!UP0 USHF.R.S32.HI UR14, URZ, 0x1f, UR29 ;  /* 0x0000001f3f0e8899 */ /* 0x000fe2000801141d */
[----:B------:R-:W-:Y:S01]  /*21f0*/  SHF.R.S32.HI R17, RZ, 0x1f, R16 ;  /* 0x0000001fff117819 */ /* 0x000fe20000011410 */
[----:B------:R-:W-:Y:S01]  /*2200*/  IMAD.IADD R229, R0, 0x1, -R229 ;  /* 0x0000000100e57824 */ /* 0x000fe200078e0ae5 */
[----:B------:R-:W-:Y:S01]  /*2210*/  ULDC.64 UR4, c[0x0][0x178] ;  /* 0x00005e0000047ab9 */ /* 0x000fe20000000a00 */
[C---:B------:R-:W-:Y:S01]  /*2220*/  IMAD.IADD R0, R8.reuse, 0x1, -R3 ;  /* 0x0000000108007824 */ /* 0x040fe200078e0a03 */
[----:B------:R-:W-:Y:S01]  /*2230*/  @!UP0 UIMAD.WIDE.U32 UR24, UR29, UR4, URZ ;  /* 0x000000041d1882a5 */ /* 0x000fe2000f8e003f */
[----:B------:R-:W-:Y:S01]  /*2240*/  IMAD.IADD R2, R8, 0x1, -R9 ;  /* 0x0000000108027824 */ /* 0x000fe200078e0a09 */
[----:B------:R-:W-:Y:S01]  /*2250*/  @!UP0 UIMAD UR14, UR14, UR4, URZ ;  /* 0x000000040e0e82a4 */ /* 0x000fe2000f8e023f */
[----:B------:R-:W-:Y:S01]  /*2260*/  LOP3.LUT R232, R232, 0x1c0, RZ, 0xc0, !PT ;  /* 0x000001c0e8e87812 */ /* 0x000fe200078ec0ff */
[----:B------:R-:W-:Y:S01]  /*2270*/  IMAD R165, R17, c[0x0][0x198], RZ ;  /* 0x0000660011a57a24 */ /* 0x000fe200078e02ff */
[----:B------:R-:W-:Y:S01]  /*2280*/  SHF.R.S32.HI R3, RZ, 0x1f, R0 ;  /* 0x0000001fff037819 */ /* 0x000fe20000011400 */
[----:B------:R-:W-:Y:S01]  /*2290*/  IMAD.SHL.U32 R233, R2, 0x8, RZ ;  /* 0x0000000802e97824 */ /* 0x000fe200078e00ff */
[----:B------:R-:W-:Y:S01]  /*22a0*/  @!UP0 UIMAD UR5, UR29, UR5, UR14 ;  /* 0x000000051d0582a4 */ /* 0x000fe2000f8e020e */
[----:B------:R-:W-:Y:S01]  /*22b0*/  IMAD R165, R16, c[0x0][0x19c], R165 ;  /* 0x0000670010a57a24 */ /* 0x000fe200078e02a5 */
[----:B------:R-:W-:Y:S01]  /*22c0*/  LEA.HI R3, R3, R0, RZ, 0x3 ;  /* 0x0000000003037211 */ /* 0x000fe200078f18ff */
[----:B------:R-:W-:Y:S01]  /*22d0*/  @!UP0 UMOV UR22, UR24 ;  /* 0x0000001800168c82 */ /* 0x000fe20008000000 */
[----:B------:R-:W-:Y:S01]  /*22e0*/  SHF.R.S32.HI R4, RZ, 0x1f, R233 ;  /* 0x0000001fff047819 */ /* 0x000fe200000114e9 */
[----:B------:R-:W-:Y:S01]  /*22f0*/  @!UP0 UIADD3 UR15, UR25, UR5, URZ ;  /* 0x00000005190f8290 */ /* 0x000fe2000fffe03f */
[C---:B------:R-:W-:Y:S01]  /*2300*/  LOP3.LUT R11, R3.reuse, 0xfffffff8, RZ, 0xc0, !PT ;  /* 0xfffffff8030b7812 */ /* 0x040fe200078ec0ff */
[----:B------:R-:W-:Y:S01]  /*2310*/  IMAD.SHL.U32 R3, R3, 0x40, RZ ;  /* 0x0000004003037824 */ /* 0x000fe200078e00ff */
[C---:B------:R-:W-:Y:S01]  /*2320*/  IADD3 R10, P0, R233.reuse, UR18, RZ ;  /* 0x00000012e90a7c10 */ /* 0x040fe2000ff1e0ff */
[----:B------:R-:W-:Y:S01]  /*2330*/  ULDC.64 UR4, c[0x0][0x1a8] ;  /* 0x00006a0000047ab9 */ /* 0x000fe20000000a00 */
[----:B------:R-:W-:Y:S01]  /*2340*/  IADD3 R20, P1, R233, R20, RZ ;  /* 0x00000014e9147210 */ /* 0x000fe20007f3e0ff */
[----:B------:R-:W-:Y:S01]  /*2350*/  IMAD.IADD R0, R0, 0x1, -R11 ;  /* 0x0000000100007824 */ /* 0x000fe200078e0a0b */
[----:B------:R-:W-:Y:S01]  /*2360*/  IADD3.X R11, R4, UR17, RZ, P0, !PT ;  /* 0x00000011040b7c10 */ /* 0x000fe200087fe4ff */
[----:B-1----:R-:W-:Y:S01]  /*2370*/  IMAD.WIDE R18, R19, 0x40, R16 ;  /* 0x0000004013127825 */ /* 0x002fe200078e0210 */
[----:B------:R-:W-:-:S02]  /*2380*/  IADD3 R14, P0, R233, UR22, RZ ;  /* 0x00000016e90e7c10 */ /* 0x000fc4000ff1e0ff */
[----:B------:R-:W-:Y:S01]  /*2390*/  LOP3.LUT R9, R232, 0x38, R233, 0xf8, !PT ;  /* 0x00000038e8097812 */ /* 0x000fe200078ef8e9 */
[----:B------:R-:W-:Y:S01]  /*23a0*/  IMAD.X R21, R4, 0x1, R5, P1 ;  /* 0x0000000104157824 */ /* 0x000fe200008e0605 */
[C---:B------:R-:W-:Y:S01]  /*23b0*/  R2P PR, R0.reuse, 0x6 ;  /* 0x0000000600007804 */ /* 0x040fe20000000000 */
[----:B------:R-:W-:Y:S01]  /*23c0*/  IMAD.SHL.U32 R0, R0, 0x40, RZ ;  /* 0x0000004000007824 */ /* 0x000fe200078e00ff */
[----:B------:R-:W-:Y:S01]  /*23d0*/  IADD3.X R15, R4, UR15, RZ, P0, !PT ;  /* 0x0000000f040f7c10 */ /* 0x000fe200087fe4ff */
[C---:B------:R-:W-:Y:S01]  /*23e0*/  IMAD.WIDE.U32 R166, R16.reuse, c[0x0][0x198], R20 ;  /* 0x0000660010a67a25 */ /* 0x040fe200078e0014 */
[----:B------:R-:W-:Y:S02]  /*23f0*/  SHF.R.U32.HI R232, RZ, 0x3, R232 ;  /* 0x00000003ffe87819 */ /* 0x000fe400000116e8 */
[----:B------:R-:W-:Y:S01]  /*2400*/  IADD3 R168, P0, R16, UR13, RZ ;  /* 0x0000000d10a87c10 */ /* 0x000fe2000ff1e0ff */
[----:B------:R-:W-:Y:S01]  /*2410*/  IMAD.SHL.U32 R5, R229, 0x8, RZ ;  /* 0x00000008e5057824 */ /* 0x000fe200078e00ff */
[----:B------:R-:W-:Y:S01]  /*2420*/  LOP3.LUT R0, R0, 0x1c0, RZ, 0xc0, !PT ;  /* 0x000001c000007812 */ /* 0x000fe200078ec0ff */
[----:B------:R-:W-:Y:S01]  /*2430*/  IMAD.IADD R165, R167, 0x1, R165 ;  /* 0x00000001a7a57824 */ /* 0x000fe200078e02a5 */
[----:B------:R-:W-:Y:S01]  /*2440*/  USHF.R.S32.HI UR13, URZ, 0x1f, UR6 ;  /* 0x0000001f3f0d7899 */ /* 0x000fe20008011406 */
[----:B------:R-:W-:Y:S01]  /*2450*/  LOP3.LUT R232, R9, R232, RZ, 0x3c, !PT ;  /* 0x000000e809e87212 */ /* 0x000fe200078e3cff */
[----:B------:R-:W-:Y:S01]  /*2460*/  IMAD.WIDE.U32 R12, R12, c[0x0][0x1b8], R10 ;  /* 0x00006e000c0c7a25 */ /* 0x000fe200078e000a */
[----:B------:R-:W-:Y:S01]  /*2470*/  IADD3.X R167, R17, UR7, RZ, P0, !PT ;  /* 0x0000000711a77c10 */ /* 0x000fe200087fe4ff */
[----:B------:R-:W-:Y:S01]  /*2480*/  UIMAD UR4, UR13, UR4, URZ ;  /* 0x000000040d0472a4 */ /* 0x000fe2000f8e023f */
[-C--:B------:R-:W-:Y:S01]  /*2490*/  LEA.HI R9, R85, R8.reuse, RZ, 0x6 ;  /* 0x0000000855097211 */ /* 0x080fe200078f30ff */
[----:B------:R-:W-:Y:S01]  /*24a0*/  IMAD.U32 R10, RZ, RZ, UR6 ;  /* 0x00000006ff0a7e24 */ /* 0x000fe2000f8e00ff */
[----:B------:R-:W-:Y:S01]  /*24b0*/  LOP3.LUT R5, R0, 0x8, R5, 0xf8, !PT ;  /* 0x0000000800057812 */ /* 0x000fe200078ef805 */
[----:B------:R-:W-:Y:S01]  /*24c0*/  IMAD.IADD R7, R13, 0x1, R6 ;  /* 0x000000010d077824 */ /* 0x000fe200078e0206 */
[----:B------:R-:W-:Y:S01]  /*24d0*/  ISETP.GE.AND P0, PT, R16, UR20, PT ;  /* 0x0000001410007c0c */ /* 0x000fe2000bf06270 */
[----:B------:R-:W-:Y:S01]  /*24e0*/  IMAD R167, R167, c[0x0][0x1a0], RZ ;  /* 0x00006800a7a77a24 */ /* 0x000fe200078e02ff */
[----:B------:R-:W-:Y:S01]  /*24f0*/  SHF.R.U32.HI R0, RZ, 0x3, R0 ;  /* 0x00000003ff007819 */ /* 0x000fe20000011600 */
[----:B------:R-:W-:Y:S01]  /*2500*/  IMAD.SHL.U32 R9, R9, 0x8, RZ ;  /* 0x0000000809097824 */ /* 0x000fe200078e00ff */
[----:B------:R-:W-:Y:S01]  /*2510*/  LEA.HI R85, R85, R8, RZ, 0x5 ;  /* 0x0000000855557211 */ /* 0x000fe200078f28ff */
[----:B------:R-:W-:Y:S01]  /*2520*/  IMAD.MOV.U32 R6, RZ, RZ, R12 ;  /* 0x000000ffff067224 */ /* 0x000fe200078e000c */
[----:B------:R-:W-:Y:S01]  /*2530*/  LOP3.LUT R0, R5, R0, RZ, 0x3c, !PT ;  /* 0x0000000005007212 */ /* 0x000fe200078e3cff */
[----:B------:R-:W-:Y:S01]  /*2540*/  UIMAD UR4, UR6, UR5, UR4 ;  /* 0x00000005060472a4 */ /* 0x000fe2000f8e0204 */
[----:B------:R-:W-:Y:S01]  /*2550*/  IMAD.WIDE.U32 R10, R10, c[0x0][0x1a8], R14 ;  /* 0x00006a000a0a7a25 */ /* 0x000fe200078e000e */
[----:B------:R-:W-:-:S02]  /*2560*/  LOP3.LUT R232, R232, 0xfffffe00, R9, 0xf8, !PT ;  /* 0xfffffe00e8e87812 */ /* 0x000fc400078ef809 */
[----:B------:R-:W-:Y:S01]  /*2570*/  LOP3.LUT R0, R0, 0xfffffe00, R3, 0xf8, !PT ;  /* 0xfffffe0000007812 */ /* 0x000fe200078ef803 */
[C---:B------:R-:W-:Y:S01]  /*2580*/  IMAD R167, R168.reuse, c[0x0][0x1a4], R167 ;  /* 0x00006900a8a77a24 */ /* 0x040fe200078e02a7 */
[----:B------:R-:W-:Y:S01]  /*2590*/  LOP3.LUT R3, R85, 0xffffffe0, RZ, 0xc0, !PT ;  /* 0xffffffe055037812 */ /* 0x000fe200078ec0ff */
[----:B------:R-:W-:Y:S01]  /*25a0*/  IMAD.WIDE.U32 R168, R168, c[0x0][0x1a0], R6 ;  /* 0x00006800a8a87a25 */ /* 0x000fe200078e0006 */
[----:B------:R-:W-:Y:S02]  /*25b0*/  IADD3 R15, R11, UR4, RZ ;  /* 0x000000040b0f7c10 */ /* 0x000fe4000fffe0ff */
[----:B------:R-:W-:Y:S01]  /*25c0*/  SHF.R.S32.HI R85, RZ, 0x5, R85 ;  /* 0x00000005ff557819 */ /* 0x000fe20000011455 */
[----:B------:R-:W-:Y:S01]  /*25d0*/  IMAD.MOV.U32 R7, RZ, RZ, 0x10 ;  /* 0x00000010ff077424 */ /* 0x000fe200078e00ff */
[C---:B------:R-:W-:Y:S01]  /*25e0*/  IADD3 R172, R233.reuse, 0x40, RZ ;  /* 0x00000040e9ac7810 */ /* 0x040fe20007ffe0ff */
[----:B------:R-:W-:Y:S01]  /*25f0*/  IMAD.MOV.U32 R5, RZ, RZ, 0x20 ;  /* 0x00000020ff057424 */ /* 0x000fe200078e00ff */
[C---:B------:R-:W-:Y:S01]  /*2600*/  IADD3 R171, R233.reuse, 0x80, RZ ;  /* 0x00000080e9ab7810 */ /* 0x040fe20007ffe0ff */
[----:B------:R-:W-:Y:S01]  /*2610*/  IMAD.IADD R3, R8, 0x1, -R3 ;  /* 0x0000000108037824 */ /* 0x000fe200078e0a03 */
[----:B------:R-:W-:Y:S01]  /*2620*/  IADD3 R170, R233, 0xc0, RZ ;  /* 0x000000c0e9aa7810 */ /* 0x000fe20007ffe0ff */
[----:B------:R-:W-:Y:S01]  /*2630*/  IMAD.SHL.U32 R232, R232, 0x2, RZ ;  /* 0x00000002e8e87824 */ /* 0x000fe200078e00ff */
[----:B------:R-:W-:Y:S01]  /*2640*/  SEL R7, R7, 0xfffffff0, !P1 ;  /* 0xfffffff007077807 */ /* 0x000fe20004800000 */
[----:B------:R-:W-:Y:S01]  /*2650*/  IMAD.IADD R167, R169, 0x1, R167 ;  /* 0x00000001a9a77824 */ /* 0x000fe200078e02a7 */
[----:B------:R-:W-:Y:S01]  /*2660*/  SEL R5, R5, 0xffffffe0, !P2 ;  /* 0xffffffe005057807 */ /* 0x000fe20005000000 */
[----:B------:R-:W-:Y:S05]  /*2670*/  @P0 BRA `(.L_x_3081) ;  /* 0x0000026000000947 */ /* 0x000fea0003800000 */
[----:B------:R-:W-:Y:S01]  /*2680*/  ISETP.GE.AND P6, PT, R233, c[0x0][0x220], PT ;  /* 0x00008800e9007a0c */ /* 0x000fe20003fc6270 */
[----:B------:R-:W-:Y:S01]  /*2690*/  IMAD R9, R19, c[0x0][0x190], RZ ;  /* 0x0000640013097a24 */ /* 0x000fe200078e02ff */
[----:B------:R-:W-:Y:S01]  /*26a0*/  ISETP.GE.AND P5, PT, R172, c[0x0][0x220], PT ;  /* 0x00008800ac007a0c */ /* 0x000fe20003fa6270 */
[----:B------:R-:W-:Y:S01]  /*26b0*/  IMAD.MOV.U32 R14, RZ, RZ, R10 ;  /* 0x000000ffff0e7224 */ /* 0x000fe200078e000a */
[----:B------:R-:W-:Y:S01]  /*26c0*/  ISETP.GE.AND P4, PT, R171, c[0x0][0x220], PT ;  /* 0x00008800ab007a0c */ /* 0x000fe20003f86270 */
[----:B------:R-:W-:Y:S01]  /*26d0*/  IMAD R4, R18, c[0x0][0x194], R9 ;  /* 0x0000650012047a24 */ /* 0x000fe200078e0209 */
        /* <DEDUP_REMOVED lines=32> */
.L_x_3081:
[----:B------:R-:W-:Y:S05]  /*28e0*/  BSYNC B0 ;  /* 0x0000000000007941 */ /* 0x000fea0003800000 */
.L_x_3080:
        /* <DEDUP_REMOVED lines=45> */
.L_x_3083:
[----:B------:R-:W-:Y:S05]  /*2bc0*/  BSYNC B0 ;  /* 0x0000000000007941 */ /* 0x000fea0003800000 */
.L_x_3082:
        /* <DEDUP_REMOVED lines=45> */
.L_x_3085:
[----:B------:R-:W-:Y:S05]  /*2ea0*/  BSYNC B0 ;  /* 0x0000000000007941 */ /* 0x000fea0003800000 */
.L_x_3084:
        /* <DEDUP_REMOVED lines=16> */
[C---:B-1----:R-:W-:Y:S01]  /*2fb0*/  @!P4 LEA R20, P3, R10.reuse, c[0x0][0x160], 0x1 ;  /* 0x000058000a14ca11 */ /* 0x042fe200078608ff */
        /* <DEDUP_REMOVED lines=27> */
.L_x_3087:
[----:B------:R-:W-:Y:S05]  /*3170*/  BSYNC B0 ;  /* 0x0000000000007941 */ /* 0x000fea0003800000 */
.L_x_3086:
        /* <DEDUP_REMOVED lines=12> */
[C---:B-1----:R-:W-:Y:S02]  /*3240*/  @!P4 LEA R14, P3, R166.reuse, c[0x0][0x168], 0x1 ;  /* 0x00005a00a60eca11 */ /* 0x042fe400078608ff */
        /* <DEDUP_REMOVED lines=26> */
.L_x_3089:
[----:B------:R-:W-:Y:S05]  /*33f0*/  BSYNC B0 ;  /* 0x0000000000007941 */ /* 0x000fea0003800000 */
.L_x_3088:
        /* <DEDUP_REMOVED lines=9> */
[----:B------:R-:W-:-:S04]  /*3490*/  IADD3 R9, P0, R166, UR25, RZ ;  /* 0x00000019a6097c10 */ /* 0x000fc8000ff1e0ff */
[----:B------:R-:W-:Y:S02]  /*34a0*/  IADD3.X R6, R165, UR24, RZ, P0, !PT ;  /* 0x00000018a5067c10 */ /* 0x000fe400087fe4ff */
[----:B------:R-:W-:Y:S01]  /*34b0*/  ISETP.GE.AND P0, PT, R170, c[0x0][0x220], PT ;  /* 0x00008800aa007a0c */ /* 0x000fe20003f06270 */
[----:B------:R3:W-:Y:S01]  /*34c0*/  @P5 STS.128 [R232+0x8800], RZ ;  /* 0x008800ffe8005388 */ /* 0x0007e20000000c00 */
[C---:B--2---:R-:W-:Y:S02]  /*34d0*/  @!P5 LEA R18, P6, R9.reuse, c[0x0][0x168], 0x1 ;  /* 0x00005a000912da11 */ /* 0x044fe400078c08ff */
[C---:B-1----:R-:W-:Y:S02]  /*34e0*/  @!P4 LEA R14, P3, R9.reuse, c[0x0][0x168], 0x1 ;  /* 0x00005a00090eca11 */ /* 0x042fe400078608ff */
        /* <DEDUP_REMOVED lines=20> */
[----:B---3--:R-:W-:-:S04]  /*3630*/  LEA R10, P0, R9, c[0x0][0x168], 0x1 ;  /* 0x00005a00090a7a11 */ /* 0x008fc800078008ff */
[----:B------:R-:W-:-:S05]  /*3640*/  LEA.HI.X R11, R9, c[0x0][0x16c], R6, 0x1, P0 ;  /* 0x00005b00090b7a11 */ /* 0x000fca00000f0c06 */
[----:B------:R-:W-:Y:S01]  /*3650*/  @!PT LDS RZ, [RZ] ;  /* 0x00000000fffff984 */ /* 0x000fe20000000800 */
[----:B------:R-:W-:Y:S01]  /*3660*/  @!PT LDS RZ, [RZ] ;  /* 0x00000000fffff984 */ /* 0x000fe20000000800 */
[----:B------:R-:W-:Y:S01]  /*3670*/  @!PT LDS RZ, [RZ] ;  /* 0x00000000fffff984 */ /* 0x000fe20000000800 */
[----:B------:R1:W-:Y:S04]  /*3680*/  LDGSTS.E.BYPASS.LTC128B.128 [R232+0xe800], [R10.64+0x180] ;  /* 0x0e8001800ae87fae */ /* 0x0003e8000b901d60 */
.L_x_3091:
[----:B------:R-:W-:Y:S05]  /*3690*/  BSYNC B0 ;  /* 0x0000000000007941 */ /* 0x000fea0003800000 */
.L_x_3090:
[----:B------:R-:W-:Y:S01]  /*36a0*/  ISETP.GE.AND P0, PT, R13, UR14, PT ;  /* 0x0000000e0d007c0c */ /* 0x000fe2000bf06270 */
[----:B------:R-:W-:-:S12]  /*36b0*/  BSSY B0, `(.L_x_3092) ;  /* 0x0000027000007945 */ /* 0x000fd80003800000 */
[----:B------:R-:W-:Y:S05]  /*36c0*/  @P0 BRA `(.L_x_3093) ;  /* 0x0000025000000947 */ /* 0x000fea0003800000 */
[----:B------:R-:W-:Y:S01]  /*36d0*/  ISETP.GE.AND P5, PT, R233, c[0x0][0x220], PT ;  /* 0x00008800e9007a0c */ /* 0x000fe20003fa6270 */
[----:B------:R-:W-:Y:S01]  /*36e0*/  IMAD.MOV.U32 R6, RZ, RZ, c[0x0][0x198] ;  /* 0x00006600ff067624 */ /* 0x000fe200078e00ff */
[----:B------:R-:W-:Y:S01]  /*36f0*/  ISETP.GE.AND P4, PT, R172, c[0x0][0x220], PT ;  /* 0x00008800ac007a0c */ /* 0x000fe20003f86270 */
[----:B-123--:R-:W-:Y:S01]  /*3700*/  IMAD.MOV.U32 R10, RZ, RZ, c[0x0][0x19c] ;  /* 0x00006700ff0a7624 */ /* 0x00efe200078e00ff */
        /* <DEDUP_REMOVED lines=33> */
.L_x_3093:
[----:B------:R-:W-:Y:S05]  /*3920*/  BSYNC B0 ;  /* 0x0000000000007941 */ /* 0x000fea0003800000 */
.L_x_3092:
[----:B------:R-:W-:Y:S01]  /*3930*/  ISETP.GE.AND P0, PT, R12, UR14, PT ;  /* 0x0000000e0c007c0c */ /* 0x000fe2000bf06270 */
[----:B------:R-:W-:-:S12]  /*3940*/  BSSY B0, `(.L_x_3094) ;  /* 0x0000029000007945 */ /* 0x000fd80003800000 */
[----:B------:R-:W-:Y:S05]  /*3950*/  @P0 BRA `(.L_x_3095) ;  /* 0x0000027000000947 */ /* 0x000fea0003800000 */
[----:B------:R-:W-:Y:S01]  /*3960*/  ISETP.GE.AND P5, PT, R233, c[0x0][0x220], PT ;  /* 0x00008800e9007a0c */ /* 0x000fe20003fa6270 */
[----:B-123--:R-:W-:Y:S01]  /*3970*/  IMAD.MOV.U32 R18, RZ, RZ, c[0x0][0x198] ;  /* 0x00006600ff127624 */ /* 0x00efe200078e00ff */
[----:B------:R-:W-:Y:S01]  /*3980*/  ISETP.GE.AND P4, PT, R172, c[0x0][0x220], PT ;  /* 0x00008800ac007a0c */ /* 0x000fe20003f86270 */
[----:B------:R-:W-:Y:S01]  /*3990*/  IMAD.MOV.U32 R164, RZ, RZ, R166 ;  /* 0x000000ffffa47224 */ /* 0x000fe200078e00a6 */
[----:B------:R-:W-:Y:S01]  /*39a0*/  ISETP.GE.AND P2, PT, R171, c[0x0][0x220], PT ;  /* 0x00008800ab007a0c */ /* 0x000fe20003f46270 */
[----:B------:R-:W-:Y:S01]  /*39b0*/  ULDC UR4, c[0x0][0x19c] ;  /* 0x0000670000047ab9 */ /* 0x000fe20000000800 */
[----:B------:R-:W-:Y:S01]  /*39c0*/  ISETP.GE.AND P0, PT, R170, c[0x0][0x220], PT ;  /* 0x00008800aa007a0c */ /* 0x000fe20003f06270 */
[----:B------:R-:W-:Y:S01]  /*39d0*/  UIMAD UR4, UR4, 0x30, URZ ;  /* 0x00000030040478a4 */ /* 0x000fe2000f8e023f */
[----:B------:R-:W-:-:S05]  /*39e0*/  IMAD.WIDE.U32 R18, R18, 0x30, R164 ;  /* 0x0000003012127825 */ /* 0x000fca00078e00a4 */
        /* <DEDUP_REMOVED lines=30> */
.L_x_3095:
[----:B------:R-:W-:Y:S05]  /*3bd0*/  BSYNC B0 ;  /* 0x0000000000007941 */ /* 0x000fea0003800000 */
.L_x_3094:
[----:B------:R-:W0:Y:S01]  /*3be0*/  LDGDEPBAR ;  /* 0x00000000000079af */ /* 0x000e220000000000 */
[----:B------:R-:W-:Y:S01]  /*3bf0*/  ISETP.GE.AND P1, PT, R16, UR14, PT ;  /* 0x0000000e10007c0c */ /* 0x000fe2000bf26270 */
[----:B------:R-:W-:Y:S01]  /*3c00*/  IMAD.SHL.U32 R231, R8, 0x2, RZ ;  /* 0x0000000208e77824 */ /* 0x000fe200078e00ff */
[----:B------:R-:W-:Y:S01]  /*3c10*/  SHF.R.S32.HI R6, RZ, 0x1f, R3 ;  /* 0x0000001fff067819 */ /* 0x000fe20000011403 */
[----:B------:R-:W-:Y:S01]  /*3c20*/  BSSY B0, `(.L_x_3096) ;  /* 0x0000028000007945 */ /* 0x000fe20003800000 */
[----:B------:R-:W-:Y:S02]  /*3c30*/  LEA R246, P0, R168, c[0x0][0x170], 0x1 ;  /* 0x00005c00a8f67a11 */ /* 0x000fe400078008ff */
[----:B------:R-:W-:Y:S02]  /*3c40*/  LEA.HI R3, R6, R3, RZ, 0x2 ;  /* 0x0000000306037211 */ /* 0x000fe400078f10ff */
[----:B------:R-:W-:Y:S02]  /*3c50*/  LOP3.LUT R231, R231, 0x6, RZ, 0xc0, !PT ;  /* 0x00000006e7e77812 */ /* 0x000fe400078ec0ff */
[----:B------:R-:W-:-:S02]  /*3c60*/  LEA.HI.X R247, R168, c[0x0][0x174], R167, 0x1, P0 ;  /* 0x00005d00a8f77a11 */ /* 0x000fc400000f0ca7 */
        /* <DEDUP_REMOVED lines=12> */
[----:B------:R-:W-:Y:S02]  /*3d30*/  @!P2 IMAD.MOV.U32 R8, RZ, RZ, R246 ;  /* 0x000000ffff08a224 */ /* 0x000fe400078e00f6 */
        /* <DEDUP_REMOVED lines=22> */
.L_x_3097:
[----:B------:R-:W-:Y:S05]  /*3ea0*/  BSYNC B0 ;  /* 0x0000000000007941 */ /* 0x000fea0003800000 */
.L_x_3096:
[----:B------:R-:W-:Y:S01]  /*3eb0*/  ISETP.GE.AND P0, PT, R4, UR14, PT ;  /* 0x0000000e04007c0c */ /* 0x000fe2000bf06270 */
[----:B------:R-:W-:Y:S01]  /*3ec0*/  ULDC.64 UR4, c[0x0][0x1a0] ;  /* 0x0000680000047ab9 */ /* 0x000fe20000000a00 */
[----:B------:R-:W-:Y:S01]  /*3ed0*/  BSSY B0, `(.L_x_3098) ;  /* 0x0000033000007945 */ /* 0x000fe20003800000 */
[----:B------:R-:W-:-:S02]  /*3ee0*/  USHF.L.U64.HI UR26, UR4, UR26, UR5 ;  /* 0x0000001a041a7299 */ /* 0x000fc40008010205 */
[----:B------:R-:W-:-:S08]  /*3ef0*/  USHF.L.U32 UR27, UR4, 0x4, URZ ;  /* 0x00000004041b7899 */ /* 0x000fd0000800063f */
[----:B------:R1:W-:Y:S04]  /*3f00*/  @P0 STS.128 [R232+0x10800], RZ ;  /* 0x010800ffe8000388 */ /* 0x0003e80000000c00 */
[----:B------:R1:W-:Y:S04]  /*3f10*/  @P0 STS.128 [R232+0x12800], RZ ;  /* 0x012800ffe8000388 */ /* 0x0003e80000000c00 */
[----:B------:R1:W-:Y:S04]  /*3f20*/  @P0 STS.128 [R232+0x14800], RZ ;  /* 0x014800ffe8000388 */ /* 0x0003e80000000c00 */
[----:B------:R1:W-:Y:S01]  /*3f30*/  @P0 STS.128 [R232+0x16800], RZ ;  /* 0x016800ffe8000388 */ /* 0x0003e20000000c00 */
[----:B------:R-:W-:Y:S05]  /*3f40*/  @P0 BRA `(.L_x_3099) ;  /* 0x000002b000000947 */ /* 0x000fea0003800000 */
[----:B------:R-:W-:Y:S01]  /*3f50*/  ISETP.GE.AND P5, PT, R233, c[0x0][0x220], PT ;  /* 0x00008800e9007a0c */ /* 0x000fe20003fa6270 */
[----:B-123--:R-:W-:Y:S01]  /*3f60*/  IMAD.U32 R15, RZ, RZ, UR27 ;  /* 0x0000001bff0f7e24 */ /* 0x00efe2000f8e00ff */
        /* <DEDUP_REMOVED lines=32> */
[----:B------:R-:W-:Y:S01]  /*4170*/  IMAD.U32 R9, RZ, RZ, UR27 ;  /* 0x0000001bff097e24 */ /* 0x000fe2000f8e00ff */
        /* <DEDUP_REMOVED lines=8> */
.L_x_3099:
[----:B------:R-:W-:Y:S05]  /*4200*/  BSYNC B0 ;  /* 0x0000000000007941 */ /* 0x000fea0003800000 */
.L_x_3098:
        /* <DEDUP_REMOVED lines=10> */
[----:B-12---:R-:W-:Y:S01]  /*42b0*/  IMAD.MOV.U32 R9, RZ, RZ, 0x5 ;  /* 0x00000005ff097424 */ /* 0x006fe200078e00ff */
[----:B------:R-:W-:Y:S01]  /*42c0*/  ISETP.GE.AND P2, PT, R171, c[0x0][0x220], PT ;  /* 0x00008800ab007a0c */ /* 0x000fe20003f46270 */
[----:B------:R-:W-:Y:S01]  /*42d0*/  IMAD.SHL.U32 R6, R4, 0x20, RZ ;  /* 0x0000002004067824 */ /* 0x000fe200078e00ff */
[----:B------:R-:W-:-:S02]  /*42e0*/  ISETP.GE.AND P0, PT, R170, c[0x0][0x220], PT ;  /* 0x00008800aa007a0c */ /* 0x000fc40003f06270 */
[----:B------:R-:W-:-:S05]  /*42f0*/  SHF.L.U64.HI R9, R4, R9, c[0x0][0x1a4] ;  /* 0x0000690004097619 */ /* 0x000fca0000010209 */
[CC--:B---3--:R-:W-:Y:S01]  /*4300*/  @!P5 LEA R18, P6, R6.reuse, R246.reuse, 0x1 ;  /* 0x000000f60612d211 */ /* 0x0c8fe200078c08ff */
        /* <DEDUP_REMOVED lines=28> */
.L_x_3101:
[----:B------:R-:W-:Y:S05]  /*44d0*/  BSYNC B0 ;  /* 0x0000000000007941 */ /* 0x000fea0003800000 */
.L_x_3100:
[----:B------:R-:W-:Y:S01]  /*44e0*/  ISETP.GE.AND P0, PT, R12, UR14, PT ;  /* 0x0000000e0c007c0c */ /* 0x000fe2000bf06270 */
[----:B------:R-:W-:-:S12]  /*44f0*/  BSSY B0, `(.L_x_3102) ;  /* 0x0000034000007945 */ /* 0x000fd80003800000 */
        /* <DEDUP_REMOVED lines=8> */
[----:B------:R-:W-:Y:S02]  /*4580*/  MOV R4, c[0x0][0x1a0] ;  /* 0x0000680000047a02 */ /* 0x000fe40000000f00 */
[----:B------:R-:W-:-:S05]  /*4590*/  ISETP.GE.AND P0, PT, R170, c[0x0][0x220], PT ;  /* 0x00008800aa007a0c */ /* 0x000fca0003f06270 */
[-C--:B------:R-:W-:Y:S01]  /*45a0*/  @!P3 MOV R12, R246.reuse ;  /* 0x000000f6000cb202 */ /* 0x080fe20000000f00 */
[----:B-12---:R-:W-:Y:S01]  /*45b0*/  @!P3 IMAD.MOV.U32 R9, RZ, RZ, c[0x0][0x1a4] ;  /* 0x00006900ff09b624 */ /* 0x006fe200078e00ff */
[----:B------:R-:W-:Y:S01]  /*45c0*/  @!P2 MOV R8, c[0x0][0x1a4] ;  /* 0x000069000008aa02 */ /* 0x000fe20000000f00 */
[----:B------:R-:W-:Y:S01]  /*45d0*/  @!P3 IMAD.MOV.U32 R13, RZ, RZ, R247 ;  /* 0x000000ffff0db224 */ /* 0x000fe200078e00f7 */
[----:B---3--:R-:W-:Y:S01]  /*45e0*/  @!P2 MOV R10, R246 ;  /* 0x000000f6000aa202 */ /* 0x008fe20000000f00 */
[----:B------:R-:W-:Y:S01]  /*45f0*/  @!P1 IMAD.MOV.U32 R6, RZ, RZ, c[0x0][0x1a4] ;  /* 0x00006900ff069624 */ /* 0x000fe200078e00ff */
[----:B------:R-:W-:Y:S01]  /*4600*/  @!P2 MOV R11, R247 ;  /* 0x000000f7000ba202 */ /* 0x000fe20000000f00 */
[----:B------:R-:W-:Y:S01]  /*4610*/  @!P3 IMAD R9, R9, 0x60, RZ ;  /* 0x000000600909b824 */ /* 0x000fe200078e02ff */
[----:B------:R1:W-:Y:S01]  /*4620*/  @P3 STS.128 [R232+0x11800], RZ ;  /* 0x011800ffe8003388 */ /* 0x0003e20000000c00 */
[----:B------:R-:W-:-:S04]  /*4630*/  @!P3 IMAD.WIDE.U32 R12, R4, 0x60, R12 ;  /* 0x00000060040cb825 */ /* 0x000fc800078e000c */
[----:B------:R-:W-:Y:S02]  /*4640*/  @!P2 IMAD R8, R8, 0x60, RZ ;  /* 0x000000600808a824 */ /* 0x000fe400078e02ff */
[----:B------:R-:W-:-:S04]  /*4650*/  @!P2 IMAD.WIDE.U32 R10, R4, 0x60, R10 ;  /* 0x00000060040aa825 */ /* 0x000fc800078e000a */
[----:B------:R-:W-:Y:S01]  /*4660*/  @!P1 IMAD R6, R6, 0x60, RZ ;  /* 0x0000006006069824 */ /* 0x000fe200078e02ff */
[----:B------:R-:W-:Y:S01]  /*4670*/  @!P2 IADD3 R11, R11, R8, RZ ;  /* 0x000000080b0ba210 */ /* 0x000fe20007ffe0ff */
[----:B------:R-:W-:-:S04]  /*4680*/  @!P1 IMAD.WIDE.U32 R14, R4, 0x60, R246 ;  /* 0x00000060040e9825 */ /* 0x000fc800078e00f6 */
[----:B------:R-:W-:Y:S01]  /*4690*/  @!P3 IMAD.IADD R13, R13, 0x1, R9 ;  /* 0x000000010d0db824 */ /* 0x000fe200078e0209 */
[----:B------:R-:W-:-:S04]  /*46a0*/  @!P1 IADD3 R15, R15, R6, RZ ;  /* 0x000000060f0f9210 */ /* 0x000fc80007ffe0ff */
        /* <DEDUP_REMOVED lines=16> */
[----:B------:R-:W-:Y:S01]  /*47b0*/  ULDC UR4, c[0x0][0x1a4] ;  /* 0x0000690000047ab9 */ /* 0x000fe20000000800 */
[----:B------:R-:W-:Y:S01]  /*47c0*/  IMAD.WIDE.U32 R8, R4, 0x60, R246 ;  /* 0x0000006004087825 */ /* 0x000fe200078e00f6 */
[----:B------:R-:W-:-:S06]  /*47d0*/  UIMAD UR4, UR4, 0x60, URZ ;  /* 0x00000060040478a4 */ /* 0x000fcc000f8e023f */
[----:B------:R-:W-:-:S05]  /*47e0*/  IADD3 R9, R9, UR4, RZ ;  /* 0x0000000409097c10 */ /* 0x000fca000fffe0ff */
[----:B------:R-:W-:Y:S01]  /*47f0*/  @!PT LDS RZ, [RZ] ;  /* 0x00000000fffff984 */ /* 0x000fe20000000800 */
[----:B------:R-:W-:Y:S01]  /*4800*/  @!PT LDS RZ, [RZ] ;  /* 0x00000000fffff984 */ /* 0x000fe20000000800 */
[----:B------:R-:W-:Y:S01]  /*4810*/  @!PT LDS RZ, [RZ] ;  /* 0x00000000fffff984 */ /* 0x000fe20000000800 */
[----:B------:R2:W-:Y:S02]  /*4820*/  LDGSTS.E.BYPASS.LTC128B.128 [R232+0x17800], [R8.64+0x180] ;  /* 0x1780018008e87fae */ /* 0x0005e4000b901d60 */
.L_x_3103:
[----:B------:R-:W-:Y:S05]  /*4830*/  BSYNC B0 ;  /* 0x0000000000007941 */ /* 0x000fea0003800000 */
.L_x_3102:
[C---:B------:R-:W-:Y:S01]  /*4840*/  IMAD.SHL.U32 R4, R2.reuse, 0x40, RZ ;  /* 0x0000004002047824 */ /* 0x040fe200078e00ff */
[----:B------:R-:W-:Y:S01]  /*4850*/  R2P PR, R2, 0x6 ;  /* 0x0000000602007804 */ /* 0x000fe20000000000 */
[----:B------:R-:W-:Y:S01]  /*4860*/  IMAD.SHL.U32 R16, R16, 0x8, RZ ;  /* 0x0000000810107824 */ /* 0x000fe200078e00ff */
[----:B------:R-:W0:Y:S01]  /*4870*/  LDGDEPBAR ;  /* 0x00000000000079af */ /* 0x000e220000000000 */
[----:B------:R-:W-:Y:S01]  /*4880*/  IMAD R230, R85, 0x400, R0 ;  /* 0x0000040055e67824 */ /* 0x000fe200078e0200 */
[----:B-12---:R-:W-:Y:S01]  /*4890*/  LOP3.LUT R9, R4, 0x1c0, RZ, 0xc0, !PT ;  /* 0x000001c004097812 */ /* 0x006fe200078ec0ff */
[----:B------:R-:W-:Y:S02]  /*48a0*/  UISETP.GT.AND UP0, UPT, UR28, UR21, UPT ;  /* 0x000000151c00728c */ /* 0x000fe4000bf04270 */
[----:B------:R-:W-:Y:S01]  /*48b0*/  IMAD.SHL.U32 R230, R230, 0x2, RZ ;  /* 0x00000002e6e67824 */ /* 0x000fe200078e00ff */
[----:B------:R-:W-:Y:S01]  /*48c0*/  LOP3.LUT R4, R9, 0x8, R16, 0xf8, !PT ;  /* 0x0000000809047812 */ /* 0x000fe200078ef810 */
[----:B------:R-:W-:Y:S01]  /*48d0*/  UIADD3 UR7, UR11, 0x1, -UR12 ;  /* 0x000000010b077890 */ /* 0x000fe2000fffe80c */
[----:B------:R-:W-:Y:S01]  /*48e0*/  SHF.R.U32.HI R9, RZ, 0x3, R9 ;  /* 0x00000003ff097819 */ /* 0x000fe20000011609 */
[--C-:B------:R-:W-:Y:S01]  /*48f0*/  IMAD R228, R7, 0x2, R230.reuse ;  /* 0x0000000207e47824 */ /* 0x100fe200078e02e6 */
[----:B------:R-:W-:Y:S01]  /*4900*/  LDSM.16.M88.4 R56, [R230] ;  /* 0x00000000e638783b */ /* 0x000fe20000000200 */
[C---:B------:R-:W-:Y:S01]  /*4910*/  IMAD R226, R5.reuse, 0x2, R230 ;  /* 0x0000000205e27824 */ /* 0x040fe200078e02e6 */
[----:B------:R-:W-:Y:S01]  /*4920*/  LOP3.LUT R4, R4, R9, RZ, 0x3c, !PT ;  /* 0x0000000904047212 */ /* 0x000fe200078e3cff */
[----:B------:R-:W-:Y:S01]  /*4930*/  IMAD R225, R5, 0x2, R228 ;  /* 0x0000000205e17824 */ /* 0x000fe200078e02e4 */
[----:B---3--:R-:W-:Y:S01]  /*4940*/  LDSM.16.M88.4 R16, [R228] ;  /* 0x00000000e410783b */ /* 0x008fe20000000200 */
[----:B------:R-:W-:Y:S01]  /*4950*/  ULDC UR5, c[0x0][0x2e4] ;  /* 0x0000b90000057ab9 */ /* 0x000fe20000000800 */
[----:B------:R-:W-:Y:S01]  /*4960*/  PLOP3.LUT P6, PT, PT, PT, UP0, 0x80, 0x0 ;  /* 0x000000000000781c */ /* 0x000fe20003fcf008 */
[----:B------:R-:W-:Y:S01]  /*4970*/  IMAD R229, R229, 0x200, R4 ;  /* 0x00000200e5e57824 */ /* 0x000fe200078e0204 */
[----:B------:R-:W-:Y:S01]  /*4980*/  LDSM.16.M88.4 R8, [R226] ;  /* 0x00000000e208783b */ /* 0x000fe20000000200 */
[----:B------:R-:W-:-:S02]  /*4990*/  ULDC UR4, c[0x0][0x2e8] ;  /* 0x0000ba0000047ab9 */ /* 0x000fc40000000800 */
[----:B------:R-:W-:Y:S01]  /*49a0*/  IMAD.SHL.U32 R229, R229, 0x2, RZ ;  /* 0x00000002e5e57824 */ /* 0x000fe200078e00ff */
[----:B------:R-:W-:Y:S01]  /*49b0*/  LDSM.16.M88.4 R80, [R228+0x2000] ;  /* 0x00200000e450783b */ /* 0x000fe20000000200 */
[----:B------:R-:W-:Y:S02]  /*49c0*/  UIADD3 UR5, UR11, -UR5, -UR12 ;  /* 0x800000050b057290 */ /* 0x000fe4000fffe80c */
[----:B------:R-:W-:Y:S01]  /*49d0*/  UIADD3 UR4, UR7, UR4, URZ ;  /* 0x0000000407047290 */ /* 0x000fe2000fffe03f */
[----:B------:R-:W1:Y:S01]  /*49e0*/  LDSM.16.M88.4 R20, [R229+0x8800] ;  /* 0x00880000e514783b */ /* 0x000e620000000200 */
[C---:B------:R-:W-:Y:S02]  /*49f0*/  IADD3 R2, R229.reuse, 0x8000, RZ ;  /* 0x00008000e5027810 */ /* 0x040fe40007ffe0ff */
[----:B------:R-:W-:Y:S01]  /*4a00*/  IADD3 R227, R229, 0x8020, RZ ;  /* 0x00008020e5e37810 */ /* 0x000fe20007ffe0ff */
[----:B------:R-:W2:Y:S01]  /*4a10*/  LDSM.16.M88.4 R64, [R229+0x9000] ;  /* 0x00900000e540783b */ /* 0x000ea20000000200 */
[----:B------:R-:W-:Y:S01]  /*4a20*/  @P1 IADD3 R227, R2, -0x20, RZ ;  /* 0xffffffe002e31810 */ /* 0x000fe20007ffe0ff */
[----:B------:R-:W-:-:S02]  /*4a30*/  IMAD.MOV.U32 R2, RZ, RZ, 0x40 ;  /* 0x00000040ff027424 */ /* 0x000fc400078e00ff */
[----:B------:R-:W3:Y:S01]  /*4a40*/  LDSM.16.M88.4 R28, [R229+0x8000] ;  /* 0x00800000e51c783b */ /* 0x000ee20000000200 */
[C---:B------:R-:W-:Y:S02]  /*4a50*/  IADD3 R219, R227.reuse, 0x800, RZ ;  /* 0x00000800e3db7810 */ /* 0x040fe40007ffe0ff */
[----:B------:R-:W-:Y:S01]  /*4a60*/  SEL R2, R2, 0xffffffc0, !P2 ;  /* 0xffffffc002027807 */ /* 0x000fe20005000000 */
[----:B------:R-:W5:Y:S01]  /*4a70*/  LDSM.16.M88.4 R52, [R229+0x9800] ;  /* 0x00980000e534783b */ /* 0x000f620000000200 */
[C---:B------:R-:W-:Y:S02]  /*4a80*/  IADD3 R218, R227.reuse, 0x1000, RZ ;  /* 0x00001000e3da7810 */ /* 0x040fe40007ffe0ff */
[----:B------:R-:W-:Y:S01]  /*4a90*/  IADD3 R217, R227, 0x1800, RZ ;  /* 0x00001800e3d97810 */ /* 0x000fe20007ffe0ff */
[----:B------:R-:W4:Y:S01]  /*4aa0*/  LDSM.16.M88.4 R40, [R227+0x800] ;  /* 0x00080000e328783b */ /* 0x000f220000000200 */
[----:B------:R-:W-:Y:S01]  /*4ab0*/  IMAD.IADD R223, R229, 0x1, R2 ;  /* 0x00000001e5df7824 */ /* 0x000fe200078e0202 */
[----:B------:R-:W-:Y:S01]  /*4ac0*/  IADD3 R215, R227, 0x2000, RZ ;  /* 0x00002000e3d77810 */ /* 0x000fe20007ffe0ff */
[----:B------:R-:W-:Y:S01]  /*4ad0*/  IMAD.IADD R216, R2, 0x1, R227 ;  /* 0x0000000102d87824 */ /* 0x000fe200078e02e3 */
[----:B------:R-:W3:Y:S01]  /*4ae0*/  LDSM.16.M88.4 R36, [R227+0x1000] ;  /* 0x00100000e324783b */ /* 0x000ee20000000200 */
[----:B------:R-:W-:-:S02]  /*4af0*/  LEA R2, R85, UR10, 0x4 ;  /* 0x0000000a55027c11 */ /* 0x000fc4000f8e20ff */
[C---:B------:R-:W-:Y:S01]  /*4b00*/  IADD3 R214, R227.reuse, 0x2800, RZ ;  /* 0x00002800e3d67810 */ /* 0x040fe20007ffe0ff */
[----:B------:R-:W3:Y:S01]  /*4b10*/  LDSM.16.M88.4 R48, [R227] ;  /* 0x00000000e330783b */ /* 0x000ee20000000200 */
[----:B------:R-:W-:Y:S01]  /*4b20*/  IADD3 R213, R227, 0x3000, RZ ;  /* 0x00003000e3d57810 */ /* 0x000fe20007ffe0ff */
[----:B------:R-:W-:Y:S01]  /*4b30*/  IMAD.IADD R3, R3, 0x1, R2 ;  /* 0x0000000103037824 */ /* 0x000fe200078e0202 */
[C---:B------:R-:W-:Y:S01]  /*4b40*/  IADD3 R212, R227.reuse, 0x3800, RZ ;  /* 0x00003800e3d47810 */ /* 0x040fe20007ffe0ff */
[----:B------:R-:W3:Y:S01]  /*4b50*/  LDSM.16.M88.4 R44, [R227+0x1800] ;  /* 0x00180000e32c783b */ /* 0x000ee20000000200 */
[----:B------:R-:W-:Y:S02]  /*4b60*/  IADD3 R211, R227, 0x4000, RZ ;  /* 0x00004000e3d37810 */ /* 0x000fe40007ffe0ff */
[C---:B------:R-:W-:Y:S01]  /*4b70*/  IADD3 R237, R3.reuse, UR5, RZ ;  /* 0x0000000503ed7c10 */ /* 0x040fe2000fffe0ff */
[----:B------:R-:W3:Y:S01]  /*4b80*/  LDSM.16.M88.4 R12, [R223+0x8000] ;  /* 0x00800000df0c783b */ /* 0x000ee20000000200 */
[----:B------:R-:W-:-:S02]  /*4b90*/  IADD3 R236, R3, UR4, RZ ;  /* 0x0000000403ec7c10 */ /* 0x000fc4000fffe0ff */
[----:B------:R-:W-:Y:S01]  /*4ba0*/  IADD3 R3, R3, 0x8, RZ ;  /* 0x0000000803037810 */ /* 0x000fe20007ffe0ff */
[----:B------:R-:W-:Y:S01]  /*4bb0*/  LDSM.16.M88.4 R76, [R227+0x3000] ;  /* 0x00300000e34c783b */ /* 0x000fe20000000200 */
[----:B------:R-:W-:Y:S02]  /*4bc0*/  IMNMX R237, RZ, R237, !PT ;  /* 0x000000edffed7217 */ /* 0x000fe40007800200 */
[C---:B------:R-:W-:Y:S01]  /*4bd0*/  IADD3 R235, R3.reuse, UR5, RZ ;  /* 0x0000000503eb7c10 */ /* 0x040fe2000fffe0ff */
[----:B-1----:R-:W-:Y:S01]  /*4be0*/  HMMA.16816.F32 R24, R56, R20, RZ ;  /* 0x000000143818723c */ /* 0x002fe200000018ff */
[----:B------:R-:W-:Y:S01]  /*4bf0*/  LDSM.16.M88.4 R72, [R227+0x3800] ;  /* 0x00380000e348783b */ /* 0x000fe20000000200 */
[----:B------:R-:W-:Y:S02]  /*4c00*/  IADD3 R234, R3, UR4, RZ ;  /* 0x0000000403ea7c10 */ /* 0x000fe4000fffe0ff */
[----:B------:R-:W-:Y:S02]  /*4c10*/  IMNMX R236, R236, UR11, PT ;  /* 0x0000000becec7c17 */ /* 0x000fe4000b800200 */
[----:B------:R-:W-:-:S02]  /*4c20*/  IMNMX R235, RZ, R235, !PT ;  /* 0x000000ebffeb7217 */ /* 0x000fc40007800200 */
[C---:B------:R-:W-:Y:S01]  /*4c30*/  HMMA.16816.F32 R20, R56.reuse, R22, RZ ;  /* 0x000000163814723c */ /* 0x040fe200000018ff */
[----:B------:R-:W-:Y:S02]  /*4c40*/  IMNMX R234, R234, UR11, PT ;  /* 0x0000000beaea7c17 */ /* 0x000fe4000b800200 */
[C---:B------:R-:W-:Y:S02]  /*4c50*/  IADD3 R210, R227.reuse, 0x4800, RZ ;  /* 0x00004800e3d27810 */ /* 0x040fe40007ffe0ff */
[C---:B------:R-:W-:Y:S02]  /*4c60*/  IADD3 R209, R227.reuse, 0x5000, RZ ;  /* 0x00005000e3d17810 */ /* 0x040fe40007ffe0ff */
[C---:B------:R-:W-:Y:S01]  /*4c70*/  IADD3 R208, R227.reuse, 0x5800, RZ ;  /* 0x00005800e3d07810 */ /* 0x040fe20007ffe0ff */
[----:B--2---:R-:W-:Y:S01]  /*4c80*/  HMMA.16816.F32 R68, R56, R64, RZ ;  /* 0x000000403844723c */ /* 0x004fe200000018ff */
[C---:B------:R-:W-:Y:S02]  /*4c90*/  IADD3 R207, R227.reuse, 0x6000, RZ ;  /* 0x00006000e3cf7810 */ /* 0x040fe40007ffe0ff */
[----:B------:R-:W-:-:S02]  /*4ca0*/  IADD3 R206, R227, 0x6800, RZ ;  /* 0x00006800e3ce7810 */ /* 0x000fc40007ffe0ff */
[C---:B------:R-:W-:Y:S02]  /*4cb0*/  IADD3 R205, R227.reuse, 0x7000, RZ ;  /* 0x00007000e3cd7810 */ /* 0x040fe40007ffe0ff */
[----:B------:R-:W-:Y:S01]  /*4cc0*/  IADD3 R204, R227, 0x7800, RZ ;  /* 0x00007800e3cc7810 */ /* 0x000fe20007ffe0ff */
[C---:B------:R-:W-:Y:S08]  /*4cd0*/  HMMA.16816.F32 R64, R56.reuse, R66, RZ ;  /* 0x000000423840723c */ /* 0x040ff000000018ff */
[C---:B---3--:R-:W-:Y:S08]  /*4ce0*/  HMMA.16816.F32 R32, R56.reuse, R28, RZ ;  /* 0x0000001c3820723c */ /* 0x048ff000000018ff */
[C---:B------:R-:W-:Y:S08]  /*4cf0*/  HMMA.16816.F32 R28, R56.reuse, R30, RZ ;  /* 0x0000001e381c723c */ /* 0x040ff000000018ff */
[C---:B-----5:R-:W-:Y:S08]  /*4d00*/  HMMA.16816.F32 R60, R56.reuse, R52, RZ ;  /* 0x00000034383c723c */ /* 0x060ff000000018ff */
        /* <DEDUP_REMOVED lines=219> */
[----:B------:R-:W-:Y:S02]  /*5ac0*/  @!UP2 UIADD3 UR15, UR15, 0x1, URZ ;  /* 0x000000010f0fa890 */ /* 0x000fe4000fffe03f */
[----:B------:R-:W-:-:S02]  /*5ad0*/  UISETP.GE.U32.AND UP4, UPT, UR6, UR9, UPT ;  /* 0x000000090600728c */ /* 0x000fc4000bf86070 */
[----:B------:R-:W-:Y:S02]  /*5ae0*/  UISETP.NE.AND UP2, UPT, URZ, UR4, UPT ;  /* 0x000000043f00728c */ /* 0x000fe4000bf45270 */
[----:B------:R-:W-:Y:S02]  /*5af0*/  @!UP0 UIADD3 UR5, UR5, -UR9, URZ ;  /* 0x8000000905058290 */ /* 0x000fe4000fffe03f */
[----:B------:R-:W-:Y:S02]  /*5b00*/  @!UP0 UIADD3 UR11, UR11, 0x1, URZ ;  /* 0x000000010b0b8890 */ /* 0x000fe4000fffe03f */
[----:B------:R-:W-:Y:S02]  /*5b10*/  UISETP.GE.U32.AND UP3, UPT, UR5, UR9, UPT ;  /* 0x000000090500728c */ /* 0x000fe4000bf66070 */
[----:B------:R-:W-:Y:S02]  /*5b20*/  ULOP3.LUT UR5, UR13, UR4, URZ, 0x3c, !UPT ;  /* 0x000000040d057292 */ /* 0x000fe4000f8e3c3f */
[----:B------:R-:W-:-:S02]  /*5b30*/  UISETP.GE.AND UP0, UPT, UR10, URZ, UPT ;  /* 0x0000003f0a00728c */ /* 0x000fc4000bf06270 */
[----:B------:R-:W-:Y:S02]  /*5b40*/  UISETP.GE.AND UP1, UPT, UR5, URZ, UPT ;  /* 0x0000003f0500728c */ /* 0x000fe4000bf26270 */
[----:B------:R-:W-:Y:S02]  /*5b50*/  @UP4 UIADD3 UR15, UR15, 0x1, URZ ;  /* 0x000000010f0f4890 */ /* 0x000fe4000fffe03f */
[----:B------:R-:W-:Y:S02]  /*5b60*/  ULOP3.LUT UR5, URZ, UR4, URZ, 0x33, !UPT ;  /* 0x000000043f057292 */ /* 0x000fe4000f8e333f */
        /* <DEDUP_REMOVED lines=22> */
[----:B------:R-:W-:Y:S01]  /*5cd0*/  UIADD3 UR5, UR11, UR5, URZ ;  /* 0x000000050b057290 */ /* 0x000fe2000fffe03f */
[----:B------:R-:W-:-:S05]  /*5ce0*/  IMAD.U32 R10, RZ, RZ, UR10 ;  /* 0x0000000aff0a7e24 */ /* 0x000fca000f8e00ff */
[----:B------:R-:W-:Y:S01]  /*5cf0*/  IMAD.U32 R11, RZ, RZ, UR5 ;  /* 0x00000005ff0b7e24 */ /* 0x000fe2000f8e00ff */
[----:B--2---:R-:W-:-:S04]  /*5d00*/  IADD3 R2, -R3, R2, RZ ;  /* 0x0000000203027210 */ /* 0x004fc80007ffe1ff */
[----:B------:R-:W-:-:S05]  /*5d10*/  SHF.R.S32.HI R3, RZ, 0x1f, R2 ;  /* 0x0000001fff037819 */ /* 0x000fca0000011402 */
[----:B------:R-:W-:-:S04]  /*5d20*/  IMAD R3, R3, c[0x0][0x180], RZ ;  /* 0x0000600003037a24 */ /* 0x000fc800078e02ff */
[C---:B------:R-:W-:Y:S02]  /*5d30*/  IMAD R8, R2.reuse, c[0x0][0x184], R3 ;  /* 0x0000610002087a24 */ /* 0x040fe400078e0203 */
[----:B------:R-:W-:-:S05]  /*5d40*/  IMAD.WIDE.U32 R2, R2, c[0x0][0x180], R10 ;  /* 0x0000600002027a25 */ /* 0x000fca00078e000a */
[----:B------:R-:W-:Y:S02]  /*5d50*/  IADD3 R8, R3, R8, RZ ;  /* 0x0000000803087210 */ /* 0x000fe40007ffe0ff */
[----:B------:R-:W-:Y:S01]  /*5d60*/  MOV R11, R2 ;  /* 0x00000002000b7202 */ /* 0x000fe20000000f00 */
[----:B------:R-:W-:Y:S05]  /*5d70*/  BRA `(.L_x_3106) ;  /* 0x0000004000007947 */ /* 0x000fea0003800000 */
.L_x_3105:
[----:B------:R-:W-:-:S04]  /*5d80*/  ULEA UR6, -UR6, URZ, 0x6 ;  /* 0x0000003f06067291 */ /* 0x000fc8000f8e313f */
[----:B------:R-:W-:Y:S02]  /*5d90*/  USHF.R.S32.HI UR4, URZ, 0x1f, UR6 ;  /* 0x0000001f3f047899 */ /* 0x000fe40008011406 */
[----:B------:R-:W-:-:S04]  /*5da0*/  MOV R11, UR6 ;  /* 0x00000006000b7c02 */ /* 0x000fc80008000f00 */
[----:B------:R-:W-:Y:S02]  /*5db0*/  MOV R8, UR4 ;  /* 0x0000000400087c02 */ /* 0x000fe40008000f00 */
.L_x_3106:
        /* <DEDUP_REMOVED lines=156> */
.L_x_3108:
[----:B------:R-:W-:Y:S05]  /*6780*/  BSYNC B0 ;  /* 0x0000000000007941 */ /* 0x000fea0003800000 */
.L_x_3107:
[----:B------:R-:W0:Y:S01]  /*6790*/  LDGDEPBAR ;  /* 0x00000000000079af */ /* 0x000e220000000000 */
[----:B------:R-:W-:-:S04]  /*67a0*/  IADD3 R166, P0, R11, R166, RZ ;  /* 0x000000a60ba67210 */ /* 0x000fc80007f1e0ff */
[----:B------:R-:W-:Y:S02]  /*67b0*/  IADD3.X R165, R8, R165, RZ, P0, !PT ;  /* 0x000000a508a57210 */ /* 0x000fe400007fe4ff */
.L_x_3104:
[----:B--2---:R-:W-:Y:S01]  /*67c0*/  IADD3 R3, R231, UR13, RZ ;  /* 0x0000000de7037c10 */ /* 0x004fe2000fffe0ff */
[----:B------:R-:W-:-:S03]  /*67d0*/  IMAD.SHL.U32 R224, R0, 0x2, RZ ;  /* 0x0000000200e07824 */ /* 0x000fc600078e00ff */
[----:B------:R-:W-:Y:S01]  /*67e0*/  IADD3 R4, R3, 0x1, RZ ;  /* 0x0000000103047810 */ /* 0x000fe20007ffe0ff */
[--C-:B------:R-:W-:Y:S01]  /*67f0*/  IMAD R222, R7, 0x2, R224.reuse ;  /* 0x0000000207de7824 */ /* 0x100fe200078e02e0 */
[----:B------:R-:W-:Y:S01]  /*6800*/  IADD3 R6, R3, 0x9, RZ ;  /* 0x0000000903067810 */ /* 0x000fe20007ffe0ff */
[----:B------:R-:W-:Y:S01]  /*6810*/  LDSM.16.MT88.4 R156, [R224+0x10000] ;  /* 0x01000000e09c783b */ /* 0x000fe20000004200 */
[C---:B------:R-:W-:Y:S01]  /*6820*/  ISETP.GE.AND P3, PT, R4.reuse, R236, PT ;  /* 0x000000ec0400720c */ /* 0x040fe20003f66270 */
[C---:B------:R-:W-:Y:S01]  /*6830*/  IMAD R221, R5.reuse, 0x2, R224 ;  /* 0x0000000205dd7824 */ /* 0x040fe200078e02e0 */
[C---:B------:R-:W-:Y:S01]  /*6840*/  ISETP.GE.AND P0, PT, R4.reuse, R234, PT ;  /* 0x000000ea0400720c */ /* 0x040fe20003f06270 */
[----:B------:R-:W-:Y:S01]  /*6850*/  IMAD R220, R5, 0x2, R222 ;  /* 0x0000000205dc7824 */ /* 0x000fe200078e02de */
[C---:B------:R-:W-:Y:S01]  /*6860*/  ISETP.LT.OR P3, PT, R4.reuse, R237, P3 ;  /* 0x000000ed0400720c */ /* 0x040fe20001f61670 */
[----:B------:R-:W-:Y:S01]  /*6870*/  LDSM.16.MT88.4 R148, [R222+0x10000] ;  /* 0x01000000de94783b */ /* 0x000fe20000004200 */
[----:B------:R-:W-:-:S02]  /*6880*/  ISETP.LT.OR P0, PT, R4, R235, P0 ;  /* 0x000000eb0400720c */ /* 0x000fc40000701670 */
[----:B-1----:R-:W-:Y:S01]  /*6890*/  FSEL R37, R33, -INF , !P3 ;  /* 0xff80000021257808 */ /* 0x002fe20005800000 */
[----:B------:R-:W-:Y:S01]  /*68a0*/  LDSM.16.MT88.4 R140, [R221+0x10000] ;  /* 0x01000000dd8c783b */ /* 0x000fe20000004200 */
[----:B------:R-:W-:Y:S02]  /*68b0*/  FSEL R27, R35, -INF , !P0 ;  /* 0xff800000231b7808 */ /* 0x000fe40004000000 */
[C---:B------:R-:W-:Y:S01]  /*68c0*/  ISETP.GE.AND P3, PT, R6.reuse, R236, PT ;  /* 0x000000ec0600720c */ /* 0x040fe20003f66270 */
[----:B------:R-:W-:Y:S01]  /*68d0*/  LDSM.16.MT88.4 R132, [R220+0x10000] ;  /* 0x01000000dc84783b */ /* 0x000fe20000004200 */
[C---:B------:R-:W-:Y:S02]  /*68e0*/  ISETP.GE.AND P0, PT, R6.reuse, R234, PT ;  /* 0x000000ea0600720c */ /* 0x040fe40003f06270 */
        /* <DEDUP_REMOVED lines=9> */
[C---:B------:R-:W-:Y:S01]  /*6980*/  ISETP.GE.AND P0, PT, R6.reuse, R234, PT ;  /* 0x000000ea0600720c */ /* 0x040fe20003f06270 */
[----:B------:R-:W-:Y:S01]  /*6990*/  LDSM.16.MT88.4 R104, [R224+0x16000] ;  /* 0x01600000e068783b */ /* 0x000fe20000004200 */
[----:B------:R-:W-:-:S02]  /*69a0*/  ISETP.LT.OR P3, PT, R6, R237, P3 ;  /* 0x000000ed0600720c */ /* 0x000fc40001f61670 */
[----:B------:R-:W-:Y:S01]  /*69b0*/  ISETP.LT.OR P0, PT, R6, R235, P0 ;  /* 0x000000eb0600720c */ /* 0x000fe20000701670 */
[----:B------:R-:W-:Y:S01]  /*69c0*/  LDSM.16.MT88.4 R112, [R222+0x16000] ;  /* 0x01600000de70783b */ /* 0x000fe20000004200 */
[C---:B------:R-:W-:Y:S02]  /*69d0*/  IADD3 R2, R3.reuse, 0x8, RZ ;  /* 0x0000000803027810 */ /* 0x040fe40007ffe0ff */
[C---:B------:R-:W-:Y:S01]  /*69e0*/  IADD3 R6, R3.reuse, 0x19, RZ ;  /* 0x0000001903067810 */ /* 0x040fe20007ffe0ff */
[----:B------:R-:W-:Y:S01]  /*69f0*/  LDSM.16.MT88.4 R120, [R221+0x16000] ;  /* 0x01600000dd78783b */ /* 0x000fe20000004200 */
[C---:B------:R-:W-:Y:S02]  /*6a00*/  ISETP.GE.AND P4, PT, R3.reuse, R236, PT ;  /* 0x000000ec0300720c */ /* 0x040fe40003f86270 */
[----:B------:R-:W-:Y:S02]  /*6a10*/  ISETP.GE.AND P1, PT, R3, R234, PT ;  /* 0x000000ea0300720c */ /* 0x000fe40003f26270 */
[----:B------:R-:W-:-:S02]  /*6a20*/  FSEL R17, R81, -INF , !P3 ;  /* 0xff80000051117808 */ /* 0x000fc40005800000 */
[----:B------:R-:W-:Y:S02]  /*6a30*/  FSEL R11, R83, -INF , !P0 ;  /* 0xff800000530b7808 */ /* 0x000fe40004000000 */
[C---:B------:R-:W-:Y:S02]  /*6a40*/  ISETP.GE.AND P5, PT, R2.reuse, R236, PT ;  /* 0x000000ec0200720c */ /* 0x040fe40003fa6270 */
[----:B------:R-:W-:Y:S02]  /*6a50*/  ISETP.GE.AND P2, PT, R2, R234, PT ;  /* 0x000000ea0200720c */ /* 0x000fe40003f46270 */
[C---:B------:R-:W-:Y:S02]  /*6a60*/  ISETP.GE.AND P3, PT, R6.reuse, R236, PT ;  /* 0x000000ec0600720c */ /* 0x040fe40003f66270 */
[----:B------:R-:W-:Y:S02]  /*6a70*/  ISETP.GE.AND P0, PT, R6, R234, PT ;  /* 0x000000ea0600720c */ /* 0x000fe40003f06270 */
[----:B------:R-:W-:-:S02]  /*6a80*/  ISETP.LT.OR P4, PT, R3, R237, P4 ;  /* 0x000000ed0300720c */ /* 0x000fc40002781670 */
[C---:B------:R-:W-:Y:S02]  /*6a90*/  ISETP.LT.OR P1, PT, R3.reuse, R235, P1 ;  /* 0x000000eb0300720c */ /* 0x040fe40000f21670 */
[----:B------:R-:W-:Y:S02]  /*6aa0*/  IADD3 R4, R3, 0x10, RZ ;  /* 0x0000001003047810 */ /* 0x000fe40007ffe0ff */
[C---:B------:R-:W-:Y:S02]  /*6ab0*/  ISETP.LT.OR P5, PT, R2.reuse, R237, P5 ;  /* 0x000000ed0200720c */ /* 0x040fe40002fa1670 */
[----:B------:R-:W-:Y:S02]  /*6ac0*/  ISETP.LT.OR P2, PT, R2, R235, P2 ;  /* 0x000000eb0200720c */ /* 0x000fe40001741670 */
[C---:B------:R-:W-:Y:S02]  /*6ad0*/  ISETP.LT.OR P3, PT, R6.reuse, R237, P3 ;  /* 0x000000ed0600720c */ /* 0x040fe40001f61670 */
[----:B------:R-:W-:-:S02]  /*6ae0*/  ISETP.LT.OR P0, PT, R6, R235, P0 ;  /* 0x000000eb0600720c */ /* 0x000fc40000701670 */
[----:B------:R-:W-:Y:S02]  /*6af0*/  FSEL R2, R32, -INF , !P4 ;  /* 0xff80000020027808 */ /* 0x000fe40006000000 */
[----:B------:R-:W-:Y:S02]  /*6b00*/  FSEL R34, R34, -INF , !P1 ;  /* 0xff80000022227808 */ /* 0x000fe40004800000 */
[----:B------:R-:W-:Y:S02]  /*6b10*/  IADD3 R6, R3, 0x21, RZ ;  /* 0x0000002103067810 */ /* 0x000fe40007ffe0ff */
[C---:B------:R-:W-:Y:S02]  /*6b20*/  ISETP.GE.AND P4, PT, R4.reuse, R236, PT ;  /* 0x000000ec0400720c */ /* 0x040fe40003f86270 */
[----:B------:R-:W-:Y:S02]  /*6b30*/  ISETP.GE.AND P1, PT, R4, R234, PT ;  /* 0x000000ea0400720c */ /* 0x000fe40003f26270 */
[----:B------:R-:W-:-:S02]  /*6b40*/  FSEL R21, R21, -INF , !P3 ;  /* 0xff80000015157808 */ /* 0x000fc40005800000 */
[----:B------:R-:W-:Y:S02]  /*6b50*/  FSEL R23, R23, -INF , !P0 ;  /* 0xff80000017177808 */ /* 0x000fe40004000000 */
[C---:B------:R-:W-:Y:S02]  /*6b60*/  ISETP.GE.AND P3, PT, R6.reuse, R236, PT ;  /* 0x000000ec0600720c */ /* 0x040fe40003f66270 */
[----:B------:R-:W-:Y:S02]  /*6b70*/  ISETP.GE.AND P0, PT, R6, R234, PT ;  /* 0x000000ea0600720c */ /* 0x000fe40003f06270 */
[C---:B------:R-:W-:Y:S02]  /*6b80*/  ISETP.LT.OR P4, PT, R4.reuse, R237, P4 ;  /* 0x000000ed0400720c */ /* 0x040fe40002781670 */
[----:B------:R-:W-:Y:S02]  /*6b90*/  ISETP.LT.OR P1, PT, R4, R235, P1 ;  /* 0x000000eb0400720c */ /* 0x000fe40000f21670 */
[----:B------:R-:W-:-:S02]  /*6ba0*/  IADD3 R4, R3, 0x18, RZ ;  /* 0x0000001803047810 */ /* 0x000fc40007ffe0ff */
[C---:B------:R-:W-:Y:S02]  /*6bb0*/  ISETP.LT.OR P3, PT, R6.reuse, R237, P3 ;  /* 0x000000ed0600720c */ /* 0x040fe40001f61670 */
[----:B------:R-:W-:Y:S02]  /*6bc0*/  ISETP.LT.OR P0, PT, R6, R235, P0 ;  /* 0x000000eb0600720c */ /* 0x000fe40000701670 */
[----:B------:R-:W-:Y:S02]  /*6bd0*/  FSEL R39, R28, -INF , !P5 ;  /* 0xff8000001c277808 */ /* 0x000fe40006800000 */
[----:B------:R-:W-:Y:S02]  /*6be0*/  FSEL R25, R30, -INF , !P2 ;  /* 0xff8000001e197808 */ /* 0x000fe40005000000 */
[----:B------:R-:W-:Y:S02]  /*6bf0*/  FMNMX.FTZ R6, R2, R37, !PT ;  /* 0x0000002502067209 */ /* 0x000fe40007810000 */
[----:B------:R-:W-:-:S02]  /*6c00*/  ISETP.GE.AND P5, PT, R4, R236, PT ;  /* 0x000000ec0400720c */ /* 0x000fc40003fa6270 */
[C---:B------:R-:W-:Y:S02]  /*6c10*/  ISETP.GE.AND P2, PT, R4.reuse, R234, PT ;  /* 0x000000ea0400720c */ /* 0x040fe40003f46270 */
[----:B------:R-:W-:Y:S02]  /*6c20*/  FMNMX.FTZ R6, R39, R6, !PT ;  /* 0x0000000627067209 */ /* 0x000fe40007810000 */
[C---:B------:R-:W-:Y:S02]  /*6c30*/  ISETP.LT.OR P5, PT, R4.reuse, R237, P5 ;  /* 0x000000ed0400720c */ /* 0x040fe40002fa1670 */
[----:B------:R-:W-:Y:S02]  /*6c40*/  ISETP.LT.OR P2, PT, R4, R235, P2 ;  /* 0x000000eb0400720c */ /* 0x000fe40001741670 */
[----:B------:R-:W-:Y:S02]  /*6c50*/  IADD3 R4, R3, 0x20, RZ ;  /* 0x0000002003047810 */ /* 0x000fe40007ffe0ff */
[----:B------:R-:W-:-:S02]  /*6c60*/  FSEL R19, R80, -INF , !P4 ;  /* 0xff80000050137808 */ /* 0x000fc40006000000 */
[----:B------:R-:W-:Y:S02]  /*6c70*/  IADD3 R8, R3, 0x30, RZ ;  /* 0x0000003003087810 */ /* 0x000fe40007ffe0ff */
[----:B------:R-:W-:Y:S02]  /*6c80*/  FMNMX.FTZ R6, R29, R6, !PT ;  /* 0x000000061d067209 */ /* 0x000fe40007810000 */
[----:B------:R-:W-:Y:S02]  /*6c90*/  FSEL R13, R82, -INF , !P1 ;  /* 0xff800000520d7808 */ /* 0x000fe40004800000 */
[C---:B------:R-:W-:Y:S01]  /*6ca0*/  ISETP.GE.AND P4, PT, R4.reuse, R236, PT ;  /* 0x000000ec0400720c */ /* 0x040fe20003f86270 */
[----:B------:R-:W-:Y:S01]  /*6cb0*/  LDSM.16.MT88.4 R80, [R222+0x14000] ;  /* 0x01400000de50783b */ /* 0x000fe20000004200 */
[----:B------:R-:W-:Y:S02]  /*6cc0*/  ISETP.GE.AND P1, PT, R4, R234, PT ;  /* 0x000000ea0400720c */ /* 0x000fe40003f26270 */
[----:B------:R-:W-:-:S02]  /*6cd0*/  FSEL R189, R69, -INF , !P3 ;  /* 0xff80000045bd7808 */ /* 0x000fc40005800000 */
[----:B------:R-:W-:Y:S02]  /*6ce0*/  FSEL R199, R71, -INF , !P0 ;  /* 0xff80000047c77808 */ /* 0x000fe40004000000 */
[C---:B------:R-:W-:Y:S02]  /*6cf0*/  ISETP.GE.AND P3, PT, R8.reuse, R236, PT ;  /* 0x000000ec0800720c */ /* 0x040fe40003f66270 */
[----:B------:R-:W-:Y:S02]  /*6d00*/  ISETP.GE.AND P0, PT, R8, R234, PT ;  /* 0x000000ea0800720c */ /* 0x000fe40003f06270 */
[----:B------:R-:W-:Y:S02]  /*6d10*/  FMNMX.FTZ R10, R19, R6, !PT ;  /* 0x00000006130a7209 */ /* 0x000fe40007810000 */
[C---:B------:R-:W-:Y:S02]  /*6d20*/  ISETP.LT.OR P4, PT, R4.reuse, R237, P4 ;  /* 0x000000ed0400720c */ /* 0x040fe40002781670 */
[----:B------:R-:W-:-:S02]  /*6d30*/  ISETP.LT.OR P1, PT, R4, R235, P1 ;  /* 0x000000eb0400720c */ /* 0x000fc40000f21670 */
[----:B------:R-:W-:Y:S02]  /*6d40*/  IADD3 R4, R3, 0x28, RZ ;  /* 0x0000002803047810 */ /* 0x000fe40007ffe0ff */
[----:B------:R-:W-:Y:S02]  /*6d50*/  FSEL R15, R20, -INF , !P5 ;  /* 0xff800000140f7808 */ /* 0x000fe40006800000 */
[C---:B------:R-:W-:Y:S02]  /*6d60*/  ISETP.LT.OR P3, PT, R8.reuse, R237, P3 ;  /* 0x000000ed0800720c */ /* 0x040fe40001f61670 */
[----:B------:R-:W-:Y:S02]  /*6d70*/  FMNMX.FTZ R10, R17, R10, !PT ;  /* 0x0000000a110a7209 */ /* 0x000fe40007810000 */
[----:B------:R-:W-:Y:S02]  /*6d80*/  ISETP.LT.OR P0, PT, R8, R235, P0 ;  /* 0x000000eb0800720c */ /* 0x000fe40000701670 */
[----:B------:R-:W-:-:S02]  /*6d90*/  FMNMX.FTZ R8, R34, R27, !PT ;  /* 0x0000001b22087209 */ /* 0x000fc40007810000 */
[----:B------:R-:W-:Y:S02]  /*6da0*/  FSEL R9, R22, -INF , !P2 ;  /* 0xff80000016097808 */ /* 0x000fe40005000000 */
[C---:B------:R-:W-:Y:S02]  /*6db0*/  ISETP.GE.AND P5, PT, R4.reuse, R236, PT ;  /* 0x000000ec0400720c */ /* 0x040fe40003fa6270 */
[C---:B------:R-:W-:Y:S02]  /*6dc0*/  ISETP.GE.AND P2, PT, R4.reuse, R234, PT ;  /* 0x000000ea0400720c */ /* 0x040fe40003f46270 */
[----:B------:R-:W-:Y:S02]  /*6dd0*/  FMNMX.FTZ R10, R15, R10, !PT ;  /* 0x0000000a0f0a7209 */ /* 0x000fe40007810000 */
[----:B------:R-:W-:Y:S02]  /*6de0*/  FMNMX.FTZ R8, R25, R8, !PT ;  /* 0x0000000819087209 */ /* 0x000fe40007810000 */
[----:B------:R-:W-:-:S02]  /*6df0*/  ISETP.LT.OR P5, PT, R4, R237, P5 ;  /* 0x000000ed0400720c */ /* 0x000fc40002fa1670 */
[----:B------:R-:W-:Y:S02]  /*6e00*/  ISETP.LT.OR P2, PT, R4, R235, P2 ;  /* 0x000000eb0400720c */ /* 0x000fe40001741670 */
[----:B------:R-:W-:Y:S02]  /*6e10*/  IADD3 R4, R3, 0x29, RZ ;  /* 0x0000002903047810 */ /* 0x000fe40007ffe0ff */
[----:B------:R-:W-:Y:S02]  /*6e20*/  FSEL R251, R68, -INF , !P4 ;  /* 0xff80000044fb7808 */ /* 0x000fe40006000000 */
[----:B------:R-:W-:Y:S02]  /*6e30*/  FMNMX.FTZ R10, R21, R10, !PT ;  /* 0x0000000a150a7209 */ /* 0x000fe40007810000 */
[----:B------:R-:W-:Y:S02]  /*6e40*/  FMNMX.FTZ R8, R31, R8, !PT ;  /* 0x000000081f087209 */ /* 0x000fe40007810000 */
[----:B------:R-:W-:-:S02]  /*6e50*/  ISETP.GE.AND P4, PT, R4, R236, PT ;  /* 0x000000ec0400720c */ /* 0x000fc40003f86270 */
[----:B------:R-:W-:Y:S02]  /*6e60*/  FMNMX.FTZ R10, R251, R10, !PT ;  /* 0x0000000afb0a7209 */ /* 0x000fe40007810000 */
[----:B------:R-:W-:Y:S02]  /*6e70*/  FMNMX.FTZ R8, R13, R8, !PT ;  /* 0x000000080d087209 */ /* 0x000fe40007810000 */
[----:B------:R-:W-:Y:S02]  /*6e80*/  FSEL R245, R70, -INF , !P1 ;  /* 0xff80000046f57808 */ /* 0x000fe40004800000 */
[C---:B------:R-:W-:Y:S02]  /*6e90*/  ISETP.GE.AND P1, PT, R4.reuse, R234, PT ;  /* 0x000000ea0400720c */ /* 0x040fe40003f26270 */
[----:B------:R-:W-:Y:S02]  /*6ea0*/  ISETP.LT.OR P4, PT, R4, R237, P4 ;  /* 0x000000ed0400720c */ /* 0x000fe40002781670 */
[----:B------:R-:W-:-:S02]  /*6eb0*/  IADD3 R6, R3, 0x31, RZ ;  /* 0x0000003103067810 */ /* 0x000fc40007ffe0ff */
[----:B------:R-:W-:Y:S02]  /*6ec0*/  FSEL R249, R64, -INF , !P5 ;  /* 0xff80000040f97808 */ /* 0x000fe40006800000 */
[----:B------:R-:W-:Y:S02]  /*6ed0*/  FMNMX.FTZ R10, R189, R10, !PT ;  /* 0x0000000abd0a7209 */ /* 0x000fe40007810000 */
[----:B------:R-:W-:Y:S02]  /*6ee0*/  FMNMX.FTZ R8, R11, R8, !PT ;  /* 0x000000080b087209 */ /* 0x000fe40007810000 */
[----:B------:R-:W-:Y:S02]  /*6ef0*/  ISETP.LT.OR P1, PT, R4, R235, P1 ;  /* 0x000000eb0400720c */ /* 0x000fe40000f21670 */
[----:B------:R-:W-:Y:S02]  /*6f00*/  IADD3 R4, R3, 0x38, RZ ;  /* 0x0000003803047810 */ /* 0x000fe40007ffe0ff */
[----:B------:R-:W-:-:S02]  /*6f10*/  ISETP.GE.AND P5, PT, R6, R236, PT ;  /* 0x000000ec0600720c */ /* 0x000fc40003fa6270 */
[----:B------:R-:W-:Y:S02]  /*6f20*/  FSEL R191, R65, -INF , !P4 ;  /* 0xff80000041bf7808 */ /* 0x000fe40006000000 */
[----:B------:R-:W-:Y:S02]  /*6f30*/  FMNMX.FTZ R10, R249, R10, !PT ;  /* 0x0000000af90a7209 */ /* 0x000fe40007810000 */
[----:B------:R-:W-:Y:S02]  /*6f40*/  FMNMX.FTZ R8, R9, R8, !PT ;  /* 0x0000000809087209 */ /* 0x000fe40007810000 */
[----:B------:R-:W-:Y:S02]  /*6f50*/  ISETP.GE.AND P4, PT, R4, R236, PT ;  /* 0x000000ec0400720c */ /* 0x000fe40003f86270 */
[----:B------:R-:W-:Y:S02]  /*6f60*/  FSEL R241, R72, -INF , !P3 ;  /* 0xff80000048f17808 */ /* 0x000fe40005800000 */
[----:B------:R-:W-:-:S02]  /*6f70*/  ISETP.LT.OR P5, PT, R6, R237, P5 ;  /* 0x000000ed0600720c */ /* 0x000fc40002fa1670 */
[----:B------:R-:W-:Y:S02]  /*6f80*/  FMNMX.FTZ R10, R191, R10, !PT ;  /* 0x0000000abf0a7209 */ /* 0x000fe40007810000 */
[----:B------:R-:W-:Y:S02]  /*6f90*/  FMNMX.FTZ R8, R23, R8, !PT ;  /* 0x0000000817087209 */ /* 0x000fe40007810000 */
[----:B------:R-:W-:Y:S02]  /*6fa0*/  ISETP.LT.OR P4, PT, R4, R237, P4 ;  /* 0x000000ed0400720c */ /* 0x000fe40002781670 */
[----:B------:R-:W-:Y:S02]  /*6fb0*/  FSEL R239, R73, -INF , !P5 ;  /* 0xff80000049ef7808 */ /* 0x000fe40006800000 */
[----:B------:R-:W-:Y:S02]  /*6fc0*/  FMNMX.FTZ R10, R241, R10, !PT ;  /* 0x0000000af10a7209 */ /* 0x000fe40007810000 */
[----:B------:R-:W-:-:S02]  /*6fd0*/  FMNMX.FTZ R8, R245, R8, !PT ;  /* 0x00000008f5087209 */ /* 0x000fc40007810000 */
[----:B------:R-:W-:Y:S02]  /*6fe0*/  FSEL R203, R56, -INF , !P4 ;  /* 0xff80000038cb7808 */ /* 0x000fe40006000000 */
[----:B------:R-:W-:Y:S02]  /*6ff0*/  FMNMX.FTZ R10, R239, R10, !PT ;  /* 0x0000000aef0a7209 */ /* 0x000fe40007810000 */
[----:B------:R-:W-:Y:S02]  /*7000*/  FSEL R243, R66, -INF , !P2 ;  /* 0xff80000042f37808 */ /* 0x000fe40005000000 */
[----:B------:R-:W-:Y:S02]  /*7010*/  FMNMX.FTZ R8, R199, R8, !PT ;  /* 0x00000008c7087209 */ /* 0x000fe40007810000 */
[----:B------:R-:W-:Y:S02]  /*7020*/  FSEL R201, R67, -INF , !P1 ;  /* 0xff80000043c97808 */ /* 0x000fe40004800000 */
[----:B------:R-:W-:Y:S01]  /*7030*/  IADD3 R3, R3, 0x39, RZ ;  /* 0x0000003903037810 */ /* 0x000fe20007ffe0ff */
[----:B------:R-:W-:Y:S01]  /*7040*/  LDSM.16.MT88.4 R64, [R220+0x12000] ;  /* 0x01200000dc40783b */ /* 0x000fe20000004200 */
[----:B------:R-:W-:-:S02]  /*7050*/  FMNMX.FTZ R12, R203, R10, !PT ;  /* 0x0000000acb0c7209 */ /* 0x000fc40007810000 */
[-C--:B------:R-:W-:Y:S02]  /*7060*/  ISETP.GE.AND P1, PT, R4, R234.reuse, PT ;  /* 0x000000ea0400720c */ /* 0x080fe40003f26270 */
[----:B------:R-:W-:Y:S02]  /*7070*/  ISETP.GE.AND P2, PT, R6, R234, PT ;  /* 0x000000ea0600720c */ /* 0x000fe40003f46270 */
[----:B------:R-:W-:Y:S02]  /*7080*/  FMNMX.FTZ R10, R243, R8, !PT ;  /* 0x00000008f30a7209 */ /* 0x000fe40007810000 */
[----:B------:R-:W-:Y:S02]  /*7090*/  ISETP.GE.AND P3, PT, R3, R236, PT ;  /* 0x000000ec0300720c */ /* 0x000fe40003f66270 */
[-C--:B------:R-:W-:Y:S02]  /*70a0*/  ISETP.LT.OR P1, PT, R4, R235.reuse, P1 ;  /* 0x000000eb0400720c */ /* 0x080fe40000f21670 */
[----:B------:R-:W-:-:S02]  /*70b0*/  ISETP.LT.OR P2, PT, R6, R235, P2 ;  /* 0x000000eb0600720c */ /* 0x000fc40001741670 */
[----:B------:R-:W-:Y:S02]  /*70c0*/  FSEL R33, R74, -INF , !P0 ;  /* 0xff8000004a217808 */ /* 0x000fe40004000000 */
[----:B------:R-:W-:Y:S02]  /*70d0*/  FMNMX.FTZ R4, R201, R10, !PT ;  /* 0x0000000ac9047209 */ /* 0x000fe40007810000 */
[C---:B------:R-:W-:Y:S02]  /*70e0*/  ISETP.LT.OR P3, PT, R3.reuse, R237, P3 ;  /* 0x000000ed0300720c */ /* 0x040fe40001f61670 */
[----:B------:R-:W-:Y:S02]  /*70f0*/  ISETP.GE.AND P0, PT, R3, R234, PT ;  /* 0x000000ea0300720c */ /* 0x000fe40003f06270 */
[----:B------:R-:W-:Y:S02]  /*7100*/  FSEL R197, R75, -INF , !P2 ;  /* 0xff8000004bc57808 */ /* 0x000fe40005000000 */
[----:B------:R-:W-:Y:S01]  /*7110*/  FMNMX.FTZ R4, R33, R4, !PT ;  /* 0x0000000421047209 */ /* 0x000fe20007810000 */
[----:B------:R-:W-:Y:S01]  /*7120*/  LDSM.16.MT88.4 R72, [R224+0x14000] ;  /* 0x01400000e048783b */ /* 0x000fe20000004200 */
[----:B------:R-:W-:-:S02]  /*7130*/  FSEL R35, R57, -INF , !P3 ;  /* 0xff80000039237808 */ /* 0x000fc40005800000 */
[----:B------:R-:W-:Y:S02]  /*7140*/  ISETP.LT.OR P0, PT, R3, R235, P0 ;  /* 0x000000eb0300720c */ /* 0x000fe40000701670 */
[----:B------:R-:W-:Y:S02]  /*7150*/  FSEL R195, R58, -INF , !P1 ;  /* 0xff8000003ac37808 */ /* 0x000fe40004800000 */
[----:B------:R-:W-:Y:S02]  /*7160*/  FMNMX.FTZ R4, R197, R4, !PT ;  /* 0x00000004c5047209 */ /* 0x000fe40007810000 */
[----:B------:R-:W-:Y:S02]  /*7170*/  FMNMX.FTZ R8, R35, R12, !PT ;  /* 0x0000000c23087209 */ /* 0x000fe40007810000 */
[----:B------:R-:W-:Y:S02]  /*7180*/  FSEL R193, R59, -INF , !P0 ;  /* 0xff8000003bc17808 */ /* 0x000fe40004000000 */
[----:B------:R-:W-:Y:S01]  /*7190*/  FMNMX.FTZ R4, R195, R4, !PT ;  /* 0x00000004c3047209 */ /* 0x000fe20007810000 */
[----:B------:R-:W1:Y:S03]  /*71a0*/  SHFL.BFLY PT, R41, R8, 0x2, 0x1f ;  /* 0x0c401f0008297f89 */ /* 0x000e6600000e0000 */
[----:B------:R-:W-:Y:S01]  /*71b0*/  FMNMX.FTZ R43, R193, R4, !PT ;  /* 0x00000004c12b7209 */ /* 0x000fe20007810000 */
[----:B------:R-:W-:Y:S04]  /*71c0*/  LDSM.16.MT88.4 R56, [R221+0x12000] ;  /* 0x01200000dd38783b */ /* 0x000fe80000004200 */
[----:B------:R-:W2:Y:S01]  /*71d0*/  SHFL.BFLY PT, R4, R43, 0x2, 0x1f ;  /* 0x0c401f002b047f89 */ /* 0x000ea200000e0000 */
[----:B-1----:R-:W-:-:S05]  /*71e0*/  FMNMX.FTZ R41, R8, R41, !PT ;  /* 0x0000002908297209 */ /* 0x002fca0007810000 */
[----:B------:R-:W1:Y:S01]  /*71f0*/  SHFL.BFLY PT, R164, R41, 0x1, 0x1f ;  /* 0x0c201f0029a47f89 */ /* 0x000e6200000e0000 */
[----:B--2---:R-:W-:-:S05]  /*7200*/  FMNMX.FTZ R4, R43, R4, !PT ;  /* 0x000000042b047209 */ /* 0x004fca0007810000 */
[----:B------:R-:W2:Y:S01]  /*7210*/  SHFL.BFLY PT, R3, R4, 0x1, 0x1f ;  /* 0x0c201f0004037f89 */ /* 0x000ea200000e0000 */
[----:B-1----:R-:W-:-:S03]  /*7220*/  FMNMX.FTZ R164, R41, R164, !PT ;  /* 0x000000a429a47209 */ /* 0x002fc60007810000 */
[----:B------:R-:W1:Y:S01]  /*7230*/  LDSM.16.MT88.4 R40, [R224+0x12000] ;  /* 0x01200000e028783b */ /* 0x000e620000004200 */
[C---:B------:R-:W-:Y:S01]  /*7240*/  FSETP.NEU.FTZ.AND P0, PT, R164.reuse, -INF , PT ;  /* 0xff800000a400780b */ /* 0x040fe20003f1d000 */
[----:B------:R-:W-:Y:S01]  /*7250*/  FMUL.FTZ R32, R164, c[0x0][0x23c] ;  /* 0x00008f00a4207a20 */ /* 0x000fe20000410000 */
[----:B--2---:R-:W-:-:S04]  /*7260*/  FMNMX.FTZ R3, R4, R3, !PT ;  /* 0x0000000304037209 */ /* 0x004fc80007810000 */
[----:B------:R-:W-:Y:S01]  /*7270*/  FSEL R32, R32, RZ, P0 ;  /* 0x000000ff20207208 */ /* 0x000fe20000000000 */
[----:B------:R-:W2:Y:S01]  /*7280*/  LDSM.16.MT88.4 R4, [R220+0x16000] ;  /* 0x01600000dc04783b */ /* 0x000ea20000004200 */
[C---:B------:R-:W-:Y:S01]  /*7290*/  FSETP.NEU.FTZ.AND P0, PT, R3.reuse, -INF , PT ;  /* 0xff8000000300780b */ /* 0x040fe20003f1d000 */
[----:B------:R-:W-:Y:S02]  /*72a0*/  FMUL.FTZ R190, R3, c[0x0][0x23c] ;  /* 0x00008f0003be7a20 */ /* 0x000fe40000410000 */
[--C-:B------:R-:W-:Y:S02]  /*72b0*/  FFMA.FTZ R187, R2, c[0x0][0x23c], -R32.reuse ;  /* 0x00008f0002bb7a23 */ /* 0x100fe40000010820 */
[--C-:B------:R-:W-:Y:S01]  /*72c0*/  FFMA.FTZ R184, R37, c[0x0][0x23c], -R32.reuse ;  /* 0x00008f0025b87a23 */ /* 0x100fe20000010820 */
[----:B------:R-:W-:Y:S01]  /*72d0*/  FSEL R190, R190, RZ, P0 ;  /* 0x000000ffbebe7208 */ /* 0x000fe20000000000 */
[--C-:B------:R-:W-:Y:S01]  /*72e0*/  FFMA.FTZ R181, R39, c[0x0][0x23c], -R32.reuse ;  /* 0x00008f0027b57a23 */ /* 0x100fe20000010820 */
[----:B------:R-:W-:Y:S01]  /*72f0*/  LEA R240, P0, R166, c[0x0][0x168], 0x1 ;  /* 0x00005a00a6f07a11 */ /* 0x000fe200078008ff */
[----:B------:R-:W-:Y:S01]  /*7300*/  FFMA.FTZ R180, R29, c[0x0][0x23c], -R32 ;  /* 0x00008f001db47a23 */ /* 0x000fe20000010820 */
[----:B------:R-:W-:Y:S01]  /*7310*/  MUFU.EX2 R187, R187 ;  /* 0x000000bb00bb7308 */ /* 0x000fe20000000800 */
[----:B------:R-:W-:-:S02]  /*7320*/  FFMA.FTZ R182, R34, c[0x0][0x23c], -R190 ;  /* 0x00008f0022b67a23 */ /* 0x000fc400000108be */
[--C-:B------:R-:W-:Y:S02]  /*7330*/  FFMA.FTZ R185, R27, c[0x0][0x23c], -R190.reuse ;  /* 0x00008f001bb97a23 */ /* 0x100fe400000108be */
[--C-:B------:R-:W-:Y:S02]  /*7340*/  FFMA.FTZ R183, R25, c[0x0][0x23c], -R190.reuse ;  /* 0x00008f0019b77a23 */ /* 0x100fe400000108be */
[----:B------:R-:W-:Y:S01]  /*7350*/  FFMA.FTZ R176, R31, c[0x0][0x23c], -R190 ;  /* 0x00008f001fb07a23 */ /* 0x000fe200000108be */
[----:B------:R-:W3:Y:S01]  /*7360*/  MUFU.EX2 R184, R184 ;  /* 0x000000b800b87308 */ /* 0x000ee20000000800 */
[----:B------:R-:W-:Y:S01]  /*7370*/  FFMA.FTZ R175, R15, c[0x0][0x23c], -R32 ;  /* 0x00008f000faf7a23 */ /* 0x000fe20000010820 */
[----:B------:R-:W-:Y:S01]  /*7380*/  LDSM.16.MT88.4 R24, [R221+0x10800] ;  /* 0x01080000dd18783b */ /* 0x000fe20000004200 */
[----:B------:R-:W-:Y:S02]  /*7390*/  FFMA.FTZ R177, R13, c[0x0][0x23c], -R190 ;  /* 0x00008f000db17a23 */ /* 0x000fe400000108be */
[--C-:B------:R-:W-:Y:S01]  /*73a0*/  FFMA.FTZ R179, R19, c[0x0][0x23c], -R32.reuse ;  /* 0x00008f0013b37a23 */ /* 0x100fe20000010820 */
[----:B------:R-:W4:Y:S01]  /*73b0*/  LDSM.16.MT88.4 R12, [R224+0x10800] ;  /* 0x01080000e00c783b */ /* 0x000f220000004200 */
[--C-:B------:R-:W-:Y:S01]  /*73c0*/  FFMA.FTZ R178, R17, c[0x0][0x23c], -R32.reuse ;  /* 0x00008f0011b27a23 */ /* 0x100fe20000010820 */
[----:B------:R-:W-:Y:S01]  /*73d0*/  MUFU.EX2 R181, R181 ;  /* 0x000000b500b57308 */ /* 0x000fe20000000800 */
[----:B------:R-:W-:Y:S01]  /*73e0*/  FFMA.FTZ R174, R21, c[0x0][0x23c], -R32 ;  /* 0x00008f0015ae7a23 */ /* 0x000fe20000010820 */
[----:B------:R-:W-:Y:S01]  /*73f0*/  LDSM.16.MT88.4 R16, [R220+0x10800] ;  /* 0x01080000dc10783b */ /* 0x000fe20000004200 */
[----:B------:R-:W-:-:S02]  /*7400*/  FFMA.FTZ R2, R11, c[0x0][0x23c], -R190 ;  /* 0x00008f000b027a23 */ /* 0x000fc400000108be */
[--C-:B------:R-:W-:Y:S01]  /*7410*/  FFMA.FTZ R173, R9, c[0x0][0x23c], -R190.reuse ;  /* 0x00008f0009ad7a23 */ /* 0x100fe200000108be */
[----:B------:R-:W-:Y:S01]  /*7420*/  LDSM.16.MT88.4 R28, [R220+0x12800] ;  /* 0x01280000dc1c783b */ /* 0x000fe20000004200 */
[----:B------:R-:W-:Y:S01]  /*7430*/  FFMA.FTZ R0, R23, c[0x0][0x23c], -R190 ;  /* 0x00008f0017007a23 */ /* 0x000fe200000108be */
[----:B------:R-:W5:Y:S01]  /*7440*/  MUFU.EX2 R180, R180 ;  /* 0x000000b400b47308 */ /* 0x000f620000000800 */
[----:B---3--:R-:W-:Y:S01]  /*7450*/  F2FP.PACK_AB R128, R184, R187 ;  /* 0x000000bbb880723e */ /* 0x008fe200000000ff */
[----:B------:R-:W3:Y:S01]  /*7460*/  LDSM.16.MT88.4 R8, [R222+0x10800] ;  /* 0x01080000de08783b */ /* 0x000ee20000004200 */
[--C-:B------:R-:W-:Y:S02]  /*7470*/  FFMA.FTZ R186, R251, c[0x0][0x23c], -R32.reuse ;  /* 0x00008f00fbba7a23 */ /* 0x100fe40000010820 */
[--C-:B------:R-:W-:Y:S01]  /*7480*/  FFMA.FTZ R189, R189, c[0x0][0x23c], -R32.reuse ;  /* 0x00008f00bdbd7a23 */ /* 0x100fe20000010820 */
[----:B------:R-:W-:Y:S01]  /*7490*/  LDSM.16.MT88.4 R20, [R224+0x12800] ;  /* 0x01280000e014783b */ /* 0x000fe20000004200 */
[--C-:B------:R-:W-:Y:S01]  /*74a0*/  FFMA.FTZ R188, R249, c[0x0][0x23c], -R32.reuse ;  /* 0x00008f00f9bc7a23 */ /* 0x100fe20000010820 */
[----:B------:R-:W-:Y:S01]  /*74b0*/  MUFU.EX2 R182, R182 ;  /* 0x000000b600b67308 */ /* 0x000fe20000000800 */
[----:B------:R-:W-:-:S02]  /*74c0*/  FFMA.FTZ R191, R191, c[0x0][0x23c], -R32 ;  /* 0x00008f00bfbf7a23 */ /* 0x000fc40000010820 */
[--C-:B------:R-:W-:Y:S02]  /*74d0*/  FFMA.FTZ R192, R245, c[0x0][0x23c], -R190.reuse ;  /* 0x00008f00f5c07a23 */ /* 0x100fe400000108be */
[--C-:B------:R-:W-:Y:S02]  /*74e0*/  FFMA.FTZ R199, R199, c[0x0][0x23c], -R190.reuse ;  /* 0x00008f00c7c77a23 */ /* 0x100fe400000108be */
[--C-:B------:R-:W-:Y:S01]  /*74f0*/  FFMA.FTZ R194, R243, c[0x0][0x23c], -R190.reuse ;  /* 0x00008f00f3c27a23 */ /* 0x100fe200000108be */
[----:B------:R-:W1:Y:S01]  /*7500*/  MUFU.EX2 R185, R185 ;  /* 0x000000b900b97308 */ /* 0x000e620000000800 */
[----:B-----5:R-:W-:Y:S01]  /*7510*/  F2FP.PACK_AB R130, R180, R181 ;  /* 0x000000b5b482723e */ /* 0x020fe200000000ff */
[--C-:B------:R-:W-:Y:S02]  /*7520*/  FFMA.FTZ R201, R201, c[0x0][0x23c], -R190.reuse ;  /* 0x00008f00c9c97a23 */ /* 0x100fe400000108be */
[--C-:B------:R-:W-:Y:S02]  /*7530*/  FFMA.FTZ R200, R33, c[0x0][0x23c], -R190.reuse ;  /* 0x00008f0021c87a23 */ /* 0x100fe400000108be */
[----:B------:R-:W-:-:S02]  /*7540*/  FFMA.FTZ R197, R197, c[0x0][0x23c], -R190 ;  /* 0x00008f00c5c57a23 */ /* 0x000fc400000108be */
[----:B------:R-:W-:Y:S01]  /*7550*/  MUFU.EX2 R183, R183 ;  /* 0x000000b700b77308 */ /* 0x000fe20000000800 */
[----:B------:R-:W-:Y:S02]  /*7560*/  FFMA.FTZ R195, R195, c[0x0][0x23c], -R190 ;  /* 0x00008f00c3c37a23 */ /* 0x000fe400000108be */
[--C-:B------:R-:W-:Y:S01]  /*7570*/  FFMA.FTZ R196, R241, c[0x0][0x23c], -R32.reuse ;  /* 0x00008f00f1c47a23 */ /* 0x100fe20000010820 */
[----:B------:R-:W-:Y:S01]  /*7580*/  LEA.HI.X R241, R166, c[0x0][0x16c], R165, 0x1, P0 ;  /* 0x00005b00a6f17a11 */ /* 0x000fe200000f0ca5 */
[--C-:B------:R-:W-:Y:S02]  /*7590*/  FFMA.FTZ R239, R239, c[0x0][0x23c], -R32.reuse ;  /* 0x00008f00efef7a23 */ /* 0x100fe40000010820 */
[--C-:B------:R-:W-:Y:S01]  /*75a0*/  FFMA.FTZ R198, R203, c[0x0][0x23c], -R32.reuse ;  /* 0x00008f00cbc67a23 */ /* 0x100fe20000010820 */
[----:B------:R-:W5:Y:S01]  /*75b0*/  MUFU.EX2 R176, R176 ;  /* 0x000000b000b07308 */ /* 0x000f620000000800 */
[----:B-1----:R-:W-:Y:S01]  /*75c0*/  F2FP.PACK_AB R129, R185, R182 ;  /* 0x000000b6b981723e */ /* 0x002fe200000000ff */
[----:B------:R-:W-:-:S02]  /*75d0*/  FFMA.FTZ R245, R35, c[0x0][0x23c], -R32 ;  /* 0x00008f0023f57a23 */ /* 0x000fc40000010820 */
[----:B------:R-:W-:Y:S01]  /*75e0*/  FFMA.FTZ R190, R193, c[0x0][0x23c], -R190 ;  /* 0x00008f00c1be7a23 */ /* 0x000fe200000108be */
[----:B------:R-:W-:Y:S01]  /*75f0*/  LDSM.16.MT88.4 R32, [R224+0x11800] ;  /* 0x01180000e020783b */ /* 0x000fe20000004200 */
[----:B------:R-:W-:Y:S02]  /*7600*/  FADD.FTZ R184, R187, R184 ;  /* 0x000000b8bbb87221 */ /* 0x000fe40000010000 */
[----:B------:R-:W-:Y:S01]  /*7610*/  MUFU.EX2 R179, R179 ;  /* 0x000000b300b37308 */ /* 0x000fe20000000800 */
[----:B------:R-:W-:Y:S02]  /*7620*/  FADD.FTZ R182, R182, R185 ;  /* 0x000000b9b6b67221 */ /* 0x000fe40000010000 */
[----:B------:R-:W-:-:S04]  /*7630*/  FADD.FTZ R181, R181, R184 ;  /* 0x000000b8b5b57221 */ /* 0x000fc80000010000 */
[----:B------:R-:W-:Y:S01]  /*7640*/  FADD.FTZ R180, R180, R181 ;  /* 0x000000b5b4b47221 */ /* 0x000fe20000010000 */
[----:B-----5:R-:W-:Y:S01]  /*7650*/  F2FP.PACK_AB R131, R176, R183 ;  /* 0x000000b7b083723e */ /* 0x020fe200000000ff */
        /* <DEDUP_REMOVED lines=64> */
[----:B------:R-:W-:-:S03]  /*7a60*/  F2FP.PACK_AB R7, R0, R173 ;  /* 0x000000ad0007723e */ /* 0x000fc600000000ff */
[----:B------:R-:W-:-:S04]  /*7a70*/  FADD.FTZ R173, R173, R2 ;  /* 0x00000002adad7221 */ /* 0x000fc80000010000 */
[----:B----4-:R-:W-:Y:S01]  /*7a80*/  HMMA.16816.F32 R160, R4, R12, R160 ;  /* 0x0000000c04a0723c */ /* 0x010fe200000018a0 */
[----:B------:R-:W-:-:S07]  /*7a90*/  FADD.FTZ R173, R0, R173 ;  /* 0x000000ad00ad7221 */ /* 0x000fce0000010000 */
[C---:B------:R-:W-:Y:S01]  /*7aa0*/  HMMA.16816.F32 R156, R4.reuse, R14, R156 ;  /* 0x0000000e049c723c */ /* 0x040fe2000000189c */
[----:B------:R-:W1:Y:S07]  /*7ab0*/  LDSM.16.MT88.4 R12, [R222+0x12800] ;  /* 0x01280000de0c783b */ /* 0x000e6e0000004200 */
[C---:B---3--:R-:W-:Y:S08]  /*7ac0*/  HMMA.16816.F32 R152, R4.reuse, R8, R152 ;  /* 0x000000080498723c */ /* 0x048ff00000001898 */
        /* <DEDUP_REMOVED lines=39> */
[C---:B------:R-:W-:Y:S01]  /*7d40*/  HMMA.16816.F32 R112, R4.reuse, R18, R112 ;  /* 0x000000120470723c */ /* 0x040fe20000001870 */
[----:B------:R-:W3:Y:S07]  /*7d50*/  LDSM.16.MT88.4 R16, [R220+0x11000] ;  /* 0x01100000dc10783b */ /* 0x000eee0000004200 */
[C---:B--2---:R-:W-:Y:S08]  /*7d60*/  HMMA.16816.F32 R124, R4.reuse, R8, R124 ;  /* 0x00000008047c723c */ /* 0x044ff0000000187c */
[----:B------:R-:W-:Y:S01]  /*7d70*/  HMMA.16816.F32 R128, R4, R10, R128 ;  /* 0x0000000a0480723c */ /* 0x000fe20000001880 */
[----:B------:R-:W2:Y:S06]  /*7d80*/  LDSM.16.MT88.4 R8, [R222+0x13000] ;  /* 0x01300000de08783b */ /* 0x000eac0000004200 */
[----:B------:R-:W-:-:S02]  /*7d90*/  F2FP.PACK_AB R4, R189, R186 ;  /* 0x000000babd04723e */ /* 0x000fc400000000ff */
[----:B------:R-:W-:Y:S02]  /*7da0*/  F2FP.PACK_AB R6, R191, R188 ;  /* 0x000000bcbf06723e */ /* 0x000fe400000000ff */
[----:B------:R-:W-:Y:S01]  /*7db0*/  F2FP.PACK_AB R5, R199, R192 ;  /* 0x000000c0c705723e */ /* 0x000fe200000000ff */
[----:B------:R-:W-:Y:S01]  /*7dc0*/  FADD.FTZ R192, R192, R173 ;  /* 0x000000adc0c07221 */ /* 0x000fe20000010000 */
[----:B------:R-:W-:-:S03]  /*7dd0*/  F2FP.PACK_AB R7, R201, R194 ;  /* 0x000000c2c907723e */ /* 0x000fc600000000ff */
[----:B------:R-:W-:-:S04]  /*7de0*/  FADD.FTZ R199, R199, R192 ;  /* 0x000000c0c7c77221 */ /* 0x000fc80000010000 */
[----:B-1----:R-:W-:Y:S01]  /*7df0*/  HMMA.16816.F32 R36, R4, R12, R36 ;  /* 0x0000000c0424723c */ /* 0x002fe20000001824 */
[----:B------:R-:W-:-:S04]  /*7e00*/  FADD.FTZ R194, R194, R199 ;  /* 0x000000c7c2c27221 */ /* 0x000fc80000010000 */
[----:B------:R-:W-:-:S03]  /*7e10*/  FADD.FTZ R201, R201, R194 ;  /* 0x000000c2c9c97221 */ /* 0x000fc60000010000 */
[C---:B------:R-:W-:Y:S01]  /*7e20*/  HMMA.16816.F32 R40, R4.reuse, R14, R40 ;  /* 0x0000000e0428723c */ /* 0x040fe20000001828 */
[----:B------:R-:W1:Y:S07]  /*7e30*/  LDSM.16.MT88.4 R12, [R221+0x15000] ;  /* 0x01500000dd0c783b */ /* 0x000e6e0000004200 */
[C---:B----4-:R-:W-:Y:S08]  /*7e40*/  HMMA.16816.F32 R152, R4.reuse, R20, R152 ;  /* 0x000000140498723c */ /* 0x050ff00000001898 */
        /* <DEDUP_REMOVED lines=29> */
[C---:B-----5:R-:W-:Y:S08]  /*8020*/  HMMA.16816.F32 R60, R4.reuse, R28, R60 ;  /* 0x0000001c043c723c */ /* 0x060ff0000000183c */
        /* <DEDUP_REMOVED lines=43> */
[C---:B------:R-:W-:Y:S08]  /*82e0*/  HMMA.16816.F32 R44, R4.reuse, R16, R44 ;  /* 0x00000010042c723c */ /* 0x040ff0000000182c */
[C---:B------:R-:W-:Y:S01]  /*82f0*/  HMMA.16816.F32 R48, R4.reuse, R18, R48 ;  /* 0x000000120430723c */ /* 0x040fe20000001830 */
[----:B------:R-:W3:Y:S07]  /*8300*/  LDSM.16.MT88.4 R16, [R222+0x17800] ;  /* 0x01780000de10783b */ /* 0x000eee0000004200 */
[C---:B--2---:R-:W-:Y:S08]  /*8310*/  HMMA.16816.F32 R100, R4.reuse, R8, R100 ;  /* 0x000000080464723c */ /* 0x044ff00000001864 */
[C---:B------:R-:W-:Y:S01]  /*8320*/  HMMA.16816.F32 R104, R4.reuse, R10, R104 ;  /* 0x0000000a0468723c */ /* 0x040fe20000001868 */
[----:B------:R-:W2:Y:S07]  /*8330*/  LDSM.16.MT88.4 R8, [R220+0x17800] ;  /* 0x01780000dc08783b */ /* 0x000eae0000004200 */
[C---:B-1----:R-:W-:Y:S07]  /*8340*/  HMMA.16816.F32 R116, R4.reuse, R12, R116 ;  /* 0x0000000c0474723c */ /* 0x042fee0000001874 */
[----:B------:R-:W-:Y:S01]  /*8350*/  FADD.FTZ R13, R175, R178 ;  /* 0x000000b2af0d7221 */ /* 0x000fe20000010000 */
[----:B------:R-:W-:Y:S03]  /*8360*/  HMMA.16816.F32 R60, R4, R32, R60 ;  /* 0x00000020043c723c */ /* 0x000fe6000000183c */
[----:B------:R-:W-:-:S04]  /*8370*/  FADD.FTZ R13, R174, R13 ;  /* 0x0000000dae0d7221 */ /* 0x000fc80000010000 */
[----:B------:R-:W-:Y:S01]  /*8380*/  FADD.FTZ R186, R186, R13 ;  /* 0x0000000dbaba7221 */ /* 0x000fe20000010000 */
[----:B------:R-:W-:Y:S03]  /*8390*/  HMMA.16816.F32 R64, R4, R34, R64 ;  /* 0x000000220440723c */ /* 0x000fe60000001840 */
[----:B------:R-:W-:-:S04]  /*83a0*/  FADD.FTZ R189, R189, R186 ;  /* 0x000000babdbd7221 */ /* 0x000fc80000010000 */
[----:B------:R-:W-:Y:S01]  /*83b0*/  FADD.FTZ R188, R188, R189 ;  /* 0x000000bdbcbc7221 */ /* 0x000fe20000010000 */
[----:B---3--:R-:W-:Y:S03]  /*83c0*/  HMMA.16816.F32 R76, R4, R28, R76 ;  /* 0x0000001c044c723c */ /* 0x008fe6000000184c */
[----:B------:R-:W-:-:S04]  /*83d0*/  FADD.FTZ R191, R191, R188 ;  /* 0x000000bcbfbf7221 */ /* 0x000fc80000010000 */
[----:B------:R-:W-:Y:S01]  /*83e0*/  FADD.FTZ R196, R196, R191 ;  /* 0x000000bfc4c47221 */ /* 0x000fe20000010000 */
[----:B------:R-:W-:Y:S03]  /*83f0*/  HMMA.16816.F32 R80, R4, R30, R80 ;  /* 0x0000001e0450723c */ /* 0x000fe60000001850 */
[----:B------:R-:W-:-:S04]  /*8400*/  FADD.FTZ R239, R239, R196 ;  /* 0x000000c4efef7221 */ /* 0x000fc80000010000 */
[----:B------:R-:W-:Y:S01]  /*8410*/  FADD.FTZ R198, R198, R239 ;  /* 0x000000efc6c67221 */ /* 0x000fe20000010000 */
[----:B----4-:R-:W-:Y:S03]  /*8420*/  HMMA.16816.F32 R84, R4, R24, R84 ;  /* 0x000000180454723c */ /* 0x010fe60000001854 */
[----:B------:R-:W-:-:S05]  /*8430*/  FADD.FTZ R245, R245, R198 ;  /* 0x000000c6f5f57221 */ /* 0x000fca0000010000 */
[C---:B------:R-:W-:Y:S08]  /*8440*/  HMMA.16816.F32 R88, R4.reuse, R26, R88 ;  /* 0x0000001a0458723c */ /* 0x040ff00000001858 */
[C---:B-----5:R-:W-:Y:S08]  /*8450*/  HMMA.16816.F32 R92, R4.reuse, R20, R92 ;  /* 0x00000014045c723c */ /* 0x060ff0000000185c */
[C---:B------:R-:W-:Y:S08]  /*8460*/  HMMA.16816.F32 R96, R4.reuse, R22, R96 ;  /* 0x000000160460723c */ /* 0x040ff00000001860 */
[C---:B------:R-:W-:Y:S08]  /*8470*/  HMMA.16816.F32 R108, R4.reuse, R16, R108 ;  /* 0x00000010046c723c */ /* 0x040ff0000000186c */
[C---:B------:R-:W-:Y:S08]  /*8480*/  HMMA.16816.F32 R112, R4.reuse, R18, R112 ;  /* 0x000000120470723c */ /* 0x040ff00000001870 */
        /* <DEDUP_REMOVED lines=10> */
[----:B------:R-:W-:Y:S01]  /*8530*/  IABS R0, c[0x0][0x2d0] ;  /* 0x0000b40000007a13 */ /* 0x000fe20000000000 */
[----:B------:R-:W-:Y:S02]  /*8540*/  USHF.L.U32 UR5, UR28, 0x6, URZ ;  /* 0x000000061c057899 */ /* 0x000fe4000800063f */
[----:B------:R-:W-:Y:S01]  /*8550*/  UMOV UR12, URZ ;  /* 0x0000003f000c7c82 */ /* 0x000fe20008000000 */
[----:B------:R1:W2:Y:S01]  /*8560*/  R2UR UR4, R0 ;  /* 0x00000000000473c2 */ /* 0x0002a200000e0000 */
[----:B------:R-:W-:-:S06]  /*8570*/  UIADD3 UR10, UR5, 0x40, URZ ;  /* 0x00000040050a7890 */ /* 0x000fcc000fffe03f */
[----:B------:R-:W-:-:S05]  /*8580*/  IMAD.U32 R2, RZ, RZ, UR10 ;  /* 0x0000000aff027e24 */ /* 0x000fca000f8e00ff */
[----:B------:R-:W-:-:S04]  /*8590*/  IABS R2, R2 ;  /* 0x0000000200027213 */ /* 0x000fc80000000000 */
[----:B------:R-:W3:Y:S01]  /*85a0*/  R2UR UR9, R2 ;  /* 0x00000000020973c2 */ /* 0x000ee200000e0000 */
[----:B-1----:R-:W-:Y:S01]  /*85b0*/  MOV R0, UR5 ;  /* 0x0000000500007c02 */ /* 0x002fe20008000f00 */
[----:B--2---:R-:W1:Y:S03]  /*85c0*/  I2F.RP R5, UR4 ;  /* 0x0000000400057d06 */ /* 0x004e660008209400 */
        /* <DEDUP_REMOVED lines=9> */
[----:B---3--:R-:W-:Y:S02]  /*8660*/  UIMAD.WIDE.U32 UR12, UR15, UR9, URZ ;  /* 0x000000090f0c72a5 */ /* 0x008fe4000f8e003f */
[----:B--2---:R-:W-:Y:S02]  /*8670*/  UIMAD.WIDE.U32 UR14, UR15, UR7, URZ ;  /* 0x000000070f0e72a5 */ /* 0x004fe4000f8e003f */
        /* <DEDUP_REMOVED lines=33> */
[----:B------:R3:W2:Y:S01]  /*8890*/  LDG.E R2, [R6.64] ;  /* 0x0000002006027981 */ /* 0x0006a2000c1e1900 */
[----:B------:R-:W-:Y:S02]  /*88a0*/  UIADD3 UR13, UR13, -UR4, URZ ;  /* 0x800000040d0d7290 */ /* 0x000fe4000fffe03f */
[----:B------:R-:W-:Y:S02]  /*88b0*/  UMOV UR7, 0x40 ;  /* 0x0000004000077882 */ /* 0x000fe40000000000 */
[----:B------:R-:W-:Y:S02]  /*88c0*/  UIMAD UR7, UR13, UR6, -UR7 ;  /* 0x000000060d0772a4 */ /* 0x000fe4000f8e0a07 */
[----:B------:R-:W-:-:S02]  /*88d0*/  ULDC.64 UR4, c[0x0][0x1a0] ;  /* 0x0000680000047ab9 */ /* 0x000fc40000000a00 */
[----:B------:R-:W-:Y:S02]  /*88e0*/  USHF.R.S32.HI UR6, URZ, 0x1f, UR7 ;  /* 0x0000001f3f067899 */ /* 0x000fe40008011407 */
[----:B------:R-:W-:Y:S02]  /*88f0*/  UIMAD.WIDE.U32 UR8, UR7, UR4, URZ ;  /* 0x00000004070872a5 */ /* 0x000fe4000f8e003f */
[----:B------:R-:W-:-:S04]  /*8900*/  UIMAD UR6, UR6, UR4, URZ ;  /* 0x00000004060672a4 */ /* 0x000fc8000f8e023f */
[----:B------:R-:W-:-:S04]  /*8910*/  UIMAD UR5, UR7, UR5, UR6 ;  /* 0x00000005070572a4 */ /* 0x000fc8000f8e0206 */
[----:B------:R-:W-:Y:S01]  /*8920*/  UIADD3 UR5, UR9, UR5, URZ ;  /* 0x0000000509057290 */ /* 0x000fe2000fffe03f */
[----:B-1----:R-:W-:-:S05]  /*8930*/  MOV R4, UR8 ;  /* 0x0000000800047c02 */ /* 0x002fca0008000f00 */
[----:B---3--:R-:W-:Y:S01]  /*8940*/  MOV R7, UR5 ;  /* 0x0000000500077c02 */ /* 0x008fe20008000f00 */
[----:B------:R-:W-:Y:S02]  /*8950*/  IMAD.MOV.U32 R6, RZ, RZ, R4 ;  /* 0x000000ffff067224 */ /* 0x000fe400078e0004 */
[----:B--2---:R-:W-:Y:S02]  /*8960*/  IMAD.IADD R2, R2, 0x1, -R5 ;  /* 0x0000000102027824 */ /* 0x004fe400078e0a05 */
[----:B------:R-:W-:Y:S02]  /*8970*/  IMAD.U32 R5, RZ, RZ, UR9 ;  /* 0x00000009ff057e24 */ /* 0x000fe4000f8e00ff */
[----:B------:R-:W-:Y:S01]  /*8980*/  IMAD.WIDE.U32 R6, R2, c[0x0][0x188], R6 ;  /* 0x0000620002067a25 */ /* 0x000fe200078e0006 */
[----:B------:R-:W-:-:S03]  /*8990*/  SHF.R.S32.HI R0, RZ, 0x1f, R2 ;  /* 0x0000001fff007819 */ /* 0x000fc60000011402 */
[----:B------:R-:W-:Y:S02]  /*89a0*/  IMAD.MOV.U32 R9, RZ, RZ, R6 ;  /* 0x000000ffff097224 */ /* 0x000fe400078e0006 */
[----:B------:R-:W-:-:S04]  /*89b0*/  IMAD R5, R0, c[0x0][0x188], RZ ;  /* 0x0000620000057a24 */ /* 0x000fc800078e02ff */
[----:B------:R-:W-:-:S05]  /*89c0*/  IMAD R0, R2, c[0x0][0x18c], R5 ;  /* 0x0000630002007a24 */ /* 0x000fca00078e0205 */
[----:B------:R-:W-:Y:S01]  /*89d0*/  IADD3 R0, R7, R0, RZ ;  /* 0x0000000007007210 */ /* 0x000fe20007ffe0ff */
[----:B------:R-:W-:Y:S05]  /*89e0*/  BRA `(.L_x_3111) ;  /* 0x0000003000007947 */ /* 0x000fea0003800000 */
.L_x_3110:
[----:B------:R-:W-:-:S05]  /*89f0*/  IMAD.MOV.U32 R9, RZ, RZ, c[0x0][0x1a0] ;  /* 0x00006800ff097624 */ /* 0x000fca00078e00ff */
[----:B------:R-:W-:-:S04]  /*8a00*/  LEA R9, -R9, RZ, 0x6 ;  /* 0x000000ff09097211 */ /* 0x000fc800078e31ff */
[----:B------:R-:W-:Y:S02]  /*8a10*/  SHF.R.S32.HI R0, RZ, 0x1f, R9 ;  /* 0x0000001fff007819 */ /* 0x000fe40000011409 */
.L_x_3111:
        /* <DEDUP_REMOVED lines=11> */
[C-C-:B------:R-:W-:Y:S01]  /*8ad0*/  @!P3 IMAD.X R2, R0.reuse, 0x1, R167.reuse, P0 ;  /* 0x000000010002b824 */ /* 0x140fe200000e06a7 */
[C---:B------:R-:W-:Y:S02]  /*8ae0*/  IADD3 R7, P6, R9.reuse, UR27, RZ ;  /* 0x0000001b09077c10 */ /* 0x040fe4000ffde0ff */
[----:B------:R-:W-:Y:S02]  /*8af0*/  @!P2 IADD3 R9, P0, R9, R168, RZ ;  /* 0x000000a80909a210 */ /* 0x000fe40007f1e0ff */
[----:B------:R-:W-:Y:S02]  /*8b00*/  @!P3 LEA R16, P1, R5, c[0x0][0x170], 0x1 ;  /* 0x00005c000510ba11 */ /* 0x000fe400078208ff */
[----:B------:R-:W-:Y:S02]  /*8b10*/  ISETP.GE.AND P5, PT, R233, c[0x0][0x220], PT ;  /* 0x00008800e9007a0c */ /* 0x000fe40003fa6270 */
[C---:B------:R-:W-:Y:S01]  /*8b20*/  IADD3.X R4, R0.reuse, UR26, RZ, P6, !PT ;  /* 0x0000001a00047c10 */ /* 0x040fe2000b7fe4ff */
[----:B------:R-:W-:Y:S01]  /*8b30*/  @!P2 IMAD.X R0, R0, 0x1, R167, P0 ;  /* 0x000000010000a824 */ /* 0x000fe200000e06a7 */
[----:B------:R-:W-:-:S02]  /*8b40*/  @!P3 LEA.HI.X R17, R5, c[0x0][0x174], R2, 0x1, P1 ;  /* 0x00005d000511ba11 */ /* 0x000fc400008f0c02 */
        /* <DEDUP_REMOVED lines=9> */
[C-C-:B------:R-:W-:Y:S01]  /*8be0*/  @!P3 IMAD.X R0, R4.reuse, 0x1, R167.reuse, P0 ;  /* 0x000000010400b824 */ /* 0x140fe200000e06a7 */
        /* <DEDUP_REMOVED lines=11> */
[----:B------:R-:W-:Y:S01]  /*8ca0*/  @!P2 LEA R10, P0, R5, c[0x0][0x170], 0x1 ;  /* 0x00005c00050aaa11 */ /* 0x000fe200078008ff */
[----:B------:R-:W-:Y:S01]  /*8cb0*/  @!PT LDS RZ, [RZ] ;  /* 0x00000000fffff984 */ /* 0x000fe20000000800 */
[----:B------:R-:W-:Y:S01]  /*8cc0*/  @!PT LDS RZ, [RZ] ;  /* 0x00000000fffff984 */ /* 0x000fe20000000800 */
[----:B------:R-:W-:Y:S01]  /*8cd0*/  @!PT LDS RZ, [RZ] ;  /* 0x00000000fffff984 */ /* 0x000fe20000000800 */
[----:B------:R2:W-:Y:S01]  /*8ce0*/  @!P4 LDGSTS.E.BYPASS.LTC128B.128 [R232+0x12000], [R28.64+0x80] ;  /* 0x120000801ce8cfae */ /* 0x0005e2000b901d60 */
[----:B------:R-:W-:-:S02]  /*8cf0*/  IADD3.X R4, R4, UR26, RZ, P6, !PT ;  /* 0x0000001a04047c10 */ /* 0x000fc4000b7fe4ff */
[-C--:B------:R-:W-:Y:S01]  /*8d00*/  @!P4 IADD3 R9, P1, R7, R168.reuse, RZ ;  /* 0x000000a80709c210 */ /* 0x080fe20007f3e0ff */
[----:B------:R-:W-:Y:S01]  /*8d10*/  @P3 STS.128 [R232+0x14000], RZ ;  /* 0x014000ffe8003388 */ /* 0x000fe20000000c00 */
[----:B------:R-:W-:Y:S02]  /*8d20*/  @!P2 LEA.HI.X R11, R5, c[0x0][0x174], R0, 0x1, P0 ;  /* 0x00005d00050baa11 */ /* 0x000fe400000f0c00 */
[----:B------:R-:W-:Y:S01]  /*8d30*/  @!P3 IADD3 R5, P0, R7, R168, RZ ;  /* 0x000000a80705b210 */ /* 0x000fe20007f1e0ff */
[C-C-:B------:R-:W-:Y:S01]  /*8d40*/  @!P4 IMAD.X R0, R4.reuse, 0x1, R167.reuse, P1 ;  /* 0x000000010400c824 */ /* 0x140fe200008e06a7 */
[----:B------:R-:W-:Y:S01]  /*8d50*/  @!P4 LEA R18, P1, R9, c[0x0][0x170], 0x1 ;  /* 0x00005c000912ca11 */ /* 0x000fe200078208ff */
[----:B------:R-:W-:Y:S01]  /*8d60*/  @!PT LDS RZ, [RZ] ;  /* 0x00000000fffff984 */ /* 0x000fe20000000800 */
[----:B------:R-:W-:Y:S01]  /*8d70*/  @!PT LDS RZ, [RZ] ;  /* 0x00000000fffff984 */ /* 0x000fe20000000800 */
[----:B------:R-:W-:Y:S01]  /*8d80*/  @!PT LDS RZ, [RZ] ;  /* 0x00000000fffff984 */ /* 0x000fe20000000800 */
[----:B------:R3:W-:Y:S01]  /*8d90*/  @!P3 LDGSTS.E.BYPASS.LTC128B.128 [R232+0x14000], [R16.64+0x100] ;  /* 0x1400010010e8bfae */ /* 0x0007e2000b901d60 */
[----:B------:R-:W-:Y:S01]  /*8da0*/  @!P5 LEA R20, P6, R7, R246, 0x1 ;  /* 0x000000f60714d211 */ /* 0x000fe200078c08ff */
[----:B------:R-:W-:Y:S01]  /*8db0*/  @!P3 IMAD.X R2, R4, 0x1, R167, P0 ;  /* 0x000000010402b824 */ /* 0x000fe200000e06a7 */
[----:B------:R-:W-:Y:S01]  /*8dc0*/  @!P3 LEA R8, P0, R5, c[0x0][0x170], 0x1 ;  /* 0x00005c000508ba11 */ /* 0x000fe200078008ff */
[----:B------:R-:W-:Y:S01]  /*8dd0*/  @P2 STS.128 [R232+0x16000], RZ ;  /* 0x016000ffe8002388 */ /* 0x000fe20000000c00 */
[----:B------:R-:W-:-:S02]  /*8de0*/  @!P4 LEA.HI.X R19, R9, c[0x0][0x174], R0, 0x1, P1 ;  /* 0x00005d000913ca11 */ /* 0x000fc400008f0c00 */
[----:B------:R-:W-:Y:S01]  /*8df0*/  @!P2 IADD3 R0, P1, R7, R168, RZ ;  /* 0x000000a80700a210 */ /* 0x000fe20007f3e0ff */
[----:B------:R-:W-:Y:S01]  /*8e00*/  @!PT LDS RZ, [RZ] ;  /* 0x00000000fffff984 */ /* 0x000fe20000000800 */
[----:B------:R-:W-:Y:S01]  /*8e10*/  @!PT LDS RZ, [RZ] ;  /* 0x00000000fffff984 */ /* 0x000fe20000000800 */
[----:B------:R-:W-:Y:S01]  /*8e20*/  @!PT LDS RZ, [RZ] ;  /* 0x00000000fffff984 */ /* 0x000fe20000000800 */
[----:B------:R4:W-:Y:S01]  /*8e30*/  @!P2 LDGSTS.E.BYPASS.LTC128B.128 [R232+0x16000], [R14.64+0x180] ;  /* 0x160001800ee8afae */ /* 0x0009e2000b901d60 */
[----:B------:R-:W-:Y:S02]  /*8e40*/  @!P3 LEA.HI.X R9, R5, c[0x0][0x174], R2, 0x1, P0 ;  /* 0x00005d000509ba11 */ /* 0x000fe400000f0c02 */
[C---:B------:R-:W-:Y:S01]  /*8e50*/  @!P5 LEA.HI.X R21, R7.reuse, R247, R4, 0x1, P6 ;  /* 0x000000f70715d211 */ /* 0x040fe200030f0c04 */
[----:B------:R-:W-:Y:S01]  /*8e60*/  @!P2 IMAD.X R5, R4, 0x1, R167, P1 ;  /* 0x000000010405a824 */ /* 0x000fe200008e06a7 */
        /* <DEDUP_REMOVED lines=8> */
[C---:B------:R-:W-:Y:S01]  /*8ef0*/  @!P5 LEA R34, P0, R7.reuse, R246, 0x1 ;  /* 0x000000f60722d211 */ /* 0x040fe200078008ff */
[----:B------:R-:W-:Y:S01]  /*8f00*/  IMAD.MOV.U32 R246, RZ, RZ, R200 ;  /* 0x000000fffff67224 */ /* 0x000fe200078e00c8 */
[----:B------:R-:W-:Y:S01]  /*8f10*/  @!P4 IADD3 R2, P6, R7, R168, RZ ;  /* 0x000000a80702c210 */ /* 0x000fe20007fde0ff */
[----:B------:R-:W-:Y:S01]  /*8f20*/  @P4 STS.128 [R232+0x12800], RZ ;  /* 0x012800ffe8004388 */ /* 0x000fe20000000c00 */
[----:B------:R-:W-:-:S02]  /*8f30*/  @!P2 LEA.HI.X R33, R0, c[0x0][0x174], R5, 0x1, P1 ;  /* 0x00005d000021aa11 */ /* 0x000fc400008f0c05 */
[CC--:B------:R-:W-:Y:S01]  /*8f40*/  @!P3 IADD3 R0, P1, R7.reuse, R168.reuse, RZ ;  /* 0x000000a80700b210 */ /* 0x0c0fe20007f3e0ff */
[----:B------:R-:W-:Y:S01]  /*8f50*/  @!PT LDS RZ, [RZ] ;  /* 0x00000000fffff984 */ /* 0x000fe20000000800 */
[----:B------:R-:W-:Y:S01]  /*8f60*/  @!PT LDS RZ, [RZ] ;  /* 0x00000000fffff984 */ /* 0x000fe20000000800 */
[----:B------:R-:W-:Y:S01]  /*8f70*/  @!PT LDS RZ, [RZ] ;  /* 0x00000000fffff984 */ /* 0x000fe20000000800 */
[----:B------:R1:W-:Y:S01]  /*8f80*/  @!P4 LDGSTS.E.BYPASS.LTC128B.128 [R232+0x12800], [R22.64+0x80] ;  /* 0x1280008016e8cfae */ /* 0x0003e2000b901d60 */
[C---:B------:R-:W-:Y:S01]  /*8f90*/  @!P5 LEA.HI.X R35, R7.reuse, R247, R4, 0x1, P0 ;  /* 0x000000f70723d211 */ /* 0x040fe200000f0c04 */
[--C-:B------:R-:W-:Y:S01]  /*8fa0*/  @!P4 IMAD.X R27, R4, 0x1, R167.reuse, P6 ;  /* 0x00000001041bc824 */ /* 0x100fe200030e06a7 */
[----:B------:R-:W-:Y:S01]  /*8fb0*/  @!P2 IADD3 R7, P0, R7, R168, RZ ;  /* 0x000000a80707a210 */ /* 0x000fe20007f1e0ff */
[----:B------:R-:W-:Y:S01]  /*8fc0*/  @P3 STS.128 [R232+0x14800], RZ ;  /* 0x014800ffe8003388 */ /* 0x000fe20000000c00 */
[----:B------:R-:W-:Y:S01]  /*8fd0*/  @!P4 LEA R174, P6, R2, c[0x0][0x170], 0x1 ;  /* 0x00005c0002aeca11 */ /* 0x000fe200078c08ff */
[--C-:B------:R-:W-:Y:S01]  /*8fe0*/  @!P3 IMAD.X R5, R4, 0x1, R167.reuse, P1 ;  /* 0x000000010405b824 */ /* 0x100fe200008e06a7 */
[----:B------:R-:W-:Y:S01]  /*8ff0*/  @!P3 LEA R172, P1, R0, c[0x0][0x170], 0x1 ;  /* 0x00005c0000acba11 */ /* 0x000fe200078208ff */
[----:B------:R-:W-:Y:S01]  /*9000*/  @!PT LDS RZ, [RZ] ;  /* 0x00000000fffff984 */ /* 0x000fe20000000800 */
[----:B------:R-:W-:Y:S01]  /*9010*/  @!PT LDS RZ, [RZ] ;  /* 0x00000000fffff984 */ /* 0x000fe20000000800 */
[----:B------:R-:W-:Y:S01]  /*9020*/  @!PT LDS RZ, [RZ] ;  /* 0x00000000fffff984 */ /* 0x000fe20000000800 */
[----:B------:R4:W-:Y:S01]  /*9030*/  @!P3 LDGSTS.E.BYPASS.LTC128B.128 [R232+0x14800], [R12.64+0x100] ;  /* 0x148001000ce8bfae */ /* 0x0009e2000b901d60 */
[----:B------:R-:W-:Y:S01]  /*9040*/  @!P2 IMAD.X R4, R4, 0x1, R167, P0 ;  /* 0x000000010404a824 */ /* 0x000fe200000e06a7 */
[----:B------:R-:W-:Y:S01]  /*9050*/  @!P2 LEA R26, P0, R7, c[0x0][0x170], 0x1 ;  /* 0x00005c00071aaa11 */ /* 0x000fe200078008ff */
[----:B------:R-:W-:Y:S01]  /*9060*/  IMAD.MOV.U32 R247, RZ, RZ, R201 ;  /* 0x000000fffff77224 */ /* 0x000fe200078e00c9 */
[----:B------:R-:W-:Y:S01]  /*9070*/  @P2 STS.128 [R232+0x16800], RZ ;  /* 0x016800ffe8002388 */ /* 0x000fe20000000c00 */
[----:B------:R-:W-:-:S02]  /*9080*/  @!P4 LEA.HI.X R175, R2, c[0x0][0x174], R27, 0x1, P6 ;  /* 0x00005d0002afca11 */ /* 0x000fc400030f0c1b */
        /* <DEDUP_REMOVED lines=8> */
[----:B------:R-:W-:Y:S02]  /*9110*/  IMAD R0, R0, 0x40, R231 ;  /* 0x0000004000007824 */ /* 0x000fe400078e02e7 */
[----:B------:R-:W-:Y:S01]  /*9120*/  @!PT LDS RZ, [RZ] ;  /* 0x00000000fffff984 */ /* 0x000fe20000000800 */
[----:B------:R-:W-:Y:S01]  /*9130*/  @!PT LDS RZ, [RZ] ;  /* 0x00000000fffff984 */ /* 0x000fe20000000800 */
[----:B------:R-:W-:Y:S01]  /*9140*/  @!PT LDS RZ, [RZ] ;  /* 0x00000000fffff984 */ /* 0x000fe20000000800 */
[----:B------:R1:W-:Y:S03]  /*9150*/  @!P5 LDGSTS.E.BYPASS.LTC128B.128 [R232+0x11000], [R20.64] ;  /* 0x1100000014e8dfae */ /* 0x0003e6000b901d60 */
[C---:B------:R-:W-:Y:S01]  /*9160*/  ISETP.GE.AND P6, PT, R0.reuse, R236, PT ;  /* 0x000000ec0000720c */ /* 0x040fe20003fc6270 */
[----:B------:R-:W-:Y:S01]  /*9170*/  @P4 STS.128 [R232+0x13000], RZ ;  /* 0x013000ffe8004388 */ /* 0x000fe20000000c00 */
[----:B------:R-:W-:-:S02]  /*9180*/  IADD3 R2, R0, 0x1, RZ ;  /* 0x0000000100027810 */ /* 0x000fc40007ffe0ff */
[-C--:B------:R-:W-:Y:S01]  /*9190*/  ISETP.LT.OR P6, PT, R0, R237.reuse, P6 ;  /* 0x000000ed0000720c */ /* 0x080fe200037c1670 */
[----:B------:R-:W-:Y:S01]  /*91a0*/  @!PT LDS RZ, [RZ] ;  /* 0x00000000fffff984 */ /* 0x000fe20000000800 */
[----:B------:R-:W-:Y:S01]  /*91b0*/  @!PT LDS RZ, [RZ] ;  /* 0x00000000fffff984 */ /* 0x000fe20000000800 */
[----:B------:R-:W-:Y:S01]  /*91c0*/  @!PT LDS RZ, [RZ] ;  /* 0x00000000fffff984 */ /* 0x000fe20000000800 */
[----:B------:R3:W-:Y:S01]  /*91d0*/  @!P4 LDGSTS.E.BYPASS.LTC128B.128 [R232+0x13000], [R18.64+0x80] ;  /* 0x1300008012e8cfae */ /* 0x0007e2000b901d60 */
[C---:B------:R-:W-:Y:S02]  /*91e0*/  ISETP.GE.AND P1, PT, R2.reuse, R236, PT ;  /* 0x000000ec0200720c */ /* 0x040fe40003f26270 */
[C---:B------:R-:W-:Y:S01]  /*91f0*/  ISETP.GE.AND P0, PT, R2.reuse, R234, PT ;  /* 0x000000ea0200720c */ /* 0x040fe20003f06270 */
[----:B------:R-:W-:Y:S01]  /*9200*/  @P3 STS.128 [R232+0x15000], RZ ;  /* 0x015000ffe8003388 */ /* 0x000fe20000000c00 */
[C---:B------:R-:W-:Y:S02]  /*9210*/  ISETP.LT.OR P1, PT, R2.reuse, R237, P1 ;  /* 0x000000ed0200720c */ /* 0x040fe40000f21670 */
[----:B------:R-:W-:Y:S01]  /*9220*/  ISETP.LT.OR P0, PT, R2, R235, P0 ;  /* 0x000000eb0200720c */ /* 0x000fe20000701670 */
[----:B------:R-:W-:Y:S01]  /*9230*/  @!PT LDS RZ, [RZ] ;  /* 0x00000000fffff984 */ /* 0x000fe20000000800 */
[----:B------:R-:W-:Y:S01]  /*9240*/  @!PT LDS RZ, [RZ] ;  /* 0x00000000fffff984 */ /* 0x000fe20000000800 */
[----:B------:R-:W-:Y:S01]  /*9250*/  @!PT LDS RZ, [RZ] ;  /* 0x00000000fffff984 */ /* 0x000fe20000000800 */
[----:B------:R1:W-:Y:S01]  /*9260*/  @!P3 LDGSTS.E.BYPASS.LTC128B.128 [R232+0x15000], [R8.64+0x100] ;  /* 0x1500010008e8bfae */ /* 0x0003e2000b901d60 */
[----:B------:R-:W-:-:S03]  /*9270*/  IADD3 R167, R0, 0x9, RZ ;  /* 0x0000000900a77810 */ /* 0x000fc60007ffe0ff */
        /* <DEDUP_REMOVED lines=26> */
[----:B--2---:R-:W2:Y:S04]  /*9420*/  LDSM.16.M88.4 R28, [R229+0x8000] ;  /* 0x00800000e51c783b */ /* 0x004ea80000000200 */
[----:B-1----:R-:W5:Y:S04]  /*9430*/  LDSM.16.M88.4 R20, [R229+0x8800] ;  /* 0x00880000e514783b */ /* 0x002f680000000200 */
[----:B----4-:R-:W1:Y:S04]  /*9440*/  LDSM.16.M88.4 R12, [R229+0x9000] ;  /* 0x00900000e50c783b */ /* 0x010e680000000200 */
[----:B------:R-:W4:Y:S04]  /*9450*/  LDSM.16.M88.4 R4, [R229+0x9800] ;  /* 0x00980000e504783b */ /* 0x000f280000000200 */
[----:B------:R-:W-:Y:S04]  /*9460*/  LDSM.16.M88.4 R168, [R228] ;  /* 0x00000000e4a8783b */ /* 0x000fe80000000200 */
[----:B------:R-:W1:Y:S04]  /*9470*/  LDSM.16.M88.4 R192, [R227] ;  /* 0x00000000e3c0783b */ /* 0x000e680000000200 */
[----:B------:R-:W1:Y:S04]  /*9480*/  LDSM.16.M88.4 R180, [R219] ;  /* 0x00000000dbb4783b */ /* 0x000e680000000200 */
[----:B------:R-:W4:Y:S04]  /*9490*/  LDSM.16.M88.4 R176, [R218] ;  /* 0x00000000dab0783b */ /* 0x000f280000000200 */
[----:B---3--:R-:W3:Y:S04]  /*94a0*/  LDSM.16.M88.4 R172, [R217] ;  /* 0x00000000d9ac783b */ /* 0x008ee80000000200 */
[----:B------:R-:W-:Y:S01]  /*94b0*/  LDSM.16.M88.4 R8, [R223+0x8000] ;  /* 0x00800000df08783b */ /* 0x000fe20000000200 */
[C---:B--2---:R-:W-:Y:S03]  /*94c0*/  HMMA.16816.F32 R32, R184.reuse, R28, RZ ;  /* 0x0000001cb820723c */ /* 0x044fe600000018ff */
[----:B------:R-:W-:Y:S04]  /*94d0*/  LDSM.16.M88.4 R196, [R216+0x1000] ;  /* 0x00100000d8c4783b */ /* 0x000fe80000000200 */
[----:B------:R-:W0:Y:S01]  /*94e0*/  LDGDEPBAR ;  /* 0x00000000000079af */ /* 0x000e220000000000 */
[C---:B------:R-:W-:Y:S08]  /*94f0*/  HMMA.16816.F32 R28, R184.reuse, R30, RZ ;  /* 0x0000001eb81c723c */ /* 0x040ff000000018ff */
[C---:B-----5:R-:W-:Y:S08]  /*9500*/  HMMA.16816.F32 R24, R184.reuse, R20, RZ ;  /* 0x00000014b818723c */ /* 0x060ff000000018ff */
[C---:B-1----:R-:W-:Y:S08]  /*9510*/  HMMA.16816.F32 R16, R184.reuse, R12, RZ ;  /* 0x0000000cb810723c */ /* 0x042ff000000018ff */
[C---:B------:R-:W-:Y:S08]  /*9520*/  HMMA.16816.F32 R20, R184.reuse, R22, RZ ;  /* 0x00000016b814723c */ /* 0x040ff000000018ff */
[C---:B------:R-:W-:Y:S08]  /*9530*/  HMMA.16816.F32 R12, R184.reuse, R14, RZ ;  /* 0x0000000eb80c723c */ /* 0x040ff000000018ff */
[C---:B----4-:R-:W-:Y:S08]  /*9540*/  HMMA.16816.F32 R188, R184.reuse, R4, RZ ;  /* 0x00000004b8bc723c */ /* 0x050ff000000018ff */
[----:B------:R-:W-:Y:S01]  /*9550*/  HMMA.16816.F32 R184, R184, R6, RZ ;  /* 0x00000006b8b8723c */ /* 0x000fe200000018ff */
[----:B------:R-:W1:Y:S07]  /*9560*/  LDSM.16.M88.4 R4, [R226] ;  /* 0x00000000e204783b */ /* 0x000e6e0000000200 */
[C---:B------:R-:W-:Y:S08]  /*9570*/  HMMA.16816.F32 R32, R168.reuse, R192, R32 ;  /* 0x000000c0a820723c */ /* 0x040ff00000001820 */
[C---:B------:R-:W-:Y:S01]  /*9580*/  HMMA.16816.F32 R28, R168.reuse, R194, R28 ;  /* 0x000000c2a81c723c */ /* 0x040fe2000000181c */
[----:B------:R-:W2:Y:S07]  /*9590*/  LDSM.16.M88.4 R192, [R223+0x8800] ;  /* 0x00880000dfc0783b */ /* 0x000eae0000000200 */
        /* <DEDUP_REMOVED lines=8> */
[----:B------:R-:W-:Y:S04]  /*9620*/  LDSM.16.M88.4 R168, [R225] ;  /* 0x00000000e1a8783b */ /* 0x000fe80000000200 */
[----:B------:R-:W3:Y:S03]  /*9630*/  LDSM.16.M88.4 R172, [R216] ;  /* 0x00000000d8ac783b */ /* 0x000ee60000000200 */
        /* <DEDUP_REMOVED lines=8> */
[----:B------:R-:W-:Y:S07]  /*96c0*/  LDSM.16.M88.4 R180, [R229+0xa000] ;  /* 0x00a00000e5b4783b */ /* 0x000fee0000000200 */
[C---:B-----5:R-:W-:Y:S08]  /*96d0*/  HMMA.16816.F32 R188, R4.reuse, R176, R188 ;  /* 0x000000b004bc723c */ /* 0x060ff000000018bc */
[----:B------:R-:W-:Y:S01]  /*96e0*/  HMMA.16816.F32 R184, R4, R178, R184 ;  /* 0x000000b204b8723c */ /* 0x000fe200000018b8 */
[----:B------:R-:W4:Y:S04]  /*96f0*/  LDSM.16.M88.4 R4, [R230+0x2000] ;  /* 0x00200000e604783b */ /* 0x000f280000000200 */
[----:B------:R-:W5:Y:S03]  /*9700*/  LDSM.16.M88.4 R176, [R229+0xa800] ;  /* 0x00a80000e5b0783b */ /* 0x000f660000000200 */
        /* <DEDUP_REMOVED lines=8> */
[----:B------:R-:W-:Y:S07]  /*9790*/  LDSM.16.M88.4 R196, [R215] ;  /* 0x00000000d7c4783b */ /* 0x000fee0000000200 */
[C---:B--2---:R-:W-:Y:S08]  /*97a0*/  HMMA.16816.F32 R188, R168.reuse, R192, R188 ;  /* 0x000000c0a8bc723c */ /* 0x044ff000000018bc */
[----:B------:R-:W-:Y:S01]  /*97b0*/  HMMA.16816.F32 R184, R168, R194, R184 ;  /* 0x000000c2a8b8723c */ /* 0x000fe200000018b8 */
[----:B------:R-:W2:Y:S04]  /*97c0*/  LDSM.16.M88.4 R168, [R228+0x2000] ;  /* 0x00200000e4a8783b */ /* 0x000ea80000000200 */
[----:B------:R-:W1:Y:S03]  /*97d0*/  LDSM.16.M88.4 R192, [R214] ;  /* 0x00000000d6c0783b */ /* 0x000e660000000200 */
[C---:B----4-:R-:W-:Y:S08]  /*97e0*/  HMMA.16816.F32 R32, R4.reuse, R180, R32 ;  /* 0x000000b40420723c */ /* 0x050ff00000001820 */
[C---:B------:R-:W-:Y:S01]  /*97f0*/  HMMA.16816.F32 R28, R4.reuse, R182, R28 ;  /* 0x000000b6041c723c */ /* 0x040fe2000000181c */
[----:B------:R-:W4:Y:S07]  /*9800*/  LDSM.16.M88.4 R180, [R213] ;  /* 0x00000000d5b4783b */ /* 0x000f2e0000000200 */
[C---:B-----5:R-:W-:Y:S08]  /*9810*/  HMMA.16816.F32 R24, R4.reuse, R176, R24 ;  /* 0x000000b00418723c */ /* 0x060ff00000001818 */
[C---:B------:R-:W-:Y:S01]  /*9820*/  HMMA.16816.F32 R20, R4.reuse, R178, R20 ;  /* 0x000000b20414723c */ /* 0x040fe20000001814 */
[----:B------:R-:W5:Y:S07]  /*9830*/  LDSM.16.M88.4 R176, [R212] ;  /* 0x00000000d4b0783b */ /* 0x000f6e0000000200 */
        /* <DEDUP_REMOVED lines=12> */
[----:B------:R-:W3:Y:S07]  /*9900*/  LDSM.16.M88.4 R192, [R223+0xb800] ;  /* 0x00b80000dfc0783b */ /* 0x000eee0000000200 */
[C---:B----4-:R-:W-:Y:S08]  /*9910*/  HMMA.16816.F32 R16, R168.reuse, R180, R16 ;  /* 0x000000b4a810723c */ /* 0x050ff00000001810 */
[C---:B------:R-:W-:Y:S01]  /*9920*/  HMMA.16816.F32 R12, R168.reuse, R182, R12 ;  /* 0x000000b6a80c723c */ /* 0x040fe2000000180c */
[----:B------:R-:W-:Y:S07]  /*9930*/  LDSM.16.M88.4 R180, [R216+0x2000] ;  /* 0x00200000d8b4783b */ /* 0x000fee0000000200 */
[C---:B-----5:R-:W-:Y:S08]  /*9940*/  HMMA.16816.F32 R188, R168.reuse, R176, R188 ;  /* 0x000000b0a8bc723c */ /* 0x060ff000000018bc */
[----:B------:R-:W-:Y:S01]  /*9950*/  HMMA.16816.F32 R184, R168, R178, R184 ;  /* 0x000000b2a8b8723c */ /* 0x000fe200000018b8 */
[----:B------:R-:W4:Y:S04]  /*9960*/  LDSM.16.M88.4 R168, [R225+0x2000] ;  /* 0x00200000e1a8783b */ /* 0x000f280000000200 */
[----:B------:R-:W-:Y:S03]  /*9970*/  LDSM.16.M88.4 R176, [R216+0x2800] ;  /* 0x00280000d8b0783b */ /* 0x000fe60000000200 */
[C---:B-1----:R-:W-:Y:S08]  /*9980*/  HMMA.16816.F32 R32, R4.reuse, R8, R32 ;  /* 0x000000080420723c */ /* 0x042ff00000001820 */
[C---:B------:R-:W-:Y:S01]  /*9990*/  HMMA.16816.F32 R28, R4.reuse, R10, R28 ;  /* 0x0000000a041c723c */ /* 0x040fe2000000181c */
[----:B------:R-:W1:Y:S07]  /*99a0*/  LDSM.16.M88.4 R8, [R216+0x3000] ;  /* 0x00300000d808783b */ /* 0x000e6e0000000200 */
[C---:B------:R-:W-:Y:S08]  /*99b0*/  HMMA.16816.F32 R24, R4.reuse, R172, R24 ;  /* 0x000000ac0418723c */ /* 0x040ff00000001818 */
[C---:B------:R-:W-:Y:S01]  /*99c0*/  HMMA.16816.F32 R20, R4.reuse, R174, R20 ;  /* 0x000000ae0414723c */ /* 0x040fe20000001814 */
[----:B------:R-:W5:Y:S07]  /*99d0*/  LDSM.16.M88.4 R172, [R216+0x3800] ;  /* 0x00380000d8ac783b */ /* 0x000f6e0000000200 */
[C---:B--2---:R-:W-:Y:S08]  /*99e0*/  HMMA.16816.F32 R16, R4.reuse, R196, R16 ;  /* 0x000000c40410723c */ /* 0x044ff00000001810 */
[C---:B------:R-:W-:Y:S01]  /*99f0*/  HMMA.16816.F32 R12, R4.reuse, R198, R12 ;  /* 0x000000c6040c723c */ /* 0x040fe2000000180c */
[----:B------:R-:W-:Y:S07]  /*9a00*/  LDSM.16.M88.4 R196, [R229+0xc000] ;  /* 0x00c00000e5c4783b */ /* 0x000fee0000000200 */
[C---:B---3--:R-:W-:Y:S08]  /*9a10*/  HMMA.16816.F32 R188, R4.reuse, R192, R188 ;  /* 0x000000c004bc723c */ /* 0x048ff000000018bc */
        /* <DEDUP_REMOVED lines=8> */
[----:B------:R-:W1:Y:S07]  /*9aa0*/  LDSM.16.M88.4 R8, [R229+0xd800] ;  /* 0x00d80000e508783b */ /* 0x000e6e0000000200 */
[C---:B------:R-:W-:Y:S08]  /*9ab0*/  HMMA.16816.F32 R24, R168.reuse, R176, R24 ;  /* 0x000000b0a818723c */ /* 0x040ff00000001818 */
[C---:B------:R-:W-:Y:S01]  /*9ac0*/  HMMA.16816.F32 R20, R168.reuse, R178, R20 ;  /* 0x000000b2a814723c */ /* 0x040fe20000001814 */
[----:B------:R-:W-:Y:S07]  /*9ad0*/  LDSM.16.M88.4 R176, [R228+0x4000] ;  /* 0x00400000e4b0783b */ /* 0x000fee0000000200 */
[C---:B-----5:R-:W-:Y:S08]  /*9ae0*/  HMMA.16816.F32 R188, R168.reuse, R172, R188 ;  /* 0x000000aca8bc723c */ /* 0x060ff000000018bc */
[----:B------:R-:W-:Y:S01]  /*9af0*/  HMMA.16816.F32 R184, R168, R174, R184 ;  /* 0x000000aea8b8723c */ /* 0x000fe200000018b8 */
[----:B------:R-:W5:Y:S04]  /*9b00*/  LDSM.16.M88.4 R172, [R211] ;  /* 0x00000000d3ac783b */ /* 0x000f680000000200 */
[----:B------:R-:W1:Y:S03]  /*9b10*/  LDSM.16.M88.4 R168, [R210] ;  /* 0x00000000d2a8783b */ /* 0x000e660000000200 */
[C---:B--2---:R-:W-:Y:S08]  /*9b20*/  HMMA.16816.F32 R32, R4.reuse, R196, R32 ;  /* 0x000000c40420723c */ /* 0x044ff00000001820 */
[C---:B------:R-:W-:Y:S01]  /*9b30*/  HMMA.16816.F32 R28, R4.reuse, R198, R28 ;  /* 0x000000c6041c723c */ /* 0x040fe2000000181c */
[----:B------:R-:W-:Y:S07]  /*9b40*/  LDSM.16.M88.4 R196, [R223+0xc800] ;  /* 0x00c80000dfc4783b */ /* 0x000fee0000000200 */
[C---:B---3--:R-:W-:Y:S08]  /*9b50*/  HMMA.16816.F32 R24, R4.reuse, R192, R24 ;  /* 0x000000c00418723c */ /* 0x048ff00000001818 */
[C---:B------:R-:W-:Y:S01]  /*9b60*/  HMMA.16816.F32 R20, R4.reuse, R194, R20 ;  /* 0x000000c20414723c */ /* 0x040fe20000001814 */
[----:B------:R-:W2:Y:S07]  /*9b70*/  LDSM.16.M88.4 R192, [R209] ;  /* 0x00000000d1c0783b */ /* 0x000eae0000000200 */
[C---:B----4-:R-:W-:Y:S08]  /*9b80*/  HMMA.16816.F32 R16, R4.reuse, R180, R16 ;  /* 0x000000b40410723c */ /* 0x050ff00000001810 */
[C---:B------:R-:W-:Y:S01]  /*9b90*/  HMMA.16816.F32 R12, R4.reuse, R182, R12 ;  /* 0x000000b6040c723c */ /* 0x040fe2000000180c */
[----:B------:R-:W3:Y:S07]  /*9ba0*/  LDSM.16.M88.4 R180, [R208] ;  /* 0x00000000d0b4783b */ /* 0x000eee0000000200 */
[C---:B-1----:R-:W-:Y:S08]  /*9bb0*/  HMMA.16816.F32 R188, R4.reuse, R8, R188 ;  /* 0x0000000804bc723c */ /* 0x042ff000000018bc */
[----:B------:R-:W-:Y:S01]  /*9bc0*/  HMMA.16816.F32 R184, R4, R10, R184 ;  /* 0x0000000a04b8723c */ /* 0x000fe200000018b8 */
[----:B------:R-:W-:Y:S04]  /*9bd0*/  LDSM.16.M88.4 R4, [R226+0x4000] ;  /* 0x00400000e204783b */ /* 0x000fe80000000200 */
[----:B------:R-:W1:Y:S03]  /*9be0*/  LDSM.16.M88.4 R8, [R223+0xc000] ;  /* 0x00c00000df08783b */ /* 0x000e660000000200 */
[C---:B-----5:R-:W-:Y:S08]  /*9bf0*/  HMMA.16816.F32 R32, R176.reuse, R172, R32 ;  /* 0x000000acb020723c */ /* 0x060ff00000001820 */
[C---:B------:R-:W-:Y:S01]  /*9c00*/  HMMA.16816.F32 R28, R176.reuse, R174, R28 ;  /* 0x000000aeb01c723c */ /* 0x040fe2000000181c */
[----:B------:R-:W4:Y:S07]  /*9c10*/  LDSM.16.M88.4 R172, [R223+0xd000] ;  /* 0x00d00000dfac783b */ /* 0x000f2e0000000200 */
        /* <DEDUP_REMOVED lines=21> */
[----:B------:R-:W2:Y:S04]  /*9d70*/  LDSM.16.M88.4 R168, [R216+0x5800] ;  /* 0x00580000d8a8783b */ /* 0x000ea80000000200 */
[----:B------:R-:W3:Y:S03]  /*9d80*/  LDSM.16.M88.4 R4, [R229+0xe000] ;  /* 0x00e00000e504783b */ /* 0x000ee60000000200 */
        /* <DEDUP_REMOVED lines=9> */
[C---:B--2---:R-:W-:Y:S08]  /*9e20*/  HMMA.16816.F32 R188, R8.reuse, R168, R188 ;  /* 0x000000a808bc723c */ /* 0x044ff000000018bc */
[----:B------:R-:W-:Y:S01]  /*9e30*/  HMMA.16816.F32 R184, R8, R170, R184 ;  /* 0x000000aa08b8723c */ /* 0x000fe200000018b8 */
[----:B------:R-:W2:Y:S04]  /*9e40*/  LDSM.16.M88.4 R168, [R207] ;  /* 0x00000000cfa8783b */ /* 0x000ea80000000200 */
[----:B------:R-:W2:Y:S03]  /*9e50*/  LDSM.16.M88.4 R8, [R206] ;  /* 0x00000000ce08783b */ /* 0x000ea60000000200 */
[C---:B---3--:R-:W-:Y:S08]  /*9e60*/  HMMA.16816.F32 R32, R172.reuse, R4, R32 ;  /* 0x00000004ac20723c */ /* 0x048ff00000001820 */
[C---:B------:R-:W-:Y:S01]  /*9e70*/  HMMA.16816.F32 R28, R172.reuse, R6, R28 ;  /* 0x00000006ac1c723c */ /* 0x040fe2000000181c */
[----:B------:R-:W3:Y:S07]  /*9e80*/  LDSM.16.M88.4 R4, [R205] ;  /* 0x00000000cd04783b */ /* 0x000eee0000000200 */
[C---:B-1----:R-:W-:Y:S08]  /*9e90*/  HMMA.16816.F32 R24, R172.reuse, R192, R24 ;  /* 0x000000c0ac18723c */ /* 0x042ff00000001818 */
[C---:B------:R-:W-:Y:S01]  /*9ea0*/  HMMA.16816.F32 R20, R172.reuse, R194, R20 ;  /* 0x000000c2ac14723c */ /* 0x040fe20000001814 */
[----:B------:R-:W-:Y:S07]  /*9eb0*/  LDSM.16.M88.4 R192, [R204] ;  /* 0x00000000ccc0783b */ /* 0x000fee0000000200 */
[C---:B----4-:R-:W-:Y:S08]  /*9ec0*/  HMMA.16816.F32 R16, R172.reuse, R180, R16 ;  /* 0x000000b4ac10723c */ /* 0x050ff00000001810 */
[C---:B------:R-:W-:Y:S01]  /*9ed0*/  HMMA.16816.F32 R12, R172.reuse, R182, R12 ;  /* 0x000000b6ac0c723c */ /* 0x040fe2000000180c */
[----:B------:R-:W-:Y:S07]  /*9ee0*/  LDSM.16.M88.4 R180, [R226+0x6000] ;  /* 0x00600000e2b4783b */ /* 0x000fee0000000200 */
[C---:B-----5:R-:W-:Y:S08]  /*9ef0*/  HMMA.16816.F32 R188, R172.reuse, R176, R188 ;  /* 0x000000b0acbc723c */ /* 0x060ff000000018bc */
[----:B------:R-:W-:Y:S01]  /*9f00*/  HMMA.16816.F32 R184, R172, R178, R184 ;  /* 0x000000b2acb8723c */ /* 0x000fe200000018b8 */
[----:B------:R-:W1:Y:S04]  /*9f10*/  LDSM.16.M88.4 R176, [R223+0xe000] ;  /* 0x00e00000dfb0783b */ /* 0x000e680000000200 */
[----:B------:R-:W4:Y:S03]  /*9f20*/  LDSM.16.M88.4 R172, [R223+0xe800] ;  /* 0x00e80000dfac783b */ /* 0x000f260000000200 */
[C---:B--2---:R-:W-:Y:S08]  /*9f30*/  HMMA.16816.F32 R32, R196.reuse, R168, R32 ;  /* 0x000000a8c420723c */ /* 0x044ff00000001820 */
[C---:B------:R-:W-:Y:S08]  /*9f40*/  HMMA.16816.F32 R24, R196.reuse, R8, R24 ;  /* 0x00000008c418723c */ /* 0x040ff00000001818 */
[C---:B------:R-:W-:Y:S01]  /*9f50*/  HMMA.16816.F32 R20, R196.reuse, R10, R20 ;  /* 0x0000000ac414723c */ /* 0x040fe20000001814 */
[----:B------:R-:W-:Y:S07]  /*9f60*/  LDSM.16.M88.4 R8, [R225+0x6000] ;  /* 0x00600000e108783b */ /* 0x000fee0000000200 */
[C---:B---3--:R-:W-:Y:S08]  /*9f70*/  HMMA.16816.F32 R16, R196.reuse, R4, R16 ;  /* 0x00000004c410723c */ /* 0x048ff00000001810 */
[C---:B------:R-:W-:Y:S01]  /*9f80*/  HMMA.16816.F32 R12, R196.reuse, R6, R12 ;  /* 0x00000006c40c723c */ /* 0x040fe2000000180c */
[----:B------:R-:W2:Y:S07]  /*9f90*/  LDSM.16.M88.4 R4, [R216+0x6000] ;  /* 0x00600000d804783b */ /* 0x000eae0000000200 */
[----:B------:R-:W-:Y:S01]  /*9fa0*/  HMMA.16816.F32 R28, R196, R170, R28 ;  /* 0x000000aac41c723c */ /* 0x000fe2000000181c */
[----:B------:R-:W3:Y:S07]  /*9fb0*/  LDSM.16.M88.4 R168, [R223+0xf000] ;  /* 0x00f00000dfa8783b */ /* 0x000eee0000000200 */
[C---:B-1----:R-:W-:Y:S08]  /*9fc0*/  HMMA.16816.F32 R32, R180.reuse, R176, R32 ;  /* 0x000000b0b420723c */ /* 0x042ff00000001820 */
[C---:B----4-:R-:W-:Y:S08]  /*9fd0*/  HMMA.16816.F32 R24, R180.reuse, R172, R24 ;  /* 0x000000acb418723c */ /* 0x050ff00000001818 */
[C---:B------:R-:W-:Y:S01]  /*9fe0*/  HMMA.16816.F32 R20, R180.reuse, R174, R20 ;  /* 0x000000aeb414723c */ /* 0x040fe20000001814 */
[----:B------:R-:W1:Y:S07]  /*9ff0*/  LDSM.16.M88.4 R172, [R216+0x6800] ;  /* 0x00680000d8ac783b */ /* 0x000e6e0000000200 */
[----:B------:R-:W-:Y:S01]  /*a000*/  HMMA.16816.F32 R28, R180, R178, R28 ;  /* 0x000000b2b41c723c */ /* 0x000fe2000000181c */
[----:B------:R-:W4:Y:S07]  /*a010*/  LDSM.16.M88.4 R176, [R223+0xf800] ;  /* 0x00f80000dfb0783b */ /* 0x000f2e0000000200 */
[----:B--2---:R-:W-:Y:S08]  /*a020*/  HMMA.16816.F32 R32, R8, R4, R32 ;  /* 0x000000040820723c */ /* 0x004ff00000001820 */
[----:B------:R-:W-:Y:S08]  /*a030*/  HMMA.16816.F32 R188, R196, R192, R188 ;  /* 0x000000c0c4bc723c */ /* 0x000ff000000018bc */
[----:B------:R-:W-:Y:S01]  /*a040*/  HMMA.16816.F32 R28, R8, R6, R28 ;  /* 0x00000006081c723c */ /* 0x000fe2000000181c */
[----:B------:R-:W2:Y:S07]  /*a050*/  LDSM.16.M88.4 R4, [R216+0x7000] ;  /* 0x00700000d804783b */ /* 0x000eae0000000200 */
[----:B---3--:R-:W-:Y:S07]  /*a060*/  HMMA.16816.F32 R16, R180, R168, R16 ;  /* 0x000000a8b410723c */ /* 0x008fee0000001810 */
[----:B------:R-:W-:Y:S01]  /*a070*/  FSEL R169, R32, -INF , !P6 ;  /* 0xff80000020a97808 */ /* 0x000fe20007000000 */
[----:B-1----:R-:W-:Y:S01]  /*a080*/  HMMA.16816.F32 R24, R8, R172, R24 ;  /* 0x000000ac0818723c */ /* 0x002fe20000001818 */
[----:B------:R-:W-:-:S02]  /*a090*/  ISETP.GE.AND P6, PT, R0, R234, PT ;  /* 0x000000ea0000720c */ /* 0x000fc40003fc6270 */
[C---:B------:R-:W-:Y:S02]  /*a0a0*/  IADD3 R32, R0.reuse, 0x8, RZ ;  /* 0x0000000800207810 */ /* 0x040fe40007ffe0ff */
[C---:B------:R-:W-:Y:S02]  /*a0b0*/  ISETP.LT.OR P6, PT, R0.reuse, R235, P6 ;  /* 0x000000eb0000720c */ /* 0x040fe400037c1670 */
[----:B------:R-:W-:Y:S01]  /*a0c0*/  IADD3 R168, R0, 0x10, RZ ;  /* 0x0000001000a87810 */ /* 0x000fe20007ffe0ff */
[----:B------:R-:W-:Y:S01]  /*a0d0*/  HMMA.16816.F32 R12, R180, R170, R12 ;  /* 0x000000aab40c723c */ /* 0x000fe2000000180c */
[----:B------:R-:W-:Y:S02]  /*a0e0*/  FSEL R2, R34, -INF , !P6 ;  /* 0xff80000022027808 */ /* 0x000fe40007000000 */
[----:B------:R-:W-:-:S04]  /*a0f0*/  ISETP.GE.AND P6, PT, R32, R236, PT ;  /* 0x000000ec2000720c */ /* 0x000fc80003fc6270 */
[----:B------:R-:W-:Y:S01]  /*a100*/  FSEL R171, R33, -INF , !P1 ;  /* 0xff80000021ab7808 */ /* 0x000fe20004800000 */
[----:B----4-:R-:W-:Y:S01]  /*a110*/  HMMA.16816.F32 R188, R180, R176, R188 ;  /* 0x000000b0b4bc723c */ /* 0x010fe200000018bc */
[C---:B------:R-:W-:Y:S02]  /*a120*/  ISETP.GE.AND P1, PT, R32.reuse, R234, PT ;  /* 0x000000ea2000720c */ /* 0x040fe40003f26270 */
[C---:B------:R-:W-:Y:S02]  /*a130*/  ISETP.LT.OR P6, PT, R32.reuse, R237, P6 ;  /* 0x000000ed2000720c */ /* 0x040fe400037c1670 */
[----:B------:R-:W-:Y:S02]  /*a140*/  ISETP.LT.OR P1, PT, R32, R235, P1 ;  /* 0x000000eb2000720c */ /* 0x000fe40000f21670 */
[----:B------:R-:W-:Y:S01]  /*a150*/  FSEL R176, R35, -INF , !P0 ;  /* 0xff80000023b07808 */ /* 0x000fe20004000000 */
[----:B------:R-:W-:Y:S01]  /*a160*/  HMMA.16816.F32 R184, R196, R194, R184 ;  /* 0x000000c2c4b8723c */ /* 0x000fe200000018b8 */
[----:B------:R-:W-:Y:S01]  /*a170*/  ISETP.GE.AND P0, PT, R167, R236, PT ;  /* 0x000000eca700720c */ /* 0x000fe20003f06270 */
[----:B------:R-:W1:Y:S01]  /*a180*/  LDSM.16.M88.4 R32, [R216+0x7800] ;  /* 0x00780000d820783b */ /* 0x000e620000000200 */
[----:B------:R-:W-:Y:S01]  /*a190*/  FSEL R203, R28, -INF , !P6 ;  /* 0xff8000001ccb7808 */ /* 0x000fe20007000000 */
[----:B------:R-:W-:-:S04]  /*a1a0*/  DEPBAR.LE SB0, 0x0 ;  /* 0x000080000000791a */ /* 0x000fc80000000000 */
[C---:B------:R-:W-:Y:S01]  /*a1b0*/  ISETP.GE.AND P6, PT, R167.reuse, R234, PT ;  /* 0x000000eaa700720c */ /* 0x040fe20003fc6270 */
[C---:B------:R-:W-:Y:S01]  /*a1c0*/  HMMA.16816.F32 R20, R8.reuse, R174, R20 ;  /* 0x000000ae0814723c */ /* 0x040fe20000001814 */
[----:B------:R-:W-:Y:S01]  /*a1d0*/  FSEL R30, R30, -INF , !P1 ;  /* 0xff8000001e1e7808 */ /* 0x000fe20004800000 */
[----:B------:R-:W-:Y:S01]  /*a1e0*/  BAR.SYNC.DEFER_BLOCKING 0x0 ;  /* 0x0000000000007b1d */ /* 0x000fe20000010000 */
[C---:B------:R-:W-:Y:S02]  /*a1f0*/  ISETP.LT.OR P0, PT, R167.reuse, R237, P0 ;  /* 0x000000eda700720c */ /* 0x040fe40000701670 */
[----:B------:R-:W-:Y:S02]  /*a200*/  ISETP.GE.AND P1, PT, R168, R236, PT ;  /* 0x000000eca800720c */ /* 0x000fe40003f26270 */
[----:B------:R-:W-:Y:S01]  /*a210*/  ISETP.LT.OR P6, PT, R167, R235, P6 ;  /* 0x000000eba700720c */ /* 0x000fe200037c1670 */
[----:B--2---:R-:W-:Y:S01]  /*a220*/  HMMA.16816.F32 R16, R8, R4, R16 ;  /* 0x000000040810723c */ /* 0x004fe20000001810 */
[----:B------:R-:W-:-:S02]  /*a230*/  FSEL R175, R29, -INF , !P0 ;  /* 0xff8000001daf7808 */ /* 0x000fc40004000000 */
[----:B------:R-:W-:Y:S02]  /*a240*/  ISETP.LT.OR P1, PT, R168, R237, P1 ;  /* 0x000000eda800720c */ /* 0x000fe40000f21670 */
[----:B------:R-:W-:Y:S02]  /*a250*/  IADD3 R29, R0, 0x11, RZ ;  /* 0x00000011001d7810 */ /* 0x000fe40007ffe0ff */
[----:B------:R-:W-:Y:S01]  /*a260*/  FSEL R28, R31, -INF , !P6 ;  /* 0xff8000001f1c7808 */ /* 0x000fe20007000000 */
[----:B------:R-:W-:Y:S01]  /*a270*/  HMMA.16816.F32 R12, R8, R6, R12 ;  /* 0x00000006080c723c */ /* 0x000fe2000000180c */
[----:B------:R-:W-:Y:S02]  /*a280*/  FSEL R31, R24, -INF , !P1 ;  /* 0xff800000181f7808 */ /* 0x000fe40004800000 */
[----:B------:R-:W-:Y:S02]  /*a290*/  ISETP.GE.AND P0, PT, R168, R234, PT ;  /* 0x000000eaa800720c */ /* 0x000fe40003f06270 */
[----:B------:R-:W-:-:S02]  /*a2a0*/  ISETP.GE.AND P6, PT, R29, R236, PT ;  /* 0x000000ec1d00720c */ /* 0x000fc40003fc6270 */
[C---:B------:R-:W-:Y:S01]  /*a2b0*/  ISETP.GE.AND P1, PT, R29.reuse, R234, PT ;  /* 0x000000ea1d00720c */ /* 0x040fe20003f26270 */
[----:B------:R-:W-:Y:S01]  /*a2c0*/  HMMA.16816.F32 R184, R180, R178, R184 ;  /* 0x000000b2b4b8723c */ /* 0x000fe200000018b8 */
[----:B------:R-:W-:Y:S02]  /*a2d0*/  ISETP.LT.OR P0, PT, R168, R235, P0 ;  /* 0x000000eba800720c */ /* 0x000fe40000701670 */
[C---:B------:R-:W-:Y:S02]  /*a2e0*/  ISETP.LT.OR P6, PT, R29.reuse, R237, P6 ;  /* 0x000000ed1d00720c */ /* 0x040fe400037c1670 */
[----:B------:R-:W-:Y:S02]  /*a2f0*/  ISETP.LT.OR P1, PT, R29, R235, P1 ;  /* 0x000000eb1d00720c */ /* 0x000fe40000f21670 */
[C---:B------:R-:W-:Y:S02]  /*a300*/  IADD3 R167, R0.reuse, 0x18, RZ ;  /* 0x0000001800a77810 */ /* 0x040fe40007ffe0ff */
[----:B------:R-:W-:Y:S01]  /*a310*/  IADD3 R4, R0, 0x19, RZ ;  /* 0x0000001900047810 */ /* 0x000fe20007ffe0ff */
[----:B-1----:R-:W-:Y:S01]  /*a320*/  HMMA.16816.F32 R188, R8, R32, R188 ;  /* 0x0000002008bc723c */ /* 0x002fe200000018bc */
[----:B------:R-:W-:-:S02]  /*a330*/  FSEL R26, R26, -INF , !P0 ;  /* 0xff8000001a1a7808 */ /* 0x000fc40004000000 */
[----:B------:R-:W-:Y:S02]  /*a340*/  FSEL R29, R25, -INF , !P6 ;  /* 0xff800000191d7808 */ /* 0x000fe40007000000 */
[----:B------:R-:W-:Y:S02]  /*a350*/  FSEL R24, R27, -INF , !P1 ;  /* 0xff8000001b187808 */ /* 0x000fe40004800000 */
[C---:B------:R-:W-:Y:S02]  /*a360*/  ISETP.GE.AND P0, PT, R167.reuse, R236, PT ;  /* 0x000000eca700720c */ /* 0x040fe40003f06270 */
[C---:B------:R-:W-:Y:S02]  /*a370*/  ISETP.GE.AND P6, PT, R167.reuse, R234, PT ;  /* 0x000000eaa700720c */ /* 0x040fe40003fc6270 */
[----:B------:R-:W-:Y:S02]  /*a380*/  ISETP.GE.AND P1, PT, R4, R236, PT ;  /* 0x000000ec0400720c */ /* 0x000fe40003f26270 */
[C---:B------:R-:W-:Y:S01]  /*a390*/  ISETP.LT.OR P0, PT, R167.reuse, R237, P0 ;  /* 0x000000eda700720c */ /* 0x040fe20000701670 */
[----:B------:R-:W-:Y:S01]  /*a3a0*/  HMMA.16816.F32 R184, R8, R34, R184 ;  /* 0x0000002208b8723c */ /* 0x000fe200000018b8 */
[----:B------:R-:W-:-:S02]  /*a3b0*/  ISETP.LT.OR P6, PT, R167, R235, P6 ;  /* 0x000000eba700720c */ /* 0x000fc400037c1670 */
[----:B------:R-:W-:Y:S02]  /*a3c0*/  ISETP.LT.OR P1, PT, R4, R237, P1 ;  /* 0x000000ed0400720c */ /* 0x000fe40000f21670 */
[----:B------:R-:W-:Y:S02]  /*a3d0*/  IADD3 R5, R0, 0x20, RZ ;  /* 0x0000002000057810 */ /* 0x000fe40007ffe0ff */
[----:B------:R-:W-:Y:S02]  /*a3e0*/  FSEL R25, R20, -INF , !P0 ;  /* 0xff80000014197808 */ /* 0x000fe40004000000 */
[----:B------:R-:W-:Y:S02]  /*a3f0*/  FSEL R22, R22, -INF , !P6 ;  /* 0xff80000016167808 */ /* 0x000fe40007000000 */
[----:B------:R-:W-:Y:S02]  /*a400*/  FSEL R21, R21, -INF , !P1 ;  /* 0xff80000015157808 */ /* 0x000fe40004800000 */
[----:B------:R-:W-:-:S02]  /*a410*/  ISETP.GE.AND P0, PT, R4, R234, PT ;  /* 0x000000ea0400720c */ /* 0x000fc40003f06270 */
[C---:B------:R-:W-:Y:S02]  /*a420*/  ISETP.GE.AND P6, PT, R5.reuse, R236, PT ;  /* 0x000000ec0500720c */ /* 0x040fe40003fc6270 */
[C---:B------:R-:W-:Y:S02]  /*a430*/  ISETP.GE.AND P1, PT, R5.reuse, R234, PT ;  /* 0x000000ea0500720c */ /* 0x040fe40003f26270 */
[----:B------:R-:W-:Y:S02]  /*a440*/  ISETP.LT.OR P0, PT, R4, R235, P0 ;  /* 0x000000eb0400720c */ /* 0x000fe40000701670 */
[C---:B------:R-:W-:Y:S02]  /*a450*/  ISETP.LT.OR P6, PT, R5.reuse, R237, P6 ;  /* 0x000000ed0500720c */ /* 0x040fe400037c1670 */
[----:B------:R-:W-:Y:S02]  /*a460*/  ISETP.LT.OR P1, PT, R5, R235, P1 ;  /* 0x000000eb0500720c */ /* 0x000fe40000f21670 */
[----:B------:R-:W-:-:S02]  /*a470*/  IADD3 R4, R0, 0x21, RZ ;  /* 0x0000002100047810 */ /* 0x000fc40007ffe0ff */
[----:B------:R-:W-:Y:S02]  /*a480*/  IADD3 R6, R0, 0x28, RZ ;  /* 0x0000002800067810 */ /* 0x000fe40007ffe0ff */
[----:B------:R-:W-:Y:S02]  /*a490*/  FSEL R20, R23, -INF , !P0 ;  /* 0xff80000017147808 */ /* 0x000fe40004000000 */
[----:B------:R-:W-:Y:S02]  /*a4a0*/  FSEL R199, R16, -INF , !P6 ;  /* 0xff80000010c77808 */ /* 0x000fe40007000000 */
[----:B------:R-:W-:Y:S02]  /*a4b0*/  FSEL R194, R18, -INF , !P1 ;  /* 0xff80000012c27808 */ /* 0x000fe40004800000 */
[C---:B------:R-:W-:Y:S02]  /*a4c0*/  ISETP.GE.AND P0, PT, R4.reuse, R236, PT ;  /* 0x000000ec0400720c */ /* 0x040fe40003f06270 */
[----:B------:R-:W-:-:S02]  /*a4d0*/  ISETP.GE.AND P6, PT, R4, R234, PT ;  /* 0x000000ea0400720c */ /* 0x000fc40003fc6270 */
[----:B------:R-:W-:Y:S02]  /*a4e0*/  ISETP.GE.AND P1, PT, R6, R236, PT ;  /* 0x000000ec0600720c */ /* 0x000fe40003f26270 */
[C---:B------:R-:W-:Y:S02]  /*a4f0*/  ISETP.LT.OR P0, PT, R4.reuse, R237, P0 ;  /* 0x000000ed0400720c */ /* 0x040fe40000701670 */
[----:B------:R-:W-:Y:S02]  /*a500*/  ISETP.LT.OR P6, PT, R4, R235, P6 ;  /* 0x000000eb0400720c */ /* 0x000fe400037c1670 */
[----:B------:R-:W-:Y:S02]  /*a510*/  ISETP.LT.OR P1, PT, R6, R237, P1 ;  /* 0x000000ed0600720c */ /* 0x000fe40000f21670 */
[----:B------:R-:W-:Y:S02]  /*a520*/  IADD3 R5, R0, 0x29, RZ ;  /* 0x0000002900057810 */ /* 0x000fe40007ffe0ff */
[----:B------:R-:W-:-:S02]  /*a530*/  FSEL R195, R17, -INF , !P0 ;  /* 0xff80000011c37808 */ /* 0x000fc40004000000 */
[----:B------:R-:W-:Y:S02]  /*a540*/  FSEL R192, R19, -INF , !P6 ;  /* 0xff80000013c07808 */ /* 0x000fe40007000000 */
[----:B------:R-:W-:Y:S02]  /*a550*/  FSEL R193, R12, -INF , !P1 ;  /* 0xff8000000cc17808 */ /* 0x000fe40004800000 */
[C---:B------:R-:W-:Y:S02]  /*a560*/  ISETP.GE.AND P0, PT, R6.reuse, R234, PT ;  /* 0x000000ea0600720c */ /* 0x040fe40003f06270 */
[C---:B------:R-:W-:Y:S02]  /*a570*/  ISETP.GE.AND P6, PT, R5.reuse, R236, PT ;  /* 0x000000ec0500720c */ /* 0x040fe40003fc6270 */
[----:B------:R-:W-:Y:S02]  /*a580*/  ISETP.GE.AND P1, PT, R5, R234, PT ;  /* 0x000000ea0500720c */ /* 0x000fe40003f26270 */
[----:B------:R-:W-:-:S02]  /*a590*/  ISETP.LT.OR P0, PT, R6, R235, P0 ;  /* 0x000000eb0600720c */ /* 0x000fc40000701670 */
[C---:B------:R-:W-:Y:S02]  /*a5a0*/  ISETP.LT.OR P6, PT, R5.reuse, R237, P6 ;  /* 0x000000ed0500720c */ /* 0x040fe400037c1670 */
[----:B------:R-:W-:Y:S02]  /*a5b0*/  ISETP.LT.OR P1, PT, R5, R235, P1 ;  /* 0x000000eb0500720c */ /* 0x000fe40000f21670 */
[C---:B------:R-:W-:Y:S02]  /*a5c0*/  IADD3 R4, R0.reuse, 0x30, RZ ;  /* 0x0000003000047810 */ /* 0x040fe40007ffe0ff */
[----:B------:R-:W-:Y:S02]  /*a5d0*/  IADD3 R5, R0, 0x31, RZ ;  /* 0x0000003100057810 */ /* 0x000fe40007ffe0ff */
[----:B------:R-:W-:Y:S02]  /*a5e0*/  FSEL R32, R14, -INF , !P0 ;  /* 0xff8000000e207808 */ /* 0x000fe40004000000 */
[----:B------:R-:W-:-:S02]  /*a5f0*/  FSEL R197, R13, -INF , !P6 ;  /* 0xff8000000dc57808 */ /* 0x000fc40007000000 */
[----:B------:R-:W-:Y:S02]  /*a600*/  FSEL R34, R15, -INF , !P1 ;  /* 0xff8000000f227808 */ /* 0x000fe40004800000 */
[C---:B------:R-:W-:Y:S02]  /*a610*/  ISETP.GE.AND P0, PT, R4.reuse, R236, PT ;  /* 0x000000ec0400720c */ /* 0x040fe40003f06270 */
[C---:B------:R-:W-:Y:S02]  /*a620*/  ISETP.GE.AND P1, PT, R4.reuse, R234, PT ;  /* 0x000000ea0400720c */ /* 0x040fe40003f26270 */
[----:B------:R-:W-:Y:S02]  /*a630*/  ISETP.GE.AND P6, PT, R5, R236, PT ;  /* 0x000000ec0500720c */ /* 0x000fe40003fc6270 */
[C---:B------:R-:W-:Y:S02]  /*a640*/  ISETP.LT.OR P0, PT, R4.reuse, R237, P0 ;  /* 0x000000ed0400720c */ /* 0x040fe40000701670 */
[----:B------:R-:W-:-:S02]  /*a650*/  ISETP.LT.OR P1, PT, R4, R235, P1 ;  /* 0x000000eb0400720c */ /* 0x000fc40000f21670 */
[----:B------:R-:W-:Y:S02]  /*a660*/  ISETP.LT.OR P6, PT, R5, R237, P6 ;  /* 0x000000ed0500720c */ /* 0x000fe400037c1670 */
[----:B------:R-:W-:Y:S02]  /*a670*/  IADD3 R4, R0, 0x38, RZ ;  /* 0x0000003800047810 */ /* 0x000fe40007ffe0ff */
[----:B------:R-:W-:Y:S02]  /*a680*/  FSEL R33, R189, -INF , !P6 ;  /* 0xff800000bd217808 */ /* 0x000fe40007000000 */
[-C--:B------:R-:W-:Y:S02]  /*a690*/  ISETP.GE.AND P6, PT, R4, R234.reuse, PT ;  /* 0x000000ea0400720c */ /* 0x080fe40003fc6270 */
[----:B------:R-:W-:Y:S02]  /*a6a0*/  FSEL R35, R188, -INF , !P0 ;  /* 0xff800000bc237808 */ /* 0x000fe40004000000 */
[----:B------:R-:W-:-:S02]  /*a6b0*/  ISETP.GE.AND P0, PT, R5, R234, PT ;  /* 0x000000ea0500720c */ /* 0x000fc40003f06270 */
[-C--:B------:R-:W-:Y:S02]  /*a6c0*/  ISETP.LT.OR P6, PT, R4, R235.reuse, P6 ;  /* 0x000000eb0400720c */ /* 0x080fe400037c1670 */
[----:B------:R-:W-:Y:S02]  /*a6d0*/  ISETP.LT.OR P0, PT, R5, R235, P0 ;  /* 0x000000eb0500720c */ /* 0x000fe40000701670 */
[----:B------:R-:W-:Y:S02]  /*a6e0*/  FSEL R182, R190, -INF , !P1 ;  /* 0xff800000beb67808 */ /* 0x000fe40004800000 */
[----:B------:R-:W-:Y:S02]  /*a6f0*/  ISETP.GE.AND P1, PT, R4, R236, PT ;  /* 0x000000ec0400720c */ /* 0x000fe40003f26270 */
[----:B------:R-:W-:Y:S02]  /*a700*/  FSEL R178, R186, -INF , !P6 ;  /* 0xff800000bab27808 */ /* 0x000fe40007000000 */
[----:B------:R-:W-:-:S02]  /*a710*/  PLOP3.LUT P6, PT, PT, PT, UP0, 0x80, 0x0 ;  /* 0x000000000000781c */ /* 0x000fc40003fcf008 */
[----:B------:R-:W-:Y:S02]  /*a720*/  FSEL R180, R191, -INF , !P0 ;  /* 0xff800000bfb47808 */ /* 0x000fe40004000000 */
[----:B------:R-:W-:Y:S02]  /*a730*/  ISETP.LT.OR P0, PT, R4, R237, P1 ;  /* 0x000000ed0400720c */ /* 0x000fe40000f01670 */
[----:B------:R-:W-:Y:S02]  /*a740*/  IADD3 R0, R0, 0x39, RZ ;  /* 0x0000003900007810 */ /* 0x000fe40007ffe0ff */
[----:B------:R-:W-:Y:S02]  /*a750*/  FSEL R181, R184, -INF , !P0 ;  /* 0xff800000b8b57808 */ /* 0x000fe40004000000 */
[C---:B------:R-:W-:Y:S02]  /*a760*/  ISETP.GE.AND P1, PT, R0.reuse, R236, PT ;  /* 0x000000ec0000720c */ /* 0x040fe40003f26270 */
[----:B------:R-:W-:-:S02]  /*a770*/  ISETP.GE.AND P0, PT, R0, R234, PT ;  /* 0x000000ea0000720c */ /* 0x000fc40003f06270 */
[C---:B------:R-:W-:Y:S02]  /*a780*/  ISETP.LT.OR P1, PT, R0.reuse, R237, P1 ;  /* 0x000000ed0000720c */ /* 0x040fe40000f21670 */
[----:B------:R-:W-:Y:S02]  /*a790*/  ISETP.LT.OR P0, PT, R0, R235, P0 ;  /* 0x000000eb0000720c */ /* 0x000fe40000701670 */
[----:B------:R-:W-:Y:S02]  /*a7a0*/  FSEL R167, R185, -INF , !P1 ;  /* 0xff800000b9a77808 */ /* 0x000fe40004800000 */
[----:B------:R-:W-:Y:S01]  /*a7b0*/  FSEL R177, R187, -INF , !P0 ;  /* 0xff800000bbb17808 */ /* 0x000fe20004000000 */
[----:B------:R-:W-:Y:S05]  /*a7c0*/  @!P6 BRA `(.L_x_3112) ;  /* 0x00000ef00000e947 */ /* 0x000fea0003800000 */
[----:B------:R-:W-:-:S13]  /*a7d0*/  PLOP3.LUT P0, PT, PT, PT, UP6, 0x40, 0x0 ;  /* 0x000000000000781c */ /* 0x000fda0003f0e868 */
[----:B------:R-:W-:Y:S05]  /*a7e0*/  @P0 BRA `(.L_x_3113) ;  /* 0x000004a000000947 */ /* 0x000fea0003800000 */
[----:B------:R-:W-:Y:S01]  /*a7f0*/  IABS R0, c[0x0][0x2d0] ;  /* 0x0000b40000007a13 */ /* 0x000fe20000000000 */
[----:B------:R-:W-:Y:S02]  /*a800*/  USHF.L.U32 UR5, UR28, 0x6, URZ ;  /* 0x000000061c057899 */ /* 0x000fe4000800063f */
[----:B------:R-:W-:Y:S01]  /*a810*/  UMOV UR12, URZ ;  /* 0x0000003f000c7c82 */ /* 0x000fe20008000000 */
[----:B------:R1:W2:Y:S01]  /*a820*/  R2UR UR4, R0 ;  /* 0x00000000000473c2 */ /* 0x0002a200000e0000 */
[----:B------:R-:W-:Y:S02]  /*a830*/  UIADD3 UR10, UR5, -0x40, URZ ;  /* 0xffffffc0050a7890 */ /* 0x000fe4000fffe03f */
[----:B------:R-:W-:-:S05]  /*a840*/  IMAD.U32 R4, RZ, RZ, UR5 ;  /* 0x00000005ff047e24 */ /* 0x000fca000f8e00ff */
[----:B------:R-:W-:-:S04]  /*a850*/  IABS R4, R4 ;  /* 0x0000000400047213 */ /* 0x000fc80000000000 */
[----:B------:R-:W3:Y:S01]  /*a860*/  R2UR UR9, R4 ;  /* 0x00000000040973c2 */ /* 0x000ee200000e0000 */
[----:B-1----:R-:W-:Y:S01]  /*a870*/  IMAD.U32 R0, RZ, RZ, UR10 ;  /* 0x0000000aff007e24 */ /* 0x002fe2000f8e00ff */
[----:B--2---:R-:W1:Y:S04]  /*a880*/  I2F.RP R6, UR4 ;  /* 0x0000000400067d06 */ /* 0x004e680008209400 */
        /* <DEDUP_REMOVED lines=39> */
[----:B------:R-:W-:Y:S01]  /*ab00*/  IMAD.U32 R4, RZ, RZ, UR8 ;  /* 0x00000008ff047e24 */ /* 0x000fe2000f8e00ff */
[----:B------:R-:W-:Y:S01]  /*ab10*/  MOV R5, UR9 ;  /* 0x0000000900057c02 */ /* 0x000fe20008000f00 */
[----:B------:R-:W-:Y:S01]  /*ab20*/  IMAD.U32 R6, RZ, RZ, UR10 ;  /* 0x0000000aff067e24 */ /* 0x000fe2000f8e00ff */
[----:B------:R-:W-:-:S03]  /*ab30*/  MOV R7, UR11 ;  /* 0x0000000b00077c02 */ /* 0x000fc60008000f00 */
        /* <DEDUP_REMOVED lines=21> */
.L_x_3113:
[----:B------:R-:W-:Y:S02]  /*ac90*/  ULDC UR8, c[0x0][0x198] ;  /* 0x0000660000087ab9 */ /* 0x000fe40000000800 */
[----:B------:R-:W-:-:S04]  /*aca0*/  ULEA UR8, -UR8, URZ, 0x6 ;  /* 0x0000003f08087291 */ /* 0x000fc8000f8e313f */
[----:B------:R-:W-:Y:S02]  /*acb0*/  USHF.R.S32.HI UR6, URZ, 0x1f, UR8 ;  /* 0x0000001f3f067899 */ /* 0x000fe40008011408 */
.L_x_3114:
[C---:B------:R-:W-:Y:S01]  /*acc0*/  @!P4 IADD3 R5, P1, R166.reuse, UR8, RZ ;  /* 0x00000008a605cc10 */ /* 0x040fe2000ff3e0ff */
[----:B------:R-:W-:Y:S01]  /*acd0*/  IMAD.U32 R7, RZ, RZ, UR8 ;  /* 0x00000008ff077e24 */ /* 0x000fe2000f8e00ff */
[C---:B------:R-:W-:Y:S01]  /*ace0*/  @!P3 IADD3 R9, P0, R166.reuse, UR8, RZ ;  /* 0x00000008a609bc10 */ /* 0x040fe2000ff1e0ff */
[----:B------:R-:W-:Y:S01]  /*acf0*/  VOTEU.ALL UP0, P5 ;  /* 0x00000000003f7886 */ /* 0x000fe20002800000 */
[----:B------:R-:W-:Y:S01]  /*ad00*/  @!P4 IADD3.X R4, R165, UR6, RZ, P1, !PT ;  /* 0x00000006a504cc10 */ /* 0x000fe20008ffe4ff */
[----:B------:R-:W-:Y:S01]  /*ad10*/  UIADD3 UR5, UP2, UP1, UR25, UR8, UR25 ;  /* 0x0000000819057290 */ /* 0x000fe2000f95e019 */
[----:B------:R-:W-:Y:S01]  /*ad20*/  @!P4 LEA R172, P1, R5, c[0x0][0x168], 0x1 ;  /* 0x00005a0005acca11 */ /* 0x000fe200078208ff */
[----:B------:R1:W-:Y:S01]  /*ad30*/  @P5 STS.128 [R232+0x8000], RZ ;  /* 0x008000ffe8005388 */ /* 0x0003e20000000c00 */
[----:B------:R-:W-:Y:S01]  /*ad40*/  @!P3 IADD3.X R0, R165, UR6, RZ, P0, !PT ;  /* 0x00000006a500bc10 */ /* 0x000fe200087fe4ff */
[----:B------:R-:W-:Y:S01]  /*ad50*/  @!UP0 UIADD3 UR9, UP3, UR25, UR8, URZ ;  /* 0x0000000819098290 */ /* 0x000fe2000ff7e03f */
[----:B------:R-:W-:Y:S01]  /*ad60*/  @!P4 LEA.HI.X R173, R5, c[0x0][0x16c], R4, 0x1, P1 ;  /* 0x00005b0005adca11 */ /* 0x000fe200008f0c04 */
[----:B------:R-:W-:Y:S01]  /*ad70*/  IMAD.U32 R4, RZ, RZ, UR6 ;  /* 0x00000006ff047e24 */ /* 0x000fe2000f8e00ff */
[C---:B------:R-:W-:Y:S01]  /*ad80*/  @!P3 LEA R12, P1, R9.reuse, c[0x0][0x168], 0x1 ;  /* 0x00005a00090cba11 */ /* 0x040fe200078208ff */
[----:B------:R-:W-:Y:S01]  /*ad90*/  @!UP0 UIADD3.X UR7, UR24, UR6, URZ, UP3, !UPT ;  /* 0x0000000618078290 */ /* 0x000fe20009ffe43f */
[C---:B------:R-:W-:Y:S01]  /*ada0*/  @!P2 IADD3 R5, P0, R166.reuse, UR8, RZ ;  /* 0x00000008a605ac10 */ /* 0x040fe2000ff1e0ff */
[----:B------:R-:W-:Y:S01]  /*adb0*/  IMAD.U32 R15, RZ, RZ, UR9 ;  /* 0x00000009ff0f7e24 */ /* 0x000fe2000f8e00ff */
[----:B------:R-:W-:Y:S01]  /*adc0*/  @!P3 LEA.HI.X R13, R9, c[0x0][0x16c], R0, 0x1, P1 ;  /* 0x00005b00090dba11 */ /* 0x000fe200008f0c00 */
[----:B------:R-:W-:Y:S01]  /*add0*/  UIADD3.X UR4, UR24, UR6, UR24, UP2, UP1 ;  /* 0x0000000618047290 */ /* 0x000fe200097e2418 */
[----:B------:R-:W-:Y:S01]  /*ade0*/  @!P2 IADD3.X R0, R165, UR6, RZ, P0, !PT ;  /* 0x00000006a500ac10 */ /* 0x000fe200087fe4ff */
[----:B------:R-:W-:Y:S01]  /*adf0*/  BSSY B0, `(.L_x_3115) ;  /* 0x0000087000007945 */ /* 0x000fe20003800000 */
[----:B------:R-:W-:-:S04]  /*ae00*/  @!P4 IADD3 R9, P1, P0, R166, UR25, R7 ;  /* 0x00000019a609cc10 */ /* 0x000fc8000f83e007 */
[----:B------:R-:W-:Y:S02]  /*ae10*/  @!P4 IADD3.X R6, R165, UR24, R4, P1, P0 ;  /* 0x00000018a506cc10 */ /* 0x000fe40008fe0404 */
[----:B------:R-:W-:Y:S02]  /*ae20*/  @!P2 LEA R10, P0, R5, c[0x0][0x168], 0x1 ;  /* 0x00005a00050aaa11 */ /* 0x000fe400078008ff */
[----:B------:R-:W-:Y:S02]  /*ae30*/  @!P4 LEA R16, P1, R9, c[0x0][0x168], 0x1 ;  /* 0x00005a000910ca11 */ /* 0x000fe400078208ff */
[----:B------:R-:W-:Y:S01]  /*ae40*/  @!P2 LEA.HI.X R11, R5, c[0x0][0x16c], R0, 0x1, P0 ;  /* 0x00005b00050baa11 */ /* 0x000fe200000f0c00 */
[----:B------:R-:W-:Y:S01]  /*ae50*/  IMAD.U32 R0, RZ, RZ, UR7 ;  /* 0x00000007ff007e24 */ /* 0x000fe2000f8e00ff */
[----:B------:R-:W-:Y:S01]  /*ae60*/  @!P4 LEA.HI.X R17, R9, c[0x0][0x16c], R6, 0x1, P1 ;  /* 0x00005b000911ca11 */ /* 0x000fe200008f0c06 */
[----:B------:R-:W-:Y:S01]  /*ae70*/  UIADD3 UR7, UP0, UR25, UR5, URZ ;  /* 0x0000000519077290 */ /* 0x000fe2000ff1e03f */
[----:B------:R-:W-:-:S04]  /*ae80*/  @!P3 IADD3 R6, P1, P0, R166, UR25, R7 ;  /* 0x00000019a606bc10 */ /* 0x000fc8000f83e007 */
[----:B------:R-:W-:Y:S02]  /*ae90*/  @!P3 IADD3.X R5, R165, UR24, R4, P1, P0 ;  /* 0x00000018a505bc10 */ /* 0x000fe40008fe0404 */
[C---:B------:R-:W-:Y:S02]  /*aea0*/  @!P3 LEA R8, P0, R6.reuse, c[0x0][0x168], 0x1 ;  /* 0x00005a000608ba11 */ /* 0x040fe400078008ff */
[CC--:B------:R-:W-:Y:S02]  /*aeb0*/  @!P5 LEA R18, P1, R15.reuse, R240.reuse, 0x1 ;  /* 0x000000f00f12d211 */ /* 0x0c0fe400078208ff */
[----:B------:R-:W-:Y:S01]  /*aec0*/  @!P3 LEA.HI.X R9, R6, c[0x0][0x16c], R5, 0x1, P0 ;  /* 0x00005b000609ba11 */ /* 0x000fe200000f0c05 */
[----:B------:R-:W-:Y:S01]  /*aed0*/  IMAD.U32 R5, RZ, RZ, UR5 ;  /* 0x00000005ff057e24 */ /* 0x000fe2000f8e00ff */
[----:B------:R-:W-:Y:S01]  /*aee0*/  @!P5 LEA.HI.X R19, R15, R241, R0, 0x1, P1 ;  /* 0x000000f10f13d211 */ /* 0x000fe200008f0c00 */
[----:B------:R-:W-:Y:S01]  /*aef0*/  IMAD.U32 R6, RZ, RZ, UR6 ;  /* 0x00000006ff067e24 */ /* 0x000fe2000f8e00ff */
[-C--:B------:R-:W-:Y:S01]  /*af00*/  @!P5 LEA R184, P1, R7, R240.reuse, 0x1 ;  /* 0x000000f007b8d211 */ /* 0x080fe200078208ff */
[----:B------:R-:W-:Y:S01]  /*af10*/  IMAD.U32 R0, RZ, RZ, UR4 ;  /* 0x00000004ff007e24 */ /* 0x000fe2000f8e00ff */
[----:B------:R-:W-:-:S02]  /*af20*/  @!P5 LEA R14, P0, R5, R240, 0x1 ;  /* 0x000000f0050ed211 */ /* 0x000fc400078008ff */
[-C--:B------:R-:W-:Y:S02]  /*af30*/  @!P5 LEA.HI.X R185, R7, R241.reuse, R6, 0x1, P1 ;  /* 0x000000f107b9d211 */ /* 0x080fe400008f0c06 */
[----:B------:R-:W-:Y:S02]  /*af40*/  @!P5 LEA.HI.X R15, R5, R241, R0, 0x1, P0 ;  /* 0x000000f1050fd211 */ /* 0x000fe400000f0c00 */
[----:B------:R-:W-:Y:S01]  /*af50*/  @!P2 IADD3 R0, P1, P0, R166, UR25, R7 ;  /* 0x00000019a600ac10 */ /* 0x000fe2000f83e007 */
[----:B------:R-:W-:Y:S01]  /*af60*/  @!PT LDS RZ, [RZ] ;  /* 0x00000000fffff984 */ /* 0x000fe20000000800 */
[----:B------:R-:W-:Y:S01]  /*af70*/  @!PT LDS RZ, [RZ] ;  /* 0x00000000fffff984 */ /* 0x000fe20000000800 */
[----:B------:R-:W-:Y:S01]  /*af80*/  @!PT LDS RZ, [RZ] ;  /* 0x00000000fffff984 */ /* 0x000fe20000000800 */
[----:B------:R1:W-:Y:S03]  /*af90*/  @!P5 LDGSTS.E.BYPASS.LTC128B.128 [R232+0x8000], [R184.64] ;  /* 0x08000000b8e8dfae */ /* 0x0003e6000b901d60 */
[----:B------:R-:W-:Y:S01]  /*afa0*/  @!P2 IADD3.X R5, R165, UR24, R4, P1, P0 ;  /* 0x00000018a505ac10 */ /* 0x000fe20008fe0404 */
[----:B------:R1:W-:Y:S01]  /*afb0*/  @P4 STS.128 [R232+0xa000], RZ ;  /* 0x00a000ffe8004388 */ /* 0x0003e20000000c00 */
[----:B------:R-:W-:-:S02]  /*afc0*/  @!P2 LEA R186, P0, R0, c[0x0][0x168], 0x1 ;  /* 0x00005a0000baaa11 */ /* 0x000fc400078008ff */
[----:B------:R-:W-:Y:S01]  /*afd0*/  @!P4 IADD3 R7, P1, R166, UR5, RZ ;  /* 0x00000005a607cc10 */ /* 0x000fe2000ff3e0ff */
[----:B------:R-:W-:Y:S01]  /*afe0*/  @!PT LDS RZ, [RZ] ;  /* 0x00000000fffff984 */ /* 0x000fe20000000800 */
[----:B------:R-:W-:Y:S01]  /*aff0*/  @!PT LDS RZ, [RZ] ;  /* 0x00000000fffff984 */ /* 0x000fe20000000800 */
[----:B------:R-:W-:Y:S01]  /*b000*/  @!PT LDS RZ, [RZ] ;  /* 0x00000000fffff984 */ /* 0x000fe20000000800 */
[----:B------:R1:W-:Y:S01]  /*b010*/  @!P4 LDGSTS.E.BYPASS.LTC128B.128 [R232+0xa000], [R172.64+0x80] ;  /* 0x0a000080ace8cfae */ /* 0x0003e2000b901d60 */
[----:B------:R-:W-:Y:S02]  /*b020*/  @!P2 LEA.HI.X R187, R0, c[0x0][0x16c], R5, 0x1, P0 ;  /* 0x00005b0000bbaa11 */ /* 0x000fe400000f0c05 */
[----:B------:R-:W-:Y:S01]  /*b030*/  @!P4 IADD3.X R0, R165, UR4, RZ, P1, !PT ;  /* 0x00000004a500cc10 */ /* 0x000fe20008ffe4ff */
[----:B------:R1:W-:Y:S01]  /*b040*/  @P3 STS.128 [R232+0xc000], RZ ;  /* 0x00c000ffe8003388 */ /* 0x0003e20000000c00 */
[C---:B------:R-:W-:Y:S02]  /*b050*/  @!P4 LEA R188, P1, R7.reuse, c[0x0][0x168], 0x1 ;  /* 0x00005a0007bcca11 */ /* 0x040fe400078208ff */
[----:B------:R-:W-:Y:S01]  /*b060*/  @!P3 IADD3 R5, P0, R166, UR5, RZ ;  /* 0x00000005a605bc10 */ /* 0x000fe2000ff1e0ff */
[----:B------:R-:W-:Y:S01]  /*b070*/  @!PT LDS RZ, [RZ] ;  /* 0x00000000fffff984 */ /* 0x000fe20000000800 */
[----:B------:R-:W-:Y:S01]  /*b080*/  @!PT LDS RZ, [RZ] ;  /* 0x00000000fffff984 */ /* 0x000fe20000000800 */
[----:B------:R-:W-:Y:S01]  /*b090*/  @!PT LDS RZ, [RZ] ;  /* 0x00000000fffff984 */ /* 0x000fe20000000800 */
[----:B------:R1:W-:Y:S01]  /*b0a0*/  @!P3 LDGSTS.E.BYPASS.LTC128B.128 [R232+0xc000], [R12.64+0x100] ;  /* 0x0c0001000ce8bfae */ /* 0x0003e2000b901d60 */
[----:B------:R-:W-:-:S02]  /*b0b0*/  @!P4 LEA.HI.X R189, R7, c[0x0][0x16c], R0, 0x1, P1 ;  /* 0x00005b0007bdca11 */ /* 0x000fc400008f0c00 */
[----:B------:R-:W-:Y:S01]  /*b0c0*/  @!P3 IADD3.X R0, R165, UR4, RZ, P0, !PT ;  /* 0x00000004a500bc10 */ /* 0x000fe200087fe4ff */
[----:B------:R1:W-:Y:S01]  /*b0d0*/  @P2 STS.128 [R232+0xe000], RZ ;  /* 0x00e000ffe8002388 */ /* 0x0003e20000000c00 */
[C---:B------:R-:W-:Y:S02]  /*b0e0*/  @!P3 LEA R190, P1, R5.reuse, c[0x0][0x168], 0x1 ;  /* 0x00005a0005beba11 */ /* 0x040fe400078208ff */
[----:B------:R-:W-:Y:S01]  /*b0f0*/  @!P2 IADD3 R7, P0, R166, UR5, RZ ;  /* 0x00000005a607ac10 */ /* 0x000fe2000ff1e0ff */
[----:B------:R-:W-:Y:S01]  /*b100*/  UIADD3.X UR5, UR24, UR4, URZ, UP0, !UPT ;  /* 0x0000000418057290 */ /* 0x000fe200087fe43f */
[----:B------:R-:W-:Y:S01]  /*b110*/  @!P3 LEA.HI.X R191, R5, c[0x0][0x16c], R0, 0x1, P1 ;  /* 0x00005b0005bfba11 */ /* 0x000fe200008f0c00 */
[----:B------:R-:W-:Y:S01]  /*b120*/  IMAD.U32 R5, RZ, RZ, UR7 ;  /* 0x00000007ff057e24 */ /* 0x000fe2000f8e00ff */
[----:B------:R-:W-:Y:S01]  /*b130*/  @!P2 IADD3.X R4, R165, UR4, RZ, P0, !PT ;  /* 0x00000004a504ac10 */ /* 0x000fe200087fe4ff */
[----:B------:R-:W-:Y:S01]  /*b140*/  @!PT LDS RZ, [RZ] ;  /* 0x00000000fffff984 */ /* 0x000fe20000000800 */
[----:B------:R-:W-:Y:S01]  /*b150*/  @!PT LDS RZ, [RZ] ;  /* 0x00000000fffff984 */ /* 0x000fe20000000800 */
[----:B------:R-:W-:Y:S01]  /*b160*/  @!PT LDS RZ, [RZ] ;  /* 0x00000000fffff984 */ /* 0x000fe20000000800 */
[----:B------:R1:W-:Y:S01]  /*b170*/  @!P2 LDGSTS.E.BYPASS.LTC128B.128 [R232+0xe000], [R10.64+0x180] ;  /* 0x0e0001800ae8afae */ /* 0x0003e2000b901d60 */
[----:B------:R-:W-:Y:S01]  /*b180*/  @!P2 LEA R6, P0, R7, c[0x0][0x168], 0x1 ;  /* 0x00005a000706aa11 */ /* 0x000fe200078008ff */
[----:B------:R-:W-:Y:S01]  /*b190*/  IMAD.U32 R0, RZ, RZ, UR5 ;  /* 0x00000005ff007e24 */ /* 0x000fe2000f8e00ff */
[----:B------:R-:W-:Y:S01]  /*b1a0*/  @!P5 LEA R200, P1, R5, R240, 0x1 ;  /* 0x000000f005c8d211 */ /* 0x000fe200078208ff */
[----:B------:R1:W-:Y:S01]  /*b1b0*/  @P5 STS.128 [R232+0x8800], RZ ;  /* 0x008800ffe8005388 */ /* 0x0003e20000000c00 */
[----:B------:R-:W-:-:S02]  /*b1c0*/  @!P2 LEA.HI.X R7, R7, c[0x0][0x16c], R4, 0x1, P0 ;  /* 0x00005b000707aa11 */ /* 0x000fc400000f0c04 */
[----:B------:R-:W-:Y:S01]  /*b1d0*/  @!P4 IADD3 R4, P0, R166, UR7, RZ ;  /* 0x00000007a604cc10 */ /* 0x000fe2000ff1e0ff */
[----:B------:R-:W-:Y:S01]  /*b1e0*/  @!PT LDS RZ, [RZ] ;  /* 0x00000000fffff984 */ /* 0x000fe20000000800 */
[----:B------:R-:W-:Y:S01]  /*b1f0*/  @!PT LDS RZ, [RZ] ;  /* 0x00000000fffff984 */ /* 0x000fe20000000800 */
[----:B------:R-:W-:Y:S01]  /*b200*/  @!PT LDS RZ, [RZ] ;  /* 0x00000000fffff984 */ /* 0x000fe20000000800 */
[----:B------:R1:W-:Y:S01]  /*b210*/  @!P5 LDGSTS.E.BYPASS.LTC128B.128 [R232+0x8800], [R18.64] ;  /* 0x0880000012e8dfae */ /* 0x0003e2000b901d60 */
[----:B------:R-:W-:Y:S02]  /*b220*/  @!P5 LEA.HI.X R201, R5, R241, R0, 0x1, P1 ;  /* 0x000000f105c9d211 */ /* 0x000fe400008f0c00 */
[----:B------:R-:W-:Y:S01]  /*b230*/  @!P4 IADD3.X R5, R165, UR5, RZ, P0, !PT ;  /* 0x00000005a505cc10 */ /* 0x000fe200087fe4ff */
[----:B------:R1:W-:Y:S01]  /*b240*/  @P4 STS.128 [R232+0xa800], RZ ;  /* 0x00a800ffe8004388 */ /* 0x0003e20000000c00 */
[----:B------:R-:W-:Y:S02]  /*b250*/  @!P4 LEA R238, P1, R4, c[0x0][0x168], 0x1 ;  /* 0x00005a0004eeca11 */ /* 0x000fe400078208ff */
        /* <DEDUP_REMOVED lines=8> */
[----:B------:R-:W-:-:S03]  /*b2e0*/  @!P3 LEA R4, P0, R0, c[0x0][0x168], 0x1 ;  /* 0x00005a000004ba11 */ /* 0x000fc600078008ff */
[----:B------:R-:W-:Y:S01]  /*b2f0*/  @!PT LDS RZ, [RZ] ;  /* 0x00000000fffff984 */ /* 0x000fe20000000800 */
[----:B------:R-:W-:Y:S01]  /*b300*/  @!PT LDS RZ, [RZ] ;  /* 0x00000000fffff984 */ /* 0x000fe20000000800 */
[----:B------:R-:W-:Y:S01]  /*b310*/  @!PT LDS RZ, [RZ] ;  /* 0x00000000fffff984 */ /* 0x000fe20000000800 */
[----:B------:R1:W-:Y:S01]  /*b320*/  @!P3 LDGSTS.E.BYPASS.LTC128B.128 [R232+0xc800], [R8.64+0x100] ;  /* 0x0c80010008e8bfae */ /* 0x0003e2000b901d60 */
        /* <DEDUP_REMOVED lines=45> */
[----:B-1----:R-:W-:-:S04]  /*b600*/  LEA R4, P0, R166, c[0x0][0x168], 0x1 ;  /* 0x00005a00a6047a11 */ /* 0x002fc800078008ff */
[----:B------:R-:W-:-:S05]  /*b610*/  LEA.HI.X R5, R166, c[0x0][0x16c], R165, 0x1, P0 ;  /* 0x00005b00a6057a11 */ /* 0x000fca00000f0ca5 */
[----:B------:R-:W-:Y:S01]  /*b620*/  @!PT LDS RZ, [RZ] ;  /* 0x00000000fffff984 */ /* 0x000fe20000000800 */
[----:B------:R-:W-:Y:S01]  /*b630*/  @!PT LDS RZ, [RZ] ;  /* 0x00000000fffff984 */ /* 0x000fe20000000800 */
[----:B------:R-:W-:Y:S01]  /*b640*/  @!PT LDS RZ, [RZ] ;  /* 0x00000000fffff984 */ /* 0x000fe20000000800 */
[----:B------:R1:W-:Y:S04]  /*b650*/  LDGSTS.E.BYPASS.LTC128B.128 [R232+0xf800], [R4.64+0x180] ;  /* 0x0f80018004e87fae */ /* 0x0003e8000b901d60 */
.L_x_3116:
[----:B------:R-:W-:Y:S05]  /*b660*/  BSYNC B0 ;  /* 0x0000000000007941 */ /* 0x000fea0003800000 */
.L_x_3115:
[----:B------:R-:W0:Y:S01]  /*b670*/  LDGDEPBAR ;  /* 0x00000000000079af */ /* 0x000e220000000000 */
[----:B-1----:R-:W-:Y:S02]  /*b680*/  IMAD.U32 R5, RZ, RZ, UR8 ;  /* 0x00000008ff057e24 */ /* 0x002fe4000f8e00ff */
[----:B------:R-:W-:-:S03]  /*b690*/  IMAD.U32 R0, RZ, RZ, UR6 ;  /* 0x00000006ff007e24 */ /* 0x000fc6000f8e00ff */
[----:B------:R-:W-:-:S04]  /*b6a0*/  LEA R240, P0, R5, R240, 0x1 ;  /* 0x000000f005f07211 */ /* 0x000fc800078008ff */
[----:B------:R-:W-:Y:S02]  /*b6b0*/  LEA.HI.X R241, R5, R241, R0, 0x1, P0 ;  /* 0x000000f105f17211 */ /* 0x000fe400000f0c00 */
.L_x_3112:
        /* <DEDUP_REMOVED lines=52> */
[----:B------:R-:W-:-:S02]  /*ba00*/  FADD.FTZ R6, R3, -R6 ;  /* 0x8000000603067221 */ /* 0x000fc40000010000 */
[--C-:B------:R-:W-:Y:S02]  /*ba10*/  FFMA.FTZ R172, R169, c[0x0][0x23c], -R166.reuse ;  /* 0x00008f00a9ac7a23 */ /* 0x100fe400000108a6 */
[--C-:B------:R-:W-:Y:S02]  /*ba20*/  FFMA.FTZ R168, R2, c[0x0][0x23c], -R179.reuse ;  /* 0x00008f0002a87a23 */ /* 0x100fe400000108b3 */
[--C-:B------:R-:W-:Y:S02]  /*ba30*/  FFMA.FTZ R169, R175, c[0x0][0x23c], -R166.reuse ;  /* 0x00008f00afa97a23 */ /* 0x100fe400000108a6 */
[----:B------:R-:W-:Y:S01]  /*ba40*/  FFMA.FTZ R2, R176, c[0x0][0x23c], -R179 ;  /* 0x00008f00b0027a23 */ /* 0x000fe200000108b3 */
[----:B------:R-:W-:Y:S01]  /*ba50*/  MUFU.EX2 R172, R172 ;  /* 0x000000ac00ac7308 */ /* 0x000fe20000000800 */
[--C-:B------:R-:W-:Y:S02]  /*ba60*/  FFMA.FTZ R171, R171, c[0x0][0x23c], -R166.reuse ;  /* 0x00008f00abab7a23 */ /* 0x100fe400000108a6 */
[----:B------:R-:W-:-:S02]  /*ba70*/  FFMA.FTZ R170, R203, c[0x0][0x23c], -R166 ;  /* 0x00008f00cbaa7a23 */ /* 0x000fc400000108a6 */
[--C-:B------:R-:W-:Y:S02]  /*ba80*/  FFMA.FTZ R0, R30, c[0x0][0x23c], -R179.reuse ;  /* 0x00008f001e007a23 */ /* 0x100fe400000108b3 */
[--C-:B------:R-:W-:Y:S01]  /*ba90*/  FFMA.FTZ R175, R28, c[0x0][0x23c], -R179.reuse ;  /* 0x00008f001caf7a23 */ /* 0x100fe200000108b3 */
[----:B------:R-:W1:Y:S01]  /*baa0*/  MUFU.EX2 R171, R171 ;  /* 0x000000ab00ab7308 */ /* 0x000e620000000800 */
[----:B------:R-:W-:Y:S02]  /*bab0*/  FMUL.FTZ R176, R4, c[0x0][0x23c] ;  /* 0x00008f0004b07a20 */ /* 0x000fe40000410000 */
[----:B------:R-:W-:Y:S02]  /*bac0*/  FMUL.FTZ R3, R6, c[0x0][0x23c] ;  /* 0x00008f0006037a20 */ /* 0x000fe40000410000 */
[----:B------:R-:W-:Y:S02]  /*bad0*/  FFMA.FTZ R186, R21, c[0x0][0x23c], -R166 ;  /* 0x00008f0015ba7a23 */ /* 0x000fe400000108a6 */
[--C-:B------:R-:W-:Y:S01]  /*bae0*/  FFMA.FTZ R188, R22, c[0x0][0x23c], -R179.reuse ;  /* 0x00008f0016bc7a23 */ /* 0x100fe200000108b3 */
[----:B------:R-:W-:Y:S01]  /*baf0*/  MUFU.EX2 R170, R170 ;  /* 0x000000aa00aa7308 */ /* 0x000fe20000000800 */
[----:B------:R-:W-:-:S02]  /*bb00*/  FFMA.FTZ R189, R20, c[0x0][0x23c], -R179 ;  /* 0x00008f0014bd7a23 */ /* 0x000fc400000108b3 */
[----:B------:R-:W-:Y:S01]  /*bb10*/  LDSM.16.MT88.4 R20, [R224+0x12800] ;  /* 0x01280000e014783b */ /* 0x000fe20000004200 */
[--C-:B------:R-:W-:Y:S02]  /*bb20*/  FFMA.FTZ R183, R31, c[0x0][0x23c], -R166.reuse ;  /* 0x00008f001fb77a23 */ /* 0x100fe400000108a6 */
[--C-:B------:R-:W-:Y:S02]  /*bb30*/  FFMA.FTZ R184, R29, c[0x0][0x23c], -R166.reuse ;  /* 0x00008f001db87a23 */ /* 0x100fe400000108a6 */
[----:B------:R-:W2:Y:S01]  /*bb40*/  MUFU.EX2 R169, R169 ;  /* 0x000000a900a97308 */ /* 0x000ea20000000800 */
[----:B-1----:R-:W-:Y:S01]  /*bb50*/  F2FP.PACK_AB R4, R171, R172 ;  /* 0x000000acab04723e */ /* 0x002fe200000000ff */
[----:B------:R-:W-:Y:S01]  /*bb60*/  FFMA.FTZ R185, R25, c[0x0][0x23c], -R166 ;  /* 0x00008f0019b97a23 */ /* 0x000fe200000108a6 */
[----:B------:R-:W-:Y:S01]  /*bb70*/  LDSM.16.MT88.4 R28, [R222+0x10800] ;  /* 0x01080000de1c783b */ /* 0x000fe20000004200 */
[--C-:B------:R-:W-:Y:S02]  /*bb80*/  FFMA.FTZ R187, R26, c[0x0][0x23c], -R179.reuse ;  /* 0x00008f001abb7a23 */ /* 0x100fe400000108b3 */
[----:B------:R-:W-:-:S02]  /*bb90*/  FFMA.FTZ R190, R24, c[0x0][0x23c], -R179 ;  /* 0x00008f0018be7a23 */ /* 0x000fc400000108b3 */
[----:B------:R-:W-:Y:S01]  /*bba0*/  MUFU.EX2 R168, R168 ;  /* 0x000000a800a87308 */ /* 0x000fe20000000800 */
[----:B------:R-:W-:Y:S01]  /*bbb0*/  LDSM.16.MT88.4 R24, [R221+0x10800] ;  /* 0x01080000dd18783b */ /* 0x000fe20000004200 */
[--C-:B------:R-:W-:Y:S02]  /*bbc0*/  FFMA.FTZ R196, R195, c[0x0][0x23c], -R166.reuse ;  /* 0x00008f00c3c47a23 */ /* 0x100fe400000108a6 */
[--C-:B------:R-:W-:Y:S02]  /*bbd0*/  FFMA.FTZ R198, R197, c[0x0][0x23c], -R166.reuse ;  /* 0x00008f00c5c67a23 */ /* 0x100fe400000108a6 */
[----:B------:R-:W-:Y:S02]  /*bbe0*/  FFMA.FTZ R195, R192, c[0x0][0x23c], -R179 ;  /* 0x00008f00c0c37a23 */ /* 0x000fe400000108b3 */
[----:B------:R-:W1:Y:S01]  /*bbf0*/  MUFU.EX2 R2, R2 ;  /* 0x0000000200027308 */ /* 0x000e620000000800 */
[----:B--2---:R-:W-:Y:S01]  /*bc00*/  F2FP.PACK_AB R6, R169, R170 ;  /* 0x000000aaa906723e */ /* 0x004fe200000000ff */
[----:B------:R-:W-:-:S02]  /*bc10*/  FFMA.FTZ R191, R199, c[0x0][0x23c], -R166 ;  /* 0x00008f00c7bf7a23 */ /* 0x000fc400000108a6 */
[--C-:B------:R-:W-:Y:S02]  /*bc20*/  FFMA.FTZ R193, R193, c[0x0][0x23c], -R166.reuse ;  /* 0x00008f00c1c17a23 */ /* 0x100fe400000108a6 */
[--C-:B------:R-:W-:Y:S02]  /*bc30*/  FFMA.FTZ R194, R194, c[0x0][0x23c], -R179.reuse ;  /* 0x00008f00c2c27a23 */ /* 0x100fe400000108b3 */
[----:B------:R-:W-:Y:S01]  /*bc40*/  MUFU.EX2 R0, R0 ;  /* 0x0000000000007308 */ /* 0x000fe20000000800 */
[--C-:B------:R-:W-:Y:S02]  /*bc50*/  FFMA.FTZ R192, R32, c[0x0][0x23c], -R179.reuse ;  /* 0x00008f0020c07a23 */ /* 0x100fe400000108b3 */
[----:B------:R-:W-:Y:S02]  /*bc60*/  FFMA.FTZ R197, R34, c[0x0][0x23c], -R179 ;  /* 0x00008f0022c57a23 */ /* 0x000fe400000108b3 */
[--C-:B------:R-:W-:Y:S02]  /*bc70*/  FFMA.FTZ R199, R35, c[0x0][0x23c], -R166.reuse ;  /* 0x00008f0023c77a23 */ /* 0x100fe400000108a6 */
[--C-:B------:R-:W-:Y:S01]  /*bc80*/  FFMA.FTZ R200, R33, c[0x0][0x23c], -R166.reuse ;  /* 0x00008f0021c87a23 */ /* 0x100fe200000108a6 */
[----:B------:R-:W2:Y:S01]  /*bc90*/  MUFU.EX2 R175, R175 ;  /* 0x000000af00af7308 */ /* 0x000ea20000000800 */
[----:B-1----:R-:W-:Y:S01]  /*bca0*/  F2FP.PACK_AB R5, R2, R168 ;  /* 0x000000a80205723e */ /* 0x002fe200000000ff */
[----:B------:R-:W-:Y:S01]  /*bcb0*/  LDSM.16.MT88.4 R32, [R220+0x17000] ;  /* 0x01700000dc20783b */ /* 0x000fe20000004200 */
[----:B------:R-:W-:-:S02]  /*bcc0*/  FFMA.FTZ R181, R181, c[0x0][0x23c], -R166 ;  /* 0x00008f00b5b57a23 */ /* 0x000fc400000108a6 */
[----:B------:R-:W-:Y:S02]  /*bcd0*/  FFMA.FTZ R202, R167, c[0x0][0x23c], -R166 ;  /* 0x00008f00a7ca7a23 */ /* 0x000fe400000108a6 */
[--C-:B------:R-:W-:Y:S01]  /*bce0*/  FFMA.FTZ R182, R182, c[0x0][0x23c], -R179.reuse ;  /* 0x00008f00b6b67a23 */ /* 0x100fe200000108b3 */
[----:B------:R-:W1:Y:S01]  /*bcf0*/  MUFU.EX2 R176, R176 ;  /* 0x000000b000b07308 */ /* 0x000e620000000800 */
[--C-:B------:R-:W-:Y:S01]  /*bd00*/  FFMA.FTZ R201, R180, c[0x0][0x23c], -R179.reuse ;  /* 0x00008f00b4c97a23 */ /* 0x100fe200000108b3 */
[----:B------:R-:W-:Y:S01]  /*bd10*/  LDSM.16.MT88.4 R164, [R224+0x11800] ;  /* 0x01180000e0a4783b */ /* 0x000fe20000004200 */
[--C-:B------:R-:W-:Y:S02]  /*bd20*/  FFMA.FTZ R178, R178, c[0x0][0x23c], -R179.reuse ;  /* 0x00008f00b2b27a23 */ /* 0x100fe400000108b3 */
[----:B------:R-:W-:-:S03]  /*bd30*/  FFMA.FTZ R177, R177, c[0x0][0x23c], -R179 ;  /* 0x00008f00b1b17a23 */ /* 0x000fc600000108b3 */
[----:B------:R-:W3:Y:S01]  /*bd40*/  MUFU.EX2 R3, R3 ;  /* 0x0000000300037308 */ /* 0x000ee20000000800 */
[----:B--2---:R-:W-:Y:S01]  /*bd50*/  F2FP.PACK_AB R7, R175, R0 ;  /* 0x00000000af07723e */ /* 0x004fe200000000ff */
[----:B-1----:R-:W-:-:S06]  /*bd60*/  FMUL.FTZ R160, R160, R176 ;  /* 0x000000b0a0a07220 */ /* 0x002fcc0000410000 */
[----:B------:R-:W-:Y:S01]  /*bd70*/  MUFU.EX2 R183, R183 ;  /* 0x000000b700b77308 */ /* 0x000fe20000000800 */
[-C--:B------:R-:W-:Y:S02]  /*bd80*/  FMUL.FTZ R161, R161, R176.reuse ;  /* 0x000000b0a1a17220 */ /* 0x080fe40000410000 */
[-C--:B------:R-:W-:Y:S02]  /*bd90*/  FMUL.FTZ R156, R156, R176.reuse ;  /* 0x000000b09c9c7220 */ /* 0x080fe40000410000 */
[----:B------:R-:W-:Y:S02]  /*bda0*/  FMUL.FTZ R157, R157, R176 ;  /* 0x000000b09d9d7220 */ /* 0x000fe40000410000 */
[-C--:B---3--:R-:W-:Y:S01]  /*bdb0*/  FMUL.FTZ R162, R162, R3.reuse ;  /* 0x00000003a2a27220 */ /* 0x088fe20000410000 */
[----:B------:R-:W-:Y:S01]  /*bdc0*/  MUFU.EX2 R184, R184 ;  /* 0x000000b800b87308 */ /* 0x000fe20000000800 */
        /* <DEDUP_REMOVED lines=11> */
[----:B------:R-:W1:Y:S01]  /*be80*/  LDSM.16.MT88.4 R12, [R220+0x10000] ;  /* 0x01000000dc0c783b */ /* 0x000e620000004200 */
[----:B------:R-:W-:Y:S01]  /*be90*/  FMUL.FTZ R149, R149, R176 ;  /* 0x000000b095957220 */ /* 0x000fe20000410000 */
[----:B------:R-:W-:Y:S01]  /*bea0*/  MUFU.EX2 R186, R186 ;  /* 0x000000ba00ba7308 */ /* 0x000fe20000000800 */
[----:B------:R-:W-:-:S02]  /*beb0*/  FMUL.FTZ R150, R150, R3 ;  /* 0x0000000396967220 */ /* 0x000fc40000410000 */
[-C--:B------:R-:W-:Y:S02]  /*bec0*/  FMUL.FTZ R151, R151, R3.reuse ;  /* 0x0000000397977220 */ /* 0x080fe40000410000 */
[-C--:B------:R-:W-:Y:S01]  /*bed0*/  FMUL.FTZ R144, R144, R176.reuse ;  /* 0x000000b090907220 */ /* 0x080fe20000410000 */
[C---:B------:R-:W-:Y:S01]  /*bee0*/  HMMA.16816.F32 R152, R4.reuse, R16, R152 ;  /* 0x000000100498723c */ /* 0x040fe20000001898 */
[-C--:B------:R-:W-:Y:S01]  /*bef0*/  FMUL.FTZ R145, R145, R176.reuse ;  /* 0x000000b091917220 */ /* 0x080fe20000410000 */
[----:B------:R-:W2:Y:S01]  /*bf00*/  MUFU.EX2 R187, R187 ;  /* 0x000000bb00bb7308 */ /* 0x000ea20000000800 */
[-C--:B------:R-:W-:Y:S02]  /*bf10*/  FMUL.FTZ R146, R146, R3.reuse ;  /* 0x0000000392927220 */ /* 0x080fe40000410000 */
[-C--:B------:R-:W-:Y:S02]  /*bf20*/  FMUL.FTZ R147, R147, R3.reuse ;  /* 0x0000000393937220 */ /* 0x080fe40000410000 */
[-C--:B------:R-:W-:Y:S01]  /*bf30*/  FMUL.FTZ R140, R140, R176.reuse ;  /* 0x000000b08c8c7220 */ /* 0x080fe20000410000 */
[----:B------:R-:W-:Y:S01]  /*bf40*/  HMMA.16816.F32 R148, R4, R18, R148 ;  /* 0x000000120494723c */ /* 0x000fe20000001894 */
[----:B------:R-:W-:Y:S01]  /*bf50*/  FMUL.FTZ R141, R141, R176 ;  /* 0x000000b08d8d7220 */ /* 0x000fe20000410000 */
[----:B------:R-:W3:Y:S01]  /*bf60*/  LDSM.16.MT88.4 R16, [R224+0x12000] ;  /* 0x01200000e010783b */ /* 0x000ee20000004200 */
[-C--:B------:R-:W-:Y:S01]  /*bf70*/  FMUL.FTZ R142, R142, R3.reuse ;  /* 0x000000038e8e7220 */ /* 0x080fe20000410000 */
[----:B------:R-:W4:Y:S01]  /*bf80*/  MUFU.EX2 R190, R190 ;  /* 0x000000be00be7308 */ /* 0x000f220000000800 */
[----:B------:R-:W-:-:S02]  /*bf90*/  FMUL.FTZ R143, R143, R3 ;  /* 0x000000038f8f7220 */ /* 0x000fc40000410000 */
[-C--:B------:R-:W-:Y:S01]  /*bfa0*/  FMUL.FTZ R136, R136, R176.reuse ;  /* 0x000000b088887220 */ /* 0x080fe20000410000 */
[C---:B------:R-:W-:Y:S01]  /*bfb0*/  HMMA.16816.F32 R144, R4.reuse, R8, R144 ;  /* 0x000000080490723c */ /* 0x040fe20000001890 */
[-C--:B------:R-:W-:Y:S02]  /*bfc0*/  FMUL.FTZ R137, R137, R176.reuse ;  /* 0x000000b089897220 */ /* 0x080fe40000410000 */
[-C--:B------:R-:W-:Y:S01]  /*bfd0*/  FMUL.FTZ R138, R138, R3.reuse ;  /* 0x000000038a8a7220 */ /* 0x080fe20000410000 */
[----:B------:R-:W-:Y:S01]  /*bfe0*/  MUFU.EX2 R188, R188 ;  /* 0x000000bc00bc7308 */ /* 0x000fe20000000800 */
[-C--:B------:R-:W-:Y:S02]  /*bff0*/  FMUL.FTZ R139, R139, R3.reuse ;  /* 0x000000038b8b7220 */ /* 0x080fe40000410000 */
[-C--:B------:R-:W-:Y:S01]  /*c000*/  FMUL.FTZ R132, R132, R176.reuse ;  /* 0x000000b084847220 */ /* 0x080fe20000410000 */
[----:B------:R-:W-:Y:S01]  /*c010*/  HMMA.16816.F32 R140, R4, R10, R140 ;  /* 0x0000000a048c723c */ /* 0x000fe2000000188c */
[----:B------:R-:W-:Y:S01]  /*c020*/  FMUL.FTZ R133, R133, R176 ;  /* 0x000000b085857220 */ /* 0x000fe20000410000 */
[----:B------:R-:W5:Y:S01]  /*c030*/  LDSM.16.MT88.4 R8, [R222+0x12000] ;  /* 0x01200000de08783b */ /* 0x000f620000004200 */
[-C--:B------:R-:W-:Y:S01]  /*c040*/  FMUL.FTZ R134, R134, R3.reuse ;  /* 0x0000000386867220 */ /* 0x080fe20000410000 */
[----:B------:R-:W2:Y:S01]  /*c050*/  MUFU.EX2 R189, R189 ;  /* 0x000000bd00bd7308 */ /* 0x000ea20000000800 */
[----:B------:R-:W-:-:S02]  /*c060*/  FMUL.FTZ R135, R135, R3 ;  /* 0x0000000387877220 */ /* 0x000fc40000410000 */
[-C--:B------:R-:W-:Y:S01]  /*c070*/  FMUL.FTZ R36, R36, R176.reuse ;  /* 0x000000b024247220 */ /* 0x080fe20000410000 */
[C---:B-1----:R-:W-:Y:S01]  /*c080*/  HMMA.16816.F32 R136, R4.reuse, R12, R136 ;  /* 0x0000000c0488723c */ /* 0x042fe20000001888 */
[-C--:B------:R-:W-:Y:S02]  /*c090*/  FMUL.FTZ R37, R37, R176.reuse ;  /* 0x000000b025257220 */ /* 0x080fe40000410000 */
[-C--:B------:R-:W-:Y:S01]  /*c0a0*/  FMUL.FTZ R38, R38, R3.reuse ;  /* 0x0000000326267220 */ /* 0x080fe20000410000 */
[----:B------:R-:W-:Y:S01]  /*c0b0*/  MUFU.EX2 R191, R191 ;  /* 0x000000bf00bf7308 */ /* 0x000fe20000000800 */
[----:B------:R-:W-:Y:S02]  /*c0c0*/  FMUL.FTZ R39, R39, R3 ;  /* 0x0000000327277220 */ /* 0x000fe40000410000 */
[-C--:B------:R-:W-:Y:S01]  /*c0d0*/  FMUL.FTZ R40, R40, R176.reuse ;  /* 0x000000b028287220 */ /* 0x080fe20000410000 */
[----:B------:R-:W-:Y:S01]  /*c0e0*/  HMMA.16816.F32 R132, R4, R14, R132 ;  /* 0x0000000e0484723c */ /* 0x000fe20000001884 */
[----:B------:R-:W1:Y:S01]  /*c0f0*/  LDSM.16.MT88.4 R12, [R221+0x12000] ;  /* 0x01200000dd0c783b */ /* 0x000e620000004200 */
[----:B------:R-:W-:-:S02]  /*c100*/  FMUL.FTZ R41, R41, R176 ;  /* 0x000000b029297220 */ /* 0x000fc40000410000 */
[-C--:B------:R-:W-:Y:S01]  /*c110*/  FMUL.FTZ R42, R42, R3.reuse ;  /* 0x000000032a2a7220 */ /* 0x080fe20000410000 */
[----:B------:R-:W1:Y:S01]  /*c120*/  MUFU.EX2 R196, R196 ;  /* 0x000000c400c47308 */ /* 0x000e620000000800 */
[-C--:B------:R-:W-:Y:S02]  /*c130*/  FMUL.FTZ R43, R43, R3.reuse ;  /* 0x000000032b2b7220 */ /* 0x080fe40000410000 */
[-C--:B------:R-:W-:Y:S02]  /*c140*/  FMUL.FTZ R44, R44, R176.reuse ;  /* 0x000000b02c2c7220 */ /* 0x080fe40000410000 */
[----:B------:R-:W-:Y:S01]  /*c150*/  FMUL.FTZ R45, R45, R176 ;  /* 0x000000b02d2d7220 */ /* 0x000fe20000410000 */
[----:B---3--:R-:W-:Y:S01]  /*c160*/  HMMA.16816.F32 R36, R4, R16, R36 ;  /* 0x000000100424723c */ /* 0x008fe20000001824 */
[-C--:B------:R-:W-:Y:S01]  /*c170*/  FMUL.FTZ R46, R46, R3.reuse ;  /* 0x000000032e2e7220 */ /* 0x080fe20000410000 */
[----:B------:R-:W-:Y:S01]  /*c180*/  MUFU.EX2 R193, R193 ;  /* 0x000000c100c17308 */ /* 0x000fe20000000800 */
[----:B------:R-:W-:-:S02]  /*c190*/  FMUL.FTZ R47, R47, R3 ;  /* 0x000000032f2f7220 */ /* 0x000fc40000410000 */
[-C--:B------:R-:W-:Y:S02]  /*c1a0*/  FMUL.FTZ R48, R48, R176.reuse ;  /* 0x000000b030307220 */ /* 0x080fe40000410000 */
[-C--:B------:R-:W-:Y:S01]  /*c1b0*/  FMUL.FTZ R49, R49, R176.reuse ;  /* 0x000000b031317220 */ /* 0x080fe20000410000 */
[C---:B------:R-:W-:Y:S01]  /*c1c0*/  HMMA.16816.F32 R40, R4.reuse, R18, R40 ;  /* 0x000000120428723c */ /* 0x040fe20000001828 */
[-C--:B------:R-:W-:Y:S01]  /*c1d0*/  FMUL.FTZ R50, R50, R3.reuse ;  /* 0x0000000332327220 */ /* 0x080fe20000410000 */
[----:B------:R-:W3:Y:S01]  /*c1e0*/  LDSM.16.MT88.4 R16, [R220+0x12000] ;  /* 0x01200000dc10783b */ /* 0x000ee20000004200 */
[-C--:B------:R-:W-:Y:S01]  /*c1f0*/  FMUL.FTZ R51, R51, R3.reuse ;  /* 0x0000000333337220 */ /* 0x080fe20000410000 */
[----:B------:R-:W-:Y:S01]  /*c200*/  MUFU.EX2 R198, R198 ;  /* 0x000000c600c67308 */ /* 0x000fe20000000800 */
[-C--:B------:R-:W-:Y:S02]  /*c210*/  FMUL.FTZ R52, R52, R176.reuse ;  /* 0x000000b034347220 */ /* 0x080fe40000410000 */
[----:B------:R-:W-:Y:S01]  /*c220*/  FMUL.FTZ R53, R53, R176 ;  /* 0x000000b035357220 */ /* 0x000fe20000410000 */
[----:B-----5:R-:W-:Y:S01]  /*c230*/  HMMA.16816.F32 R44, R4, R8, R44 ;  /* 0x00000008042c723c */ /* 0x020fe2000000182c */
[----:B------:R-:W-:-:S02]  /*c240*/  FMUL.FTZ R54, R54, R3 ;  /* 0x0000000336367220 */ /* 0x000fc40000410000 */
[-C--:B------:R-:W-:Y:S01]  /*c250*/  FMUL.FTZ R55, R55, R3.reuse ;  /* 0x0000000337377220 */ /* 0x080fe20000410000 */
[----:B------:R-:W-:Y:S01]  /*c260*/  MUFU.EX2 R194, R194 ;  /* 0x000000c200c27308 */ /* 0x000fe20000000800 */
[-C--:B------:R-:W-:Y:S02]  /*c270*/  FMUL.FTZ R56, R56, R176.reuse ;  /* 0x000000b038387220 */ /* 0x080fe40000410000 */
[-C--:B------:R-:W-:Y:S01]  /*c280*/  FMUL.FTZ R57, R57, R176.reuse ;  /* 0x000000b039397220 */ /* 0x080fe20000410000 */
[----:B------:R-:W-:Y:S01]  /*c290*/  HMMA.16816.F32 R48, R4, R10, R48 ;  /* 0x0000000a0430723c */ /* 0x000fe20000001830 */
[-C--:B------:R-:W-:Y:S01]  /*c2a0*/  FMUL.FTZ R58, R58, R3.reuse ;  /* 0x000000033a3a7220 */ /* 0x080fe20000410000 */
[----:B------:R-:W5:Y:S01]  /*c2b0*/  LDSM.16.MT88.4 R8, [R224+0x14000] ;  /* 0x01400000e008783b */ /* 0x000f620000004200 */
[----:B------:R-:W-:Y:S01]  /*c2c0*/  FMUL.FTZ R59, R59, R3 ;  /* 0x000000033b3b7220 */ /* 0x000fe20000410000 */
[----:B------:R-:W2:Y:S01]  /*c2d0*/  MUFU.EX2 R195, R195 ;  /* 0x000000c300c37308 */ /* 0x000ea20000000800 */
[----:B------:R-:W-:-:S02]  /*c2e0*/  FMUL.FTZ R60, R60, R176 ;  /* 0x000000b03c3c7220 */ /* 0x000fc40000410000 */
[-C--:B------:R-:W-:Y:S01]  /*c2f0*/  FMUL.FTZ R61, R61, R176.reuse ;  /* 0x000000b03d3d7220 */ /* 0x080fe20000410000 */
[C---:B-1----:R-:W-:Y:S01]  /*c300*/  HMMA.16816.F32 R52, R4.reuse, R12, R52 ;  /* 0x0000000c0434723c */ /* 0x042fe20000001834 */
[-C--:B------:R-:W-:Y:S02]  /*c310*/  FMUL.FTZ R62, R62, R3.reuse ;  /* 0x000000033e3e7220 */ /* 0x080fe40000410000 */
[-C--:B------:R-:W-:Y:S01]  /*c320*/  FMUL.FTZ R63, R63, R3.reuse ;  /* 0x000000033f3f7220 */ /* 0x080fe20000410000 */
[----:B------:R-:W-:Y:S01]  /*c330*/  MUFU.EX2 R192, R192 ;  /* 0x000000c000c07308 */ /* 0x000fe20000000800 */
[-C--:B------:R-:W-:Y:S02]  /*c340*/  FMUL.FTZ R64, R64, R176.reuse ;  /* 0x000000b040407220 */ /* 0x080fe40000410000 */
[----:B------:R-:W-:Y:S01]  /*c350*/  FMUL.FTZ R65, R65, R176 ;  /* 0x000000b041417220 */ /* 0x000fe20000410000 */
[----:B------:R-:W-:Y:S01]  /*c360*/  HMMA.16816.F32 R56, R4, R14, R56 ;  /* 0x0000000e0438723c */ /* 0x000fe20000001838 */
[----:B------:R-:W1:Y:S01]  /*c370*/  LDSM.16.MT88.4 R12, [R222+0x14000] ;  /* 0x01400000de0c783b */ /* 0x000e620000004200 */
[----:B------:R-:W-:-:S02]  /*c380*/  FMUL.FTZ R66, R66, R3 ;  /* 0x0000000342427220 */ /* 0x000fc40000410000 */
[-C--:B------:R-:W-:Y:S01]  /*c390*/  FMUL.FTZ R67, R67, R3.reuse ;  /* 0x0000000343437220 */ /* 0x080fe20000410000 */
[----:B------:R-:W1:Y:S01]  /*c3a0*/  MUFU.EX2 R197, R197 ;  /* 0x000000c500c57308 */ /* 0x000e620000000800 */
[-C--:B------:R-:W-:Y:S02]  /*c3b0*/  FMUL.FTZ R68, R68, R176.reuse ;  /* 0x000000b044447220 */ /* 0x080fe40000410000 */
[-C--:B------:R-:W-:Y:S02]  /*c3c0*/  FMUL.FTZ R69, R69, R176.reuse ;  /* 0x000000b045457220 */ /* 0x080fe40000410000 */
[-C--:B------:R-:W-:Y:S01]  /*c3d0*/  FMUL.FTZ R70, R70, R3.reuse ;  /* 0x0000000346467220 */ /* 0x080fe20000410000 */
[----:B---3--:R-:W-:Y:S01]  /*c3e0*/  HMMA.16816.F32 R60, R4, R16, R60 ;  /* 0x00000010043c723c */ /* 0x008fe2000000183c */
[----:B------:R-:W-:Y:S01]  /*c3f0*/  FMUL.FTZ R71, R71, R3 ;  /* 0x0000000347477220 */ /* 0x000fe20000410000 */
        /* <DEDUP_REMOVED lines=8> */
[----:B------:R-:W1:Y:S01]  /*c480*/  MUFU.EX2 R200, R200 ;  /* 0x000000c800c87308 */ /* 0x000e620000000800 */
[----:B------:R-:W-:Y:S02]  /*c490*/  FMUL.FTZ R77, R77, R176 ;  /* 0x000000b04d4d7220 */ /* 0x000fe40000410000 */
[-C--:B------:R-:W-:Y:S01]  /*c4a0*/  FMUL.FTZ R78, R78, R3.reuse ;  /* 0x000000034e4e7220 */ /* 0x080fe20000410000 */
[----:B-----5:R-:W-:Y:S01]  /*c4b0*/  HMMA.16816.F32 R68, R4, R8, R68 ;  /* 0x000000080444723c */ /* 0x020fe20000001844 */
[----:B------:R-:W-:-:S02]  /*c4c0*/  FMUL.FTZ R79, R79, R3 ;  /* 0x000000034f4f7220 */ /* 0x000fc40000410000 */
        /* <DEDUP_REMOVED lines=8> */
[----:B------:R-:W-:Y:S01]  /*c550*/  MUFU.EX2 R202, R202 ;  /* 0x000000ca00ca7308 */ /* 0x000fe20000000800 */
        /* <DEDUP_REMOVED lines=27> */
[-C--:B------:R-:W-:Y:S02]  /*c710*/  FMUL.FTZ R102, R102, R3.reuse ;  /* 0x0000000366667220 */ /* 0x080fe40000410000 */
[----:B------:R-:W-:Y:S01]  /*c720*/  FMUL.FTZ R103, R103, R3 ;  /* 0x0000000367677220 */ /* 0x000fe20000410000 */
[----:B-----5:R-:W-:Y:S01]  /*c730*/  HMMA.16816.F32 R92, R4, R8, R92 ;  /* 0x00000008045c723c */ /* 0x020fe2000000185c */
[----:B------:R-:W-:-:S02]  /*c740*/  FMUL.FTZ R104, R104, R176 ;  /* 0x000000b068687220 */ /* 0x000fc40000410000 */
[-C--:B------:R-:W-:Y:S02]  /*c750*/  FMUL.FTZ R105, R105, R176.reuse ;  /* 0x000000b069697220 */ /* 0x080fe40000410000 */
[-C--:B------:R-:W-:Y:S02]  /*c760*/  FMUL.FTZ R106, R106, R3.reuse ;  /* 0x000000036a6a7220 */ /* 0x080fe40000410000 */
[-C--:B------:R-:W-:Y:S01]  /*c770*/  FMUL.FTZ R107, R107, R3.reuse ;  /* 0x000000036b6b7220 */ /* 0x080fe20000410000 */
[----:B------:R-:W-:Y:S01]  /*c780*/  HMMA.16816.F32 R96, R4, R10, R96 ;  /* 0x0000000a0460723c */ /* 0x000fe20000001860 */
[----:B------:R-:W5:Y:S01]  /*c790*/  LDSM.16.MT88.4 R8, [R221+0x16000] ;  /* 0x01600000dd08783b */ /* 0x000f620000004200 */
[-C--:B------:R-:W-:Y:S02]  /*c7a0*/  FMUL.FTZ R108, R108, R176.reuse ;  /* 0x000000b06c6c7220 */ /* 0x080fe40000410000 */
[----:B------:R-:W-:Y:S02]  /*c7b0*/  FMUL.FTZ R109, R109, R176 ;  /* 0x000000b06d6d7220 */ /* 0x000fe40000410000 */
[----:B------:R-:W-:-:S02]  /*c7c0*/  FMUL.FTZ R110, R110, R3 ;  /* 0x000000036e6e7220 */ /* 0x000fc40000410000 */
[C---:B-1----:R-:W-:Y:S01]  /*c7d0*/  HMMA.16816.F32 R100, R4.reuse, R12, R100 ;  /* 0x0000000c0464723c */ /* 0x042fe20000001864 */
[-C--:B------:R-:W-:Y:S02]  /*c7e0*/  FMUL.FTZ R111, R111, R3.reuse ;  /* 0x000000036f6f7220 */ /* 0x080fe40000410000 */
[-C--:B------:R-:W-:Y:S02]  /*c7f0*/  FMUL.FTZ R112, R112, R176.reuse ;  /* 0x000000b070707220 */ /* 0x080fe40000410000 */
[----:B------:R-:W-:Y:S02]  /*c800*/  FMUL.FTZ R113, R113, R176 ;  /* 0x000000b071717220 */ /* 0x000fe40000410000 */
[-C--:B------:R-:W-:Y:S01]  /*c810*/  FMUL.FTZ R114, R114, R3.reuse ;  /* 0x0000000372727220 */ /* 0x080fe20000410000 */
[----:B------:R-:W-:Y:S01]  /*c820*/  HMMA.16816.F32 R104, R4, R14, R104 ;  /* 0x0000000e0468723c */ /* 0x000fe20000001868 */
[----:B------:R-:W1:Y:S01]  /*c830*/  LDSM.16.MT88.4 R12, [R220+0x16000] ;  /* 0x01600000dc0c783b */ /* 0x000e620000004200 */
[----:B------:R-:W-:-:S02]  /*c840*/  FMUL.FTZ R115, R115, R3 ;  /* 0x0000000373737220 */ /* 0x000fc40000410000 */
[-C--:B------:R-:W-:Y:S02]  /*c850*/  FMUL.FTZ R116, R116, R176.reuse ;  /* 0x000000b074747220 */ /* 0x080fe40000410000 */
[-C--:B------:R-:W-:Y:S02]  /*c860*/  FMUL.FTZ R117, R117, R176.reuse ;  /* 0x000000b075757220 */ /* 0x080fe40000410000 */
[-C--:B------:R-:W-:Y:S02]  /*c870*/  FMUL.FTZ R118, R118, R3.reuse ;  /* 0x0000000376767220 */ /* 0x080fe40000410000 */
[----:B------:R-:W-:Y:S01]  /*c880*/  FMUL.FTZ R119, R119, R3 ;  /* 0x0000000377777220 */ /* 0x000fe20000410000 */
[----:B---3--:R-:W-:Y:S01]  /*c890*/  HMMA.16816.F32 R108, R4, R16, R108 ;  /* 0x00000010046c723c */ /* 0x008fe2000000186c */
[-C--:B------:R-:W-:Y:S02]  /*c8a0*/  FMUL.FTZ R120, R120, R176.reuse ;  /* 0x000000b078787220 */ /* 0x080fe40000410000 */
[----:B------:R-:W-:-:S02]  /*c8b0*/  FMUL.FTZ R121, R121, R176 ;  /* 0x000000b079797220 */ /* 0x000fc40000410000 */
[-C--:B------:R-:W-:Y:S02]  /*c8c0*/  FMUL.FTZ R122, R122, R3.reuse ;  /* 0x000000037a7a7220 */ /* 0x080fe40000410000 */
[-C--:B------:R-:W-:Y:S01]  /*c8d0*/  FMUL.FTZ R123, R123, R3.reuse ;  /* 0x000000037b7b7220 */ /* 0x080fe20000410000 */
[C---:B------:R-:W-:Y:S01]  /*c8e0*/  HMMA.16816.F32 R112, R4.reuse, R18, R112 ;  /* 0x000000120470723c */ /* 0x040fe20000001870 */
[-C--:B------:R-:W-:Y:S01]  /*c8f0*/  FMUL.FTZ R124, R124, R176.reuse ;  /* 0x000000b07c7c7220 */ /* 0x080fe20000410000 */
[----:B------:R-:W-:Y:S01]  /*c900*/  LDSM.16.MT88.4 R16, [R220+0x10800] ;  /* 0x01080000dc10783b */ /* 0x000fe20000004200 */
[-C--:B------:R-:W-:Y:S02]  /*c910*/  FMUL.FTZ R125, R125, R176.reuse ;  /* 0x000000b07d7d7220 */ /* 0x080fe40000410000 */
        /* <DEDUP_REMOVED lines=8> */
[----:B------:R-:W3:Y:S01]  /*c9a0*/  LDSM.16.MT88.4 R8, [R224+0x10800] ;  /* 0x01080000e008783b */ /* 0x000ee20000004200 */
[----:B------:R-:W-:Y:S02]  /*c9b0*/  FFMA.FTZ R172, R245, R176, R172 ;  /* 0x000000b0f5ac7223 */ /* 0x000fe400000100ac */
[----:B------:R-:W-:Y:S02]  /*c9c0*/  FFMA.FTZ R3, R243, R3, R168 ;  /* 0x00000003f3037223 */ /* 0x000fe400000100a8 */
[----:B------:R-:W-:-:S02]  /*c9d0*/  FADD.FTZ R171, R171, R172 ;  /* 0x000000acabab7221 */ /* 0x000fc40000010000 */
[C---:B-1----:R-:W-:Y:S01]  /*c9e0*/  HMMA.16816.F32 R124, R4.reuse, R12, R124 ;  /* 0x0000000c047c723c */ /* 0x042fe2000000187c */
[----:B------:R-:W-:Y:S02]  /*c9f0*/  FADD.FTZ R3, R2, R3 ;  /* 0x0000000302037221 */ /* 0x000fe40000010000 */
[----:B------:R-:W-:Y:S02]  /*ca00*/  FADD.FTZ R170, R170, R171 ;  /* 0x000000abaaaa7221 */ /* 0x000fe40000010000 */
[----:B------:R-:W-:Y:S02]  /*ca10*/  FADD.FTZ R2, R0, R3 ;  /* 0x0000000300027221 */ /* 0x000fe40000010000 */
[----:B------:R-:W-:Y:S01]  /*ca20*/  FADD.FTZ R0, R169, R170 ;  /* 0x000000aaa9007221 */ /* 0x000fe20000010000 */
[----:B------:R-:W-:Y:S01]  /*ca30*/  HMMA.16816.F32 R128, R4, R14, R128 ;  /* 0x0000000e0480723c */ /* 0x000fe20000001880 */
[----:B------:R-:W1:Y:S01]  /*ca40*/  LDSM.16.MT88.4 R12, [R222+0x12800] ;  /* 0x01280000de0c783b */ /* 0x000e620000004200 */
[----:B------:R-:W-:-:S04]  /*ca50*/  FADD.FTZ R2, R175, R2 ;  /* 0x00000002af027221 */ /* 0x000fc80000010000 */
[----:B--2---:R-:W-:Y:S01]  /*ca60*/  FADD.FTZ R3, R187, R2 ;  /* 0x00000002bb037221 */ /* 0x004fe20000010000 */
[----:B------:R-:W-:Y:S01]  /*ca70*/  F2FP.PACK_AB R4, R184, R183 ;  /* 0x000000b7b804723e */ /* 0x000fe200000000ff */
[----:B------:R-:W-:Y:S01]  /*ca80*/  FADD.FTZ R183, R183, R0 ;  /* 0x00000000b7b77221 */ /* 0x000fe20000010000 */
[C---:B----4-:R-:W-:Y:S01]  /*ca90*/  F2FP.PACK_AB R5, R190.reuse, R187 ;  /* 0x000000bbbe05723e */ /* 0x050fe200000000ff */
        /* <DEDUP_REMOVED lines=8> */
[----:B------:R-:W-:Y:S01]  /*cb20*/  HMMA.16816.F32 R36, R4, R20, R36 ;  /* 0x000000140424723c */ /* 0x000fe20000001824 */
[----:B------:R-:W-:-:S07]  /*cb30*/  FADD.FTZ R186, R186, R185 ;  /* 0x000000b9baba7221 */ /* 0x000fce0000010000 */
[C---:B------:R-:W-:Y:S01]  /*cb40*/  HMMA.16816.F32 R40, R4.reuse, R22, R40 ;  /* 0x000000160428723c */ /* 0x040fe20000001828 */
[----:B------:R-:W2:Y:S07]  /*cb50*/  LDSM.16.MT88.4 R20, [R221+0x14800] ;  /* 0x01480000dd14783b */ /* 0x000eae0000004200 */
[C---:B---3--:R-:W-:Y:S08]  /*cb60*/  HMMA.16816.F32 R160, R4.reuse, R8, R160 ;  /* 0x0000000804a0723c */ /* 0x048ff000000018a0 */
        /* <DEDUP_REMOVED lines=31> */
[----:B------:R-:W-:Y:S07]  /*cd60*/  LDSM.16.MT88.4 R28, [R222+0x11000] ;  /* 0x01100000de1c783b */ /* 0x000fee0000004200 */
[C---:B------:R-:W-:Y:S08]  /*cd70*/  HMMA.16816.F32 R76, R4.reuse, R24, R76 ;  /* 0x00000018044c723c */ /* 0x040ff0000000184c */
[C---:B------:R-:W-:Y:S01]  /*cd80*/  HMMA.16816.F32 R80, R4.reuse, R26, R80 ;  /* 0x0000001a0450723c */ /* 0x040fe20000001850 */
[----:B------:R-:W-:Y:S07]  /*cd90*/  LDSM.16.MT88.4 R24, [R221+0x11000] ;  /* 0x01100000dd18783b */ /* 0x000fee0000004200 */
[C---:B---3--:R-:W-:Y:S08]  /*cda0*/  HMMA.16816.F32 R100, R4.reuse, R8, R100 ;  /* 0x000000080464723c */ /* 0x048ff00000001864 */
[C---:B------:R-:W-:Y:S01]  /*cdb0*/  HMMA.16816.F32 R104, R4.reuse, R10, R104 ;  /* 0x0000000a0468723c */ /* 0x040fe20000001868 */
[----:B------:R-:W3:Y:S07]  /*cdc0*/  LDSM.16.MT88.4 R8, [R224+0x11000] ;  /* 0x01100000e008783b */ /* 0x000eee0000004200 */
[C---:B----4-:R-:W-:Y:S08]  /*cdd0*/  HMMA.16816.F32 R108, R4.reuse, R16, R108 ;  /* 0x00000010046c723c */ /* 0x050ff0000000186c */
        /* <DEDUP_REMOVED lines=46> */
[----:B------:R-:W-:Y:S07]  /*d0c0*/  LDSM.16.MT88.4 R12, [R222+0x13800] ;  /* 0x01380000de0c783b */ /* 0x000fee0000004200 */
[C---:B--2---:R-:W-:Y:S08]  /*d0d0*/  HMMA.16816.F32 R116, R4.reuse, R20, R116 ;  /* 0x000000140474723c */ /* 0x044ff00000001874 */
        /* <DEDUP_REMOVED lines=10> */
[----:B------:R-:W-:Y:S07]  /*d180*/  LDSM.16.MT88.4 R8, [R221+0x13800] ;  /* 0x01380000dd08783b */ /* 0x000fee0000004200 */
[C---:B----4-:R-:W-:Y:S08]  /*d190*/  HMMA.16816.F32 R108, R4.reuse, R28, R108 ;  /* 0x0000001c046c723c */ /* 0x050ff0000000186c */
        /* <DEDUP_REMOVED lines=44> */
[C---:B--2---:R-:W-:Y:S08]  /*d460*/  HMMA.16816.F32 R76, R4.reuse, R28, R76 ;  /* 0x0000001c044c723c */ /* 0x044ff0000000184c */
[C---:B------:R-:W-:Y:S08]  /*d470*/  HMMA.16816.F32 R80, R4.reuse, R30, R80 ;  /* 0x0000001e0450723c */ /* 0x040ff00000001850 */
[C---:B----4-:R-:W-:Y:S08]  /*d480*/  HMMA.16816.F32 R84, R4.reuse, R24, R84 ;  /* 0x000000180454723c */ /* 0x050ff00000001854 */
[C---:B------:R-:W-:Y:S08]  /*d490*/  HMMA.16816.F32 R88, R4.reuse, R26, R88 ;  /* 0x0000001a0458723c */ /* 0x040ff00000001858 */
[C---:B-----5:R-:W-:Y:S08]  /*d4a0*/  HMMA.16816.F32 R92, R4.reuse, R16, R92 ;  /* 0x00000010045c723c */ /* 0x060ff0000000185c */
[C---:B------:R-:W-:Y:S08]  /*d4b0*/  HMMA.16816.F32 R96, R4.reuse, R18, R96 ;  /* 0x000000120460723c */ /* 0x040ff00000001860 */
[C---:B------:R-:W-:Y:S08]  /*d4c0*/  HMMA.16816.F32 R108, R4.reuse, R8, R108 ;  /* 0x00000008046c723c */ /* 0x040ff0000000186c */
[C---:B------:R-:W-:Y:S08]  /*d4d0*/  HMMA.16816.F32 R112, R4.reuse, R10, R112 ;  /* 0x0000000a0470723c */ /* 0x040ff00000001870 */
[C---:B-1----:R-:W-:Y:S08]  /*d4e0*/  HMMA.16816.F32 R116, R4.reuse, R20, R116 ;  /* 0x000000140474723c */ /* 0x042ff00000001874 */
[C---:B------:R-:W-:Y:S08]  /*d4f0*/  HMMA.16816.F32 R120, R4.reuse, R22, R120 ;  /* 0x000000160478723c */ /* 0x040ff00000001878 */
[C---:B---3--:R-:W-:Y:S08]  /*d500*/  HMMA.16816.F32 R124, R4.reuse, R12, R124 ;  /* 0x0000000c047c723c */ /* 0x048ff0000000187c */
[C---:B------:R-:W-:Y:S08]  /*d510*/  HMMA.16816.F32 R128, R4.reuse, R14, R128 ;  /* 0x0000000e0480723c */ /* 0x040ff00000001880 */
[----:B------:R-:W-:Y:S07]  /*d520*/  HMMA.16816.F32 R160, R4, R164, R160 ;  /* 0x000000a404a0723c */ /* 0x000fee00000018a0 */
[----:B------:R-:W-:Y:S11]  /*d530*/  MOV R164, R174 ;  /* 0x000000ae00a47202 */ /* 0x000ff60000000f00 */
[----:B------:R-:W-:Y:S01]  /*d540*/  @!UPT UIADD3 URZ, URZ, URZ, URZ ;  /* 0x0000003f3f3ff290 */ /* 0x000fe2000fffe03f */
.L_x_3109:
[----:B------:R-:W-:Y:S05]  /*d550*/  @!P6 BRA `(.L_x_3117) ;  /* 0x00004e800000e947 */ /* 0x000fea0003800000 */
[----:B------:R-:W-:Y:S01]  /*d560*/  IABS R0, c[0x0][0x2d0] ;  /* 0x0000b40000007a13 */ /* 0x000fe20000000000 */
[----:B------:R-:W-:Y:S01]  /*d570*/  ULDC.64 UR8, c[0x0][0x1a0] ;  /* 0x0000680000087ab9 */ /* 0x000fe20000000a00 */
[----:B------:R-:W-:Y:S01]  /*d580*/  IABS R4, c[0x0][0x2d0] ;  /* 0x0000b40000047a13 */ /* 0x000fe20000000000 */
[----:B------:R-:W-:-:S02]  /*d590*/  ULEA UR17, -UR8, URZ, 0x6 ;  /* 0x0000003f08117291 */ /* 0x000fc4000f8e313f */
[----:B------:R-:W-:Y:S01]  /*d5a0*/  IMAD.MOV.U32 R7, RZ, RZ, R0 ;  /* 0x000000ffff077224 */ /* 0x000fe200078e0000 */
[----:B------:R-:W1:Y:S01]  /*d5b0*/  R2UR UR18, R4 ;  /* 0x00000000041273c2 */ /* 0x000e6200000e0000 */
[----:B------:R-:W-:Y:S02]  /*d5c0*/  UMOV UR34, URZ ;  /* 0x0000003f00227c82 */ /* 0x000fe40008000000 */
[----:B------:R-:W-:Y:S01]  /*d5d0*/  UMOV UR22, URZ ;  /* 0x0000003f00167c82 */ /* 0x000fe20008000000 */
[----:B------:R-:W-:Y:S01]  /*d5e0*/  IMAD.U32 R239, RZ, RZ, UR17 ;  /* 0x00000011ffef7e24 */ /* 0x000fe2000f8e00ff */
[----:B------:R-:W-:Y:S02]  /*d5f0*/  USHF.R.S32.HI UR15, URZ, 0x1f, UR17 ;  /* 0x0000001f3f0f7899 */ /* 0x000fe40008011411 */
[----:B------:R-:W-:Y:S01]  /*d600*/  ULDC.64 UR6, c[0x0][0x198] ;  /* 0x0000660000067ab9 */ /* 0x000fe20000000a00 */
[----:B------:R-:W2:Y:S01]  /*d610*/  R2UR UR14, R7 ;  /* 0x00000000070e73c2 */ /* 0x000ea200000e0000 */
[----:B------:R-:W-:-:S02]  /*d620*/  ULEA UR19, -UR6, URZ, 0x6 ;  /* 0x0000003f06137291 */ /* 0x000fc4000f8e313f */
[----:B------:R-:W-:Y:S01]  /*d630*/  ULDC UR11, c[0x0][0x2d0] ;  /* 0x0000b400000b7ab9 */ /* 0x000fe20000000800 */
[----:B------:R-:W-:Y:S01]  /*d640*/  MOV R238, UR15 ;  /* 0x0000000f00ee7c02 */ /* 0x000fe20008000f00 */
[----:B------:R-:W-:Y:S02]  /*d650*/  ULDC UR10, c[0x0][0x2d0] ;  /* 0x0000b400000a7ab9 */ /* 0x000fe40000000800 */
[----:B------:R-:W-:Y:S02]  /*d660*/  UISETP.NE.AND UP1, UPT, URZ, UR11, UPT ;  /* 0x0000000b3f00728c */ /* 0x000fe4000bf25270 */
[----:B------:R-:W-:Y:S02]  /*d670*/  ULOP3.LUT UR16, URZ, UR11, URZ, 0x33, !UPT ;  /* 0x0000000b3f107292 */ /* 0x000fe4000f8e333f */
[----:B------:R-:W-:Y:S02]  /*d680*/  UISETP.NE.AND UP0, UPT, URZ, UR10, UPT ;  /* 0x0000000a3f00728c */ /* 0x000fe4000bf05270 */
[----:B------:R-:W-:-:S02]  /*d690*/  ULOP3.LUT UR13, URZ, UR10, URZ, 0x33, !UPT ;  /* 0x0000000a3f0d7292 */ /* 0x000fc4000f8e333f */
[----:B------:R-:W-:Y:S01]  /*d6a0*/  USHF.R.S32.HI UR12, URZ, 0x1f, UR19 ;  /* 0x0000001f3f0c7899 */ /* 0x000fe20008011413 */
        /* <DEDUP_REMOVED lines=10> */
[----:B-1----:R-:W-:Y:S01]  /*d750*/  MOV R2, R164 ;  /* 0x000000a400027202 */ /* 0x002fe20000000f00 */
[----:B---3--:R-:W-:-:S04]  /*d760*/  UIADD3 UR5, URZ, -UR35, URZ ;  /* 0x800000233f057290 */ /* 0x008fc8000fffe03f */
[----:B------:R-:W-:Y:S01]  /*d770*/  UIMAD UR5, UR5, UR18, URZ ;  /* 0x00000012050572a4 */ /* 0x000fe2000f8e023f */
[----:B--2---:R-:W-:Y:S01]  /*d780*/  IMAD.MOV.U32 R0, RZ, RZ, R3 ;  /* 0x000000ffff007224 */ /* 0x004fe200078e0003 */
[----:B----4-:R-:W-:Y:S02]  /*d790*/  UIADD3 UR4, URZ, -UR23, URZ ;  /* 0x800000173f047290 */ /* 0x010fe4000fffe03f */
[----:B------:R-:W-:Y:S02]  /*d7a0*/  UIMAD.WIDE.U32 UR34, UR35, UR5, UR34 ;  /* 0x00000005232272a5 */ /* 0x000fe4000f8e0022 */
[----:B------:R-:W-:-:S04]  /*d7b0*/  UIMAD UR4, UR4, UR14, URZ ;  /* 0x0000000e040472a4 */ /* 0x000fc8000f8e023f */
[----:B------:R-:W-:Y:S02]  /*d7c0*/  UIMAD.WIDE.U32 UR22, UR23, UR4, UR22 ;  /* 0x00000004171672a5 */ /* 0x000fe4000f8e0016 */
[----:B------:R-:W-:Y:S02]  /*d7d0*/  UMOV UR17, UR35 ;  /* 0x0000002300117c82 */ /* 0x000fe40008000000 */
[----:B------:R-:W-:-:S03]  /*d7e0*/  ULDC.64 UR4, c[0x0][0x1a0] ;  /* 0x0000680000047ab9 */ /* 0x000fc60000000a00 */
[----:B------:R-:W-:Y:S02]  /*d7f0*/  UMOV UR15, UR23 ;  /* 0x00000017000f7c82 */ /* 0x000fe40008000000 */
.L_x_3121:
        /* <DEDUP_REMOVED lines=62> */
[----:B------:R-:W2:Y:S03]  /*dbe0*/  LDG.E R11, [R10.64] ;  /* 0x000000200a0b7981 */ /* 0x000ea6000c1e1900 */
[----:B------:R-:W-:Y:S01]  /*dbf0*/  UIMAD UR22, UR23, UR8, UR22 ;  /* 0x00000008171672a4 */ /* 0x000fe2000f8e0216 */
[----:B----4-:R-:W-:Y:S01]  /*dc00*/  MOV R13, UR35 ;  /* 0x00000023000d7c02 */ /* 0x010fe20008000f00 */
[----:B------:R-:W-:Y:S02]  /*dc10*/  UIMAD.WIDE.U32 UR34, UR8, UR34, URZ ;  /* 0x00000022082272a5 */ /* 0x000fe4000f8e003f */
[----:B------:R-:W-:Y:S02]  /*dc20*/  UMOV UR23, UR8 ;  /* 0x0000000800177c82 */ /* 0x000fe40008000000 */
        /* <DEDUP_REMOVED lines=13> */
.L_x_3118:
[C---:B------:R-:W-:Y:S01]  /*dd00*/  ISETP.GE.AND P6, PT, R233.reuse, c[0x0][0x220], PT ;  /* 0x00008800e9007a0c */ /* 0x040fe20003fc6270 */
[----:B------:R-:W-:Y:S01]  /*dd10*/  UISETP.GT.AND UP2, UPT, UR28, UR21, UPT ;  /* 0x000000151c00728c */ /* 0x000fe2000bf44270 */
[----:B------:R-:W-:Y:S02]  /*dd20*/  IADD3 R3, R233, 0x40, RZ ;  /* 0x00000040e9037810 */ /* 0x000fe40007ffe0ff */
[-C--:B------:R-:W-:Y:S02]  /*dd30*/  LEA R248, P0, R249, R246.reuse, 0x1 ;  /* 0x000000f6f9f87211 */ /* 0x080fe400078008ff */
[----:B------:R-:W-:Y:S02]  /*dd40*/  ISETP.GE.AND P5, PT, R3, c[0x0][0x220], PT ;  /* 0x0000880003007a0c */ /* 0x000fe40003fa6270 */
[----:B------:R-:W-:Y:S02]  /*dd50*/  IADD3 R244, R233, 0x80, RZ ;  /* 0x00000080e9f47810 */ /* 0x000fe40007ffe0ff */
[C---:B------:R-:W-:Y:S02]  /*dd60*/  IADD3 R251, P1, R249.reuse, UR27, RZ ;  /* 0x0000001bf9fb7c10 */ /* 0x040fe4000ff3e0ff */
[-C--:B------:R-:W-:Y:S01]  /*dd70*/  LEA.HI.X R249, R249, R247.reuse, R242, 0x1, P0 ;  /* 0x000000f7f9f97211 */ /* 0x080fe200000f0cf2 */
[----:B------:R-:W-:Y:S01]  /*dd80*/  @P6 STS.128 [R232+0x10000], RZ ;  /* 0x010000ffe8006388 */ /* 0x000fe20000000c00 */
[----:B------:R-:W-:Y:S02]  /*dd90*/  ISETP.GE.AND P4, PT, R244, c[0x0][0x220], PT ;  /* 0x00008800f4007a0c */ /* 0x000fe40003f86270 */
[----:B------:R-:W-:Y:S01]  /*dda0*/  IADD3 R3, R233, 0xc0, RZ ;  /* 0x000000c0e9037810 */ /* 0x000fe20007ffe0ff */
[----:B------:R-:W-:Y:S01]  /*ddb0*/  @!PT LDS RZ, [RZ] ;  /* 0x00000000fffff984 */ /* 0x000fe20000000800 */
[----:B------:R-:W-:Y:S01]  /*ddc0*/  @!PT LDS RZ, [RZ] ;  /* 0x00000000fffff984 */ /* 0x000fe20000000800 */
[----:B------:R-:W-:Y:S01]  /*ddd0*/  @!PT LDS RZ, [RZ] ;  /* 0x00000000fffff984 */ /* 0x000fe20000000800 */
[----:B------:R1:W-:Y:S01]  /*dde0*/  @!P6 LDGSTS.E.BYPASS.LTC128B.128 [R232+0x10000], [R248.64] ;  /* 0x10000000f8e8efae */ /* 0x0003e2000b901d60 */
[----:B------:R-:W-:Y:S02]  /*ddf0*/  IADD3.X R244, R242, UR26, RZ, P1, !PT ;  /* 0x0000001af2f47c10 */ /* 0x000fe40008ffe4ff */
[----:B------:R-:W-:Y:S01]  /*de00*/  ISETP.GE.AND P3, PT, R3, c[0x0][0x220], PT ;  /* 0x0000880003007a0c */ /* 0x000fe20003f66270 */
        /* <DEDUP_REMOVED lines=10> */
[C---:B------:R-:W-:Y:S03]  /*deb0*/  IADD3 R3, P2, R251.reuse, UR27, RZ ;  /* 0x0000001bfb037c10 */ /* 0x040fe6000ff5e0ff */
[----:B------:R-:W-:Y:S01]  /*dec0*/  @!PT LDS RZ, [RZ] ;  /* 0x00000000fffff984 */ /* 0x000fe20000000800 */
[----:B------:R-:W-:Y:S01]  /*ded0*/  @!PT LDS RZ, [RZ] ;  /* 0x00000000fffff984 */ /* 0x000fe20000000800 */
[----:B------:R-:W-:Y:S01]  /*dee0*/  @!PT LDS RZ, [RZ] ;  /* 0x00000000fffff984 */ /* 0x000fe20000000800 */
[----:B------:R1:W-:Y:S01]  /*def0*/  @!P4 LDGSTS.E.BYPASS.LTC128B.128 [R232+0x14000], [R248.64+0x100] ;  /* 0x14000100f8e8cfae */ /* 0x0003e2000b901d60 */
[----:B------:R-:W-:Y:S02]  /*df00*/  IADD3.X R242, R244, UR26, RZ, P2, !PT ;  /* 0x0000001af4f27c10 */ /* 0x000fe400097fe4ff */
[CC--:B------:R-:W-:Y:S01]  /*df10*/  @!P4 LEA R14, P2, R251.reuse, R246.reuse, 0x1 ;  /* 0x000000f6fb0ec211 */ /* 0x0c0fe200078408ff */
[----:B------:R-:W-:Y:S01]  /*df20*/  @P3 STS.128 [R232+0x16000], RZ ;  /* 0x016000ffe8003388 */ /* 0x000fe20000000c00 */
[CC--:B------:R-:W-:Y:S02]  /*df30*/  @!P3 LEA R250, P1, R251.reuse, R246.reuse, 0x1 ;  /* 0x000000f6fbfab211 */ /* 0x0c0fe400078208ff */
[CCC-:B------:R-:W-:Y:S01]  /*df40*/  @!P4 LEA.HI.X R15, R251.reuse, R247.reuse, R244.reuse, 0x1, P2 ;  /* 0x000000f7fb0fc211 */ /* 0x1c0fe200010f0cf4 */
[----:B------:R-:W-:Y:S01]  /*df50*/  @!PT LDS RZ, [RZ] ;  /* 0x00000000fffff984 */ /* 0x000fe20000000800 */
[----:B------:R-:W-:Y:S01]  /*df60*/  @!PT LDS RZ, [RZ] ;  /* 0x00000000fffff984 */ /* 0x000fe20000000800 */
[----:B------:R-:W-:Y:S01]  /*df70*/  @!PT LDS RZ, [RZ] ;  /* 0x00000000fffff984 */ /* 0x000fe20000000800 */
[----:B------:R1:W-:Y:S01]  /*df80*/  @!P3 LDGSTS.E.BYPASS.LTC128B.128 [R232+0x16000], [R248.64+0x180] ;  /* 0x16000180f8e8bfae */ /* 0x0003e2000b901d60 */
[-C--:B------:R-:W-:Y:S02]  /*df90*/  @!P3 LEA.HI.X R251, R251, R247.reuse, R244, 0x1, P1 ;  /* 0x000000f7fbfbb211 */ /* 0x080fe400008f0cf4 */
[CC--:B------:R-:W-:Y:S01]  /*dfa0*/  @!P6 LEA R22, P0, R3.reuse, R246.reuse, 0x1 ;  /* 0x000000f60316e211 */ /* 0x0c0fe200078008ff */
[----:B------:R-:W-:Y:S01]  /*dfb0*/  @P6 STS.128 [R232+0x10800], RZ ;  /* 0x010800ffe8006388 */ /* 0x000fe20000000c00 */
[CC--:B------:R-:W-:Y:S02]  /*dfc0*/  @!P5 LEA R194, P2, R3.reuse, R246.reuse, 0x1 ;  /* 0x000000f603c2d211 */ /* 0x0c0fe400078408ff */
[CCC-:B------:R-:W-:Y:S01]  /*dfd0*/  @!P6 LEA.HI.X R23, R3.reuse, R247.reuse, R242.reuse, 0x1, P0 ;  /* 0x000000f70317e211 */ /* 0x1c0fe200000f0cf2 */
[----:B------:R-:W-:Y:S01]  /*dfe0*/  @!PT LDS RZ, [RZ] ;  /* 0x00000000fffff984 */ /* 0x000fe20000000800 */
[----:B------:R-:W-:Y:S01]  /*dff0*/  @!PT LDS RZ, [RZ] ;  /* 0x00000000fffff984 */ /* 0x000fe20000000800 */
[----:B------:R-:W-:Y:S01]  /*e000*/  @!PT LDS RZ, [RZ] ;  /* 0x00000000fffff984 */ /* 0x000fe20000000800 */
[----:B------:R2:W-:Y:S01]  /*e010*/  @!P6 LDGSTS.E.BYPASS.LTC128B.128 [R232+0x10800], [R26.64] ;  /* 0x108000001ae8efae */ /* 0x0005e2000b901d60 */
[CCC-:B------:R-:W-:Y:S02]  /*e020*/  @!P5 LEA.HI.X R195, R3.reuse, R247.reuse, R242.reuse, 0x1, P2 ;  /* 0x000000f703c3d211 */ /* 0x1c0fe400010f0cf2 */
        /* <DEDUP_REMOVED lines=8> */
[CC--:B------:R-:W-:Y:S02]  /*e0b0*/  @!P3 LEA.HI.X R31, R3.reuse, R247.reuse, R242, 0x1, P0 ;  /* 0x000000f7031fb211 */ /* 0x0c0fe400000f0cf2 */
[----:B------:R-:W-:Y:S01]  /*e0c0*/  IADD3 R244, P2, R3, UR27, RZ ;  /* 0x0000001b03f47c10 */ /* 0x000fe2000ff5e0ff */
[----:B------:R-:W-:Y:S03]  /*e0d0*/  @P4 STS.128 [R232+0x14800], RZ ;  /* 0x014800ffe8004388 */ /* 0x000fe60000000c00 */
[-C--:B------:R-:W-:Y:S01]  /*e0e0*/  @!P6 LEA R190, P0, R244, R246.reuse, 0x1 ;  /* 0x000000f6f4bee211 */ /* 0x080fe200078008ff */
[----:B------:R-:W-:Y:S01]  /*e0f0*/  @!PT LDS RZ, [RZ] ;  /* 0x00000000fffff984 */ /* 0x000fe20000000800 */
[----:B------:R-:W-:Y:S01]  /*e100*/  @!PT LDS RZ, [RZ] ;  /* 0x00000000fffff984 */ /* 0x000fe20000000800 */
[----:B------:R-:W-:Y:S01]  /*e110*/  @!PT LDS RZ, [RZ] ;  /* 0x00000000fffff984 */ /* 0x000fe20000000800 */
[----:B------:R4:W-:Y:S01]  /*e120*/  @!P4 LDGSTS.E.BYPASS.LTC128B.128 [R232+0x14800], [R14.64+0x100] ;  /* 0x148001000ee8cfae */ /* 0x0009e2000b901d60 */
[----:B------:R-:W-:Y:S02]  /*e130*/  IADD3.X R242, R242, UR26, RZ, P2, !PT ;  /* 0x0000001af2f27c10 */ /* 0x000fe400097fe4ff */
        /* <DEDUP_REMOVED lines=8> */
[CC--:B------:R-:W-:Y:S02]  /*e1c0*/  @!P4 LEA R198, P1, R244.reuse, R246.reuse, 0x1 ;  /* 0x000000f6f4c6c211 */ /* 0x0c0fe400078208ff */
[C---:B------:R-:W-:Y:S01]  /*e1d0*/  @!P3 LEA R246, P0, R244.reuse, R246, 0x1 ;  /* 0x000000f6f4f6b211 */ /* 0x040fe200078008ff */
[----:B------:R-:W-:Y:S01]  /*e1e0*/  @P6 STS.128 [R232+0x11000], RZ ;  /* 0x011000ffe8006388 */ /* 0x000fe20000000c00 */
[CCC-:B------:R-:W-:Y:S02]  /*e1f0*/  @!P4 LEA.HI.X R199, R244.reuse, R247.reuse, R242.reuse, 0x1, P1 ;  /* 0x000000f7f4c7c211 */ /* 0x1c0fe400008f0cf2 */
[----:B------:R-:W-:Y:S01]  /*e200*/  @!P3 LEA.HI.X R247, R244, R247, R242, 0x1, P0 ;  /* 0x000000f7f4f7b211 */ /* 0x000fe200000f0cf2 */
[----:B------:R-:W-:Y:S01]  /*e210*/  @!PT LDS RZ, [RZ] ;  /* 0x00000000fffff984 */ /* 0x000fe20000000800 */
[----:B------:R-:W-:Y:S01]  /*e220*/  @!PT LDS RZ, [RZ] ;  /* 0x00000000fffff984 */ /* 0x000fe20000000800 */
[----:B------:R-:W-:Y:S01]  /*e230*/  @!PT LDS RZ, [RZ] ;  /* 0x00000000fffff984 */ /* 0x000fe20000000800 */
[----:B------:R5:W-:Y:S01]  /*e240*/  @!P6 LDGSTS.E.BYPASS.LTC128B.128 [R232+0x11000], [R22.64] ;  /* 0x1100000016e8efae */ /* 0x000be2000b901d60 */
[----:B------:R-:W-:Y:S03]  /*e250*/  PLOP3.LUT P0, PT, PT, PT, UP2, 0x80, 0x0 ;  /* 0x000000000000781c */ /* 0x000fe60003f0f028 */
        /* <DEDUP_REMOVED lines=304> */
[----:B------:R-:W-:Y:S01]  /*f560*/  UIMAD UR8, UR7, UR34, URZ ;  /* 0x00000022070872a4 */ /* 0x000fe2000f8e023f */
[----:B---3--:R-:W-:Y:S06]  /*f570*/  MOV R171, UR35 ;  /* 0x0000002300ab7c02 */ /* 0x008fec0008000f00 */
        /* <DEDUP_REMOVED lines=19> */
.L_x_3120:
        /* <DEDUP_REMOVED lines=117> */
.L_x_3119:
[----:B------:R-:W-:Y:S01]  /*fe00*/  MOV R164, UR28 ;  /* 0x0000001c00a47c02 */ /* 0x000fe20008000f00 */
[----:B------:R-:W-:Y:S02]  /*fe10*/  UISETP.GT.AND UP2, UPT, UR28, UR21, UPT ;  /* 0x000000151c00728c */ /* 0x000fe4000bf44270 */
[----:B------:R-:W-:Y:S01]  /*fe20*/  UMOV UR8, UR23 ;  /* 0x0000001700087c82 */ /* 0x000fe20008000000 */
[----:B------:R-:W-:Y:S01]  /*fe30*/  LEA R3, R164, R231, 0x6 ;  /* 0x000000e7a4037211 */ /* 0x000fe200078e30ff */
[----:B------:R-:W-:Y:S03]  /*fe40*/  UMOV UR9, UR22 ;  /* 0x0000001600097c82 */ /* 0x000fe60008000000 */
[C---:B------:R-:W-:Y:S02]  /*fe50*/  IADD3 R164, R3.reuse, 0x1, RZ ;  /* 0x0000000103a47810 */ /* 0x040fe40007ffe0ff */
[C---:B------:R-:W-:Y:S02]  /*fe60*/  ISETP.GE.AND P2, PT, R3.reuse, R237, PT ;  /* 0x000000ed0300720c */ /* 0x040fe40003f46270 */
[C---:B------:R-:W-:Y:S02]  /*fe70*/  ISETP.GE.AND P1, PT, R164.reuse, R235, PT ;  /* 0x000000eba400720c */ /* 0x040fe40003f26270 */
[CC--:B------:R-:W-:Y:S02]  /*fe80*/  ISETP.GE.AND P6, PT, R164.reuse, R237.reuse, PT ;  /* 0x000000eda400720c */ /* 0x0c0fe40003fc6270 */
[C---:B------:R-:W-:Y:S02]  /*fe90*/  ISETP.GE.OR P1, PT, R164.reuse, R234, !P1 ;  /* 0x000000eaa400720c */ /* 0x040fe40004f26670 */
[-C--:B------:R-:W-:Y:S02]  /*fea0*/  ISETP.GE.OR P6, PT, R164, R236.reuse, !P6 ;  /* 0x000000eca400720c */ /* 0x080fe400077c6670 */
[C---:B------:R-:W-:Y:S02]  /*feb0*/  IADD3 R164, R3.reuse, 0x9, RZ ;  /* 0x0000000903a47810 */ /* 0x040fe40007ffe0ff */
[C---:B------:R-:W-:Y:S02]  /*fec0*/  IADD3 R165, R3.reuse, 0x8, RZ ;  /* 0x0000000803a57810 */ /* 0x040fe40007ffe0ff */
[-C--:B------:R-:W-:Y:S02]  /*fed0*/  ISETP.GE.OR P2, PT, R3, R236.reuse, !P2 ;  /* 0x000000ec0300720c */ /* 0x080fe40005746670 */
[-C--:B------:R-:W-:Y:S02]  /*fee0*/  ISETP.GE.AND P4, PT, R164, R237.reuse, PT ;  /* 0x000000eda400720c */ /* 0x080fe40003f86270 */
[----:B------:R-:W-:Y:S02]  /*fef0*/  ISETP.GE.AND P0, PT, R165, R237, PT ;  /* 0x000000eda500720c */ /* 0x000fe40003f06270 */
[----:B-1----:R-:W-:Y:S02]  /*ff00*/  FSEL R166, R4, -INF , !P2 ;  /* 0xff80000004a67808 */ /* 0x002fe40005000000 */
[CC--:B------:R-:W-:Y:S02]  /*ff10*/  ISETP.GE.OR P4, PT, R164.reuse, R236.reuse, !P4 ;  /* 0x000000eca400720c */ /* 0x0c0fe40006786670 */
[CC--:B------:R-:W-:Y:S02]  /*ff20*/  ISETP.GE.AND P2, PT, R164.reuse, R235.reuse, PT ;  /* 0x000000eba400720c */ /* 0x0c0fe40003f46270 */
[-C--:B------:R-:W-:Y:S02]  /*ff30*/  ISETP.GE.AND P5, PT, R3, R235.reuse, PT ;  /* 0x000000eb0300720c */ /* 0x080fe40003fa6270 */
[----:B------:R-:W-:Y:S02]  /*ff40*/  FSEL R168, R9, -INF , !P4 ;  /* 0xff80000009a87808 */ /* 0x000fe40006000000 */
[----:B------:R-:W-:Y:S02]  /*ff50*/  ISETP.GE.OR P0, PT, R165, R236, !P0 ;  /* 0x000000eca500720c */ /* 0x000fe40004706670 */
[----:B------:R-:W-:Y:S02]  /*ff60*/  ISETP.GE.OR P2, PT, R164, R234, !P2 ;  /* 0x000000eaa400720c */ /* 0x000fe40005746670 */
[C---:B------:R-:W-:Y:S02]  /*ff70*/  IADD3 R164, R3.reuse, 0x10, RZ ;  /* 0x0000001003a47810 */ /* 0x040fe40007ffe0ff */
[----:B------:R-:W-:Y:S02]  /*ff80*/  IADD3 R4, R3, 0x11, RZ ;  /* 0x0000001103047810 */ /* 0x000fe40007ffe0ff */
[----:B------:R-:W-:Y:S02]  /*ff90*/  FSEL R176, R5, -INF , !P6 ;  /* 0xff80000005b07808 */ /* 0x000fe40007000000 */
[----:B------:R-:W-:Y:S02]  /*ffa0*/  FMNMX.FTZ R9, R166, R2, !PT ;  /* 0x00000002a6097209 */ /* 0x000fe40007810000 */
[----:B------:R-:W-:Y:S02]  /*ffb0*/  ISETP.GE.AND P3, PT, R165, R235, PT ;  /* 0x000000eba500720c */ /* 0x000fe40003f66270 */
[-C--:B------:R-:W-:Y:S02]  /*ffc0*/  ISETP.GE.OR P5, PT, R3, R234.reuse, !P5 ;  /* 0x000000ea0300720c */ /* 0x080fe40006fa6670 */
[----:B------:R-:W-:Y:S02]  /*ffd0*/  FSEL R7, R7, -INF , !P1 ;  /* 0xff80000007077808 */ /* 0x000fe40004800000 */
[----:B------:R-:W-:Y:S02]  /*ffe0*/  FSEL R170, R8, -INF , !P0 ;  /* 0xff80000008aa7808 */ /* 0x000fe40004000000 */
[----:B------:R-:W-:Y:S02]  /*fff0*/  ISETP.GE.AND P1, PT, R164, R237, PT ;  /* 0x000000eda400720c */ /* 0x000fe40003f26270 */
[----:B------:R-:W-:Y:S02]  /*10000*/  ISETP.GE.AND P0, PT, R4, R235, PT ;  /* 0x000000eb0400720c */ /* 0x000fe40003f06270 */
[----:B------:R-:W-:Y:S02]  /*10010*/  FMNMX.FTZ R9, R176, R9, !PT ;  /* 0x00000009b0097209 */ /* 0x000fe40007810000 */
[----:B------:R-:W-:Y:S02]  /*10020*/  ISETP.GE.AND P6, PT, R4, R237, PT ;  /* 0x000000ed0400720c */ /* 0x000fe40003fc6270 */
[----:B------:R-:W-:Y:S02]  /*10030*/  ISETP.GE.OR P3, PT, R165, R234, !P3 ;  /* 0x000000eaa500720c */ /* 0x000fe40005f66670 */
[----:B------:R-:W-:Y:S02]  /*10040*/  FSEL R167, R6, -INF , !P5 ;  /* 0xff80000006a77808 */ /* 0x000fe40006800000 */
[----:B------:R-:W-:Y:S02]  /*10050*/  ISETP.GE.OR P1, PT, R164, R236, !P1 ;  /* 0x000000eca400720c */ /* 0x000fe40004f26670 */
[----:B------:R-:W-:Y:S02]  /*10060*/  ISETP.GE.OR P0, PT, R4, R234, !P0 ;  /* 0x000000ea0400720c */ /* 0x000fe40004706670 */
[----:B------:R-:W-:Y:S02]  /*10070*/  FMNMX.FTZ R9, R170, R9, !PT ;  /* 0x00000009aa097209 */ /* 0x000fe40007810000 */
[----:B------:R-:W-:Y:S02]  /*10080*/  ISETP.GE.OR P6, PT, R4, R236, !P6 ;  /* 0x000000ec0400720c */ /* 0x000fe400077c6670 */
[C---:B------:R-:W-:Y:S02]  /*10090*/  IADD3 R6, R3.reuse, 0x18, RZ ;  /* 0x0000001803067810 */ /* 0x040fe40007ffe0ff */
[----:B------:R-:W-:Y:S02]  /*100a0*/  IADD3 R4, R3, 0x19, RZ ;  /* 0x0000001903047810 */ /* 0x000fe40007ffe0ff */
[----:B------:R-:W-:Y:S02]  /*100b0*/  FSEL R5, R10, -INF , !P3 ;  /* 0xff8000000a057808 */ /* 0x000fe40005800000 */
[----:B------:R-:W-:Y:S02]  /*100c0*/  FMNMX.FTZ R10, R167, R0, !PT ;  /* 0x00000000a70a7209 */ /* 0x000fe40007810000 */
[----:B------:R-:W-:Y:S02]  /*100d0*/  FSEL R194, R12, -INF , !P1 ;  /* 0xff8000000cc27808 */ /* 0x000fe40004800000 */
[----:B------:R-:W-:Y:S02]  /*100e0*/  FSEL R11, R11, -INF , !P2 ;  /* 0xff8000000b0b7808 */ /* 0x000fe40005000000 */
[----:B------:R-:W-:Y:S02]  /*100f0*/  FMNMX.FTZ R9, R168, R9, !PT ;  /* 0x00000009a8097209 */ /* 0x000fe40007810000 */
[C---:B------:R-:W-:Y:S02]  /*10100*/  ISETP.GE.AND P4, PT, R6.reuse, R237, PT ;  /* 0x000000ed0600720c */ /* 0x040fe40003f86270 */
[----:B------:R-:W-:Y:S02]  /*10110*/  ISETP.GE.AND P2, PT, R6, R235, PT ;  /* 0x000000eb0600720c */ /* 0x000fe40003f46270 */
[C---:B------:R-:W-:Y:S02]  /*10120*/  ISETP.GE.AND P3, PT, R4.reuse, R237, PT ;  /* 0x000000ed0400720c */ /* 0x040fe40003f66270 */
[-C--:B------:R-:W-:Y:S02]  /*10130*/  ISETP.GE.AND P1, PT, R4, R235.reuse, PT ;  /* 0x000000eb0400720c */ /* 0x080fe40003f26270 */
[----:B------:R-:W-:Y:S02]  /*10140*/  FMNMX.FTZ R10, R7, R10, !PT ;  /* 0x0000000a070a7209 */ /* 0x000fe40007810000 */
[----:B------:R-:W-:Y:S02]  /*10150*/  ISETP.GE.AND P5, PT, R164, R235, PT ;  /* 0x000000eba400720c */ /* 0x000fe40003fa6270 */
[C---:B------:R-:W-:Y:S02]  /*10160*/  ISETP.GE.OR P4, PT, R6.reuse, R236, !P4 ;  /* 0x000000ec0600720c */ /* 0x040fe40006786670 */
[----:B------:R-:W-:Y:S02]  /*10170*/  ISETP.GE.OR P2, PT, R6, R234, !P2 ;  /* 0x000000ea0600720c */ /* 0x000fe40005746670 */
[C---:B------:R-:W-:Y:S02]  /*10180*/  ISETP.GE.OR P3, PT, R4.reuse, R236, !P3 ;  /* 0x000000ec0400720c */ /* 0x040fe40005f66670 */
[-C--:B------:R-:W-:Y:S02]  /*10190*/  ISETP.GE.OR P1, PT, R4, R234.reuse, !P1 ;  /* 0x000000ea0400720c */ /* 0x080fe40004f26670 */
[----:B------:R-:W-:Y:S02]  /*101a0*/  FSEL R192, R13, -INF , !P6 ;  /* 0xff8000000dc07808 */ /* 0x000fe40007000000 */
[----:B------:R-:W-:Y:S02]  /*101b0*/  FMNMX.FTZ R9, R194, R9, !PT ;  /* 0x00000009c2097209 */ /* 0x000fe40007810000 */
[C---:B------:R-:W-:Y:S02]  /*101c0*/  IADD3 R6, R3.reuse, 0x20, RZ ;  /* 0x0000002003067810 */ /* 0x040fe40007ffe0ff */
[----:B------:R-:W-:Y:S02]  /*101d0*/  IADD3 R4, R3, 0x21, RZ ;  /* 0x0000002103047810 */ /* 0x000fe40007ffe0ff */
[----:B------:R-:W-:Y:S02]  /*101e0*/  ISETP.GE.OR P5, PT, R164, R234, !P5 ;  /* 0x000000eaa400720c */ /* 0x000fe40006fa6670 */
[----:B------:R-:W-:Y:S02]  /*101f0*/  FMNMX.FTZ R10, R5, R10, !PT ;  /* 0x0000000a050a7209 */ /* 0x000fe40007810000 */
[----:B------:R-:W-:Y:S02]  /*10200*/  FSEL R195, R15, -INF , !P0 ;  /* 0xff8000000fc37808 */ /* 0x000fe40004000000 */
[----:B------:R-:W-:Y:S02]  /*10210*/  FSEL R174, R16, -INF , !P4 ;  /* 0xff80000010ae7808 */ /* 0x000fe40006000000 */
[----:B------:R-:W-:Y:S02]  /*10220*/  FMNMX.FTZ R9, R192, R9, !PT ;  /* 0x00000009c0097209 */ /* 0x000fe40007810000 */
[-C--:B------:R-:W-:Y:S02]  /*10230*/  ISETP.GE.AND P0, PT, R6, R237.reuse, PT ;  /* 0x000000ed0600720c */ /* 0x080fe40003f06270 */
[C---:B------:R-:W-:Y:S02]  /*10240*/  ISETP.GE.AND P6, PT, R4.reuse, R237, PT ;  /* 0x000000ed0400720c */ /* 0x040fe40003fc6270 */
[-C--:B------:R-:W-:Y:S02]  /*10250*/  ISETP.GE.AND P4, PT, R4, R235.reuse, PT ;  /* 0x000000eb0400720c */ /* 0x080fe40003f86270 */
[----:B------:R-:W-:Y:S02]  /*10260*/  FSEL R197, R14, -INF , !P5 ;  /* 0xff8000000ec57808 */ /* 0x000fe40006800000 */
[----:B------:R-:W-:Y:S02]  /*10270*/  FMNMX.FTZ R10, R11, R10, !PT ;  /* 0x0000000a0b0a7209 */ /* 0x000fe40007810000 */
[----:B------:R-:W-:Y:S02]  /*10280*/  ISETP.GE.AND P5, PT, R6, R235, PT ;  /* 0x000000eb0600720c */ /* 0x000fe40003fa6270 */
[----:B------:R-:W-:Y:S02]  /*10290*/  FSEL R172, R17, -INF , !P3 ;  /* 0xff80000011ac7808 */ /* 0x000fe40005800000 */
[----:B------:R-:W-:Y:S02]  /*102a0*/  FMNMX.FTZ R9, R174, R9, !PT ;  /* 0x00000009ae097209 */ /* 0x000fe40007810000 */
[-C--:B------:R-:W-:Y:S02]  /*102b0*/  ISETP.GE.OR P0, PT, R6, R236.reuse, !P0 ;  /* 0x000000ec0600720c */ /* 0x080fe40004706670 */
[C---:B------:R-:W-:Y:S02]  /*102c0*/  ISETP.GE.OR P6, PT, R4.reuse, R236, !P6 ;  /* 0x000000ec0400720c */ /* 0x040fe400077c6670 */
[-C--:B------:R-:W-:Y:S02]  /*102d0*/  ISETP.GE.OR P4, PT, R4, R234.reuse, !P4 ;  /* 0x000000ea0400720c */ /* 0x080fe40006786670 */
[----:B------:R-:W-:Y:S02]  /*102e0*/  IADD3 R4, R3, 0x28, RZ ;  /* 0x0000002803047810 */ /* 0x000fe40007ffe0ff */
[----:B------:R-:W-:Y:S02]  /*102f0*/  ISETP.GE.OR P5, PT, R6, R234, !P5 ;  /* 0x000000ea0600720c */ /* 0x000fe40006fa6670 */
[----:B------:R-:W-:Y:S02]  /*10300*/  FMNMX.FTZ R10, R197, R10, !PT ;  /* 0x0000000ac50a7209 */ /* 0x000fe40007810000 */
[----:B------:R-:W-:Y:S02]  /*10310*/  IADD3 R6, R3, 0x29, RZ ;  /* 0x0000002903067810 */ /* 0x000fe40007ffe0ff */
[----:B------:R-:W-:Y:S02]  /*10320*/  FSEL R244, R20, -INF , !P0 ;  /* 0xff80000014f47808 */ /* 0x000fe40004000000 */
[----:B------:R-:W-:Y:S02]  /*10330*/  FMNMX.FTZ R9, R172, R9, !PT ;  /* 0x00000009ac097209 */ /* 0x000fe40007810000 */
[----:B------:R-:W-:Y:S02]  /*10340*/  ISETP.GE.AND P3, PT, R4, R237, PT ;  /* 0x000000ed0400720c */ /* 0x000fe40003f66270 */
[----:B------:R-:W-:Y:S02]  /*10350*/  FSEL R175, R18, -INF , !P2 ;  /* 0xff80000012af7808 */ /* 0x000fe40005000000 */
[----:B------:R-:W-:Y:S02]  /*10360*/  FSEL R173, R19, -INF , !P1 ;  /* 0xff80000013ad7808 */ /* 0x000fe40004800000 */
[----:B------:R-:W-:Y:S02]  /*10370*/  FMNMX.FTZ R10, R195, R10, !PT ;  /* 0x0000000ac30a7209 */ /* 0x000fe40007810000 */
[----:B------:R-:W-:Y:S02]  /*10380*/  ISETP.GE.AND P1, PT, R4, R235, PT ;  /* 0x000000eb0400720c */ /* 0x000fe40003f26270 */
[----:B------:R-:W-:Y:S02]  /*10390*/  ISETP.GE.AND P2, PT, R6, R237, PT ;  /* 0x000000ed0600720c */ /* 0x000fe40003f46270 */
[----:B------:R-:W-:Y:S02]  /*103a0*/  FSEL R242, R21, -INF , !P6 ;  /* 0xff80000015f27808 */ /* 0x000fe40007000000 */
[----:B------:R-:W-:Y:S02]  /*103b0*/  ISETP.GE.OR P3, PT, R4, R236, !P3 ;  /* 0x000000ec0400720c */ /* 0x000fe40005f66670 */
[----:B------:R-:W-:Y:S02]  /*103c0*/  IADD3 R8, R3, 0x30, RZ ;  /* 0x0000003003087810 */ /* 0x000fe40007ffe0ff */
[----:B------:R-:W-:Y:S02]  /*103d0*/  FMNMX.FTZ R9, R244, R9, !PT ;  /* 0x00000009f4097209 */ /* 0x000fe40007810000 */
[----:B------:R-:W-:Y:S02]  /*103e0*/  ISETP.GE.AND P0, PT, R6, R235, PT ;  /* 0x000000eb0600720c */ /* 0x000fe40003f06270 */
[----:B------:R-:W-:Y:S02]  /*103f0*/  FMNMX.FTZ R10, R175, R10, !PT ;  /* 0x0000000aaf0a7209 */ /* 0x000fe40007810000 */
[----:B------:R-:W-:Y:S02]  /*10400*/  ISETP.GE.OR P1, PT, R4, R234, !P1 ;  /* 0x000000ea0400720c */ /* 0x000fe40004f26670 */
[----:B------:R-:W-:Y:S02]  /*10410*/  ISETP.GE.OR P2, PT, R6, R236, !P2 ;  /* 0x000000ec0600720c */ /* 0x000fe40005746670 */
[C---:B------:R-:W-:Y:S02]  /*10420*/  IADD3 R4, R3.reuse, 0x38, RZ ;  /* 0x0000003803047810 */ /* 0x040fe40007ffe0ff */
[----:B------:R-:W-:Y:S02]  /*10430*/  FSEL R202, R24, -INF , !P3 ;  /* 0xff80000018ca7808 */ /* 0x000fe40005800000 */
[----:B------:R-:W-:Y:S02]  /*10440*/  ISETP.GE.OR P0, PT, R6, R234, !P0 ;  /* 0x000000ea0600720c */ /* 0x000fe40004706670 */
[----:B------:R-:W-:Y:S02]  /*10450*/  IADD3 R6, R3, 0x31, RZ ;  /* 0x0000003103067810 */ /* 0x000fe40007ffe0ff */
[----:B------:R-:W-:Y:S02]  /*10460*/  ISETP.GE.AND P6, PT, R8, R237, PT ;  /* 0x000000ed0800720c */ /* 0x000fe40003fc6270 */
[----:B------:R-:W-:Y:S02]  /*10470*/  FMNMX.FTZ R9, R242, R9, !PT ;  /* 0x00000009f2097209 */ /* 0x000fe40007810000 */
[----:B------:R-:W-:Y:S02]  /*10480*/  FSEL R249, R22, -INF , !P5 ;  /* 0xff80000016f97808 */ /* 0x000fe40006800000 */
[----:B------:R-:W-:Y:S02]  /*10490*/  FMNMX.FTZ R10, R173, R10, !PT ;  /* 0x0000000aad0a7209 */ /* 0x000fe40007810000 */
[----:B------:R-:W-:Y:S02]  /*104a0*/  FSEL R200, R25, -INF , !P2 ;  /* 0xff80000019c87808 */ /* 0x000fe40005000000 */
[-C--:B------:R-:W-:Y:S02]  /*104b0*/  ISETP.GE.AND P2, PT, R4, R237.reuse, PT ;  /* 0x000000ed0400720c */ /* 0x080fe40003f46270 */
[----:B------:R-:W-:Y:S02]  /*104c0*/  ISETP.GE.OR P6, PT, R8, R236, !P6 ;  /* 0x000000ec0800720c */ /* 0x000fe400077c6670 */
[----:B------:R-:W-:Y:S02]  /*104d0*/  ISETP.GE.AND P3, PT, R6, R237, PT ;  /* 0x000000ed0600720c */ /* 0x000fe40003f66270 */
[----:B------:R-:W-:Y:S02]  /*104e0*/  FMNMX.FTZ R9, R202, R9, !PT ;  /* 0x00000009ca097209 */ /* 0x000fe40007810000 */
[----:B------:R-:W-:Y:S02]  /*104f0*/  FSEL R203, R23, -INF , !P4 ;  /* 0xff80000017cb7808 */ /* 0x000fe40006000000 */
[----:B------:R-:W-:Y:S01]  /*10500*/  FMNMX.FTZ R10, R249, R10, !PT ;  /* 0x0000000af90a7209 */ /* 0x000fe20007810000 */
[----:B------:R-:W-:Y:S01]  /*10510*/  LDSM.16.MT88.4 R20, [R222+0x10000] ;  /* 0x01000000de14783b */ /* 0x000fe20000004200 */
[-C--:B------:R-:W-:Y:S02]  /*10520*/  ISETP.GE.OR P2, PT, R4, R236.reuse, !P2 ;  /* 0x000000ec0400720c */ /* 0x080fe40005746670 */
[----:B------:R-:W-:Y:S02]  /*10530*/  FSEL R190, R28, -INF , !P6 ;  /* 0xff8000001cbe7808 */ /* 0x000fe40007000000 */
[----:B------:R-:W-:Y:S02]  /*10540*/  ISETP.GE.OR P3, PT, R6, R236, !P3 ;  /* 0x000000ec0600720c */ /* 0x000fe40005f66670 */
[----:B------:R-:W-:Y:S02]  /*10550*/  IADD3 R3, R3, 0x39, RZ ;  /* 0x0000003903037810 */ /* 0x000fe40007ffe0ff */
[----:B------:R-:W-:Y:S02]  /*10560*/  FMNMX.FTZ R9, R200, R9, !PT ;  /* 0x00000009c8097209 */ /* 0x000fe40007810000 */
[----:B------:R-:W-:Y:S02]  /*10570*/  FSEL R186, R32, -INF , !P2 ;  /* 0xff80000020ba7808 */ /* 0x000fe40005000000 */
[----:B------:R-:W-:Y:S02]  /*10580*/  FSEL R201, R26, -INF , !P1 ;  /* 0xff8000001ac97808 */ /* 0x000fe40004800000 */
[----:B------:R-:W-:Y:S02]  /*10590*/  ISETP.GE.AND P2, PT, R8, R235, PT ;  /* 0x000000eb0800720c */ /* 0x000fe40003f46270 */
[----:B------:R-:W-:Y:S02]  /*105a0*/  FMNMX.FTZ R10, R203, R10, !PT ;  /* 0x0000000acb0a7209 */ /* 0x000fe40007810000 */
[----:B------:R-:W-:Y:S02]  /*105b0*/  FSEL R188, R29, -INF , !P3 ;  /* 0xff8000001dbc7808 */ /* 0x000fe40005800000 */
[----:B------:R-:W-:Y:S02]  /*105c0*/  ISETP.GE.AND P6, PT, R3, R237, PT ;  /* 0x000000ed0300720c */ /* 0x000fe40003fc6270 */
[----:B------:R-:W-:Y:S02]  /*105d0*/  FMNMX.FTZ R9, R190, R9, !PT ;  /* 0x00000009be097209 */ /* 0x000fe40007810000 */
[----:B------:R-:W-:Y:S02]  /*105e0*/  ISETP.GE.OR P1, PT, R8, R234, !P2 ;  /* 0x000000ea0800720c */ /* 0x000fe40005726670 */
[----:B------:R-:W-:Y:S02]  /*105f0*/  FSEL R199, R27, -INF , !P0 ;  /* 0xff8000001bc77808 */ /* 0x000fe40004000000 */
[----:B------:R-:W-:Y:S02]  /*10600*/  ISETP.GE.AND P2, PT, R6, R235, PT ;  /* 0x000000eb0600720c */ /* 0x000fe40003f46270 */
[----:B------:R-:W-:Y:S02]  /*10610*/  FMNMX.FTZ R8, R201, R10, !PT ;  /* 0x0000000ac9087209 */ /* 0x000fe40007810000 */
[----:B------:R-:W-:Y:S02]  /*10620*/  ISETP.GE.OR P6, PT, R3, R236, !P6 ;  /* 0x000000ec0300720c */ /* 0x000fe400077c6670 */
[----:B------:R-:W-:Y:S02]  /*10630*/  FMNMX.FTZ R9, R188, R9, !PT ;  /* 0x00000009bc097209 */ /* 0x000fe40007810000 */
[----:B------:R-:W-:Y:S02]  /*10640*/  FSEL R187, R30, -INF , !P1 ;  /* 0xff8000001ebb7808 */ /* 0x000fe40004800000 */
[----:B------:R-:W-:Y:S02]  /*10650*/  ISETP.GE.OR P2, PT, R6, R234, !P2 ;  /* 0x000000ea0600720c */ /* 0x000fe40005746670 */
[----:B------:R-:W-:Y:S02]  /*10660*/  ISETP.GE.AND P0, PT, R4, R235, PT ;  /* 0x000000eb0400720c */ /* 0x000fe40003f06270 */
[----:B------:R-:W-:Y:S02]  /*10670*/  FMNMX.FTZ R8, R199, R8, !PT ;  /* 0x00000008c7087209 */ /* 0x000fe40007810000 */
[----:B------:R-:W-:Y:S02]  /*10680*/  FSEL R178, R33, -INF , !P6 ;  /* 0xff80000021b27808 */ /* 0x000fe40007000000 */
[----:B------:R-:W-:Y:S02]  /*10690*/  FMNMX.FTZ R13, R186, R9, !PT ;  /* 0x00000009ba0d7209 */ /* 0x000fe40007810000 */
[----:B------:R-:W-:Y:S02]  /*106a0*/  FSEL R179, R31, -INF , !P2 ;  /* 0xff8000001fb37808 */ /* 0x000fe40005000000 */
[----:B------:R-:W-:Y:S01]  /*106b0*/  ISETP.GE.OR P1, PT, R4, R234, !P0 ;  /* 0x000000ea0400720c */ /* 0x000fe20004726670 */
[----:B------:R-:W-:Y:S01]  /*106c0*/  LDSM.16.MT88.4 R28, [R221+0x10000] ;  /* 0x01000000dd1c783b */ /* 0x000fe20000004200 */
[----:B------:R-:W-:Y:S02]  /*106d0*/  FMNMX.FTZ R8, R187, R8, !PT ;  /* 0x00000008bb087209 */ /* 0x000fe40007810000 */
[----:B------:R-:W-:Y:S02]  /*106e0*/  ISETP.GE.AND P0, PT, R3, R235, PT ;  /* 0x000000eb0300720c */ /* 0x000fe40003f06270 */
[----:B------:R-:W-:Y:S02]  /*106f0*/  FMNMX.FTZ R9, R178, R13, !PT ;  /* 0x0000000db2097209 */ /* 0x000fe40007810000 */
[----:B------:R-:W-:Y:S01]  /*10700*/  FSEL R177, R34, -INF , !P1 ;  /* 0xff80000022b17808 */ /* 0x000fe20004800000 */
[----:B------:R-:W-:Y:S01]  /*10710*/  LDSM.16.MT88.4 R12, [R224+0x10000] ;  /* 0x01000000e00c783b */ /* 0x000fe20000004200 */
[----:B------:R-:W-:Y:S02]  /*10720*/  FMNMX.FTZ R8, R179, R8, !PT ;  /* 0x00000008b3087209 */ /* 0x000fe40007810000 */
[----:B------:R-:W-:Y:S02]  /*10730*/  ISETP.GE.OR P0, PT, R3, R234, !P0 ;  /* 0x000000ea0300720c */ /* 0x000fe40004706670 */
[----:B------:R-:W-:Y:S02]  /*10740*/  FMNMX.FTZ R8, R177, R8, !PT ;  /* 0x00000008b1087209 */ /* 0x000fe40007810000 */
[----:B------:R-:W-:Y:S01]  /*10750*/  FSEL R165, R35, -INF , !P0 ;  /* 0xff80000023a57808 */ /* 0x000fe20004000000 */
        /* <DEDUP_REMOVED lines=8> */
[----:B------:R-:W-:Y:S02]  /*107e0*/  FSETP.NEU.FTZ.AND P0, PT, R3, -INF , PT ;  /* 0xff8000000300780b */ /* 0x000fe40003f1d000 */
[----:B--2---:R-:W-:Y:S04]  /*107f0*/  FMNMX.FTZ R164, R9, R164, !PT ;  /* 0x000000a409a47209 */ /* 0x004fe80007810000 */
[C---:B------:R-:W-:Y:S01]  /*10800*/  FSETP.NEU.FTZ.AND P1, PT, R164.reuse, -INF , PT ;  /* 0xff800000a400780b */ /* 0x040fe20003f3d000 */
[----:B------:R-:W-:Y:S05]  /*10810*/  FMUL.FTZ R189, R164, c[0x0][0x23c] ;  /* 0x00008f00a4bd7a20 */ /* 0x000fea0000410000 */
[----:B------:R-:W-:Y:S05]  /*10820*/  FSEL R189, R189, RZ, P1 ;  /* 0x000000ffbdbd7208 */ /* 0x000fea0000800000 */
[--C-:B------:R-:W-:Y:S02]  /*10830*/  FFMA.FTZ R185, R166, c[0x0][0x23c], -R189.reuse ;  /* 0x00008f00a6b97a23 */ /* 0x100fe400000108bd */
[--C-:B------:R-:W-:Y:S02]  /*10840*/  FFMA.FTZ R166, R176, c[0x0][0x23c], -R189.reuse ;  /* 0x00008f00b0a67a23 */ /* 0x100fe400000108bd */
[----:B------:R-:W-:Y:S02]  /*10850*/  FMUL.FTZ R176, R3, c[0x0][0x23c] ;  /* 0x00008f0003b07a20 */ /* 0x000fe40000410000 */
[--C-:B------:R-:W-:Y:S01]  /*10860*/  FFMA.FTZ R183, R170, c[0x0][0x23c], -R189.reuse ;  /* 0x00008f00aab77a23 */ /* 0x100fe200000108bd */
[----:B------:R-:W-:Y:S01]  /*10870*/  MUFU.EX2 R185, R185 ;  /* 0x000000b900b97308 */ /* 0x000fe20000000800 */
[--C-:B------:R-:W-:Y:S01]  /*10880*/  FFMA.FTZ R182, R168, c[0x0][0x23c], -R189.reuse ;  /* 0x00008f00a8b67a23 */ /* 0x100fe200000108bd */
[----:B------:R-:W-:Y:S01]  /*10890*/  FSEL R176, R176, RZ, P0 ;  /* 0x000000ffb0b07208 */ /* 0x000fe20000000000 */
[--C-:B------:R-:W-:Y:S02]  /*108a0*/  FFMA.FTZ R193, R174, c[0x0][0x23c], -R189.reuse ;  /* 0x00008f00aec17a23 */ /* 0x100fe400000108bd */
[--C-:B------:R-:W-:Y:S02]  /*108b0*/  FFMA.FTZ R191, R194, c[0x0][0x23c], -R189.reuse ;  /* 0x00008f00c2bf7a23 */ /* 0x100fe400000108bd */
[--C-:B------:R-:W-:Y:S01]  /*108c0*/  FFMA.FTZ R180, R5, c[0x0][0x23c], -R176.reuse ;  /* 0x00008f0005b47a23 */ /* 0x100fe200000108b0 */
[----:B------:R-:W-:Y:S01]  /*108d0*/  FSEL R5, R164, RZ, P1 ;  /* 0x000000ffa4057208 */ /* 0x000fe20000800000 */
[--C-:B------:R-:W-:Y:S01]  /*108e0*/  FFMA.FTZ R184, R167, c[0x0][0x23c], -R176.reuse ;  /* 0x00008f00a7b87a23 */ /* 0x100fe200000108b0 */
[----:B------:R-:W1:Y:S01]  /*108f0*/  MUFU.EX2 R166, R166 ;  /* 0x000000a600a67308 */ /* 0x000e620000000800 */
[----:B------:R-:W-:Y:S02]  /*10900*/  FFMA.FTZ R181, R7, c[0x0][0x23c], -R176 ;  /* 0x00008f0007b57a23 */ /* 0x000fe400000108b0 */
[----:B------:R-:W-:Y:S01]  /*10910*/  FADD.FTZ R4, -R5, R2 ;  /* 0x0000000205047221 */ /* 0x000fe20000010100 */
[----:B------:R-:W-:Y:S01]  /*10920*/  FSEL R5, R3, RZ, P0 ;  /* 0x000000ff03057208 */ /* 0x000fe20000000000 */
[----:B------:R-:W-:Y:S01]  /*10930*/  FFMA.FTZ R167, R11, c[0x0][0x23c], -R176 ;  /* 0x00008f000ba77a23 */ /* 0x000fe200000108b0 */
[----:B------:R-:W-:Y:S01]  /*10940*/  PLOP3.LUT P0, PT, PT, PT, UP2, 0x80, 0x0 ;  /* 0x000000000000781c */ /* 0x000fe20003f0f028 */
[----:B------:R-:W-:Y:S02]  /*10950*/  FMUL.FTZ R2, R4, c[0x0][0x23c] ;  /* 0x00008f0004027a20 */ /* 0x000fe40000410000 */
[----:B------:R-:W-:Y:S01]  /*10960*/  FADD.FTZ R5, -R5, R0 ;  /* 0x0000000005057221 */ /* 0x000fe20000010100 */
[----:B------:R-:W-:Y:S01]  /*10970*/  MUFU.EX2 R183, R183 ;  /* 0x000000b700b77308 */ /* 0x000fe20000000800 */
[--C-:B------:R-:W-:Y:S02]  /*10980*/  FFMA.FTZ R194, R172, c[0x0][0x23c], -R189.reuse ;  /* 0x00008f00acc27a23 */ /* 0x100fe400000108bd */
[----:B------:R-:W-:Y:S02]  /*10990*/  FMUL.FTZ R0, R5, c[0x0][0x23c] ;  /* 0x00008f0005007a20 */ /* 0x000fe40000410000 */
[--C-:B------:R-:W-:Y:S02]  /*109a0*/  FFMA.FTZ R198, R173, c[0x0][0x23c], -R176.reuse ;  /* 0x00008f00adc67a23 */ /* 0x100fe400000108b0 */
[--C-:B------:R-:W-:Y:S02]  /*109b0*/  FFMA.FTZ R192, R192, c[0x0][0x23c], -R189.reuse ;  /* 0x00008f00c0c07a23 */ /* 0x100fe400000108bd */
[--C-:B------:R-:W-:Y:S01]  /*109c0*/  FFMA.FTZ R196, R197, c[0x0][0x23c], -R176.reuse ;  /* 0x00008f00c5c47a23 */ /* 0x100fe200000108b0 */
[----:B------:R-:W2:Y:S01]  /*109d0*/  MUFU.EX2 R182, R182 ;  /* 0x000000b600b67308 */ /* 0x000ea20000000800 */
[--C-:B------:R-:W-:Y:S02]  /*109e0*/  FFMA.FTZ R197, R175, c[0x0][0x23c], -R176.reuse ;  /* 0x00008f00afc57a23 */ /* 0x100fe400000108b0 */
[----:B------:R-:W-:Y:S01]  /*109f0*/  LDSM.16.MT88.4 R172, [R224+0x14800] ;  /* 0x01480000e0ac783b */ /* 0x000fe20000004200 */
[----:B-1----:R-:W-:Y:S01]  /*10a00*/  F2FP.PACK_AB R168, R166, R185 ;  /* 0x000000b9a6a8723e */ /* 0x002fe200000000ff */
        /* <DEDUP_REMOVED lines=9> */
[----:B------:R-:W1:Y:S01]  /*10aa0*/  MUFU.EX2 R181, R181 ;  /* 0x000000b500b57308 */ /* 0x000e620000000800 */
[--C-:B------:R-:W-:Y:S02]  /*10ab0*/  FFMA.FTZ R201, R201, c[0x0][0x23c], -R176.reuse ;  /* 0x00008f00c9c97a23 */ /* 0x100fe400000108b0 */
[--C-:B------:R-:W-:Y:S01]  /*10ac0*/  FFMA.FTZ R248, R199, c[0x0][0x23c], -R176.reuse ;  /* 0x00008f00c7f87a23 */ /* 0x100fe200000108b0 */
[----:B--2---:R-:W-:Y:S01]  /*10ad0*/  F2FP.PACK_AB R170, R182, R183 ;  /* 0x000000b7b6aa723e */ /* 0x004fe200000000ff */
        /* <DEDUP_REMOVED lines=8> */
[----:B------:R-:W2:Y:S01]  /*10b60*/  MUFU.EX2 R167, R167 ;  /* 0x000000a700a77308 */ /* 0x000ea20000000800 */
[----:B-1----:R-:W-:Y:S09]  /*10b70*/  F2FP.PACK_AB R169, R181, R184 ;  /* 0x000000b8b5a9723e */ /* 0x002ff200000000ff */
[----:B------:R-:W1:Y:S10]  /*10b80*/  MUFU.EX2 R2, R2 ;  /* 0x0000000200027308 */ /* 0x000e740000000800 */
[----:B------:R-:W3:Y:S01]  /*10b90*/  MUFU.EX2 R0, R0 ;  /* 0x0000000000007308 */ /* 0x000ee20000000800 */
[----:B--2---:R-:W-:Y:S09]  /*10ba0*/  F2FP.PACK_AB R171, R167, R180 ;  /* 0x000000b4a7ab723e */ /* 0x004ff200000000ff */
[----:B------:R2:W-:Y:S01]  /*10bb0*/  MUFU.EX2 R250, R176 ;  /* 0x000000b000fa7308 */ /* 0x0005e20000000800 */
[C---:B-1----:R-:W-:Y:S02]  /*10bc0*/  FMUL.FTZ R4, R2.reuse, R160 ;  /* 0x000000a002047220 */ /* 0x042fe40000410000 */
        /* <DEDUP_REMOVED lines=16> */
[----:B------:R-:W-:Y:S02]  /*10cd0*/  MUFU.EX2 R193, R193 ;  /* 0x000000c100c17308 */ /* 0x000fe40000000800 */
[----:B--2---:R-:W-:Y:S01]  /*10ce0*/  LDSM.16.MT88.4 R176, [R224+0x15800] ;  /* 0x01580000e0b0783b */ /* 0x004fe20000004200 */
        /* <DEDUP_REMOVED lines=85> */
[----:B------:R-:W4:Y:S01]  /*11240*/  MUFU.EX2 R199, R199 ;  /* 0x000000c700c77308 */ /* 0x000f220000000800 */
        /* <DEDUP_REMOVED lines=9> */
[----:B------:R-:W3:Y:S01]  /*112e0*/  LDSM.16.MT88.4 R140, [R221+0x14000] ;  /* 0x01400000dd8c783b */ /* 0x000ee20000004200 */
        /* <DEDUP_REMOVED lines=11> */
[----:B------:R-:W1:Y:S01]  /*113a0*/  MUFU.EX2 R188, R188 ;  /* 0x000000bc00bc7308 */ /* 0x000e620000000800 */
[C---:B------:R-:W-:Y:S01]  /*113b0*/  HMMA.16816.F32 R72, R168.reuse, R138, R72 ;  /* 0x0000008aa848723c */ /* 0x040fe20000001848 */
[----:B------:R-:W1:Y:S02]  /*113c0*/  LDSM.16.MT88.4 R136, [R220+0x14000] ;  /* 0x01400000dc88783b */ /* 0x000e640000004200 */
[C---:B------:R-:W-:Y:S02]  /*113d0*/  FMUL.FTZ R78, R0.reuse, R78 ;  /* 0x0000004e004e7220 */ /* 0x040fe40000410000 */
[----:B------:R-:W-:Y:S02]  /*113e0*/  FMUL.FTZ R79, R0, R79 ;  /* 0x0000004f004f7220 */ /* 0x000fe40000410000 */
[C---:B------:R-:W-:Y:S02]  /*113f0*/  FMUL.FTZ R80, R2.reuse, R80 ;  /* 0x0000005002507220 */ /* 0x040fe40000410000 */
[----:B------:R-:W-:Y:S01]  /*11400*/  FMUL.FTZ R81, R2, R81 ;  /* 0x0000005102517220 */ /* 0x000fe20000410000 */
[----:B------:R-:W1:Y:S02]  /*11410*/  MUFU.EX2 R249, R249 ;  /* 0x000000f900f97308 */ /* 0x000e640000000800 */
        /* <DEDUP_REMOVED lines=71> */
[----:B------:R-:W-:Y:S03]  /*11890*/  F2FP.PACK_AB R133, R195, R196 ;  /* 0x000000c4c385723e */ /* 0x000fe600000000ff */
[----:B------:R-:W-:Y:S01]  /*118a0*/  HMMA.16816.F32 R128, R168, R134, R128 ;  /* 0x00000086a880723c */ /* 0x000fe20000001880 */
[----:B------:R-:W2:Y:S02]  /*118b0*/  LDSM.16.MT88.4 R168, [R220+0x12800] ;  /* 0x01280000dca8783b */ /* 0x000ea40000004200 */
        /* <DEDUP_REMOVED lines=9> */
[C---:B---3--:R-:W-:Y:S05]  /*11950*/  HMMA.16816.F32 R4, R132.reuse, R140, R4 ;  /* 0x0000008c8404723c */ /* 0x048fea0000001804 */
[----:B------:R-:W-:Y:S02]  /*11960*/  FADD.FTZ R182, R182, R183 ;  /* 0x000000b7b6b67221 */ /* 0x000fe40000010000 */
[----:B------:R-:W-:Y:S01]  /*11970*/  FADD.FTZ R167, R167, R180 ;  /* 0x000000b4a7a77221 */ /* 0x000fe20000010000 */
[C---:B------:R-:W-:Y:S01]  /*11980*/  HMMA.16816.F32 R8, R132.reuse, R142, R8 ;  /* 0x0000008e8408723c */ /* 0x040fe20000001808 */
[----:B------:R-:W3:Y:S03]  /*11990*/  LDSM.16.MT88.4 R140, [R222+0x14800] ;  /* 0x01480000de8c783b */ /* 0x000ee60000004200 */
[----:B------:R-:W-:Y:S02]  /*119a0*/  FADD.FTZ R191, R191, R182 ;  /* 0x000000b6bfbf7221 */ /* 0x000fe40000010000 */
[----:B------:R-:W-:Y:S02]  /*119b0*/  FADD.FTZ R196, R196, R167 ;  /* 0x000000a7c4c47221 */ /* 0x000fe40000010000 */
[C---:B-1----:R-:W-:Y:S04]  /*119c0*/  HMMA.16816.F32 R12, R132.reuse, R136, R12 ;  /* 0x00000088840c723c */ /* 0x042fe8000000180c */
[----:B------:R-:W-:Y:S02]  /*119d0*/  FADD.FTZ R192, R192, R191 ;  /* 0x000000bfc0c07221 */ /* 0x000fe40000010000 */
[----:B------:R-:W-:Y:S02]  /*119e0*/  FADD.FTZ R196, R195, R196 ;  /* 0x000000c4c3c47221 */ /* 0x000fe40000010000 */
        /* <DEDUP_REMOVED lines=21> */
[C---:B--2---:R-:W-:Y:S07]  /*11b40*/  HMMA.16816.F32 R60, R132.reuse, R168, R60 ;  /* 0x000000a8843c723c */ /* 0x044fee000000183c */
[----:B----4-:R-:W-:Y:S01]  /*11b50*/  F2FP.PACK_AB R168, R199, R190 ;  /* 0x000000bec7a8723e */ /* 0x010fe200000000ff */
[C---:B------:R-:W-:Y:S04]  /*11b60*/  HMMA.16816.F32 R64, R132.reuse, R170, R64 ;  /* 0x000000aa8440723c */ /* 0x040fe80000001840 */
[----:B------:R-:W-:Y:S03]  /*11b70*/  F2FP.PACK_AB R169, R188, R187 ;  /* 0x000000bbbca9723e */ /* 0x000fe600000000ff */
[----:B------:R-:W-:Y:S01]  /*11b80*/  F2FP.PACK_AB R170, R189, R186 ;  /* 0x000000babdaa723e */ /* 0x000fe200000000ff */
[C---:B------:R-:W-:Y:S04]  /*11b90*/  HMMA.16816.F32 R68, R132.reuse, R172, R68 ;  /* 0x000000ac8444723c */ /* 0x040fe80000001844 */
[----:B------:R-:W-:Y:S04]  /*11ba0*/  F2FP.PACK_AB R171, R250, R249 ;  /* 0x000000f9faab723e */ /* 0x000fe800000000ff */
        /* <DEDUP_REMOVED lines=8> */
[C---:B-----5:R-:W-:Y:S08]  /*11c30*/  HMMA.16816.F32 R92, R132.reuse, R144, R92 ;  /* 0x00000090845c723c */ /* 0x060ff0000000185c */
        /* <DEDUP_REMOVED lines=12> */
[----:B------:R-:W-:Y:S01]  /*11d00*/  HMMA.16816.F32 R128, R132, R146, R128 ;  /* 0x000000928480723c */ /* 0x000fe20000001880 */
[----:B------:R-:W3:Y:S06]  /*11d10*/  LDSM.16.MT88.4 R144, [R220+0x11000] ;  /* 0x01100000dc90783b */ /* 0x000eec0000004200 */
[----:B------:R-:W-:Y:S01]  /*11d20*/  F2FP.PACK_AB R132, R251, R244 ;  /* 0x000000f4fb84723e */ /* 0x000fe200000000ff */
[----:B------:R-:W-:Y:S01]  /*11d30*/  FADD.FTZ R244, R244, R193 ;  /* 0x000000c1f4f47221 */ /* 0x000fe20000010000 */
[----:B------:R-:W-:Y:S03]  /*11d40*/  F2FP.PACK_AB R134, R200, R202 ;  /* 0x000000cac886723e */ /* 0x000fe600000000ff */
[C---:B------:R-:W-:Y:S01]  /*11d50*/  F2FP.PACK_AB R133, R203.reuse, R242 ;  /* 0x000000f2cb85723e */ /* 0x040fe200000000ff */
[----:B------:R-:W-:Y:S01]  /*11d60*/  FADD.FTZ R242, R242, R197 ;  /* 0x000000c5f2f27221 */ /* 0x000fe20000010000 */
[C---:B------:R-:W-:Y:S03]  /*11d70*/  F2FP.PACK_AB R135, R248.reuse, R201 ;  /* 0x000000c9f887723e */ /* 0x040fe600000000ff */
[----:B------:R-:W-:Y:S04]  /*11d80*/  FADD.FTZ R242, R203, R242 ;  /* 0x000000f2cbf27221 */ /* 0x000fe80000010000 */
[C---:B----4-:R-:W-:Y:S03]  /*11d90*/  HMMA.16816.F32 R4, R132.reuse, R148, R4 ;  /* 0x000000948404723c */ /* 0x050fe60000001804 */
[----:B------:R-:W-:Y:S04]  /*11da0*/  FADD.FTZ R201, R201, R242 ;  /* 0x000000f2c9c97221 */ /* 0x000fe80000010000 */
[----:B------:R-:W-:Y:S01]  /*11db0*/  FADD.FTZ R248, R248, R201 ;  /* 0x000000c9f8f87221 */ /* 0x000fe20000010000 */
[C---:B------:R-:W-:Y:S01]  /*11dc0*/  HMMA.16816.F32 R8, R132.reuse, R150, R8 ;  /* 0x000000968408723c */ /* 0x040fe20000001808 */
[----:B------:R-:W4:Y:S03]  /*11dd0*/  LDSM.16.MT88.4 R148, [R221+0x13000] ;  /* 0x01300000dd94783b */ /* 0x000f260000004200 */
[----:B------:R-:W-:Y:S04]  /*11de0*/  FADD.FTZ R187, R187, R248 ;  /* 0x000000f8bbbb7221 */ /* 0x000fe80000010000 */
[C---:B--2---:R-:W-:Y:S04]  /*11df0*/  HMMA.16816.F32 R12, R132.reuse, R140, R12 ;  /* 0x0000008c840c723c */ /* 0x044fe8000000180c */
[----:B------:R-:W-:Y:S04]  /*11e00*/  FADD.FTZ R188, R188, R187 ;  /* 0x000000bbbcbc7221 */ /* 0x000fe80000010000 */
[C---:B------:R-:W-:Y:S01]  /*11e10*/  HMMA.16816.F32 R16, R132.reuse, R142, R16 ;  /* 0x0000008e8410723c */ /* 0x040fe20000001810 */
[----:B------:R-:W2:Y:S03]  /*11e20*/  LDSM.16.MT88.4 R140, [R220+0x13000] ;  /* 0x01300000dc8c783b */ /* 0x000ea60000004200 */
[----:B------:R-:W-:Y:S04]  /*11e30*/  FADD.FTZ R243, R249, R188 ;  /* 0x000000bcf9f37221 */ /* 0x000fe80000010000 */
[C---:B-1----:R-:W-:Y:S04]  /*11e40*/  HMMA.16816.F32 R20, R132.reuse, R136, R20 ;  /* 0x000000888414723c */ /* 0x042fe80000001814 */
[----:B------:R-:W-:Y:S04]  /*11e50*/  FADD.FTZ R243, R250, R243 ;  /* 0x000000f3faf37221 */ /* 0x000fe80000010000 */
        /* <DEDUP_REMOVED lines=10> */
[C---:B----4-:R-:W-:Y:S08]  /*11f00*/  HMMA.16816.F32 R52, R132.reuse, R148, R52 ;  /* 0x000000948434723c */ /* 0x050ff00000001834 */
[C---:B------:R-:W-:Y:S01]  /*11f10*/  HMMA.16816.F32 R56, R132.reuse, R150, R56 ;  /* 0x000000968438723c */ /* 0x040fe20000001838 */
[----:B------:R-:W4:Y:S07]  /*11f20*/  LDSM.16.MT88.4 R148, [R220+0x15000] ;  /* 0x01500000dc94783b */ /* 0x000f2e0000004200 */
[C---:B--2---:R-:W-:Y:S08]  /*11f30*/  HMMA.16816.F32 R60, R132.reuse, R140, R60 ;  /* 0x0000008c843c723c */ /* 0x044ff0000000183c */
[C---:B------:R-:W-:Y:S01]  /*11f40*/  HMMA.16816.F32 R64, R132.reuse, R142, R64 ;  /* 0x0000008e8440723c */ /* 0x040fe20000001840 */
[----:B------:R-:W-:Y:S07]  /*11f50*/  LDSM.16.MT88.4 R140, [R222+0x17000] ;  /* 0x01700000de8c783b */ /* 0x000fee0000004200 */
[C---:B-1----:R-:W-:Y:S08]  /*11f60*/  HMMA.16816.F32 R68, R132.reuse, R136, R68 ;  /* 0x000000888444723c */ /* 0x042ff00000001844 */
[C---:B------:R-:W-:Y:S01]  /*11f70*/  HMMA.16816.F32 R72, R132.reuse, R138, R72 ;  /* 0x0000008a8448723c */ /* 0x040fe20000001848 */
[----:B------:R-:W1:Y:S07]  /*11f80*/  LDSM.16.MT88.4 R136, [R224+0x17000] ;  /* 0x01700000e088783b */ /* 0x000e6e0000004200 */
[C---:B------:R-:W-:Y:S08]  /*11f90*/  HMMA.16816.F32 R76, R132.reuse, R160, R76 ;  /* 0x000000a0844c723c */ /* 0x040ff0000000184c */
[C---:B------:R-:W-:Y:S08]  /*11fa0*/  HMMA.16816.F32 R80, R132.reuse, R162, R80 ;  /* 0x000000a28450723c */ /* 0x040ff00000001850 */
        /* <DEDUP_REMOVED lines=13> */
[C---:B------:R-:W-:Y:S08]  /*12080*/  HMMA.16816.F32 R120, R132.reuse, R146, R120 ;  /* 0x000000928478723c */ /* 0x040ff00000001878 */
[C---:B---3--:R-:W-:Y:S08]  /*12090*/  HMMA.16816.F32 R124, R132.reuse, R148, R124 ;  /* 0x00000094847c723c */ /* 0x048ff0000000187c */
[----:B------:R-:W-:Y:S08]  /*120a0*/  HMMA.16816.F32 R128, R132, R150, R128 ;  /* 0x000000968480723c */ /* 0x000ff00000001880 */
[C---:B------:R-:W-:Y:S01]  /*120b0*/  HMMA.16816.F32 R160, R168.reuse, R156, R4 ;  /* 0x0000009ca8a0723c */ /* 0x040fe20000001804 */
[----:B------:R-:W2:Y:S07]  /*120c0*/  LDSM.16.MT88.4 R4, [R224+0x13800] ;  /* 0x01380000e004783b */ /* 0x000eae0000004200 */
[C---:B------:R-:W-:Y:S01]  /*120d0*/  HMMA.16816.F32 R156, R168.reuse, R158, R8 ;  /* 0x0000009ea89c723c */ /* 0x040fe20000001808 */
[----:B------:R-:W3:Y:S07]  /*120e0*/  LDSM.16.MT88.4 R8, [R222+0x13800] ;  /* 0x01380000de08783b */ /* 0x000eee0000004200 */
[C---:B-1----:R-:W-:Y:S01]  /*120f0*/  HMMA.16816.F32 R152, R168.reuse, R136, R12 ;  /* 0x00000088a898723c */ /* 0x042fe2000000180c */
[----:B------:R-:W1:Y:S07]  /*12100*/  LDSM.16.MT88.4 R12, [R221+0x13800] ;  /* 0x01380000dd0c783b */ /* 0x000e6e0000004200 */
[C---:B------:R-:W-:Y:S01]  /*12110*/  HMMA.16816.F32 R148, R168.reuse, R138, R16 ;  /* 0x0000008aa894723c */ /* 0x040fe20000001810 */
[----:B------:R-:W5:Y:S07]  /*12120*/  LDSM.16.MT88.4 R16, [R220+0x13800] ;  /* 0x01380000dc10783b */ /* 0x000f6e0000004200 */
[C---:B----4-:R-:W-:Y:S01]  /*12130*/  HMMA.16816.F32 R144, R168.reuse, R140, R20 ;  /* 0x0000008ca890723c */ /* 0x050fe20000001814 */
[----:B------:R-:W4:Y:S07]  /*12140*/  LDSM.16.MT88.4 R20, [R222+0x15800] ;  /* 0x01580000de14783b */ /* 0x000f2e0000004200 */
[C---:B------:R-:W-:Y:S01]  /*12150*/  HMMA.16816.F32 R140, R168.reuse, R142, R24 ;  /* 0x0000008ea88c723c */ /* 0x040fe20000001818 */
[----:B------:R-:W1:Y:S07]  /*12160*/  LDSM.16.MT88.4 R24, [R221+0x15800] ;  /* 0x01580000dd18783b */ /* 0x000e6e0000004200 */
[C---:B------:R-:W-:Y:S01]  /*12170*/  HMMA.16816.F32 R136, R168.reuse, R172, R28 ;  /* 0x000000aca888723c */ /* 0x040fe2000000181c */
[----:B------:R-:W1:Y:S07]  /*12180*/  LDSM.16.MT88.4 R28, [R220+0x15800] ;  /* 0x01580000dc1c783b */ /* 0x000e6e0000004200 */
        /* <DEDUP_REMOVED lines=21> */
[C---:B------:R-:W-:Y:S08]  /*122e0*/  HMMA.16816.F32 R100, R168.reuse, R32, R100 ;  /* 0x00000020a864723c */ /* 0x040ff00000001864 */
[C---:B------:R-:W-:Y:S08]  /*122f0*/  HMMA.16816.F32 R104, R168.reuse, R34, R104 ;  /* 0x00000022a868723c */ /* 0x040ff00000001868 */
[C---:B--2---:R-:W-:Y:S07]  /*12300*/  HMMA.16816.F32 R108, R168.reuse, R4, R108 ;  /* 0x00000004a86c723c */ /* 0x044fee000000186c */
[----:B------:R-:W-:Y:S01]  /*12310*/  FADD.FTZ R5, R251, R244 ;  /* 0x000000f4fb057221 */ /* 0x000fe20000010000 */
[C---:B------:R-:W-:Y:S04]  /*12320*/  HMMA.16816.F32 R112, R168.reuse, R6, R112 ;  /* 0x00000006a870723c */ /* 0x040fe80000001870 */
[----:B------:R-:W-:Y:S04]  /*12330*/  FADD.FTZ R5, R202, R5 ;  /* 0x00000005ca057221 */ /* 0x000fe80000010000 */
[C---:B---3--:R-:W-:Y:S04]  /*12340*/  HMMA.16816.F32 R116, R168.reuse, R8, R116 ;  /* 0x00000008a874723c */ /* 0x048fe80000001874 */
[----:B------:R-:W-:Y:S04]  /*12350*/  FADD.FTZ R5, R200, R5 ;  /* 0x00000005c8057221 */ /* 0x000fe80000010000 */
[C---:B------:R-:W-:Y:S04]  /*12360*/  HMMA.16816.F32 R120, R168.reuse, R10, R120 ;  /* 0x0000000aa878723c */ /* 0x040fe80000001878 */
[----:B------:R-:W-:Y:S04]  /*12370*/  FADD.FTZ R190, R190, R5 ;  /* 0x00000005bebe7221 */ /* 0x000fe80000010000 */
[C---:B-1----:R-:W-:Y:S04]  /*12380*/  HMMA.16816.F32 R124, R168.reuse, R12, R124 ;  /* 0x0000000ca87c723c */ /* 0x042fe8000000187c */
[----:B------:R-:W-:Y:S04]  /*12390*/  FADD.FTZ R199, R199, R190 ;  /* 0x000000bec7c77221 */ /* 0x000fe80000010000 */
[----:B------:R-:W-:Y:S04]  /*123a0*/  HMMA.16816.F32 R128, R168, R14, R128 ;  /* 0x0000000ea880723c */ /* 0x000fe80000001880 */
[----:B------:R-:W-:Y:S04]  /*123b0*/  FADD.FTZ R186, R186, R199 ;  /* 0x000000c7baba7221 */ /* 0x000fe80000010000 */
[----:B------:R-:W-:Y:S01]  /*123c0*/  FADD.FTZ R245, R189, R186 ;  /* 0x000000babdf57221 */ /* 0x000fe20000010000 */
[----:B------:R-:W-:-:S05]  /*123d0*/  @P0 BRA `(.L_x_3121) ;  /* 0xffffb42000000947 */ /* 0x000fca000383ffff */
.L_x_3117:
        /* <DEDUP_REMOVED lines=8> */
[----:B------:R-:W-:Y:S06]  /*12460*/  BAR.SYNC.DEFER_BLOCKING 0x0 ;  /* 0x0000000000007b1d */ /* 0x000fec0000010000 */
[----:B------:R-:W4:Y:S01]  /*12470*/  S2UR UR7, SR_CTAID.Y ;  /* 0x00000000000779c3 */ /* 0x000f220000002600 */
[----:B------:R-:W-:-:S07]  /*12480*/  ULDC.64 UR4, c[0x0][0x210] ;  /* 0x0000840000047ab9 */ /* 0x000fce0000000a00 */
[----:B------:R-:W5:Y:S01]  /*12490*/  S2UR UR8, SR_CTAID.X ;  /* 0x00000000000879c3 */ /* 0x000f620000002500 */
[----:B-1----:R-:W-:Y:S02]  /*124a0*/  FADD.FTZ R5, R0, R243 ;  /* 0x000000f300057221 */ /* 0x002fe40000010000 */
[----:B------:R-:W1:Y:S01]  /*124b0*/  S2R R0, SR_TID.X ;  /* 0x0000000000007919 */ /* 0x000e620000002100 */
[----:B--2---:R-:W-:Y:S01]  /*124c0*/  UIMAD UR9, UR9, UR6, UR10 ;  /* 0x00000006090972a4 */ /* 0x004fe2000f8e020a */
[----:B---3--:R-:W-:Y:S02]  /*124d0*/  FADD.FTZ R11, R2, R245 ;  /* 0x000000f5020b7221 */ /* 0x008fe40000010000 */
[----:B------:R-:W2:Y:S04]  /*124e0*/  SHFL.BFLY PT, R2, R5, 0x1, 0x1f ;  /* 0x0c201f0005027f89 */ /* 0x000ea800000e0000 */
[----:B------:R-:W3:Y:S01]  /*124f0*/  SHFL.BFLY PT, R4, R11, 0x1, 0x1f ;  /* 0x0c201f000b047f89 */ /* 0x000ee200000e0000 */
[----:B----4-:R-:W-:-:S04]  /*12500*/  UIMAD UR4, UR7, UR4, UR29 ;  /* 0x00000004070472a4 */ /* 0x010fc8000f8e021d */
[----:B------:R-:W-:Y:S02]  /*12510*/  UIMAD UR4, UR4, UR6, UR9 ;  /* 0x00000006040472a4 */ /* 0x000fe4000f8e0209 */
[----:B-----5:R-:W-:Y:S01]  /*12520*/  USHF.L.U32 UR8, UR8, 0x6, URZ ;  /* 0x0000000608087899 */ /* 0x020fe2000800063f */
[----:B-1----:R-:W-:-:S03]  /*12530*/  SHF.R.S32.HI R9, RZ, 0x1f, R0 ;  /* 0x0000001fff097819 */ /* 0x002fc60000011400 */
[----:B------:R-:W-:Y:S01]  /*12540*/  UIMAD UR5, UR4, UR5, UR8 ;  /* 0x00000005040572a4 */ /* 0x000fe2000f8e0208 */
[-C--:B------:R-:W-:Y:S01]  /*12550*/  LEA.HI R8, R9, R0.reuse, RZ, 0x2 ;  /* 0x0000000009087211 */ /* 0x080fe200078f10ff */
[----:B--2---:R-:W-:Y:S01]  /*12560*/  FADD.FTZ R2, R5, R2 ;  /* 0x0000000205027221 */ /* 0x004fe20000010000 */
[----:B------:R-:W-:Y:S02]  /*12570*/  LEA.HI R12, R9, R0, RZ, 0x4 ;  /* 0x00000000090c7211 */ /* 0x000fe400078f20ff */
[----:B------:R-:W-:Y:S01]  /*12580*/  SHF.R.S32.HI R10, RZ, 0x2, R8 ;  /* 0x00000002ff0a7819 */ /* 0x000fe20000011408 */
[----:B---3--:R-:W-:Y:S01]  /*12590*/  FADD.FTZ R4, R11, R4 ;  /* 0x000000040b047221 */ /* 0x008fe20000010000 */
[----:B------:R-:W-:Y:S02]  /*125a0*/  SHF.R.S32.HI R5, RZ, 0x1f, R8 ;  /* 0x0000001fff057819 */ /* 0x000fe40000011408 */
[----:B------:R-:W-:Y:S02]  /*125b0*/  FSETP.NE.FTZ.AND P3, PT, R2, RZ, PT ;  /* 0x000000ff0200720b */ /* 0x000fe40003f75000 */
[----:B------:R-:W-:-:S02]  /*125c0*/  LEA.HI R5, R5, R10, RZ, 0x3 ;  /* 0x0000000a05057211 */ /* 0x000fc400078f18ff */
[----:B------:R-:W-:Y:S02]  /*125d0*/  FSETP.NE.FTZ.AND P4, PT, R4, RZ, PT ;  /* 0x000000ff0400720b */ /* 0x000fe40003f95000 */
[----:B------:R-:W-:Y:S02]  /*125e0*/  LOP3.LUT R5, R5, 0xfffffff8, RZ, 0xc0, !PT ;  /* 0xfffffff805057812 */ /* 0x000fe400078ec0ff */
[----:B------:R-:W-:Y:S02]  /*125f0*/  LEA.HI R9, R9, R0, RZ, 0x5 ;  /* 0x0000000009097211 */ /* 0x000fe400078f28ff */
[----:B------:R-:W-:Y:S02]  /*12600*/  IADD3 R5, R10, -R5, RZ ;  /* 0x800000050a057210 */ /* 0x000fe40007ffe0ff */
[----:B------:R-:W1:Y:S01]  /*12610*/  S2R R10, SR_TID.X ;  /* 0x00000000000a7919 */ /* 0x000e620000002100 */
[----:B------:R-:W-:Y:S01]  /*12620*/  LOP3.LUT R17, R8, 0x1ffffffc, RZ, 0xc0, !PT ;  /* 0x1ffffffc08117812 */ /* 0x000fe200078ec0ff */
[----:B------:R-:W2:Y:S01]  /*12630*/  @P3 MUFU.RCP R6, R2 ;  /* 0x0000000200063308 */ /* 0x000ea20000001000 */
[----:B------:R-:W-:-:S02]  /*12640*/  LOP3.LUT R13, R12, 0xfffffff0, RZ, 0xc0, !PT ;  /* 0xfffffff00c0d7812 */ /* 0x000fc400078ec0ff */
[----:B------:R-:W-:Y:S02]  /*12650*/  SHF.R.S32.HI R12, RZ, 0x5, R9 ;  /* 0x00000005ff0c7819 */ /* 0x000fe40000011409 */
[-C--:B------:R-:W-:Y:S02]  /*12660*/  IADD3 R17, -R17, R0.reuse, RZ ;  /* 0x0000000011117210 */ /* 0x080fe40007ffe1ff */
[----:B------:R-:W-:Y:S01]  /*12670*/  IADD3 R13, -R13, R0, RZ ;  /* 0x000000000d0d7210 */ /* 0x000fe20007ffe1ff */
[----:B------:R-:W3:Y:S01]  /*12680*/  @P4 MUFU.RCP R7, R4 ;  /* 0x0000000400074308 */ /* 0x000ee20000001000 */
[C---:B------:R-:W-:Y:S02]  /*12690*/  LOP3.LUT R16, R5.reuse, 0x1, RZ, 0xc0, !PT ;  /* 0x0000000105107812 */ /* 0x040fe400078ec0ff */
[----:B------:R-:W-:Y:S02]  /*126a0*/  SHF.L.U32 R19, R5, 0x6, RZ ;  /* 0x0000000605137819 */ /* 0x000fe400000006ff */
[----:B------:R-:W-:-:S02]  /*126b0*/  ISETP.NE.U32.AND P0, PT, R16, 0x1, PT ;  /* 0x000000011000780c */ /* 0x000fc40003f05070 */
[----:B------:R-:W-:Y:S01]  /*126c0*/  LOP3.LUT R19, R19, 0x1c0, RZ, 0xc0, !PT ;  /* 0x000001c013137812 */ /* 0x000fe200078ec0ff */
[C---:B--2---:R-:W-:Y:S01]  /*126d0*/  FMUL.FTZ R163, R6.reuse, R163 ;  /* 0x000000a306a37220 */ /* 0x044fe20000410000 */
[----:B------:R-:W-:Y:S01]  /*126e0*/  R2P PR, R5, 0x6 ;  /* 0x0000000605007804 */ /* 0x000fe20000000000 */
[C---:B------:R-:W-:Y:S01]  /*126f0*/  FMUL.FTZ R162, R6.reuse, R162 ;  /* 0x000000a206a27220 */ /* 0x040fe20000410000 */
[----:B------:R-:W-:Y:S01]  /*12700*/  LEA.HI R19, R19, R19, RZ, 0x1d ;  /* 0x0000001313137211 */ /* 0x000fe200078fe8ff */
[C---:B------:R-:W-:Y:S01]  /*12710*/  FMUL.FTZ R159, R6.reuse, R159 ;  /* 0x0000009f069f7220 */ /* 0x040fe20000410000 */
[----:B------:R-:W-:Y:S01]  /*12720*/  LOP3.LUT R9, R9, 0xffffffe0, RZ, 0xc0, !PT ;  /* 0xffffffe009097812 */ /* 0x000fe200078ec0ff */
[----:B------:R-:W-:Y:S01]  /*12730*/  FMUL.FTZ R158, R6, R158 ;  /* 0x0000009e069e7220 */ /* 0x000fe20000410000 */
[----:B-1----:R-:W-:Y:S01]  /*12740*/  SHF.R.S32.HI R11, RZ, 0x1f, R10 ;  /* 0x0000001fff0b7819 */ /* 0x002fe2000001140a */
[C---:B---3--:R-:W-:Y:S01]  /*12750*/  FMUL.FTZ R160, R7.reuse, R160 ;  /* 0x000000a007a07220 */ /* 0x048fe20000410000 */
[----:B------:R-:W-:Y:S01]  /*12760*/  @P4 MUFU.LG2 R4, R4 ;  /* 0x0000000400044308 */ /* 0x000fe20000000c00 */
[----:B------:R-:W-:Y:S01]  /*12770*/  FMUL.FTZ R161, R7, R161 ;  /* 0x000000a107a17220 */ /* 0x000fe20000410000 */
[----:B------:R-:W-:Y:S01]  /*12780*/  LEA.HI R14, R11, R10, RZ, 0x4 ;  /* 0x0000000a0b0e7211 */ /* 0x000fe200078f20ff */
[----:B------:R-:W-:Y:S01]  /*12790*/  FMUL.FTZ R156, R7, R156 ;  /* 0x0000009c079c7220 */ /* 0x000fe20000410000 */
[----:B------:R-:W-:Y:S01]  /*127a0*/  LEA.HI R11, R11, R10, RZ, 0x5 ;  /* 0x0000000a0b0b7211 */ /* 0x000fe200078f28ff */
[C---:B------:R-:W-:Y:S01]  /*127b0*/  FMUL.FTZ R157, R7.reuse, R157 ;  /* 0x0000009d079d7220 */ /* 0x040fe20000410000 */
[----:B------:R-:W-:Y:S01]  /*127c0*/  SHF.R.S32.HI R8, RZ, 0x4, R14 ;  /* 0x00000004ff087819 */ /* 0x000fe2000001140e */
[C---:B------:R-:W-:Y:S01]  /*127d0*/  FMUL.FTZ R152, R7.reuse, R152 ;  /* 0x0000009807987220 */ /* 0x040fe20000410000 */
[----:B------:R-:W-:Y:S01]  /*127e0*/  LEA R14, R12, R17, 0x9 ;  /* 0x000000110c0e7211 */ /* 0x000fe200078e48ff */
[----:B------:R-:W-:Y:S01]  /*127f0*/  FMUL.FTZ R153, R7, R153 ;  /* 0x0000009907997220 */ /* 0x000fe20000410000 */
[----:B------:R-:W-:Y:S01]  /*12800*/  SHF.L.U32 R15, R8, 0x6, RZ ;  /* 0x00000006080f7819 */ /* 0x000fe200000006ff */
[C---:B------:R-:W-:Y:S01]  /*12810*/  FMUL.FTZ R155, R6.reuse, R155 ;  /* 0x0000009b069b7220 */ /* 0x040fe20000410000 */
[----:B------:R-:W-:Y:S01]  /*12820*/  LEA.HI R17, R13, R13, RZ, 0x1 ;  /* 0x0000000d0d117211 */ /* 0x000fe200078f08ff */
[C---:B------:R-:W-:Y:S01]  /*12830*/  FMUL.FTZ R154, R6.reuse, R154 ;  /* 0x0000009a069a7220 */ /* 0x040fe20000410000 */
[----:B------:R-:W-:Y:S01]  /*12840*/  LOP3.LUT R15, R15, 0x1c0, RZ, 0xc0, !PT ;  /* 0x000001c00f0f7812 */ /* 0x000fe200078ec0ff */
[----:B------:R-:W-:Y:S01]  /*12850*/  FMUL.FTZ R148, R7, R148 ;  /* 0x0000009407947220 */ /* 0x000fe20000410000 */
[----:B------:R-:W-:Y:S01]  /*12860*/  SHF.L.U32 R16, R17, 0x2, RZ ;  /* 0x0000000211107819 */ /* 0x000fe200000006ff */
[----:B------:R-:W-:Y:S01]  /*12870*/  FMUL.FTZ R149, R7, R149 ;  /* 0x0000009507957220 */ /* 0x000fe20000410000 */
[----:B------:R-:W-:Y:S01]  /*12880*/  LOP3.LUT R18, R17, 0xffffffe, RZ, 0xc0, !PT ;  /* 0x0ffffffe11127812 */ /* 0x000fe200078ec0ff */
[C---:B------:R-:W-:Y:S01]  /*12890*/  FMUL.FTZ R151, R6.reuse, R151 ;  /* 0x0000009706977220 */ /* 0x040fe20000410000 */
[----:B------:R-:W-:Y:S01]  /*128a0*/  LOP3.LUT R16, R15, 0x38, R16, 0xf8, !PT ;  /* 0x000000380f107812 */ /* 0x000fe200078ef810 */
[----:B------:R-:W-:Y:S01]  /*128b0*/  FMUL.FTZ R150, R6, R150 ;  /* 0x0000009606967220 */ /* 0x000fe20000410000 */
[----:B------:R-:W-:Y:S01]  /*128c0*/  SHF.R.U32.HI R15, RZ, 0x3, R15 ;  /* 0x00000003ff0f7819 */ /* 0x000fe2000001160f */
[C---:B------:R-:W-:Y:S01]  /*128d0*/  FMUL.FTZ R144, R7.reuse, R144 ;  /* 0x0000009007907220 */ /* 0x040fe20000410000 */
[----:B------:R-:W-:Y:S01]  /*128e0*/  LEA R14, R14, R19, 0x1 ;  /* 0x000000130e0e7211 */ /* 0x000fe200078e08ff */
[----:B------:R-:W-:Y:S01]  /*128f0*/  FMUL.FTZ R145, R7, R145 ;  /* 0x0000009107917220 */ /* 0x000fe20000410000 */
[----:B------:R-:W-:Y:S01]  /*12900*/  LOP3.LUT R15, R16, R15, RZ, 0x3c, !PT ;  /* 0x0000000f100f7212 */ /* 0x000fe200078e3cff */
[C---:B------:R-:W-:Y:S01]  /*12910*/  FMUL.FTZ R147, R6.reuse, R147 ;  /* 0x0000009306937220 */ /* 0x040fe20000410000 */
[----:B------:R-:W-:Y:S01]  /*12920*/  IADD3 R18, R13, -R18, RZ ;  /* 0x800000120d127210 */ /* 0x000fe20007ffe0ff */
[----:B------:R-:W-:Y:S01]  /*12930*/  FMUL.FTZ R146, R6, R146 ;  /* 0x0000009206927220 */ /* 0x000fe20000410000 */
[----:B------:R-:W-:Y:S01]  /*12940*/  STS.64 [R14.X4], R160 ;  /* 0x000000a00e007388 */ /* 0x000fe20000004a00 */
[C---:B------:R-:W-:Y:S01]  /*12950*/  FMUL.FTZ R140, R7.reuse, R140 ;  /* 0x0000008c078c7220 */ /* 0x040fe20000410000 */
[----:B------:R-:W-:Y:S01]  /*12960*/  LEA R5, R18, R15, 0x2 ;  /* 0x0000000f12057211 */ /* 0x000fe200078e10ff */
[----:B------:R-:W-:Y:S01]  /*12970*/  FMUL.FTZ R141, R7, R141 ;  /* 0x0000008d078d7220 */ /* 0x000fe20000410000 */
[----:B------:R-:W-:Y:S01]  /*12980*/  MOV R15, 0x80 ;  /* 0x00000080000f7802 */ /* 0x000fe20000000f00 */
[C---:B------:R-:W-:Y:S01]  /*12990*/  FMUL.FTZ R143, R6.reuse, R143 ;  /* 0x0000008f068f7220 */ /* 0x040fe20000410000 */
[----:B------:R-:W-:Y:S01]  /*129a0*/  STS.64 [R14.X4+0x800], R162 ;  /* 0x000800a20e007388 */ /* 0x000fe20000004a00 */
[C---:B------:R-:W-:Y:S01]  /*129b0*/  FMUL.FTZ R142, R6.reuse, R142 ;  /* 0x0000008e068e7220 */ /* 0x040fe20000410000 */
[----:B------:R-:W-:Y:S01]  /*129c0*/  SEL R15, R15, 0xffffff80, !P2 ;  /* 0xffffff800f0f7807 */ /* 0x000fe20005000000 */
[----:B------:R-:W-:Y:S01]  /*129d0*/  FMUL.FTZ R136, R7, R136 ;  /* 0x0000008807887220 */ /* 0x000fe20000410000 */
[----:B------:R-:W-:Y:S01]  /*129e0*/  LOP3.LUT R11, R11, 0xffffffe0, RZ, 0xc0, !PT ;  /* 0xffffffe00b0b7812 */ /* 0x000fe200078ec0ff */
[----:B------:R-:W-:Y:S01]  /*129f0*/  FMUL.FTZ R137, R7, R137 ;  /* 0x0000008907897220 */ /* 0x000fe20000410000 */
[----:B------:R-:W1:Y:S01]  /*12a00*/  @P3 MUFU.LG2 R2, R2 ;  /* 0x0000000200023308 */ /* 0x000e620000000c00 */
[C---:B------:R-:W-:Y:S01]  /*12a10*/  FMUL.FTZ R139, R6.reuse, R139 ;  /* 0x0000008b068b7220 */ /* 0x040fe20000410000 */
[----:B------:R-:W-:Y:S01]  /*12a20*/  IADD3 R9, -R9, R0, RZ ;  /* 0x0000000009097210 */ /* 0x000fe20007ffe1ff */
[C---:B------:R-:W-:Y:S01]  /*12a30*/  FMUL.FTZ R138, R6.reuse, R138 ;  /* 0x0000008a068a7220 */ /* 0x040fe20000410000 */
[----:B------:R-:W-:Y:S01]  /*12a40*/  IADD3 R11, -R11, R10, RZ ;  /* 0x0000000a0b0b7210 */ /* 0x000fe20007ffe1ff */
[----:B------:R-:W-:Y:S01]  /*12a50*/  FMUL.FTZ R132, R7, R132 ;  /* 0x0000008407847220 */ /* 0x000fe20000410000 */
[----:B------:R-:W-:Y:S01]  /*12a60*/  SHF.L.U32 R10, R13, 0x2, RZ ;  /* 0x000000020d0a7819 */ /* 0x000fe200000006ff */
[----:B------:R-:W-:Y:S01]  /*12a70*/  FMUL.FTZ R133, R7, R133 ;  /* 0x0000008507857220 */ /* 0x000fe20000410000 */
[----:B------:R-:W-:Y:S01]  /*12a80*/  SHF.R.S32.HI R0, RZ, 0x1f, R11 ;  /* 0x0000001fff007819 */ /* 0x000fe2000001140b */
[----:B------:R-:W-:-:S02]  /*12a90*/  FMUL.FTZ R135, R6, R135 ;  /* 0x0000008706877220 */ /* 0x000fc40000410000 */
[----:B------:R-:W-:Y:S01]  /*12aa0*/  FMUL.FTZ R134, R6, R134 ;  /* 0x0000008606867220 */ /* 0x000fe20000410000 */
[----:B------:R-:W-:Y:S01]  /*12ab0*/  LEA.HI R0, R0, R11, RZ, 0x2 ;  /* 0x0000000b00007211 */ /* 0x000fe200078f10ff */
[C---:B------:R-:W-:Y:S01]  /*12ac0*/  FMUL.FTZ R36, R7.reuse, R36 ;  /* 0x0000002407247220 */ /* 0x040fe20000410000 */
[----:B------:R-:W-:Y:S01]  /*12ad0*/  SHF.R.S32.HI R11, RZ, 0x1f, R10 ;  /* 0x0000001fff0b7819 */ /* 0x000fe2000001140a */
[C---:B------:R-:W-:Y:S01]  /*12ae0*/  FMUL.FTZ R37, R7.reuse, R37 ;  /* 0x0000002507257220 */ /* 0x040fe20000410000 */
[----:B------:R-:W-:Y:S01]  /*12af0*/  SHF.R.S32.HI R0, RZ, 0x2, R0 ;  /* 0x00000002ff007819 */ /* 0x000fe20000011400 */
[C---:B------:R-:W-:Y:S02]  /*12b00*/  FMUL.FTZ R39, R6.reuse, R39 ;  /* 0x0000002706277220 */ /* 0x040fe40000410000 */
[----:B------:R-:W-:Y:S02]  /*12b10*/  FMUL.FTZ R38, R6, R38 ;  /* 0x0000002606267220 */ /* 0x000fe40000410000 */
[----:B------:R-:W-:-:S02]  /*12b20*/  FMUL.FTZ R40, R7, R40 ;  /* 0x0000002807287220 */ /* 0x000fc40000410000 */
[C---:B------:R-:W-:Y:S02]  /*12b30*/  FMUL.FTZ R41, R7.reuse, R41 ;  /* 0x0000002907297220 */ /* 0x040fe40000410000 */
[C---:B------:R-:W-:Y:S02]  /*12b40*/  FMUL.FTZ R43, R6.reuse, R43 ;  /* 0x0000002b062b7220 */ /* 0x040fe40000410000 */
[C---:B------:R-:W-:Y:S02]  /*12b50*/  FMUL.FTZ R42, R6.reuse, R42 ;  /* 0x0000002a062a7220 */ /* 0x040fe40000410000 */
        /* <DEDUP_REMOVED lines=85> */
[----:B------:R-:W-:Y:S01]  /*130b0*/  FMUL.FTZ R129, R7, R129 ;  /* 0x0000008107817220 */ /* 0x000fe20000410000 */
[----:B------:R-:W-:Y:S01]  /*130c0*/  MOV R7, 0x40 ;  /* 0x0000004000077802 */ /* 0x000fe20000000f00 */
[----:B------:R-:W-:-:S02]  /*130d0*/  FMUL.FTZ R131, R6, R131 ;  /* 0x0000008306837220 */ /* 0x000fc40000410000 */
[----:B------:R-:W-:Y:S01]  /*130e0*/  FMUL.FTZ R130, R6, R130 ;  /* 0x0000008206827220 */ /* 0x000fe20000410000 */
[----:B------:R-:W-:Y:S01]  /*130f0*/  SHF.L.U32 R6, R14, 0x2, RZ ;  /* 0x000000020e067819 */ /* 0x000fe200000006ff */
[----:B-1----:R-:W-:Y:S01]  /*13100*/  @P3 FMUL.FTZ R2, R2, 0.69314718246459960938 ;  /* 0x3f31721802023820 */ /* 0x002fe20000410000 */
[----:B------:R-:W-:Y:S02]  /*13110*/  SEL R7, R7, 0xffffffc0, !P1 ;  /* 0xffffffc007077807 */ /* 0x000fe40004800000 */
[C---:B------:R-:W-:Y:S02]  /*13120*/  IADD3 R16, R6.reuse, -0x20, RZ ;  /* 0xffffffe006107810 */ /* 0x040fe40007ffe0ff */
[C---:B------:R-:W-:Y:S02]  /*13130*/  @P0 IADD3 R16, R6.reuse, 0x20, RZ ;  /* 0x0000002006100810 */ /* 0x040fe40007ffe0ff */
[C---:B------:R-:W-:Y:S02]  /*13140*/  IADD3 R17, R6.reuse, R7, RZ ;  /* 0x0000000706117210 */ /* 0x040fe40007ffe0ff */
[----:B------:R-:W-:Y:S01]  /*13150*/  IADD3 R18, R7, R16, RZ ;  /* 0x0000001007127210 */ /* 0x000fe20007ffe0ff */
[----:B------:R-:W-:Y:S01]  /*13160*/  STS.64 [R16], R156 ;  /* 0x0000009c10007388 */ /* 0x000fe20000000a00 */
[----:B------:R-:W-:-:S02]  /*13170*/  IADD3 R6, R6, R15, RZ ;  /* 0x0000000f06067210 */ /* 0x000fc40007ffe0ff */
[----:B------:R-:W-:Y:S01]  /*13180*/  IADD3 R7, R15, R16, RZ ;  /* 0x000000100f077210 */ /* 0x000fe20007ffe0ff */
[----:B------:R-:W-:Y:S01]  /*13190*/  STS.64 [R16+0x800], R158 ;  /* 0x0008009e10007388 */ /* 0x000fe20000000a00 */
[-C--:B------:R-:W-:Y:S02]  /*131a0*/  IADD3 R19, R17, R15.reuse, RZ ;  /* 0x0000000f11137210 */ /* 0x080fe40007ffe0ff */
[----:B------:R-:W-:Y:S01]  /*131b0*/  IADD3 R15, R18, R15, RZ ;  /* 0x0000000f120f7210 */ /* 0x000fe20007ffe0ff */
[----:B------:R-:W-:Y:S01]  /*131c0*/  STS.64 [R17], R152 ;  /* 0x0000009811007388 */ /* 0x000fe20000000a00 */
[----:B------:R-:W-:Y:S01]  /*131d0*/  LOP3.LUT P0, RZ, R9, 0x3, RZ, 0xc0, !PT ;  /* 0x0000000309ff7812 */ /* 0x000fe2000780c0ff */
[----:B------:R-:W-:Y:S02]  /*131e0*/  @P4 FMUL.FTZ R9, R4, 0.69314718246459960938 ;  /* 0x3f31721804094820 */ /* 0x000fe40000410000 */
        /* <DEDUP_REMOVED lines=65> */
[----:B------:R-:W-:-:S04]  /*13600*/  IADD3 R7, R12, -R7, RZ ;  /* 0x800000070c077210 */ /* 0x000fc80007ffe0ff */
[----:B------:R-:W-:Y:S01]  /*13610*/  LEA R7, R7, R0, 0x4 ;  /* 0x0000000007077211 */ /* 0x000fe200078e20ff */
[----:B------:R-:W1:Y:S04]  /*13620*/  LDS.128 R140, [R5.X4] ;  /* 0x00000000058c7984 */ /* 0x000e680000004c00 */
        /* <DEDUP_REMOVED lines=31> */
[----:B-----5:R-:W-:Y:S01]  /*13820*/  MOV R5, 0xff800000 ;  /* 0xff80000000057802 */ /* 0x020fe20000000f00 */
[----:B------:R-:W-:Y:S01]  /*13830*/  @P4 FFMA.FTZ R5, R164, c[0x0][0x238], R9 ;  /* 0x00008e00a4054a23 */ /* 0x000fe20000010009 */
[----:B------:R-:W-:Y:S05]  /*13840*/  @P0 BRA `(.L_x_3123) ;  /* 0x000000b000000947 */ /* 0x000fea0003800000 */
[----:B--234-:R-:W-:Y:S01]  /*13850*/  IADD3 R4, R7, 0x8, RZ ;  /* 0x0000000807047810 */ /* 0x01cfe20007ffe0ff */
[----:B------:R-:W-:Y:S01]  /*13860*/  IMAD.U32 R0, RZ, RZ, UR5 ;  /* 0x00000005ff007e24 */ /* 0x000fe2000f8e00ff */
[----:B------:R-:W-:-:S02]  /*13870*/  SHF.R.S32.HI R3, RZ, 0x1f, R7 ;  /* 0x0000001fff037819 */ /* 0x000fc40000011407 */
[C---:B------:R-:W-:Y:S02]  /*13880*/  IADD3 R2, P0, R7.reuse, UR5, RZ ;  /* 0x0000000507027c10 */ /* 0x040fe4000ff1e0ff */
[----:B------:R-:W-:Y:S02]  /*13890*/  ISETP.GE.AND P2, PT, R7, UR20, PT ;  /* 0x0000001407007c0c */ /* 0x000fe4000bf46270 */
[----:B------:R-:W-:Y:S02]  /*138a0*/  ISETP.GE.AND P1, PT, R4, UR20, PT ;  /* 0x0000001404007c0c */ /* 0x000fe4000bf26270 */
[----:B------:R-:W-:Y:S02]  /*138b0*/  LEA.HI.X.SX32 R3, R0, R3, 0x1, P0 ;  /* 0x0000000300037211 */ /* 0x000fe400000f0eff */
[----:B------:R-:W-:-:S04]  /*138c0*/  LEA R12, P0, R2, c[0x0][0x208], 0x2 ;  /* 0x00008200020c7a11 */ /* 0x000fc800078010ff */
[----:B------:R-:W-:-:S05]  /*138d0*/  LEA.HI.X R13, R2, c[0x0][0x20c], R3, 0x2, P0 ;  /* 0x00008300020d7a11 */ /* 0x000fca00000f1403 */
[----:B------:R2:W-:Y:S04]  /*138e0*/  @!P2 STG.E [R12.64], R5 ;  /* 0x000000050c00a986 */ /* 0x0005e8000c101920 */
[----:B------:R2:W-:Y:S02]  /*138f0*/  @!P1 STG.E [R12.64+0x20], R6 ;  /* 0x000020060c009986 */ /* 0x0005e4000c101920 */
.L_x_3123:
[----:B--234-:R-:W-:Y:S05]  /*13900*/  BSYNC B0 ;  /* 0x0000000000007941 */ /* 0x01cfea0003800000 */
.L_x_3122:
        /* <DEDUP_REMOVED lines=23> */
.L_x_3125:
[----:B------:R-:W-:Y:S05]  /*13a80*/  BSYNC B0 ;  /* 0x0000000000007941 */ /* 0x000fea0003800000 */
.L_x_3124:
        /* <DEDUP_REMOVED lines=14> */
.L_x_3127:
[----:B------:R-:W-:Y:S05]  /*13b70*/  BSYNC B0 ;  /* 0x0000000000007941 */ /* 0x000fea0003800000 */
.L_x_3126:
        /* <DEDUP_REMOVED lines=14> */
.L_x_3129:
[----:B------:R-:W-:Y:S05]  /*13c60*/  BSYNC B0 ;  /* 0x0000000000007941 */ /* 0x000fea0003800000 */
.L_x_3128:
        /* <DEDUP_REMOVED lines=14> */
.L_x_3131:
[----:B------:R-:W-:Y:S05]  /*13d50*/  BSYNC B0 ;  /* 0x0000000000007941 */ /* 0x000fea0003800000 */
.L_x_3130:
        /* <DEDUP_REMOVED lines=14> */
.L_x_3133:
[----:B------:R-:W-:Y:S05]  /*13e40*/  BSYNC B0 ;  /* 0x0000000000007941 */ /* 0x000fea0003800000 */
.L_x_3132:
        /* <DEDUP_REMOVED lines=14> */
.L_x_3135:
[----:B------:R-:W-:Y:S05]  /*13f30*/  BSYNC B0 ;  /* 0x0000000000007941 */ /* 0x000fea0003800000 */
.L_x_3134:
        /* <DEDUP_REMOVED lines=14> */
.L_x_3137:
[----:B------:R-:W-:Y:S05]  /*14020*/  BSYNC B0 ;  /* 0x0000000000007941 */ /* 0x000fea0003800000 */
.L_x_3136:
        /* <DEDUP_REMOVED lines=15> */
.L_x_3138:
        /* <DEDUP_REMOVED lines=14> */
.L_x_8792:


//--------------------- .text._ZN5flash24flash_fwd_splitkv_kernelI23Flash_fwd_kernel_traitsILi256ELi64ELi64ELi4ELb0ELb0EN7cutlass6half_tE19Flash_kernel_traitsILi256ELi64ELi64ELi4ES3_EELb0ELb1ELb0ELb0ELb0ELb1ELb1ELb0EEEvNS_16Flash_fwd_paramsE --------------------------
	.section	.text._ZN5flash24flash_fwd_splitkv_kernelI23Flash_fwd_kernel_traitsILi256ELi64ELi64ELi4ELb0ELb0EN7cutlass6half_tE19Flash_kernel_traitsILi256ELi64ELi64ELi4ES3_EELb0ELb1ELb0ELb0ELb0ELb1ELb1ELb0EEEvNS_16Flash_fwd_paramsE,"ax",@progbits
	.sectioninfo	@"SHI_REGISTERS=253"
	.align	128
        .global         _ZN5flash24flash_fwd_splitkv_kernelI23Flash_fwd_kernel_traitsILi256ELi64ELi64ELi4ELb0ELb0EN7cutlass6half_tE19Flash_kernel_traitsILi256ELi64ELi64ELi4ES3_EELb0ELb1ELb0ELb0ELb0ELb1ELb1ELb0EEEvNS_16Flash_fwd_paramsE
        .type           _ZN5flash24flash_fwd_splitkv_kernelI23Flash_fwd_kernel_traitsILi256ELi64ELi64ELi4ELb0ELb0EN7cutlass6half_tE19Flash_kernel_traitsILi256ELi64ELi64ELi4ES3_EELb0ELb1ELb0ELb0ELb0ELb1ELb1ELb0EEEvNS_16Flash_fwd_paramsE,@function
        .size           _ZN5flash24flash_fwd_splitkv_kernelI23Flash_fwd_kernel_traitsILi256ELi64ELi64ELi4ELb0ELb0EN7cutlass6half_tE19Flash_kernel_traitsILi256ELi64ELi64ELi4ES3_EELb0ELb1ELb0ELb0ELb0ELb1ELb1ELb0EEEvNS_16Flash_fwd_paramsE,(.L_x_8793 - _ZN5flash24flash_fwd_splitkv_kernelI23Flash_fwd_kernel_traitsILi256ELi64ELi64ELi4ELb0ELb0EN7cutlass6half_tE19Flash_kernel_traitsILi256ELi64ELi64ELi4ES3_EELb0ELb1ELb0ELb0ELb0ELb1ELb1ELb0EEEvNS_16Flash_fwd_paramsE)
        .other          _ZN5flash24flash_fwd_splitkv_kernelI23Flash_fwd_kernel_traitsILi256ELi64ELi64ELi4ELb0ELb0EN7cutlass6half_tE19Flash_kernel_traitsILi256ELi64ELi64ELi4ES3_EELb0ELb1ELb0ELb0ELb0ELb1ELb1ELb0EEEvNS_16Flash_fwd_paramsE,@"STO_CUDA_ENTRY STV_DEFAULT"
_ZN5flash24flash_fwd_splitkv_kernelI23Flash_fwd_kernel_traitsILi256ELi64ELi64ELi4ELb0ELb0EN7cutlass6half_tE19Flash_kernel_traitsILi256ELi64ELi64ELi4ES3_EELb0ELb1ELb0ELb0ELb0ELb1ELb1ELb0EEEvNS_16Flash_fwd_paramsE:
.text._ZN5flash24flash_fwd_splitkv_kernelI23Flash_fwd_kernel_traitsILi256ELi64ELi64ELi4ELb0ELb0EN7cutlass6half_tE19Flash_kernel_traitsILi256ELi64ELi64ELi4ES3_EELb0ELb1ELb0ELb0ELb0ELb1ELb1ELb0EEEvNS_16Flash_fwd_paramsE:
        /* <DEDUP_REMOVED lines=42> */
[----:B------:R1:W2:Y:S01]  /*02a0*/  @P2 LDG.E R4, [R2.64] ;  /* 0x0000002002042981 */ /* 0x0002a2000c1e1900 */
[----:B------:R-:W-:Y:S02]  /*02b0*/  @UP1 UIMAD.WIDE UR8, UR29, UR26, UR8 ;  /* 0x0000001a1d0812a5 */ /* 0x000fe4000f8e0208 */
[----:B------:R-:W-:Y:S01]  /*02c0*/  ULDC.64 UR10, c[0x0][0x248] ;  /* 0x00009200000a7ab9 */ /* 0x000fe20000000a00 */
[----:B------:R1:W3:Y:S01]  /*02d0*/  @P2 LDG.E R0, [R2.64+0x4] ;  /* 0x0000042002002981 */ /* 0x0002e2000c1e1900 */
[----:B------:R-:W-:Y:S01]  /*02e0*/  PLOP3.LUT P1, PT, PT, PT, UP2, 0x80, 0x0 ;  /* 0x000000000000781c */ /* 0x000fe20003f2f028 */
[----:B------:R-:W-:Y:S01]  /*02f0*/  UIMAD.WIDE UR10, UR29, UR26, UR10 ;  /* 0x0000001a1d0a72a5 */ /* 0x000fe2000f8e020a */
[----:B-1----:R-:W-:-:S02]  /*0300*/  IMAD.U32 R2, RZ, RZ, UR8 ;  /* 0x00000008ff027e24 */ /* 0x002fc4000f8e00ff */
[----:B------:R-:W-:-:S05]  /*0310*/  IMAD.U32 R3, RZ, RZ, UR9 ;  /* 0x00000009ff037e24 */ /* 0x000fca000f8e00ff */
[----:B------:R1:W4:Y:S01]  /*0320*/  @P0 LDG.E R2, [R2.64] ;  /* 0x0000002002020981 */ /* 0x000322000c1e1900 */
[----:B------:R-:W-:Y:S02]  /*0330*/  IMAD.U32 R6, RZ, RZ, UR10 ;  /* 0x0000000aff067e24 */ /* 0x000fe4000f8e00ff */
[----:B------:R-:W-:-:S05]  /*0340*/  IMAD.U32 R7, RZ, RZ, UR11 ;  /* 0x0000000bff077e24 */ /* 0x000fca000f8e00ff */
[----:B-1----:R-:W5:Y:S01]  /*0350*/  @!P1 LDG.E R3, [R6.64] ;  /* 0x0000002006039981 */ /* 0x002f62000c1e1900 */
        /* <DEDUP_REMOVED lines=23> */
.L_x_3139:
[----:B------:R-:W-:Y:S02]  /*04d0*/  ULDC UR8, c[0x0][0x218] ;  /* 0x0000860000087ab9 */ /* 0x000fe40000000800 */
.L_x_3140:
        /* <DEDUP_REMOVED lines=25> */
[----:B------:R-:W2:Y:S01]  /*0670*/  R2UR UR9, R0 ;  /* 0x00000000000973c2 */ /* 0x000ea200000e0000 */
[----:B------:R-:W-:Y:S02]  /*0680*/  ULDC UR5, c[0x0][0x10] ;  /* 0x0000040000057ab9 */ /* 0x000fe40000000800 */
[----:B------:R-:W-:Y:S02]  /*0690*/  USHF.R.S32.HI UR13, URZ, 0x1f, UR4 ;  /* 0x0000001f3f0d7899 */ /* 0x000fe40008011404 */
[----:B------:R-:W-:Y:S02]  /*06a0*/  UMOV UR18, URZ ;  /* 0x0000003f00127c82 */ /* 0x000fe40008000000 */
[----:B------:R-:W-:-:S04]  /*06b0*/  ULEA.HI UR13, UR13, UR4, URZ, 0x6 ;  /* 0x000000040d0d7291 */ /* 0x000fc8000f8f303f */
[----:B------:R-:W-:-:S04]  /*06c0*/  ULEA.HI.SX32 UR13, UR13, UR5, 0x1a ;  /* 0x000000050d0d7291 */ /* 0x000fc8000f8fd23f */
[----:B------:R-:W-:Y:S01]  /*06d0*/  UIADD3 UR13, UR13, -0x1, URZ ;  /* 0xffffffff0d0d7890 */ /* 0x000fe2000fffe03f */
[----:B--2---:R-:W2:Y:S08]  /*06e0*/  I2F.RP R0, UR9 ;  /* 0x0000000900007d06 */ /* 0x004eb00008209400 */
[----:B--2---:R-:W2:Y:S02]  /*06f0*/  MUFU.RCP R0, R0 ;  /* 0x0000000000007308 */ /* 0x004ea40000001000 */
[----:B--2---:R-:W-:-:S06]  /*0700*/  IADD3 R0, R0, 0xffffffe, RZ ;  /* 0x0ffffffe00007810 */ /* 0x004fcc0007ffe0ff */
[----:B------:R-:W2:Y:S02]  /*0710*/  F2I.FTZ.U32.TRUNC.NTZ R0, R0 ;  /* 0x0000000000007305 */ /* 0x000ea4000021f000 */
[----:B--2---:R2:W3:Y:S02]  /*0720*/  R2UR UR19, R0 ;  /* 0x00000000001373c2 */ /* 0x0044e400000e0000 */
[----:B--2---:R-:W-:Y:S01]  /*0730*/  IMAD.U32 R0, RZ, RZ, UR13 ;  /* 0x0000000dff007e24 */ /* 0x004fe2000f8e00ff */
[----:B---3--:R-:W-:Y:S02]  /*0740*/  UIADD3 UR4, URZ, -UR19, URZ ;  /* 0x800000133f047290 */ /* 0x008fe4000fffe03f */
[----:B------:R-:W-:Y:S02]  /*0750*/  ULOP3.LUT UR13, UR13, UR5, URZ, 0x3c, !UPT ;  /* 0x000000050d0d7292 */ /* 0x000fe4000f8e3c3f */
[----:B------:R-:W-:Y:S01]  /*0760*/  IABS R0, R0 ;  /* 0x0000000000007213 */ /* 0x000fe20000000000 */
[----:B------:R-:W-:-:S03]  /*0770*/  UIMAD UR4, UR4, UR9, URZ ;  /* 0x00000009040472a4 */ /* 0x000fc6000f8e023f */
[----:B------:R-:W2:Y:S01]  /*0780*/  R2UR UR8, R0 ;  /* 0x00000000000873c2 */ /* 0x000ea200000e0000 */
[----:B------:R-:W-:-:S07]  /*0790*/  UIMAD.WIDE.U32 UR18, UR19, UR4, UR18 ;  /* 0x00000004131272a5 */ /* 0x000fce000f8e0012 */
[----:B------:R-:W-:Y:S02]  /*07a0*/  UMOV UR15, UR19 ;  /* 0x00000013000f7c82 */ /* 0x000fe40008000000 */
[----:B--2---:R-:W-:Y:S02]  /*07b0*/  UIMAD.WIDE.U32 UR18, UR15, UR8, URZ ;  /* 0x000000080f1272a5 */ /* 0x004fe4000f8e003f */
        /* <DEDUP_REMOVED lines=74> */
.L_x_3143:
[----:B------:R-:W-:Y:S05]  /*0c60*/  BSYNC B0 ;  /* 0x0000000000007941 */ /* 0x000fea0003800000 */
.L_x_3142:
        /* <DEDUP_REMOVED lines=12> */
.L_x_3145:
[----:B------:R-:W-:Y:S05]  /*0d30*/  BSYNC B0 ;  /* 0x0000000000007941 */ /* 0x000fea0003800000 */
.L_x_3144:
        /* <DEDUP_REMOVED lines=12> */
.L_x_3147:
[----:B------:R-:W-:Y:S05]  /*0e00*/  BSYNC B0 ;  /* 0x0000000000007941 */ /* 0x000fea0003800000 */
.L_x_3146:
        /* <DEDUP_REMOVED lines=12> */
.L_x_3149:
[----:B------:R-:W-:Y:S05]  /*0ed0*/  BSYNC B0 ;  /* 0x0000000000007941 */ /* 0x000fea0003800000 */
.L_x_3148:
        /* <DEDUP_REMOVED lines=12> */
.L_x_3151:
[----:B------:R-:W-:Y:S05]  /*0fa0*/  BSYNC B0 ;  /* 0x0000000000007941 */ /* 0x000fea0003800000 */
.L_x_3150:
        /* <DEDUP_REMOVED lines=12> */
.L_x_3153:
[----:B------:R-:W-:Y:S05]  /*1070*/  BSYNC B0 ;  /* 0x0000000000007941 */ /* 0x000fea0003800000 */
.L_x_3152:
        /* <DEDUP_REMOVED lines=12> */
.L_x_3155:
[----:B------:R-:W-:Y:S05]  /*1140*/  BSYNC B0 ;  /* 0x0000000000007941 */ /* 0x000fea0003800000 */
.L_x_3154:
        /* <DEDUP_REMOVED lines=12> */
.L_x_3157:
[----:B------:R-:W-:Y:S05]  /*1210*/  BSYNC B0 ;  /* 0x0000000000007941 */ /* 0x000fea0003800000 */
.L_x_3156:
[----:B------:R-:W-:Y:S01]  /*1220*/  ISETP.NE.AND P6, PT, R12, RZ, PT ;  /* 0x000000ff0c00720c */ /* 0x000fe20003fc5270 */
[----:B------:R-:W-:Y:S01]  /*1230*/  USHF.R.S32.HI UR4, URZ, 0x1f, UR5 ;  /* 0x0000001f3f047899 */ /* 0x000fe20008011405 */
[----:B------:R-:W-:-:S02]  /*1240*/  IADD3 R8, P1, R11, UR5, RZ ;  /* 0x000000050b087c10 */ /* 0x000fc4000ff3e0ff */
[C---:B------:R-:W-:Y:S02]  /*1250*/  ISETP.GE.OR P0, PT, R11.reuse, UR10, P6 ;  /* 0x0000000a0b007c0c */ /* 0x040fe4000b706670 */
[----:B------:R-:W-:Y:S02]  /*1260*/  ISETP.GE.OR P4, PT, R6, UR10, P6 ;  /* 0x0000000a06007c0c */ /* 0x000fe4000b786670 */
[----:B------:R-:W-:Y:S02]  /*1270*/  LEA.HI.X.SX32 R11, R11, UR4, 0x1, P1 ;  /* 0x000000040b0b7c11 */ /* 0x000fe400088f0eff */
[C---:B------:R-:W-:Y:S02]  /*1280*/  LEA R10, P1, R8.reuse, c[0x0][0x208], 0x2 ;  /* 0x00008200080a7a11 */ /* 0x040fe400078210ff */
[----:B------:R-:W-:Y:S02]  /*1290*/  ISETP.GE.OR P5, PT, R7, UR10, P6 ;  /* 0x0000000a07007c0c */ /* 0x000fe4000b7a6670 */
[----:B------:R-:W-:-:S02]  /*12a0*/  LEA.HI.X R11, R8, c[0x0][0x20c], R11, 0x2, P1 ;  /* 0x00008300080b7a11 */ /* 0x000fc400008f140b */
[----:B------:R-:W-:Y:S01]  /*12b0*/  ISETP.GE.OR P3, PT, R5, UR10, P6 ;  /* 0x0000000a05007c0c */ /* 0x000fe2000b766670 */
[----:B------:R-:W-:Y:S01]  /*12c0*/  @!P0 IMAD.MOV.U32 R6, RZ, RZ, -0x800000 ;  /* 0xff800000ff068424 */ /* 0x000fe200078e00ff */
[----:B------:R-:W-:Y:S02]  /*12d0*/  ISETP.GE.OR P2, PT, R4, UR10, P6 ;  /* 0x0000000a04007c0c */ /* 0x000fe4000b746670 */
[----:B------:R-:W-:Y:S02]  /*12e0*/  ISETP.GE.OR P1, PT, R3, UR10, P6 ;  /* 0x0000000a03007c0c */ /* 0x000fe4000b726670 */
[----:B------:R5:W-:Y:S01]  /*12f0*/  @!P0 STG.E [R10.64], R6 ;  /* 0x000000060a008986 */ /* 0x000be2000c101920 */
[----:B------:R-:W-:Y:S02]  /*1300*/  ISETP.GE.OR P0, PT, R2, UR10, P6 ;  /* 0x0000000a02007c0c */ /* 0x000fe4000b706670 */
[----:B------:R-:W-:Y:S01]  /*1310*/  ISETP.GE.OR P6, PT, R0, UR10, P6 ;  /* 0x0000000a00007c0c */ /* 0x000fe2000b7c6670 */
[----:B------:R-:W-:-:S03]  /*1320*/  @!P5 IMAD.MOV.U32 R2, RZ, RZ, -0x800000 ;  /* 0xff800000ff02d424 */ /* 0x000fc600078e00ff */
[----:B------:R-:W-:Y:S02]  /*1330*/  @!P3 IMAD.MOV.U32 R5, RZ, RZ, -0x800000 ;  /* 0xff800000ff05b424 */ /* 0x000fe400078e00ff */
[----:B------:R1:W-:Y:S01]  /*1340*/  @!P5 STG.E [R10.64+0x20], R2 ;  /* 0x000020020a00d986 */ /* 0x0003e2000c101920 */
[----:B------:R-:W-:Y:S02]  /*1350*/  @!P2 IMAD.MOV.U32 R4, RZ, RZ, -0x800000 ;  /* 0xff800000ff04a424 */ /* 0x000fe400078e00ff */
[----:B------:R-:W-:Y:S01]  /*1360*/  @!P1 IMAD.MOV.U32 R3, RZ, RZ, -0x800000 ;  /* 0xff800000ff039424 */ /* 0x000fe200078e00ff */
[----:B------:R2:W-:Y:S04]  /*1370*/  @!P3 STG.E [R10.64+0x60], R5 ;  /* 0x000060050a00b986 */ /* 0x0005e8000c101920 */
[----:B------:R2:W-:Y:S04]  /*1380*/  @!P2 STG.E [R10.64+0x80], R4 ;  /* 0x000080040a00a986 */ /* 0x0005e8000c101920 */
[----:B------:R2:W-:Y:S01]  /*1390*/  @!P1 STG.E [R10.64+0xa0], R3 ;  /* 0x0000a0030a009986 */ /* 0x0005e2000c101920 */
[----:B-----5:R-:W-:-:S05]  /*13a0*/  @!P4 IMAD.MOV.U32 R6, RZ, RZ, -0x800000 ;  /* 0xff800000ff06c424 */ /* 0x020fca00078e00ff */
[----:B------:R2:W-:Y:S01]  /*13b0*/  @!P4 STG.E [R10.64+0x40], R6 ;  /* 0x000040060a00c986 */ /* 0x0005e2000c101920 */
[----:B-1----:R-:W-:-:S05]  /*13c0*/  @!P0 IMAD.MOV.U32 R2, RZ, RZ, -0x800000 ;  /* 0xff800000ff028424 */ /* 0x002fca00078e00ff */
[----:B------:R2:W-:Y:S01]  /*13d0*/  @!P0 STG.E [R10.64+0xc0], R2 ;  /* 0x0000c0020a008986 */ /* 0x0005e2000c101920 */
[----:B------:R-:W-:Y:S05]  /*13e0*/  @P6 EXIT ;  /* 0x000000000000694d */ /* 0x000fea0003800000 */
[----:B------:R-:W-:-:S05]  /*13f0*/  MOV R0, 0xff800000 ;  /* 0xff80000000007802 */ /* 0x000fca0000000f00 */
[----:B------:R-:W-:Y:S01]  /*1400*/  STG.E [R10.64+0xe0], R0 ;  /* 0x0000e0000a007986 */ /* 0x000fe2000c101920 */
[----:B------:R-:W-:Y:S05]  /*1410*/  EXIT ;  /* 0x000000000000794d */ /* 0x000fea0003800000 */
.L_x_3141:
        /* <DEDUP_REMOVED lines=34> */
[----:B------:R-:W-:-:S05]  /*1640*/  UMOV UR16, URZ ;  /* 0x0000003f00107c82 */ /* 0x000fca0008000000 */
        /* <DEDUP_REMOVED lines=9> */
[----:B------:R-:W-:-:S07]  /*16e0*/  UIMAD.WIDE.U32 UR16, UR17, UR4, UR16 ;  /* 0x00000004111072a5 */ /* 0x000fce000f8e0010 */
[----:B------:R-:W-:Y:S02]  /*16f0*/  UMOV UR13, UR17 ;  /* 0x00000011000d7c82 */ /* 0x000fe40008000000 */
[----:B-1----:R-:W-:-:S03]  /*1700*/  UIMAD.WIDE.U32 UR18, UR13, UR5, URZ ;  /* 0x000000050d1272a5 */ /* 0x002fc6000f8e003f */
        /* <DEDUP_REMOVED lines=20> */
[----:B------:R1:W2:Y:S01]  /*1850*/  LDG.E R2, [R2.64] ;  /* 0x0000002002027981 */ /* 0x0002a2000c1e1900 */
[----:B------:R-:W3:Y:S01]  /*1860*/  I2F.RP R6, R4 ;  /* 0x0000000400067306 */ /* 0x000ee20000209400 */
[----:B------:R-:W-:Y:S01]  /*1870*/  ULOP3.LUT UR19, UR6, UR19, URZ, 0x3c, !UPT ;  /* 0x0000001306137292 */ /* 0x000fe2000f8e3c3f */
[----:B------:R-:W-:Y:S01]  /*1880*/  IABS R0, R0 ;  /* 0x0000000000007213 */ /* 0x000fe20000000000 */
[----:B------:R-:W-:-:S02]  /*1890*/  UIADD3 UR18, -UR18, URZ, URZ ;  /* 0x0000003f12127290 */ /* 0x000fc4000fffe13f */
[----:B------:R-:W-:Y:S02]  /*18a0*/  ULDC.64 UR4, c[0x0][0x180] ;  /* 0x0000600000047ab9 */ /* 0x000fe40000000a00 */
[----:B------:R-:W-:Y:S01]  /*18b0*/  UIMAD UR13, UR18, UR13, UR7 ;  /* 0x0000000d120d72a4 */ /* 0x000fe2000f8e0207 */
[----:B------:R-:W-:-:S03]  /*18c0*/  ISETP.LE.AND P0, PT, RZ, UR19, PT ;  /* 0x00000013ff007c0c */ /* 0x000fc6000bf03270 */
[----:B------:R-:W-:Y:S01]  /*18d0*/  USHF.R.S32.HI UR7, URZ, 0x1f, UR13 ;  /* 0x0000001f3f077899 */ /* 0x000fe2000801140d */
[----:B---3--:R-:W3:Y:S02]  /*18e0*/  MUFU.RCP R6, R6 ;  /* 0x0000000600067308 */ /* 0x008ee40000001000 */
[----:B---3--:R-:W-:-:S06]  /*18f0*/  IADD3 R6, R6, 0xffffffe, RZ ;  /* 0x0ffffffe06067810 */ /* 0x008fcc0007ffe0ff */
[----:B------:R-:W1:Y:S02]  /*1900*/  F2I.FTZ.U32.TRUNC.NTZ R7, R6 ;  /* 0x0000000600077305 */ /* 0x000e64000021f000 */
[----:B-1----:R-:W-:Y:S01]  /*1910*/  IMAD.MOV R3, RZ, RZ, -R7 ;  /* 0x000000ffff037224 */ /* 0x002fe200078e0a07 */
[----:B------:R-:W-:-:S03]  /*1920*/  MOV R6, RZ ;  /* 0x000000ff00067202 */ /* 0x000fc60000000f00 */
[----:B------:R-:W-:-:S04]  /*1930*/  IMAD R3, R3, R4, RZ ;  /* 0x0000000403037224 */ /* 0x000fc800078e02ff */
[----:B------:R-:W-:-:S04]  /*1940*/  IMAD.HI.U32 R6, R7, R3, R6 ;  /* 0x0000000307067227 */ /* 0x000fc800078e0006 */
[----:B------:R-:W-:-:S04]  /*1950*/  IMAD.MOV.U32 R3, RZ, RZ, R0 ;  /* 0x000000ffff037224 */ /* 0x000fc800078e0000 */
[----:B------:R-:W-:-:S04]  /*1960*/  IMAD.HI.U32 R12, R6, R3, RZ ;  /* 0x00000003060c7227 */ /* 0x000fc800078e00ff */
[----:B------:R-:W-:-:S04]  /*1970*/  IMAD.MOV R0, RZ, RZ, -R12 ;  /* 0x000000ffff007224 */ /* 0x000fc800078e0a0c */
[----:B------:R-:W-:-:S05]  /*1980*/  IMAD R0, R4, R0, R3 ;  /* 0x0000000004007224 */ /* 0x000fca00078e0203 */
[----:B------:R-:W-:-:S13]  /*1990*/  ISETP.GT.U32.AND P1, PT, R4, R0, PT ;  /* 0x000000000400720c */ /* 0x000fda0003f24070 */
[-C--:B------:R-:W-:Y:S02]  /*19a0*/  @!P1 IADD3 R0, R0, -R4.reuse, RZ ;  /* 0x8000000400009210 */ /* 0x080fe40007ffe0ff */
[----:B------:R-:W-:Y:S02]  /*19b0*/  @!P1 IADD3 R12, R12, 0x1, RZ ;  /* 0x000000010c0c9810 */ /* 0x000fe40007ffe0ff */
[----:B------:R-:W-:Y:S02]  /*19c0*/  ISETP.GE.U32.AND P2, PT, R0, R4, PT ;  /* 0x000000040000720c */ /* 0x000fe40003f46070 */
[----:B------:R-:W-:-:S11]  /*19d0*/  ISETP.NE.AND P1, PT, RZ, c[0x0][0x1c8], PT ;  /* 0x00007200ff007a0c */ /* 0x000fd60003f25270 */
[----:B------:R-:W-:-:S05]  /*19e0*/  @P2 IADD3 R12, R12, 0x1, RZ ;  /* 0x000000010c0c2810 */ /* 0x000fca0007ffe0ff */
[----:B------:R-:W-:Y:S01]  /*19f0*/  @!P0 IMAD.MOV R12, RZ, RZ, -R12 ;  /* 0x000000ffff0c8224 */ /* 0x000fe200078e0a0c */
        /* <DEDUP_REMOVED lines=16> */
[----:B------:R-:W-:Y:S01]  /*1b00*/  IMAD.U32 R3, RZ, RZ, UR19 ;  /* 0x00000013ff037e24 */ /* 0x000fe2000f8e00ff */
[----:B------:R-:W-:Y:S01]  /*1b10*/  MOV R2, UR18 ;  /* 0x0000001200027c02 */ /* 0x000fe20008000f00 */
[----:B------:R-:W-:Y:S02]  /*1b20*/  ULDC.64 UR4, c[0x0][0x188] ;  /* 0x0000620000047ab9 */ /* 0x000fe40000000a00 */
[----:B------:R-:W-:Y:S01]  /*1b30*/  UIMAD UR15, UR15, UR4, URZ ;  /* 0x000000040f0f72a4 */ /* 0x000fe2000f8e023f */
[----:B------:R-:W-:Y:S01]  /*1b40*/  MOV R3, UR17 ;  /* 0x0000001100037c02 */ /* 0x000fe20008000f00 */
[----:B------:R-:W-:Y:S02]  /*1b50*/  UIMAD.WIDE.U32 UR18, UR16, UR4, URZ ;  /* 0x00000004101272a5 */ /* 0x000fe4000f8e003f */
[----:B------:R-:W-:Y:S02]  /*1b60*/  UIMAD UR5, UR16, UR5, UR15 ;  /* 0x00000005100572a4 */ /* 0x000fe4000f8e020f */
[----:B------:R-:W-:-:S02]  /*1b70*/  IMAD.WIDE.U32 R2, R12, c[0x0][0x1b0], R2 ;  /* 0x00006c000c027a25 */ /* 0x000fc400078e0002 */
[----:B------:R-:W-:Y:S02]  /*1b80*/  UIADD3 UR17, UR19, UR5, URZ ;  /* 0x0000000513117290 */ /* 0x000fe4000fffe03f */
[----:B------:R-:W-:Y:S01]  /*1b90*/  IMAD.IADD R5, R3, 0x1, R5 ;  /* 0x0000000103057824 */ /* 0x000fe200078e0205 */
[----:B------:R-:W-:Y:S01]  /*1ba0*/  MOV R20, R2 ;  /* 0x0000000200147202 */ /* 0x000fe20000000f00 */
[----:B------:R-:W-:Y:S05]  /*1bb0*/  BRA `(.L_x_3159) ;  /* 0x0000052000007947 */ /* 0x000fea0003800000 */
.L_x_3158:
        /* <DEDUP_REMOVED lines=21> */
.L_x_3160:
        /* <DEDUP_REMOVED lines=61> */
.L_x_3159:
        /* <DEDUP_REMOVED lines=10> */
[----:B------:R-:W-:Y:S01]  /*2180*/  LOP3.LUT R3, R3, 0xfffffff8, RZ, 0xc0, !PT ;  /* 0xfffffff803037812 */ /* 0x000fe200078ec0ff */
[----:B------:R-:W-:Y:S01]  /*2190*/  IMAD R8, R12, c[0x0][0x1bc], R8 ;  /* 0x00006f000c087a24 */ /* 0x000fe200078e0208 */
[----:B------:R-:W-:Y:S01]  /*21a0*/  SHF.R.S32.HI R233, RZ, 0x4, R4 ;  /* 0x00000004ffe97819 */ /* 0x000fe20000011404 */
[----:B------:R-:W-:Y:S01]  /*21b0*/  IMAD.SHL.U32 R236, R18, 0x40, RZ ;  /* 0x0000004012ec7824 */ /* 0x000fe200078e00ff */
[----:B------:R-:W-:Y:S01]  /*21c0*/  @UP0 UIMAD.WIDE.U32 UR22, UR14, UR4, URZ ;  /* 0x000000040e1602a5 */ /* 0x000fe2000f8e003f */
[----:B------:R-:W-:Y:S01]  /*21d0*/  IMAD.IADD R3, R10, 0x1, -R3 ;  /* 0x000000010a037824 */ /* 0x000fe200078e0a03 */
[----:B------:R-:W-:-:S02]  /*21e0*/  LEA.HI R0, R4, R233, RZ, 0x1 ;  /* 0x000000e904007211 */ /* 0x000fc400078f08ff */
[----:B------:R-:W-:Y:S01]  /*21f0*/  LOP3.LUT R236, R236, 0x1c0, RZ, 0xc0, !PT ;  /* 0x000001c0ecec7812 */ /* 0x000fe200078ec0ff */
[----:B------:R-:W-:Y:S01]  /*2200*/  IMAD.SHL.U32 R237, R3, 0x8, RZ ;  /* 0x0000000803ed7824 */ /* 0x000fe200078e00ff */
[----:B------:R-:W-:Y:S01]  /*2210*/  LOP3.LUT R4, R4, 0xfffffff0, RZ, 0xc0, !PT ;  /* 0xfffffff004047812 */ /* 0x000fe200078ec0ff */
[----:B------:R-:W-:Y:S01]  /*2220*/  @UP0 UIMAD UR15, UR14, UR5, UR23 ;  /* 0x000000050e0f02a4 */ /* 0x000fe2000f8e0217 */
[----:B------:R-:W-:Y:S01]  /*2230*/  LOP3.LUT R0, R0, 0xfffffffe, RZ, 0xc0, !PT ;  /* 0xfffffffe00007812 */ /* 0x000fe200078ec0ff */
[----:B------:R-:W-:Y:S01]  /*2240*/  @!UP0 USHF.R.S32.HI UR14, URZ, 0x1f, UR29 ;  /* 0x0000001f3f0e8899 */ /* 0x000fe2000801141d */
[----:B------:R-:W-:Y:S01]  /*2250*/  LOP3.LUT R2, R236, 0x38, R237, 0xf8, !PT ;  /* 0x00000038ec027812 */ /* 0x000fe200078ef8ed */
[----:B------:R-:W-:Y:S01]  /*2260*/  IMAD.IADD R4, R10, 0x1, -R4 ;  /* 0x000000010a047824 */ /* 0x000fe200078e0a04 */
[----:B------:R-:W-:Y:S01]  /*2270*/  SHF.R.U32.HI R236, RZ, 0x3, R236 ;  /* 0x00000003ffec7819 */ /* 0x000fe200000116ec */
[----:B------:R-:W-:Y:S01]  /*2280*/  IMAD.IADD R233, R233, 0x1, -R0 ;  /* 0x00000001e9e97824 */ /* 0x000fe200078e0a00 */
[----:B------:R-:W-:Y:S01]  /*2290*/  ULDC.64 UR4, c[0x0][0x178] ;  /* 0x00005e0000047ab9 */ /* 0x000fe20000000a00 */
[----:B------:R-:W-:Y:S01]  /*22a0*/  IADD3 R16, P0, R237, UR18, RZ ;  /* 0x00000012ed107c10 */ /* 0x000fe2000ff1e0ff */
[----:B------:R-:W-:Y:S01]  /*22b0*/  @!UP0 UIMAD.WIDE.U32 UR24, UR29, UR4, URZ ;  /* 0x000000041d1882a5 */ /* 0x000fe2000f8e003f */
[----:B------:R-:W-:Y:S01]  /*22c0*/  LOP3.LUT R236, R2, R236, RZ, 0x3c, !PT ;  /* 0x000000ec02ec7212 */ /* 0x000fe200078e3cff */
[----:B------:R-:W-:Y:S01]  /*22d0*/  @!UP0 UIMAD UR14, UR14, UR4, URZ ;  /* 0x000000040e0e82a4 */ /* 0x000fe2000f8e023f */
[----:B------:R-:W-:-:S02]  /*22e0*/  LEA.HI R2, R6, R10, RZ, 0x6 ;  /* 0x0000000a06027211 */ /* 0x000fc400078f30ff */
[----:B------:R-:W-:Y:S01]  /*22f0*/  SHF.R.S32.HI R0, RZ, 0x1f, R4 ;  /* 0x0000001fff007819 */ /* 0x000fe20000011404 */
[----:B------:R-:W-:Y:S01]  /*2300*/  @!UP0 UIMAD UR5, UR29, UR5, UR14 ;  /* 0x000000051d0582a4 */ /* 0x000fe2000f8e020e */
[----:B------:R-:W-:Y:S01]  /*2310*/  IADD3 R20, P1, R237, R20, RZ ;  /* 0x00000014ed147210 */ /* 0x000fe20007f3e0ff */
[----:B------:R-:W-:Y:S01]  /*2320*/  IMAD.SHL.U32 R2, R2, 0x8, RZ ;  /* 0x0000000802027824 */ /* 0x000fe200078e00ff */
[----:B------:R-:W-:Y:S01]  /*2330*/  LEA.HI R0, R0, R4, RZ, 0x3 ;  /* 0x0000000400007211 */ /* 0x000fe200078f18ff */
[----:B------:R-:W-:Y:S01]  /*2340*/  @!UP0 UMOV UR22, UR24 ;  /* 0x0000001800168c82 */ /* 0x000fe20008000000 */
[----:B------:R-:W-:Y:S01]  /*2350*/  SHF.R.S32.HI R19, RZ, 0x1f, R18 ;  /* 0x0000001fff137819 */ /* 0x000fe20000011412 */
[----:B------:R-:W-:Y:S01]  /*2360*/  @!UP0 UIADD3 UR15, UR25, UR5, URZ ;  /* 0x00000005190f8290 */ /* 0x000fe2000fffe03f */
[C---:B------:R-:W-:Y:S01]  /*2370*/  LOP3.LUT R7, R0.reuse, 0xfffffff8, RZ, 0xc0, !PT ;  /* 0xfffffff800077812 */ /* 0x040fe200078ec0ff */
[----:B------:R-:W-:Y:S01]  /*2380*/  IMAD.SHL.U32 R0, R0, 0x40, RZ ;  /* 0x0000004000007824 */ /* 0x000fe200078e00ff */
[----:B------:R-:W-:Y:S01]  /*2390*/  LOP3.LUT R236, R236, 0xfffffe00, R2, 0xf8, !PT ;  /* 0xfffffe00ecec7812 */ /* 0x000fe200078ef802 */
[----:B------:R-:W-:Y:S01]  /*23a0*/  ULDC.64 UR4, c[0x0][0x1a8] ;  /* 0x00006a0000047ab9 */ /* 0x000fe20000000a00 */
[----:B------:R-:W-:Y:S01]  /*23b0*/  SHF.R.S32.HI R2, RZ, 0x1f, R237 ;  /* 0x0000001fff027819 */ /* 0x000fe200000114ed */
[----:B------:R-:W-:Y:S01]  /*23c0*/  IMAD.IADD R4, R4, 0x1, -R7 ;  /* 0x0000000104047824 */ /* 0x000fe200078e0a07 */
[----:B------:R-:W-:Y:S01]  /*23d0*/  LEA.HI R6, R6, R10, RZ, 0x5 ;  /* 0x0000000a06067211 */ /* 0x000fe200078f28ff */
[----:B------:R-:W-:Y:S01]  /*23e0*/  IMAD R165, R19, c[0x0][0x198], RZ ;  /* 0x0000660013a57a24 */ /* 0x000fe200078e02ff */
[C---:B------:R-:W-:Y:S01]  /*23f0*/  IADD3.X R17, R2.reuse, UR17, RZ, P0, !PT ;  /* 0x0000001102117c10 */ /* 0x040fe200087fe4ff */
[----:B------:R-:W-:Y:S01]  /*2400*/  IMAD.X R21, R2, 0x1, R5, P1 ;  /* 0x0000000102157824 */ /* 0x000fe200008e0605 */
[----:B------:R-:W-:Y:S01]  /*2410*/  IADD3 R14, P0, R237, UR22, RZ ;  /* 0x00000016ed0e7c10 */ /* 0x000fe2000ff1e0ff */
[----:B------:R-:W-:Y:S01]  /*2420*/  IMAD R165, R18, c[0x0][0x19c], R165 ;  /* 0x0000670012a57a24 */ /* 0x000fe200078e02a5 */
[----:B------:R-:W-:Y:S01]  /*2430*/  LOP3.LUT R5, R6, 0xffffffe0, RZ, 0xc0, !PT ;  /* 0xffffffe006057812 */ /* 0x000fe200078ec0ff */
[----:B------:R-:W-:Y:S01]  /*2440*/  IMAD.WIDE.U32 R12, R12, c[0x0][0x1b8], R16 ;  /* 0x00006e000c0c7a25 */ /* 0x000fe200078e0010 */
[----:B------:R-:W-:-:S02]  /*2450*/  R2P PR, R4, 0x6 ;  /* 0x0000000604007804 */ /* 0x000fc40000000000 */
[----:B------:R-:W-:Y:S01]  /*2460*/  IADD3.X R15, R2, UR15, RZ, P0, !PT ;  /* 0x0000000f020f7c10 */ /* 0x000fe200087fe4ff */
[----:B------:R-:W-:Y:S01]  /*2470*/  IMAD.SHL.U32 R4, R4, 0x40, RZ ;  /* 0x0000004004047824 */ /* 0x000fe200078e00ff */
[----:B------:R-:W-:Y:S01]  /*2480*/  IADD3 R170, P0, R18, UR13, RZ ;  /* 0x0000000d12aa7c10 */ /* 0x000fe2000ff1e0ff */
[----:B------:R-:W-:Y:S01]  /*2490*/  IMAD.SHL.U32 R2, R233, 0x8, RZ ;  /* 0x00000008e9027824 */ /* 0x000fe200078e00ff */
[----:B------:R-:W-:Y:S01]  /*24a0*/  USHF.R.S32.HI UR13, URZ, 0x1f, UR6 ;  /* 0x0000001f3f0d7899 */ /* 0x000fe20008011406 */
[----:B------:R-:W-:Y:S01]  /*24b0*/  IMAD.U32 R16, RZ, RZ, UR6 ;  /* 0x00000006ff107e24 */ /* 0x000fe2000f8e00ff */
[----:B------:R-:W-:Y:S01]  /*24c0*/  LOP3.LUT R4, R4, 0x1c0, RZ, 0xc0, !PT ;  /* 0x000001c004047812 */ /* 0x000fe200078ec0ff */
[----:B------:R-:W-:Y:S01]  /*24d0*/  IMAD.IADD R9, R13, 0x1, R8 ;  /* 0x000000010d097824 */ /* 0x000fe200078e0208 */
[----:B------:R-:W-:Y:S01]  /*24e0*/  IADD3.X R168, R19, UR7, RZ, P0, !PT ;  /* 0x0000000713a87c10 */ /* 0x000fe200087fe4ff */
[----:B------:R-:W-:Y:S01]  /*24f0*/  UIMAD UR4, UR13, UR4, URZ ;  /* 0x000000040d0472a4 */ /* 0x000fe2000f8e023f */
[----:B------:R-:W-:Y:S01]  /*2500*/  LOP3.LUT R2, R4, 0x8, R2, 0xf8, !PT ;  /* 0x0000000804027812 */ /* 0x000fe200078ef802 */
[C---:B------:R-:W-:Y:S01]  /*2510*/  IMAD.WIDE.U32 R20, R18.reuse, c[0x0][0x198], R20 ;  /* 0x0000660012147a25 */ /* 0x040fe200078e0014 */
[----:B------:R-:W-:Y:S01]  /*2520*/  ISETP.GE.AND P0, PT, R18, UR20, PT ;  /* 0x0000001412007c0c */ /* 0x000fe2000bf06270 */
[----:B------:R-:W-:Y:S01]  /*2530*/  UIMAD UR4, UR6, UR5, UR4 ;  /* 0x00000005060472a4 */ /* 0x000fe2000f8e0204 */
[----:B------:R-:W-:Y:S01]  /*2540*/  SHF.R.U32.HI R4, RZ, 0x3, R4 ;  /* 0x00000003ff047819 */ /* 0x000fe20000011604 */
[----:B------:R-:W-:Y:S01]  /*2550*/  IMAD R168, R168, c[0x0][0x1a0], RZ ;  /* 0x00006800a8a87a24 */ /* 0x000fe200078e02ff */
[----:B------:R-:W-:Y:S01]  /*2560*/  SHF.R.S32.HI R6, RZ, 0x5, R6 ;  /* 0x00000005ff067819 */ /* 0x000fe20000011406 */
[----:B------:R-:W-:Y:S01]  /*2570*/  IMAD.WIDE.U32 R16, R16, c[0x0][0x1a8], R14 ;  /* 0x00006a0010107a25 */ /* 0x000fe200078e000e */
[----:B------:R-:W-:-:S02]  /*2580*/  LOP3.LUT R4, R2, R4, RZ, 0x3c, !PT ;  /* 0x0000000402047212 */ /* 0x000fc400078e3cff */
[C---:B------:R-:W-:Y:S01]  /*2590*/  IADD3 R173, R237.reuse, 0x40, RZ ;  /* 0x00000040edad7810 */ /* 0x040fe20007ffe0ff */
[----:B------:R-:W-:Y:S01]  /*25a0*/  IMAD.MOV.U32 R8, RZ, RZ, R12 ;  /* 0x000000ffff087224 */ /* 0x000fe200078e000c */
[----:B------:R-:W-:Y:S01]  /*25b0*/  LOP3.LUT R4, R4, 0xfffffe00, R0, 0xf8, !PT ;  /* 0xfffffe0004047812 */ /* 0x000fe200078ef800 */
[C---:B------:R-:W-:Y:S01]  /*25c0*/  IMAD R168, R170.reuse, c[0x0][0x1a4], R168 ;  /* 0x00006900aaa87a24 */ /* 0x040fe200078e02a8 */
        /* <DEDUP_REMOVED lines=9> */
[----:B-1----:R-:W-:-:S04]  /*2660*/  IMAD.WIDE R22, R22, 0x40, R18 ;  /* 0x0000004016167825 */ /* 0x002fc800078e0212 */
        /* <DEDUP_REMOVED lines=43> */
.L_x_3162:
[----:B------:R-:W-:Y:S05]  /*2920*/  BSYNC B0 ;  /* 0x0000000000007941 */ /* 0x000fea0003800000 */
.L_x_3161:
        /* <DEDUP_REMOVED lines=45> */
.L_x_3164:
[----:B------:R-:W-:Y:S05]  /*2c00*/  BSYNC B0 ;  /* 0x0000000000007941 */ /* 0x000fea0003800000 */
.L_x_3163:
        /* <DEDUP_REMOVED lines=45> */
.L_x_3166:
[----:B------:R-:W-:Y:S05]  /*2ee0*/  BSYNC B0 ;  /* 0x0000000000007941 */ /* 0x000fea0003800000 */
.L_x_3165:
        /* <DEDUP_REMOVED lines=44> */
.L_x_3168:
[----:B------:R-:W-:Y:S05]  /*31b0*/  BSYNC B0 ;  /* 0x0000000000007941 */ /* 0x000fea0003800000 */
.L_x_3167:
        /* <DEDUP_REMOVED lines=10> */
[C---:B-12---:R-:W-:Y:S01]  /*3260*/  @!P5 LEA R20, P6, R200.reuse, c[0x0][0x168], 0x1 ;  /* 0x00005a00c814da11 */ /* 0x046fe200078c08ff */
        /* <DEDUP_REMOVED lines=28> */
.L_x_3170:
[----:B------:R-:W-:Y:S05]  /*3430*/  BSYNC B0 ;  /* 0x0000000000007941 */ /* 0x000fea0003800000 */
.L_x_3169:
        /* <DEDUP_REMOVED lines=13> */
[C---:B--2---:R-:W-:Y:S02]  /*3510*/  @!P5 LEA R22, P6, R9.reuse, c[0x0][0x168], 0x1 ;  /* 0x00005a000916da11 */ /* 0x044fe400078c08ff */
        /* <DEDUP_REMOVED lines=27> */
.L_x_3172:
[----:B------:R-:W-:Y:S05]  /*36d0*/  BSYNC B0 ;  /* 0x0000000000007941 */ /* 0x000fea0003800000 */
.L_x_3171:
        /* <DEDUP_REMOVED lines=40> */
.L_x_3174:
[----:B------:R-:W-:Y:S05]  /*3960*/  BSYNC B0 ;  /* 0x0000000000007941 */ /* 0x000fea0003800000 */
.L_x_3173:
[----:B------:R-:W-:Y:S01]  /*3970*/  ISETP.GE.AND P0, PT, R13, UR14, PT ;  /* 0x0000000e0d007c0c */ /* 0x000fe2000bf06270 */
[----:B------:R-:W-:-:S12]  /*3980*/  BSSY B0, `(.L_x_3175) ;  /* 0x000002a000007945 */ /* 0x000fd80003800000 */
[----:B------:R-:W-:Y:S05]  /*3990*/  @P0 BRA `(.L_x_3176) ;  /* 0x0000028000000947 */ /* 0x000fea0003800000 */
[----:B------:R-:W-:Y:S01]  /*39a0*/  ISETP.GE.AND P5, PT, R237, c[0x0][0x220], PT ;  /* 0x00008800ed007a0c */ /* 0x000fe20003fa6270 */
[----:B-12---:R-:W-:Y:S01]  /*39b0*/  IMAD.MOV.U32 R22, RZ, RZ, c[0x0][0x198] ;  /* 0x00006600ff167624 */ /* 0x006fe200078e00ff */
        /* <DEDUP_REMOVED lines=38> */
.L_x_3176:
[----:B------:R-:W-:Y:S05]  /*3c20*/  BSYNC B0 ;  /* 0x0000000000007941 */ /* 0x000fea0003800000 */
.L_x_3175:
[----:B------:R-:W0:Y:S01]  /*3c30*/  LDGDEPBAR ;  /* 0x00000000000079af */ /* 0x000e220000000000 */
[----:B------:R-:W-:Y:S01]  /*3c40*/  ISETP.GE.AND P1, PT, R18, UR14, PT ;  /* 0x0000000e12007c0c */ /* 0x000fe2000bf26270 */
[----:B------:R-:W-:Y:S01]  /*3c50*/  IMAD.SHL.U32 R235, R10, 0x2, RZ ;  /* 0x000000020aeb7824 */ /* 0x000fe200078e00ff */
[----:B-12---:R-:W-:Y:S01]  /*3c60*/  SHF.R.S32.HI R8, RZ, 0x1f, R5 ;  /* 0x0000001fff087819 */ /* 0x006fe20000011405 */
        /* <DEDUP_REMOVED lines=17> */
[--C-:B------:R-:W-:Y:S01]  /*3d80*/  @!P3 IMAD.MOV.U32 R8, RZ, RZ, R167.reuse ;  /* 0x000000ffff08b224 */ /* 0x100fe200078e00a7 */
        /* <DEDUP_REMOVED lines=14> */
[----:B---3--:R-:W-:Y:S01]  /*3e70*/  @!P1 IMAD.MOV.U32 R8, RZ, RZ, R167 ;  /* 0x000000ffff089224 */ /* 0x008fe200078e00a7 */
        /* <DEDUP_REMOVED lines=13> */
.L_x_3178:
[----:B------:R-:W-:Y:S05]  /*3f50*/  BSYNC B0 ;  /* 0x0000000000007941 */ /* 0x000fea0003800000 */
.L_x_3177:
        /* <DEDUP_REMOVED lines=13> */
[----:B--2---:R-:W-:Y:S01]  /*4030*/  IMAD.U32 R8, RZ, RZ, UR27 ;  /* 0x0000001bff087e24 */ /* 0x004fe2000f8e00ff */
        /* <DEDUP_REMOVED lines=39> */
.L_x_3180:
[----:B------:R-:W-:Y:S05]  /*42b0*/  BSYNC B0 ;  /* 0x0000000000007941 */ /* 0x000fea0003800000 */
.L_x_3179:
        /* <DEDUP_REMOVED lines=10> */
[----:B--2---:R-:W-:Y:S01]  /*4360*/  IMAD.MOV.U32 R8, RZ, RZ, 0x5 ;  /* 0x00000005ff087424 */ /* 0x004fe200078e00ff */
[----:B------:R-:W-:Y:S01]  /*4370*/  ISETP.GE.AND P2, PT, R172, c[0x0][0x220], PT ;  /* 0x00008800ac007a0c */ /* 0x000fe20003f46270 */
[----:B------:R-:W-:Y:S01]  /*4380*/  IMAD.SHL.U32 R9, R7, 0x20, RZ ;  /* 0x0000002007097824 */ /* 0x000fe200078e00ff */
[----:B------:R-:W-:-:S02]  /*4390*/  ISETP.GE.AND P0, PT, R169, c[0x0][0x220], PT ;  /* 0x00008800a9007a0c */ /* 0x000fc40003f06270 */
[----:B------:R-:W-:-:S05]  /*43a0*/  SHF.L.U64.HI R8, R7, R8, c[0x0][0x1a4] ;  /* 0x0000690007087619 */ /* 0x000fca0000010208 */
[CC--:B------:R-:W-:Y:S01]  /*43b0*/  @!P5 LEA R16, P6, R9.reuse, R167.reuse, 0x1 ;  /* 0x000000a70910d211 */ /* 0x0c0fe200078c08ff */
[----:B------:R2:W-:Y:S01]  /*43c0*/  @P5 STS.128 [R236+0x11000], RZ ;  /* 0x011000ffec005388 */ /* 0x0005e20000000c00 */
[CC--:B------:R-:W-:Y:S02]  /*43d0*/  @!P4 LEA R14, P3, R9.reuse, R167.reuse, 0x1 ;  /* 0x000000a7090ec211 */ /* 0x0c0fe400078608ff */
[C---:B----4-:R-:W-:Y:S02]  /*43e0*/  @!P2 LEA R10, P1, R9.reuse, R167, 0x1 ;  /* 0x000000a7090aa211 */ /* 0x050fe400078208ff */
        /* <DEDUP_REMOVED lines=25> */
.L_x_3182:
[----:B------:R-:W-:Y:S05]  /*4580*/  BSYNC B0 ;  /* 0x0000000000007941 */ /* 0x000fea0003800000 */
.L_x_3181:
        /* <DEDUP_REMOVED lines=12> */
[-C--:B--2---:R-:W-:Y:S01]  /*4650*/  @!P3 MOV R16, R167.reuse ;  /* 0x000000a70010b202 */ /* 0x084fe20000000f00 */
[----:B----4-:R-:W-:Y:S01]  /*4660*/  @!P3 IMAD.MOV.U32 R10, RZ, RZ, c[0x0][0x1a4] ;  /* 0x00006900ff0ab624 */ /* 0x010fe200078e00ff */
[----:B------:R-:W-:Y:S01]  /*4670*/  @!P2 MOV R9, c[0x0][0x1a4] ;  /* 0x000069000009aa02 */ /* 0x000fe20000000f00 */
[--C-:B------:R-:W-:Y:S01]  /*4680*/  @!P3 IMAD.MOV.U32 R17, RZ, RZ, R166.reuse ;  /* 0x000000ffff11b224 */ /* 0x100fe200078e00a6 */
[-C--:B------:R-:W-:Y:S01]  /*4690*/  @!P2 MOV R14, R167.reuse ;  /* 0x000000a7000ea202 */ /* 0x080fe20000000f00 */
[----:B------:R-:W-:Y:S01]  /*46a0*/  @!P2 IMAD.MOV.U32 R15, RZ, RZ, R166 ;  /* 0x000000ffff0fa224 */ /* 0x000fe200078e00a6 */
[----:B------:R-:W-:Y:S01]  /*46b0*/  @!P1 MOV R12, R167 ;  /* 0x000000a7000c9202 */ /* 0x000fe20000000f00 */
[----:B------:R-:W-:Y:S01]  /*46c0*/  @!P3 IMAD R10, R10, 0x60, RZ ;  /* 0x000000600a0ab824 */ /* 0x000fe200078e02ff */
[----:B------:R2:W-:Y:S01]  /*46d0*/  @P3 STS.128 [R236+0x11800], RZ ;  /* 0x011800ffec003388 */ /* 0x0005e20000000c00 */
[----:B------:R-:W-:-:S04]  /*46e0*/  @!P3 IMAD.WIDE.U32 R16, R7, 0x60, R16 ;  /* 0x000000600710b825 */ /* 0x000fc800078e0010 */
[----:B------:R-:W-:Y:S01]  /*46f0*/  @!P1 IMAD.MOV.U32 R8, RZ, RZ, c[0x0][0x1a4] ;  /* 0x00006900ff089624 */ /* 0x000fe200078e00ff */
[----:B------:R-:W-:Y:S01]  /*4700*/  @!P3 IADD3 R11, R17, R10, RZ ;  /* 0x0000000a110bb210 */ /* 0x000fe20007ffe0ff */
[----:B------:R-:W-:Y:S01]  /*4710*/  @!P1 IMAD.MOV.U32 R13, RZ, RZ, R166 ;  /* 0x000000ffff0d9224 */ /* 0x000fe200078e00a6 */
[----:B------:R-:W-:Y:S01]  /*4720*/  @!P3 MOV R10, R16 ;  /* 0x00000010000ab202 */ /* 0x000fe20000000f00 */
[----:B------:R-:W-:Y:S02]  /*4730*/  @!P2 IMAD R9, R9, 0x60, RZ ;  /* 0x000000600909a824 */ /* 0x000fe400078e02ff */
[----:B------:R-:W-:Y:S02]  /*4740*/  @!P2 IMAD.WIDE.U32 R14, R7, 0x60, R14 ;  /* 0x00000060070ea825 */ /* 0x000fe400078e000e */
[----:B------:R-:W-:Y:S01]  /*4750*/  @!PT LDS RZ, [RZ] ;  /* 0x00000000fffff984 */ /* 0x000fe20000000800 */
[----:B------:R-:W-:Y:S01]  /*4760*/  @!PT LDS RZ, [RZ] ;  /* 0x00000000fffff984 */ /* 0x000fe20000000800 */
[----:B------:R-:W-:Y:S01]  /*4770*/  @!PT LDS RZ, [RZ] ;  /* 0x00000000fffff984 */ /* 0x000fe20000000800 */
[----:B------:R2:W-:Y:S02]  /*4780*/  @!P3 LDGSTS.E.BYPASS.LTC128B.128 [R236+0x11800], [R10.64] ;  /* 0x118000000aecbfae */ /* 0x0005e4000b901d60 */
[----:B------:R-:W-:Y:S01]  /*4790*/  @!P1 IMAD R8, R8, 0x60, RZ ;  /* 0x0000006008089824 */ /* 0x000fe200078e02ff */
[----:B------:R-:W-:Y:S01]  /*47a0*/  @!P2 IADD3 R15, R15, R9, RZ ;  /* 0x000000090f0fa210 */ /* 0x000fe20007ffe0ff */
[----:B------:R-:W-:Y:S01]  /*47b0*/  @!P1 IMAD.WIDE.U32 R12, R7, 0x60, R12 ;  /* 0x00000060070c9825 */ /* 0x000fe200078e000c */
        /* <DEDUP_REMOVED lines=14> */
[----:B--2---:R-:W-:Y:S01]  /*48a0*/  MOV R8, R167 ;  /* 0x000000a700087202 */ /* 0x004fe20000000f00 */
[----:B------:R-:W-:Y:S01]  /*48b0*/  ULDC UR4, c[0x0][0x1a4] ;  /* 0x0000690000047ab9 */ /* 0x000fe20000000800 */
[----:B------:R-:W-:Y:S01]  /*48c0*/  MOV R9, R166 ;  /* 0x000000a600097202 */ /* 0x000fe20000000f00 */
[----:B------:R-:W-:-:S04]  /*48d0*/  UIMAD UR4, UR4, 0x60, URZ ;  /* 0x00000060040478a4 */ /* 0x000fc8000f8e023f */
[----:B------:R-:W-:-:S05]  /*48e0*/  IMAD.WIDE.U32 R8, R7, 0x60, R8 ;  /* 0x0000006007087825 */ /* 0x000fca00078e0008 */
[----:B------:R-:W-:-:S05]  /*48f0*/  IADD3 R9, R9, UR4, RZ ;  /* 0x0000000409097c10 */ /* 0x000fca000fffe0ff */
[----:B------:R-:W-:Y:S01]  /*4900*/  @!PT LDS RZ, [RZ] ;  /* 0x00000000fffff984 */ /* 0x000fe20000000800 */
[----:B------:R-:W-:Y:S01]  /*4910*/  @!PT LDS RZ, [RZ] ;  /* 0x00000000fffff984 */ /* 0x000fe20000000800 */
[----:B------:R-:W-:Y:S01]  /*4920*/  @!PT LDS RZ, [RZ] ;  /* 0x00000000fffff984 */ /* 0x000fe20000000800 */
[----:B------:R2:W-:Y:S02]  /*4930*/  LDGSTS.E.BYPASS.LTC128B.128 [R236+0x17800], [R8.64+0x180] ;  /* 0x1780018008ec7fae */ /* 0x0005e4000b901d60 */
.L_x_3184:
[----:B------:R-:W-:Y:S05]  /*4940*/  BSYNC B0 ;  /* 0x0000000000007941 */ /* 0x000fea0003800000 */
.L_x_3183:
        /* <DEDUP_REMOVED lines=18> */
[----:B------:R-:W-:Y:S01]  /*4a70*/  LDSM.16.M88.4 R28, [R232] ;  /* 0x00000000e81c783b */ /* 0x000fe20000000200 */
        /* <DEDUP_REMOVED lines=8> */
[----:B------:R-:W2:Y:S01]  /*4b00*/  LDSM.16.M88.4 R36, [R233+0x8000] ;  /* 0x00800000e924783b */ /* 0x000ea20000000200 */
[C---:B------:R-:W-:Y:S02]  /*4b10*/  IADD3 R3, R233.reuse, 0x8000, RZ ;  /* 0x00008000e9037810 */ /* 0x040fe40007ffe0ff */
[----:B------:R-:W-:Y:S01]  /*4b20*/  IADD3 R231, R233, 0x8020, RZ ;  /* 0x00008020e9e77810 */ /* 0x000fe20007ffe0ff */
[----:B----4-:R-:W4:Y:S01]  /*4b30*/  LDSM.16.M88.4 R8, [R233+0x9000] ;  /* 0x00900000e908783b */ /* 0x010f220000000200 */
[----:B------:R-:W-:Y:S01]  /*4b40*/  @P1 IADD3 R231, R3, -0x20, RZ ;  /* 0xffffffe003e71810 */ /* 0x000fe20007ffe0ff */
[----:B------:R-:W-:Y:S01]  /*4b50*/  IMAD.MOV.U32 R3, RZ, RZ, 0x40 ;  /* 0x00000040ff037424 */ /* 0x000fe200078e00ff */
[C---:B------:R-:W-:Y:S01]  /*4b60*/  IADD3 R238, R5.reuse, 0x8, RZ ;  /* 0x0000000805ee7810 */ /* 0x040fe20007ffe0ff */
[----:B------:R-:W5:Y:S01]  /*4b70*/  LDSM.16.M88.4 R16, [R233+0x8800] ;  /* 0x00880000e910783b */ /* 0x000f620000000200 */
[----:B------:R-:W-:Y:S02]  /*4b80*/  IADD3 R241, R5, UR5, RZ ;  /* 0x0000000505f17c10 */ /* 0x000fe4000fffe0ff */
[----:B------:R-:W-:Y:S01]  /*4b90*/  SEL R3, R3, 0xffffffc0, !P2 ;  /* 0xffffffc003037807 */ /* 0x000fe20005000000 */
[----:B------:R-:W1:Y:S01]  /*4ba0*/  LDSM.16.M88.4 R60, [R233+0x9800] ;  /* 0x00980000e93c783b */ /* 0x000e620000000200 */
[----:B------:R-:W-:-:S02]  /*4bb0*/  IADD3 R239, R238, UR5, RZ ;  /* 0x00000005eeef7c10 */ /* 0x000fc4000fffe0ff */
[----:B------:R-:W-:Y:S01]  /*4bc0*/  IADD3 R240, R5, UR4, RZ ;  /* 0x0000000405f07c10 */ /* 0x000fe2000fffe0ff */
[----:B------:R-:W3:Y:S01]  /*4bd0*/  LDSM.16.M88.4 R56, [R231] ;  /* 0x00000000e738783b */ /* 0x000ee20000000200 */
[----:B------:R-:W-:Y:S01]  /*4be0*/  IMAD.IADD R227, R233, 0x1, R3 ;  /* 0x00000001e9e37824 */ /* 0x000fe200078e0203 */
[----:B------:R-:W-:Y:S01]  /*4bf0*/  IADD3 R238, R238, UR4, RZ ;  /* 0x00000004eeee7c10 */ /* 0x000fe2000fffe0ff */
[----:B------:R-:W-:Y:S01]  /*4c00*/  IMAD.IADD R220, R3, 0x1, R231 ;  /* 0x0000000103dc7824 */ /* 0x000fe200078e02e7 */
[----:B------:R-:W1:Y:S01]  /*4c10*/  LDSM.16.M88.4 R48, [R231+0x1000] ;  /* 0x00100000e730783b */ /* 0x000e620000000200 */
[----:B------:R-:W-:Y:S02]  /*4c20*/  IMNMX R241, RZ, R241, !PT ;  /* 0x000000f1fff17217 */ /* 0x000fe40007800200 */
[----:B------:R-:W-:Y:S01]  /*4c30*/  IMNMX R240, R240, UR11, PT ;  /* 0x0000000bf0f07c17 */ /* 0x000fe2000b800200 */
[----:B------:R-:W1:Y:S01]  /*4c40*/  LDSM.16.M88.4 R52, [R231+0x800] ;  /* 0x00080000e734783b */ /* 0x000e620000000200 */
        /* <DEDUP_REMOVED lines=11> */
[C---:B--2---:R-:W-:Y:S01]  /*4d00*/  HMMA.16816.F32 R40, R64.reuse, R36, RZ ;  /* 0x000000244028723c */ /* 0x044fe200000018ff */
[----:B------:R-:W2:Y:S01]  /*4d10*/  LDSM.16.M88.4 R80, [R227+0x8800] ;  /* 0x00880000e350783b */ /* 0x000ea20000000200 */
        /* <DEDUP_REMOVED lines=9> */
[----:B----4-:R-:W-:Y:S01]  /*4db0*/  HMMA.16816.F32 R12, R64, R8, RZ ;  /* 0x00000008400c723c */ /* 0x010fe200000018ff */
[C---:B------:R-:W-:Y:S02]  /*4dc0*/  IADD3 R209, R231.reuse, 0x7000, RZ ;  /* 0x00007000e7d17810 */ /* 0x040fe40007ffe0ff */
[----:B------:R-:W-:-:S05]  /*4dd0*/  IADD3 R208, R231, 0x7800, RZ ;  /* 0x00007800e7d07810 */ /* 0x000fca0007ffe0ff */
[C---:B------:R-:W-:Y:S08]  /*4de0*/  HMMA.16816.F32 R8, R64.reuse, R10, RZ ;  /* 0x0000000a4008723c */ /* 0x040ff000000018ff */
[C---:B-----5:R-:W-:Y:S08]  /*4df0*/  HMMA.16816.F32 R32, R64.reuse, R16, RZ ;  /* 0x000000104020723c */ /* 0x060ff000000018ff */
[C---:B------:R-:W-:Y:S08]  /*4e00*/  HMMA.16816.F32 R16, R64.reuse, R18, RZ ;  /* 0x000000124010723c */ /* 0x040ff000000018ff */
[C---:B-1----:R-:W-:Y:S08]  /*4e10*/  HMMA.16816.F32 R68, R64.reuse, R60, RZ ;  /* 0x0000003c4044723c */ /* 0x042ff000000018ff */
[----:B------:R-:W-:Y:S01]  /*4e20*/  HMMA.16816.F32 R64, R64, R62, RZ ;  /* 0x0000003e4040723c */ /* 0x000fe200000018ff */
[----:B------:R-:W-:Y:S07]  /*4e30*/  LDSM.16.M88.4 R60, [R229] ;  /* 0x00000000e53c783b */ /* 0x000fee0000000200 */
[C---:B---3--:R-:W-:Y:S08]  /*4e40*/  HMMA.16816.F32 R40, R28.reuse, R56, R40 ;  /* 0x000000381c28723c */ /* 0x048ff00000001828 */
[C---:B------:R-:W-:Y:S01]  /*4e50*/  HMMA.16816.F32 R36, R28.reuse, R58, R36 ;  /* 0x0000003a1c24723c */ /* 0x040fe20000001824 */
[----:B------:R-:W1:Y:S07]  /*4e60*/  LDSM.16.M88.4 R56, [R220] ;  /* 0x00000000dc38783b */ /* 0x000e6e0000000200 */
        /* <DEDUP_REMOVED lines=12> */
[----:B------:R-:W1:Y:S07]  /*4f30*/  LDSM.16.M88.4 R24, [R233+0xa000] ;  /* 0x00a00000e918783b */ /* 0x000e6e0000000200 */
[C---:B------:R-:W-:Y:S08]  /*4f40*/  HMMA.16816.F32 R12, R20.reuse, R76, R12 ;  /* 0x0000004c140c723c */ /* 0x040ff0000000180c */
[C---:B------:R-:W-:Y:S08]  /*4f50*/  HMMA.16816.F32 R8, R20.reuse, R78, R8 ;  /* 0x0000004e1408723c */ /* 0x040ff00000001808 */
[C---:B--2---:R-:W-:Y:S08]  /*4f60*/  HMMA.16816.F32 R32, R20.reuse, R80, R32 ;  /* 0x000000501420723c */ /* 0x044ff00000001820 */
[C---:B------:R-:W-:Y:S08]  /*4f70*/  HMMA.16816.F32 R16, R20.reuse, R82, R16 ;  /* 0x000000521410723c */ /* 0x040ff00000001810 */
[C---:B------:R-:W-:Y:S08]  /*4f80*/  HMMA.16816.F32 R68, R20.reuse, R72, R68 ;  /* 0x000000481444723c */ /* 0x040ff00000001844 */
[----:B------:R-:W-:Y:S01]  /*4f90*/  HMMA.16816.F32 R64, R20, R74, R64 ;  /* 0x0000004a1440723c */ /* 0x000fe20000001840 */
[----:B------:R-:W2:Y:S04]  /*4fa0*/  LDSM.16.M88.4 R20, [R233+0xb000] ;  /* 0x00b00000e914783b */ /* 0x000ea80000000200 */
[----:B------:R-:W-:Y:S03]  /*4fb0*/  LDSM.16.M88.4 R72, [R233+0xb800] ;  /* 0x00b80000e948783b */ /* 0x000fe60000000200 */
[C---:B-1----:R-:W-:Y:S08]  /*4fc0*/  HMMA.16816.F32 R40, R60.reuse, R56, R40 ;  /* 0x000000383c28723c */ /* 0x042ff00000001828 */
[C---:B------:R-:W-:Y:S01]  /*4fd0*/  HMMA.16816.F32 R36, R60.reuse, R58, R36 ;  /* 0x0000003a3c24723c */ /* 0x040fe20000001824 */
[----:B------:R-:W1:Y:S07]  /*4fe0*/  LDSM.16.M88.4 R56, [R233+0xa800] ;  /* 0x00a80000e938783b */ /* 0x000e6e0000000200 */
        /* <DEDUP_REMOVED lines=13> */
[C---:B--2---:R-:W-:Y:S08]  /*50c0*/  HMMA.16816.F32 R12, R28.reuse, R20, R12 ;  /* 0x000000141c0c723c */ /* 0x044ff0000000180c */
[C---:B------:R-:W-:Y:S01]  /*50d0*/  HMMA.16816.F32 R8, R28.reuse, R22, R8 ;  /* 0x000000161c08723c */ /* 0x040fe20000001808 */
[----:B------:R-:W2:Y:S07]  /*50e0*/  LDSM.16.M88.4 R20, [R231+0x3800] ;  /* 0x00380000e714783b */ /* 0x000eae0000000200 */
[C---:B-1----:R-:W-:Y:S08]  /*50f0*/  HMMA.16816.F32 R32, R28.reuse, R56, R32 ;  /* 0x000000381c20723c */ /* 0x042ff00000001820 */
[C---:B------:R-:W-:Y:S01]  /*5100*/  HMMA.16816.F32 R16, R28.reuse, R58, R16 ;  /* 0x0000003a1c10723c */ /* 0x040fe20000001810 */
[----:B------:R-:W-:Y:S07]  /*5110*/  LDSM.16.M88.4 R56, [R227+0xa800] ;  /* 0x00a80000e338783b */ /* 0x000fee0000000200 */
[C---:B------:R-:W-:Y:S01]  /*5120*/  HMMA.16816.F32 R76, R28.reuse, R72, R68 ;  /* 0x000000481c4c723c */ /* 0x040fe20000001844 */
[----:B------:R-:W1:Y:S07]  /*5130*/  LDSM.16.M88.4 R68, [R230+0x2000] ;  /* 0x00200000e644783b */ /* 0x000e6e0000000200 */
        /* <DEDUP_REMOVED lines=12> */
[C---:B--2---:R-:W-:Y:S08]  /*5200*/  HMMA.16816.F32 R76, R52.reuse, R20, R76 ;  /* 0x00000014344c723c */ /* 0x044ff0000000184c */
[----:B------:R-:W-:Y:S01]  /*5210*/  HMMA.16816.F32 R64, R52, R22, R64 ;  /* 0x000000163440723c */ /* 0x000fe20000001840 */
[----:B------:R-:W2:Y:S04]  /*5220*/  LDSM.16.M88.4 R20, [R220+0x3000] ;  /* 0x00300000dc14783b */ /* 0x000ea80000000200 */
[----:B------:R-:W5:Y:S03]  /*5230*/  LDSM.16.M88.4 R52, [R220+0x3800] ;  /* 0x00380000dc34783b */ /* 0x000f660000000200 */
[C---:B-1----:R-:W-:Y:S08]  /*5240*/  HMMA.16816.F32 R40, R68.reuse, R60, R40 ;  /* 0x0000003c4428723c */ /* 0x042ff00000001828 */
[C---:B------:R-:W-:Y:S01]  /*5250*/  HMMA.16816.F32 R36, R68.reuse, R62, R36 ;  /* 0x0000003e4424723c */ /* 0x040fe20000001824 */
[----:B------:R-:W-:Y:S07]  /*5260*/  LDSM.16.M88.4 R60, [R231+0x4000] ;  /* 0x00400000e73c783b */ /* 0x000fee0000000200 */
[C---:B------:R-:W-:Y:S08]  /*5270*/  HMMA.16816.F32 R32, R68.reuse, R56, R32 ;  /* 0x000000384420723c */ /* 0x040ff00000001820 */
[C---:B------:R-:W-:Y:S01]  /*5280*/  HMMA.16816.F32 R16, R68.reuse, R58, R16 ;  /* 0x0000003a4410723c */ /* 0x040fe20000001810 */
[----:B------:R-:W-:Y:S07]  /*5290*/  LDSM.16.M88.4 R56, [R234+0x4000] ;  /* 0x00400000ea38783b */ /* 0x000fee0000000200 */
[C---:B------:R-:W-:Y:S08]  /*52a0*/  HMMA.16816.F32 R48, R68.reuse, R28, R48 ;  /* 0x0000001c4430723c */ /* 0x040ff00000001830 */
[C---:B------:R-:W-:Y:S01]  /*52b0*/  HMMA.16816.F32 R8, R68.reuse, R30, R8 ;  /* 0x0000001e4408723c */ /* 0x040fe20000001808 */
[----:B------:R-:W1:Y:S07]  /*52c0*/  LDSM.16.M88.4 R28, [R233+0xc000] ;  /* 0x00c00000e91c783b */ /* 0x000e6e0000000200 */
        /* <DEDUP_REMOVED lines=10> */
[C---:B--2---:R-:W-:Y:S08]  /*5370*/  HMMA.16816.F32 R48, R44.reuse, R20, R48 ;  /* 0x000000142c30723c */ /* 0x044ff00000001830 */
[C---:B------:R-:W-:Y:S01]  /*5380*/  HMMA.16816.F32 R8, R44.reuse, R22, R8 ;  /* 0x000000162c08723c */ /* 0x040fe20000001808 */
[----:B------:R-:W2:Y:S07]  /*5390*/  LDSM.16.M88.4 R20, [R233+0xd800] ;  /* 0x00d80000e914783b */ /* 0x000eae0000000200 */
[C---:B-----5:R-:W-:Y:S08]  /*53a0*/  HMMA.16816.F32 R76, R44.reuse, R52, R76 ;  /* 0x000000342c4c723c */ /* 0x060ff0000000184c */
[----:B------:R-:W-:Y:S01]  /*53b0*/  HMMA.16816.F32 R64, R44, R54, R64 ;  /* 0x000000362c40723c */ /* 0x000fe20000001840 */
[----:B------:R-:W4:Y:S04]  /*53c0*/  LDSM.16.M88.4 R44, [R231+0x4800] ;  /* 0x00480000e72c783b */ /* 0x000f280000000200 */
[----:B------:R-:W-:Y:S03]  /*53d0*/  LDSM.16.M88.4 R52, [R227+0xc800] ;  /* 0x00c80000e334783b */ /* 0x000fe60000000200 */
[C---:B-1----:R-:W-:Y:S08]  /*53e0*/  HMMA.16816.F32 R40, R56.reuse, R28, R40 ;  /* 0x0000001c3828723c */ /* 0x042ff00000001828 */
[C---:B------:R-:W-:Y:S01]  /*53f0*/  HMMA.16816.F32 R36, R56.reuse, R30, R36 ;  /* 0x0000001e3824723c */ /* 0x040fe20000001824 */
[----:B------:R-:W-:Y:S07]  /*5400*/  LDSM.16.M88.4 R28, [R231+0x5800] ;  /* 0x00580000e71c783b */ /* 0x000fee0000000200 */
[C---:B---3--:R-:W-:Y:S08]  /*5410*/  HMMA.16816.F32 R32, R56.reuse, R24, R32 ;  /* 0x000000183820723c */ /* 0x048ff00000001820 */
[C---:B------:R-:W-:Y:S01]  /*5420*/  HMMA.16816.F32 R16, R56.reuse, R26, R16 ;  /* 0x0000001a3810723c */ /* 0x040fe20000001810 */
[----:B------:R-:W-:Y:S07]  /*5430*/  LDSM.16.M88.4 R24, [R230+0x4000] ;  /* 0x00400000e618783b */ /* 0x000fee0000000200 */
[C---:B------:R-:W-:Y:S08]  /*5440*/  HMMA.16816.F32 R48, R56.reuse, R12, R48 ;  /* 0x0000000c3830723c */ /* 0x040ff00000001830 */
[C---:B------:R-:W-:Y:S01]  /*5450*/  HMMA.16816.F32 R8, R56.reuse, R14, R8 ;  /* 0x0000000e3808723c */ /* 0x040fe20000001808 */
[----:B------:R-:W1:Y:S07]  /*5460*/  LDSM.16.M88.4 R12, [R231+0x5000] ;  /* 0x00500000e70c783b */ /* 0x000e6e0000000200 */
[C---:B--2---:R-:W-:Y:S08]  /*5470*/  HMMA.16816.F32 R76, R56.reuse, R20, R76 ;  /* 0x00000014384c723c */ /* 0x044ff0000000184c */
[----:B------:R-:W-:Y:S01]  /*5480*/  HMMA.16816.F32 R64, R56, R22, R64 ;  /* 0x000000163840723c */ /* 0x000fe20000001840 */
[----:B------:R-:W2:Y:S04]  /*5490*/  LDSM.16.M88.4 R20, [R227+0xc000] ;  /* 0x00c00000e314783b */ /* 0x000ea80000000200 */
[----:B------:R-:W3:Y:S03]  /*54a0*/  LDSM.16.M88.4 R56, [R227+0xd000] ;  /* 0x00d00000e338783b */ /* 0x000ee60000000200 */
[C---:B------:R-:W-:Y:S08]  /*54b0*/  HMMA.16816.F32 R40, R68.reuse, R60, R40 ;  /* 0x0000003c4428723c */ /* 0x040ff00000001828 */
[C---:B------:R-:W-:Y:S08]  /*54c0*/  HMMA.16816.F32 R36, R68.reuse, R62, R36 ;  /* 0x0000003e4424723c */ /* 0x040ff00000001824 */
[C---:B----4-:R-:W-:Y:S08]  /*54d0*/  HMMA.16816.F32 R32, R68.reuse, R44, R32 ;  /* 0x0000002c4420723c */ /* 0x050ff00000001820 */
[C---:B------:R-:W-:Y:S01]  /*54e0*/  HMMA.16816.F32 R60, R68.reuse, R46, R16 ;  /* 0x0000002e443c723c */ /* 0x040fe20000001810 */
[----:B------:R-:W-:Y:S04]  /*54f0*/  LDSM.16.M88.4 R44, [R229+0x4000] ;  /* 0x00400000e52c783b */ /* 0x000fe80000000200 */
[----:B------:R-:W4:Y:S03]  /*5500*/  LDSM.16.M88.4 R16, [R220+0x4000] ;  /* 0x00400000dc10783b */ /* 0x000f260000000200 */
[C---:B-1----:R-:W-:Y:S08]  /*5510*/  HMMA.16816.F32 R48, R68.reuse, R12, R48 ;  /* 0x0000000c4430723c */ /* 0x042ff00000001830 */
[----:B------:R-:W-:Y:S01]  /*5520*/  HMMA.16816.F32 R8, R68, R14, R8 ;  /* 0x0000000e4408723c */ /* 0x000fe20000001808 */
[----:B------:R-:W-:Y:S07]  /*5530*/  LDSM.16.M88.4 R12, [R233+0xe000] ;  /* 0x00e00000e90c783b */ /* 0x000fee0000000200 */
[C---:B--2---:R-:W-:Y:S08]  /*5540*/  HMMA.16816.F32 R40, R24.reuse, R20, R40 ;  /* 0x000000141828723c */ /* 0x044ff00000001828 */
        /* <DEDUP_REMOVED lines=156> */
[----:B---3--:R-:W-:-:S04]  /*5f10*/  UIMAD.WIDE.U32 UR14, UR17, UR7, URZ ;  /* 0x00000007110e72a5 */ /* 0x008fc8000f8e003f */
[----:B------:R-:W-:-:S04]  /*5f20*/  UIADD3 UR6, -UR15, URZ, URZ ;  /* 0x0000003f0f067290 */ /* 0x000fc8000fffe13f */
[----:B------:R-:W-:-:S04]  /*5f30*/  UIMAD UR6, UR9, UR6, UR7 ;  /* 0x00000006090672a4 */ /* 0x000fc8000f8e0207 */
[----:B------:R-:W-:Y:S02]  /*5f40*/  UISETP.GT.U32.AND UP2, UPT, UR9, UR6, UPT ;  /* 0x000000060900728c */ /* 0x000fe4000bf44070 */
[----:B--2---:R-:W-:-:S09]  /*5f50*/  UIMAD.WIDE.U32 UR16, UR17, UR5, URZ ;  /* 0x00000005111072a5 */ /* 0x004fd2000f8e003f */
        /* <DEDUP_REMOVED lines=9> */
[----:B------:R-:W-:Y:S02]  /*5ff0*/  @UP4 UIADD3 UR15, UR15, 0x1, URZ ;  /* 0x000000010f0f4890 */ /* 0x000fe4000fffe03f */
[----:B------:R-:W-:-:S05]  /*6000*/  UISETP.NE.AND UP2, UPT, URZ, UR4, UPT ;  /* 0x000000043f00728c */ /* 0x000fca000bf45270 */
[----:B------:R-:W-:Y:S02]  /*6010*/  @!UP0 UIADD3 UR5, UR5, -UR9, URZ ;  /* 0x8000000905058290 */ /* 0x000fe4000fffe03f */
[----:B------:R-:W-:Y:S02]  /*6020*/  @!UP0 UIADD3 UR11, UR11, 0x1, URZ ;  /* 0x000000010b0b8890 */ /* 0x000fe4000fffe03f */
[----:B------:R-:W-:Y:S02]  /*6030*/  UISETP.GE.U32.AND UP3, UPT, UR5, UR9, UPT ;  /* 0x000000090500728c */ /* 0x000fe4000bf66070 */
[----:B------:R-:W-:Y:S02]  /*6040*/  ULOP3.LUT UR5, UR13, UR4, URZ, 0x3c, !UPT ;  /* 0x000000040d057292 */ /* 0x000fe4000f8e3c3f */
[----:B------:R-:W-:Y:S02]  /*6050*/  UISETP.GE.AND UP0, UPT, UR10, URZ, UPT ;  /* 0x0000003f0a00728c */ /* 0x000fe4000bf06270 */
[----:B------:R-:W-:-:S02]  /*6060*/  UISETP.GE.AND UP1, UPT, UR5, URZ, UPT ;  /* 0x0000003f0500728c */ /* 0x000fc4000bf26270 */
        /* <DEDUP_REMOVED lines=34> */
.L_x_3186:
[----:B------:R-:W-:-:S04]  /*6290*/  ULEA UR6, -UR6, URZ, 0x6 ;  /* 0x0000003f06067291 */ /* 0x000fc8000f8e313f */
[----:B------:R-:W-:Y:S02]  /*62a0*/  USHF.R.S32.HI UR4, URZ, 0x1f, UR6 ;  /* 0x0000001f3f047899 */ /* 0x000fe40008011406 */
[----:B------:R-:W-:-:S04]  /*62b0*/  MOV R15, UR6 ;  /* 0x00000006000f7c02 */ /* 0x000fc80008000f00 */
[----:B------:R-:W-:Y:S02]  /*62c0*/  MOV R14, UR4 ;  /* 0x00000004000e7c02 */ /* 0x000fe40008000f00 */
.L_x_3187:
        /* <DEDUP_REMOVED lines=156> */
.L_x_3189:
[----:B------:R-:W-:Y:S05]  /*6c90*/  BSYNC B0 ;  /* 0x0000000000007941 */ /* 0x000fea0003800000 */
.L_x_3188:
[----:B------:R-:W0:Y:S01]  /*6ca0*/  LDGDEPBAR ;  /* 0x00000000000079af */ /* 0x000e220000000000 */
[----:B------:R-:W-:-:S04]  /*6cb0*/  IADD3 R200, P0, R15, R200, RZ ;  /* 0x000000c80fc87210 */ /* 0x000fc80007f1e0ff */
[----:B------:R-:W-:Y:S02]  /*6cc0*/  IADD3.X R165, R14, R165, RZ, P0, !PT ;  /* 0x000000a50ea57210 */ /* 0x000fe400007fe4ff */
.L_x_3185:
        /* <DEDUP_REMOVED lines=192> */
[--C-:B------:R-:W-:Y:S01]  /*78d0*/  FFMA.FTZ R185, R29, c[0x0][0x23c], -R192.reuse ;  /* 0x00008f001db97a23 */ /* 0x100fe200000108c0 */
        /* <DEDUP_REMOVED lines=16> */
[--C-:B------:R-:W-:Y:S02]  /*79e0*/  FFMA.FTZ R191, R191, c[0x0][0x23c], -R33.reuse ;  /* 0x00008f00bfbf7a23 */ /* 0x100fe40000010821 */
        /* <DEDUP_REMOVED lines=87> */
[C---:B------:R-:W-:Y:S01]  /*7f60*/  F2FP.PACK_AB R6, R175.reuse, R176 ;  /* 0x000000b0af06723e */ /* 0x040fe200000000ff */
        /* <DEDUP_REMOVED lines=176> */
[----:B------:R-:W1:Y:S01]  /*8a70*/  R2UR UR4, R0 ;  /* 0x00000000000473c2 */ /* 0x000e6200000e0000 */
[----:B------:R-:W-:-:S06]  /*8a80*/  UIADD3 UR10, UR5, 0x40, URZ ;  /* 0x00000040050a7890 */ /* 0x000fcc000fffe03f */
[----:B------:R-:W-:-:S05]  /*8a90*/  IMAD.U32 R2, RZ, RZ, UR10 ;  /* 0x0000000aff027e24 */ /* 0x000fca000f8e00ff */
[----:B------:R-:W-:-:S04]  /*8aa0*/  IABS R2, R2 ;  /* 0x0000000200027213 */ /* 0x000fc80000000000 */
[----:B------:R-:W2:Y:S01]  /*8ab0*/  R2UR UR9, R2 ;  /* 0x00000000020973c2 */ /* 0x000ea200000e0000 */
[----:B-1----:R-:W1:Y:S08]  /*8ac0*/  I2F.RP R0, UR4 ;  /* 0x0000000400007d06 */ /* 0x002e700008209400 */
        /* <DEDUP_REMOVED lines=62> */
[----:B------:R-:W-:Y:S02]  /*8eb0*/  IMAD R0, R2, c[0x0][0x18c], R0 ;  /* 0x0000630002007a24 */ /* 0x000fe400078e0200 */
[----:B------:R-:W-:-:S03]  /*8ec0*/  IMAD.MOV.U32 R2, RZ, RZ, R4 ;  /* 0x000000ffff027224 */ /* 0x000fc600078e0004 */
[----:B------:R-:W-:Y:S01]  /*8ed0*/  IADD3 R0, R5, R0, RZ ;  /* 0x0000000005007210 */ /* 0x000fe20007ffe0ff */
[----:B------:R-:W-:Y:S05]  /*8ee0*/  BRA `(.L_x_3192) ;  /* 0x0000003000007947 */ /* 0x000fea0003800000 */
.L_x_3191:
[----:B------:R-:W-:-:S05]  /*8ef0*/  IMAD.MOV.U32 R2, RZ, RZ, c[0x0][0x1a0] ;  /* 0x00006800ff027624 */ /* 0x000fca00078e00ff */
[----:B------:R-:W-:-:S04]  /*8f00*/  LEA R2, -R2, RZ, 0x6 ;  /* 0x000000ff02027211 */ /* 0x000fc800078e31ff */
[----:B------:R-:W-:Y:S02]  /*8f10*/  SHF.R.S32.HI R0, RZ, 0x1f, R2 ;  /* 0x0000001fff007819 */ /* 0x000fe40000011402 */
.L_x_3192:
        /* <DEDUP_REMOVED lines=12> */
[----:B------:R-:W-:Y:S02]  /*8fe0*/  @!P3 LEA R16, P1, R5, c[0x0][0x170], 0x1 ;  /* 0x00005c000510ba11 */ /* 0x000fe400078208ff */
        /* <DEDUP_REMOVED lines=136> */
[----:B-----5:R-:W5:Y:S04]  /*9870*/  LDSM.16.M88.4 R20, [R233+0x8800] ;  /* 0x00880000e914783b */ /* 0x020f680000000200 */
[----:B------:R-:W5:Y:S04]  /*9880*/  LDSM.16.M88.4 R168, [R233+0x9000] ;  /* 0x00900000e9a8783b */ /* 0x000f680000000200 */
[----:B----4-:R-:W4:Y:S04]  /*9890*/  LDSM.16.M88.4 R12, [R233+0x9800] ;  /* 0x00980000e90c783b */ /* 0x010f280000000200 */
[----:B---3--:R-:W-:Y:S04]  /*98a0*/  LDSM.16.M88.4 R16, [R232] ;  /* 0x00000000e810783b */ /* 0x008fe80000000200 */
[----:B------:R-:W3:Y:S04]  /*98b0*/  LDSM.16.M88.4 R196, [R231] ;  /* 0x00000000e7c4783b */ /* 0x000ee80000000200 */
[----:B------:R-:W3:Y:S04]  /*98c0*/  LDSM.16.M88.4 R176, [R223] ;  /* 0x00000000dfb0783b */ /* 0x000ee80000000200 */
[----:B-1----:R-:W1:Y:S04]  /*98d0*/  LDSM.16.M88.4 R32, [R222] ;  /* 0x00000000de20783b */ /* 0x002e680000000200 */
[----:B------:R-:W1:Y:S04]  /*98e0*/  LDSM.16.M88.4 R192, [R221] ;  /* 0x00000000ddc0783b */ /* 0x000e680000000200 */
[----:B------:R-:W-:Y:S01]  /*98f0*/  LDSM.16.M88.4 R180, [R227+0x8000] ;  /* 0x00800000e3b4783b */ /* 0x000fe20000000200 */
[C---:B--2---:R-:W-:Y:S03]  /*9900*/  HMMA.16816.F32 R8, R184.reuse, R4, RZ ;  /* 0x00000004b808723c */ /* 0x044fe600000018ff */
[----:B------:R-:W-:Y:S04]  /*9910*/  LDSM.16.M88.4 R28, [R227+0x8800] ;  /* 0x00880000e31c783b */ /* 0x000fe80000000200 */
[----:B------:R-:W0:Y:S01]  /*9920*/  LDGDEPBAR ;  /* 0x00000000000079af */ /* 0x000e220000000000 */
[C---:B-----5:R-:W-:Y:S08]  /*9930*/  HMMA.16816.F32 R24, R184.reuse, R20, RZ ;  /* 0x00000014b818723c */ /* 0x060ff000000018ff */
[C---:B------:R-:W-:Y:S08]  /*9940*/  HMMA.16816.F32 R172, R184.reuse, R168, RZ ;  /* 0x000000a8b8ac723c */ /* 0x040ff000000018ff */
[C---:B------:R-:W-:Y:S08]  /*9950*/  HMMA.16816.F32 R4, R184.reuse, R6, RZ ;  /* 0x00000006b804723c */ /* 0x040ff000000018ff */
[C---:B------:R-:W-:Y:S08]  /*9960*/  HMMA.16816.F32 R20, R184.reuse, R22, RZ ;  /* 0x00000016b814723c */ /* 0x040ff000000018ff */
[C---:B------:R-:W-:Y:S08]  /*9970*/  HMMA.16816.F32 R168, R184.reuse, R170, RZ ;  /* 0x000000aab8a8723c */ /* 0x040ff000000018ff */
[C---:B----4-:R-:W-:Y:S08]  /*9980*/  HMMA.16816.F32 R188, R184.reuse, R12, RZ ;  /* 0x0000000cb8bc723c */ /* 0x050ff000000018ff */
[----:B------:R-:W-:Y:S01]  /*9990*/  HMMA.16816.F32 R184, R184, R14, RZ ;  /* 0x0000000eb8b8723c */ /* 0x000fe200000018ff */
[----:B------:R-:W2:Y:S07]  /*99a0*/  LDSM.16.M88.4 R12, [R230] ;  /* 0x00000000e60c783b */ /* 0x000eae0000000200 */
[C---:B---3--:R-:W-:Y:S08]  /*99b0*/  HMMA.16816.F32 R8, R16.reuse, R196, R8 ;  /* 0x000000c41008723c */ /* 0x048ff00000001808 */
[C---:B------:R-:W-:Y:S01]  /*99c0*/  HMMA.16816.F32 R4, R16.reuse, R198, R4 ;  /* 0x000000c61004723c */ /* 0x040fe20000001804 */
[----:B------:R-:W-:Y:S07]  /*99d0*/  LDSM.16.M88.4 R196, [R220] ;  /* 0x00000000dcc4783b */ /* 0x000fee0000000200 */
[C---:B------:R-:W-:Y:S08]  /*99e0*/  HMMA.16816.F32 R24, R16.reuse, R176, R24 ;  /* 0x000000b01018723c */ /* 0x040ff00000001818 */
[C---:B------:R-:W-:Y:S01]  /*99f0*/  HMMA.16816.F32 R20, R16.reuse, R178, R20 ;  /* 0x000000b21014723c */ /* 0x040fe20000001814 */
[----:B------:R-:W3:Y:S07]  /*9a00*/  LDSM.16.M88.4 R176, [R227+0x9000] ;  /* 0x00900000e3b0783b */ /* 0x000eee0000000200 */
[C---:B-1----:R-:W-:Y:S08]  /*9a10*/  HMMA.16816.F32 R172, R16.reuse, R32, R172 ;  /* 0x0000002010ac723c */ /* 0x042ff000000018ac */
[C---:B------:R-:W-:Y:S01]  /*9a20*/  HMMA.16816.F32 R168, R16.reuse, R34, R168 ;  /* 0x0000002210a8723c */ /* 0x040fe200000018a8 */
[----:B------:R-:W1:Y:S07]  /*9a30*/  LDSM.16.M88.4 R32, [R227+0x9800] ;  /* 0x00980000e320783b */ /* 0x000e6e0000000200 */
[C---:B------:R-:W-:Y:S08]  /*9a40*/  HMMA.16816.F32 R188, R16.reuse, R192, R188 ;  /* 0x000000c010bc723c */ /* 0x040ff000000018bc */
[----:B------:R-:W-:Y:S01]  /*9a50*/  HMMA.16816.F32 R184, R16, R194, R184 ;  /* 0x000000c210b8723c */ /* 0x000fe200000018b8 */
[----:B------:R-:W4:Y:S04]  /*9a60*/  LDSM.16.M88.4 R16, [R229] ;  /* 0x00000000e510783b */ /* 0x000f280000000200 */
[----:B------:R-:W5:Y:S03]  /*9a70*/  LDSM.16.M88.4 R192, [R220+0x800] ;  /* 0x00080000dcc0783b */ /* 0x000f660000000200 */
[C---:B--2---:R-:W-:Y:S08]  /*9a80*/  HMMA.16816.F32 R8, R12.reuse, R180, R8 ;  /* 0x000000b40c08723c */ /* 0x044ff00000001808 */
[C---:B------:R-:W-:Y:S01]  /*9a90*/  HMMA.16816.F32 R4, R12.reuse, R182, R4 ;  /* 0x000000b60c04723c */ /* 0x040fe20000001804 */
[----:B------:R-:W2:Y:S07]  /*9aa0*/  LDSM.16.M88.4 R180, [R220+0x1000] ;  /* 0x00100000dcb4783b */ /* 0x000eae0000000200 */
[C---:B------:R-:W-:Y:S08]  /*9ab0*/  HMMA.16816.F32 R24, R12.reuse, R28, R24 ;  /* 0x0000001c0c18723c */ /* 0x040ff00000001818 */
[C---:B------:R-:W-:Y:S01]  /*9ac0*/  HMMA.16816.F32 R20, R12.reuse, R30, R20 ;  /* 0x0000001e0c14723c */ /* 0x040fe20000001814 */
[----:B------:R-:W2:Y:S07]  /*9ad0*/  LDSM.16.M88.4 R28, [R220+0x1800] ;  /* 0x00180000dc1c783b */ /* 0x000eae0000000200 */
[C---:B---3--:R-:W-:Y:S08]  /*9ae0*/  HMMA.16816.F32 R172, R12.reuse, R176, R172 ;  /* 0x000000b00cac723c */ /* 0x048ff000000018ac */
[C---:B------:R-:W-:Y:S01]  /*9af0*/  HMMA.16816.F32 R168, R12.reuse, R178, R168 ;  /* 0x000000b20ca8723c */ /* 0x040fe200000018a8 */
[----:B------:R-:W-:Y:S07]  /*9b00*/  LDSM.16.M88.4 R176, [R233+0xa000] ;  /* 0x00a00000e9b0783b */ /* 0x000fee0000000200 */
[C---:B-1----:R-:W-:Y:S08]  /*9b10*/  HMMA.16816.F32 R188, R12.reuse, R32, R188 ;  /* 0x000000200cbc723c */ /* 0x042ff000000018bc */
[----:B------:R-:W-:Y:S01]  /*9b20*/  HMMA.16816.F32 R184, R12, R34, R184 ;  /* 0x000000220cb8723c */ /* 0x000fe200000018b8 */
[----:B------:R-:W1:Y:S04]  /*9b30*/  LDSM.16.M88.4 R12, [R234+0x2000] ;  /* 0x00200000ea0c783b */ /* 0x000e680000000200 */
[----:B------:R-:W3:Y:S03]  /*9b40*/  LDSM.16.M88.4 R32, [R233+0xa800] ;  /* 0x00a80000e920783b */ /* 0x000ee60000000200 */
[C---:B----4-:R-:W-:Y:S08]  /*9b50*/  HMMA.16816.F32 R8, R16.reuse, R196, R8 ;  /* 0x000000c41008723c */ /* 0x050ff00000001808 */
[C---:B------:R-:W-:Y:S01]  /*9b60*/  HMMA.16816.F32 R4, R16.reuse, R198, R4 ;  /* 0x000000c61004723c */ /* 0x040fe20000001804 */
[----:B------:R-:W4:Y:S07]  /*9b70*/  LDSM.16.M88.4 R196, [R233+0xb000] ;  /* 0x00b00000e9c4783b */ /* 0x000f2e0000000200 */
[C---:B-----5:R-:W-:Y:S08]  /*9b80*/  HMMA.16816.F32 R24, R16.reuse, R192, R24 ;  /* 0x000000c01018723c */ /* 0x060ff00000001818 */
[C---:B------:R-:W-:Y:S01]  /*9b90*/  HMMA.16816.F32 R20, R16.reuse, R194, R20 ;  /* 0x000000c21014723c */ /* 0x040fe20000001814 */
[----:B------:R-:W-:Y:S07]  /*9ba0*/  LDSM.16.M88.4 R192, [R217] ;  /* 0x00000000d9c0783b */ /* 0x000fee0000000200 */
[C---:B--2---:R-:W-:Y:S08]  /*9bb0*/  HMMA.16816.F32 R172, R16.reuse, R180, R172 ;  /* 0x000000b410ac723c */ /* 0x044ff000000018ac */
[C---:B------:R-:W-:Y:S01]  /*9bc0*/  HMMA.16816.F32 R168, R16.reuse, R182, R168 ;  /* 0x000000b610a8723c */ /* 0x040fe200000018a8 */
[----:B------:R-:W2:Y:S07]  /*9bd0*/  LDSM.16.M88.4 R180, [R233+0xb800] ;  /* 0x00b80000e9b4783b */ /* 0x000eae0000000200 */
[C---:B------:R-:W-:Y:S08]  /*9be0*/  HMMA.16816.F32 R188, R16.reuse, R28, R188 ;  /* 0x0000001c10bc723c */ /* 0x040ff000000018bc */
[----:B------:R-:W-:Y:S01]  /*9bf0*/  HMMA.16816.F32 R184, R16, R30, R184 ;  /* 0x0000001e10b8723c */ /* 0x000fe200000018b8 */
[----:B------:R-:W-:Y:S04]  /*9c00*/  LDSM.16.M88.4 R16, [R232+0x2000] ;  /* 0x00200000e810783b */ /* 0x000fe80000000200 */
[----:B------:R-:W5:Y:S03]  /*9c10*/  LDSM.16.M88.4 R28, [R219] ;  /* 0x00000000db1c783b */ /* 0x000f660000000200 */
[C---:B-1----:R-:W-:Y:S08]  /*9c20*/  HMMA.16816.F32 R8, R12.reuse, R176, R8 ;  /* 0x000000b00c08723c */ /* 0x042ff00000001808 */
[C---:B------:R-:W-:Y:S01]  /*9c30*/  HMMA.16816.F32 R4, R12.reuse, R178, R4 ;  /* 0x000000b20c04723c */ /* 0x040fe20000001804 */
[----:B------:R-:W1:Y:S07]  /*9c40*/  LDSM.16.M88.4 R176, [R218] ;  /* 0x00000000dab0783b */ /* 0x000e6e0000000200 */
[C---:B---3--:R-:W-:Y:S08]  /*9c50*/  HMMA.16816.F32 R24, R12.reuse, R32, R24 ;  /* 0x000000200c18723c */ /* 0x048ff00000001818 */
[C---:B------:R-:W-:Y:S01]  /*9c60*/  HMMA.16816.F32 R20, R12.reuse, R34, R20 ;  /* 0x000000220c14723c */ /* 0x040fe20000001814 */
[----:B------:R-:W3:Y:S07]  /*9c70*/  LDSM.16.M88.4 R32, [R216] ;  /* 0x00000000d820783b */ /* 0x000eee0000000200 */
[C---:B----4-:R-:W-:Y:S08]  /*9c80*/  HMMA.16816.F32 R172, R12.reuse, R196, R172 ;  /* 0x000000c40cac723c */ /* 0x050ff000000018ac */
[C---:B------:R-:W-:Y:S01]  /*9c90*/  HMMA.16816.F32 R168, R12.reuse, R198, R168 ;  /* 0x000000c60ca8723c */ /* 0x040fe200000018a8 */
[----:B------:R-:W-:Y:S07]  /*9ca0*/  LDSM.16.M88.4 R196, [R233+0xc800] ;  /* 0x00c80000e9c4783b */ /* 0x000fee0000000200 */
[C---:B--2---:R-:W-:Y:S08]  /*9cb0*/  HMMA.16816.F32 R188, R12.reuse, R180, R188 ;  /* 0x000000b40cbc723c */ /* 0x044ff000000018bc */
[----:B------:R-:W-:Y:S01]  /*9cc0*/  HMMA.16816.F32 R184, R12, R182, R184 ;  /* 0x000000b60cb8723c */ /* 0x000fe200000018b8 */
[----:B------:R-:W-:Y:S04]  /*9cd0*/  LDSM.16.M88.4 R12, [R230+0x2000] ;  /* 0x00200000e60c783b */ /* 0x000fe80000000200 */
[----:B------:R-:W-:Y:S03]  /*9ce0*/  LDSM.16.M88.4 R180, [R227+0xa000] ;  /* 0x00a00000e3b4783b */ /* 0x000fe60000000200 */
[C---:B-----5:R-:W-:Y:S08]  /*9cf0*/  HMMA.16816.F32 R8, R16.reuse, R28, R8 ;  /* 0x0000001c1008723c */ /* 0x060ff00000001808 */
[C---:B------:R-:W-:Y:S01]  /*9d00*/  HMMA.16816.F32 R4, R16.reuse, R30, R4 ;  /* 0x0000001e1004723c */ /* 0x040fe20000001804 */
[----:B------:R-:W2:Y:S07]  /*9d10*/  LDSM.16.M88.4 R28, [R227+0xa800] ;  /* 0x00a80000e31c783b */ /* 0x000eae0000000200 */
[C---:B-1----:R-:W-:Y:S08]  /*9d20*/  HMMA.16816.F32 R24, R16.reuse, R176, R24 ;  /* 0x000000b01018723c */ /* 0x042ff00000001818 */
[C---:B------:R-:W-:Y:S01]  /*9d30*/  HMMA.16816.F32 R20, R16.reuse, R178, R20 ;  /* 0x000000b21014723c */ /* 0x040fe20000001814 */
[----:B------:R-:W1:Y:S07]  /*9d40*/  LDSM.16.M88.4 R176, [R227+0xb000] ;  /* 0x00b00000e3b0783b */ /* 0x000e6e0000000200 */
[C---:B---3--:R-:W-:Y:S08]  /*9d50*/  HMMA.16816.F32 R188, R16.reuse, R32, R188 ;  /* 0x0000002010bc723c */ /* 0x048ff000000018bc */
[C---:B------:R-:W-:Y:S01]  /*9d60*/  HMMA.16816.F32 R184, R16.reuse, R34, R184 ;  /* 0x0000002210b8723c */ /* 0x040fe200000018b8 */
[----:B------:R-:W3:Y:S07]  /*9d70*/  LDSM.16.M88.4 R32, [R227+0xb800] ;  /* 0x00b80000e320783b */ /* 0x000eee0000000200 */
[C---:B------:R-:W-:Y:S08]  /*9d80*/  HMMA.16816.F32 R172, R16.reuse, R192, R172 ;  /* 0x000000c010ac723c */ /* 0x040ff000000018ac */
[----:B------:R-:W-:Y:S01]  /*9d90*/  HMMA.16816.F32 R168, R16, R194, R168 ;  /* 0x000000c210a8723c */ /* 0x000fe200000018a8 */
[----:B------:R-:W-:Y:S04]  /*9da0*/  LDSM.16.M88.4 R16, [R229+0x2000] ;  /* 0x00200000e510783b */ /* 0x000fe80000000200 */
[----:B------:R-:W4:Y:S03]  /*9db0*/  LDSM.16.M88.4 R192, [R220+0x2000] ;  /* 0x00200000dcc0783b */ /* 0x000f260000000200 */
[C---:B--2---:R-:W-:Y:S08]  /*9dc0*/  HMMA.16816.F32 R24, R12.reuse, R28, R24 ;  /* 0x0000001c0c18723c */ /* 0x044ff00000001818 */
[C---:B------:R-:W-:Y:S01]  /*9dd0*/  HMMA.16816.F32 R20, R12.reuse, R30, R20 ;  /* 0x0000001e0c14723c */ /* 0x040fe20000001814 */
[----:B------:R-:W2:Y:S07]  /*9de0*/  LDSM.16.M88.4 R28, [R220+0x3000] ;  /* 0x00300000dc1c783b */ /* 0x000eae0000000200 */
        /* <DEDUP_REMOVED lines=8> */
[----:B------:R-:W-:Y:S04]  /*9e70*/  LDSM.16.M88.4 R12, [R234+0x4000] ;  /* 0x00400000ea0c783b */ /* 0x000fe80000000200 */
[----:B------:R-:W3:Y:S03]  /*9e80*/  LDSM.16.M88.4 R32, [R233+0xc000] ;  /* 0x00c00000e920783b */ /* 0x000ee60000000200 */
[C---:B----4-:R-:W-:Y:S08]  /*9e90*/  HMMA.16816.F32 R8, R16.reuse, R192, R8 ;  /* 0x000000c01008723c */ /* 0x050ff00000001808 */
[C---:B------:R-:W-:Y:S01]  /*9ea0*/  HMMA.16816.F32 R4, R16.reuse, R194, R4 ;  /* 0x000000c21004723c */ /* 0x040fe20000001804 */
[----:B------:R-:W-:Y:S07]  /*9eb0*/  LDSM.16.M88.4 R192, [R233+0xd800] ;  /* 0x00d80000e9c0783b */ /* 0x000fee0000000200 */
[C---:B--2---:R-:W-:Y:S08]  /*9ec0*/  HMMA.16816.F32 R172, R16.reuse, R28, R172 ;  /* 0x0000001c10ac723c */ /* 0x044ff000000018ac */
[C---:B------:R-:W-:Y:S01]  /*9ed0*/  HMMA.16816.F32 R168, R16.reuse, R30, R168 ;  /* 0x0000001e10a8723c */ /* 0x040fe200000018a8 */
[----:B------:R-:W2:Y:S07]  /*9ee0*/  LDSM.16.M88.4 R28, [R233+0xd000] ;  /* 0x00d00000e91c783b */ /* 0x000eae0000000200 */
[C---:B-----5:R-:W-:Y:S08]  /*9ef0*/  HMMA.16816.F32 R24, R16.reuse, R180, R24 ;  /* 0x000000b41018723c */ /* 0x060ff00000001818 */
[C---:B------:R-:W-:Y:S01]  /*9f00*/  HMMA.16816.F32 R20, R16.reuse, R182, R20 ;  /* 0x000000b61014723c */ /* 0x040fe20000001814 */
[----:B------:R-:W-:Y:S07]  /*9f10*/  LDSM.16.M88.4 R180, [R215] ;  /* 0x00000000d7b4783b */ /* 0x000fee0000000200 */
[C---:B-1----:R-:W-:Y:S08]  /*9f20*/  HMMA.16816.F32 R188, R16.reuse, R176, R188 ;  /* 0x000000b010bc723c */ /* 0x042ff000000018bc */
[----:B------:R-:W-:Y:S01]  /*9f30*/  HMMA.16816.F32 R184, R16, R178, R184 ;  /* 0x000000b210b8723c */ /* 0x000fe200000018b8 */
[----:B------:R-:W1:Y:S04]  /*9f40*/  LDSM.16.M88.4 R16, [R232+0x4000] ;  /* 0x00400000e810783b */ /* 0x000e680000000200 */
[----:B------:R-:W-:Y:S03]  /*9f50*/  LDSM.16.M88.4 R176, [R213] ;  /* 0x00000000d5b0783b */ /* 0x000fe60000000200 */
[C---:B---3--:R-:W-:Y:S08]  /*9f60*/  HMMA.16816.F32 R8, R12.reuse, R32, R8 ;  /* 0x000000200c08723c */ /* 0x048ff00000001808 */
[C---:B------:R-:W-:Y:S01]  /*9f70*/  HMMA.16816.F32 R4, R12.reuse, R34, R4 ;  /* 0x000000220c04723c */ /* 0x040fe20000001804 */
[----:B------:R-:W3:Y:S07]  /*9f80*/  LDSM.16.M88.4 R32, [R214] ;  /* 0x00000000d620783b */ /* 0x000eee0000000200 */
[C---:B------:R-:W-:Y:S08]  /*9f90*/  HMMA.16816.F32 R24, R12.reuse, R196, R24 ;  /* 0x000000c40c18723c */ /* 0x040ff00000001818 */
[C---:B------:R-:W-:Y:S01]  /*9fa0*/  HMMA.16816.F32 R20, R12.reuse, R198, R20 ;  /* 0x000000c60c14723c */ /* 0x040fe20000001814 */
[----:B------:R-:W-:Y:S07]  /*9fb0*/  LDSM.16.M88.4 R196, [R227+0xc000] ;  /* 0x00c00000e3c4783b */ /* 0x000fee0000000200 */
[C---:B--2---:R-:W-:Y:S08]  /*9fc0*/  HMMA.16816.F32 R172, R12.reuse, R28, R172 ;  /* 0x0000001c0cac723c */ /* 0x044ff000000018ac */
[C---:B------:R-:W-:Y:S01]  /*9fd0*/  HMMA.16816.F32 R168, R12.reuse, R30, R168 ;  /* 0x0000001e0ca8723c */ /* 0x040fe200000018a8 */
[----:B------:R-:W2:Y:S07]  /*9fe0*/  LDSM.16.M88.4 R28, [R212] ;  /* 0x00000000d41c783b */ /* 0x000eae0000000200 */
[C---:B------:R-:W-:Y:S08]  /*9ff0*/  HMMA.16816.F32 R188, R12.reuse, R192, R188 ;  /* 0x000000c00cbc723c */ /* 0x040ff000000018bc */
[----:B------:R-:W-:Y:S01]  /*a000*/  HMMA.16816.F32 R184, R12, R194, R184 ;  /* 0x000000c20cb8723c */ /* 0x000fe200000018b8 */
[----:B------:R-:W4:Y:S04]  /*a010*/  LDSM.16.M88.4 R12, [R230+0x4000] ;  /* 0x00400000e60c783b */ /* 0x000f280000000200 */
[----:B------:R-:W5:Y:S03]  /*a020*/  LDSM.16.M88.4 R192, [R227+0xc800] ;  /* 0x00c80000e3c0783b */ /* 0x000f660000000200 */
[C---:B-1----:R-:W-:Y:S08]  /*a030*/  HMMA.16816.F32 R8, R16.reuse, R180, R8 ;  /* 0x000000b41008723c */ /* 0x042ff00000001808 */
[C---:B------:R-:W-:Y:S01]  /*a040*/  HMMA.16816.F32 R4, R16.reuse, R182, R4 ;  /* 0x000000b61004723c */ /* 0x040fe20000001804 */
[----:B------:R-:W1:Y:S07]  /*a050*/  LDSM.16.M88.4 R180, [R227+0xd000] ;  /* 0x00d00000e3b4783b */ /* 0x000e6e0000000200 */
[C---:B---3--:R-:W-:Y:S08]  /*a060*/  HMMA.16816.F32 R24, R16.reuse, R32, R24 ;  /* 0x000000201018723c */ /* 0x048ff00000001818 */
        /* <DEDUP_REMOVED lines=8> */
[----:B------:R-:W2:Y:S03]  /*a0f0*/  LDSM.16.M88.4 R16, [R220+0x4800] ;  /* 0x00480000dc10783b */ /* 0x000ea60000000200 */
[C---:B----4-:R-:W-:Y:S08]  /*a100*/  HMMA.16816.F32 R8, R12.reuse, R196, R8 ;  /* 0x000000c40c08723c */ /* 0x050ff00000001808 */
[C---:B------:R-:W-:Y:S01]  /*a110*/  HMMA.16816.F32 R4, R12.reuse, R198, R4 ;  /* 0x000000c60c04723c */ /* 0x040fe20000001804 */
[----:B------:R-:W-:Y:S07]  /*a120*/  LDSM.16.M88.4 R196, [R234+0x6000] ;  /* 0x00600000eac4783b */ /* 0x000fee0000000200 */
[C---:B-----5:R-:W-:Y:S08]  /*a130*/  HMMA.16816.F32 R24, R12.reuse, R192, R24 ;  /* 0x000000c00c18723c */ /* 0x060ff00000001818 */
        /* <DEDUP_REMOVED lines=9> */
[C---:B--2---:R-:W-:Y:S08]  /*a1d0*/  HMMA.16816.F32 R8, R28.reuse, R176, R8 ;  /* 0x000000b01c08723c */ /* 0x044ff00000001808 */
[C---:B------:R-:W-:Y:S01]  /*a1e0*/  HMMA.16816.F32 R4, R28.reuse, R178, R4 ;  /* 0x000000b21c04723c */ /* 0x040fe20000001804 */
[----:B------:R-:W-:Y:S07]  /*a1f0*/  LDSM.16.M88.4 R176, [R233+0xe800] ;  /* 0x00e80000e9b0783b */ /* 0x000fee0000000200 */
[C---:B------:R-:W-:Y:S08]  /*a200*/  HMMA.16816.F32 R24, R28.reuse, R16, R24 ;  /* 0x000000101c18723c */ /* 0x040ff00000001818 */
[C---:B------:R-:W-:Y:S01]  /*a210*/  HMMA.16816.F32 R20, R28.reuse, R18, R20 ;  /* 0x000000121c14723c */ /* 0x040fe20000001814 */
[----:B------:R-:W2:Y:S07]  /*a220*/  LDSM.16.M88.4 R16, [R211] ;  /* 0x00000000d310783b */ /* 0x000eae0000000200 */
[----:B----4-:R-:W-:Y:S08]  /*a230*/  HMMA.16816.F32 R172, R28, R192, R172 ;  /* 0x000000c01cac723c */ /* 0x010ff000000018ac */
[C---:B-1----:R-:W-:Y:S08]  /*a240*/  HMMA.16816.F32 R8, R196.reuse, R12, R8 ;  /* 0x0000000cc408723c */ /* 0x042ff00000001808 */
[----:B------:R-:W-:Y:S01]  /*a250*/  HMMA.16816.F32 R4, R196, R14, R4 ;  /* 0x0000000ec404723c */ /* 0x000fe20000001804 */
[----:B------:R-:W-:Y:S07]  /*a260*/  LDSM.16.M88.4 R12, [R210] ;  /* 0x00000000d20c783b */ /* 0x000fee0000000200 */
[C---:B------:R-:W-:Y:S01]  /*a270*/  HMMA.16816.F32 R168, R28.reuse, R194, R168 ;  /* 0x000000c21ca8723c */ /* 0x040fe200000018a8 */
[----:B------:R-:W-:Y:S07]  /*a280*/  LDSM.16.M88.4 R192, [R227+0xe000] ;  /* 0x00e00000e3c0783b */ /* 0x000fee0000000200 */
[C---:B---3--:R-:W-:Y:S08]  /*a290*/  HMMA.16816.F32 R188, R28.reuse, R32, R188 ;  /* 0x000000201cbc723c */ /* 0x048ff000000018bc */
[----:B------:R-:W-:Y:S01]  /*a2a0*/  HMMA.16816.F32 R184, R28, R34, R184 ;  /* 0x000000221cb8723c */ /* 0x000fe200000018b8 */
[----:B------:R-:W1:Y:S04]  /*a2b0*/  LDSM.16.M88.4 R32, [R230+0x6000] ;  /* 0x00600000e620783b */ /* 0x000e680000000200 */
[----:B------:R-:W3:Y:S03]  /*a2c0*/  LDSM.16.M88.4 R28, [R233+0xf000] ;  /* 0x00f00000e91c783b */ /* 0x000ee60000000200 */
[C---:B--2---:R-:W-:Y:S08]  /*a2d0*/  HMMA.16816.F32 R8, R180.reuse, R16, R8 ;  /* 0x00000010b408723c */ /* 0x044ff00000001808 */
[----:B------:R-:W-:Y:S01]  /*a2e0*/  HMMA.16816.F32 R4, R180, R18, R4 ;  /* 0x00000012b404723c */ /* 0x000fe20000001804 */
[----:B------:R-:W-:Y:S07]  /*a2f0*/  LDSM.16.M88.4 R16, [R229+0x6000] ;  /* 0x00600000e510783b */ /* 0x000fee0000000200 */
[C---:B------:R-:W-:Y:S08]  /*a300*/  HMMA.16816.F32 R24, R196.reuse, R176, R24 ;  /* 0x000000b0c418723c */ /* 0x040ff00000001818 */
[----:B------:R-:W-:Y:S01]  /*a310*/  HMMA.16816.F32 R20, R196, R178, R20 ;  /* 0x000000b2c414723c */ /* 0x000fe20000001814 */
[----:B------:R-:W2:Y:S07]  /*a320*/  LDSM.16.M88.4 R176, [R220+0x6000] ;  /* 0x00600000dcb0783b */ /* 0x000eae0000000200 */
[C---:B-1----:R-:W-:Y:S08]  /*a330*/  HMMA.16816.F32 R8, R32.reuse, R192, R8 ;  /* 0x000000c02008723c */ /* 0x042ff00000001808 */
[----:B------:R-:W-:Y:S01]  /*a340*/  HMMA.16816.F32 R4, R32, R194, R4 ;  /* 0x000000c22004723c */ /* 0x000fe20000001804 */
[----:B------:R-:W1:Y:S07]  /*a350*/  LDSM.16.M88.4 R192, [R233+0xf800] ;  /* 0x00f80000e9c0783b */ /* 0x000e6e0000000200 */
[C---:B---3--:R-:W-:Y:S08]  /*a360*/  HMMA.16816.F32 R172, R196.reuse, R28, R172 ;  /* 0x0000001cc4ac723c */ /* 0x048ff000000018ac */
[----:B------:R-:W-:Y:S01]  /*a370*/  HMMA.16816.F32 R168, R196, R30, R168 ;  /* 0x0000001ec4a8723c */ /* 0x000fe200000018a8 */
[----:B------:R-:W3:Y:S07]  /*a380*/  LDSM.16.M88.4 R28, [R227+0xe800] ;  /* 0x00e80000e31c783b */ /* 0x000eee0000000200 */
[C---:B--2---:R-:W-:Y:S08]  /*a390*/  HMMA.16816.F32 R8, R16.reuse, R176, R8 ;  /* 0x000000b01008723c */ /* 0x044ff00000001808 */
[----:B------:R-:W-:Y:S01]  /*a3a0*/  HMMA.16816.F32 R4, R16, R178, R4 ;  /* 0x000000b21004723c */ /* 0x000fe20000001804 */
[----:B------:R-:W2:Y:S07]  /*a3b0*/  LDSM.16.M88.4 R176, [R209] ;  /* 0x00000000d1b0783b */ /* 0x000eae0000000200 */
[C---:B------:R-:W-:Y:S08]  /*a3c0*/  HMMA.16816.F32 R24, R180.reuse, R12, R24 ;  /* 0x0000000cb418723c */ /* 0x040ff00000001818 */
[----:B------:R-:W-:Y:S01]  /*a3d0*/  HMMA.16816.F32 R20, R180, R14, R20 ;  /* 0x0000000eb414723c */ /* 0x000fe20000001814 */
[----:B------:R-:W4:Y:S01]  /*a3e0*/  LDSM.16.M88.4 R12, [R220+0x6800] ;  /* 0x00680000dc0c783b */ /* 0x000f220000000200 */
[----:B------:R-:W-:-:S02]  /*a3f0*/  FMUL.FTZ R10, R10, c[0x0][0x2ec] ;  /* 0x0000bb000a0a7a20 */ /* 0x000fc40000410000 */
[----:B------:R-:W-:Y:S02]  /*a400*/  FMUL.FTZ R2, R8, c[0x0][0x2ec] ;  /* 0x0000bb0008027a20 */ /* 0x000fe40000410000 */
[----:B------:R-:W-:Y:S01]  /*a410*/  FMUL.FTZ R0, R9, c[0x0][0x2ec] ;  /* 0x0000bb0009007a20 */ /* 0x000fe20000410000 */
[----:B------:R5:W-:Y:S01]  /*a420*/  MUFU.TANH R166, R10 ;  /* 0x0000000a00a67308 */ /* 0x000be20000002400 */
[C---:B-1----:R-:W-:Y:S01]  /*a430*/  HMMA.16816.F32 R188, R196.reuse, R192, R188 ;  /* 0x000000c0c4bc723c */ /* 0x042fe200000018bc */
[----:B------:R-:W-:Y:S02]  /*a440*/  FMUL.FTZ R167, R11, c[0x0][0x2ec] ;  /* 0x0000bb000ba77a20 */ /* 0x000fe40000410000 */
[----:B------:R-:W-:Y:S02]  /*a450*/  FMUL.FTZ R4, R4, c[0x0][0x2ec] ;  /* 0x0000bb0004047a20 */ /* 0x000fe40000410000 */
[----:B------:R-:W-:Y:S02]  /*a460*/  FMUL.FTZ R5, R5, c[0x0][0x2ec] ;  /* 0x0000bb0005057a20 */ /* 0x000fe40000410000 */
[----:B------:R-:W-:Y:S01]  /*a470*/  FMUL.FTZ R6, R6, c[0x0][0x2ec] ;  /* 0x0000bb0006067a20 */ /* 0x000fe20000410000 */
[----:B------:R-:W-:Y:S01]  /*a480*/  HMMA.16816.F32 R184, R196, R194, R184 ;  /* 0x000000c2c4b8723c */ /* 0x000fe200000018b8 */
[----:B------:R-:W1:Y:S01]  /*a490*/  LDSM.16.M88.4 R192, [R227+0xf000] ;  /* 0x00f00000e3c0783b */ /* 0x000e620000000200 */
[----:B------:R-:W-:Y:S01]  /*a4a0*/  FMUL.FTZ R7, R7, c[0x0][0x2ec] ;  /* 0x0000bb0007077a20 */ /* 0x000fe20000410000 */
[----:B------:R-:W1:Y:S02]  /*a4b0*/  MUFU.TANH R2, R2 ;  /* 0x0000000200027308 */ /* 0x000e640000002400 */
[----:B-----5:R-:W5:Y:S03]  /*a4c0*/  LDSM.16.M88.4 R8, [R208] ;  /* 0x00000000d008783b */ /* 0x020f660000000200 */
[----:B---3--:R-:W-:Y:S03]  /*a4d0*/  HMMA.16816.F32 R24, R32, R28, R24 ;  /* 0x0000001c2018723c */ /* 0x008fe60000001818 */
[----:B------:R-:W3:Y:S05]  /*a4e0*/  MUFU.TANH R0, R0 ;  /* 0x0000000000007308 */ /* 0x000eea0000002400 */
[----:B--2---:R-:W-:Y:S03]  /*a4f0*/  HMMA.16816.F32 R172, R180, R176, R172 ;  /* 0x000000b0b4ac723c */ /* 0x004fe600000018ac */
[----:B------:R-:W-:Y:S05]  /*a500*/  MUFU.TANH R176, R6 ;  /* 0x0000000600b07308 */ /* 0x000fea0000002400 */
[----:B------:R-:W-:Y:S01]  /*a510*/  HMMA.16816.F32 R20, R32, R30, R20 ;  /* 0x0000001e2014723c */ /* 0x000fe20000001814 */
[----:B------:R-:W2:Y:S02]  /*a520*/  LDSM.16.M88.4 R28, [R220+0x7000] ;  /* 0x00700000dc1c783b */ /* 0x000ea40000000200 */
[----:B------:R-:W-:Y:S05]  /*a530*/  MUFU.TANH R177, R7 ;  /* 0x0000000700b17308 */ /* 0x000fea0000002400 */
[----:B------:R-:W-:Y:S03]  /*a540*/  HMMA.16816.F32 R168, R180, R178, R168 ;  /* 0x000000b2b4a8723c */ /* 0x000fe600000018a8 */
[----:B------:R-:W2:Y:S05]  /*a550*/  MUFU.TANH R167, R167 ;  /* 0x000000a700a77308 */ /* 0x000eaa0000002400 */
[----:B----4-:R-:W-:Y:S03]  /*a560*/  HMMA.16816.F32 R24, R16, R12, R24 ;  /* 0x0000000c1018723c */ /* 0x010fe60000001818 */
[----:B------:R-:W4:Y:S05]  /*a570*/  MUFU.TANH R12, R4 ;  /* 0x00000004000c7308 */ /* 0x000f2a0000002400 */
[----:B-1----:R-:W-:Y:S03]  /*a580*/  HMMA.16816.F32 R172, R32, R192, R172 ;  /* 0x000000c020ac723c */ /* 0x002fe600000018ac */
[----:B------:R1:W1:Y:S05]  /*a590*/  MUFU.TANH R13, R5 ;  /* 0x00000005000d7308 */ /* 0x00026a0000002400 */
[----:B------:R-:W-:Y:S08]  /*a5a0*/  HMMA.16816.F32 R20, R16, R14, R20 ;  /* 0x0000000e1014723c */ /* 0x000ff00000001814 */
[----:B-----5:R-:W-:Y:S01]  /*a5b0*/  HMMA.16816.F32 R188, R180, R8, R188 ;  /* 0x00000008b4bc723c */ /* 0x020fe200000018bc */
[----:B------:R-:W-:Y:S01]  /*a5c0*/  FMUL.FTZ R14, R24, c[0x0][0x2ec] ;  /* 0x0000bb00180e7a20 */ /* 0x000fe20000410000 */
[----:B-1----:R-:W1:Y:S01]  /*a5d0*/  LDSM.16.M88.4 R4, [R227+0xf800] ;  /* 0x00f80000e304783b */ /* 0x002e620000000200 */
[----:B------:R-:W-:-:S02]  /*a5e0*/  FMUL.FTZ R24, R26, c[0x0][0x2ec] ;  /* 0x0000bb001a187a20 */ /* 0x000fc40000410000 */
[----:B------:R-:W-:Y:S02]  /*a5f0*/  FMUL.FTZ R15, R25, c[0x0][0x2ec] ;  /* 0x0000bb00190f7a20 */ /* 0x000fe40000410000 */
[----:B------:R-:W5:Y:S01]  /*a600*/  MUFU.TANH R14, R14 ;  /* 0x0000000e000e7308 */ /* 0x000f620000002400 */
[----:B------:R-:W-:Y:S01]  /*a610*/  IMAD.U32 R8, RZ, RZ, UR28 ;  /* 0x0000001cff087e24 */ /* 0x000fe2000f8e00ff */
[----:B--2---:R-:W-:Y:S01]  /*a620*/  HMMA.16816.F32 R172, R16, R28, R172 ;  /* 0x0000001c10ac723c */ /* 0x004fe200000018ac */
[----:B------:R-:W-:-:S05]  /*a630*/  FMUL.FTZ R25, R27, c[0x0][0x2ec] ;  /* 0x0000bb001b197a20 */ /* 0x000fca0000410000 */
[----:B------:R-:W2:Y:S01]  /*a640*/  MUFU.TANH R24, R24 ;  /* 0x0000001800187308 */ /* 0x000ea20000002400 */
[----:B------:R-:W-:Y:S01]  /*a650*/  IMAD R28, R8, 0x40, R235 ;  /* 0x00000040081c7824 */ /* 0x000fe200078e02eb */
[----:B------:R-:W-:Y:S01]  /*a660*/  HMMA.16816.F32 R168, R32, R194, R168 ;  /* 0x000000c220a8723c */ /* 0x000fe200000018a8 */
[----:B------:R-:W-:Y:S02]  /*a670*/  FMUL.FTZ R21, R21, c[0x0][0x2ec] ;  /* 0x0000bb0015157a20 */ /* 0x000fe40000410000 */
[----:B------:R-:W-:Y:S01]  /*a680*/  FMUL.FTZ R23, R23, c[0x0][0x2ec] ;  /* 0x0000bb0017177a20 */ /* 0x000fe20000410000 */
[----:B------:R-:W-:Y:S01]  /*a690*/  IADD3 R8, R28, 0x1, RZ ;  /* 0x000000011c087810 */ /* 0x000fe20007ffe0ff */
[----:B------:R-:W-:Y:S01]  /*a6a0*/  FMUL.FTZ R20, R20, c[0x0][0x2ec] ;  /* 0x0000bb0014147a20 */ /* 0x000fe20000410000 */
[-C--:B------:R-:W-:Y:S01]  /*a6b0*/  ISETP.GE.AND P0, PT, R28, R240.reuse, PT ;  /* 0x000000f01c00720c */ /* 0x080fe20003f06270 */
[----:B------:R2:W-:Y:S01]  /*a6c0*/  MUFU.TANH R29, R21 ;  /* 0x00000015001d7308 */ /* 0x0005e20000002400 */
[----:B------:R-:W-:Y:S01]  /*a6d0*/  HMMA.16816.F32 R184, R180, R10, R184 ;  /* 0x0000000ab4b8723c */ /* 0x000fe200000018b8 */
[----:B------:R-:W-:-:S02]  /*a6e0*/  ISETP.GE.AND P6, PT, R8, R240, PT ;  /* 0x000000f00800720c */ /* 0x000fc40003fc6270 */
[-C--:B------:R-:W-:Y:S02]  /*a6f0*/  ISETP.GE.AND P1, PT, R8, R238.reuse, PT ;  /* 0x000000ee0800720c */ /* 0x080fe40003f26270 */
[-C--:B------:R-:W-:Y:S02]  /*a700*/  ISETP.LT.OR P0, PT, R28, R241.reuse, P0 ;  /* 0x000000f11c00720c */ /* 0x080fe40000701670 */
[C---:B------:R-:W-:Y:S01]  /*a710*/  ISETP.LT.OR P6, PT, R8.reuse, R241, P6 ;  /* 0x000000f10800720c */ /* 0x040fe200037c1670 */
[----:B------:R-:W1:Y:S01]  /*a720*/  MUFU.TANH R25, R25 ;  /* 0x0000001900197308 */ /* 0x000e620000002400 */
[-C--:B------:R-:W-:Y:S01]  /*a730*/  ISETP.LT.OR P1, PT, R8, R239.reuse, P1 ;  /* 0x000000ef0800720c */ /* 0x080fe20000f21670 */
[----:B------:R-:W-:Y:S01]  /*a740*/  FMUL.FTZ R172, R172, c[0x0][0x2ec] ;  /* 0x0000bb00acac7a20 */ /* 0x000fe20000410000 */
[----:B------:R-:W4:Y:S01]  /*a750*/  LDSM.16.M88.4 R8, [R220+0x7800] ;  /* 0x00780000dc08783b */ /* 0x000f220000000200 */
[----:B------:R-:W-:Y:S01]  /*a760*/  FSEL R2, R2, -INF , !P0 ;  /* 0xff80000002027808 */ /* 0x000fe20004000000 */
[----:B------:R-:W-:Y:S01]  /*a770*/  FMUL.FTZ R174, R174, c[0x0][0x2ec] ;  /* 0x0000bb00aeae7a20 */ /* 0x000fe20000410000 */
[----:B------:R-:W-:Y:S01]  /*a780*/  ISETP.GE.AND P0, PT, R28, R238, PT ;  /* 0x000000ee1c00720c */ /* 0x000fe20003f06270 */
[----:B--2---:R-:W-:Y:S01]  /*a790*/  FMUL.FTZ R21, R22, c[0x0][0x2ec] ;  /* 0x0000bb0016157a20 */ /* 0x004fe20000410000 */
[C---:B------:R-:W-:Y:S01]  /*a7a0*/  IADD3 R22, R28.reuse, 0x8, RZ ;  /* 0x000000081c167810 */ /* 0x040fe20007ffe0ff */
[----:B------:R-:W-:Y:S01]  /*a7b0*/  HMMA.16816.F32 R168, R16, R30, R168 ;  /* 0x0000001e10a8723c */ /* 0x000fe200000018a8 */
[----:B------:R-:W-:Y:S01]  /*a7c0*/  ISETP.LT.OR P0, PT, R28, R239, P0 ;  /* 0x000000ef1c00720c */ /* 0x000fe20000701670 */
[----:B------:R2:W-:Y:S01]  /*a7d0*/  MUFU.TANH R30, R23 ;  /* 0x00000017001e7308 */ /* 0x0005e20000002400 */
[----:B------:R-:W-:Y:S01]  /*a7e0*/  FMUL.FTZ R175, R175, c[0x0][0x2ec] ;  /* 0x0000bb00afaf7a20 */ /* 0x000fe20000410000 */
[----:B------:R-:W-:-:S04]  /*a7f0*/  DEPBAR.LE SB0, 0x0 ;  /* 0x000080000000791a */ /* 0x000fc80000000000 */
[C---:B-1----:R-:W-:Y:S01]  /*a800*/  HMMA.16816.F32 R188, R32.reuse, R4, R188 ;  /* 0x0000000420bc723c */ /* 0x042fe200000018bc */
[----:B------:R-:W-:Y:S01]  /*a810*/  FMUL.FTZ R173, R173, c[0x0][0x2ec] ;  /* 0x0000bb00adad7a20 */ /* 0x000fe20000410000 */
[----:B------:R-:W1:Y:S05]  /*a820*/  MUFU.TANH R15, R15 ;  /* 0x0000000f000f7308 */ /* 0x000e6a0000002400 */
[----:B------:R-:W-:Y:S01]  /*a830*/  FSEL R4, R166, -INF , !P0 ;  /* 0xff800000a6047808 */ /* 0x000fe20004000000 */
[----:B------:R-:W-:Y:S01]  /*a840*/  HMMA.16816.F32 R184, R32, R6, R184 ;  /* 0x0000000620b8723c */ /* 0x000fe200000018b8 */
[----:B---3--:R-:W-:Y:S01]  /*a850*/  FSEL R5, R0, -INF , !P6 ;  /* 0xff80000000057808 */ /* 0x008fe20007000000 */
[----:B------:R-:W3:Y:S01]  /*a860*/  MUFU.TANH R20, R20 ;  /* 0x0000001400147308 */ /* 0x000ee20000002400 */
[C---:B------:R-:W-:Y:S01]  /*a870*/  ISETP.GE.AND P0, PT, R22.reuse, R240, PT ;  /* 0x000000f01600720c */ /* 0x040fe20003f06270 */
[----:B------:R-:W-:Y:S01]  /*a880*/  IMAD.MOV.U32 R166, RZ, RZ, R203 ;  /* 0x000000ffffa67224 */ /* 0x000fe200078e00cb */
[----:B------:R-:W-:-:S02]  /*a890*/  ISETP.GE.AND P6, PT, R22, R238, PT ;  /* 0x000000ee1600720c */ /* 0x000fc40003fc6270 */
[----:B--2---:R-:W-:Y:S01]  /*a8a0*/  IADD3 R23, R28, 0x9, RZ ;  /* 0x000000091c177810 */ /* 0x004fe20007ffe0ff */
[----:B------:R-:W-:Y:S01]  /*a8b0*/  FMUL.FTZ R168, R168, c[0x0][0x2ec] ;  /* 0x0000bb00a8a87a20 */ /* 0x000fe20000410000 */
[C---:B------:R-:W-:Y:S01]  /*a8c0*/  ISETP.LT.OR P0, PT, R22.reuse, R241, P0 ;  /* 0x000000f11600720c */ /* 0x040fe20000701670 */
[----:B------:R-:W2:Y:S01]  /*a8d0*/  MUFU.TANH R21, R21 ;  /* 0x0000001500157308 */ /* 0x000ea20000002400 */
[----:B------:R-:W-:Y:S01]  /*a8e0*/  ISETP.LT.OR P6, PT, R22, R239, P6 ;  /* 0x000000ef1600720c */ /* 0x000fe200037c1670 */
[----:B------:R-:W-:Y:S01]  /*a8f0*/  FMUL.FTZ R35, R171, c[0x0][0x2ec] ;  /* 0x0000bb00ab237a20 */ /* 0x000fe20000410000 */
[----:B------:R-:W-:Y:S01]  /*a900*/  FSEL R0, R167, -INF , !P1 ;  /* 0xff800000a7007808 */ /* 0x000fe20004800000 */
[----:B------:R-:W-:Y:S01]  /*a910*/  FMUL.FTZ R34, R170, c[0x0][0x2ec] ;  /* 0x0000bb00aa227a20 */ /* 0x000fe20000410000 */
[----:B------:R-:W-:Y:S01]  /*a920*/  IADD3 R22, R28, 0x10, RZ ;  /* 0x000000101c167810 */ /* 0x000fe20007ffe0ff */
[----:B------:R-:W-:Y:S01]  /*a930*/  IMAD.MOV.U32 R167, RZ, RZ, R202 ;  /* 0x000000ffffa77224 */ /* 0x000fe200078e00ca */
[----:B------:R-:W-:Y:S01]  /*a940*/  ISETP.GE.AND P1, PT, R23, R240, PT ;  /* 0x000000f01700720c */ /* 0x000fe20003f26270 */
[----:B----4-:R-:W-:Y:S01]  /*a950*/  HMMA.16816.F32 R188, R16, R8, R188 ;  /* 0x0000000810bc723c */ /* 0x010fe200000018bc */
[----:B------:R-:W-:Y:S01]  /*a960*/  FSEL R12, R12, -INF , !P0 ;  /* 0xff8000000c0c7808 */ /* 0x000fe20004000000 */
[----:B------:R-:W4:Y:S01]  /*a970*/  MUFU.TANH R194, R172 ;  /* 0x000000ac00c27308 */ /* 0x000f220000002400 */
[----:B------:R-:W-:-:S02]  /*a980*/  FSEL R7, R176, -INF , !P6 ;  /* 0xff800000b0077808 */ /* 0x000fc40007000000 */
[C---:B------:R-:W-:Y:S02]  /*a990*/  ISETP.GE.AND P0, PT, R23.reuse, R238, PT ;  /* 0x000000ee1700720c */ /* 0x040fe40003f06270 */
[C---:B------:R-:W-:Y:S01]  /*a9a0*/  ISETP.GE.AND P6, PT, R22.reuse, R240, PT ;  /* 0x000000f01600720c */ /* 0x040fe20003fc6270 */
[----:B------:R-:W-:Y:S01]  /*a9b0*/  HMMA.16816.F32 R184, R16, R10, R184 ;  /* 0x0000000a10b8723c */ /* 0x000fe200000018b8 */
[C---:B------:R-:W-:Y:S01]  /*a9c0*/  ISETP.LT.OR P1, PT, R23.reuse, R241, P1 ;  /* 0x000000f11700720c */ /* 0x040fe20000f21670 */
[----:B------:R-:W1:Y:S01]  /*a9d0*/  MUFU.TANH R193, R174 ;  /* 0x000000ae00c17308 */ /* 0x000e620000002400 */
[----:B------:R-:W-:Y:S01]  /*a9e0*/  ISETP.LT.OR P0, PT, R23, R239, P0 ;  /* 0x000000ef1700720c */ /* 0x000fe20000701670 */
[----:B------:R-:W-:Y:S01]  /*a9f0*/  FMUL.FTZ R8, R169, c[0x0][0x2ec] ;  /* 0x0000bb00a9087a20 */ /* 0x000fe20000410000 */
[----:B------:R-:W-:Y:S02]  /*aa00*/  ISETP.LT.OR P6, PT, R22, R241, P6 ;  /* 0x000000f11600720c */ /* 0x000fe400037c1670 */
[----:B------:R-:W-:-:S02]  /*aa10*/  IADD3 R23, R28, 0x11, RZ ;  /* 0x000000111c177810 */ /* 0x000fc40007ffe0ff */
[----:B------:R-:W-:Y:S01]  /*aa20*/  FSEL R13, R13, -INF , !P1 ;  /* 0xff8000000d0d7808 */ /* 0x000fe20004800000 */
[----:B------:R-:W1:Y:S01]  /*aa30*/  MUFU.TANH R192, R175 ;  /* 0x000000af00c07308 */ /* 0x000e620000002400 */
[----:B------:R-:W-:Y:S02]  /*aa40*/  ISETP.GE.AND P1, PT, R22, R238, PT ;  /* 0x000000ee1600720c */ /* 0x000fe40003f26270 */
[----:B------:R-:W-:Y:S02]  /*aa50*/  FSEL R6, R177, -INF , !P0 ;  /* 0xff800000b1067808 */ /* 0x000fe40004000000 */
[----:B-----5:R-:W-:Y:S01]  /*aa60*/  FSEL R27, R14, -INF , !P6 ;  /* 0xff8000000e1b7808 */ /* 0x020fe20007000000 */
[----:B------:R-:W-:Y:S01]  /*aa70*/  FMUL.FTZ R189, R189, c[0x0][0x2ec] ;  /* 0x0000bb00bdbd7a20 */ /* 0x000fe20000410000 */
[C---:B------:R-:W-:Y:S01]  /*aa80*/  ISETP.GE.AND P0, PT, R23.reuse, R240, PT ;  /* 0x000000f01700720c */ /* 0x040fe20003f06270 */
[----:B------:R5:W1:Y:S01]  /*aa90*/  MUFU.TANH R195, R168 ;  /* 0x000000a800c37308 */ /* 0x000a620000002400 */
[----:B------:R-:W-:Y:S01]  /*aaa0*/  ISETP.GE.AND P6, PT, R23, R238, PT ;  /* 0x000000ee1700720c */ /* 0x000fe20003fc6270 */
[----:B------:R-:W-:Y:S01]  /*aab0*/  FMUL.FTZ R33, R188, c[0x0][0x2ec] ;  /* 0x0000bb00bc217a20 */ /* 0x000fe20000410000 */
[----:B------:R-:W-:Y:S01]  /*aac0*/  ISETP.LT.OR P1, PT, R22, R239, P1 ;  /* 0x000000ef1600720c */ /* 0x000fe20000f21670 */
[----:B------:R-:W-:Y:S01]  /*aad0*/  FMUL.FTZ R182, R191, c[0x0][0x2ec] ;  /* 0x0000bb00bfb67a20 */ /* 0x000fe20000410000 */
[----:B------:R-:W-:Y:S01]  /*aae0*/  IADD3 R14, R28, 0x18, RZ ;  /* 0x000000181c0e7810 */ /* 0x000fe20007ffe0ff */
[----:B------:R-:W-:Y:S01]  /*aaf0*/  FMUL.FTZ R179, R186, c[0x0][0x2ec] ;  /* 0x0000bb00bab37a20 */ /* 0x000fe20000410000 */
[C---:B------:R-:W-:Y:S01]  /*ab00*/  ISETP.LT.OR P0, PT, R23.reuse, R241, P0 ;  /* 0x000000f11700720c */ /* 0x040fe20000701670 */
[----:B------:R-:W2:Y:S01]  /*ab10*/  MUFU.TANH R196, R173 ;  /* 0x000000ad00c47308 */ /* 0x000ea20000002400 */
[----:B------:R-:W-:Y:S01]  /*ab20*/  ISETP.LT.OR P6, PT, R23, R239, P6 ;  /* 0x000000ef1700720c */ /* 0x000fe200037c1670 */
[----:B------:R-:W-:Y:S01]  /*ab30*/  FMUL.FTZ R170, R184, c[0x0][0x2ec] ;  /* 0x0000bb00b8aa7a20 */ /* 0x000fe20000410000 */
[----:B------:R-:W-:Y:S01]  /*ab40*/  FSEL R23, R24, -INF , !P1 ;  /* 0xff80000018177808 */ /* 0x000fe20004800000 */
[----:B------:R-:W-:Y:S01]  /*ab50*/  FMUL.FTZ R169, R185, c[0x0][0x2ec] ;  /* 0x0000bb00b9a97a20 */ /* 0x000fe20000410000 */
[----:B------:R-:W-:Y:S01]  /*ab60*/  ISETP.GE.AND P1, PT, R14, R240, PT ;  /* 0x000000f00e00720c */ /* 0x000fe20003f26270 */
[----:B------:R-:W-:Y:S01]  /*ab70*/  FMUL.FTZ R180, R187, c[0x0][0x2ec] ;  /* 0x0000bb00bbb47a20 */ /* 0x000fe20000410000 */
[----:B------:R-:W-:Y:S01]  /*ab80*/  IADD3 R9, R28, 0x19, RZ ;  /* 0x000000191c097810 */ /* 0x000fe20007ffe0ff */
[----:B------:R-:W2:Y:S01]  /*ab90*/  MUFU.TANH R35, R35 ;  /* 0x0000002300237308 */ /* 0x000ea20000002400 */
[----:B------:R-:W-:Y:S01]  /*aba0*/  ISETP.LT.OR P1, PT, R14, R241, P1 ;  /* 0x000000f10e00720c */ /* 0x000fe20000f21670 */
[----:B-----5:R-:W-:Y:S01]  /*abb0*/  FMUL.FTZ R168, R190, c[0x0][0x2ec] ;  /* 0x0000bb00bea87a20 */ /* 0x020fe20000410000 */
[----:B------:R-:W-:-:S02]  /*abc0*/  FSEL R22, R25, -INF , !P6 ;  /* 0xff80000019167808 */ /* 0x000fc40007000000 */
[----:B-1----:R-:W-:Y:S02]  /*abd0*/  FSEL R26, R15, -INF , !P0 ;  /* 0xff8000000f1a7808 */ /* 0x002fe40004000000 */
[----:B---3--:R-:W-:Y:S01]  /*abe0*/  FSEL R25, R20, -INF , !P1 ;  /* 0xff80000014197808 */ /* 0x008fe20004800000 */
[----:B------:R-:W1:Y:S01]  /*abf0*/  MUFU.TANH R8, R8 ;  /* 0x0000000800087308 */ /* 0x000e620000002400 */
[C---:B------:R-:W-:Y:S02]  /*ac00*/  ISETP.GE.AND P0, PT, R14.reuse, R238, PT ;  /* 0x000000ee0e00720c */ /* 0x040fe40003f06270 */
[C---:B------:R-:W-:Y:S02]  /*ac10*/  ISETP.GE.AND P6, PT, R9.reuse, R240, PT ;  /* 0x000000f00900720c */ /* 0x040fe40003fc6270 */
[C---:B------:R-:W-:Y:S02]  /*ac20*/  ISETP.GE.AND P1, PT, R9.reuse, R238, PT ;  /* 0x000000ee0900720c */ /* 0x040fe40003f26270 */
[----:B------:R-:W-:Y:S01]  /*ac30*/  ISETP.LT.OR P0, PT, R14, R239, P0 ;  /* 0x000000ef0e00720c */ /* 0x000fe20000701670 */
[----:B------:R-:W3:Y:S01]  /*ac40*/  MUFU.TANH R34, R34 ;  /* 0x0000002200227308 */ /* 0x000ee20000002400 */
[----:B------:R-:W-:-:S02]  /*ac50*/  ISETP.LT.OR P6, PT, R9, R241, P6 ;  /* 0x000000f10900720c */ /* 0x000fc400037c1670 */
[----:B------:R-:W-:Y:S02]  /*ac60*/  ISETP.LT.OR P1, PT, R9, R239, P1 ;  /* 0x000000ef0900720c */ /* 0x000fe40000f21670 */
[----:B------:R-:W-:Y:S02]  /*ac70*/  IADD3 R9, R28, 0x20, RZ ;  /* 0x000000201c097810 */ /* 0x000fe40007ffe0ff */
[----:B--2---:R-:W-:Y:S01]  /*ac80*/  FSEL R21, R21, -INF , !P0 ;  /* 0xff80000015157808 */ /* 0x004fe20004000000 */
[----:B------:R-:W2:Y:S01]  /*ac90*/  MUFU.TANH R32, R189 ;  /* 0x000000bd00207308 */ /* 0x000ea20000002400 */
[----:B------:R-:W-:Y:S02]  /*aca0*/  FSEL R24, R29, -INF , !P6 ;  /* 0xff8000001d187808 */ /* 0x000fe40007000000 */
[C---:B------:R-:W-:Y:S02]  /*acb0*/  ISETP.GE.AND P0, PT, R9.reuse, R240, PT ;  /* 0x000000f00900720c */ /* 0x040fe40003f06270 */
[----:B------:R-:W-:-:S02]  /*acc0*/  ISETP.GE.AND P6, PT, R9, R238, PT ;  /* 0x000000ee0900720c */ /* 0x000fc40003fc6270 */
[C---:B------:R-:W-:Y:S01]  /*acd0*/  ISETP.LT.OR P0, PT, R9.reuse, R241, P0 ;  /* 0x000000f10900720c */ /* 0x040fe20000701670 */
[----:B------:R-:W5:Y:S01]  /*ace0*/  MUFU.TANH R33, R33 ;  /* 0x0000002100217308 */ /* 0x000f620000002400 */
[----:B------:R-:W-:Y:S02]  /*acf0*/  ISETP.LT.OR P6, PT, R9, R239, P6 ;  /* 0x000000ef0900720c */ /* 0x000fe400037c1670 */
[C---:B------:R-:W-:Y:S02]  /*ad00*/  IADD3 R14, R28.reuse, 0x21, RZ ;  /* 0x000000211c0e7810 */ /* 0x040fe40007ffe0ff */
[----:B------:R-:W-:Y:S02]  /*ad10*/  IADD3 R10, R28, 0x28, RZ ;  /* 0x000000281c0a7810 */ /* 0x000fe40007ffe0ff */
[----:B----4-:R-:W-:Y:S01]  /*ad20*/  FSEL R194, R194, -INF , !P0 ;  /* 0xff800000c2c27808 */ /* 0x010fe20004000000 */
[----:B------:R-:W4:Y:S01]  /*ad30*/  MUFU.TANH R168, R168 ;  /* 0x000000a800a87308 */ /* 0x000f220000002400 */
[----:B------:R-:W-:-:S02]  /*ad40*/  FSEL R193, R193, -INF , !P6 ;  /* 0xff800000c1c17808 */ /* 0x000fc40007000000 */
[----:B------:R-:W-:Y:S02]  /*ad50*/  ISETP.GE.AND P0, PT, R14, R238, PT ;  /* 0x000000ee0e00720c */ /* 0x000fe40003f06270 */
[-C--:B------:R-:W-:Y:S02]  /*ad60*/  ISETP.GE.AND P6, PT, R10, R240.reuse, PT ;  /* 0x000000f00a00720c */ /* 0x080fe40003fc6270 */
[----:B------:R-:W-:Y:S01]  /*ad70*/  ISETP.LT.OR P0, PT, R14, R239, P0 ;  /* 0x000000ef0e00720c */ /* 0x000fe20000701670 */
[----:B------:R-:W1:Y:S01]  /*ad80*/  MUFU.TANH R179, R179 ;  /* 0x000000b300b37308 */ /* 0x000e620000002400 */
[----:B------:R-:W-:Y:S02]  /*ad90*/  ISETP.LT.OR P6, PT, R10, R241, P6 ;  /* 0x000000f10a00720c */ /* 0x000fe400037c1670 */
[----:B------:R-:W-:Y:S02]  /*ada0*/  IADD3 R9, R28, 0x29, RZ ;  /* 0x000000291c097810 */ /* 0x000fe40007ffe0ff */
[----:B------:R-:W-:Y:S01]  /*adb0*/  FSEL R20, R30, -INF , !P1 ;  /* 0xff8000001e147808 */ /* 0x000fe20004800000 */
[----:B------:R-:W-:Y:S01]  /*adc0*/  BAR.SYNC.DEFER_BLOCKING 0x0 ;  /* 0x0000000000007b1d */ /* 0x000fe20000010000 */
[----:B------:R-:W-:-:S02]  /*add0*/  ISETP.GE.AND P1, PT, R14, R240, PT ;  /* 0x000000f00e00720c */ /* 0x000fc40003f26270 */
[----:B------:R-:W-:Y:S02]  /*ade0*/  FSEL R192, R192, -INF , !P0 ;  /* 0xff800000c0c07808 */ /* 0x000fe40004000000 */
[----:B------:R-:W-:Y:S01]  /*adf0*/  FSEL R195, R195, -INF , !P6 ;  /* 0xff800000c3c37808 */ /* 0x000fe20007000000 */
[----:B------:R-:W1:Y:S01]  /*ae00*/  MUFU.TANH R182, R182 ;  /* 0x000000b600b67308 */ /* 0x000e620000002400 */
[C---:B------:R-:W-:Y:S02]  /*ae10*/  ISETP.GE.AND P0, PT, R9.reuse, R240, PT ;  /* 0x000000f00900720c */ /* 0x040fe40003f06270 */
[C---:B------:R-:W-:Y:S02]  /*ae20*/  ISETP.GE.AND P6, PT, R9.reuse, R238, PT ;  /* 0x000000ee0900720c */ /* 0x040fe40003fc6270 */
[-C--:B------:R-:W-:Y:S02]  /*ae30*/  ISETP.LT.OR P1, PT, R14, R241.reuse, P1 ;  /* 0x000000f10e00720c */ /* 0x080fe40000f21670 */
[C---:B------:R-:W-:Y:S01]  /*ae40*/  ISETP.LT.OR P0, PT, R9.reuse, R241, P0 ;  /* 0x000000f10900720c */ /* 0x040fe20000701670 */
[----:B------:R-:W1:Y:S01]  /*ae50*/  MUFU.TANH R170, R170 ;  /* 0x000000aa00aa7308 */ /* 0x000e620000002400 */
[----:B------:R-:W-:-:S02]  /*ae60*/  ISETP.LT.OR P6, PT, R9, R239, P6 ;  /* 0x000000ef0900720c */ /* 0x000fc400037c1670 */
[----:B------:R-:W-:Y:S02]  /*ae70*/  IADD3 R9, R28, 0x31, RZ ;  /* 0x000000311c097810 */ /* 0x000fe40007ffe0ff */
[----:B------:R-:W-:Y:S02]  /*ae80*/  FSEL R196, R196, -INF , !P1 ;  /* 0xff800000c4c47808 */ /* 0x000fe40004800000 */
[C---:B------:R-:W-:Y:S01]  /*ae90*/  ISETP.GE.AND P1, PT, R10.reuse, R238, PT ;  /* 0x000000ee0a00720c */ /* 0x040fe20003f26270 */
[----:B------:R-:W2:Y:S01]  /*aea0*/  MUFU.TANH R169, R169 ;  /* 0x000000a900a97308 */ /* 0x000ea20000002400 */
[----:B------:R-:W-:Y:S02]  /*aeb0*/  FSEL R35, R35, -INF , !P6 ;  /* 0xff80000023237808 */ /* 0x000fe40007000000 */
[----:B------:R-:W-:Y:S02]  /*aec0*/  ISETP.GE.AND P6, PT, R9, R240, PT ;  /* 0x000000f00900720c */ /* 0x000fe40003fc6270 */
[----:B------:R-:W-:-:S02]  /*aed0*/  ISETP.LT.OR P1, PT, R10, R239, P1 ;  /* 0x000000ef0a00720c */ /* 0x000fc40000f21670 */
[----:B------:R-:W-:Y:S01]  /*aee0*/  IADD3 R10, R28, 0x30, RZ ;  /* 0x000000301c0a7810 */ /* 0x000fe20007ffe0ff */
[----:B------:R-:W4:Y:S01]  /*aef0*/  MUFU.TANH R180, R180 ;  /* 0x000000b400b47308 */ /* 0x000f220000002400 */
[----:B-1----:R-:W-:Y:S02]  /*af00*/  FSEL R191, R8, -INF , !P0 ;  /* 0xff80000008bf7808 */ /* 0x002fe40004000000 */
[----:B------:R-:W-:Y:S02]  /*af10*/  ISETP.LT.OR P6, PT, R9, R241, P6 ;  /* 0x000000f10900720c */ /* 0x000fe400037c1670 */
[----:B------:R-:W-:Y:S02]  /*af20*/  IADD3 R8, R28, 0x38, RZ ;  /* 0x000000381c087810 */ /* 0x000fe40007ffe0ff */
[----:B---3--:R-:W-:Y:S02]  /*af30*/  FSEL R34, R34, -INF , !P1 ;  /* 0xff80000022227808 */ /* 0x008fe40004800000 */
[----:B------:R-:W-:-:S02]  /*af40*/  ISETP.GE.AND P1, PT, R10, R240, PT ;  /* 0x000000f00a00720c */ /* 0x000fc40003f26270 */
[-C--:B------:R-:W-:Y:S02]  /*af50*/  ISETP.GE.AND P0, PT, R10, R238.reuse, PT ;  /* 0x000000ee0a00720c */ /* 0x080fe40003f06270 */
[----:B--2---:R-:W-:Y:S02]  /*af60*/  FSEL R32, R32, -INF , !P6 ;  /* 0xff80000020207808 */ /* 0x004fe40007000000 */
[----:B------:R-:W-:Y:S02]  /*af70*/  ISETP.GE.AND P6, PT, R8, R238, PT ;  /* 0x000000ee0800720c */ /* 0x000fe40003fc6270 */
[C---:B------:R-:W-:Y:S02]  /*af80*/  ISETP.LT.OR P1, PT, R10.reuse, R241, P1 ;  /* 0x000000f10a00720c */ /* 0x040fe40000f21670 */
[-C--:B------:R-:W-:Y:S02]  /*af90*/  ISETP.LT.OR P0, PT, R10, R239.reuse, P0 ;  /* 0x000000ef0a00720c */ /* 0x080fe40000701670 */
[----:B------:R-:W-:-:S02]  /*afa0*/  ISETP.LT.OR P6, PT, R8, R239, P6 ;  /* 0x000000ef0800720c */ /* 0x000fc400037c1670 */
[----:B-----5:R-:W-:Y:S02]  /*afb0*/  FSEL R33, R33, -INF , !P1 ;  /* 0xff80000021217808 */ /* 0x020fe40004800000 */
[----:B----4-:R-:W-:Y:S02]  /*afc0*/  FSEL R168, R168, -INF , !P0 ;  /* 0xff800000a8a87808 */ /* 0x010fe40004000000 */
[----:B------:R-:W-:Y:S02]  /*afd0*/  ISETP.GE.AND P1, PT, R9, R238, PT ;  /* 0x000000ee0900720c */ /* 0x000fe40003f26270 */
[----:B------:R-:W-:Y:S02]  /*afe0*/  ISETP.GE.AND P0, PT, R8, R240, PT ;  /* 0x000000f00800720c */ /* 0x000fe40003f06270 */
[----:B------:R-:W-:Y:S02]  /*aff0*/  FSEL R179, R179, -INF , !P6 ;  /* 0xff800000b3b37808 */ /* 0x000fe40007000000 */
[----:B------:R-:W-:-:S02]  /*b000*/  PLOP3.LUT P6, PT, PT, PT, UP0, 0x80, 0x0 ;  /* 0x000000000000781c */ /* 0x000fc40003fcf008 */
[----:B------:R-:W-:Y:S02]  /*b010*/  ISETP.LT.OR P1, PT, R9, R239, P1 ;  /* 0x000000ef0900720c */ /* 0x000fe40000f21670 */
[----:B------:R-:W-:Y:S02]  /*b020*/  ISETP.LT.OR P0, PT, R8, R241, P0 ;  /* 0x000000f10800720c */ /* 0x000fe40000701670 */
[----:B------:R-:W-:Y:S02]  /*b030*/  IADD3 R28, R28, 0x39, RZ ;  /* 0x000000391c1c7810 */ /* 0x000fe40007ffe0ff */
[----:B------:R-:W-:Y:S02]  /*b040*/  FSEL R182, R182, -INF , !P1 ;  /* 0xff800000b6b67808 */ /* 0x000fe40004800000 */
[----:B------:R-:W-:Y:S02]  /*b050*/  FSEL R170, R170, -INF , !P0 ;  /* 0xff800000aaaa7808 */ /* 0x000fe40004000000 */
[----:B------:R-:W-:-:S02]  /*b060*/  ISETP.GE.AND P1, PT, R28, R240, PT ;  /* 0x000000f01c00720c */ /* 0x000fc40003f26270 */
[C---:B------:R-:W-:Y:S02]  /*b070*/  ISETP.GE.AND P0, PT, R28.reuse, R238, PT ;  /* 0x000000ee1c00720c */ /* 0x040fe40003f06270 */
        /* <DEDUP_REMOVED lines=10> */
[----:B------:R-:W1:Y:S01]  /*b120*/  R2UR UR4, R8 ;  /* 0x00000000080473c2 */ /* 0x000e6200000e0000 */
[----:B------:R-:W-:Y:S02]  /*b130*/  UIADD3 UR10, UR5, -0x40, URZ ;  /* 0xffffffc0050a7890 */ /* 0x000fe4000fffe03f */
        /* <DEDUP_REMOVED lines=39> */
[----:B------:R-:W-:Y:S02]  /*b3b0*/  @UP3 UIADD3 UR11, UR11, 0x1, URZ ;  /* 0x000000010b0b3890 */ /* 0x000fe4000fffe03f */
[----:B------:R-:W-:Y:S02]  /*b3c0*/  UIMAD.WIDE UR8, UR5, 0x4, UR30 ;  /* 0x00000004050878a5 */ /* 0x000fe4000f8e021e */
[----:B------:R-:W-:-:S04]  /*b3d0*/  @!UP0 UIADD3 UR11, -UR11, URZ, URZ ;  /* 0x0000003f0b0b8290 */ /* 0x000fc8000fffe13f */
[----:B------:R-:W-:Y:S01]  /*b3e0*/  USEL UR4, UR4, UR11, !UP2 ;  /* 0x0000000b04047287 */ /* 0x000fe2000d000000 */
[----:B------:R-:W-:Y:S01]  /*b3f0*/  MOV R9, UR9 ;  /* 0x0000000900097c02 */ /* 0x000fe20008000f00 */
[----:B------:R-:W-:Y:S02]  /*b400*/  IMAD.U32 R8, RZ, RZ, UR8 ;  /* 0x00000008ff087e24 */ /* 0x000fe4000f8e00ff */
[----:B------:R-:W-:-:S03]  /*b410*/  UIMAD.WIDE UR10, UR4, 0x4, UR30 ;  /* 0x00000004040a78a5 */ /* 0x000fc6000f8e021e */
[----:B------:R1:W2:Y:S03]  /*b420*/  LDG.E R9, [R8.64] ;  /* 0x0000002008097981 */ /* 0x0002a6000c1e1900 */
[----:B------:R-:W-:Y:S01]  /*b430*/  IMAD.U32 R10, RZ, RZ, UR10 ;  /* 0x0000000aff0a7e24 */ /* 0x000fe2000f8e00ff */
[----:B------:R-:W-:-:S05]  /*b440*/  MOV R11, UR11 ;  /* 0x0000000b000b7c02 */ /* 0x000fca0008000f00 */
[----:B-1----:R-:W3:Y:S01]  /*b450*/  LDG.E R8, [R10.64] ;  /* 0x000000200a087981 */ /* 0x002ee2000c1e1900 */
[----:B------:R-:W-:Y:S02]  /*b460*/  UIADD3 UR5, UR5, -UR4, URZ ;  /* 0x8000000405057290 */ /* 0x000fe4000fffe03f */
[----:B------:R-:W-:Y:S02]  /*b470*/  UMOV UR9, 0x40 ;  /* 0x0000004000097882 */ /* 0x000fe40000000000 */
[----:B------:R-:W-:-:S03]  /*b480*/  UIMAD UR9, UR5, UR6, -UR9 ;  /* 0x00000006050972a4 */ /* 0x000fc6000f8e0a09 */
[----:B------:R-:W-:Y:S02]  /*b490*/  ULDC.64 UR4, c[0x0][0x198] ;  /* 0x0000660000047ab9 */ /* 0x000fe40000000a00 */
[----:B------:R-:W-:-:S04]  /*b4a0*/  USHF.R.S32.HI UR6, URZ, 0x1f, UR9 ;  /* 0x0000001f3f067899 */ /* 0x000fc80008011409 */
[----:B------:R-:W-:Y:S02]  /*b4b0*/  UIMAD UR6, UR6, UR4, URZ ;  /* 0x00000004060672a4 */ /* 0x000fe4000f8e023f */
[----:B------:R-:W-:Y:S02]  /*b4c0*/  UIMAD.WIDE.U32 UR10, UR9, UR4, URZ ;  /* 0x00000004090a72a5 */ /* 0x000fe4000f8e003f */
[----:B------:R-:W-:-:S04]  /*b4d0*/  UIMAD UR5, UR9, UR5, UR6 ;  /* 0x00000005090572a4 */ /* 0x000fc8000f8e0206 */
[----:B------:R-:W-:-:S03]  /*b4e0*/  UIADD3 UR11, UR11, UR5, URZ ;  /* 0x000000050b0b7290 */ /* 0x000fc6000fffe03f */
[----:B------:R-:W-:Y:S01]  /*b4f0*/  ULDC.64 UR4, c[0x0][0x180] ;  /* 0x0000600000047ab9 */ /* 0x000fe20000000a00 */
[----:B--2---:R-:W1:Y:S08]  /*b500*/  R2UR UR8, R9 ;  /* 0x00000000090873c2 */ /* 0x004e7000000e0000 */
[----:B---3--:R-:W1:Y:S02]  /*b510*/  R2UR UR7, R8 ;  /* 0x00000000080773c2 */ /* 0x008e6400000e0000 */
[----:B-1----:R-:W-:-:S04]  /*b520*/  UIADD3 UR7, -UR8, UR7, URZ ;  /* 0x0000000708077290 */ /* 0x002fc8000fffe13f */
[----:B------:R-:W-:-:S04]  /*b530*/  USHF.R.S32.HI UR6, URZ, 0x1f, UR7 ;  /* 0x0000001f3f067899 */ /* 0x000fc80008011407 */
[----:B------:R-:W-:Y:S02]  /*b540*/  UIMAD UR6, UR6, UR4, URZ ;  /* 0x00000004060672a4 */ /* 0x000fe4000f8e023f */
[----:B------:R-:W-:Y:S02]  /*b550*/  UIMAD.WIDE.U32 UR8, UR7, UR4, UR10 ;  /* 0x00000004070872a5 */ /* 0x000fe4000f8e000a */
[----:B------:R-:W-:-:S04]  /*b560*/  UIMAD UR6, UR7, UR5, UR6 ;  /* 0x00000005070672a4 */ /* 0x000fc8000f8e0206 */
[----:B------:R-:W-:Y:S01]  /*b570*/  UIADD3 UR6, UR9, UR6, URZ ;  /* 0x0000000609067290 */ /* 0x000fe2000fffe03f */
[----:B------:R-:W-:Y:S05]  /*b580*/  BRA `(.L_x_3195) ;  /* 0x0000003000007947 */ /* 0x000fea0003800000 */
.L_x_3194:
[----:B------:R-:W-:Y:S02]  /*b590*/  ULDC UR8, c[0x0][0x198] ;  /* 0x0000660000087ab9 */ /* 0x000fe40000000800 */
[----:B------:R-:W-:-:S04]  /*b5a0*/  ULEA UR8, -UR8, URZ, 0x6 ;  /* 0x0000003f08087291 */ /* 0x000fc8000f8e313f */
[----:B------:R-:W-:Y:S02]  /*b5b0*/  USHF.R.S32.HI UR6, URZ, 0x1f, UR8 ;  /* 0x0000001f3f067899 */ /* 0x000fe40008011408 */
.L_x_3195:
[C---:B------:R-:W-:Y:S01]  /*b5c0*/  @!P4 IADD3 R11, P1, R200.reuse, UR8, RZ ;  /* 0x00000008c80bcc10 */ /* 0x040fe2000ff3e0ff */
[----:B------:R-:W-:Y:S01]  /*b5d0*/  IMAD.U32 R14, RZ, RZ, UR8 ;  /* 0x00000008ff0e7e24 */ /* 0x000fe2000f8e00ff */
[----:B------:R-:W-:Y:S01]  /*b5e0*/  @!P3 IADD3 R10, P0, R200, UR8, RZ ;  /* 0x00000008c80abc10 */ /* 0x000fe2000ff1e0ff */
        /* <DEDUP_REMOVED lines=8> */
[----:B------:R-:W-:Y:S01]  /*b670*/  UIADD3.X UR4, UR24, UR6, UR24, UP2, UP1 ;  /* 0x0000000618047290 */ /* 0x000fe200097e2418 */
[----:B------:R-:W-:Y:S01]  /*b680*/  @!P3 LEA R28, P1, R10, c[0x0][0x168], 0x1 ;  /* 0x00005a000a1cba11 */ /* 0x000fe200078208ff */
[----:B------:R-:W-:Y:S01]  /*b690*/  @!UP0 UIADD3.X UR7, UR24, UR6, URZ, UP3, !UPT ;  /* 0x0000000618078290 */ /* 0x000fe20009ffe43f */
[----:B------:R-:W-:Y:S01]  /*b6a0*/  @!P2 IADD3 R9, P0, R200, UR8, RZ ;  /* 0x00000008c809ac10 */ /* 0x000fe2000ff1e0ff */
[----:B------:R-:W-:Y:S01]  /*b6b0*/  BSSY B0, `(.L_x_3196) ;  /* 0x000008b000007945 */ /* 0x000fe20003800000 */
[----:B------:R-:W-:Y:S01]  /*b6c0*/  @!P3 LEA.HI.X R29, R10, c[0x0][0x16c], R8, 0x1, P1 ;  /* 0x00005b000a1dba11 */ /* 0x000fe200008f0c08 */
[----:B------:R-:W-:Y:S01]  /*b6d0*/  IMAD.U32 R10, RZ, RZ, UR6 ;  /* 0x00000006ff0a7e24 */ /* 0x000fe2000f8e00ff */
[----:B------:R-:W-:-:S02]  /*b6e0*/  @!P2 IADD3.X R8, R165, UR6, RZ, P0, !PT ;  /* 0x00000006a508ac10 */ /* 0x000fc400087fe4ff */
[----:B------:R-:W-:-:S04]  /*b6f0*/  @!P4 IADD3 R15, P1, P0, R200, UR25, R14 ;  /* 0x00000019c80fcc10 */ /* 0x000fc8000f83e00e */
[----:B------:R-:W-:Y:S02]  /*b700*/  @!P4 IADD3.X R11, R165, UR24, R10, P1, P0 ;  /* 0x00000018a50bcc10 */ /* 0x000fe40008fe040a */
[----:B------:R-:W-:Y:S02]  /*b710*/  @!P2 LEA R18, P0, R9, c[0x0][0x168], 0x1 ;  /* 0x00005a000912aa11 */ /* 0x000fe400078008ff */
[----:B------:R-:W-:Y:S02]  /*b720*/  @!P4 LEA R172, P1, R15, c[0x0][0x168], 0x1 ;  /* 0x00005a000facca11 */ /* 0x000fe400078208ff */
[----:B------:R-:W-:Y:S01]  /*b730*/  @!P2 LEA.HI.X R19, R9, c[0x0][0x16c], R8, 0x1, P0 ;  /* 0x00005b000913aa11 */ /* 0x000fe200000f0c08 */
[----:B------:R-:W-:Y:S01]  /*b740*/  IMAD.U32 R8, RZ, RZ, UR7 ;  /* 0x00000007ff087e24 */ /* 0x000fe2000f8e00ff */
[----:B------:R-:W-:Y:S01]  /*b750*/  @!P4 LEA.HI.X R173, R15, c[0x0][0x16c], R11, 0x1, P1 ;  /* 0x00005b000fadca11 */ /* 0x000fe200008f0c0b */
[----:B------:R-:W-:Y:S01]  /*b760*/  IMAD.U32 R11, RZ, RZ, UR9 ;  /* 0x00000009ff0b7e24 */ /* 0x000fe2000f8e00ff */
[----:B------:R-:W-:Y:S01]  /*b770*/  @!P3 IADD3 R15, P1, P0, R200, UR25, R14 ;  /* 0x00000019c80fbc10 */ /* 0x000fe2000f83e00e */
[----:B------:R-:W-:-:S03]  /*b780*/  UIADD3 UR7, UP0, UR25, UR5, URZ ;  /* 0x0000000519077290 */ /* 0x000fc6000ff1e03f */
[----:B------:R-:W-:Y:S02]  /*b790*/  @!P3 IADD3.X R9, R165, UR24, R10, P1, P0 ;  /* 0x00000018a509bc10 */ /* 0x000fe40008fe040a */
[----:B------:R-:W-:Y:S02]  /*b7a0*/  @!P3 LEA R16, P0, R15, c[0x0][0x168], 0x1 ;  /* 0x00005a000f10ba11 */ /* 0x000fe400078008ff */
[-C--:B------:R-:W-:Y:S02]  /*b7b0*/  @!P5 LEA R174, P1, R11, R245.reuse, 0x1 ;  /* 0x000000f50baed211 */ /* 0x080fe400078208ff */
        /* <DEDUP_REMOVED lines=122> */
.L_x_3197:
[----:B------:R-:W-:Y:S05]  /*bf60*/  BSYNC B0 ;  /* 0x0000000000007941 */ /* 0x000fea0003800000 */
.L_x_3196:
[----:B------:R-:W0:Y:S01]  /*bf70*/  LDGDEPBAR ;  /* 0x00000000000079af */ /* 0x000e220000000000 */
[----:B--2---:R-:W-:Y:S02]  /*bf80*/  IMAD.U32 R9, RZ, RZ, UR8 ;  /* 0x00000008ff097e24 */ /* 0x004fe4000f8e00ff */
[----:B------:R-:W-:-:S03]  /*bf90*/  IMAD.U32 R8, RZ, RZ, UR6 ;  /* 0x00000006ff087e24 */ /* 0x000fc6000f8e00ff */
[----:B------:R-:W-:-:S04]  /*bfa0*/  LEA R245, P0, R9, R245, 0x1 ;  /* 0x000000f509f57211 */ /* 0x000fc800078008ff */
[----:B------:R-:W-:Y:S02]  /*bfb0*/  LEA.HI.X R244, R9, R244, R8, 0x1, P0 ;  /* 0x000000f409f47211 */ /* 0x000fe400000f0c08 */
.L_x_3193:
        /* <DEDUP_REMOVED lines=43> */
[----:B------:R-:W-:Y:S01]  /*c270*/  FSETP.NEU.FTZ.AND P1, PT, R177, -INF , PT ;  /* 0xff800000b100780b */ /* 0x000fe20003f3d000 */
[----:B------:R-:W-:Y:S01]  /*c280*/  LDSM.16.MT88.4 R8, [R225+0x10000] ;  /* 0x01000000e108783b */ /* 0x000fe20000004200 */
[C---:B------:R-:W-:Y:S01]  /*c290*/  FSETP.NEU.FTZ.AND P0, PT, R176.reuse, -INF , PT ;  /* 0xff800000b000780b */ /* 0x040fe20003f1d000 */
[----:B------:R-:W-:Y:S01]  /*c2a0*/  FMUL.FTZ R181, R176, c[0x0][0x23c] ;  /* 0x00008f00b0b57a20 */ /* 0x000fe20000410000 */
[----:B------:R-:W-:-:S04]  /*c2b0*/  FSEL R171, R171, RZ, P1 ;  /* 0x000000ffabab7208 */ /* 0x000fc80000800000 */
[----:B------:R-:W-:Y:S01]  /*c2c0*/  FSEL R181, R181, RZ, P0 ;  /* 0x000000ffb5b57208 */ /* 0x000fe20000000000 */
[--C-:B------:R-:W-:Y:S02]  /*c2d0*/  FFMA.FTZ R173, R12, c[0x0][0x23c], -R171.reuse ;  /* 0x00008f000cad7a23 */ /* 0x100fe400000108ab */
[--C-:B------:R-:W-:Y:S02]  /*c2e0*/  FFMA.FTZ R172, R13, c[0x0][0x23c], -R171.reuse ;  /* 0x00008f000dac7a23 */ /* 0x100fe400000108ab */
[----:B------:R-:W1:Y:S01]  /*c2f0*/  LDSM.16.MT88.4 R12, [R228+0x10000] ;  /* 0x01000000e40c783b */ /* 0x000e620000004200 */
[----:B------:R-:W-:Y:S01]  /*c300*/  FFMA.FTZ R174, R5, c[0x0][0x23c], -R171 ;  /* 0x00008f0005ae7a23 */ /* 0x000fe200000108ab */
[----:B------:R-:W-:Y:S01]  /*c310*/  FSEL R5, R176, RZ, P0 ;  /* 0x000000ffb0057208 */ /* 0x000fe20000000000 */
[----:B------:R-:W-:Y:S01]  /*c320*/  FFMA.FTZ R165, R4, c[0x0][0x23c], -R181 ;  /* 0x00008f0004a57a23 */ /* 0x000fe200000108b5 */
[----:B------:R-:W-:Y:S01]  /*c330*/  FSEL R4, R177, RZ, P1 ;  /* 0x000000ffb1047208 */ /* 0x000fe20000800000 */
[----:B------:R-:W-:Y:S01]  /*c340*/  FFMA.FTZ R175, R2, c[0x0][0x23c], -R171 ;  /* 0x00008f0002af7a23 */ /* 0x000fe200000108ab */
[----:B------:R-:W-:Y:S01]  /*c350*/  MUFU.EX2 R173, R173 ;  /* 0x000000ad00ad7308 */ /* 0x000fe20000000800 */
[----:B------:R-:W-:-:S02]  /*c360*/  FADD.FTZ R5, R3, -R5 ;  /* 0x8000000503057221 */ /* 0x000fc40000010000 */
[----:B------:R-:W-:Y:S02]  /*c370*/  FADD.FTZ R4, R164, -R4 ;  /* 0x80000004a4047221 */ /* 0x000fe40000010000 */
[--C-:B------:R-:W-:Y:S02]  /*c380*/  FFMA.FTZ R2, R0, c[0x0][0x23c], -R181.reuse ;  /* 0x00008f0000027a23 */ /* 0x100fe400000108b5 */
[--C-:B------:R-:W-:Y:S01]  /*c390*/  FFMA.FTZ R0, R7, c[0x0][0x23c], -R181.reuse ;  /* 0x00008f0007007a23 */ /* 0x100fe200000108b5 */
[----:B------:R-:W-:Y:S01]  /*c3a0*/  MUFU.EX2 R175, R175 ;  /* 0x000000af00af7308 */ /* 0x000fe20000000800 */
[----:B------:R-:W-:Y:S02]  /*c3b0*/  FFMA.FTZ R164, R6, c[0x0][0x23c], -R181 ;  /* 0x00008f0006a47a23 */ /* 0x000fe400000108b5 */
[----:B------:R-:W-:Y:S02]  /*c3c0*/  FMUL.FTZ R3, R5, c[0x0][0x23c] ;  /* 0x00008f0005037a20 */ /* 0x000fe40000410000 */
[----:B------:R-:W-:-:S02]  /*c3d0*/  FMUL.FTZ R4, R4, c[0x0][0x23c] ;  /* 0x00008f0004047a20 */ /* 0x000fc40000410000 */
[--C-:B------:R-:W-:Y:S01]  /*c3e0*/  FFMA.FTZ R187, R23, c[0x0][0x23c], -R181.reuse ;  /* 0x00008f0017bb7a23 */ /* 0x100fe200000108b5 */
[----:B------:R-:W-:Y:S01]  /*c3f0*/  MUFU.EX2 R174, R174 ;  /* 0x000000ae00ae7308 */ /* 0x000fe20000000800 */
[--C-:B------:R-:W-:Y:S02]  /*c400*/  FFMA.FTZ R189, R22, c[0x0][0x23c], -R181.reuse ;  /* 0x00008f0016bd7a23 */ /* 0x100fe400000108b5 */
[--C-:B------:R-:W-:Y:S02]  /*c410*/  FFMA.FTZ R188, R21, c[0x0][0x23c], -R181.reuse ;  /* 0x00008f0015bc7a23 */ /* 0x100fe400000108b5 */
[----:B------:R-:W-:Y:S02]  /*c420*/  FFMA.FTZ R190, R20, c[0x0][0x23c], -R181 ;  /* 0x00008f0014be7a23 */ /* 0x000fe400000108b5 */
[----:B------:R-:W-:Y:S01]  /*c430*/  LDSM.16.MT88.4 R20, [R228+0x12800] ;  /* 0x01280000e414783b */ /* 0x000fe20000004200 */
[----:B------:R-:W2:Y:S01]  /*c440*/  MUFU.EX2 R172, R172 ;  /* 0x000000ac00ac7308 */ /* 0x000ea20000000800 */
[----:B------:R-:W-:-:S02]  /*c450*/  FFMA.FTZ R183, R27, c[0x0][0x23c], -R171 ;  /* 0x00008f001bb77a23 */ /* 0x000fc400000108ab */
[--C-:B------:R-:W-:Y:S02]  /*c460*/  FFMA.FTZ R184, R26, c[0x0][0x23c], -R171.reuse ;  /* 0x00008f001ab87a23 */ /* 0x100fe400000108ab */
[--C-:B------:R-:W-:Y:S02]  /*c470*/  FFMA.FTZ R185, R25, c[0x0][0x23c], -R171.reuse ;  /* 0x00008f0019b97a23 */ /* 0x100fe400000108ab */
[--C-:B------:R-:W-:Y:S01]  /*c480*/  FFMA.FTZ R186, R24, c[0x0][0x23c], -R171.reuse ;  /* 0x00008f0018ba7a23 */ /* 0x100fe200000108ab */
[----:B------:R-:W-:Y:S01]  /*c490*/  MUFU.EX2 R165, R165 ;  /* 0x000000a500a57308 */ /* 0x000fe20000000800 */
[----:B------:R-:W-:Y:S01]  /*c4a0*/  LDSM.16.MT88.4 R24, [R225+0x10800] ;  /* 0x01080000e118783b */ /* 0x000fe20000004200 */
[--C-:B------:R-:W-:Y:S02]  /*c4b0*/  FFMA.FTZ R194, R194, c[0x0][0x23c], -R171.reuse ;  /* 0x00008f00c2c27a23 */ /* 0x100fe400000108ab */
[--C-:B------:R-:W-:Y:S02]  /*c4c0*/  FFMA.FTZ R196, R196, c[0x0][0x23c], -R171.reuse ;  /* 0x00008f00c4c47a23 */ /* 0x100fe400000108ab */
[----:B------:R-:W-:-:S02]  /*c4d0*/  FFMA.FTZ R195, R195, c[0x0][0x23c], -R171 ;  /* 0x00008f00c3c37a23 */ /* 0x000fc400000108ab */
[----:B------:R-:W3:Y:S01]  /*c4e0*/  MUFU.EX2 R2, R2 ;  /* 0x0000000200027308 */ /* 0x000ee20000000800 */
[----:B--2---:R-:W-:Y:S01]  /*c4f0*/  F2FP.PACK_AB R6, R172, R173 ;  /* 0x000000adac06723e */ /* 0x004fe200000000ff */
[----:B------:R-:W-:Y:S02]  /*c500*/  FFMA.FTZ R191, R191, c[0x0][0x23c], -R171 ;  /* 0x00008f00bfbf7a23 */ /* 0x000fe400000108ab */
[--C-:B------:R-:W-:Y:S02]  /*c510*/  FFMA.FTZ R193, R193, c[0x0][0x23c], -R181.reuse ;  /* 0x00008f00c1c17a23 */ /* 0x100fe400000108b5 */
[--C-:B------:R-:W-:Y:S02]  /*c520*/  FFMA.FTZ R192, R192, c[0x0][0x23c], -R181.reuse ;  /* 0x00008f00c0c07a23 */ /* 0x100fe400000108b5 */
[----:B------:R-:W-:Y:S01]  /*c530*/  MUFU.EX2 R0, R0 ;  /* 0x0000000000007308 */ /* 0x000fe20000000800 */
[--C-:B------:R-:W-:Y:S02]  /*c540*/  FFMA.FTZ R197, R34, c[0x0][0x23c], -R181.reuse ;  /* 0x00008f0022c57a23 */ /* 0x100fe400000108b5 */
[----:B------:R-:W-:-:S02]  /*c550*/  FFMA.FTZ R198, R35, c[0x0][0x23c], -R181 ;  /* 0x00008f0023c67a23 */ /* 0x000fc400000108b5 */
[--C-:B------:R-:W-:Y:S02]  /*c560*/  FFMA.FTZ R199, R33, c[0x0][0x23c], -R171.reuse ;  /* 0x00008f0021c77a23 */ /* 0x100fe400000108ab */
[--C-:B------:R-:W-:Y:S01]  /*c570*/  FFMA.FTZ R200, R32, c[0x0][0x23c], -R171.reuse ;  /* 0x00008f0020c87a23 */ /* 0x100fe200000108ab */
[----:B------:R-:W2:Y:S01]  /*c580*/  MUFU.EX2 R164, R164 ;  /* 0x000000a400a47308 */ /* 0x000ea20000000800 */
[----:B---3--:R-:W-:Y:S01]  /*c590*/  F2FP.PACK_AB R5, R2, R165 ;  /* 0x000000a50205723e */ /* 0x008fe200000000ff */
[----:B------:R-:W-:Y:S01]  /*c5a0*/  LDSM.16.MT88.4 R32, [R224+0x17000] ;  /* 0x01700000e020783b */ /* 0x000fe20000004200 */
[--C-:B------:R-:W-:Y:S02]  /*c5b0*/  FFMA.FTZ R201, R170, c[0x0][0x23c], -R171.reuse ;  /* 0x00008f00aac97a23 */ /* 0x100fe400000108ab */
[----:B------:R-:W-:Y:S02]  /*c5c0*/  FFMA.FTZ R202, R169, c[0x0][0x23c], -R171 ;  /* 0x00008f00a9ca7a23 */ /* 0x000fe400000108ab */
[--C-:B------:R-:W-:Y:S01]  /*c5d0*/  FFMA.FTZ R203, R168, c[0x0][0x23c], -R181.reuse ;  /* 0x00008f00a8cb7a23 */ /* 0x100fe200000108b5 */
[----:B------:R3:W4:Y:S01]  /*c5e0*/  MUFU.EX2 R178, R4 ;  /* 0x0000000400b27308 */ /* 0x0007220000000800 */
[--C-:B------:R-:W-:Y:S01]  /*c5f0*/  FFMA.FTZ R182, R182, c[0x0][0x23c], -R181.reuse ;  /* 0x00008f00b6b67a23 */ /* 0x100fe200000108b5 */
[----:B------:R-:W-:Y:S01]  /*c600*/  LDSM.16.MT88.4 R168, [R228+0x11800] ;  /* 0x01180000e4a8783b */ /* 0x000fe20000004200 */
[----:B------:R-:W-:-:S02]  /*c610*/  FFMA.FTZ R179, R179, c[0x0][0x23c], -R181 ;  /* 0x00008f00b3b37a23 */ /* 0x000fc400000108b5 */
[----:B------:R-:W-:-:S03]  /*c620*/  FFMA.FTZ R180, R180, c[0x0][0x23c], -R181 ;  /* 0x00008f00b4b47a23 */ /* 0x000fc600000108b5 */
        /* <DEDUP_REMOVED lines=9> */
[----:B------:R-:W-:Y:S01]  /*c6c0*/  MUFU.EX2 R184, R184 ;  /* 0x000000b800b87308 */ /* 0x000fe20000000800 */
[-C--:B------:R-:W-:Y:S02]  /*c6d0*/  FMUL.FTZ R163, R163, R3.reuse ;  /* 0x00000003a3a37220 */ /* 0x080fe40000410000 */
        /* <DEDUP_REMOVED lines=18> */
[----:B------:R-:W3:Y:S01]  /*c800*/  MUFU.EX2 R187, R187 ;  /* 0x000000bb00bb7308 */ /* 0x000ee20000000800 */
[-C--:B------:R-:W-:Y:S02]  /*c810*/  FMUL.FTZ R146, R146, R3.reuse ;  /* 0x0000000392927220 */ /* 0x080fe40000410000 */
[-C--:B------:R-:W-:Y:S02]  /*c820*/  FMUL.FTZ R147, R147, R3.reuse ;  /* 0x0000000393937220 */ /* 0x080fe40000410000 */
[-C--:B------:R-:W-:Y:S01]  /*c830*/  FMUL.FTZ R140, R140, R178.reuse ;  /* 0x000000b28c8c7220 */ /* 0x080fe20000410000 */
[----:B------:R-:W-:Y:S01]  /*c840*/  HMMA.16816.F32 R148, R4, R18, R148 ;  /* 0x000000120494723c */ /* 0x000fe20000001894 */
[----:B------:R-:W-:Y:S01]  /*c850*/  FMUL.FTZ R141, R141, R178 ;  /* 0x000000b28d8d7220 */ /* 0x000fe20000410000 */
[----:B------:R-:W4:Y:S01]  /*c860*/  LDSM.16.MT88.4 R16, [R228+0x12000] ;  /* 0x01200000e410783b */ /* 0x000f220000004200 */
[-C--:B------:R-:W-:Y:S01]  /*c870*/  FMUL.FTZ R142, R142, R3.reuse ;  /* 0x000000038e8e7220 */ /* 0x080fe20000410000 */
[----:B------:R-:W5:Y:S01]  /*c880*/  MUFU.EX2 R189, R189 ;  /* 0x000000bd00bd7308 */ /* 0x000f620000000800 */
        /* <DEDUP_REMOVED lines=10> */
[----:B------:R-:W2:Y:S01]  /*c930*/  LDSM.16.MT88.4 R8, [R226+0x12000] ;  /* 0x01200000e208783b */ /* 0x000ea20000004200 */
[-C--:B------:R-:W-:Y:S01]  /*c940*/  FMUL.FTZ R134, R134, R3.reuse ;  /* 0x0000000386867220 */ /* 0x080fe20000410000 */
[----:B------:R-:W2:Y:S01]  /*c950*/  MUFU.EX2 R190, R190 ;  /* 0x000000be00be7308 */ /* 0x000ea20000000800 */
[----:B------:R-:W-:-:S02]  /*c960*/  FMUL.FTZ R135, R135, R3 ;  /* 0x0000000387877220 */ /* 0x000fc40000410000 */
[-C--:B------:R-:W-:Y:S01]  /*c970*/  FMUL.FTZ R36, R36, R178.reuse ;  /* 0x000000b224247220 */ /* 0x080fe20000410000 */
[C---:B-1----:R-:W-:Y:S01]  /*c980*/  HMMA.16816.F32 R136, R4.reuse, R12, R136 ;  /* 0x0000000c0488723c */ /* 0x042fe20000001888 */
[-C--:B------:R-:W-:Y:S02]  /*c990*/  FMUL.FTZ R37, R37, R178.reuse ;  /* 0x000000b225257220 */ /* 0x080fe40000410000 */
[-C--:B------:R-:W-:Y:S01]  /*c9a0*/  FMUL.FTZ R38, R38, R3.reuse ;  /* 0x0000000326267220 */ /* 0x080fe20000410000 */
[----:B------:R-:W1:Y:S01]  /*c9b0*/  MUFU.EX2 R194, R194 ;  /* 0x000000c200c27308 */ /* 0x000e620000000800 */
[----:B------:R-:W-:Y:S02]  /*c9c0*/  FMUL.FTZ R39, R39, R3 ;  /* 0x0000000327277220 */ /* 0x000fe40000410000 */
[-C--:B------:R-:W-:Y:S01]  /*c9d0*/  FMUL.FTZ R40, R40, R178.reuse ;  /* 0x000000b228287220 */ /* 0x080fe20000410000 */
[----:B------:R-:W-:Y:S01]  /*c9e0*/  HMMA.16816.F32 R132, R4, R14, R132 ;  /* 0x0000000e0484723c */ /* 0x000fe20000001884 */
[----:B------:R-:W1:Y:S01]  /*c9f0*/  LDSM.16.MT88.4 R12, [R225+0x12000] ;  /* 0x01200000e10c783b */ /* 0x000e620000004200 */
[----:B------:R-:W-:-:S02]  /*ca00*/  FMUL.FTZ R41, R41, R178 ;  /* 0x000000b229297220 */ /* 0x000fc40000410000 */
[-C--:B------:R-:W-:Y:S01]  /*ca10*/  FMUL.FTZ R42, R42, R3.reuse ;  /* 0x000000032a2a7220 */ /* 0x080fe20000410000 */
[----:B------:R-:W-:Y:S01]  /*ca20*/  MUFU.EX2 R196, R196 ;  /* 0x000000c400c47308 */ /* 0x000fe20000000800 */
[-C--:B------:R-:W-:Y:S02]  /*ca30*/  FMUL.FTZ R43, R43, R3.reuse ;  /* 0x000000032b2b7220 */ /* 0x080fe40000410000 */
[-C--:B------:R-:W-:Y:S02]  /*ca40*/  FMUL.FTZ R44, R44, R178.reuse ;  /* 0x000000b22c2c7220 */ /* 0x080fe40000410000 */
[----:B------:R-:W-:Y:S01]  /*ca50*/  FMUL.FTZ R45, R45, R178 ;  /* 0x000000b22d2d7220 */ /* 0x000fe20000410000 */
[----:B----4-:R-:W-:Y:S01]  /*ca60*/  HMMA.16816.F32 R36, R4, R16, R36 ;  /* 0x000000100424723c */ /* 0x010fe20000001824 */
[-C--:B------:R-:W-:Y:S01]  /*ca70*/  FMUL.FTZ R46, R46, R3.reuse ;  /* 0x000000032e2e7220 */ /* 0x080fe20000410000 */
[----:B------:R-:W-:Y:S01]  /*ca80*/  MUFU.EX2 R195, R195 ;  /* 0x000000c300c37308 */ /* 0x000fe20000000800 */
[----:B------:R-:W-:-:S02]  /*ca90*/  FMUL.FTZ R47, R47, R3 ;  /* 0x000000032f2f7220 */ /* 0x000fc40000410000 */
[-C--:B------:R-:W-:Y:S02]  /*caa0*/  FMUL.FTZ R48, R48, R178.reuse ;  /* 0x000000b230307220 */ /* 0x080fe40000410000 */
[-C--:B------:R-:W-:Y:S01]  /*cab0*/  FMUL.FTZ R49, R49, R178.reuse ;  /* 0x000000b231317220 */ /* 0x080fe20000410000 */
[C---:B------:R-:W-:Y:S01]  /*cac0*/  HMMA.16816.F32 R40, R4.reuse, R18, R40 ;  /* 0x000000120428723c */ /* 0x040fe20000001828 */
[-C--:B------:R-:W-:Y:S01]  /*cad0*/  FMUL.FTZ R50, R50, R3.reuse ;  /* 0x0000000332327220 */ /* 0x080fe20000410000 */
[----:B------:R-:W4:Y:S01]  /*cae0*/  LDSM.16.MT88.4 R16, [R224+0x12000] ;  /* 0x01200000e010783b */ /* 0x000f220000004200 */
[-C--:B------:R-:W-:Y:S01]  /*caf0*/  FMUL.FTZ R51, R51, R3.reuse ;  /* 0x0000000333337220 */ /* 0x080fe20000410000 */
[----:B------:R-:W-:Y:S01]  /*cb00*/  MUFU.EX2 R191, R191 ;  /* 0x000000bf00bf7308 */ /* 0x000fe20000000800 */
[-C--:B------:R-:W-:Y:S02]  /*cb10*/  FMUL.FTZ R52, R52, R178.reuse ;  /* 0x000000b234347220 */ /* 0x080fe40000410000 */
[----:B------:R-:W-:Y:S01]  /*cb20*/  FMUL.FTZ R53, R53, R178 ;  /* 0x000000b235357220 */ /* 0x000fe20000410000 */
[----:B--2---:R-:W-:Y:S01]  /*cb30*/  HMMA.16816.F32 R44, R4, R8, R44 ;  /* 0x00000008042c723c */ /* 0x004fe2000000182c */
[----:B------:R-:W-:-:S02]  /*cb40*/  FMUL.FTZ R54, R54, R3 ;  /* 0x0000000336367220 */ /* 0x000fc40000410000 */
[-C--:B------:R-:W-:Y:S01]  /*cb50*/  FMUL.FTZ R55, R55, R3.reuse ;  /* 0x0000000337377220 */ /* 0x080fe20000410000 */
[----:B------:R-:W2:Y:S01]  /*cb60*/  MUFU.EX2 R193, R193 ;  /* 0x000000c100c17308 */ /* 0x000ea20000000800 */
[-C--:B------:R-:W-:Y:S02]  /*cb70*/  FMUL.FTZ R56, R56, R178.reuse ;  /* 0x000000b238387220 */ /* 0x080fe40000410000 */
[-C--:B------:R-:W-:Y:S01]  /*cb80*/  FMUL.FTZ R57, R57, R178.reuse ;  /* 0x000000b239397220 */ /* 0x080fe20000410000 */
[----:B------:R-:W-:Y:S01]  /*cb90*/  HMMA.16816.F32 R48, R4, R10, R48 ;  /* 0x0000000a0430723c */ /* 0x000fe20000001830 */
[-C--:B------:R-:W-:Y:S01]  /*cba0*/  FMUL.FTZ R58, R58, R3.reuse ;  /* 0x000000033a3a7220 */ /* 0x080fe20000410000 */
[----:B------:R-:W2:Y:S01]  /*cbb0*/  LDSM.16.MT88.4 R8, [R228+0x14000] ;  /* 0x01400000e408783b */ /* 0x000ea20000004200 */
        /* <DEDUP_REMOVED lines=29> */
[----:B------:R-:W-:Y:S02]  /*cd90*/  FMUL.FTZ R77, R77, R178 ;  /* 0x000000b24d4d7220 */ /* 0x000fe40000410000 */
[-C--:B------:R-:W-:Y:S01]  /*cda0*/  FMUL.FTZ R78, R78, R3.reuse ;  /* 0x000000034e4e7220 */ /* 0x080fe20000410000 */
[----:B--2---:R-:W-:Y:S01]  /*cdb0*/  HMMA.16816.F32 R68, R4, R8, R68 ;  /* 0x000000080444723c */ /* 0x004fe20000001844 */
[----:B------:R-:W-:-:S02]  /*cdc0*/  FMUL.FTZ R79, R79, R3 ;  /* 0x000000034f4f7220 */ /* 0x000fc40000410000 */
        /* <DEDUP_REMOVED lines=8> */
[----:B------:R-:W-:Y:S01]  /*ce50*/  MUFU.EX2 R202, R202 ;  /* 0x000000ca00ca7308 */ /* 0x000fe20000000800 */
        /* <DEDUP_REMOVED lines=18> */
[----:B------:R-:W3:Y:S01]  /*cf80*/  MUFU.EX2 R179, R179 ;  /* 0x000000b300b37308 */ /* 0x000ee20000000800 */
        /* <DEDUP_REMOVED lines=50> */
[----:B------:R-:W-:Y:S02]  /*d2b0*/  FFMA.FTZ R175, R247, R178, R175 ;  /* 0x000000b2f7af7223 */ /* 0x000fe400000100af */
[----:B------:R-:W-:Y:S02]  /*d2c0*/  FFMA.FTZ R3, R246, R3, R165 ;  /* 0x00000003f6037223 */ /* 0x000fe400000100a5 */
[----:B------:R-:W-:-:S02]  /*d2d0*/  FADD.FTZ R174, R174, R175 ;  /* 0x000000afaeae7221 */ /* 0x000fc40000010000 */
[C---:B-1----:R-:W-:Y:S01]  /*d2e0*/  HMMA.16816.F32 R124, R4.reuse, R12, R124 ;  /* 0x0000000c047c723c */ /* 0x042fe2000000187c */
[----:B------:R-:W-:Y:S01]  /*d2f0*/  FADD.FTZ R2, R2, R3 ;  /* 0x0000000302027221 */ /* 0x000fe20000010000 */
[----:B------:R-:W-:Y:S01]  /*d300*/  MOV R3, R176 ;  /* 0x000000b000037202 */ /* 0x000fe20000000f00 */
[----:B------:R-:W-:Y:S02]  /*d310*/  FADD.FTZ R174, R173, R174 ;  /* 0x000000aeadae7221 */ /* 0x000fe40000010000 */
[----:B------:R-:W-:Y:S02]  /*d320*/  FADD.FTZ R2, R0, R2 ;  /* 0x0000000200027221 */ /* 0x000fe40000010000 */
[----:B------:R-:W-:Y:S01]  /*d330*/  FADD.FTZ R172, R172, R174 ;  /* 0x000000aeacac7221 */ /* 0x000fe20000010000 */
[----:B------:R-:W-:Y:S01]  /*d340*/  HMMA.16816.F32 R128, R4, R14, R128 ;  /* 0x0000000e0480723c */ /* 0x000fe20000001880 */
[----:B------:R-:W1:Y:S01]  /*d350*/  LDSM.16.MT88.4 R12, [R226+0x12800] ;  /* 0x01280000e20c783b */ /* 0x000e620000004200 */
[----:B------:R-:W-:-:S02]  /*d360*/  FADD.FTZ R164, R164, R2 ;  /* 0x00000002a4a47221 */ /* 0x000fc40000010000 */
[----:B------:R-:W-:Y:S02]  /*d370*/  FADD.FTZ R172, R183, R172 ;  /* 0x000000acb7ac7221 */ /* 0x000fe40000010000 */
[----:B------:R-:W-:Y:S01]  /*d380*/  FADD.FTZ R164, R187, R164 ;  /* 0x000000a4bba47221 */ /* 0x000fe20000010000 */
[C---:B------:R-:W-:Y:S01]  /*d390*/  F2FP.PACK_AB R4, R184.reuse, R183 ;  /* 0x000000b7b804723e */ /* 0x040fe200000000ff */
[----:B------:R-:W-:Y:S01]  /*d3a0*/  FADD.FTZ R184, R184, R172 ;  /* 0x000000acb8b87221 */ /* 0x000fe20000010000 */
[C---:B-----5:R-:W-:Y:S01]  /*d3b0*/  F2FP.PACK_AB R5, R189.reuse, R187 ;  /* 0x000000bbbd05723e */ /* 0x060fe200000000ff */
        /* <DEDUP_REMOVED lines=54> */
[----:B------:R-:W-:Y:S07]  /*d720*/  LDSM.16.MT88.4 R16, [R228+0x13000] ;  /* 0x01300000e410783b */ /* 0x000fee0000004200 */
[C---:B-1----:R-:W-:Y:S08]  /*d730*/  HMMA.16816.F32 R124, R4.reuse, R12, R124 ;  /* 0x0000000c047c723c */ /* 0x042ff0000000187c */
[----:B------:R-:W-:Y:S01]  /*d740*/  HMMA.16816.F32 R128, R4, R14, R128 ;  /* 0x0000000e0480723c */ /* 0x000fe20000001880 */
[----:B------:R-:W1:Y:S06]  /*d750*/  LDSM.16.MT88.4 R12, [R226+0x13000] ;  /* 0x01300000e20c783b */ /* 0x000e6c0000004200 */
        /* <DEDUP_REMOVED lines=10> */
[C---:B---3--:R-:W-:Y:S01]  /*d800*/  HMMA.16816.F32 R136, R4.reuse, R20, R136 ;  /* 0x000000140488723c */ /* 0x048fe20000001888 */
[----:B----4-:R-:W-:Y:S02]  /*d810*/  FADD.FTZ R191, R199, R191 ;  /* 0x000000bfc7bf7221 */ /* 0x010fe40000010000 */
[----:B------:R-:W-:Y:S02]  /*d820*/  FADD.FTZ R198, R203, R198 ;  /* 0x000000c6cbc67221 */ /* 0x000fe40000010000 */
[----:B------:R-:W-:Y:S02]  /*d830*/  FADD.FTZ R191, R200, R191 ;  /* 0x000000bfc8bf7221 */ /* 0x000fe40000010000 */
[----:B------:R-:W-:Y:S01]  /*d840*/  FADD.FTZ R198, R182, R198 ;  /* 0x000000c6b6c67221 */ /* 0x000fe20000010000 */
[----:B------:R-:W-:Y:S01]  /*d850*/  HMMA.16816.F32 R132, R4, R22, R132 ;  /* 0x000000160484723c */ /* 0x000fe20000001884 */
[----:B------:R-:W3:Y:S01]  /*d860*/  LDSM.16.MT88.4 R20, [R226+0x15000] ;  /* 0x01500000e214783b */ /* 0x000ee20000004200 */
[----:B------:R-:W-:-:S02]  /*d870*/  FADD.FTZ R191, R201, R191 ;  /* 0x000000bfc9bf7221 */ /* 0x000fc40000010000 */
[----:B------:R-:W-:Y:S02]  /*d880*/  FADD.FTZ R198, R179, R198 ;  /* 0x000000c6b3c67221 */ /* 0x000fe40000010000 */
[----:B------:R-:W-:Y:S02]  /*d890*/  FADD.FTZ R247, R202, R191 ;  /* 0x000000bfcaf77221 */ /* 0x000fe40000010000 */
[----:B--2---:R-:W-:Y:S01]  /*d8a0*/  HMMA.16816.F32 R160, R4, R8, R160 ;  /* 0x0000000804a0723c */ /* 0x004fe200000018a0 */
[----:B------:R-:W-:-:S07]  /*d8b0*/  FADD.FTZ R246, R180, R198 ;  /* 0x000000c6b4f67221 */ /* 0x000fce0000010000 */
[C---:B------:R-:W-:Y:S01]  /*d8c0*/  HMMA.16816.F32 R156, R4.reuse, R10, R156 ;  /* 0x0000000a049c723c */ /* 0x040fe2000000189c */
[----:B------:R-:W2:Y:S07]  /*d8d0*/  LDSM.16.MT88.4 R8, [R225+0x13000] ;  /* 0x01300000e108783b */ /* 0x000eae0000004200 */
[C---:B------:R-:W-:Y:S08]  /*d8e0*/  HMMA.16816.F32 R152, R4.reuse, R28, R152 ;  /* 0x0000001c0498723c */ /* 0x040ff00000001898 */
        /* <DEDUP_REMOVED lines=17> */
[C---:B----4-:R-:W-:Y:S08]  /*da00*/  HMMA.16816.F32 R60, R4.reuse, R28, R60 ;  /* 0x0000001c043c723c */ /* 0x050ff0000000183c */
[C---:B------:R-:W-:Y:S01]  /*da10*/  HMMA.16816.F32 R64, R4.reuse, R30, R64 ;  /* 0x0000001e0440723c */ /* 0x040fe20000001840 */
[----:B------:R-:W4:Y:S07]  /*da20*/  LDSM.16.MT88.4 R28, [R226+0x17000] ;  /* 0x01700000e21c783b */ /* 0x000f2e0000004200 */
[C---:B-1----:R-:W-:Y:S08]  /*da30*/  HMMA.16816.F32 R92, R4.reuse, R12, R92 ;  /* 0x0000000c045c723c */ /* 0x042ff0000000185c */
[C---:B------:R-:W-:Y:S01]  /*da40*/  HMMA.16816.F32 R96, R4.reuse, R14, R96 ;  /* 0x0000000e0460723c */ /* 0x040fe20000001860 */
[----:B------:R-:W-:Y:S07]  /*da50*/  LDSM.16.MT88.4 R12, [R226+0x13800] ;  /* 0x01380000e20c783b */ /* 0x000fee0000004200 */
[C---:B---3--:R-:W-:Y:S08]  /*da60*/  HMMA.16816.F32 R116, R4.reuse, R20, R116 ;  /* 0x000000140474723c */ /* 0x048ff00000001874 */
        /* <DEDUP_REMOVED lines=60> */
[----:B------:R-:W-:Y:S11]  /*de30*/  HMMA.16816.F32 R128, R4, R14, R128 ;  /* 0x0000000e0480723c */ /* 0x000ff60000001880 */
[----:B------:R-:W-:Y:S08]  /*de40*/  @!UPT UIADD3 URZ, URZ, URZ, URZ ;  /* 0x0000003f3f3ff290 */ /* 0x000ff0000fffe03f */
.L_x_3190:
[----:B------:R-:W-:Y:S05]  /*de50*/  @!P6 BRA `(.L_x_3198) ;  /* 0x000052700000e947 */ /* 0x000fea0003800000 */
[----:B------:R-:W-:Y:S01]  /*de60*/  IABS R2, c[0x0][0x2d0] ;  /* 0x0000b40000027a13 */ /* 0x000fe20000000000 */
[----:B------:R-:W-:Y:S01]  /*de70*/  ULDC.64 UR8, c[0x0][0x1a0] ;  /* 0x0000680000087ab9 */ /* 0x000fe20000000a00 */
[----:B------:R-:W-:Y:S01]  /*de80*/  IABS R0, c[0x0][0x2d0] ;  /* 0x0000b40000007a13 */ /* 0x000fe20000000000 */
[----:B------:R-:W-:Y:S01]  /*de90*/  ULEA UR17, -UR8, URZ, 0x6 ;  /* 0x0000003f08117291 */ /* 0x000fe2000f8e313f */
[----:B------:R-:W1:Y:S01]  /*dea0*/  R2UR UR18, R2 ;  /* 0x00000000021273c2 */ /* 0x000e6200000e0000 */
[----:B------:R-:W-:-:S02]  /*deb0*/  UMOV UR34, URZ ;  /* 0x0000003f00227c82 */ /* 0x000fc40008000000 */
[----:B------:R-:W-:Y:S02]  /*dec0*/  UMOV UR22, URZ ;  /* 0x0000003f00167c82 */ /* 0x000fe40008000000 */
[----:B------:R-:W-:Y:S01]  /*ded0*/  USHF.R.S32.HI UR15, URZ, 0x1f, UR17 ;  /* 0x0000001f3f0f7899 */ /* 0x000fe20008011411 */
[----:B------:R-:W-:Y:S01]  /*dee0*/  IMAD.U32 R243, RZ, RZ, UR17 ;  /* 0x00000011fff37e24 */ /* 0x000fe2000f8e00ff */
[----:B------:R-:W-:Y:S01]  /*def0*/  ULDC.64 UR6, c[0x0][0x198] ;  /* 0x0000660000067ab9 */ /* 0x000fe20000000a00 */
[----:B------:R-:W2:Y:S01]  /*df00*/  R2UR UR14, R0 ;  /* 0x00000000000e73c2 */ /* 0x000ea200000e0000 */
[----:B------:R-:W-:Y:S02]  /*df10*/  ULEA UR19, -UR6, URZ, 0x6 ;  /* 0x0000003f06137291 */ /* 0x000fe4000f8e313f */
[----:B------:R-:W-:Y:S01]  /*df20*/  ULDC UR11, c[0x0][0x2d0] ;  /* 0x0000b400000b7ab9 */ /* 0x000fe20000000800 */
[----:B------:R-:W-:Y:S01]  /*df30*/  IMAD.U32 R242, RZ, RZ, UR15 ;  /* 0x0000000ffff27e24 */ /* 0x000fe2000f8e00ff */
[----:B------:R-:W-:-:S02]  /*df40*/  ULDC UR10, c[0x0][0x2d0] ;  /* 0x0000b400000a7ab9 */ /* 0x000fc40000000800 */
[----:B------:R-:W-:Y:S02]  /*df50*/  UISETP.NE.AND UP1, UPT, URZ, UR11, UPT ;  /* 0x0000000b3f00728c */ /* 0x000fe4000bf25270 */
[----:B------:R-:W-:Y:S02]  /*df60*/  ULOP3.LUT UR16, URZ, UR11, URZ, 0x33, !UPT ;  /* 0x0000000b3f107292 */ /* 0x000fe4000f8e333f */
[----:B------:R-:W-:Y:S02]  /*df70*/  UISETP.NE.AND UP0, UPT, URZ, UR10, UPT ;  /* 0x0000000a3f00728c */ /* 0x000fe4000bf05270 */
[----:B------:R-:W-:Y:S02]  /*df80*/  ULOP3.LUT UR13, URZ, UR10, URZ, 0x33, !UPT ;  /* 0x0000000a3f0d7292 */ /* 0x000fe4000f8e333f */
        /* <DEDUP_REMOVED lines=22> */
.L_x_3202:
        /* <DEDUP_REMOVED lines=52> */
[----:B------:R1:W2:Y:S08]  /*e430*/  R2UR UR34, R6 ;  /* 0x00000000062273c2 */ /* 0x0002b000000e0000 */
[----:B------:R-:W3:Y:S08]  /*e440*/  R2UR UR35, R7 ;  /* 0x00000000072373c2 */ /* 0x000ef000000e0000 */
[----:B------:R3:W4:Y:S01]  /*e450*/  R2UR UR23, R5 ;  /* 0x00000000051773c2 */ /* 0x00072200000e0000 */
[----:B-1----:R-:W-:Y:S02]  /*e460*/  IMAD.U32 R6, RZ, RZ, UR22 ;  /* 0x00000016ff067e24 */ /* 0x002fe4000f8e00ff */
[----:B--2---:R-:W-:Y:S01]  /*e470*/  IMAD.U32 R4, RZ, RZ, UR34 ;  /* 0x00000022ff047e24 */ /* 0x004fe2000f8e00ff */
[----:B------:R-:W-:Y:S04]  /*e480*/  UIADD3 UR34, UR39, -UR37, URZ ;  /* 0x8000002527227290 */ /* 0x000fe8000fffe03f */
[----:B------:R-:W-:Y:S04]  /*e490*/  UIMAD UR34, UR34, UR11, -0x40 ;  /* 0xffffffc0222274a4 */ /* 0x000fe8000f8e020b */
[----:B------:R-:W-:Y:S01]  /*e4a0*/  UIMAD UR22, UR9, UR34, URZ ;  /* 0x00000022091672a4 */ /* 0x000fe2000f8e023f */
[----:B---3--:R-:W-:Y:S02]  /*e4b0*/  MOV R5, UR35 ;  /* 0x0000002300057c02 */ /* 0x008fe40008000f00 */
[----:B----4-:R-:W-:Y:S01]  /*e4c0*/  MOV R7, UR23 ;  /* 0x0000001700077c02 */ /* 0x010fe20008000f00 */
[----:B------:R-:W-:Y:S02]  /*e4d0*/  USHF.R.S32.HI UR23, URZ, 0x1f, UR34 ;  /* 0x0000001f3f177899 */ /* 0x000fe40008011422 */
[----:B------:R-:W2:Y:S01]  /*e4e0*/  LDG.E R4, [R4.64] ;  /* 0x0000002004047981 */ /* 0x000ea2000c1e1900 */
[----:B------:R-:W-:Y:S02]  /*e4f0*/  UIMAD.WIDE.U32 UR34, UR8, UR34, URZ ;  /* 0x00000022082272a5 */ /* 0x000fe4000f8e003f */
[----:B------:R-:W-:Y:S01]  /*e500*/  UIMAD UR22, UR23, UR8, UR22 ;  /* 0x00000008171672a4 */ /* 0x000fe2000f8e0216 */
[----:B------:R1:W2:Y:S02]  /*e510*/  LDG.E R6, [R6.64] ;  /* 0x0000002006067981 */ /* 0x0002a4000c1e1900 */
[----:B------:R-:W-:Y:S02]  /*e520*/  UMOV UR23, UR8 ;  /* 0x0000000800177c82 */ /* 0x000fe40008000000 */
[----:B------:R-:W-:Y:S01]  /*e530*/  UIADD3 UR22, UR35, UR22, URZ ;  /* 0x0000001623167290 */ /* 0x000fe2000fffe03f */
[----:B-1----:R-:W-:Y:S05]  /*e540*/  IMAD.U32 R7, RZ, RZ, UR35 ;  /* 0x00000023ff077e24 */ /* 0x002fea000f8e00ff */
[----:B------:R-:W-:Y:S01]  /*e550*/  MOV R7, UR22 ;  /* 0x0000001600077c02 */ /* 0x000fe20008000f00 */
[----:B------:R-:W-:Y:S01]  /*e560*/  UMOV UR22, UR9 ;  /* 0x0000000900167c82 */ /* 0x000fe20008000000 */
[----:B--2---:R-:W-:Y:S01]  /*e570*/  IMAD.IADD R4, R4, 0x1, -R6 ;  /* 0x0000000104047824 */ /* 0x004fe200078e0a06 */
[----:B------:R-:W-:Y:S04]  /*e580*/  MOV R6, UR34 ;  /* 0x0000002200067c02 */ /* 0x000fe80008000f00 */
[----:B------:R-:W-:Y:S01]  /*e590*/  SHF.R.S32.HI R3, RZ, 0x1f, R4 ;  /* 0x0000001fff037819 */ /* 0x000fe20000011404 */
[C---:B------:R-:W-:Y:S04]  /*e5a0*/  IMAD.WIDE.U32 R8, R4.reuse, c[0x0][0x188], R6 ;  /* 0x0000620004087a25 */ /* 0x040fe800078e0006 */
[----:B------:R-:W-:Y:S02]  /*e5b0*/  IMAD R3, R3, c[0x0][0x188], RZ ;  /* 0x0000620003037a24 */ /* 0x000fe400078e02ff */
[----:B------:R-:W-:Y:S02]  /*e5c0*/  IMAD.MOV.U32 R7, RZ, RZ, R8 ;  /* 0x000000ffff077224 */ /* 0x000fe400078e0008 */
[----:B------:R-:W-:Y:S05]  /*e5d0*/  IMAD R3, R4, c[0x0][0x18c], R3 ;  /* 0x0000630004037a24 */ /* 0x000fea00078e0203 */
[----:B------:R-:W-:Y:S02]  /*e5e0*/  IADD3 R3, R9, R3, RZ ;  /* 0x0000000309037210 */ /* 0x000fe40007ffe0ff */
.L_x_3199:
[C---:B------:R-:W-:Y:S01]  /*e5f0*/  ISETP.GE.AND P6, PT, R237.reuse, c[0x0][0x220], PT ;  /* 0x00008800ed007a0c */ /* 0x040fe20003fc6270 */
[----:B------:R-:W-:Y:S01]  /*e600*/  UISETP.GT.AND UP2, UPT, UR28, UR21, UPT ;  /* 0x000000151c00728c */ /* 0x000fe2000bf44270 */
[----:B------:R-:W-:Y:S02]  /*e610*/  IADD3 R4, R237, 0x40, RZ ;  /* 0x00000040ed047810 */ /* 0x000fe40007ffe0ff */
[CC--:B------:R-:W-:Y:S02]  /*e620*/  LEA R248, P0, R7.reuse, R167.reuse, 0x1 ;  /* 0x000000a707f87211 */ /* 0x0c0fe400078008ff */
[----:B------:R-:W-:Y:S02]  /*e630*/  ISETP.GE.AND P5, PT, R4, c[0x0][0x220], PT ;  /* 0x0000880004007a0c */ /* 0x000fe40003fa6270 */
[-C--:B------:R-:W-:Y:S02]  /*e640*/  LEA.HI.X R249, R7, R166.reuse, R3, 0x1, P0 ;  /* 0x000000a607f97211 */ /* 0x080fe400000f0c03 */
[C---:B------:R-:W-:Y:S02]  /*e650*/  IADD3 R5, R237.reuse, 0x80, RZ ;  /* 0x00000080ed057810 */ /* 0x040fe40007ffe0ff */
[----:B------:R-:W-:Y:S01]  /*e660*/  IADD3 R4, R237, 0xc0, RZ ;  /* 0x000000c0ed047810 */ /* 0x000fe20007ffe0ff */
[----:B------:R-:W-:Y:S01]  /*e670*/  @P6 STS.128 [R236+0x10000], RZ ;  /* 0x010000ffec006388 */ /* 0x000fe20000000c00 */
[----:B------:R-:W-:Y:S02]  /*e680*/  ISETP.GE.AND P4, PT, R5, c[0x0][0x220], PT ;  /* 0x0000880005007a0c */ /* 0x000fe40003f86270 */
[----:B------:R-:W-:Y:S02]  /*e690*/  ISETP.GE.AND P3, PT, R4, c[0x0][0x220], PT ;  /* 0x0000880004007a0c */ /* 0x000fe40003f66270 */
[----:B------:R-:W-:Y:S01]  /*e6a0*/  @!PT LDS RZ, [RZ] ;  /* 0x00000000fffff984 */ /* 0x000fe20000000800 */
[----:B------:R-:W-:Y:S01]  /*e6b0*/  @!PT LDS RZ, [RZ] ;  /* 0x00000000fffff984 */ /* 0x000fe20000000800 */
[----:B------:R-:W-:Y:S01]  /*e6c0*/  @!PT LDS RZ, [RZ] ;  /* 0x00000000fffff984 */ /* 0x000fe20000000800 */
[----:B------:R1:W-:Y:S01]  /*e6d0*/  @!P6 LDGSTS.E.BYPASS.LTC128B.128 [R236+0x10000], [R248.64] ;  /* 0x10000000f8ecefae */ /* 0x0003e2000b901d60 */
[----:B------:R-:W-:Y:S04]  /*e6e0*/  IADD3 R6, P1, R7, UR27, RZ ;  /* 0x0000001b07067c10 */ /* 0x000fe8000ff3e0ff */
[----:B------:R-:W-:Y:S01]  /*e6f0*/  @P5 STS.128 [R236+0x12000], RZ ;  /* 0x012000ffec005388 */ /* 0x000fe20000000c00 */
[----:B------:R-:W-:Y:S02]  /*e700*/  IADD3.X R5, R3, UR26, RZ, P1, !PT ;  /* 0x0000001a03057c10 */ /* 0x000fe40008ffe4ff */
[CC--:B------:R-:W-:Y:S02]  /*e710*/  @!P6 LEA R16, P1, R6.reuse, R167.reuse, 0x1 ;  /* 0x000000a70610e211 */ /* 0x0c0fe400078208ff */
        /* <DEDUP_REMOVED lines=115> */
[----:B------:R-:W-:Y:S04]  /*ee50*/  LDSM.16.M88.4 R188, [R230] ;  /* 0x00000000e6bc783b */ /* 0x000fe80000000200 */
[C---:B--2---:R-:W-:Y:S01]  /*ee60*/  HMMA.16816.F32 R12, R32.reuse, R16, RZ ;  /* 0x00000010200c723c */ /* 0x044fe200000018ff */
[----:B------:R-:W2:Y:S05]  /*ee70*/  LDSM.16.M88.4 R192, [R227+0x8000] ;  /* 0x00800000e3c0783b */ /* 0x000eaa0000000200 */
[----:B------:R-:W-:Y:S02]  /*ee80*/  LDSM.16.M88.4 R196, [R227+0x9000] ;  /* 0x00900000e3c4783b */ /* 0x000fe40000000200 */
[C---:B------:R-:W-:Y:S03]  /*ee90*/  HMMA.16816.F32 R16, R32.reuse, R18, RZ ;  /* 0x000000122010723c */ /* 0x040fe600000018ff */
[----:B------:R-:W-:Y:S05]  /*eea0*/  LDSM.16.M88.4 R200, [R229] ;  /* 0x00000000e5c8783b */ /* 0x000fea0000000200 */
[C---:B-----5:R-:W-:Y:S01]  /*eeb0*/  HMMA.16816.F32 R20, R32.reuse, R24, RZ ;  /* 0x000000182014723c */ /* 0x060fe200000018ff */
[----:B------:R-:W-:Y:S07]  /*eec0*/  LDSM.16.M88.4 R204, [R220] ;  /* 0x00000000dccc783b */ /* 0x000fee0000000200 */
[C---:B------:R-:W-:Y:S08]  /*eed0*/  HMMA.16816.F32 R24, R32.reuse, R26, RZ ;  /* 0x0000001a2018723c */ /* 0x040ff000000018ff */
[C---:B-1----:R-:W-:Y:S08]  /*eee0*/  HMMA.16816.F32 R28, R32.reuse, R164, RZ ;  /* 0x000000a4201c723c */ /* 0x042ff000000018ff */
[----:B------:R-:W-:Y:S01]  /*eef0*/  HMMA.16816.F32 R32, R32, R166, RZ ;  /* 0x000000a62020723c */ /* 0x000fe200000018ff */
[----:B------:R-:W1:Y:S07]  /*ef00*/  LDSM.16.M88.4 R164, [R227+0x8800] ;  /* 0x00880000e3a4783b */ /* 0x000e6e0000000200 */
[C---:B----4-:R-:W-:Y:S08]  /*ef10*/  HMMA.16816.F32 R4, R168.reuse, R172, R4 ;  /* 0x000000aca804723c */ /* 0x050ff00000001804 */
[C---:B------:R-:W-:Y:S01]  /*ef20*/  HMMA.16816.F32 R8, R168.reuse, R174, R8 ;  /* 0x000000aea808723c */ /* 0x040fe20000001808 */
[----:B------:R-:W4:Y:S07]  /*ef30*/  LDSM.16.M88.4 R172, [R227+0x9800] ;  /* 0x00980000e3ac783b */ /* 0x000f2e0000000200 */
[C---:B------:R-:W-:Y:S08]  /*ef40*/  HMMA.16816.F32 R12, R168.reuse, R176, R12 ;  /* 0x000000b0a80c723c */ /* 0x040ff0000000180c */
[C---:B------:R-:W-:Y:S01]  /*ef50*/  HMMA.16816.F32 R16, R168.reuse, R178, R16 ;  /* 0x000000b2a810723c */ /* 0x040fe20000001810 */
[----:B------:R-:W-:Y:S07]  /*ef60*/  LDSM.16.M88.4 R176, [R220+0x1000] ;  /* 0x00100000dcb0783b */ /* 0x000fee0000000200 */
[C---:B---3--:R-:W-:Y:S08]  /*ef70*/  HMMA.16816.F32 R20, R168.reuse, R180, R20 ;  /* 0x000000b4a814723c */ /* 0x048ff00000001814 */
[C---:B------:R-:W-:Y:S01]  /*ef80*/  HMMA.16816.F32 R24, R168.reuse, R182, R24 ;  /* 0x000000b6a818723c */ /* 0x040fe20000001818 */
[----:B------:R-:W-:Y:S07]  /*ef90*/  LDSM.16.M88.4 R180, [R220+0x1800] ;  /* 0x00180000dcb4783b */ /* 0x000fee0000000200 */
[C---:B------:R-:W-:Y:S08]  /*efa0*/  HMMA.16816.F32 R28, R168.reuse, R184, R28 ;  /* 0x000000b8a81c723c */ /* 0x040ff0000000181c */
[----:B------:R-:W-:Y:S01]  /*efb0*/  HMMA.16816.F32 R32, R168, R186, R32 ;  /* 0x000000baa820723c */ /* 0x000fe20000001820 */
[----:B------:R-:W3:Y:S05]  /*efc0*/  LDSM.16.M88.4 R168, [R220+0x800] ;  /* 0x00080000dca8783b */ /* 0x000eea0000000200 */
[----:B------:R-:W-:Y:S02]  /*efd0*/  LDSM.16.M88.4 R184, [R234+0x2000] ;  /* 0x00200000eab8783b */ /* 0x000fe40000000200 */
        /* <DEDUP_REMOVED lines=9> */
[C---:B----4-:R-:W-:Y:S08]  /*f070*/  HMMA.16816.F32 R28, R188.reuse, R172, R28 ;  /* 0x000000acbc1c723c */ /* 0x050ff0000000181c */
[----:B------:R-:W-:Y:S01]  /*f080*/  HMMA.16816.F32 R32, R188, R174, R32 ;  /* 0x000000aebc20723c */ /* 0x000fe20000001820 */
[----:B------:R-:W4:Y:S05]  /*f090*/  LDSM.16.M88.4 R172, [R233+0xb000] ;  /* 0x00b00000e9ac783b */ /* 0x000f2a0000000200 */
[----:B------:R-:W5:Y:S02]  /*f0a0*/  LDSM.16.M88.4 R188, [R233+0xb800] ;  /* 0x00b80000e9bc783b */ /* 0x000f640000000200 */
[C---:B------:R-:W-:Y:S08]  /*f0b0*/  HMMA.16816.F32 R4, R200.reuse, R204, R4 ;  /* 0x000000ccc804723c */ /* 0x040ff00000001804 */
[C---:B------:R-:W-:Y:S01]  /*f0c0*/  HMMA.16816.F32 R8, R200.reuse, R206, R8 ;  /* 0x000000cec808723c */ /* 0x040fe20000001808 */
[----:B------:R-:W1:Y:S07]  /*f0d0*/  LDSM.16.M88.4 R204, [R219] ;  /* 0x00000000dbcc783b */ /* 0x000e6e0000000200 */
[C---:B---3--:R-:W-:Y:S08]  /*f0e0*/  HMMA.16816.F32 R12, R200.reuse, R168, R12 ;  /* 0x000000a8c80c723c */ /* 0x048ff0000000180c */
[C---:B------:R-:W-:Y:S01]  /*f0f0*/  HMMA.16816.F32 R16, R200.reuse, R170, R16 ;  /* 0x000000aac810723c */ /* 0x040fe20000001810 */
[----:B------:R-:W3:Y:S07]  /*f100*/  LDSM.16.M88.4 R168, [R218] ;  /* 0x00000000daa8783b */ /* 0x000eee0000000200 */
[C---:B------:R-:W-:Y:S08]  /*f110*/  HMMA.16816.F32 R20, R200.reuse, R176, R20 ;  /* 0x000000b0c814723c */ /* 0x040ff00000001814 */
[C---:B------:R-:W-:Y:S01]  /*f120*/  HMMA.16816.F32 R24, R200.reuse, R178, R24 ;  /* 0x000000b2c818723c */ /* 0x040fe20000001818 */
[----:B------:R-:W3:Y:S07]  /*f130*/  LDSM.16.M88.4 R176, [R217] ;  /* 0x00000000d9b0783b */ /* 0x000eee0000000200 */
[C---:B------:R-:W-:Y:S08]  /*f140*/  HMMA.16816.F32 R28, R200.reuse, R180, R28 ;  /* 0x000000b4c81c723c */ /* 0x040ff0000000181c */
[----:B------:R-:W-:Y:S01]  /*f150*/  HMMA.16816.F32 R32, R200, R182, R32 ;  /* 0x000000b6c820723c */ /* 0x000fe20000001820 */
[----:B------:R-:W3:Y:S05]  /*f160*/  LDSM.16.M88.4 R180, [R216] ;  /* 0x00000000d8b4783b */ /* 0x000eea0000000200 */
[----:B------:R-:W-:Y:S02]  /*f170*/  LDSM.16.M88.4 R200, [R227+0xa000] ;  /* 0x00a00000e3c8783b */ /* 0x000fe40000000200 */
        /* <DEDUP_REMOVED lines=8> */
[----:B------:R-:W4:Y:S07]  /*f200*/  LDSM.16.M88.4 R172, [R227+0xb000] ;  /* 0x00b00000e3ac783b */ /* 0x000f2e0000000200 */
[C---:B-----5:R-:W-:Y:S08]  /*f210*/  HMMA.16816.F32 R28, R184.reuse, R188, R28 ;  /* 0x000000bcb81c723c */ /* 0x060ff0000000181c */
[----:B------:R-:W-:Y:S01]  /*f220*/  HMMA.16816.F32 R32, R184, R190, R32 ;  /* 0x000000beb820723c */ /* 0x000fe20000001820 */
[----:B------:R-:W5:Y:S05]  /*f230*/  LDSM.16.M88.4 R184, [R227+0xb800] ;  /* 0x00b80000e3b8783b */ /* 0x000f6a0000000200 */
[----:B------:R-:W-:Y:S02]  /*f240*/  LDSM.16.M88.4 R188, [R229+0x2000] ;  /* 0x00200000e5bc783b */ /* 0x000fe40000000200 */
[C---:B------:R-:W-:Y:S08]  /*f250*/  HMMA.16816.F32 R4, R196.reuse, R204, R4 ;  /* 0x000000ccc404723c */ /* 0x040ff00000001804 */
[C---:B------:R-:W-:Y:S01]  /*f260*/  HMMA.16816.F32 R8, R196.reuse, R206, R8 ;  /* 0x000000cec408723c */ /* 0x040fe20000001808 */
[----:B------:R-:W1:Y:S07]  /*f270*/  LDSM.16.M88.4 R204, [R220+0x2000] ;  /* 0x00200000dccc783b */ /* 0x000e6e0000000200 */
[C---:B---3--:R-:W-:Y:S08]  /*f280*/  HMMA.16816.F32 R12, R196.reuse, R168, R12 ;  /* 0x000000a8c40c723c */ /* 0x048ff0000000180c */
[C---:B------:R-:W-:Y:S01]  /*f290*/  HMMA.16816.F32 R16, R196.reuse, R170, R16 ;  /* 0x000000aac410723c */ /* 0x040fe20000001810 */
[----:B------:R-:W3:Y:S07]  /*f2a0*/  LDSM.16.M88.4 R168, [R220+0x2800] ;  /* 0x00280000dca8783b */ /* 0x000eee0000000200 */
[C---:B------:R-:W-:Y:S08]  /*f2b0*/  HMMA.16816.F32 R20, R196.reuse, R176, R20 ;  /* 0x000000b0c414723c */ /* 0x040ff00000001814 */
[C---:B------:R-:W-:Y:S01]  /*f2c0*/  HMMA.16816.F32 R24, R196.reuse, R178, R24 ;  /* 0x000000b2c418723c */ /* 0x040fe20000001818 */
[----:B------:R-:W3:Y:S07]  /*f2d0*/  LDSM.16.M88.4 R176, [R220+0x3000] ;  /* 0x00300000dcb0783b */ /* 0x000eee0000000200 */
        /* <DEDUP_REMOVED lines=99> */
[C---:B------:R-:W-:Y:S08]  /*f910*/  HMMA.16816.F32 R16, R188.reuse, R170, R16 ;  /* 0x000000aabc10723c */ /* 0x040ff00000001810 */
[C---:B------:R-:W-:Y:S08]  /*f920*/  HMMA.16816.F32 R20, R188.reuse, R176, R20 ;  /* 0x000000b0bc14723c */ /* 0x040ff00000001814 */
[C---:B------:R-:W-:Y:S08]  /*f930*/  HMMA.16816.F32 R24, R188.reuse, R178, R24 ;  /* 0x000000b2bc18723c */ /* 0x040ff00000001818 */
[C---:B------:R-:W-:Y:S08]  /*f940*/  HMMA.16816.F32 R28, R188.reuse, R180, R28 ;  /* 0x000000b4bc1c723c */ /* 0x040ff0000000181c */
[----:B------:R-:W-:Y:S08]  /*f950*/  HMMA.16816.F32 R32, R188, R182, R32 ;  /* 0x000000b6bc20723c */ /* 0x000ff00000001820 */
[C---:B--2---:R-:W-:Y:S08]  /*f960*/  HMMA.16816.F32 R4, R196.reuse, R200, R4 ;  /* 0x000000c8c404723c */ /* 0x044ff00000001804 */
[C---:B------:R-:W-:Y:S08]  /*f970*/  HMMA.16816.F32 R8, R196.reuse, R202, R8 ;  /* 0x000000cac408723c */ /* 0x040ff00000001808 */
[C---:B-1----:R-:W-:Y:S08]  /*f980*/  HMMA.16816.F32 R12, R196.reuse, R164, R12 ;  /* 0x000000a4c40c723c */ /* 0x042ff0000000180c */
[C---:B------:R-:W-:Y:S01]  /*f990*/  HMMA.16816.F32 R16, R196.reuse, R166, R16 ;  /* 0x000000a6c410723c */ /* 0x040fe20000001810 */
[----:B------:R-:W1:Y:S07]  /*f9a0*/  LDSM.16.M88.4 R164, [R220+0x6800] ;  /* 0x00680000dca4783b */ /* 0x000e6e0000000200 */
[C---:B----4-:R-:W-:Y:S08]  /*f9b0*/  HMMA.16816.F32 R20, R196.reuse, R172, R20 ;  /* 0x000000acc414723c */ /* 0x050ff00000001814 */
[C---:B------:R-:W-:Y:S08]  /*f9c0*/  HMMA.16816.F32 R24, R196.reuse, R174, R24 ;  /* 0x000000aec418723c */ /* 0x040ff00000001818 */
[C---:B-----5:R-:W-:Y:S08]  /*f9d0*/  HMMA.16816.F32 R28, R196.reuse, R184, R28 ;  /* 0x000000b8c41c723c */ /* 0x060ff0000000181c */
[----:B------:R-:W-:Y:S08]  /*f9e0*/  HMMA.16816.F32 R32, R196, R186, R32 ;  /* 0x000000bac420723c */ /* 0x000ff00000001820 */
[C---:B------:R-:W-:Y:S08]  /*f9f0*/  HMMA.16816.F32 R4, R192.reuse, R204, R4 ;  /* 0x000000ccc004723c */ /* 0x040ff00000001804 */
[C---:B------:R-:W-:Y:S08]  /*fa00*/  HMMA.16816.F32 R8, R192.reuse, R206, R8 ;  /* 0x000000cec008723c */ /* 0x040ff00000001808 */
[C---:B-1----:R-:W-:Y:S08]  /*fa10*/  HMMA.16816.F32 R12, R192.reuse, R164, R12 ;  /* 0x000000a4c00c723c */ /* 0x042ff0000000180c */
[----:B------:R-:W-:Y:S01]  /*fa20*/  FMUL.FTZ R4, R4, c[0x0][0x2ec] ;  /* 0x0000bb0004047a20 */ /* 0x000fe20000410000 */
[C---:B------:R-:W-:Y:S03]  /*fa30*/  HMMA.16816.F32 R16, R192.reuse, R166, R16 ;  /* 0x000000a6c010723c */ /* 0x040fe60000001810 */
[----:B------:R-:W1:Y:S01]  /*fa40*/  MUFU.TANH R168, R4 ;  /* 0x0000000400a87308 */ /* 0x000e620000002400 */
[----:B------:R-:W-:Y:S02]  /*fa50*/  FMUL.FTZ R5, R5, c[0x0][0x2ec] ;  /* 0x0000bb0005057a20 */ /* 0x000fe40000410000 */
[----:B------:R-:W-:Y:S02]  /*fa60*/  FMUL.FTZ R6, R6, c[0x0][0x2ec] ;  /* 0x0000bb0006067a20 */ /* 0x000fe40000410000 */
        /* <DEDUP_REMOVED lines=11> */
[----:B------:R-:W-:Y:S02]  /*fb20*/  IMAD.MOV.U32 R167, RZ, RZ, R248 ;  /* 0x000000ffffa77224 */ /* 0x000fe400078e00f8 */
[----:B------:R-:W-:Y:S03]  /*fb30*/  IMAD.MOV.U32 R166, RZ, RZ, R249 ;  /* 0x000000ffffa67224 */ /* 0x000fe600078e00f9 */
[----:B------:R-:W1:Y:S10]  /*fb40*/  MUFU.TANH R171, R8 ;  /* 0x0000000800ab7308 */ /* 0x000e740000002400 */
[----:B------:R-:W1:Y:S01]  /*fb50*/  MUFU.TANH R172, R9 ;  /* 0x0000000900ac7308 */ /* 0x000e620000002400 */
[----:B---3--:R-:W3:Y:S09]  /*fb60*/  LDSM.16.M88.4 R4, [R220+0x7000] ;  /* 0x00700000dc04783b */ /* 0x008ef20000000200 */
[----:B------:R-:W1:Y:S10]  /*fb70*/  MUFU.TANH R165, R10 ;  /* 0x0000000a00a57308 */ /* 0x000e740000002400 */
[----:B------:R5:W1:Y:S10]  /*fb80*/  MUFU.TANH R164, R11 ;  /* 0x0000000b00a47308 */ /* 0x000a740000002400 */
[----:B------:R1:W1:Y:S10]  /*fb90*/  MUFU.TANH R173, R12 ;  /* 0x0000000c00ad7308 */ /* 0x0002740000002400 */
[----:B------:R2:W2:Y:S01]  /*fba0*/  MUFU.TANH R175, R14 ;  /* 0x0000000e00af7308 */ /* 0x0004a20000002400 */
[----:B-----5:R-:W5:Y:S01]  /*fbb0*/  LDSM.16.M88.4 R8, [R220+0x7800] ;  /* 0x00780000dc08783b */ /* 0x020f620000000200 */
[----:B------:R-:W-:Y:S08]  /*fbc0*/  DEPBAR.LE SB0, 0x0 ;  /* 0x000080000000791a */ /* 0x000ff00000000000 */
[----:B------:R-:W2:Y:S01]  /*fbd0*/  MUFU.TANH R3, R3 ;  /* 0x0000000300037308 */ /* 0x000ea20000002400 */
[----:B------:R-:W-:Y:S01]  /*fbe0*/  BAR.SYNC.DEFER_BLOCKING 0x0 ;  /* 0x0000000000007b1d */ /* 0x000fe20000010000 */
[C---:B---3--:R-:W-:Y:S05]  /*fbf0*/  HMMA.16816.F32 R20, R192.reuse, R4, R20 ;  /* 0x00000004c014723c */ /* 0x048fea0000001814 */
[----:B-1----:R-:W-:Y:S02]  /*fc00*/  FMUL.FTZ R12, R13, c[0x0][0x2ec] ;  /* 0x0000bb000d0c7a20 */ /* 0x002fe40000410000 */
[----:B------:R-:W-:Y:S01]  /*fc10*/  FMUL.FTZ R13, R16, c[0x0][0x2ec] ;  /* 0x0000bb00100d7a20 */ /* 0x000fe20000410000 */
[----:B------:R1:W3:Y:S01]  /*fc20*/  MUFU.TANH R174, R15 ;  /* 0x0000000f00ae7308 */ /* 0x0002e20000002400 */
[C---:B------:R-:W-:Y:S03]  /*fc30*/  HMMA.16816.F32 R24, R192.reuse, R6, R24 ;  /* 0x00000006c018723c */ /* 0x040fe60000001818 */
[----:B------:R-:W-:Y:S02]  /*fc40*/  FMUL.FTZ R5, R18, c[0x0][0x2ec] ;  /* 0x0000bb0012057a20 */ /* 0x000fe40000410000 */
[----:B------:R-:W-:Y:S04]  /*fc50*/  FMUL.FTZ R4, R19, c[0x0][0x2ec] ;  /* 0x0000bb0013047a20 */ /* 0x000fe80000410000 */
[----:B------:R-:W1:Y:S06]  /*fc60*/  MUFU.TANH R12, R12 ;  /* 0x0000000c000c7308 */ /* 0x000e6c0000002400 */
[----:B--2---:R-:W-:Y:S02]  /*fc70*/  FMUL.FTZ R14, R20, c[0x0][0x2ec] ;  /* 0x0000bb00140e7a20 */ /* 0x004fe40000410000 */
[----:B------:R-:W-:Y:S02]  /*fc80*/  FMUL.FTZ R21, R21, c[0x0][0x2ec] ;  /* 0x0000bb0015157a20 */ /* 0x000fe40000410000 */
[----:B------:R-:W2:Y:S01]  /*fc90*/  MUFU.TANH R13, R13 ;  /* 0x0000000d000d7308 */ /* 0x000ea20000002400 */
[----:B------:R-:W-:Y:S02]  /*fca0*/  FMUL.FTZ R22, R22, c[0x0][0x2ec] ;  /* 0x0000bb0016167a20 */ /* 0x000fe40000410000 */
[----:B------:R-:W-:Y:S01]  /*fcb0*/  FMUL.FTZ R23, R23, c[0x0][0x2ec] ;  /* 0x0000bb0017177a20 */ /* 0x000fe20000410000 */
[C---:B-----5:R-:W-:Y:S03]  /*fcc0*/  HMMA.16816.F32 R28, R192.reuse, R8, R28 ;  /* 0x00000008c01c723c */ /* 0x060fe6000000181c */
[----:B------:R-:W-:Y:S02]  /*fcd0*/  FMUL.FTZ R24, R24, c[0x0][0x2ec] ;  /* 0x0000bb0018187a20 */ /* 0x000fe40000410000 */
[----:B------:R-:W-:Y:S01]  /*fce0*/  FMUL.FTZ R25, R25, c[0x0][0x2ec] ;  /* 0x0000bb0019197a20 */ /* 0x000fe20000410000 */
[----:B------:R1:W1:Y:S01]  /*fcf0*/  MUFU.TANH R196, R17 ;  /* 0x0000001100c47308 */ /* 0x0002620000002400 */
[----:B------:R-:W-:Y:S01]  /*fd00*/  FMUL.FTZ R26, R26, c[0x0][0x2ec] ;  /* 0x0000bb001a1a7a20 */ /* 0x000fe20000410000 */
[----:B------:R-:W-:Y:S04]  /*fd10*/  HMMA.16816.F32 R32, R192, R10, R32 ;  /* 0x0000000ac020723c */ /* 0x000fe80000001820 */
[----:B------:R-:W-:Y:S04]  /*fd20*/  FMUL.FTZ R27, R27, c[0x0][0x2ec] ;  /* 0x0000bb001b1b7a20 */ /* 0x000fe80000410000 */
[----:B------:R-:W1:Y:S08]  /*fd30*/  MUFU.TANH R5, R5 ;  /* 0x0000000500057308 */ /* 0x000e700000002400 */
[----:B------:R-:W-:Y:S02]  /*fd40*/  FMUL.FTZ R6, R28, c[0x0][0x2ec] ;  /* 0x0000bb001c067a20 */ /* 0x000fe40000410000 */
[----:B------:R-:W1:Y:S01]  /*fd50*/  MUFU.TANH R4, R4 ;  /* 0x0000000400047308 */ /* 0x000e620000002400 */
[----:B------:R-:W-:Y:S02]  /*fd60*/  FMUL.FTZ R29, R29, c[0x0][0x2ec] ;  /* 0x0000bb001d1d7a20 */ /* 0x000fe40000410000 */
[----:B------:R-:W-:Y:S02]  /*fd70*/  FMUL.FTZ R30, R30, c[0x0][0x2ec] ;  /* 0x0000bb001e1e7a20 */ /* 0x000fe40000410000 */
[----:B------:R-:W-:Y:S02]  /*fd80*/  FMUL.FTZ R31, R31, c[0x0][0x2ec] ;  /* 0x0000bb001f1f7a20 */ /* 0x000fe40000410000 */
[----:B------:R-:W-:Y:S02]  /*fd90*/  FMUL.FTZ R11, R35, c[0x0][0x2ec] ;  /* 0x0000bb00230b7a20 */ /* 0x000fe40000410000 */
[----:B------:R-:W-:Y:S01]  /*fda0*/  FMUL.FTZ R32, R32, c[0x0][0x2ec] ;  /* 0x0000bb0020207a20 */ /* 0x000fe20000410000 */
[----:B------:R-:W1:Y:S01]  /*fdb0*/  MUFU.TANH R14, R14 ;  /* 0x0000000e000e7308 */ /* 0x000e620000002400 */
        /* <DEDUP_REMOVED lines=18> */
[----:B--234-:R-:W-:Y:S01]  /*fee0*/  ULDC.64 UR8, c[0x0][0x198] ;  /* 0x0000660000087ab9 */ /* 0x01cfe20000000a00 */
[----:B------:R-:W-:Y:S01]  /*fef0*/  PLOP3.LUT P0, PT, PT, PT, UP6, 0x40, 0x0 ;  /* 0x000000000000781c */ /* 0x000fe20003f0e868 */
[----:B-1----:R-:W-:Y:S01]  /*ff00*/  IMAD.U32 R15, RZ, RZ, UR19 ;  /* 0x00000013ff0f7e24 */ /* 0x002fe2000f8e00ff */
        /* <DEDUP_REMOVED lines=42> */
[----:B------:R-:W1:Y:S01]  /*101b0*/  R2UR UR34, R18 ;  /* 0x00000000122273c2 */ /* 0x000e6200000e0000 */
[----:B------:R-:W-:Y:S02]  /*101c0*/  LEA.HI.X.SX32 R19, R8, UR31, 0x2, P1 ;  /* 0x0000001f08137c11 */ /* 0x000fe400088f16ff */
[----:B------:R-:W-:Y:S05]  /*101d0*/  LEA.HI.X.SX32 R17, R7, UR31, 0x2, P0 ;  /* 0x0000001f07117c11 */ /* 0x000fea00080f16ff */
[----:B------:R1:W2:Y:S08]  /*101e0*/  R2UR UR8, R16 ;  /* 0x00000000100873c2 */ /* 0x0002b000000e0000 */
[----:B------:R-:W3:Y:S08]  /*101f0*/  R2UR UR9, R17 ;  /* 0x00000000110973c2 */ /* 0x000ef000000e0000 */
[----:B------:R-:W4:Y:S01]  /*10200*/  R2UR UR35, R19 ;  /* 0x00000000132373c2 */ /* 0x000f2200000e0000 */
[----:B-1----:R-:W-:Y:S01]  /*10210*/  IMAD.U32 R16, RZ, RZ, UR34 ;  /* 0x00000022ff107e24 */ /* 0x002fe2000f8e00ff */
[----:B------:R-:W-:Y:S01]  /*10220*/  UIADD3 UR34, UR39, -UR37, URZ ;  /* 0x8000002527227290 */ /* 0x000fe2000fffe03f */
[----:B--2---:R-:W-:Y:S03]  /*10230*/  IMAD.U32 R8, RZ, RZ, UR8 ;  /* 0x00000008ff087e24 */ /* 0x004fe6000f8e00ff */
[----:B------:R-:W-:Y:S04]  /*10240*/  UIMAD UR34, UR34, UR10, -0x40 ;  /* 0xffffffc0222274a4 */ /* 0x000fe8000f8e020a */
[----:B------:R-:W-:Y:S01]  /*10250*/  UIMAD UR8, UR7, UR34, URZ ;  /* 0x00000022070872a4 */ /* 0x000fe2000f8e023f */
[----:B---3--:R-:W-:Y:S01]  /*10260*/  MOV R9, UR9 ;  /* 0x0000000900097c02 */ /* 0x008fe20008000f00 */
[----:B------:R-:W-:Y:S04]  /*10270*/  USHF.R.S32.HI UR9, URZ, 0x1f, UR34 ;  /* 0x0000001f3f097899 */ /* 0x000fe80008011422 */
[----:B------:R-:W2:Y:S01]  /*10280*/  LDG.E R8, [R8.64] ;  /* 0x0000002008087981 */ /* 0x000ea2000c1e1900 */
[----:B------:R-:W-:Y:S01]  /*10290*/  UIMAD UR8, UR9, UR6, UR8 ;  /* 0x00000006090872a4 */ /* 0x000fe2000f8e0208 */
[----:B----4-:R-:W-:Y:S01]  /*102a0*/  MOV R17, UR35 ;  /* 0x0000002300117c02 */ /* 0x010fe20008000f00 */
[----:B------:R-:W-:Y:S02]  /*102b0*/  UIMAD.WIDE.U32 UR34, UR6, UR34, URZ ;  /* 0x00000022062272a5 */ /* 0x000fe4000f8e003f */
[----:B------:R-:W-:Y:S02]  /*102c0*/  UMOV UR9, UR7 ;  /* 0x0000000700097c82 */ /* 0x000fe40008000000 */
[----:B------:R1:W2:Y:S01]  /*102d0*/  LDG.E R16, [R16.64] ;  /* 0x0000002010107981 */ /* 0x0002a2000c1e1900 */
        /* <DEDUP_REMOVED lines=12> */
.L_x_3201:
        /* <DEDUP_REMOVED lines=117> */
.L_x_3200:
[----:B-1234-:R-:W-:Y:S01]  /*10af0*/  MOV R15, UR28 ;  /* 0x0000001c000f7c02 */ /* 0x01efe20008000f00 */
[----:B------:R-:W-:Y:S01]  /*10b00*/  LDSM.16.MT88.4 R20, [R226+0x10000] ;  /* 0x01000000e214783b */ /* 0x000fe20000004200 */
[----:B------:R-:W-:Y:S02]  /*10b10*/  UISETP.GT.AND UP2, UPT, UR28, UR21, UPT ;  /* 0x000000151c00728c */ /* 0x000fe4000bf44270 */
[----:B------:R-:W-:Y:S01]  /*10b20*/  LEA R15, R15, R235, 0x6 ;  /* 0x000000eb0f0f7211 */ /* 0x000fe200078e30ff */
[----:B------:R-:W-:Y:S02]  /*10b30*/  UMOV UR8, UR23 ;  /* 0x0000001700087c82 */ /* 0x000fe40008000000 */
[----:B------:R-:W-:Y:S01]  /*10b40*/  UMOV UR9, UR22 ;  /* 0x0000001600097c82 */ /* 0x000fe20008000000 */
[C---:B------:R-:W-:Y:S01]  /*10b50*/  IADD3 R7, R15.reuse, 0x8, RZ ;  /* 0x000000080f077810 */ /* 0x040fe20007ffe0ff */
[----:B------:R-:W-:Y:S01]  /*10b60*/  LDSM.16.MT88.4 R28, [R225+0x10000] ;  /* 0x01000000e11c783b */ /* 0x000fe20000004200 */
[----:B------:R-:W-:Y:S02]  /*10b70*/  ISETP.GE.AND P2, PT, R15, R239, PT ;  /* 0x000000ef0f00720c */ /* 0x000fe40003f46270 */
[C---:B------:R-:W-:Y:S02]  /*10b80*/  ISETP.GE.AND P5, PT, R7.reuse, R241, PT ;  /* 0x000000f10700720c */ /* 0x040fe40003fa6270 */
[----:B------:R-:W-:Y:S02]  /*10b90*/  ISETP.GE.AND P4, PT, R7, R239, PT ;  /* 0x000000ef0700720c */ /* 0x000fe40003f86270 */
[C---:B------:R-:W-:Y:S02]  /*10ba0*/  IADD3 R8, R15.reuse, 0x1, RZ ;  /* 0x000000010f087810 */ /* 0x040fe40007ffe0ff */
[----:B------:R-:W-:Y:S02]  /*10bb0*/  ISETP.GE.OR P2, PT, R15, R238, !P2 ;  /* 0x000000ee0f00720c */ /* 0x000fe40005746670 */
[C---:B------:R-:W-:Y:S02]  /*10bc0*/  ISETP.GE.OR P5, PT, R7.reuse, R240, !P5 ;  /* 0x000000f00700720c */ /* 0x040fe40006fa6670 */
[----:B------:R-:W-:Y:S02]  /*10bd0*/  ISETP.GE.OR P4, PT, R7, R238, !P4 ;  /* 0x000000ee0700720c */ /* 0x000fe40006786670 */
[C---:B------:R-:W-:Y:S02]  /*10be0*/  IADD3 R7, R15.reuse, 0x10, RZ ;  /* 0x000000100f077810 */ /* 0x040fe40007ffe0ff */
[-C--:B------:R-:W-:Y:S02]  /*10bf0*/  ISETP.GE.AND P3, PT, R15, R241.reuse, PT ;  /* 0x000000f10f00720c */ /* 0x080fe40003f66270 */
[----:B------:R-:W-:Y:S02]  /*10c00*/  FSEL R170, R170, -INF , !P2 ;  /* 0xff800000aaaa7808 */ /* 0x000fe40005000000 */
[C---:B------:R-:W-:Y:S02]  /*10c10*/  ISETP.GE.AND P1, PT, R8.reuse, R241, PT ;  /* 0x000000f10800720c */ /* 0x040fe40003f26270 */
[C---:B------:R-:W-:Y:S02]  /*10c20*/  ISETP.GE.AND P6, PT, R8.reuse, R239, PT ;  /* 0x000000ef0800720c */ /* 0x040fe40003fc6270 */
[-C--:B------:R-:W-:Y:S02]  /*10c30*/  ISETP.GE.AND P2, PT, R7, R241.reuse, PT ;  /* 0x000000f10700720c */ /* 0x080fe40003f46270 */
[CC--:B------:R-:W-:Y:S02]  /*10c40*/  ISETP.GE.OR P3, PT, R15.reuse, R240.reuse, !P3 ;  /* 0x000000f00f00720c */ /* 0x0c0fe40005f66670 */
[C---:B------:R-:W-:Y:S02]  /*10c50*/  IADD3 R9, R15.reuse, 0x18, RZ ;  /* 0x000000180f097810 */ /* 0x040fe40007ffe0ff */
[C---:B------:R-:W-:Y:S02]  /*10c60*/  ISETP.GE.OR P1, PT, R8.reuse, R240, !P1 ;  /* 0x000000f00800720c */ /* 0x040fe40004f26670 */
[----:B------:R-:W-:Y:S02]  /*10c70*/  ISETP.GE.OR P6, PT, R8, R238, !P6 ;  /* 0x000000ee0800720c */ /* 0x000fe400077c6670 */
[----:B------:R-:W-:Y:S02]  /*10c80*/  IADD3 R8, R15, 0x9, RZ ;  /* 0x000000090f087810 */ /* 0x000fe40007ffe0ff */
[-C--:B------:R-:W-:Y:S02]  /*10c90*/  ISETP.GE.OR P2, PT, R7, R240.reuse, !P2 ;  /* 0x000000f00700720c */ /* 0x080fe40005746670 */
[----:B------:R-:W-:Y:S02]  /*10ca0*/  FSEL R168, R168, -INF , !P3 ;  /* 0xff800000a8a87808 */ /* 0x000fe40005800000 */
[----:B------:R-:W-:Y:S02]  /*10cb0*/  FSEL R193, R173, -INF , !P2 ;  /* 0xff800000adc17808 */ /* 0x000fe40005000000 */
[C---:B------:R-:W-:Y:S02]  /*10cc0*/  ISETP.GE.AND P0, PT, R8.reuse, R241, PT ;  /* 0x000000f10800720c */ /* 0x040fe40003f06270 */
[C---:B------:R-:W-:Y:S02]  /*10cd0*/  ISETP.GE.AND P3, PT, R8.reuse, R239, PT ;  /* 0x000000ef0800720c */ /* 0x040fe40003f66270 */
[-C--:B------:R-:W-:Y:S02]  /*10ce0*/  ISETP.GE.AND P2, PT, R9, R241.reuse, PT ;  /* 0x000000f10900720c */ /* 0x080fe40003f46270 */
[C---:B------:R-:W-:Y:S02]  /*10cf0*/  ISETP.GE.OR P0, PT, R8.reuse, R240, !P0 ;  /* 0x000000f00800720c */ /* 0x040fe40004706670 */
[----:B------:R-:W-:Y:S02]  /*10d00*/  ISETP.GE.OR P3, PT, R8, R238, !P3 ;  /* 0x000000ee0800720c */ /* 0x000fe40005f66670 */
[----:B------:R-:W-:Y:S02]  /*10d10*/  IADD3 R8, R15, 0x11, RZ ;  /* 0x000000110f087810 */ /* 0x000fe40007ffe0ff */
[----:B------:R-:W-:Y:S02]  /*10d20*/  ISETP.GE.OR P2, PT, R9, R240, !P2 ;  /* 0x000000f00900720c */ /* 0x000fe40005746670 */
[----:B------:R-:W-:Y:S02]  /*10d30*/  FSEL R169, R169, -INF , !P1 ;  /* 0xff800000a9a97808 */ /* 0x000fe40004800000 */
[----:B------:R-:W-:Y:S02]  /*10d40*/  FSEL R171, R171, -INF , !P5 ;  /* 0xff800000abab7808 */ /* 0x000fe40006800000 */
[----:B------:R-:W-:Y:S02]  /*10d50*/  IADD3 R16, R15, 0x20, RZ ;  /* 0x000000200f107810 */ /* 0x000fe40007ffe0ff */
[----:B------:R-:W-:Y:S02]  /*10d60*/  ISETP.GE.AND P5, PT, R8, R241, PT ;  /* 0x000000f10800720c */ /* 0x000fe40003fa6270 */
[----:B------:R-:W-:Y:S02]  /*10d70*/  FSEL R195, R13, -INF , !P2 ;  /* 0xff8000000dc37808 */ /* 0x000fe40005000000 */
[----:B------:R-:W-:Y:S02]  /*10d80*/  FMNMX.FTZ R13, R168, R2, !PT ;  /* 0x00000002a80d7209 */ /* 0x000fe40007810000 */
[----:B------:R-:W-:Y:S02]  /*10d90*/  ISETP.GE.AND P1, PT, R7, R239, PT ;  /* 0x000000ef0700720c */ /* 0x000fe40003f26270 */
[----:B------:R-:W-:Y:S02]  /*10da0*/  FMNMX.FTZ R13, R169, R13, !PT ;  /* 0x0000000da90d7209 */ /* 0x000fe40007810000 */
[----:B------:R-:W-:Y:S02]  /*10db0*/  ISETP.GE.OR P5, PT, R8, R240, !P5 ;  /* 0x000000f00800720c */ /* 0x000fe40006fa6670 */
[----:B------:R-:W-:Y:S02]  /*10dc0*/  ISETP.GE.AND P2, PT, R16, R241, PT ;  /* 0x000000f11000720c */ /* 0x000fe40003f46270 */
[----:B------:R-:W-:Y:S02]  /*10dd0*/  ISETP.GE.OR P1, PT, R7, R238, !P1 ;  /* 0x000000ee0700720c */ /* 0x000fe40004f26670 */
[----:B------:R-:W-:Y:S02]  /*10de0*/  FSEL R7, R172, -INF , !P0 ;  /* 0xff800000ac077808 */ /* 0x000fe40004000000 */
[----:B------:R-:W-:Y:S02]  /*10df0*/  FMNMX.FTZ R13, R171, R13, !PT ;  /* 0x0000000dab0d7209 */ /* 0x000fe40007810000 */
[----:B------:R-:W-:Y:S02]  /*10e00*/  FSEL R194, R12, -INF , !P5 ;  /* 0xff8000000cc27808 */ /* 0x000fe40006800000 */
[C---:B------:R-:W-:Y:S02]  /*10e10*/  IADD3 R12, R15.reuse, 0x21, RZ ;  /* 0x000000210f0c7810 */ /* 0x040fe40007ffe0ff */
[----:B------:R-:W-:Y:S02]  /*10e20*/  ISETP.GE.OR P2, PT, R16, R240, !P2 ;  /* 0x000000f01000720c */ /* 0x000fe40005746670 */
[----:B------:R-:W-:Y:S02]  /*10e30*/  IADD3 R17, R15, 0x19, RZ ;  /* 0x000000190f117810 */ /* 0x000fe40007ffe0ff */
[----:B------:R-:W-:Y:S02]  /*10e40*/  FMNMX.FTZ R13, R7, R13, !PT ;  /* 0x0000000d070d7209 */ /* 0x000fe40007810000 */
[----:B------:R-:W-:Y:S02]  /*10e50*/  ISETP.GE.AND P0, PT, R8, R239, PT ;  /* 0x000000ef0800720c */ /* 0x000fe40003f06270 */
[----:B------:R-:W-:Y:S02]  /*10e60*/  FSEL R248, R14, -INF , !P2 ;  /* 0xff8000000ef87808 */ /* 0x000fe40005000000 */
[-C--:B------:R-:W-:Y:S02]  /*10e70*/  ISETP.GE.AND P2, PT, R12, R241.reuse, PT ;  /* 0x000000f10c00720c */ /* 0x080fe40003f46270 */
[----:B------:R-:W-:Y:S02]  /*10e80*/  ISETP.GE.OR P0, PT, R8, R238, !P0 ;  /* 0x000000ee0800720c */ /* 0x000fe40004706670 */
[----:B------:R-:W-:Y:S02]  /*10e90*/  ISETP.GE.AND P5, PT, R17, R241, PT ;  /* 0x000000f11100720c */ /* 0x000fe40003fa6270 */
[----:B------:R-:W-:Y:S02]  /*10ea0*/  FSEL R8, R3, -INF , !P6 ;  /* 0xff80000003087808 */ /* 0x000fe40007000000 */
[----:B------:R-:W-:Y:S02]  /*10eb0*/  IADD3 R3, R15, 0x28, RZ ;  /* 0x000000280f037810 */ /* 0x000fe40007ffe0ff */
[----:B------:R-:W-:Y:S02]  /*10ec0*/  FMNMX.FTZ R14, R193, R13, !PT ;  /* 0x0000000dc10e7209 */ /* 0x000fe40007810000 */
[-C--:B------:R-:W-:Y:S02]  /*10ed0*/  ISETP.GE.AND P6, PT, R9, R239.reuse, PT ;  /* 0x000000ef0900720c */ /* 0x080fe40003fc6270 */
[-C--:B------:R-:W-:Y:S02]  /*10ee0*/  ISETP.GE.OR P2, PT, R12, R240.reuse, !P2 ;  /* 0x000000f00c00720c */ /* 0x080fe40005746670 */
[----:B------:R-:W-:Y:S02]  /*10ef0*/  FSEL R10, R165, -INF , !P4 ;  /* 0xff800000a50a7808 */ /* 0x000fe40006000000 */
[-C--:B------:R-:W-:Y:S02]  /*10f00*/  ISETP.GE.AND P4, PT, R16, R239.reuse, PT ;  /* 0x000000ef1000720c */ /* 0x080fe40003f86270 */
[----:B------:R-:W-:Y:S02]  /*10f10*/  ISETP.GE.OR P5, PT, R17, R240, !P5 ;  /* 0x000000f01100720c */ /* 0x000fe40006fa6670 */
[----:B------:R-:W-:Y:S02]  /*10f20*/  ISETP.GE.OR P6, PT, R9, R238, !P6 ;  /* 0x000000ee0900720c */ /* 0x000fe400077c6670 */
[----:B------:R-:W-:Y:S02]  /*10f30*/  FSEL R9, R164, -INF , !P3 ;  /* 0xff800000a4097808 */ /* 0x000fe40005800000 */
[----:B------:R-:W-:Y:S02]  /*10f40*/  FSEL R207, R207, -INF , !P2 ;  /* 0xff800000cfcf7808 */ /* 0x000fe40005000000 */
[----:B------:R-:W-:Y:S02]  /*10f50*/  ISETP.GE.AND P3, PT, R12, R239, PT ;  /* 0x000000ef0c00720c */ /* 0x000fe40003f66270 */
[-C--:B------:R-:W-:Y:S02]  /*10f60*/  ISETP.GE.AND P2, PT, R3, R241.reuse, PT ;  /* 0x000000f10300720c */ /* 0x080fe40003f46270 */
[----:B------:R-:W-:Y:S02]  /*10f70*/  FMNMX.FTZ R14, R194, R14, !PT ;  /* 0x0000000ec20e7209 */ /* 0x000fe40007810000 */
[----:B------:R-:W-:Y:S02]  /*10f80*/  ISETP.GE.OR P4, PT, R16, R238, !P4 ;  /* 0x000000ee1000720c */ /* 0x000fe40006786670 */
[----:B------:R-:W-:Y:S02]  /*10f90*/  FMNMX.FTZ R16, R170, R0, !PT ;  /* 0x00000000aa107209 */ /* 0x000fe40007810000 */
[----:B------:R-:W-:Y:S02]  /*10fa0*/  FSEL R196, R196, -INF , !P5 ;  /* 0xff800000c4c47808 */ /* 0x000fe40006800000 */
[----:B------:R-:W-:Y:S02]  /*10fb0*/  ISETP.GE.OR P3, PT, R12, R238, !P3 ;  /* 0x000000ee0c00720c */ /* 0x000fe40005f66670 */
[----:B------:R-:W-:Y:S02]  /*10fc0*/  IADD3 R12, R15, 0x29, RZ ;  /* 0x000000290f0c7810 */ /* 0x000fe40007ffe0ff */
[----:B------:R-:W-:Y:S02]  /*10fd0*/  ISETP.GE.OR P2, PT, R3, R240, !P2 ;  /* 0x000000f00300720c */ /* 0x000fe40005746670 */
[----:B------:R-:W-:Y:S02]  /*10fe0*/  FMNMX.FTZ R14, R195, R14, !PT ;  /* 0x0000000ec30e7209 */ /* 0x000fe40007810000 */
[----:B------:R-:W-:Y:S02]  /*10ff0*/  FMNMX.FTZ R16, R8, R16, !PT ;  /* 0x0000001008107209 */ /* 0x000fe40007810000 */
[----:B------:R-:W-:Y:S02]  /*11000*/  FSEL R206, R206, -INF , !P2 ;  /* 0xff800000cece7808 */ /* 0x000fe40005000000 */
[----:B------:R-:W-:Y:S02]  /*11010*/  ISETP.GE.AND P2, PT, R12, R241, PT ;  /* 0x000000f10c00720c */ /* 0x000fe40003f46270 */
[----:B------:R-:W-:Y:S02]  /*11020*/  FMNMX.FTZ R14, R196, R14, !PT ;  /* 0x0000000ec40e7209 */ /* 0x000fe40007810000 */
[----:B------:R-:W-:Y:S02]  /*11030*/  FSEL R173, R5, -INF , !P6 ;  /* 0xff80000005ad7808 */ /* 0x000fe40007000000 */
[-C--:B------:R-:W-:Y:S02]  /*11040*/  ISETP.GE.AND P5, PT, R17, R239.reuse, PT ;  /* 0x000000ef1100720c */ /* 0x080fe40003fa6270 */
[----:B------:R-:W-:Y:S02]  /*11050*/  FMNMX.FTZ R5, R10, R16, !PT ;  /* 0x000000100a057209 */ /* 0x000fe40007810000 */
[----:B------:R-:W-:Y:S02]  /*11060*/  FSEL R174, R174, -INF , !P0 ;  /* 0xff800000aeae7808 */ /* 0x000fe40004000000 */
[----:B------:R-:W-:Y:S02]  /*11070*/  IADD3 R13, R15, 0x30, RZ ;  /* 0x000000300f0d7810 */ /* 0x000fe40007ffe0ff */
[C---:B------:R-:W-:Y:S02]  /*11080*/  ISETP.GE.AND P0, PT, R12.reuse, R239, PT ;  /* 0x000000ef0c00720c */ /* 0x040fe40003f06270 */
[----:B------:R-:W-:Y:S02]  /*11090*/  ISETP.GE.OR P2, PT, R12, R240, !P2 ;  /* 0x000000f00c00720c */ /* 0x000fe40005746670 */
[----:B------:R-:W-:Y:S02]  /*110a0*/  FMNMX.FTZ R14, R248, R14, !PT ;  /* 0x0000000ef80e7209 */ /* 0x000fe40007810000 */
[----:B------:R-:W-:Y:S02]  /*110b0*/  FSEL R175, R175, -INF , !P1 ;  /* 0xff800000afaf7808 */ /* 0x000fe40004800000 */
[----:B------:R-:W-:Y:S02]  /*110c0*/  ISETP.GE.OR P5, PT, R17, R238, !P5 ;  /* 0x000000ee1100720c */ /* 0x000fe40006fa6670 */
[----:B------:R-:W-:Y:S02]  /*110d0*/  FMNMX.FTZ R5, R9, R5, !PT ;  /* 0x0000000509057209 */ /* 0x000fe40007810000 */
[----:B------:R-:W-:Y:S02]  /*110e0*/  FMNMX.FTZ R14, R207, R14, !PT ;  /* 0x0000000ecf0e7209 */ /* 0x000fe40007810000 */
[----:B------:R-:W-:Y:S02]  /*110f0*/  ISETP.GE.OR P0, PT, R12, R238, !P0 ;  /* 0x000000ee0c00720c */ /* 0x000fe40004706670 */
[----:B------:R-:W-:Y:S02]  /*11100*/  IADD3 R12, R15, 0x31, RZ ;  /* 0x000000310f0c7810 */ /* 0x000fe40007ffe0ff */
[----:B------:R-:W-:Y:S02]  /*11110*/  FSEL R205, R205, -INF , !P2 ;  /* 0xff800000cdcd7808 */ /* 0x000fe40005000000 */
[----:B------:R-:W-:Y:S02]  /*11120*/  ISETP.GE.AND P2, PT, R13, R241, PT ;  /* 0x000000f10d00720c */ /* 0x000fe40003f46270 */
[----:B------:R-:W-:Y:S02]  /*11130*/  ISETP.GE.AND P1, PT, R3, R239, PT ;  /* 0x000000ef0300720c */ /* 0x000fe40003f26270 */
[----:B------:R-:W-:Y:S02]  /*11140*/  FSEL R172, R4, -INF , !P5 ;  /* 0xff80000004ac7808 */ /* 0x000fe40006800000 */
[----:B------:R-:W-:Y:S02]  /*11150*/  FMNMX.FTZ R4, R175, R5, !PT ;  /* 0x00000005af047209 */ /* 0x000fe40007810000 */
[----:B------:R-:W-:Y:S02]  /*11160*/  ISETP.GE.OR P2, PT, R13, R240, !P2 ;  /* 0x000000f00d00720c */ /* 0x000fe40005746670 */
[-C--:B------:R-:W-:Y:S02]  /*11170*/  ISETP.GE.AND P6, PT, R12, R241.reuse, PT ;  /* 0x000000f10c00720c */ /* 0x080fe40003fc6270 */
[----:B------:R-:W-:Y:S02]  /*11180*/  FMNMX.FTZ R5, R206, R14, !PT ;  /* 0x0000000ece057209 */ /* 0x000fe40007810000 */
[----:B------:R-:W-:Y:S02]  /*11190*/  ISETP.GE.OR P1, PT, R3, R238, !P1 ;  /* 0x000000ee0300720c */ /* 0x000fe40004f26670 */
[C---:B------:R-:W-:Y:S02]  /*111a0*/  IADD3 R3, R15.reuse, 0x38, RZ ;  /* 0x000000380f037810 */ /* 0x040fe40007ffe0ff */
        /* <DEDUP_REMOVED lines=23> */
[C---:B------:R-:W-:Y:S02]  /*11320*/  ISETP.GE.AND P2, PT, R13.reuse, R239, PT ;  /* 0x000000ef0d00720c */ /* 0x040fe40003f46270 */
[----:B------:R-:W-:Y:S02]  /*11330*/  FMNMX.FTZ R6, R202, R5, !PT ;  /* 0x00000005ca067209 */ /* 0x000fe40007810000 */
[----:B------:R-:W1:Y:S01]  /*11340*/  SHFL.BFLY PT, R5, R4, 0x2, 0x1f ;  /* 0x0c401f0004057f89 */ /* 0x000e6200000e0000 */
[-C--:B------:R-:W-:Y:S02]  /*11350*/  ISETP.GE.OR P2, PT, R13, R238.reuse, !P2 ;  /* 0x000000ee0d00720c */ /* 0x080fe40005746670 */
[CC--:B------:R-:W-:Y:S02]  /*11360*/  ISETP.GE.AND P1, PT, R12.reuse, R239.reuse, PT ;  /* 0x000000ef0c00720c */ /* 0x0c0fe40003f26270 */
[----:B------:R-:W-:Y:S02]  /*11370*/  FSEL R201, R201, -INF , !P0 ;  /* 0xff800000c9c97808 */ /* 0x000fe40004000000 */
[----:B------:R-:W-:Y:S02]  /*11380*/  ISETP.GE.OR P1, PT, R12, R238, !P1 ;  /* 0x000000ee0c00720c */ /* 0x000fe40004f26670 */
[----:B------:R-:W-:Y:S02]  /*11390*/  FSEL R179, R179, -INF , !P2 ;  /* 0xff800000b3b37808 */ /* 0x000fe40005000000 */
[-C--:B------:R-:W-:Y:S02]  /*113a0*/  ISETP.GE.AND P0, PT, R3, R239.reuse, PT ;  /* 0x000000ef0300720c */ /* 0x080fe40003f06270 */
[----:B------:R-:W-:Y:S02]  /*113b0*/  FMNMX.FTZ R6, R201, R6, !PT ;  /* 0x00000006c9067209 */ /* 0x000fe40007810000 */
[----:B------:R-:W-:Y:S02]  /*113c0*/  FSEL R178, R178, -INF , !P1 ;  /* 0xff800000b2b27808 */ /* 0x000fe40004800000 */
[----:B------:R-:W-:Y:S02]  /*113d0*/  FMNMX.FTZ R6, R179, R6, !PT ;  /* 0x00000006b3067209 */ /* 0x000fe40007810000 */
[-C--:B------:R-:W-:Y:S02]  /*113e0*/  ISETP.GE.OR P2, PT, R3, R238.reuse, !P0 ;  /* 0x000000ee0300720c */ /* 0x080fe40004746670 */
[----:B------:R-:W-:Y:S02]  /*113f0*/  ISETP.GE.AND P0, PT, R15, R239, PT ;  /* 0x000000ef0f00720c */ /* 0x000fe40003f06270 */
[----:B------:R-:W-:Y:S02]  /*11400*/  FSEL R177, R177, -INF , !P2 ;  /* 0xff800000b1b17808 */ /* 0x000fe40005000000 */
[----:B------:R-:W-:Y:S02]  /*11410*/  ISETP.GE.OR P0, PT, R15, R238, !P0 ;  /* 0x000000ee0f00720c */ /* 0x000fe40004706670 */
[----:B------:R-:W-:Y:S01]  /*11420*/  FMNMX.FTZ R3, R178, R6, !PT ;  /* 0x00000006b2037209 */ /* 0x000fe20007810000 */
[----:B------:R-:W-:Y:S01]  /*11430*/  LDSM.16.MT88.4 R12, [R228+0x10000] ;  /* 0x01000000e40c783b */ /* 0x000fe20000004200 */
[----:B------:R-:W-:Y:S02]  /*11440*/  FSEL R165, R11, -INF , !P0 ;  /* 0xff8000000ba57808 */ /* 0x000fe40004000000 */
[----:B------:R-:W-:Y:S04]  /*11450*/  FMNMX.FTZ R3, R177, R3, !PT ;  /* 0x00000003b1037209 */ /* 0x000fe80007810000 */
[----:B------:R-:W-:Y:S02]  /*11460*/  FMNMX.FTZ R3, R165, R3, !PT ;  /* 0x00000003a5037209 */ /* 0x000fe40007810000 */
[----:B-1----:R-:W-:Y:S03]  /*11470*/  FMNMX.FTZ R5, R4, R5, !PT ;  /* 0x0000000504057209 */ /* 0x002fe60007810000 */
[----:B------:R-:W1:Y:S08]  /*11480*/  SHFL.BFLY PT, R4, R3, 0x2, 0x1f ;  /* 0x0c401f0003047f89 */ /* 0x000e7000000e0000 */
[----:B------:R-:W2:Y:S01]  /*11490*/  SHFL.BFLY PT, R164, R5, 0x1, 0x1f ;  /* 0x0c201f0005a47f89 */ /* 0x000ea200000e0000 */
[----:B-1----:R-:W-:Y:S07]  /*114a0*/  FMNMX.FTZ R4, R3, R4, !PT ;  /* 0x0000000403047209 */ /* 0x002fee0007810000 */
[----:B------:R-:W1:Y:S01]  /*114b0*/  SHFL.BFLY PT, R3, R4, 0x1, 0x1f ;  /* 0x0c201f0004037f89 */ /* 0x000e6200000e0000 */
[----:B--2---:R-:W-:Y:S04]  /*114c0*/  FMNMX.FTZ R164, R5, R164, !PT ;  /* 0x000000a405a47209 */ /* 0x004fe80007810000 */
[C---:B------:R-:W-:Y:S01]  /*114d0*/  FSETP.NEU.FTZ.AND P1, PT, R164.reuse, -INF , PT ;  /* 0xff800000a400780b */ /* 0x040fe20003f3d000 */
[----:B------:R-:W-:Y:S05]  /*114e0*/  FMUL.FTZ R189, R164, c[0x0][0x23c] ;  /* 0x00008f00a4bd7a20 */ /* 0x000fea0000410000 */
[----:B------:R-:W-:Y:S05]  /*114f0*/  FSEL R189, R189, RZ, P1 ;  /* 0x000000ffbdbd7208 */ /* 0x000fea0000800000 */
[--C-:B------:R-:W-:Y:S02]  /*11500*/  FFMA.FTZ R186, R168, c[0x0][0x23c], -R189.reuse ;  /* 0x00008f00a8ba7a23 */ /* 0x100fe400000108bd */
[--C-:B------:R-:W-:Y:S02]  /*11510*/  FFMA.FTZ R180, R169, c[0x0][0x23c], -R189.reuse ;  /* 0x00008f00a9b47a23 */ /* 0x100fe400000108bd */
[--C-:B------:R-:W-:Y:S01]  /*11520*/  FFMA.FTZ R185, R171, c[0x0][0x23c], -R189.reuse ;  /* 0x00008f00abb97a23 */ /* 0x100fe200000108bd */
[----:B-1----:R-:W-:Y:S01]  /*11530*/  FMNMX.FTZ R3, R4, R3, !PT ;  /* 0x0000000304037209 */ /* 0x002fe20007810000 */
[--C-:B------:R-:W-:Y:S01]  /*11540*/  FFMA.FTZ R184, R7, c[0x0][0x23c], -R189.reuse ;  /* 0x00008f0007b87a23 */ /* 0x100fe200000108bd */
[----:B------:R-:W-:Y:S01]  /*11550*/  FSEL R4, R164, RZ, P1 ;  /* 0x000000ffa4047208 */ /* 0x000fe20000800000 */
[----:B------:R-:W-:Y:S01]  /*11560*/  MUFU.EX2 R186, R186 ;  /* 0x000000ba00ba7308 */ /* 0x000fe20000000800 */
[C---:B------:R-:W-:Y:S01]  /*11570*/  FSETP.NEU.FTZ.AND P0, PT, R3.reuse, -INF , PT ;  /* 0xff8000000300780b */ /* 0x040fe20003f1d000 */
[C---:B------:R-:W-:Y:S02]  /*11580*/  FMUL.FTZ R176, R3.reuse, c[0x0][0x23c] ;  /* 0x00008f0003b07a20 */ /* 0x040fe40000410000 */
[----:B------:R-:W-:Y:S01]  /*11590*/  FADD.FTZ R2, -R4, R2 ;  /* 0x0000000204027221 */ /* 0x000fe20000010100 */
[----:B------:R-:W-:Y:S01]  /*115a0*/  FSEL R4, R3, RZ, P0 ;  /* 0x000000ff03047208 */ /* 0x000fe20000000000 */
[--C-:B------:R-:W-:Y:S01]  /*115b0*/  FFMA.FTZ R193, R193, c[0x0][0x23c], -R189.reuse ;  /* 0x00008f00c1c17a23 */ /* 0x100fe200000108bd */
[----:B------:R-:W-:Y:S01]  /*115c0*/  FSEL R176, R176, RZ, P0 ;  /* 0x000000ffb0b07208 */ /* 0x000fe20000000000 */
[----:B------:R-:W-:Y:S01]  /*115d0*/  FMUL.FTZ R2, R2, c[0x0][0x23c] ;  /* 0x00008f0002027a20 */ /* 0x000fe20000410000 */
[----:B------:R-:W-:Y:S01]  /*115e0*/  PLOP3.LUT P0, PT, PT, PT, UP2, 0x80, 0x0 ;  /* 0x000000000000781c */ /* 0x000fe20003f0f028 */
[----:B------:R-:W-:Y:S01]  /*115f0*/  FADD.FTZ R0, -R4, R0 ;  /* 0x0000000004007221 */ /* 0x000fe20000010100 */
[----:B------:R-:W1:Y:S01]  /*11600*/  MUFU.EX2 R180, R180 ;  /* 0x000000b400b47308 */ /* 0x000e620000000800 */
[--C-:B------:R-:W-:Y:S02]  /*11610*/  FFMA.FTZ R187, R170, c[0x0][0x23c], -R176.reuse ;  /* 0x00008f00aabb7a23 */ /* 0x100fe400000108b0 */
[--C-:B------:R-:W-:Y:S02]  /*11620*/  FFMA.FTZ R183, R8, c[0x0][0x23c], -R176.reuse ;  /* 0x00008f0008b77a23 */ /* 0x100fe400000108b0 */
[--C-:B------:R-:W-:Y:S02]  /*11630*/  FFMA.FTZ R182, R10, c[0x0][0x23c], -R176.reuse ;  /* 0x00008f000ab67a23 */ /* 0x100fe400000108b0 */
[--C-:B------:R-:W-:Y:S02]  /*11640*/  FFMA.FTZ R181, R9, c[0x0][0x23c], -R176.reuse ;  /* 0x00008f0009b57a23 */ /* 0x100fe400000108b0 */
[----:B------:R-:W-:Y:S01]  /*11650*/  FMUL.FTZ R0, R0, c[0x0][0x23c] ;  /* 0x00008f0000007a20 */ /* 0x000fe20000410000 */
[----:B------:R-:W-:Y:S01]  /*11660*/  MUFU.EX2 R185, R185 ;  /* 0x000000b900b97308 */ /* 0x000fe20000000800 */
[--C-:B------:R-:W-:Y:S02]  /*11670*/  FFMA.FTZ R198, R175, c[0x0][0x23c], -R176.reuse ;  /* 0x00008f00afc67a23 */ /* 0x100fe400000108b0 */
[--C-:B------:R-:W-:Y:S02]  /*11680*/  FFMA.FTZ R197, R174, c[0x0][0x23c], -R176.reuse ;  /* 0x00008f00aec57a23 */ /* 0x100fe400000108b0 */
[--C-:B------:R-:W-:Y:S02]  /*11690*/  FFMA.FTZ R199, R173, c[0x0][0x23c], -R176.reuse ;  /* 0x00008f00adc77a23 */ /* 0x100fe400000108b0 */
[--C-:B------:R-:W-:Y:S02]  /*116a0*/  FFMA.FTZ R200, R172, c[0x0][0x23c], -R176.reuse ;  /* 0x00008f00acc87a23 */ /* 0x100fe400000108b0 */
[----:B------:R-:W-:Y:S01]  /*116b0*/  LDSM.16.MT88.4 R172, [R228+0x14800] ;  /* 0x01480000e4ac783b */ /* 0x000fe20000004200 */
        /* <DEDUP_REMOVED lines=318> */
[C---:B----4-:R-:W-:Y:S03]  /*12aa0*/  HMMA.16816.F32 R4, R132.reuse, R148, R4 ;  /* 0x000000948404723c */ /* 0x050fe60000001804 */
[----:B------:R-:W-:Y:S02]  /*12ab0*/  FADD.FTZ R202, R202, R204 ;  /* 0x000000cccaca7221 */ /* 0x000fe40000010000 */
[----:B------:R-:W-:Y:S02]  /*12ac0*/  FADD.FTZ R206, R205, R206 ;  /* 0x000000cecdce7221 */ /* 0x000fe40000010000 */
[----:B------:R-:W-:Y:S01]  /*12ad0*/  FADD.FTZ R202, R201, R202 ;  /* 0x000000cac9ca7221 */ /* 0x000fe20000010000 */
[C---:B------:R-:W-:Y:S01]  /*12ae0*/  HMMA.16816.F32 R8, R132.reuse, R150, R8 ;  /* 0x000000968408723c */ /* 0x040fe20000001808 */
[----:B------:R-:W4:Y:S03]  /*12af0*/  LDSM.16.MT88.4 R148, [R225+0x13000] ;  /* 0x01300000e194783b */ /* 0x000f260000004200 */
        /* <DEDUP_REMOVED lines=9> */
[C---:B-1----:R-:W-:Y:S04]  /*12b90*/  HMMA.16816.F32 R20, R132.reuse, R136, R20 ;  /* 0x000000888414723c */ /* 0x042fe80000001814 */
[----:B------:R-:W-:Y:S02]  /*12ba0*/  FADD.FTZ R247, R189, R192 ;  /* 0x000000c0bdf77221 */ /* 0x000fe40000010000 */
[----:B------:R-:W-:Y:S02]  /*12bb0*/  FADD.FTZ R246, R165, R188 ;  /* 0x000000bca5f67221 */ /* 0x000fe40000010000 */
        /* <DEDUP_REMOVED lines=78> */
[C---:B-1----:R-:W-:Y:S08]  /*130a0*/  HMMA.16816.F32 R124, R168.reuse, R12, R124 ;  /* 0x0000000ca87c723c */ /* 0x042ff0000000187c */
[----:B------:R-:W-:Y:S01]  /*130b0*/  HMMA.16816.F32 R128, R168, R14, R128 ;  /* 0x0000000ea880723c */ /* 0x000fe20000001880 */
[----:B------:R-:W-:-:S07]  /*130c0*/  @P0 BRA `(.L_x_3202) ;  /* 0xffffb02000000947 */ /* 0x000fce000383ffff */
.L_x_3198:
        /* <DEDUP_REMOVED lines=26> */
[--C-:B------:R-:W-:Y:S01]  /*13270*/  SHF.R.S32.HI R10, RZ, 0x2, R9.reuse ;  /* 0x00000002ff0a7819 */ /* 0x100fe20000011409 */
[----:B---3--:R-:W-:Y:S01]  /*13280*/  FADD.FTZ R4, R247, R4 ;  /* 0x00000004f7047221 */ /* 0x008fe20000010000 */
[----:B------:R-:W-:Y:S02]  /*13290*/  SHF.R.S32.HI R5, RZ, 0x1f, R9 ;  /* 0x0000001fff057819 */ /* 0x000fe40000011409 */
[----:B------:R-:W-:Y:S02]  /*132a0*/  FSETP.NE.FTZ.AND P3, PT, R2, RZ, PT ;  /* 0x000000ff0200720b */ /* 0x000fe40003f75000 */
[----:B------:R-:W-:-:S02]  /*132b0*/  LEA.HI R5, R5, R10, RZ, 0x3 ;  /* 0x0000000a05057211 */ /* 0x000fc400078f18ff */
[----:B------:R-:W-:Y:S02]  /*132c0*/  FSETP.NE.FTZ.AND P4, PT, R4, RZ, PT ;  /* 0x000000ff0400720b */ /* 0x000fe40003f95000 */
[----:B------:R-:W-:Y:S02]  /*132d0*/  LOP3.LUT R5, R5, 0xfffffff8, RZ, 0xc0, !PT ;  /* 0xfffffff805057812 */ /* 0x000fe400078ec0ff */
[----:B------:R-:W-:Y:S02]  /*132e0*/  LOP3.LUT R13, R12, 0xfffffff0, RZ, 0xc0, !PT ;  /* 0xfffffff00c0d7812 */ /* 0x000fe400078ec0ff */
[----:B------:R-:W-:Y:S02]  /*132f0*/  IADD3 R5, R10, -R5, RZ ;  /* 0x800000050a057210 */ /* 0x000fe40007ffe0ff */
[----:B------:R-:W1:Y:S01]  /*13300*/  S2R R10, SR_TID.X ;  /* 0x00000000000a7919 */ /* 0x000e620000002100 */
[----:B------:R-:W-:Y:S01]  /*13310*/  LOP3.LUT R14, R9, 0x1ffffffc, RZ, 0xc0, !PT ;  /* 0x1ffffffc090e7812 */ /* 0x000fe200078ec0ff */
[----:B------:R-:W2:Y:S01]  /*13320*/  @P3 MUFU.RCP R6, R2 ;  /* 0x0000000200063308 */ /* 0x000ea20000001000 */
[----:B------:R-:W-:-:S02]  /*13330*/  IADD3 R13, -R13, R0, RZ ;  /* 0x000000000d0d7210 */ /* 0x000fc40007ffe1ff */
[C---:B------:R-:W-:Y:S02]  /*13340*/  LOP3.LUT R16, R5.reuse, 0x1, RZ, 0xc0, !PT ;  /* 0x0000000105107812 */ /* 0x040fe400078ec0ff */
[----:B------:R-:W-:Y:S02]  /*13350*/  LEA.HI R8, R8, R0, RZ, 0x5 ;  /* 0x0000000008087211 */ /* 0x000fe400078f28ff */
[----:B------:R-:W-:Y:S01]  /*13360*/  SHF.L.U32 R18, R5, 0x6, RZ ;  /* 0x0000000605127819 */ /* 0x000fe200000006ff */
[----:B------:R-:W3:Y:S01]  /*13370*/  @P4 MUFU.RCP R7, R4 ;  /* 0x0000000400074308 */ /* 0x000ee20000001000 */
[----:B------:R-:W-:Y:S02]  /*13380*/  LEA.HI R17, R13, R13, RZ, 0x1 ;  /* 0x0000000d0d117211 */ /* 0x000fe400078f08ff */
[----:B------:R-:W-:Y:S02]  /*13390*/  ISETP.NE.U32.AND P0, PT, R16, 0x1, PT ;  /* 0x000000011000780c */ /* 0x000fe40003f05070 */
[----:B------:R-:W-:-:S02]  /*133a0*/  SHF.R.S32.HI R12, RZ, 0x5, R8 ;  /* 0x00000005ff0c7819 */ /* 0x000fc40000011408 */
[----:B------:R-:W-:Y:S01]  /*133b0*/  IADD3 R14, -R14, R0, RZ ;  /* 0x000000000e0e7210 */ /* 0x000fe20007ffe1ff */
[----:B--2---:R-:W-:Y:S01]  /*133c0*/  FMUL.FTZ R163, R6, R163 ;  /* 0x000000a306a37220 */ /* 0x004fe20000410000 */
[----:B------:R-:W-:Y:S01]  /*133d0*/  LOP3.LUT R18, R18, 0x1c0, RZ, 0xc0, !PT ;  /* 0x000001c012127812 */ /* 0x000fe200078ec0ff */
[C---:B------:R-:W-:Y:S01]  /*133e0*/  FMUL.FTZ R162, R6.reuse, R162 ;  /* 0x000000a206a27220 */ /* 0x040fe20000410000 */
[----:B------:R-:W-:Y:S01]  /*133f0*/  SHF.L.U32 R16, R17, 0x2, RZ ;  /* 0x0000000211107819 */ /* 0x000fe200000006ff */
[----:B------:R-:W-:Y:S01]  /*13400*/  FMUL.FTZ R159, R6, R159 ;  /* 0x0000009f069f7220 */ /* 0x000fe20000410000 */
[----:B------:R-:W-:Y:S01]  /*13410*/  LEA R14, R12, R14, 0x9 ;  /* 0x0000000e0c0e7211 */ /* 0x000fe200078e48ff */
[----:B------:R-:W-:Y:S01]  /*13420*/  FMUL.FTZ R158, R6, R158 ;  /* 0x0000009e069e7220 */ /* 0x000fe20000410000 */
[----:B-1----:R-:W-:Y:S01]  /*13430*/  SHF.R.S32.HI R11, RZ, 0x1f, R10 ;  /* 0x0000001fff0b7819 */ /* 0x002fe2000001140a */
[C---:B---3--:R-:W-:Y:S01]  /*13440*/  FMUL.FTZ R160, R7.reuse, R160 ;  /* 0x000000a007a07220 */ /* 0x048fe20000410000 */
[----:B------:R-:W-:Y:S01]  /*13450*/  LEA.HI R18, R18, R18, RZ, 0x1d ;  /* 0x0000001212127211 */ /* 0x000fe200078fe8ff */
[----:B------:R-:W-:Y:S01]  /*13460*/  FMUL.FTZ R161, R7, R161 ;  /* 0x000000a107a17220 */ /* 0x000fe20000410000 */
[----:B------:R-:W-:Y:S01]  /*13470*/  LEA.HI R15, R11, R10, RZ, 0x4 ;  /* 0x0000000a0b0f7211 */ /* 0x000fe200078f20ff */
[----:B------:R-:W-:Y:S01]  /*13480*/  FMUL.FTZ R156, R7, R156 ;  /* 0x0000009c079c7220 */ /* 0x000fe20000410000 */
[----:B------:R-:W-:Y:S01]  /*13490*/  LOP3.LUT R17, R17, 0xffffffe, RZ, 0xc0, !PT ;  /* 0x0ffffffe11117812 */ /* 0x000fe200078ec0ff */
[C---:B------:R-:W-:Y:S01]  /*134a0*/  FMUL.FTZ R157, R7.reuse, R157 ;  /* 0x0000009d079d7220 */ /* 0x040fe20000410000 */
[----:B------:R-:W-:Y:S01]  /*134b0*/  SHF.R.S32.HI R9, RZ, 0x4, R15 ;  /* 0x00000004ff097819 */ /* 0x000fe2000001140f */
[C---:B------:R-:W-:Y:S01]  /*134c0*/  FMUL.FTZ R152, R7.reuse, R152 ;  /* 0x0000009807987220 */ /* 0x040fe20000410000 */
[----:B------:R-:W-:Y:S01]  /*134d0*/  LEA R14, R14, R18, 0x1 ;  /* 0x000000120e0e7211 */ /* 0x000fe200078e08ff */
[----:B------:R-:W-:Y:S01]  /*134e0*/  FMUL.FTZ R153, R7, R153 ;  /* 0x0000009907997220 */ /* 0x000fe20000410000 */
[----:B------:R-:W-:Y:S01]  /*134f0*/  SHF.L.U32 R15, R9, 0x6, RZ ;  /* 0x00000006090f7819 */ /* 0x000fe200000006ff */
[C---:B------:R-:W-:Y:S01]  /*13500*/  FMUL.FTZ R155, R6.reuse, R155 ;  /* 0x0000009b069b7220 */ /* 0x040fe20000410000 */
[----:B------:R-:W-:Y:S01]  /*13510*/  IADD3 R17, R13, -R17, RZ ;  /* 0x800000110d117210 */ /* 0x000fe20007ffe0ff */
[C---:B------:R-:W-:Y:S01]  /*13520*/  FMUL.FTZ R154, R6.reuse, R154 ;  /* 0x0000009a069a7220 */ /* 0x040fe20000410000 */
[----:B------:R-:W-:Y:S01]  /*13530*/  LOP3.LUT R15, R15, 0x1c0, RZ, 0xc0, !PT ;  /* 0x000001c00f0f7812 */ /* 0x000fe200078ec0ff */
[----:B------:R-:W-:Y:S01]  /*13540*/  FMUL.FTZ R148, R7, R148 ;  /* 0x0000009407947220 */ /* 0x000fe20000410000 */
[----:B------:R-:W-:Y:S01]  /*13550*/  R2P PR, R5, 0x6 ;  /* 0x0000000605007804 */ /* 0x000fe20000000000 */
[----:B------:R-:W-:Y:S01]  /*13560*/  FMUL.FTZ R149, R7, R149 ;  /* 0x0000009507957220 */ /* 0x000fe20000410000 */
[----:B------:R-:W-:Y:S01]  /*13570*/  LOP3.LUT R16, R15, 0x38, R16, 0xf8, !PT ;  /* 0x000000380f107812 */ /* 0x000fe200078ef810 */
[C---:B------:R-:W-:Y:S01]  /*13580*/  FMUL.FTZ R151, R6.reuse, R151 ;  /* 0x0000009706977220 */ /* 0x040fe20000410000 */
[----:B------:R-:W-:Y:S01]  /*13590*/  SHF.R.U32.HI R15, RZ, 0x3, R15 ;  /* 0x00000003ff0f7819 */ /* 0x000fe2000001160f */
[----:B------:R-:W-:Y:S01]  /*135a0*/  FMUL.FTZ R150, R6, R150 ;  /* 0x0000009606967220 */ /* 0x000fe20000410000 */
[----:B------:R-:W-:Y:S01]  /*135b0*/  STS.64 [R14.X4], R160 ;  /* 0x000000a00e007388 */ /* 0x000fe20000004a00 */
[C---:B------:R-:W-:Y:S01]  /*135c0*/  FMUL.FTZ R144, R7.reuse, R144 ;  /* 0x0000009007907220 */ /* 0x040fe20000410000 */
[----:B------:R-:W-:Y:S01]  /*135d0*/  LOP3.LUT R15, R16, R15, RZ, 0x3c, !PT ;  /* 0x0000000f100f7212 */ /* 0x000fe200078e3cff */
[----:B------:R-:W-:Y:S01]  /*135e0*/  FMUL.FTZ R145, R7, R145 ;  /* 0x0000009107917220 */ /* 0x000fe20000410000 */
[----:B------:R-:W-:Y:S01]  /*135f0*/  STS.64 [R14.X4+0x800], R162 ;  /* 0x000800a20e007388 */ /* 0x000fe20000004a00 */
[C---:B------:R-:W-:Y:S01]  /*13600*/  FMUL.FTZ R147, R6.reuse, R147 ;  /* 0x0000009306937220 */ /* 0x040fe20000410000 */
[----:B------:R-:W-:Y:S01]  /*13610*/  LEA R5, R17, R15, 0x2 ;  /* 0x0000000f11057211 */ /* 0x000fe200078e10ff */
[C---:B------:R-:W-:Y:S01]  /*13620*/  FMUL.FTZ R146, R6.reuse, R146 ;  /* 0x0000009206927220 */ /* 0x040fe20000410000 */
[----:B------:R-:W-:Y:S01]  /*13630*/  MOV R15, 0x80 ;  /* 0x00000080000f7802 */ /* 0x000fe20000000f00 */
[----:B------:R-:W-:Y:S01]  /*13640*/  FMUL.FTZ R140, R7, R140 ;  /* 0x0000008c078c7220 */ /* 0x000fe20000410000 */
[----:B------:R-:W-:Y:S01]  /*13650*/  LEA.HI R11, R11, R10, RZ, 0x5 ;  /* 0x0000000a0b0b7211 */ /* 0x000fe200078f28ff */
[----:B------:R-:W-:Y:S01]  /*13660*/  FMUL.FTZ R141, R7, R141 ;  /* 0x0000008d078d7220 */ /* 0x000fe20000410000 */
[----:B------:R-:W-:Y:S01]  /*13670*/  SEL R15, R15, 0xffffff80, !P2 ;  /* 0xffffff800f0f7807 */ /* 0x000fe20005000000 */
[----:B------:R-:W-:Y:S01]  /*13680*/  FMUL.FTZ R143, R6, R143 ;  /* 0x0000008f068f7220 */ /* 0x000fe20000410000 */
[----:B------:R-:W-:Y:S01]  /*13690*/  LOP3.LUT R8, R8, 0xffffffe0, RZ, 0xc0, !PT ;  /* 0xffffffe008087812 */ /* 0x000fe200078ec0ff */
[----:B------:R-:W-:Y:S01]  /*136a0*/  FMUL.FTZ R142, R6, R142 ;  /* 0x0000008e068e7220 */ /* 0x000fe20000410000 */
[----:B------:R-:W-:Y:S01]  /*136b0*/  LOP3.LUT R11, R11, 0xffffffe0, RZ, 0xc0, !PT ;  /* 0xffffffe00b0b7812 */ /* 0x000fe200078ec0ff */
[C---:B------:R-:W-:Y:S01]  /*136c0*/  FMUL.FTZ R136, R7.reuse, R136 ;  /* 0x0000008807887220 */ /* 0x040fe20000410000 */
[----:B------:R-:W1:Y:S01]  /*136d0*/  @P4 MUFU.LG2 R4, R4 ;  /* 0x0000000400044308 */ /* 0x000e620000000c00 */
[----:B------:R-:W-:Y:S01]  /*136e0*/  FMUL.FTZ R137, R7, R137 ;  /* 0x0000008907897220 */ /* 0x000fe20000410000 */
[----:B------:R-:W-:Y:S01]  /*136f0*/  IADD3 R8, -R8, R0, RZ ;  /* 0x0000000008087210 */ /* 0x000fe20007ffe1ff */
[C---:B------:R-:W-:Y:S01]  /*13700*/  FMUL.FTZ R139, R6.reuse, R139 ;  /* 0x0000008b068b7220 */ /* 0x040fe20000410000 */
[----:B------:R-:W-:Y:S01]  /*13710*/  IADD3 R11, -R11, R10, RZ ;  /* 0x0000000a0b0b7210 */ /* 0x000fe20007ffe1ff */
[C---:B------:R-:W-:Y:S01]  /*13720*/  FMUL.FTZ R138, R6.reuse, R138 ;  /* 0x0000008a068a7220 */ /* 0x040fe20000410000 */
[----:B------:R-:W-:Y:S01]  /*13730*/  SHF.L.U32 R10, R13, 0x2, RZ ;  /* 0x000000020d0a7819 */ /* 0x000fe200000006ff */
[C---:B------:R-:W-:Y:S01]  /*13740*/  FMUL.FTZ R132, R7.reuse, R132 ;  /* 0x0000008407847220 */ /* 0x040fe20000410000 */
[----:B------:R-:W2:Y:S01]  /*13750*/  @P3 MUFU.LG2 R2, R2 ;  /* 0x0000000200023308 */ /* 0x000ea20000000c00 */
        /* <DEDUP_REMOVED lines=106> */
[----:B------:R-:W-:Y:S01]  /*13e00*/  SEL R7, R7, 0xffffffc0, !P1 ;  /* 0xffffffc007077807 */ /* 0x000fe20004800000 */
[----:B--2---:R-:W-:Y:S01]  /*13e10*/  @P3 FMUL.FTZ R2, R2, 0.69314718246459960938 ;  /* 0x3f31721802023820 */ /* 0x004fe20000410000 */
        /* <DEDUP_REMOVED lines=70> */
[----:B------:R-:W-:Y:S01]  /*14280*/  STS.64 [R15+0xc000], R128 ;  /* 0x00c000800f007388 */ /* 0x000fe20000000a00 */
[----:B------:R-:W-:-:S03]  /*14290*/  @P3 FFMA.FTZ R7, R3, c[0x0][0x238], R2 ;  /* 0x00008e0003073a23 */ /* 0x000fc60000010002 */
[----:B------:R-:W-:Y:S01]  /*142a0*/  STS.64 [R15+0xc800], R130 ;  /* 0x00c800820f007388 */ /* 0x000fe20000000a00 */
[----:B--2---:R-:W-:-:S03]  /*142b0*/  MOV R6, 0xff800000 ;  /* 0xff80000000067802 */ /* 0x004fc60000000f00 */
[----:B------:R-:W-:Y:S01]  /*142c0*/  BAR.SYNC.DEFER_BLOCKING 0x0 ;  /* 0x0000000000007b1d */ /* 0x000fe20000010000 */
[----:B------:R-:W-:-:S05]  /*142d0*/  @P4 FFMA.FTZ R6, R164, c[0x0][0x238], R4 ;  /* 0x00008e00a4064a23 */ /* 0x000fca0000010004 */
        /* <DEDUP_REMOVED lines=33> */
[----:B------:R-:W-:-:S04]  /*144f0*/  LEA.HI R5, R5, R12, RZ, 0x2 ;  /* 0x0000000c05057211 */ /* 0x000fc800078f10ff */
[----:B------:R-:W-:-:S04]  /*14500*/  LOP3.LUT R5, R5, 0xffffffc, RZ, 0xc0, !PT ;  /* 0x0ffffffc05057812 */ /* 0x000fc800078ec0ff */
[----:B------:R-:W-:-:S04]  /*14510*/  IADD3 R5, R12, -R5, RZ ;  /* 0x800000050c057210 */ /* 0x000fc80007ffe0ff */
[----:B------:R-:W-:Y:S01]  /*14520*/  LEA R5, R5, R0, 0x4 ;  /* 0x0000000005057211 */ /* 0x000fe200078e20ff */
[----:B------:R-:W-:Y:S05]  /*14530*/  @P0 BRA `(.L_x_3204) ;  /* 0x000000b000000947 */ /* 0x000fea0003800000 */
[C---:B-1234-:R-:W-:Y:S01]  /*14540*/  IADD3 R4, R5.reuse, 0x8, RZ ;  /* 0x0000000805047810 */ /* 0x05efe20007ffe0ff */
        /* <DEDUP_REMOVED lines=10> */
.L_x_3204:
[----:B-1234-:R-:W-:Y:S05]  /*145f0*/  BSYNC B0 ;  /* 0x0000000000007941 */ /* 0x01efea0003800000 */
.L_x_3203:
[----:B------:R-:W-:Y:S01]  /*14600*/  ULDC UR4, c[0x0][0x22c] ;  /* 0x00008b0000047ab9 */ /* 0x000fe20000000800 */
[C---:B------:R-:W-:Y:S01]  /*14610*/  IMAD.WIDE R2, R9.reuse, 0x100, R10 ;  /* 0x0000010009027825 */ /* 0x040fe200078e020a */
[----:B------:R-:W-:Y:S01]  /*14620*/  UIMAD UR4, UR5, UR4, URZ ;  /* 0x00000004050472a4 */ /* 0x000fe2000f8e023f */
[----:B------:R-:W-:Y:S01]  /*14630*/  ISETP.GE.AND P1, PT, R9, UR20, PT ;  /* 0x0000001409007c0c */ /* 0x000fe2000bf26270 */
[----:B------:R-:W-:Y:S04]  /*14640*/  BSSY B0, `(.L_x_3205) ;  /* 0x0000013000007945 */ /* 0x000fe80003800000 */
[----:B------:R-:W-:Y:S01]  /*14650*/  IMAD.U32 R0, RZ, RZ, UR4 ;  /* 0x00000004ff007e24 */ /* 0x000fe2000f8e00ff */
[----:B------:R-:W-:-:S04]  /*14660*/  IADD3 R2, P0, R2, UR4, RZ ;  /* 0x0000000402027c10 */ /* 0x000fc8000ff1e0ff */
[----:B------:R-:W-:Y:S02]  /*14670*/  LEA.HI.X.SX32 R0, R0, R3, 0x1, P0 ;  /* 0x0000000300007211 */ /* 0x000fe400000f0eff */
[----:B------:R-:W-:-:S04]  /*14680*/  LEA R4, P0, R2, c[0x0][0x1d8], 0x2 ;  /* 0x0000760002047a11 */ /* 0x000fc800078010ff */
[----:B------:R-:W-:Y:S02]  /*14690*/  LEA.HI.X R5, R2, c[0x0][0x1dc], R0, 0x2, P0 ;  /* 0x0000770002057a11 */ /* 0x000fe400000f1400 */
[----:B------:R-:W-:Y:S01]  /*146a0*/  IADD3 R0, R10, 0x40, RZ ;  /* 0x000000400a007810 */ /* 0x000fe20007ffe0ff */
[----:B------:R-:W-:Y:S05]  /*146b0*/  @P1 BRA `(.L_x_3206) ;  /* 0x000000b000001947 */ /* 0x000fea0003800000 */
[C---:B------:R-:W-:Y:S02]  /*146c0*/  IADD3 R3, R0.reuse, 0x40, RZ ;  /* 0x0000004000037810 */ /* 0x040fe40007ffe0ff */
[C---:B------:R-:W-:Y:S02]  /*146d0*/  IADD3 R2, R0.reuse, 0x80, RZ ;  /* 0x0000008000027810 */ /* 0x040fe40007ffe0ff */
[----:B------:R-:W-:Y:S02]  /*146e0*/  ISETP.GE.AND P0, PT, R0, c[0x0][0x220], PT ;  /* 0x0000880000007a0c */ /* 0x000fe40003f06270 */
[----:B------:R-:W-:Y:S02]  /*146f0*/  ISETP.GE.AND P1, PT, R10, c[0x0][0x220], PT ;  /* 0x000088000a007a0c */ /* 0x000fe40003f26270 */
[----:B------:R-:W-:-:S02]  /*14700*/  ISETP.GE.AND P3, PT, R3, c[0x0][0x220], PT ;  /* 0x0000880003007a0c */ /* 0x000fc40003f66270 */
[----:B------:R-:W-:-:S07]  /*14710*/  ISETP.GE.AND P2, PT, R2, c[0x0][0x220], PT ;  /* 0x0000880002007a0c */ /* 0x000fce0003f46270 */
[----:B------:R1:W-:Y:S04]  /*14720*/  @!P0 STG.E.128 [R4.64+0x100], R104 ;  /* 0x0001006804008986 */ /* 0x0003e8000c101d20 */
[----:B------:R1:W-:Y:S04]  /*14730*/  @!P1 STG.E.64 [R4.64], R136 ;  /* 0x0000008804009986 */ /* 0x0003e8000c101b20 */
[----:B------:R1:W-:Y:S04]  /*14740*/  @!P1 STG.E.64 [R4.64+0x8], R138 ;  /* 0x0000088a04009986 */ /* 0x0003e8000c101b20 */
[----:B------:R1:W-:Y:S04]  /*14750*/  @!P3 STG.E.128 [R4.64+0x200], R72 ;  /* 0x000200480400b986 */ /* 0x0003e8000c101d20 */
[----:B------:R1:W-:Y:S02]  /*14760*/  @!P2 STG.E.128 [R4.64+0x300], R40 ;  /* 0x000300280400a986 */ /* 0x0003e4000c101d20 */
.L_x_3206:
[----:B------:R-:W-:Y:S05]  /*14770*/  BSYNC B0 ;  /* 0x0000000000007941 */ /* 0x000fea0003800000 */
.L_x_3205:
        /* <DEDUP_REMOVED lines=11> */
[----:B------:R2:W-:Y:S04]  /*14830*/  @!P2 STG.E.128 [R4.64+0x2100], R100 ;  /* 0x002100640400a986 */ /* 0x0005e8000c101d20 */
[----:B------:R2:W-:Y:S04]  /*14840*/  @!P1 STG.E.128 [R4.64+0x2200], R68 ;  /* 0x0022004404009986 */ /* 0x0005e8000c101d20 */
[----:B------:R2:W-:Y:S02]  /*14850*/  @!P0 STG.E.128 [R4.64+0x2300], R36 ;  /* 0x0023002404008986 */ /* 0x0005e4000c101d20 */
.L_x_3208:
[----:B------:R-:W-:Y:S05]  /*14860*/  BSYNC B0 ;  /* 0x0000000000007941 */ /* 0x000fea0003800000 */
.L_x_3207:
        /* <DEDUP_REMOVED lines=14> */
.L_x_3210:
[----:B------:R-:W-:Y:S05]  /*14950*/  BSYNC B0 ;  /* 0x0000000000007941 */ /* 0x000fea0003800000 */
.L_x_3209:
        /* <DEDUP_REMOVED lines=14> */
.L_x_3212:
[----:B------:R-:W-:Y:S05]  /*14a40*/  BSYNC B0 ;  /* 0x0000000000007941 */ /* 0x000fea0003800000 */
.L_x_3211:
        /* <DEDUP_REMOVED lines=14> */
.L_x_3214:
[----:B------:R-:W-:Y:S05]  /*14b30*/  BSYNC B0 ;  /* 0x0000000000007941 */ /* 0x000fea0003800000 */
.L_x_3213:
        /* <DEDUP_REMOVED lines=14> */
.L_x_3216:
[----:B------:R-:W-:Y:S05]  /*14c20*/  BSYNC B0 ;  /* 0x0000000000007941 */ /* 0x000fea0003800000 */
.L_x_3215:
        /* <DEDUP_REMOVED lines=14> */
.L_x_3218:
[----:B------:R-:W-:Y:S05]  /*14d10*/  BSYNC B0 ;  /* 0x0000000000007941 */ /* 0x000fea0003800000 */
.L_x_3217:
        /* <DEDUP_REMOVED lines=8> */
[----:B------:R1:W-:Y:S04]  /*14da0*/  @!P1 STG.E.128 [R4.64+0xe100], R76 ;  /* 0x00e1004c04009986 */ /* 0x0003e8000c101d20 */
[----:B------:R1:W-:Y:S01]  /*14db0*/  @!P0 STG.E.128 [R4.64+0xe200], R44 ;  /* 0x00e2002c04008986 */ /* 0x0003e2000c101d20 */
[----:B------:R-:W-:-:S03]  /*14dc0*/  ISETP.GE.AND P0, PT, R0, c[0x0][0x220], PT ;  /* 0x0000880000007a0c */ /* 0x000fc60003f06270 */
[----:B------:R1:W-:Y:S10]  /*14dd0*/  @!P2 STG.E.128 [R4.64+0xe000], R108 ;  /* 0x00e0006c0400a986 */ /* 0x0003f4000c101d20 */
[----:B------:R-:W-:Y:S05]  /*14de0*/  @P0 EXIT ;  /* 0x000000000000094d */ /* 0x000fea0003800000 */
[----:B------:R-:W-:Y:S01]  /*14df0*/  STG.E.128 [R4.64+0xe300], R140 ;  /* 0x00e3008c04007986 */ /* 0x000fe2000c101d20 */
[----:B------:R-:W-:Y:S05]  /*14e00*/  EXIT ;  /* 0x000000000000794d */ /* 0x000fea0003800000 */
.L_x_3219:
        /* <DEDUP_REMOVED lines=15> */
.L_x_8793:


//--------------------- .text._ZN5flash24flash_fwd_splitkv_kernelI23Flash_fwd_kernel_traitsILi256ELi64ELi64ELi4ELb0ELb0EN7cutlass6half_tE19Flash_kernel_traitsILi256ELi64ELi64ELi4ES3_EELb0ELb1ELb0ELb0ELb0ELb0ELb1ELb1EEEvNS_16Flash_fwd_paramsE --------------------------
	.section	.text._ZN5flash24flash_fwd_splitkv_kernelI23Flash_fwd_kernel_traitsILi256ELi64ELi64ELi4ELb0ELb0EN7cutlass6half_tE19Flash_kernel_traitsILi256ELi64ELi64ELi4ES3_EELb0ELb1ELb0ELb0ELb0ELb0ELb1ELb1EEEvNS_16Flash_fwd_paramsE,"ax",@progbits
	.sectioninfo	@"SHI_REGISTERS=255"
	.align	128
        .global         _ZN5flash24flash_fwd_splitkv_kernelI23Flash_fwd_kernel_traitsILi256ELi64ELi64ELi4ELb0ELb0EN7cutlass6half_tE19Flash_kernel_traitsILi256ELi64ELi64ELi4ES3_EELb0ELb1ELb0ELb0ELb0ELb0ELb1ELb1EEEvNS_16Flash_fwd_paramsE
        .type           _ZN5flash24flash_fwd_splitkv_kernelI23Flash_fwd_kernel_traitsILi256ELi64ELi64ELi4ELb0ELb0EN7cutlass6half_tE19Flash_kernel_traitsILi256ELi64ELi64ELi4ES3_EELb0ELb1ELb0ELb0ELb0ELb0ELb1ELb1EEEvNS_16Flash_fwd_paramsE,@function
        .size           _ZN5flash24flash_fwd_splitkv_kernelI23Flash_fwd_kernel_traitsILi256ELi64ELi64ELi4ELb0ELb0EN7cutlass6half_tE19Flash_kernel_traitsILi256ELi64ELi64ELi4ES3_EELb0ELb1ELb0ELb0ELb0ELb0ELb1ELb1EEEvNS_16Flash_fwd_paramsE,(.L_x_8743 - _ZN5flash24flash_fwd_splitkv_kernelI23Flash_fwd_kernel_traitsILi256ELi64ELi64ELi4ELb0ELb0EN7cutlass6half_tE19Flash_kernel_traitsILi256ELi64ELi64ELi4ES3_EELb0ELb1ELb0ELb0ELb0ELb0ELb1ELb1EEEvNS_16Flash_fwd_paramsE)
        .other          _ZN5flash24flash_fwd_splitkv_kernelI23Flash_fwd_kernel_traitsILi256ELi64ELi64ELi4ELb0ELb0EN7cutlass6half_tE19Flash_kernel_traitsILi256ELi64ELi64ELi4ES3_EELb0ELb1ELb0ELb0ELb0ELb0ELb1ELb1EEEvNS_16Flash_fwd_paramsE,@"STO_CUDA_ENTRY STV_DEFAULT"
_ZN5flash24flash_fwd_splitkv_kernelI23Flash_fwd_kernel_traitsILi256ELi64ELi64ELi4ELb0ELb0EN7cutlass6half_tE19Flash_kernel_traitsILi256ELi64ELi64ELi4ES3_EELb0ELb1ELb0ELb0ELb0ELb0ELb1ELb1EEEvNS_16Flash_fwd_paramsE:
.text._ZN5flash24flash_fwd_splitkv_kernelI23Flash_fwd_kernel_traitsILi256ELi64ELi64ELi4ELb0ELb0EN7cutlass6half_tE19Flash_kernel_traitsILi256ELi64ELi64ELi4ES3_EELb0ELb1ELb0ELb0ELb0ELb0ELb1ELb1EEEvNS_16Flash_fwd_paramsE:
[----:B------:R-:W-:Y:S02]  /*0000*/  MOV R1, c[0x0][0x28] ;  /* 0x00000a0000017a02 */ /* 0x000fe40000000f00 */
[----:B------:R-:W1:Y:S01]  /*0010*/  I2F.U32.RP R2, c[0x0][0x1c0] ;  /* 0x0000700000027b06 */ /* 0x000e620000209000 */
[----:B------:R-:W2:Y:S01]  /*0020*/  S2R R240, SR_CTAID.Z ;  /* 0x0000000000f07919 */ /* 0x000ea20000002700 */
[----:B------:R-:W-:Y:S01]  /*0030*/  ISETP.NE.U32.AND P0, PT, RZ, c[0x0][0x1c0], PT ;  /* 0x00007000ff007a0c */ /* 0x000fe20003f05070 */
[----:B------:R-:W3:Y:S01]  /*0040*/  S2UR UR8, SR_CTAID.Y ;  /* 0x00000000000879c3 */ /* 0x000ee20000002600 */
[----:B------:R-:W-:Y:S01]  /*0050*/  ULDC.64 UR4, c[0x0][0x40] ;  /* 0x0000100000047ab9 */ /* 0x000fe20000000a00 */
[----:B------:R-:W4:Y:S01]  /*0060*/  S2R R238, SR_CTAID.X ;  /* 0x0000000000ee7919 */ /* 0x000f220000002500 */
[----:B------:R-:W-:Y:S01]  /*0070*/  BSSY B4, `(.L_x_3220) ;  /* 0x0000017000047945 */ /* 0x000fe20003800000 */
[----:B------:R-:W-:Y:S01]  /*0080*/  UIADD3 UR4, UP0, UR4, 0x160, URZ ;  /* 0x0000016004047890 */ /* 0x000fe2000ff1e03f */
[----:B------:R-:W-:-:S03]  /*0090*/  MOV R237, 0x1e0 ;  /* 0x000001e000ed7802 */ /* 0x000fc60000000f00 */
[----:B------:R-:W-:Y:S01]  /*00a0*/  UIADD3.X UR5, URZ, UR5, URZ, UP0, !UPT ;  /* 0x000000053f057290 */ /* 0x000fe200087fe43f */
[----:B-1----:R-:W1:Y:S02]  /*00b0*/  MUFU.RCP R2, R2 ;  /* 0x0000000200027308 */ /* 0x002e640000001000 */
[----:B-1----:R-:W-:-:S06]  /*00c0*/  IADD3 R2, R2, 0xffffffe, RZ ;  /* 0x0ffffffe02027810 */ /* 0x002fcc0007ffe0ff */
[----:B------:R-:W1:Y:S02]  /*00d0*/  F2I.FTZ.U32.TRUNC.NTZ R3, R2 ;  /* 0x0000000200037305 */ /* 0x000e64000021f000 */
[----:B-1----:R-:W-:Y:S02]  /*00e0*/  IMAD.MOV R0, RZ, RZ, -R3 ;  /* 0x000000ffff007224 */ /* 0x002fe400078e0a03 */
[----:B------:R-:W-:Y:S02]  /*00f0*/  IMAD.MOV.U32 R2, RZ, RZ, RZ ;  /* 0x000000ffff027224 */ /* 0x000fe400078e00ff */
        /* <DEDUP_REMOVED lines=13> */
[----:B---34-:R-:W-:Y:S05]  /*01d0*/  CALL.REL.NOINC `($_ZN5flash24flash_fwd_splitkv_kernelI23Flash_fwd_kernel_traitsILi256ELi64ELi64ELi4ELb0ELb0EN7cutlass6half_tE19Flash_kernel_traitsILi256ELi64ELi64ELi4ES3_EELb0ELb1ELb0ELb0ELb0ELb0ELb1ELb1EEEvNS_16Flash_fwd_paramsE$_ZN5flash30compute_attn_1rowblock_splitkvI23Flash_fwd_kernel_traitsILi256ELi64ELi64ELi4ELb0ELb0EN7cutlass6half_tE19Flash_kernel_traitsILi256ELi64ELi64ELi4ES3_EELb0ELb1ELb0ELb0ELb0ELb0ELb1ELb1ENS_16Flash_fwd_paramsEEEvRKT8_iiiii) ;  /* 0x0000002000007944 */ /* 0x018fea0003c00000 */
[----:B------:R-:W-:Y:S05]  /*01e0*/  BSYNC B4 ;  /* 0x0000000000047941 */ /* 0x000fea0003800000 */
.L_x_3220:
[----:B------:R-:W-:Y:S05]  /*01f0*/  EXIT ;  /* 0x000000000000794d */ /* 0x000fea0003800000 */
        .type           $_ZN5flash24flash_fwd_splitkv_kernelI23Flash_fwd_kernel_traitsILi256ELi64ELi64ELi4ELb0ELb0EN7cutlass6half_tE19Flash_kernel_traitsILi256ELi64ELi64ELi4ES3_EELb0ELb1ELb0ELb0ELb0ELb0ELb1ELb1EEEvNS_16Flash_fwd_paramsE$_ZN5flash30compute_attn_1rowblock_splitkvI23Flash_fwd_kernel_traitsILi256ELi64ELi64ELi4ELb0ELb0EN7cutlass6half_tE19Flash_kernel_traitsILi256ELi64ELi64ELi4ES3_EELb0ELb1ELb0ELb0ELb0ELb0ELb1ELb1ENS_16Flash_fwd_paramsEEEvRKT8_iiiii,@function
        .size           $_ZN5flash24flash_fwd_splitkv_kernelI23Flash_fwd_kernel_traitsILi256ELi64ELi64ELi4ELb0ELb0EN7cutlass6half_tE19Flash_kernel_traitsILi256ELi64ELi64ELi4ES3_EELb0ELb1ELb0ELb0ELb0ELb0ELb1ELb1EEEvNS_16Flash_fwd_paramsE$_ZN5flash30compute_attn_1rowblock_splitkvI23Flash_fwd_kernel_traitsILi256ELi64ELi64ELi4ELb0ELb0EN7cutlass6half_tE19Flash_kernel_traitsILi256ELi64ELi64ELi4ES3_EELb0ELb1ELb0ELb0ELb0ELb0ELb1ELb1ENS_16Flash_fwd_paramsEEEvRKT8_iiiii,($__internal_20_$__cuda_sm70_shflsync_bfly_p - $_ZN5flash24flash_fwd_splitkv_kernelI23Flash_fwd_kernel_traitsILi256ELi64ELi64ELi4ELb0ELb0EN7cutlass6half_tE19Flash_kernel_traitsILi256ELi64ELi64ELi4ES3_EELb0ELb1ELb0ELb0ELb0ELb0ELb1ELb1EEEvNS_16Flash_fwd_paramsE$_ZN5flash30compute_attn_1rowblock_splitkvI23Flash_fwd_kernel_traitsILi256ELi64ELi64ELi4ELb0ELb0EN7cutlass6half_tE19Flash_kernel_traitsILi256ELi64ELi64ELi4ES3_EELb0ELb1ELb0ELb0ELb0ELb0ELb1ELb1ENS_16Flash_fwd_paramsEEEvRKT8_iiiii)
$_ZN5flash24flash_fwd_splitkv_kernelI23Flash_fwd_kernel_traitsILi256ELi64ELi64ELi4ELb0ELb0EN7cutlass6half_tE19Flash_kernel_traitsILi256ELi64ELi64ELi4ES3_EELb0ELb1ELb0ELb0ELb0ELb0ELb1ELb1EEEvNS_16Flash_fwd_paramsE$_ZN5flash30compute_attn_1rowblock_splitkvI23Flash_fwd_kernel_traitsILi256ELi64ELi64ELi4ELb0ELb0EN7cutlass6half_tE19Flash_kernel_traitsILi256ELi64ELi64ELi4ES3_EELb0ELb1ELb0ELb0ELb0ELb0ELb1ELb1ENS_16Flash_fwd_paramsEEEvRKT8_iiiii:
        /* <DEDUP_REMOVED lines=20> */
.L_x_3222:
[----:B------:R-:W-:Y:S05]  /*0340*/  BSYNC B0 ;  /* 0x0000000000007941 */ /* 0x000fea0003800000 */
.L_x_3221:
[----:B------:R-:W3:Y:S04]  /*0350*/  LD.E.64 R20, [R10.64+0xf0] ;  /* 0x0000f0060a147980 */ /* 0x000ee8000c101b00 */
[----:B------:R-:W4:Y:S01]  /*0360*/  @P1 LD.E R239, [R4.64+0x4] ;  /* 0x0000040604ef1980 */ /* 0x000f22000c101900 */
[----:B------:R-:W-:Y:S01]  /*0370*/  IMAD.MOV.U32 R15, RZ, RZ, RZ ;  /* 0x000000ffff0f7224 */ /* 0x000fe200078e00ff */
[----:B---3--:R-:W-:-:S04]  /*0380*/  ISETP.NE.U32.AND P4, PT, R20, RZ, PT ;  /* 0x000000ff1400720c */ /* 0x008fc80003f85070 */
[----:B------:R-:W-:Y:S01]  /*0390*/  ISETP.NE.AND.EX P4, PT, R21, RZ, PT, P4 ;  /* 0x000000ff1500720c */ /* 0x000fe20003f85340 */
[----:B------:R-:W-:Y:S01]  /*03a0*/  IMAD.WIDE R20, R241, 0x4, R20 ;  /* 0x00000004f1147825 */ /* 0x000fe200078e0214 */
[----:B----45:R-:W-:-:S06]  /*03b0*/  @P1 IADD3 R239, R239, -R7, RZ ;  /* 0x80000007efef1210 */ /* 0x030fcc0007ffe0ff */
        /* <DEDUP_REMOVED lines=10> */
.L_x_3224:
[----:B------:R4:W5:Y:S02]  /*0460*/  LD.E R79, [R10.64+0xb8] ;  /* 0x0000b8060a4f7980 */ /* 0x000964000c101900 */
.L_x_3225:
[----:B------:R-:W-:Y:S05]  /*0470*/  BSYNC B0 ;  /* 0x0000000000007941 */ /* 0x000fea0003800000 */
.L_x_3223:
        /* <DEDUP_REMOVED lines=10> */
.L_x_3227:
[----:B------:R-:W2:Y:S01]  /*0520*/  LD.E.64 R2, [R10.64+0x108] ;  /* 0x000108060a027980 */ /* 0x000ea2000c101b00 */
[----:B------:R-:W-:Y:S01]  /*0530*/  BSSY B0, `(.L_x_3229) ;  /* 0x0000006000007945 */ /* 0x000fe20003800000 */
[----:B------:R-:W-:Y:S01]  /*0540*/  IMAD.MOV.U32 R51, RZ, RZ, RZ ;  /* 0x000000ffff337224 */ /* 0x000fe200078e00ff */
[----:B--2---:R-:W-:-:S04]  /*0550*/  ISETP.NE.U32.AND P0, PT, R2, RZ, PT ;  /* 0x000000ff0200720c */ /* 0x004fc80003f05070 */
[----:B------:R-:W-:-:S13]  /*0560*/  ISETP.NE.AND.EX P0, PT, R3, RZ, PT, P0 ;  /* 0x000000ff0300720c */ /* 0x000fda0003f05300 */
[----:B------:R-:W-:Y:S05]  /*0570*/  @!P0 BRA `(.L_x_3230) ;  /* 0x0000001000008947 */ /* 0x000fea0003800000 */
[----:B------:R2:W5:Y:S02]  /*0580*/  LD.E R51, [R10.64+0xbc] ;  /* 0x0000bc060a337980 */ /* 0x000564000c101900 */
.L_x_3230:
[----:B------:R-:W-:Y:S05]  /*0590*/  BSYNC B0 ;  /* 0x0000000000007941 */ /* 0x000fea0003800000 */
.L_x_3229:
[----:B-----5:R-:W-:Y:S02]  /*05a0*/  IADD3 R51, R79, R51, RZ ;  /* 0x000000334f337210 */ /* 0x020fe40007ffe0ff */
.L_x_3228:
[----:B------:R-:W-:Y:S05]  /*05b0*/  BSYNC B1 ;  /* 0x0000000000017941 */ /* 0x000fea0003800000 */
.L_x_3226:
[----:B------:R-:W-:Y:S01]  /*05c0*/  IMAD.SHL.U32 R50, R238, 0x40, RZ ;  /* 0x00000040ee327824 */ /* 0x000fe200078e00ff */
[----:B------:R-:W-:Y:S01]  /*05d0*/  MOV R2, R237 ;  /* 0x000000ed00027202 */ /* 0x000fe20000000f00 */
[----:B------:R-:W-:-:S03]  /*05e0*/  IMAD.MOV.U32 R3, RZ, RZ, 0x0 ;  /* 0x00000000ff037424 */ /* 0x000fc600078e00ff */
[----:B------:R-:W-:-:S13]  /*05f0*/  ISETP.GT.AND P0, PT, R239, R50, PT ;  /* 0x00000032ef00720c */ /* 0x000fda0003f04270 */
[----:B------:R-:W-:Y:S05]  /*0600*/  @!P0 RET.REL.NODEC R2 `(_ZN5flash24flash_fwd_splitkv_kernelI23Flash_fwd_kernel_traitsILi256ELi64ELi64ELi4ELb0ELb0EN7cutlass6half_tE19Flash_kernel_traitsILi256ELi64ELi64ELi4ES3_EELb0ELb1ELb0ELb0ELb0ELb0ELb1ELb1EEEvNS_16Flash_fwd_paramsE) ;  /* 0xfffff9f002008950 */ /* 0x000fea0003c3ffff */
[----:B------:R-:W4:Y:S04]  /*0610*/  LD.E R0, [R10.64+0xb8] ;  /* 0x0000b8060a007980 */ /* 0x000f28000c101900 */
[----:B------:R-:W5:Y:S04]  /*0620*/  LD.E R6, [R10.64+0x184] ;  /* 0x000184060a067980 */ /* 0x000f68000c101900 */
[----:B-12---:R-:W2:Y:S01]  /*0630*/  LD.E R4, [R10.64+0x188] ;  /* 0x000188060a047980 */ /* 0x006ea2000c101900 */
[----:B------:R-:W-:-:S03]  /*0640*/  IABS R3, c[0x0][0x10] ;  /* 0x0000040000037a13 */ /* 0x000fc60000000000 */
[----:B------:R-:W1:Y:S01]  /*0650*/  S2R R132, SR_TID.X ;  /* 0x0000000000847919 */ /* 0x000e620000002100 */
[----:B------:R-:W3:Y:S08]  /*0660*/  I2F.RP R12, R3 ;  /* 0x00000003000c7306 */ /* 0x000ef00000209400 */
[----:B---3--:R-:W3:Y:S02]  /*0670*/  MUFU.RCP R12, R12 ;  /* 0x0000000c000c7308 */ /* 0x008ee40000001000 */
[----:B---3--:R-:W-:-:S06]  /*0680*/  IADD3 R12, R12, 0xffffffe, RZ ;  /* 0x0ffffffe0c0c7810 */ /* 0x008fcc0007ffe0ff */
[----:B------:R-:W3:Y:S02]  /*0690*/  F2I.FTZ.U32.TRUNC.NTZ R13, R12 ;  /* 0x0000000c000d7305 */ /* 0x000ee4000021f000 */
[----:B---3--:R-:W-:Y:S02]  /*06a0*/  IMAD.MOV R5, RZ, RZ, -R13 ;  /* 0x000000ffff057224 */ /* 0x008fe400078e0a0d */
[----:B------:R-:W-:Y:S02]  /*06b0*/  IMAD.MOV.U32 R12, RZ, RZ, RZ ;  /* 0x000000ffff0c7224 */ /* 0x000fe400078e00ff */
[----:B------:R-:W-:-:S04]  /*06c0*/  IMAD R5, R5, R3, RZ ;  /* 0x0000000305057224 */ /* 0x000fc800078e02ff */
[----:B------:R-:W-:Y:S01]  /*06d0*/  IMAD.HI.U32 R5, R13, R5, R12 ;  /* 0x000000050d057227 */ /* 0x000fe200078e000c */
[----:B----4-:R-:W-:-:S04]  /*06e0*/  IADD3 R0, R0, 0x3f, RZ ;  /* 0x0000003f00007810 */ /* 0x010fc80007ffe0ff */
[----:B------:R-:W-:-:S04]  /*06f0*/  SHF.R.S32.HI R8, RZ, 0x1f, R0 ;  /* 0x0000001fff087819 */ /* 0x000fc80000011400 */
[----:B------:R-:W-:Y:S02]  /*0700*/  LEA.HI R8, R8, R0, RZ, 0x6 ;  /* 0x0000000008087211 */ /* 0x000fe400078f30ff */
[----:B------:R-:W-:Y:S02]  /*0710*/  IABS R0, c[0x0][0x10] ;  /* 0x0000040000007a13 */ /* 0x000fe40000000000 */
[----:B------:R-:W-:-:S03]  /*0720*/  LEA.HI.SX32 R8, R8, c[0x0][0x10], 0x1a ;  /* 0x0000040008087a11 */ /* 0x000fc600078fd2ff */
[----:B------:R-:W-:Y:S01]  /*0730*/  IMAD.MOV R0, RZ, RZ, -R0 ;  /* 0x000000ffff007224 */ /* 0x000fe200078e0a00 */
[----:B------:R-:W-:-:S04]  /*0740*/  IADD3 R8, R8, -0x1, RZ ;  /* 0xffffffff08087810 */ /* 0x000fc80007ffe0ff */
[----:B------:R-:W-:Y:S02]  /*0750*/  IABS R2, R8 ;  /* 0x0000000800027213 */ /* 0x000fe40000000000 */
[----:B------:R-:W-:-:S03]  /*0760*/  LOP3.LUT R8, R8, c[0x0][0x10], RZ, 0x3c, !PT ;  /* 0x0000040008087a12 */ /* 0x000fc600078e3cff */
[----:B------:R-:W-:Y:S01]  /*0770*/  IMAD.HI.U32 R5, R5, R2, RZ ;  /* 0x0000000205057227 */ /* 0x000fe200078e00ff */
[----:B------:R-:W-:Y:S02]  /*0780*/  ISETP.GE.AND P0, PT, R8, RZ, PT ;  /* 0x000000ff0800720c */ /* 0x000fe40003f06270 */
[----:B------:R-:W-:Y:S01]  /*0790*/  IADD3 R8, R51, 0x3f, RZ ;  /* 0x0000003f33087810 */ /* 0x000fe20007ffe0ff */
[----:B------:R-:W-:-:S03]  /*07a0*/  IMAD R0, R5, R0, R2 ;  /* 0x0000000005007224 */ /* 0x000fc600078e0202 */
[----:B------:R-:W-:Y:S02]  /*07b0*/  SHF.R.S32.HI R2, RZ, 0x1f, R8 ;  /* 0x0000001fff027819 */ /* 0x000fe40000011408 */
[----:B------:R-:W-:Y:S02]  /*07c0*/  ISETP.GT.U32.AND P1, PT, R3, R0, PT ;  /* 0x000000000300720c */ /* 0x000fe40003f24070 */
[----:B------:R-:W-:-:S04]  /*07d0*/  LEA.HI R2, R2, R8, RZ, 0x6 ;  /* 0x0000000802027211 */ /* 0x000fc800078f30ff */
[----:B------:R-:W-:-:S07]  /*07e0*/  SHF.R.S32.HI R2, RZ, 0x6, R2 ;  /* 0x00000006ff027819 */ /* 0x000fce0000011402 */
[----:B------:R-:W-:Y:S01]  /*07f0*/  @!P1 IMAD.IADD R0, R0, 0x1, -R3 ;  /* 0x0000000100009824 */ /* 0x000fe200078e0a03 */
[----:B------:R-:W-:Y:S02]  /*0800*/  @!P1 IADD3 R5, R5, 0x1, RZ ;  /* 0x0000000105059810 */ /* 0x000fe40007ffe0ff */
[----:B------:R-:W-:Y:S02]  /*0810*/  ISETP.NE.AND P1, PT, RZ, c[0x0][0x10], PT ;  /* 0x00000400ff007a0c */ /* 0x000fe40003f25270 */
[----:B------:R-:W-:Y:S02]  /*0820*/  ISETP.GE.U32.AND P2, PT, R0, R3, PT ;  /* 0x000000030000720c */ /* 0x000fe40003f46070 */
[----:B------:R-:W-:-:S04]  /*0830*/  IADD3 R3, -R239, 0x7f, R50 ;  /* 0x0000007fef037810 */ /* 0x000fc80007ffe132 */
[----:B--2---:R-:W-:-:S04]  /*0840*/  IADD3 R4, R4, R3, R51 ;  /* 0x0000000304047210 */ /* 0x004fc80007ffe033 */
[----:B------:R-:W-:-:S03]  /*0850*/  SHF.R.S32.HI R3, RZ, 0x1f, R4 ;  /* 0x0000001fff037819 */ /* 0x000fc60000011404 */
[----:B------:R-:W-:Y:S02]  /*0860*/  @P2 IADD3 R5, R5, 0x1, RZ ;  /* 0x0000000105052810 */ /* 0x000fe40007ffe0ff */
[----:B------:R-:W-:-:S03]  /*0870*/  LEA.HI R3, R3, R4, RZ, 0x6 ;  /* 0x0000000403037211 */ /* 0x000fc600078f30ff */
[----:B------:R-:W-:Y:S01]  /*0880*/  IMAD.MOV.U32 R0, RZ, RZ, R5 ;  /* 0x000000ffff007224 */ /* 0x000fe200078e0005 */
[----:B------:R-:W-:Y:S02]  /*0890*/  IADD3 R5, R51, R50, -R239 ;  /* 0x0000003233057210 */ /* 0x000fe40007ffe8ef */
[----:B------:R-:W-:Y:S01]  /*08a0*/  SHF.R.S32.HI R3, RZ, 0x6, R3 ;  /* 0x00000006ff037819 */ /* 0x000fe20000011403 */
[----:B------:R-:W-:Y:S01]  /*08b0*/  @!P0 IMAD.MOV R0, RZ, RZ, -R0 ;  /* 0x000000ffff008224 */ /* 0x000fe200078e0a00 */
[----:B------:R-:W-:Y:S01]  /*08c0*/  @!P1 LOP3.LUT R0, RZ, c[0x0][0x10], RZ, 0x33, !PT ;  /* 0x00000400ff009a12 */ /* 0x000fe200078e33ff */
[----:B-----5:R-:W-:-:S04]  /*08d0*/  IMAD.IADD R6, R5, 0x1, -R6 ;  /* 0x0000000105067824 */ /* 0x020fc800078e0a06 */
[----:B------:R-:W-:Y:S01]  /*08e0*/  IMAD R234, R0, UR8, RZ ;  /* 0x0000000800ea7c24 */ /* 0x000fe2000f8e02ff */
[----:B------:R-:W-:-:S03]  /*08f0*/  SHF.R.S32.HI R5, RZ, 0x1f, R6 ;  /* 0x0000001fff057819 */ /* 0x000fc60000011406 */
[----:B------:R-:W-:Y:S01]  /*0900*/  IMAD.IADD R0, R0, 0x1, R234 ;  /* 0x0000000100007824 */ /* 0x000fe200078e02ea */
[----:B------:R-:W-:-:S04]  /*0910*/  LEA.HI R5, R5, R6, RZ, 0x6 ;  /* 0x0000000605057211 */ /* 0x000fc800078f30ff */
[----:B------:R-:W-:Y:S02]  /*0920*/  IMNMX R0, R2, R0, PT ;  /* 0x0000000002007217 */ /* 0x000fe40003800200 */
[----:B------:R-:W-:Y:S02]  /*0930*/  SHF.R.S32.HI R5, RZ, 0x6, R5 ;  /* 0x00000006ff057819 */ /* 0x000fe40000011405 */
[----:B------:R-:W-:Y:S02]  /*0940*/  IMNMX R165, R0, R3, PT ;  /* 0x0000000300a57217 */ /* 0x000fe40003800200 */
[----:B------:R-:W-:-:S04]  /*0950*/  IMNMX R234, R234, R5, !PT ;  /* 0x00000005eaea7217 */ /* 0x000fc80007800200 */
[----:B------:R-:W-:-:S13]  /*0960*/  ISETP.GE.AND P0, PT, R234, R165, PT ;  /* 0x000000a5ea00720c */ /* 0x000fda0003f06270 */
[----:B------:R-:W-:Y:S05]  /*0970*/  @!P0 BRA `(.L_x_3231) ;  /* 0x00000a5000008947 */ /* 0x000fea0003800000 */
[----:B-1----:R1:W2:Y:S04]  /*0980*/  LD.E.64 R2, [R10.64+0xb0] ;  /* 0x0000b0060a027980 */ /* 0x0022a8000c101b00 */
[----:B------:R1:W3:Y:S04]  /*0990*/  LD.E R4, [R10.64+0x60] ;  /* 0x000060060a047980 */ /* 0x0002e8000c101900 */
[----:B------:R1:W4:Y:S04]  /*09a0*/  LD.E R6, [R10.64+0xcc] ;  /* 0x0000cc060a067980 */ /* 0x000328000c101900 */
[----:B------:R1:W4:Y:S04]  /*09b0*/  LD.E.64 R8, [R10.64+0x78] ;  /* 0x000078060a087980 */ /* 0x000328000c101b00 */
[----:B------:R1:W5:Y:S04]  /*09c0*/  LD.E R0, [R10.64+0xc0] ;  /* 0x0000c0060a007980 */ /* 0x000368000c101900 */
[----:B-1----:R-:W5:Y:S01]  /*09d0*/  LD.E.64 R10, [R10.64+0xa8] ;  /* 0x0000a8060a0a7980 */ /* 0x002f62000c101b00 */
[----:B------:R-:W-:Y:S01]  /*09e0*/  SHF.R.S32.HI R7, RZ, 0x1f, R132 ;  /* 0x0000001fff077819 */ /* 0x000fe20000011484 */
[----:B------:R-:W-:Y:S03]  /*09f0*/  BSSY B0, `(.L_x_3232) ;  /* 0x000001e000007945 */ /* 0x000fe60003800000 */
[----:B------:R-:W-:-:S04]  /*0a00*/  LEA.HI R7, R7, R132, RZ, 0x4 ;  /* 0x0000008407077211 */ /* 0x000fc800078f20ff */
[----:B------:R-:W-:-:S05]  /*0a10*/  LOP3.LUT R5, R7, 0xfffffff0, RZ, 0xc0, !PT ;  /* 0xfffffff007057812 */ /* 0x000fca00078ec0ff */
[----:B------:R-:W-:Y:S02]  /*0a20*/  IMAD.IADD R132, R132, 0x1, -R5 ;  /* 0x0000000184847824 */ /* 0x000fe400078e0a05 */
[----:B--2---:R-:W-:-:S04]  /*0a30*/  IMAD R2, R2, UR8, R241 ;  /* 0x0000000802027c24 */ /* 0x004fc8000f8e02f1 */
[----:B---3--:R-:W-:Y:S02]  /*0a40*/  IMAD R2, R2, R4, R240 ;  /* 0x0000000402027224 */ /* 0x008fe400078e02f0 */
[----:B------:R-:W-:Y:S02]  /*0a50*/  IMAD.SHL.U32 R4, R132, 0x4, RZ ;  /* 0x0000000484047824 */ /* 0x000fe400078e00ff */
[--C-:B------:R-:W-:Y:S01]  /*0a60*/  IMAD R3, R3, R2, R50.reuse ;  /* 0x0000000203037224 */ /* 0x100fe200078e0232 */
[----:B------:R-:W-:Y:S01]  /*0a70*/  SHF.R.S32.HI R2, RZ, 0x4, R7 ;  /* 0x00000004ff027819 */ /* 0x000fe20000011407 */
[----:B------:R-:W-:Y:S01]  /*0a80*/  IMAD.IADD R50, R239, 0x1, -R50 ;  /* 0x00000001ef327824 */ /* 0x000fe200078e0a32 */
[--C-:B------:R-:W-:Y:S01]  /*0a90*/  SHF.R.S32.HI R5, RZ, 0x1f, R4.reuse ;  /* 0x0000001fff057819 */ /* 0x100fe20000011404 */
[----:B----4-:R-:W-:Y:S01]  /*0aa0*/  IMAD R7, R3, R6, RZ ;  /* 0x0000000603077224 */ /* 0x010fe200078e02ff */
[----:B------:R-:W-:Y:S02]  /*0ab0*/  IADD3 R17, R4, 0x40, RZ ;  /* 0x0000004004117810 */ /* 0x000fe40007ffe0ff */
[C---:B------:R-:W-:Y:S01]  /*0ac0*/  ISETP.GE.AND P1, PT, R2.reuse, R50, PT ;  /* 0x000000320200720c */ /* 0x040fe20003f26270 */
[----:B------:R-:W-:Y:S01]  /*0ad0*/  IMAD.WIDE R12, R2, 0x100, R4 ;  /* 0x00000100020c7825 */ /* 0x000fe200078e0204 */
[----:B------:R-:W-:-:S02]  /*0ae0*/  IADD3 R16, R4, 0x80, RZ ;  /* 0x0000008004107810 */ /* 0x000fc40007ffe0ff */
[----:B------:R-:W-:Y:S02]  /*0af0*/  IADD3 R15, R4, 0xc0, RZ ;  /* 0x000000c0040f7810 */ /* 0x000fe40007ffe0ff */
[----:B------:R-:W-:-:S04]  /*0b00*/  IADD3 R6, P0, R7, R12, RZ ;  /* 0x0000000c07067210 */ /* 0x000fc80007f1e0ff */
[----:B------:R-:W-:Y:S02]  /*0b10*/  LEA.HI.X.SX32 R7, R7, R13, 0x1, P0 ;  /* 0x0000000d07077211 */ /* 0x000fe400000f0eff */
[----:B------:R-:W-:-:S04]  /*0b20*/  LEA R18, P0, R6, R8, 0x2 ;  /* 0x0000000806127211 */ /* 0x000fc800078010ff */
[----:B------:R-:W-:Y:S01]  /*0b30*/  LEA.HI.X R19, R6, R9, R7, 0x2, P0 ;  /* 0x0000000906137211 */ /* 0x000fe200000f1407 */
[----:B------:R-:W-:Y:S05]  /*0b40*/  @P1 BRA `(.L_x_3233) ;  /* 0x0000008000001947 */ /* 0x000fea0003800000 */
[-C--:B-----5:R-:W-:Y:S02]  /*0b50*/  ISETP.GE.AND P3, PT, R4, R0.reuse, PT ;  /* 0x000000000400720c */ /* 0x0a0fe40003f66270 */
[-C--:B------:R-:W-:Y:S02]  /*0b60*/  ISETP.GE.AND P2, PT, R17, R0.reuse, PT ;  /* 0x000000001100720c */ /* 0x080fe40003f46270 */
[-C--:B------:R-:W-:Y:S02]  /*0b70*/  ISETP.GE.AND P1, PT, R16, R0.reuse, PT ;  /* 0x000000001000720c */ /* 0x080fe40003f26270 */
[----:B------:R-:W-:-:S07]  /*0b80*/  ISETP.GE.AND P0, PT, R15, R0, PT ;  /* 0x000000000f00720c */ /* 0x000fce0003f06270 */
[----:B------:R1:W-:Y:S04]  /*0b90*/  @!P3 ST.E.128 [R18.64], RZ ;  /* 0x000000ff1200b985 */ /* 0x0003e8000c101d06 */
[----:B------:R1:W-:Y:S04]  /*0ba0*/  @!P2 ST.E.128 [R18.64+0x100], RZ ;  /* 0x000100ff1200a985 */ /* 0x0003e8000c101d06 */
[----:B------:R1:W-:Y:S04]  /*0bb0*/  @!P1 ST.E.128 [R18.64+0x200], RZ ;  /* 0x000200ff12009985 */ /* 0x0003e8000c101d06 */
[----:B------:R1:W-:Y:S02]  /*0bc0*/  @!P0 ST.E.128 [R18.64+0x300], RZ ;  /* 0x000300ff12008985 */ /* 0x0003e4000c101d06 */
.L_x_3233:
[----:B------:R-:W-:Y:S05]  /*0bd0*/  BSYNC B0 ;  /* 0x0000000000007941 */ /* 0x000fea0003800000 */
.L_x_3232:
        /* <DEDUP_REMOVED lines=12> */
.L_x_3235:
[----:B------:R-:W-:Y:S05]  /*0ca0*/  BSYNC B0 ;  /* 0x0000000000007941 */ /* 0x000fea0003800000 */
.L_x_3234:
        /* <DEDUP_REMOVED lines=12> */
.L_x_3237:
[----:B------:R-:W-:Y:S05]  /*0d70*/  BSYNC B0 ;  /* 0x0000000000007941 */ /* 0x000fea0003800000 */
.L_x_3236:
        /* <DEDUP_REMOVED lines=12> */
.L_x_3239:
[----:B------:R-:W-:Y:S05]  /*0e40*/  BSYNC B0 ;  /* 0x0000000000007941 */ /* 0x000fea0003800000 */
.L_x_3238:
        /* <DEDUP_REMOVED lines=12> */
.L_x_3241:
[----:B------:R-:W-:Y:S05]  /*0f10*/  BSYNC B0 ;  /* 0x0000000000007941 */ /* 0x000fea0003800000 */
.L_x_3240:
        /* <DEDUP_REMOVED lines=12> */
.L_x_3243:
[----:B------:R-:W-:Y:S05]  /*0fe0*/  BSYNC B0 ;  /* 0x0000000000007941 */ /* 0x000fea0003800000 */
.L_x_3242:
        /* <DEDUP_REMOVED lines=12> */
.L_x_3245:
[----:B------:R-:W-:Y:S05]  /*10b0*/  BSYNC B0 ;  /* 0x0000000000007941 */ /* 0x000fea0003800000 */
.L_x_3244:
        /* <DEDUP_REMOVED lines=12> */
.L_x_3247:
[----:B------:R-:W-:Y:S05]  /*1180*/  BSYNC B0 ;  /* 0x0000000000007941 */ /* 0x000fea0003800000 */
.L_x_3246:
[----:B------:R-:W-:Y:S02]  /*1190*/  ISETP.NE.AND P6, PT, R132, RZ, PT ;  /* 0x000000ff8400720c */ /* 0x000fe40003fc5270 */
[----:B-----5:R-:W-:-:S02]  /*11a0*/  SHF.R.S32.HI R0, RZ, 0x1f, R3 ;  /* 0x0000001fff007819 */ /* 0x020fc40000011403 */
[----:B------:R-:W-:Y:S02]  /*11b0*/  ISETP.GE.OR P0, PT, R2, R50, P6 ;  /* 0x000000320200720c */ /* 0x000fe40003706670 */
[----:B------:R-:W-:Y:S02]  /*11c0*/  IADD3 R3, P1, R3, R2, RZ ;  /* 0x0000000203037210 */ /* 0x000fe40007f3e0ff */
[----:B------:R-:W-:Y:S02]  /*11d0*/  ISETP.GE.OR P5, PT, R14, R50, P6 ;  /* 0x000000320e00720c */ /* 0x000fe400037a6670 */
[----:B------:R-:W-:Y:S02]  /*11e0*/  LEA.HI.X.SX32 R0, R2, R0, 0x1, P1 ;  /* 0x0000000002007211 */ /* 0x000fe400008f0eff */
[----:B------:R-:W-:Y:S02]  /*11f0*/  LEA R2, P1, R3, R10, 0x2 ;  /* 0x0000000a03027211 */ /* 0x000fe400078210ff */
[----:B------:R-:W-:-:S02]  /*1200*/  ISETP.GE.OR P2, PT, R9, R50, P6 ;  /* 0x000000320900720c */ /* 0x000fc40003746670 */
[----:B------:R-:W-:Y:S01]  /*1210*/  LEA.HI.X R3, R3, R11, R0, 0x2, P1 ;  /* 0x0000000b03037211 */ /* 0x000fe200008f1400 */
[----:B------:R-:W-:Y:S01]  /*1220*/  @!P0 IMAD.MOV.U32 R0, RZ, RZ, -0x800000 ;  /* 0xff800000ff008424 */ /* 0x000fe200078e00ff */
[-C--:B------:R-:W-:Y:S02]  /*1230*/  ISETP.GE.OR P1, PT, R8, R50.reuse, P6 ;  /* 0x000000320800720c */ /* 0x080fe40003726670 */
[-C--:B------:R-:W-:Y:S02]  /*1240*/  ISETP.GE.OR P4, PT, R13, R50.reuse, P6 ;  /* 0x000000320d00720c */ /* 0x080fe40003786670 */
[----:B------:R1:W-:Y:S01]  /*1250*/  @!P0 ST.E [R2.64], R0 ;  /* 0x0000000002008985 */ /* 0x0003e2000c101906 */
[-C--:B------:R-:W-:Y:S02]  /*1260*/  ISETP.GE.OR P3, PT, R12, R50.reuse, P6 ;  /* 0x000000320c00720c */ /* 0x080fe40003766670 */
[-C--:B------:R-:W-:Y:S02]  /*1270*/  ISETP.GE.OR P0, PT, R7, R50.reuse, P6 ;  /* 0x000000320700720c */ /* 0x080fe40003706670 */
[----:B------:R-:W-:Y:S01]  /*1280*/  ISETP.GE.OR P6, PT, R6, R50, P6 ;  /* 0x000000320600720c */ /* 0x000fe200037c6670 */
[----:B------:R-:W-:-:S03]  /*1290*/  @!P2 IMAD.MOV.U32 R5, RZ, RZ, -0x800000 ;  /* 0xff800000ff05a424 */ /* 0x000fc600078e00ff */
[----:B------:R-:W-:Y:S02]  /*12a0*/  @!P1 IMAD.MOV.U32 R4, RZ, RZ, -0x800000 ;  /* 0xff800000ff049424 */ /* 0x000fe400078e00ff */
[----:B------:R-:W-:Y:S01]  /*12b0*/  @!P4 IMAD.MOV.U32 R8, RZ, RZ, -0x800000 ;  /* 0xff800000ff08c424 */ /* 0x000fe200078e00ff */
[----:B------:R2:W-:Y:S02]  /*12c0*/  @!P2 ST.E [R2.64+0x80], R5 ;  /* 0x000080050200a985 */ /* 0x0005e4000c101906 */
[----:B------:R-:W-:Y:S02]  /*12d0*/  @!P3 IMAD.MOV.U32 R7, RZ, RZ, -0x800000 ;  /* 0xff800000ff07b424 */ /* 0x000fe400078e00ff */
[----:B------:R3:W-:Y:S04]  /*12e0*/  @!P1 ST.E [R2.64+0xa0], R4 ;  /* 0x0000a00402009985 */ /* 0x0007e8000c101906 */
[----:B------:R-:W-:Y:S04]  /*12f0*/  @!P4 ST.E [R2.64+0x40], R8 ;  /* 0x000040080200c985 */ /* 0x000fe8000c101906 */
[----:B------:R-:W-:Y:S01]  /*1300*/  @!P3 ST.E [R2.64+0x60], R7 ;  /* 0x000060070200b985 */ /* 0x000fe2000c101906 */
[----:B-1----:R-:W-:-:S05]  /*1310*/  @!P5 IMAD.MOV.U32 R0, RZ, RZ, -0x800000 ;  /* 0xff800000ff00d424 */ /* 0x002fca00078e00ff */
[----:B------:R1:W-:Y:S01]  /*1320*/  @!P5 ST.E [R2.64+0x20], R0 ;  /* 0x000020000200d985 */ /* 0x0003e2000c101906 */
[----:B--2---:R-:W-:Y:S02]  /*1330*/  IMAD.MOV.U32 R5, RZ, RZ, 0x0 ;  /* 0x00000000ff057424 */ /* 0x004fe400078e00ff */
[----:B---3--:R-:W-:Y:S02]  /*1340*/  IMAD.MOV.U32 R4, RZ, RZ, R237 ;  /* 0x000000ffff047224 */ /* 0x008fe400078e00ed */
[----:B-1----:R-:W-:-:S05]  /*1350*/  @!P0 IMAD.MOV.U32 R0, RZ, RZ, -0x800000 ;  /* 0xff800000ff008424 */ /* 0x002fca00078e00ff */
[----:B------:R1:W-:Y:S01]  /*1360*/  @!P0 ST.E [R2.64+0xc0], R0 ;  /* 0x0000c00002008985 */ /* 0x0003e2000c101906 */
[----:B------:R-:W-:Y:S05]  /*1370*/  @P6 RET.REL.NODEC R4 `(_ZN5flash24flash_fwd_splitkv_kernelI23Flash_fwd_kernel_traitsILi256ELi64ELi64ELi4ELb0ELb0EN7cutlass6half_tE19Flash_kernel_traitsILi256ELi64ELi64ELi4ES3_EELb0ELb1ELb0ELb0ELb0ELb0ELb1ELb1EEEvNS_16Flash_fwd_paramsE) ;  /* 0xffffec8004006950 */ /* 0x000fea0003c3ffff */
[----:B-1----:R-:W-:-:S05]  /*1380*/  MOV R0, 0xff800000 ;  /* 0xff80000000007802 */ /* 0x002fca0000000f00 */
[----:B------:R1:W-:Y:S02]  /*1390*/  ST.E [R2.64+0xe0], R0 ;  /* 0x0000e00002007985 */ /* 0x0003e4000c101906 */
[----:B-1----:R-:W-:Y:S02]  /*13a0*/  MOV R2, R237 ;  /* 0x000000ed00027202 */ /* 0x002fe40000000f00 */
[----:B------:R-:W-:-:S04]  /*13b0*/  MOV R3, 0x0 ;  /* 0x0000000000037802 */ /* 0x000fc80000000f00 */
[----:B------:R-:W-:Y:S05]  /*13c0*/  RET.REL.NODEC R2 `(_ZN5flash24flash_fwd_splitkv_kernelI23Flash_fwd_kernel_traitsILi256ELi64ELi64ELi4ELb0ELb0EN7cutlass6half_tE19Flash_kernel_traitsILi256ELi64ELi64ELi4ES3_EELb0ELb1ELb0ELb0ELb0ELb0ELb1ELb1EEEvNS_16Flash_fwd_paramsE) ;  /* 0xffffec3002007950 */ /* 0x000fea0003c3ffff */
.L_x_3231:
[----:B-1----:R-:W2:Y:S04]  /*13d0*/  LD.E.64 R8, [R10.64+0x160] ;  /* 0x000160060a087980 */ /* 0x002ea8000c101b00 */
[----:B------:R-:W3:Y:S01]  /*13e0*/  LD.E.64 R2, [R10.64+0x158] ;  /* 0x000158060a027980 */ /* 0x000ee2000c101b00 */
[----:B--2---:R-:W-:-:S04]  /*13f0*/  ISETP.NE.U32.AND P1, PT, R8, RZ, PT ;  /* 0x000000ff0800720c */ /* 0x004fc80003f25070 */
[----:B------:R-:W-:-:S13]  /*1400*/  ISETP.NE.AND.EX P1, PT, R9, RZ, PT, P1 ;  /* 0x000000ff0900720c */ /* 0x000fda0003f25310 */
[----:B------:R-:W2:Y:S01]  /*1410*/  @P1 LD.E.64 R12, [R10.64+0x168] ;  /* 0x000168060a0c1980 */ /* 0x000ea2000c101b00 */
        /* <DEDUP_REMOVED lines=21> */
[----:B------:R-:W3:Y:S01]  /*1570*/  LD.E R4, [R10.64+0x68] ;  /* 0x000068060a047980 */ /* 0x000ee2000c101900 */
[----:B------:R-:W-:-:S03]  /*1580*/  LEA R2, R165, 0xffffffc0, 0x6 ;  /* 0xffffffc0a5027811 */ /* 0x000fc600078e30ff */
[----:B-----5:R-:W4:Y:S01]  /*1590*/  LD.E.64 R14, [R10.64+0x20] ;  /* 0x000020060a0e7980 */ /* 0x020f22000c101b00 */
[----:B------:R-:W-:-:S03]  /*15a0*/  IABS R3, R2 ;  /* 0x0000000200037213 */ /* 0x000fc60000000000 */
[----:B------:R-:W3:Y:S04]  /*15b0*/  LD.E.64 R46, [R10.64+0x38] ;  /* 0x000038060a2e7980 */ /* 0x000ee8000c101b00 */
[----:B------:R-:W3:Y:S04]  /*15c0*/  LD.E.64 R18, [R10.64+0x50] ;  /* 0x000050060a127980 */ /* 0x000ee8000c101b00 */
        /* <DEDUP_REMOVED lines=26> */
[----:B------:R-:W-:-:S05]  /*1770*/  IMAD.WIDE R12, R8, 0x4, R242 ;  /* 0x00000004080c7825 */ /* 0x000fca00078e02f2 */
[----:B------:R2:W4:Y:S04]  /*1780*/  LD.E R3, [R12.64] ;  /* 0x000000060c037980 */ /* 0x000528000c101900 */
[----:B--2---:R-:W2:Y:S01]  /*1790*/  LD.E.64 R12, [R10.64+0x28] ;  /* 0x000028060a0c7980 */ /* 0x004ea2000c101b00 */
[----:B---3--:R-:W-:-:S04]  /*17a0*/  IABS R6, R4 ;  /* 0x0000000400067213 */ /* 0x008fc80000000000 */
[----:B------:R-:W3:Y:S08]  /*17b0*/  I2F.RP R0, R6 ;  /* 0x0000000600007306 */ /* 0x000ef00000209400 */
[----:B---3--:R-:W3:Y:S02]  /*17c0*/  MUFU.RCP R0, R0 ;  /* 0x0000000000007308 */ /* 0x008ee40000001000 */
[----:B---3--:R-:W-:-:S06]  /*17d0*/  IADD3 R0, R0, 0xffffffe, RZ ;  /* 0x0ffffffe00007810 */ /* 0x008fcc0007ffe0ff */
[----:B------:R-:W3:Y:S01]  /*17e0*/  F2I.FTZ.U32.TRUNC.NTZ R23, R0 ;  /* 0x0000000000177305 */ /* 0x000ee2000021f000 */
[----:B------:R-:W-:Y:S01]  /*17f0*/  IMAD.MOV.U32 R22, RZ, RZ, RZ ;  /* 0x000000ffff167224 */ /* 0x000fe200078e00ff */
[----:B------:R-:W-:Y:S01]  /*1800*/  IABS R5, R240 ;  /* 0x000000f000057213 */ /* 0x000fe20000000000 */
[----:B---3--:R-:W-:-:S04]  /*1810*/  IMAD.MOV R0, RZ, RZ, -R23 ;  /* 0x000000ffff007224 */ /* 0x008fc800078e0a17 */
[----:B------:R-:W-:Y:S01]  /*1820*/  IMAD R16, R0, R6, RZ ;  /* 0x0000000600107224 */ /* 0x000fe200078e02ff */
[----:B------:R-:W-:-:S03]  /*1830*/  IABS R0, R4 ;  /* 0x0000000400007213 */ /* 0x000fc60000000000 */
[----:B------:R-:W-:Y:S01]  /*1840*/  IMAD.HI.U32 R16, R23, R16, R22 ;  /* 0x0000001017107227 */ /* 0x000fe200078e0016 */
[----:B------:R-:W-:-:S05]  /*1850*/  IADD3 R0, RZ, -R0, RZ ;  /* 0x80000000ff007210 */ /* 0x000fca0007ffe0ff */
[----:B------:R-:W-:-:S04]  /*1860*/  IMAD.HI.U32 R16, R16, R5, RZ ;  /* 0x0000000510107227 */ /* 0x000fc800078e00ff */
[----:B------:R-:W-:-:S05]  /*1870*/  IMAD R0, R16, R0, R5 ;  /* 0x0000000010007224 */ /* 0x000fca00078e0205 */
[----:B------:R-:W-:Y:S02]  /*1880*/  ISETP.GT.U32.AND P1, PT, R6, R0, PT ;  /* 0x000000000600720c */ /* 0x000fe40003f24070 */
[----:B------:R-:W-:-:S11]  /*1890*/  IADD3 R8, -R8, RZ, RZ ;  /* 0x000000ff08087210 */ /* 0x000fd60007ffe1ff */
[----:B------:R-:W-:-:S05]  /*18a0*/  @!P1 IMAD.IADD R0, R0, 0x1, -R6 ;  /* 0x0000000100009824 */ /* 0x000fca00078e0a06 */
[----:B------:R-:W-:Y:S02]  /*18b0*/  ISETP.GE.U32.AND P2, PT, R0, R6, PT ;  /* 0x000000060000720c */ /* 0x000fe40003f46070 */
[----:B------:R-:W-:Y:S02]  /*18c0*/  LOP3.LUT R6, R240, R4, RZ, 0x3c, !PT ;  /* 0x00000004f0067212 */ /* 0x000fe400078e3cff */
[----:B------:R-:W-:Y:S02]  /*18d0*/  @!P1 IADD3 R16, R16, 0x1, RZ ;  /* 0x0000000110109810 */ /* 0x000fe40007ffe0ff */
[----:B------:R-:W-:Y:S02]  /*18e0*/  ISETP.GE.AND P0, PT, R6, RZ, PT ;  /* 0x000000ff0600720c */ /* 0x000fe40003f06270 */
[----:B------:R-:W-:Y:S01]  /*18f0*/  ISETP.NE.AND P1, PT, R4, RZ, PT ;  /* 0x000000ff0400720c */ /* 0x000fe20003f25270 */
[----:B------:R-:W-:-:S04]  /*1900*/  IMAD R9, R9, R8, R2 ;  /* 0x0000000809097224 */ /* 0x000fc800078e0202 */
[----:B------:R-:W-:Y:S02]  /*1910*/  @P2 IADD3 R16, R16, 0x1, RZ ;  /* 0x0000000110102810 */ /* 0x000fe40007ffe0ff */
[----:B------:R-:W-:-:S04]  /*1920*/  SHF.R.S32.HI R8, RZ, 0x1f, R9 ;  /* 0x0000001fff087819 */ /* 0x000fc80000011409 */
[----:B------:R-:W-:Y:S02]  /*1930*/  @!P0 IADD3 R16, -R16, RZ, RZ ;  /* 0x000000ff10108210 */ /* 0x000fe40007ffe1ff */
[----:B------:R-:W-:Y:S02]  /*1940*/  @!P1 LOP3.LUT R16, RZ, R4, RZ, 0x33, !PT ;  /* 0x00000004ff109212 */ /* 0x000fe400078e33ff */
[----:B----4-:R-:W-:Y:S01]  /*1950*/  SHF.R.S32.HI R0, RZ, 0x1f, R3 ;  /* 0x0000001fff007819 */ /* 0x010fe20000011403 */
[----:B------:R-:W-:-:S04]  /*1960*/  IMAD R5, R15, R3, RZ ;  /* 0x000000030f057224 */ /* 0x000fc800078e02ff */
[C---:B------:R-:W-:Y:S02]  /*1970*/  IMAD R5, R14.reuse, R0, R5 ;  /* 0x000000000e057224 */ /* 0x040fe400078e0205 */
[----:B------:R-:W-:-:S04]  /*1980*/  IMAD.WIDE.U32 R14, R14, R3, RZ ;  /* 0x000000030e0e7225 */ /* 0x000fc800078e00ff */
[----:B------:R-:W-:Y:S02]  /*1990*/  IMAD.IADD R15, R15, 0x1, R5 ;  /* 0x000000010f0f7824 */ /* 0x000fe400078e0205 */
[----:B------:R-:W-:Y:S02]  /*19a0*/  IMAD R5, R47, R9, RZ ;  /* 0x000000092f057224 */ /* 0x000fe400078e02ff */
[----:B------:R-:W-:-:S04]  /*19b0*/  IMAD.WIDE.U32 R14, R9, R46, R14 ;  /* 0x0000002e090e7225 */ /* 0x000fc800078e000e */
[----:B------:R-:W-:Y:S02]  /*19c0*/  IMAD R5, R46, R8, R5 ;  /* 0x000000082e057224 */ /* 0x000fe400078e0205 */
[-C--:B--2---:R-:W-:Y:S02]  /*19d0*/  IMAD R4, R13, R3.reuse, RZ ;  /* 0x000000030d047224 */ /* 0x084fe400078e02ff */
[----:B------:R-:W-:Y:S01]  /*19e0*/  IMAD.IADD R13, R15, 0x1, R5 ;  /* 0x000000010f0d7824 */ /* 0x000fe200078e0205 */
[----:B------:R-:W-:Y:S01]  /*19f0*/  SHF.R.S32.HI R15, RZ, 0x1f, R16 ;  /* 0x0000001fff0f7819 */ /* 0x000fe20000011410 */
[----:B------:R-:W-:-:S04]  /*1a00*/  IMAD.WIDE.U32 R22, R12, R3, RZ ;  /* 0x000000030c167225 */ /* 0x000fc800078e00ff */
[----:B------:R-:W-:Y:S01]  /*1a10*/  IMAD R4, R12, R0, R4 ;  /* 0x000000000c047224 */ /* 0x000fe200078e0204 */
[----:B------:R-:W-:Y:S01]  /*1a20*/  MOV R12, R14 ;  /* 0x0000000e000c7202 */ /* 0x000fe20000000f00 */
[----:B------:R-:W-:-:S04]  /*1a30*/  IMAD R5, R19, R16, RZ ;  /* 0x0000001013057224 */ /* 0x000fc800078e02ff */
[----:B------:R-:W-:Y:S02]  /*1a40*/  IMAD R5, R18, R15, R5 ;  /* 0x0000000f12057224 */ /* 0x000fe400078e0205 */
[----:B------:R-:W-:Y:S01]  /*1a50*/  IMAD.WIDE.U32 R18, R16, R18, R12 ;  /* 0x0000001210127225 */ /* 0x000fe200078e000c */
[----:B------:R-:W-:-:S03]  /*1a60*/  IADD3 R17, R23, R4, RZ ;  /* 0x0000000417117210 */ /* 0x000fc60007ffe0ff */
[----:B------:R-:W-:Y:S01]  /*1a70*/  IMAD.MOV.U32 R13, RZ, RZ, R22 ;  /* 0x000000ffff0d7224 */ /* 0x000fe200078e0016 */
[----:B------:R-:W-:Y:S01]  /*1a80*/  MOV R3, R18 ;  /* 0x0000001200037202 */ /* 0x000fe20000000f00 */
[----:B------:R-:W-:Y:S01]  /*1a90*/  IMAD.IADD R0, R19, 0x1, R5 ;  /* 0x0000000113007824 */ /* 0x000fe200078e0205 */
[----:B------:R-:W-:Y:S05]  /*1aa0*/  BRA `(.L_x_3250) ;  /* 0x0000052000007947 */ /* 0x000fea0003800000 */
.L_x_3249:
[----:B------:R-:W2:Y:S01]  /*1ab0*/  LD.E R5, [R10.64+0x68] ;  /* 0x000068060a057980 */ /* 0x000ea2000c101900 */
[----:B------:R-:W-:-:S03]  /*1ac0*/  ISETP.NE.AND P3, PT, R16, -0x1, PT ;  /* 0xffffffff1000780c */ /* 0x000fc60003f65270 */
[----:B------:R-:W3:Y:S04]  /*1ad0*/  LD.E.64 R46, [R10.64+0x38] ;  /* 0x000038060a2e7980 */ /* 0x000ee8000c101b00 */
[----:B------:R-:W4:Y:S04]  /*1ae0*/  LD.E.64 R48, [R10.64+0x40] ;  /* 0x000040060a307980 */ /* 0x000f28000c101b00 */
        /* <DEDUP_REMOVED lines=16> */
[----:B------:R-:W-:-:S03]  /*1bf0*/  IADD3 R0, RZ, -R0, RZ ;  /* 0x80000000ff007210 */ /* 0x000fc60007ffe0ff */
[----:B---3--:R-:W-:Y:S02]  /*1c00*/  @!P3 IMAD R2, R47, R15, RZ ;  /* 0x0000000f2f02b224 */ /* 0x008fe400078e02ff */
[----:B------:R-:W-:-:S04]  /*1c10*/  IMAD.HI.U32 R4, R4, R8, RZ ;  /* 0x0000000804047227 */ /* 0x000fc800078e00ff */
[----:B------:R-:W-:Y:S02]  /*1c20*/  IMAD R0, R4, R0, R8 ;  /* 0x0000000004007224 */ /* 0x000fe400078e0208 */
[----:B------:R-:W-:Y:S02]  /*1c30*/  @!P3 IMAD R2, R6, R46, R2 ;  /* 0x0000002e0602b224 */ /* 0x000fe400078e0202 */
[----:B------:R-:W-:Y:S01]  /*1c40*/  @!P3 IMAD.WIDE.U32 R30, R46, R15, RZ ;  /* 0x0000000f2e1eb225 */ /* 0x000fe200078e00ff */
[----:B------:R-:W-:-:S03]  /*1c50*/  ISETP.GT.U32.AND P0, PT, R3, R0, PT ;  /* 0x000000000300720c */ /* 0x000fc60003f04070 */
[----:B------:R-:W-:Y:S01]  /*1c60*/  @P3 IMAD.IADD R8, R15, 0x1, R16 ;  /* 0x000000010f083824 */ /* 0x000fe200078e0210 */
[----:B-----5:R-:W-:Y:S02]  /*1c70*/  @!P3 SHF.R.S32.HI R6, RZ, 0x1f, R14 ;  /* 0x0000001fff06b819 */ /* 0x020fe4000001140e */
[----:B------:R-:W-:Y:S01]  /*1c80*/  @!P3 IADD3 R9, R31, R2, RZ ;  /* 0x000000021f09b210 */ /* 0x000fe20007ffe0ff */
[-C--:B------:R-:W-:Y:S02]  /*1c90*/  @P3 IMAD R12, R47, R8.reuse, RZ ;  /* 0x000000082f0c3224 */ /* 0x080fe400078e02ff */
[----:B------:R-:W-:-:S04]  /*1ca0*/  @P3 IMAD.WIDE.U32 R26, R46, R8, RZ ;  /* 0x000000082e1a3225 */ /* 0x000fc800078e00ff */
[----:B------:R-:W-:Y:S02]  /*1cb0*/  @!P3 IMAD R2, R25, R14, RZ ;  /* 0x0000000e1902b224 */ /* 0x000fe400078e02ff */
[----:B------:R-:W-:Y:S02]  /*1cc0*/  @!P3 IMAD.MOV.U32 R8, RZ, RZ, R30 ;  /* 0x000000ffff08b224 */ /* 0x000fe400078e001e */
[C---:B------:R-:W-:Y:S02]  /*1cd0*/  @!P3 IMAD R2, R24.reuse, R6, R2 ;  /* 0x000000061802b224 */ /* 0x040fe400078e0202 */
[----:B------:R-:W-:Y:S01]  /*1ce0*/  @!P3 IMAD.WIDE.U32 R8, R24, R14, R8 ;  /* 0x0000000e1808b225 */ /* 0x000fe200078e0008 */
[----:B------:R-:W-:-:S03]  /*1cf0*/  @P3 IADD3 R12, R27, R12, RZ ;  /* 0x0000000c1b0c3210 */ /* 0x000fc60007ffe0ff */
[----:B------:R-:W-:Y:S01]  /*1d00*/  @P3 IMAD.MOV.U32 R13, RZ, RZ, R26 ;  /* 0x000000ffff0d3224 */ /* 0x000fe200078e001a */
[----:B------:R-:W-:Y:S01]  /*1d10*/  @!P3 MOV R13, R8 ;  /* 0x00000008000db202 */ /* 0x000fe20000000f00 */
[----:B------:R-:W-:Y:S01]  /*1d20*/  @!P3 IMAD.IADD R12, R9, 0x1, R2 ;  /* 0x00000001090cb824 */ /* 0x000fe200078e0202 */
[----:B------:R-:W-:-:S04]  /*1d30*/  @!P0 IADD3 R0, R0, -R3, RZ ;  /* 0x8000000300008210 */ /* 0x000fc80007ffe0ff */
[-C--:B------:R-:W-:Y:S02]  /*1d40*/  LOP3.LUT R13, R13, R12.reuse, RZ, 0x3c, !PT ;  /* 0x0000000c0d0d7212 */ /* 0x080fe400078e3cff */
[----:B------:R-:W-:Y:S02]  /*1d50*/  ISETP.GE.U32.AND P2, PT, R0, R3, PT ;  /* 0x000000030000720c */ /* 0x000fe40003f46070 */
[----:B------:R-:W-:Y:S02]  /*1d60*/  LOP3.LUT R3, R240, R5, RZ, 0x3c, !PT ;  /* 0x00000005f0037212 */ /* 0x000fe400078e3cff */
[----:B------:R-:W-:Y:S02]  /*1d70*/  LOP3.LUT R12, R13, R12, RZ, 0x3c, !PT ;  /* 0x0000000c0d0c7212 */ /* 0x000fe400078e3cff */
[----:B------:R-:W-:Y:S02]  /*1d80*/  ISETP.GE.AND P1, PT, R3, RZ, PT ;  /* 0x000000ff0300720c */ /* 0x000fe40003f26270 */
[----:B------:R-:W-:-:S02]  /*1d90*/  @!P0 IADD3 R4, R4, 0x1, RZ ;  /* 0x0000000104048810 */ /* 0x000fc40007ffe0ff */
[----:B------:R-:W-:Y:S02]  /*1da0*/  LEA R2, R165, 0xffffffc0, 0x6 ;  /* 0xffffffc0a5027811 */ /* 0x000fe400078e30ff */
[----:B------:R-:W-:Y:S02]  /*1db0*/  LOP3.LUT R13, R13, R12, RZ, 0x3c, !PT ;  /* 0x0000000c0d0d7212 */ /* 0x000fe400078e3cff */
[----:B------:R-:W-:Y:S01]  /*1dc0*/  ISETP.NE.AND P0, PT, R5, RZ, PT ;  /* 0x000000ff0500720c */ /* 0x000fe20003f05270 */
[----:B----4-:R-:W-:Y:S01]  /*1dd0*/  @!P3 IMAD R6, R49, R15, RZ ;  /* 0x0000000f3106b224 */ /* 0x010fe200078e02ff */
[----:B------:R-:W-:Y:S01]  /*1de0*/  @!P3 SHF.R.S32.HI R0, RZ, 0x1f, R15 ;  /* 0x0000001fff00b819 */ /* 0x000fe2000001140f */
[----:B------:R-:W-:Y:S01]  /*1df0*/  IMAD.WIDE.U32 R24, R46, R2, R12 ;  /* 0x000000022e187225 */ /* 0x000fe200078e000c */
[----:B------:R-:W-:-:S03]  /*1e00*/  SHF.R.S32.HI R8, RZ, 0x1f, R2 ;  /* 0x0000001fff087819 */ /* 0x000fc60000011402 */
[----:B------:R-:W-:Y:S02]  /*1e10*/  @!P3 IMAD R0, R0, R48, R6 ;  /* 0x000000300000b224 */ /* 0x000fe400078e0206 */
[----:B------:R-:W-:Y:S01]  /*1e20*/  @!P3 IMAD.WIDE.U32 R12, R48, R15, RZ ;  /* 0x0000000f300cb225 */ /* 0x000fe200078e00ff */
[----:B------:R-:W-:-:S03]  /*1e30*/  @P2 IADD3 R4, R4, 0x1, RZ ;  /* 0x0000000104042810 */ /* 0x000fc60007ffe0ff */
[----:B------:R-:W-:Y:S01]  /*1e40*/  IMAD R9, R47, R2, RZ ;  /* 0x000000022f097224 */ /* 0x000fe200078e02ff */
[----:B------:R-:W-:Y:S01]  /*1e50*/  @!P3 IADD3 R13, R13, R0, RZ ;  /* 0x000000000d0db210 */ /* 0x000fe20007ffe0ff */
[----:B------:R-:W-:Y:S01]  /*1e60*/  @P3 IMAD.IADD R15, R15, 0x1, R16 ;  /* 0x000000010f0f3824 */ /* 0x000fe200078e0210 */
[----:B------:R-:W-:Y:S01]  /*1e70*/  @!P1 IADD3 R4, -R4, RZ, RZ ;  /* 0x000000ff04049210 */ /* 0x000fe20007ffe1ff */
[----:B------:R-:W-:Y:S01]  /*1e80*/  IMAD R9, R8, R46, R9 ;  /* 0x0000002e08097224 */ /* 0x000fe200078e0209 */
[----:B------:R-:W-:Y:S01]  /*1e90*/  @!P3 SHF.R.S32.HI R0, RZ, 0x1f, R14 ;  /* 0x0000001fff00b819 */ /* 0x000fe2000001140e */
[----:B------:R-:W-:Y:S01]  /*1ea0*/  @!P3 IMAD R3, R23, R14, RZ ;  /* 0x0000000e1703b224 */ /* 0x000fe200078e02ff */
[----:B------:R-:W-:Y:S01]  /*1eb0*/  @!P0 LOP3.LUT R4, RZ, R5, RZ, 0x33, !PT ;  /* 0x00000005ff048212 */ /* 0x000fe200078e33ff */
[-C--:B------:R-:W-:Y:S02]  /*1ec0*/  @P3 IMAD R17, R49, R15.reuse, RZ ;  /* 0x0000000f31113224 */ /* 0x080fe400078e02ff */
[----:B------:R-:W-:Y:S01]  /*1ed0*/  @P3 IMAD.WIDE.U32 R26, R48, R15, RZ ;  /* 0x0000000f301a3225 */ /* 0x000fe200078e00ff */
[----:B------:R-:W-:-:S03]  /*1ee0*/  SHF.R.S32.HI R15, RZ, 0x1f, R4 ;  /* 0x0000001fff0f7819 */ /* 0x000fc60000011404 */
[----:B------:R-:W-:Y:S02]  /*1ef0*/  IMAD.IADD R25, R25, 0x1, R9 ;  /* 0x0000000119197824 */ /* 0x000fe400078e0209 */
[C---:B------:R-:W-:Y:S02]  /*1f00*/  @!P3 IMAD R0, R22.reuse, R0, R3 ;  /* 0x000000001600b224 */ /* 0x040fe400078e0203 */
[----:B------:R-:W-:Y:S02]  /*1f10*/  IMAD R3, R19, R4, RZ ;  /* 0x0000000413037224 */ /* 0x000fe400078e02ff */
[----:B------:R-:W-:-:S04]  /*1f20*/  @!P3 IMAD.WIDE.U32 R22, R22, R14, R12 ;  /* 0x0000000e1616b225 */ /* 0x000fc800078e000c */
[----:B------:R-:W-:Y:S01]  /*1f30*/  IMAD.WIDE.U32 R24, R18, R4, R24 ;  /* 0x0000000412187225 */ /* 0x000fe200078e0018 */
[----:B------:R-:W-:-:S03]  /*1f40*/  @P3 MOV R13, R26 ;  /* 0x0000001a000d3202 */ /* 0x000fc60000000f00 */
[----:B------:R-:W-:Y:S02]  /*1f50*/  IMAD R18, R18, R15, R3 ;  /* 0x0000000f12127224 */ /* 0x000fe400078e0203 */
[----:B------:R-:W-:Y:S01]  /*1f60*/  @P3 IMAD.IADD R17, R27, 0x1, R17 ;  /* 0x000000011b113824 */ /* 0x000fe200078e0211 */
[----:B------:R-:W-:Y:S01]  /*1f70*/  @!P3 MOV R13, R22 ;  /* 0x00000016000db202 */ /* 0x000fe20000000f00 */
[----:B------:R-:W-:Y:S01]  /*1f80*/  @!P3 IMAD.IADD R17, R23, 0x1, R0 ;  /* 0x000000011711b824 */ /* 0x000fe200078e0200 */
[----:B------:R-:W-:Y:S01]  /*1f90*/  MOV R3, R24 ;  /* 0x0000001800037202 */ /* 0x000fe20000000f00 */
[----:B------:R-:W-:Y:S01]  /*1fa0*/  IMAD.IADD R0, R25, 0x1, R18 ;  /* 0x0000000119007824 */ /* 0x000fe200078e0212 */
[----:B------:R-:W-:Y:S02]  /*1fb0*/  MOV R9, R2 ;  /* 0x0000000200097202 */ /* 0x000fe40000000f00 */
[----:B------:R-:W-:Y:S02]  /*1fc0*/  MOV R16, R4 ;  /* 0x0000000400107202 */ /* 0x000fe40000000f00 */
.L_x_3250:
[----:B-1----:R-:W-:Y:S05]  /*1fd0*/  BSYNC B0 ;  /* 0x0000000000007941 */ /* 0x002fea0003800000 */
.L_x_3248:
[----:B------:R-:W-:Y:S01]  /*1fe0*/  ISETP.NE.AND P0, PT, R7, -0x1, PT ;  /* 0xffffffff0700780c */ /* 0x000fe20003f05270 */
[----:B------:R-:W2:Y:S04]  /*1ff0*/  LD.E.64 R22, [R10.64+0x30] ;  /* 0x000030060a167980 */ /* 0x000ea8000c101b00 */
[----:B------:R-:W3:Y:S04]  /*2000*/  LD.E.64 R24, [R10.64+0x48] ;  /* 0x000048060a187980 */ /* 0x000ee8000c101b00 */
[----:B------:R-:W4:Y:S04]  /*2010*/  LD.E R155, [R10.64+0xc0] ;  /* 0x0000c0060a9b7980 */ /* 0x000f28000c101900 */
[----:B------:R-:W3:Y:S04]  /*2020*/  @!P0 LD.E.64 R26, [R10.64+0x18] ;  /* 0x000018060a1a8980 */ /* 0x000ee8000c101b00 */
[----:B------:R-:W4:Y:S04]  /*2030*/  LD.E.64 R4, [R10.64+0x10] ;  /* 0x000010060a047980 */ /* 0x000f28000c101b00 */
[----:B------:R-:W4:Y:S04]  /*2040*/  LD.E.64 R162, [R10.64+0x8] ;  /* 0x000008060aa27980 */ /* 0x000f28000c101b00 */
[----:B------:R1:W5:Y:S04]  /*2050*/  @P4 LD.E R20, [R20.64] ;  /* 0x0000000614144980 */ /* 0x000368000c101900 */
[----:B------:R2:W5:Y:S01]  /*2060*/  LD.E.64 R172, [R10.64] ;  /* 0x000000060aac7980 */ /* 0x000562000c101b00 */
[----:B------:R-:W-:-:S04]  /*2070*/  SHF.R.S32.HI R45, RZ, 0x1f, R132 ;  /* 0x0000001fff2d7819 */ /* 0x000fc80000011484 */
[----:B------:R-:W-:-:S04]  /*2080*/  LEA.HI R52, R45, R132, RZ, 0x3 ;  /* 0x000000842d347211 */ /* 0x000fc800078f18ff */
[----:B------:R-:W-:Y:S02]  /*2090*/  SHF.R.S32.HI R160, RZ, 0x3, R52 ;  /* 0x00000003ffa07819 */ /* 0x000fe40000011434 */
[----:B------:R-:W-:-:S03]  /*20a0*/  LOP3.LUT R52, R52, 0xfffffff8, RZ, 0xc0, !PT ;  /* 0xfffffff834347812 */ /* 0x000fc600078ec0ff */
[----:B------:R-:W-:Y:S02]  /*20b0*/  IMAD.SHL.U32 R156, R160, 0x40, RZ ;  /* 0x00000040a09c7824 */ /* 0x000fe400078e00ff */
[----:B------:R-:W-:Y:S01]  /*20c0*/  IMAD.IADD R52, R132, 0x1, -R52 ;  /* 0x0000000184347824 */ /* 0x000fe200078e0a34 */
[----:B-1----:R-:W-:-:S03]  /*20d0*/  LEA.HI R21, R45, R132, RZ, 0x4 ;  /* 0x000000842d157211 */ /* 0x002fc600078f20ff */
[----:B------:R-:W-:Y:S01]  /*20e0*/  IMAD.SHL.U32 R18, R52, 0x8, RZ ;  /* 0x0000000834127824 */ /* 0x000fe200078e00ff */
[----:B------:R-:W-:Y:S02]  /*20f0*/  LOP3.LUT R156, R156, 0x1c0, RZ, 0xc0, !PT ;  /* 0x000001c09c9c7812 */ /* 0x000fe400078ec0ff */
[----:B------:R-:W-:Y:S02]  /*2100*/  LOP3.LUT R12, R21, 0xfffffff0, RZ, 0xc0, !PT ;  /* 0xfffffff0150c7812 */ /* 0x000fe400078ec0ff */
[----:B------:R-:W-:Y:S02]  /*2110*/  LOP3.LUT R6, R156, 0x38, R18, 0xf8, !PT ;  /* 0x000000389c067812 */ /* 0x000fe400078ef812 */
[----:B------:R-:W-:Y:S01]  /*2120*/  SHF.R.U32.HI R156, RZ, 0x3, R156 ;  /* 0x00000003ff9c7819 */ /* 0x000fe2000001169c */
[----:B------:R-:W-:-:S03]  /*2130*/  IMAD.IADD R12, R132, 0x1, -R12 ;  /* 0x00000001840c7824 */ /* 0x000fc600078e0a0c */
[----:B------:R-:W-:Y:S02]  /*2140*/  LOP3.LUT R156, R6, R156, RZ, 0x3c, !PT ;  /* 0x0000009c069c7212 */ /* 0x000fe400078e3cff */
[----:B------:R-:W-:Y:S02]  /*2150*/  SHF.R.S32.HI R6, RZ, 0x1f, R12 ;  /* 0x0000001fff067819 */ /* 0x000fe4000001140c */
[----:B------:R-:W-:Y:S02]  /*2160*/  SHF.R.S32.HI R53, RZ, 0x4, R21 ;  /* 0x00000004ff357819 */ /* 0x000fe40000011415 */
[----:B------:R-:W-:Y:S02]  /*2170*/  LEA.HI R6, R6, R12, RZ, 0x3 ;  /* 0x0000000c06067211 */ /* 0x000fe400078f18ff */
[----:B------:R-:W-:Y:S02]  /*2180*/  IADD3 R30, P1, R18, R13, RZ ;  /* 0x0000000d121e7210 */ /* 0x000fe40007f3e0ff */
[----:B------:R-:W-:-:S02]  /*2190*/  LEA.HI R21, R21, R53, RZ, 0x1 ;  /* 0x0000003515157211 */ /* 0x000fc400078f08ff */
[----:B------:R-:W-:Y:S02]  /*21a0*/  LOP3.LUT R13, R6, 0xfffffff8, RZ, 0xc0, !PT ;  /* 0xfffffff8060d7812 */ /* 0x000fe400078ec0ff */
[----:B------:R-:W-:Y:S02]  /*21b0*/  LEA.HI R14, R45, R132, RZ, 0x6 ;  /* 0x000000842d0e7211 */ /* 0x000fe400078f30ff */
[----:B------:R-:W-:Y:S01]  /*21c0*/  SHF.R.S32.HI R19, RZ, 0x1f, R18 ;  /* 0x0000001fff137819 */ /* 0x000fe20000011412 */
[----:B------:R-:W-:Y:S01]  /*21d0*/  IMAD.IADD R13, R12, 0x1, -R13 ;  /* 0x000000010c0d7824 */ /* 0x000fe200078e0a0d */
[----:B------:R-:W-:Y:S01]  /*21e0*/  LOP3.LUT R21, R21, 0xfffffffe, RZ, 0xc0, !PT ;  /* 0xfffffffe15157812 */ /* 0x000fe200078ec0ff */
[----:B------:R-:W-:Y:S02]  /*21f0*/  IMAD.SHL.U32 R14, R14, 0x8, RZ ;  /* 0x000000080e0e7824 */ /* 0x000fe400078e00ff */
[----:B-----5:R-:W-:Y:S02]  /*2200*/  IMAD R8, R8, R48, RZ ;  /* 0x0000003008087224 */ /* 0x020fe400078e02ff */
[----:B------:R-:W-:-:S02]  /*2210*/  IMAD.X R31, R19, 0x1, R17, P1 ;  /* 0x00000001131f7824 */ /* 0x000fc400008e0611 */
[----:B------:R-:W-:Y:S02]  /*2220*/  IMAD.IADD R53, R53, 0x1, -R21 ;  /* 0x0000000135357824 */ /* 0x000fe400078e0a15 */
[----:B------:R-:W-:Y:S01]  /*2230*/  IMAD.SHL.U32 R17, R13, 0x40, RZ ;  /* 0x000000400d117824 */ /* 0x000fe200078e00ff */
[----:B------:R-:W-:Y:S01]  /*2240*/  LOP3.LUT R156, R156, 0xfffffe00, R14, 0xf8, !PT ;  /* 0xfffffe009c9c7812 */ /* 0x000fe200078ef80e */
[C---:B------:R-:W-:Y:S01]  /*2250*/  IMAD R8, R9.reuse, R49, R8 ;  /* 0x0000003109087224 */ /* 0x040fe200078e0208 */
[----:B------:R-:W-:Y:S01]  /*2260*/  SHF.R.S32.HI R54, RZ, 0x1f, R241 ;  /* 0x0000001fff367819 */ /* 0x000fe200000114f1 */
[----:B------:R-:W-:Y:S01]  /*2270*/  IMAD.WIDE.U32 R30, R9, R48, R30 ;  /* 0x00000030091e7225 */ /* 0x000fe200078e001e */
[----:B------:R-:W-:-:S03]  /*2280*/  LOP3.LUT R17, R17, 0x1c0, RZ, 0xc0, !PT ;  /* 0x000001c011117812 */ /* 0x000fc600078ec0ff */
[----:B------:R-:W-:-:S05]  /*2290*/  IMAD.SHL.U32 R14, R53, 0x8, RZ ;  /* 0x00000008350e7824 */ /* 0x000fca00078e00ff */
[----:B------:R-:W-:Y:S02]  /*22a0*/  LOP3.LUT R14, R17, 0x8, R14, 0xf8, !PT ;  /* 0x00000008110e7812 */ /* 0x000fe400078ef80e */
[----:B------:R-:W-:-:S04]  /*22b0*/  SHF.R.U32.HI R17, RZ, 0x3, R17 ;  /* 0x00000003ff117819 */ /* 0x000fc80000011611 */
[----:B------:R-:W-:Y:S01]  /*22c0*/  LOP3.LUT R14, R14, R17, RZ, 0x3c, !PT ;  /* 0x000000110e0e7212 */ /* 0x000fe200078e3cff */
[----:B------:R-:W-:Y:S02]  /*22d0*/  IMAD.IADD R31, R31, 0x1, R8 ;  /* 0x000000011f1f7824 */ /* 0x000fe400078e0208 */
[----:B------:R-:W-:-:S04]  /*22e0*/  IMAD R8, R29, R16, RZ ;  /* 0x000000101d087224 */ /* 0x000fc800078e02ff */
[-C--:B------:R-:W-:Y:S02]  /*22f0*/  IMAD R8, R15, R28.reuse, R8 ;  /* 0x0000001c0f087224 */ /* 0x080fe400078e0208 */
[----:B------:R-:W-:Y:S01]  /*2300*/  IMAD.WIDE.U32 R28, R16, R28, R30 ;  /* 0x0000001c101c7225 */ /* 0x000fe200078e001e */
[C---:B------:R-:W-:Y:S02]  /*2310*/  LOP3.LUT P3, RZ, R13.reuse, 0x4, RZ, 0xc0, !PT ;  /* 0x000000040dff7812 */ /* 0x040fe4000786c0ff */
[----:B------:R-:W-:Y:S01]  /*2320*/  LOP3.LUT P2, RZ, R13, 0x2, RZ, 0xc0, !PT ;  /* 0x000000020dff7812 */ /* 0x000fe2000784c0ff */
[----:B------:R-:W-:Y:S01]  /*2330*/  IMAD R184, R49, R160, RZ ;  /* 0x000000a031b87224 */ /* 0x000fe200078e02ff */
[----:B------:R-:W-:Y:S02]  /*2340*/  SHF.R.S32.HI R161, RZ, 0x1f, R160 ;  /* 0x0000001fffa17819 */ /* 0x000fe400000114a0 */
[----:B------:R-:W-:Y:S02]  /*2350*/  IADD3 R13, R18, 0x80, RZ ;  /* 0x00000080120d7810 */ /* 0x000fe40007ffe0ff */
[----:B------:R-:W-:Y:S01]  /*2360*/  SHF.R.S32.HI R78, RZ, 0x1f, R79 ;  /* 0x0000001fff4e7819 */ /* 0x000fe2000001144f */
[----:B------:R-:W-:-:S03]  /*2370*/  IMAD R184, R161, R48, R184 ;  /* 0x00000030a1b87224 */ /* 0x000fc600078e02b8 */
[----:B------:R-:W-:-:S04]  /*2380*/  LEA.HI R78, R78, R79, RZ, 0x6 ;  /* 0x0000004f4e4e7211 */ /* 0x000fc800078f30ff */
[----:B------:R-:W-:-:S04]  /*2390*/  SHF.R.S32.HI R78, RZ, 0x6, R78 ;  /* 0x00000006ff4e7819 */ /* 0x000fc8000001144e */
[----:B------:R-:W-:Y:S01]  /*23a0*/  IMNMX R78, R234, R78, !PT ;  /* 0x0000004eea4e7217 */ /* 0x000fe20007800200 */
[----:B------:R-:W-:Y:S01]  /*23b0*/  IMAD R157, R47, R160, RZ ;  /* 0x000000a02f9d7224 */ /* 0x000fe200078e02ff */
[----:B------:R-:W-:-:S03]  /*23c0*/  LEA.HI R45, R45, R132, RZ, 0x5 ;  /* 0x000000842d2d7211 */ /* 0x000fc600078f28ff */
[----:B------:R-:W-:Y:S01]  /*23d0*/  IMAD R157, R161, R46, R157 ;  /* 0x0000002ea19d7224 */ /* 0x000fe200078e029d */
[----:B------:R-:W-:Y:S01]  /*23e0*/  LOP3.LUT R154, R45, 0xffffffe0, RZ, 0xc0, !PT ;  /* 0xffffffe02d9a7812 */ /* 0x000fe200078ec0ff */
[C---:B------:R-:W-:Y:S01]  /*23f0*/  IMAD.SHL.U32 R232, R46.reuse, 0x10, RZ ;  /* 0x000000102ee87824 */ /* 0x040fe200078e00ff */
[----:B------:R-:W-:Y:S01]  /*2400*/  SHF.L.U64.HI R233, R46, 0x4, R47 ;  /* 0x000000042ee97819 */ /* 0x000fe2000001022f */
[C---:B------:R-:W-:Y:S01]  /*2410*/  IMAD.SHL.U32 R230, R48.reuse, 0x10, RZ ;  /* 0x0000001030e67824 */ /* 0x040fe200078e00ff */
[----:B------:R-:W-:Y:S01]  /*2420*/  SHF.L.U64.HI R231, R48, 0x4, R49 ;  /* 0x0000000430e77819 */ /* 0x000fe20000010231 */
[----:B------:R-:W-:Y:S01]  /*2430*/  IMAD.IADD R154, R132, 0x1, -R154 ;  /* 0x00000001849a7824 */ /* 0x000fe200078e0a9a */
[----:B------:R-:W-:Y:S01]  /*2440*/  SHF.R.S32.HI R45, RZ, 0x5, R45 ;  /* 0x00000005ff2d7819 */ /* 0x000fe2000001142d */
[----:B------:R-:W-:Y:S02]  /*2450*/  IMAD.SHL.U32 R152, R52, 0x4, RZ ;  /* 0x0000000434987824 */ /* 0x000fe400078e00ff */
[----:B--2---:R-:W-:-:S04]  /*2460*/  @P0 IMAD.WIDE.U32 R34, R22, R7, RZ ;  /* 0x0000000716220225 */ /* 0x004fc800078e00ff */
[----:B------:R-:W-:Y:S02]  /*2470*/  @P0 IMAD R12, R23, R7, RZ ;  /* 0x00000007170c0224 */ /* 0x000fe400078e02ff */
[----:B------:R-:W-:Y:S02]  /*2480*/  @P0 IMAD.MOV.U32 R7, RZ, RZ, R34 ;  /* 0x000000ffff070224 */ /* 0x000fe400078e0022 */
[-C--:B---3--:R-:W-:Y:S02]  /*2490*/  @!P0 IMAD R9, R27, R241.reuse, RZ ;  /* 0x000000f11b098224 */ /* 0x088fe400078e02ff */
[----:B------:R-:W-:-:S04]  /*24a0*/  @!P0 IMAD.WIDE.U32 R32, R26, R241, RZ ;  /* 0x000000f11a208225 */ /* 0x000fc800078e00ff */
[----:B------:R-:W-:Y:S02]  /*24b0*/  @!P0 IMAD R26, R26, R54, R9 ;  /* 0x000000361a1a8224 */ /* 0x000fe400078e0209 */
[----:B------:R-:W-:Y:S02]  /*24c0*/  @!P0 IMAD.MOV.U32 R7, RZ, RZ, R32 ;  /* 0x000000ffff078224 */ /* 0x000fe400078e0020 */
[----:B------:R-:W-:Y:S02]  /*24d0*/  @P0 IMAD.IADD R9, R35, 0x1, R12 ;  /* 0x0000000123090824 */ /* 0x000fe400078e020c */
[----:B------:R-:W-:Y:S01]  /*24e0*/  @!P0 IMAD.IADD R9, R33, 0x1, R26 ;  /* 0x0000000121098824 */ /* 0x000fe200078e021a */
[----:B------:R-:W-:Y:S01]  /*24f0*/  IADD3 R26, P1, R18, R7, RZ ;  /* 0x00000007121a7210 */ /* 0x000fe20007f3e0ff */
[----:B------:R-:W-:Y:S01]  /*2500*/  IMAD.SHL.U32 R35, R6, 0x40, RZ ;  /* 0x0000004006237824 */ /* 0x000fe200078e00ff */
[----:B------:R-:W-:Y:S01]  /*2510*/  SHF.R.S32.HI R12, RZ, 0x1f, R240 ;  /* 0x0000001fff0c7819 */ /* 0x000fe200000114f0 */
[----:B------:R-:W-:-:S02]  /*2520*/  IMAD R7, R25, R240, RZ ;  /* 0x000000f019077224 */ /* 0x000fc400078e02ff */
[----:B------:R-:W-:Y:S01]  /*2530*/  IMAD.X R27, R19, 0x1, R9, P1 ;  /* 0x00000001131b7824 */ /* 0x000fe200008e0609 */
[----:B------:R-:W-:Y:S02]  /*2540*/  LOP3.LUT R35, R14, 0xfffffe00, R35, 0xf8, !PT ;  /* 0xfffffe000e237812 */ /* 0x000fe400078ef823 */
[----:B------:R-:W-:Y:S01]  /*2550*/  IADD3 R14, R18, 0x40, RZ ;  /* 0x00000040120e7810 */ /* 0x000fe20007ffe0ff */
[----:B------:R-:W-:Y:S02]  /*2560*/  @P0 IMAD.MOV.U32 R170, RZ, RZ, R22 ;  /* 0x000000ffffaa0224 */ /* 0x000fe400078e0016 */
[----:B------:R-:W-:Y:S02]  /*2570*/  @P0 IMAD.MOV.U32 R171, RZ, RZ, R23 ;  /* 0x000000ffffab0224 */ /* 0x000fe400078e0017 */
[----:B------:R-:W-:Y:S02]  /*2580*/  IMAD R7, R24, R12, R7 ;  /* 0x0000000c18077224 */ /* 0x000fe400078e0207 */
[----:B------:R-:W-:-:S04]  /*2590*/  IMAD.WIDE.U32 R26, R240, R24, R26 ;  /* 0x00000018f01a7225 */ /* 0x000fc800078e001a */
[----:B------:R-:W-:Y:S02]  /*25a0*/  @!P0 IMAD.MOV.U32 R170, RZ, RZ, R22 ;  /* 0x000000ffffaa8224 */ /* 0x000fe400078e0016 */
[----:B------:R-:W-:Y:S01]  /*25b0*/  @!P0 IMAD.MOV.U32 R171, RZ, RZ, R23 ;  /* 0x000000ffffab8224 */ /* 0x000fe200078e0017 */
[-C--:B----4-:R-:W-:Y:S01]  /*25c0*/  ISETP.GE.AND P0, PT, R14, R155.reuse, PT ;  /* 0x0000009b0e00720c */ /* 0x090fe20003f06270 */
[----:B------:R-:W-:Y:S01]  /*25d0*/  IMAD.IADD R167, R27, 0x1, R7 ;  /* 0x000000011ba77824 */ /* 0x000fe200078e0207 */
[-C--:B------:R-:W-:Y:S02]  /*25e0*/  ISETP.GE.AND P1, PT, R18, R155.reuse, PT ;  /* 0x0000009b1200720c */ /* 0x080fe40003f26270 */
[----:B------:R-:W-:Y:S01]  /*25f0*/  SEL R7, RZ, 0xffffffff, P0 ;  /* 0xffffffffff077807 */ /* 0x000fe20000000000 */
[----:B------:R-:W-:Y:S02]  /*2600*/  IMAD.IADD R9, R29, 0x1, R8 ;  /* 0x000000011d097824 */ /* 0x000fe400078e0208 */
[----:B------:R-:W-:Y:S01]  /*2610*/  IMAD.MOV.U32 R8, RZ, RZ, R28 ;  /* 0x000000ffff087224 */ /* 0x000fe200078e001c */
[----:B------:R-:W-:Y:S01]  /*2620*/  SEL R6, RZ, 0x1, P1 ;  /* 0x00000001ff067807 */ /* 0x000fe20000800000 */
[----:B------:R-:W-:Y:S01]  /*2630*/  IMAD.SHL.U32 R7, R7, 0x2, RZ ;  /* 0x0000000207077824 */ /* 0x000fe200078e00ff */
[----:B------:R-:W-:Y:S01]  /*2640*/  ISETP.GE.AND P0, PT, R13, R155, PT ;  /* 0x0000009b0d00720c */ /* 0x000fe20003f06270 */
[----:B------:R-:W-:Y:S01]  /*2650*/  IMAD.WIDE.U32 R8, R160, R48, R8 ;  /* 0x00000030a0087225 */ /* 0x000fe200078e0008 */
[----:B------:R-:W-:-:S02]  /*2660*/  IADD3 R12, R18, 0xc0, RZ ;  /* 0x000000c0120c7810 */ /* 0x000fc40007ffe0ff */
[----:B------:R-:W-:Y:S01]  /*2670*/  LOP3.LUT R7, R7, 0x2, R6, 0xe2, !PT ;  /* 0x0000000207077812 */ /* 0x000fe200078ee206 */
[----:B------:R-:W-:Y:S01]  /*2680*/  IMAD.IADD R184, R9, 0x1, R184 ;  /* 0x0000000109b87824 */ /* 0x000fe200078e02b8 */
[----:B------:R-:W-:Y:S02]  /*2690*/  SEL R6, RZ, 0x4, P0 ;  /* 0x00000004ff067807 */ /* 0x000fe40000000000 */
[----:B------:R-:W-:Y:S02]  /*26a0*/  LEA R185, P0, R8, R4, 0x1 ;  /* 0x0000000408b97211 */ /* 0x000fe400078008ff */
[----:B------:R-:W-:Y:S02]  /*26b0*/  ISETP.GE.AND P1, PT, R12, R155, PT ;  /* 0x0000009b0c00720c */ /* 0x000fe40003f26270 */
[----:B------:R-:W-:Y:S02]  /*26c0*/  LEA.HI.X R184, R8, R5, R184, 0x1, P0 ;  /* 0x0000000508b87211 */ /* 0x000fe400000f0cb8 */
[----:B------:R-:W-:-:S02]  /*26d0*/  IADD3 R158, P0, R18, R3, RZ ;  /* 0x00000003129e7210 */ /* 0x000fc40007f1e0ff */
[----:B------:R-:W-:Y:S02]  /*26e0*/  SEL R153, RZ, 0x8, P1 ;  /* 0x00000008ff997807 */ /* 0x000fe40000800000 */
[----:B------:R-:W-:Y:S01]  /*26f0*/  ISETP.GT.AND P1, PT, R165, R78, PT ;  /* 0x0000004ea500720c */ /* 0x000fe20003f24270 */
[----:B------:R-:W-:Y:S02]  /*2700*/  IMAD.X R159, R19, 0x1, R0, P0 ;  /* 0x00000001139f7824 */ /* 0x000fe400000e0600 */
[----:B------:R-:W-:-:S04]  /*2710*/  IMAD.WIDE R22, R238, 0x40, R160 ;  /* 0x00000040ee167825 */ /* 0x000fc800078e02a0 */
[----:B------:R-:W-:-:S04]  /*2720*/  IMAD.WIDE.U32 R158, R160, R46, R158 ;  /* 0x0000002ea09e7225 */ /* 0x000fc800078e009e */
[----:B------:R-:W-:Y:S02]  /*2730*/  IMAD.MOV.U32 R166, RZ, RZ, R26 ;  /* 0x000000ffffa67224 */ /* 0x000fe400078e001a */
[----:B------:R-:W-:Y:S01]  /*2740*/  IMAD R168, R23, R170, RZ ;  /* 0x000000aa17a87224 */ /* 0x000fe200078e02ff */
[----:B------:R-:W-:Y:S01]  /*2750*/  LEA R236, P0, R158, R162, 0x1 ;  /* 0x000000a29eec7211 */ /* 0x000fe200078008ff */
[----:B------:R-:W-:Y:S02]  /*2760*/  IMAD.MOV.U32 R34, RZ, RZ, 0x10 ;  /* 0x00000010ff227424 */ /* 0x000fe400078e00ff */
[----:B------:R-:W-:Y:S02]  /*2770*/  IMAD.MOV.U32 R33, RZ, RZ, 0x20 ;  /* 0x00000020ff217424 */ /* 0x000fe400078e00ff */
[----:B------:R-:W-:Y:S02]  /*2780*/  IMAD.IADD R157, R159, 0x1, R157 ;  /* 0x000000019f9d7824 */ /* 0x000fe400078e029d */
[----:B------:R-:W-:-:S02]  /*2790*/  IMAD R168, R22, R171, R168 ;  /* 0x000000ab16a87224 */ /* 0x000fc400078e02a8 */
[----:B------:R-:W-:Y:S01]  /*27a0*/  IMAD.WIDE.U32 R166, R22, R170, R166 ;  /* 0x000000aa16a67225 */ /* 0x000fe200078e00a6 */
[----:B------:R-:W-:Y:S02]  /*27b0*/  LOP3.LUT R153, R153, R7, R6, 0xfe, !PT ;  /* 0x0000000799997212 */ /* 0x000fe400078efe06 */
[----:B------:R-:W-:Y:S01]  /*27c0*/  SEL R34, R34, 0xfffffff0, !P2 ;  /* 0xfffffff022227807 */ /* 0x000fe20005000000 */
[----:B------:R-:W-:Y:S01]  /*27d0*/  @!P4 IMAD.MOV.U32 R20, RZ, RZ, RZ ;  /* 0x000000ffff14c224 */ /* 0x000fe200078e00ff */
[----:B------:R-:W-:Y:S01]  /*27e0*/  SEL R33, R33, 0xffffffe0, !P3 ;  /* 0xffffffe021217807 */ /* 0x000fe20005800000 */
[----:B------:R-:W-:Y:S01]  /*27f0*/  IMAD.IADD R169, R167, 0x1, R168 ;  /* 0x00000001a7a97824 */ /* 0x000fe200078e02a8 */
[----:B------:R-:W-:Y:S01]  /*2800*/  LEA.HI.X R235, R158, R163, R157, 0x1, P0 ;  /* 0x000000a39eeb7211 */ /* 0x000fe200000f0c9d */
[----:B------:R-:W-:Y:S05]  /*2810*/  @!P1 BRA `(.L_x_3251) ;  /* 0x0000c58000009947 */ /* 0x000fea0003800000 */
[----:B------:R-:W2:Y:S04]  /*2820*/  LD.E.64 R36, [R10.64+0x120] ;  /* 0x000120060a247980 */ /* 0x000ea8000c101b00 */
[----:B------:R-:W3:Y:S04]  /*2830*/  LD.E.64 R38, [R10.64+0x118] ;  /* 0x000118060a267980 */ /* 0x000ee8000c101b00 */
[----:B------:R-:W4:Y:S04]  /*2840*/  LD.E.64 R176, [R10.64+0x130] ;  /* 0x000130060ab07980 */ /* 0x000f28000c101b00 */
[----:B------:R-:W5:Y:S04]  /*2850*/  LD.E.64 R178, [R10.64+0x128] ;  /* 0x000128060ab27980 */ /* 0x000f68000c101b00 */
[----:B------:R-:W4:Y:S04]  /*2860*/  LD.E.64 R28, [R10.64+0x140] ;  /* 0x000140060a1c7980 */ /* 0x000f28000c101b00 */
[----:B------:R-:W4:Y:S04]  /*2870*/  LD.E R17, [R10.64+0xd0] ;  /* 0x0000d0060a117980 */ /* 0x000f28000c101900 */
[----:B------:R-:W5:Y:S04]  /*2880*/  LD.E.64 R26, [R10.64+0x138] ;  /* 0x000138060a1a7980 */ /* 0x000f68000c101b00 */
[----:B------:R-:W5:Y:S04]  /*2890*/  LD.E.64 R24, [R10.64+0x108] ;  /* 0x000108060a187980 */ /* 0x000f68000c101b00 */
[----:B------:R-:W5:Y:S04]  /*28a0*/  LD.E.64 R22, [R10.64+0x110] ;  /* 0x000110060a167980 */ /* 0x000f68000c101b00 */
[----:B------:R-:W5:Y:S04]  /*28b0*/  LD.E.64 R8, [R10.64+0x150] ;  /* 0x000150060a087980 */ /* 0x000f68000c101b00 */
[----:B------:R-:W5:Y:S01]  /*28c0*/  LD.E.64 R6, [R10.64+0x148] ;  /* 0x000148060a067980 */ /* 0x000f62000c101b00 */
[----:B------:R-:W-:Y:S01]  /*28d0*/  IADD3 R20, R20, R2, RZ ;  /* 0x0000000214147210 */ /* 0x000fe20007ffe0ff */
[C---:B------:R-:W-:Y:S01]  /*28e0*/  IMAD.SHL.U32 R56, R48.reuse, 0x20, RZ ;  /* 0x0000002030387824 */ /* 0x040fe200078e00ff */
        /* <DEDUP_REMOVED lines=29> */
[----:B-----5:R-:W-:Y:S02]  /*2ac0*/  IMAD R3, R179, R2, RZ ;  /* 0x00000002b3037224 */ /* 0x020fe400078e02ff */
        /* <DEDUP_REMOVED lines=11> */
[-C--:B------:R-:W-:Y:S01]  /*2b80*/  IMAD R3, R27, R16.reuse, RZ ;  /* 0x000000101b037224 */ /* 0x080fe200078e02ff */
        /* <DEDUP_REMOVED lines=71> */
[----:B------:R-:W-:Y:S01]  /*3000*/  SHF.L.U32 R103, R176, 0x4, RZ ;  /* 0x00000004b0677819 */ /* 0x000fe200000006ff */
        /* <DEDUP_REMOVED lines=45> */
.L_x_3369:
        /* <DEDUP_REMOVED lines=9> */
[----:B---3--:R-:W-:-:S05]  /*3370*/  @!P2 BRA `(.L_x_3253) ;  /* 0x000001400000a947 */ /* 0x008fca0003800000 */
        /* <DEDUP_REMOVED lines=20> */
.L_x_3253:
[----:B------:R-:W-:Y:S05]  /*34c0*/  BSYNC B0 ;  /* 0x0000000000007941 */ /* 0x000fea0003800000 */
.L_x_3252:
        /* <DEDUP_REMOVED lines=21> */
.L_x_3255:
[----:B------:R-:W-:Y:S05]  /*3620*/  BSYNC B0 ;  /* 0x0000000000007941 */ /* 0x000fea0003800000 */
.L_x_3254:
        /* <DEDUP_REMOVED lines=21> */
.L_x_3257:
[----:B------:R-:W-:Y:S05]  /*3780*/  BSYNC B0 ;  /* 0x0000000000007941 */ /* 0x000fea0003800000 */
.L_x_3256:
        /* <DEDUP_REMOVED lines=21> */
.L_x_3259:
[----:B------:R-:W-:Y:S05]  /*38e0*/  BSYNC B0 ;  /* 0x0000000000007941 */ /* 0x000fea0003800000 */
.L_x_3258:
        /* <DEDUP_REMOVED lines=19> */
[----:B-1----:R-:W-:Y:S02]  /*3a20*/  MOV R2, R111 ;  /* 0x0000006f00027202 */ /* 0x002fe40000000f00 */
[----:B------:R-:W-:Y:S02]  /*3a30*/  MOV R3, R110 ;  /* 0x0000006e00037202 */ /* 0x000fe40000000f00 */
[----:B------:R-:W-:Y:S03]  /*3a40*/  ISETP.GE.AND P0, PT, R18, R17, PT ;  /* 0x000000111200720c */ /* 0x000fe60003f06270 */
[----:B------:R1:W2:Y:S10]  /*3a50*/  LD.E.128 R24, [R2.64] ;  /* 0x0000000602187980 */ /* 0x0002b4000c101d00 */
        /* <DEDUP_REMOVED lines=47> */
.L_x_3266:
[----:B------:R-:W-:Y:S05]  /*3d50*/  BSYNC B0 ;  /* 0x0000000000007941 */ /* 0x000fea0003800000 */
.L_x_3265:
[----:B------:R-:W-:Y:S01]  /*3d60*/  ISETP.GE.AND P0, PT, R14, R109, PT ;  /* 0x0000006d0e00720c */ /* 0x000fe20003f06270 */
[----:B------:R-:W-:Y:S01]  /*3d70*/  @!UPT UIADD3 URZ, URZ, URZ, URZ ;  /* 0x0000003f3f3ff290 */ /* 0x000fe2000fffe03f */
[----:B------:R-:W-:Y:S11]  /*3d80*/  BSSY B0, `(.L_x_3267) ;  /* 0x0000035000007945 */ /* 0x000ff60003800000 */
[----:B------:R-:W-:-:S05]  /*3d90*/  @P0 BRA `(.L_x_3268) ;  /* 0x0000033000000947 */ /* 0x000fca0003800000 */
[----:B-1----:R-:W-:Y:S02]  /*3da0*/  MOV R2, R111 ;  /* 0x0000006f00027202 */ /* 0x002fe40000000f00 */
[----:B------:R-:W-:Y:S02]  /*3db0*/  MOV R3, R110 ;  /* 0x0000006e00037202 */ /* 0x000fe40000000f00 */
[----:B------:R-:W-:Y:S03]  /*3dc0*/  ISETP.GE.AND P0, PT, R14, R17, PT ;  /* 0x000000110e00720c */ /* 0x000fe60003f06270 */
[----:B------:R1:W2:Y:S10]  /*3dd0*/  LD.E.128 R24, [R2.64+0x80] ;  /* 0x0000800602187980 */ /* 0x0002b4000c101d00 */
        /* <DEDUP_REMOVED lines=47> */
.L_x_3268:
[----:B------:R-:W-:Y:S05]  /*40d0*/  BSYNC B0 ;  /* 0x0000000000007941 */ /* 0x000fea0003800000 */
.L_x_3267:
        /* <DEDUP_REMOVED lines=55> */
.L_x_3270:
[----:B------:R-:W-:Y:S05]  /*4450*/  BSYNC B0 ;  /* 0x0000000000007941 */ /* 0x000fea0003800000 */
.L_x_3269:
[----:B------:R-:W-:Y:S11]  /*4460*/  ISETP.GE.AND P0, PT, R12, R109, PT ;  /* 0x0000006d0c00720c */ /* 0x000ff60003f06270 */
[----:B------:R-:W-:Y:S02]  /*4470*/  @!UPT UIADD3 URZ, URZ, URZ, URZ ;  /* 0x0000003f3f3ff290 */ /* 0x000fe4000fffe03f */
        /* <DEDUP_REMOVED lines=52> */
.L_x_3264:
[----:B------:R-:W-:Y:S05]  /*47c0*/  BSYNC B1 ;  /* 0x0000000000017941 */ /* 0x000fea0003800000 */
.L_x_3263:
        /* <DEDUP_REMOVED lines=14> */
[C---:B------:R-:W-:Y:S02]  /*48b0*/  LEA R24, P1, R81.reuse, R111, 0x1 ;  /* 0x0000006f51187211 */ /* 0x040fe400078208ff */
        /* <DEDUP_REMOVED lines=52> */
.L_x_3274:
[----:B------:R-:W-:Y:S05]  /*4c00*/  BSYNC B0 ;  /* 0x0000000000007941 */ /* 0x000fea0003800000 */
.L_x_3273:
        /* <DEDUP_REMOVED lines=57> */
.L_x_3276:
[----:B------:R-:W-:Y:S05]  /*4fa0*/  BSYNC B0 ;  /* 0x0000000000007941 */ /* 0x000fea0003800000 */
.L_x_3275:
        /* <DEDUP_REMOVED lines=57> */
.L_x_3278:
[----:B------:R-:W-:Y:S05]  /*5340*/  BSYNC B0 ;  /* 0x0000000000007941 */ /* 0x000fea0003800000 */
.L_x_3277:
        /* <DEDUP_REMOVED lines=56> */
.L_x_3272:
[----:B------:R-:W-:Y:S05]  /*56d0*/  BSYNC B1 ;  /* 0x0000000000017941 */ /* 0x000fea0003800000 */
.L_x_3271:
        /* <DEDUP_REMOVED lines=67> */
.L_x_3282:
[----:B------:R-:W-:Y:S05]  /*5b10*/  BSYNC B0 ;  /* 0x0000000000007941 */ /* 0x000fea0003800000 */
.L_x_3281:
        /* <DEDUP_REMOVED lines=57> */
.L_x_3284:
[----:B------:R-:W-:Y:S05]  /*5eb0*/  BSYNC B0 ;  /* 0x0000000000007941 */ /* 0x000fea0003800000 */
.L_x_3283:
        /* <DEDUP_REMOVED lines=57> */
.L_x_3286:
[----:B------:R-:W-:Y:S05]  /*6250*/  BSYNC B0 ;  /* 0x0000000000007941 */ /* 0x000fea0003800000 */
.L_x_3285:
        /* <DEDUP_REMOVED lines=56> */
.L_x_3280:
[----:B------:R-:W-:Y:S05]  /*65e0*/  BSYNC B1 ;  /* 0x0000000000017941 */ /* 0x000fea0003800000 */
.L_x_3279:
        /* <DEDUP_REMOVED lines=71> */
.L_x_3290:
[----:B------:R-:W-:Y:S05]  /*6a60*/  BSYNC B0 ;  /* 0x0000000000007941 */ /* 0x000fea0003800000 */
.L_x_3289:
        /* <DEDUP_REMOVED lines=57> */
.L_x_3292:
[----:B------:R-:W-:Y:S05]  /*6e00*/  BSYNC B0 ;  /* 0x0000000000007941 */ /* 0x000fea0003800000 */
.L_x_3291:
        /* <DEDUP_REMOVED lines=57> */
.L_x_3294:
[----:B------:R-:W-:Y:S05]  /*71a0*/  BSYNC B0 ;  /* 0x0000000000007941 */ /* 0x000fea0003800000 */
.L_x_3293:
        /* <DEDUP_REMOVED lines=56> */
.L_x_3288:
[----:B------:R-:W-:Y:S05]  /*7530*/  BSYNC B1 ;  /* 0x0000000000017941 */ /* 0x000fea0003800000 */
.L_x_3287:
[----:B------:R-:W2:Y:S02]  /*7540*/  LD.E R0, [R10.64+0xd0] ;  /* 0x0000d0060a007980 */ /* 0x000ea4000c101900 */
[----:B--2---:R-:W-:Y:S05]  /*7550*/  IMAD.U32 R0, R0, -0x20, RZ ;  /* 0xffffffe000007824 */ /* 0x004fea00078e00ff */
[C---:B------:R-:W-:Y:S02]  /*7560*/  LEA R20, P1, R0.reuse, R20, 0x1 ;  /* 0x0000001400147211 */ /* 0x040fe400078208ff */
[C---:B------:R-:W-:Y:S02]  /*7570*/  LEA R36, P0, R0.reuse, R36, 0x1 ;  /* 0x0000002400247211 */ /* 0x040fe400078008ff */
[C---:B------:R-:W-:Y:S02]  /*7580*/  LEA.HI.X.SX32 R21, R0.reuse, R21, 0x1, P1 ;  /* 0x0000001500157211 */ /* 0x040fe400008f0eff */
[----:B------:R-:W-:Y:S01]  /*7590*/  LEA.HI.X.SX32 R37, R0, R37, 0x1, P0 ;  /* 0x0000002500257211 */ /* 0x000fe200000f0eff */
[----:B------:R-:W-:-:S05]  /*75a0*/  BRA `(.L_x_3295) ;  /* 0x0000714000007947 */ /* 0x000fca0003800000 */
.L_x_3262:
        /* <DEDUP_REMOVED lines=101> */
.L_x_3301:
[----:B------:R-:W-:Y:S05]  /*7c00*/  BSYNC B0 ;  /* 0x0000000000007941 */ /* 0x000fea0003800000 */
.L_x_3300:
[----:B-----5:R2:W-:Y:S02]  /*7c10*/  ST.E.128 [R116.64], R28 ;  /* 0x0000001c74007985 */ /* 0x0205e4000c101d06 */
.L_x_3299:
[----:B------:R-:W-:Y:S05]  /*7c20*/  BSYNC B1 ;  /* 0x0000000000017941 */ /* 0x000fea0003800000 */
.L_x_3298:
[----:B------:R-:W-:Y:S01]  /*7c30*/  ISETP.GE.AND P0, PT, R14, R109, PT ;  /* 0x0000006d0e00720c */ /* 0x000fe20003f06270 */
[----:B------:R-:W-:Y:S01]  /*7c40*/  @!UPT UIADD3 URZ, URZ, URZ, URZ ;  /* 0x0000003f3f3ff290 */ /* 0x000fe2000fffe03f */
[----:B------:R-:W-:Y:S11]  /*7c50*/  BSSY B1, `(.L_x_3302) ;  /* 0x0000063000017945 */ /* 0x000ff60003800000 */
[----:B------:R-:W-:-:S05]  /*7c60*/  @P0 BRA `(.L_x_3303) ;  /* 0x0000061000000947 */ /* 0x000fca0003800000 */
[----:B------:R-:W-:Y:S01]  /*7c70*/  IMAD.MOV.U32 R22, RZ, RZ, R111 ;  /* 0x000000ffff167224 */ /* 0x000fe200078e006f */
[----:B------:R-:W-:Y:S01]  /*7c80*/  MOV R23, R110 ;  /* 0x0000006e00177202 */ /* 0x000fe20000000f00 */
[----:B------:R-:W-:Y:S01]  /*7c90*/  BSSY B0, `(.L_x_3304) ;  /* 0x000005d000007945 */ /* 0x000fe20003800000 */
[----:B------:R-:W-:Y:S03]  /*7ca0*/  ISETP.GE.AND P0, PT, R14, R17, PT ;  /* 0x000000110e00720c */ /* 0x000fe60003f06270 */
[----:B--2---:R2:W5:Y:S10]  /*7cb0*/  LD.E.128 R28, [R22.64+0x80] ;  /* 0x00008006161c7980 */ /* 0x004574000c101d00 */
[----:B------:R-:W-:-:S05]  /*7cc0*/  @P0 BRA `(.L_x_3305) ;  /* 0x0000059000000947 */ /* 0x000fca0003800000 */
[----:B------:R-:W-:Y:S01]  /*7cd0*/  LEA.HI R0, R17, R17, RZ, 0x1 ;  /* 0x0000001111007211 */ /* 0x000fe200078f08ff */
[----:B-1----:R-:W-:Y:S01]  /*7ce0*/  IMAD.MOV.U32 R6, RZ, RZ, R113 ;  /* 0x000000ffff067224 */ /* 0x002fe200078e0071 */
        /* <DEDUP_REMOVED lines=11> */
[----:B--2---:R-:W-:Y:S01]  /*7da0*/  IMAD.MOV.U32 R22, RZ, RZ, R115 ;  /* 0x000000ffff167224 */ /* 0x004fe200078e0073 */
        /* <DEDUP_REMOVED lines=75> */
.L_x_3305:
[----:B------:R-:W-:Y:S05]  /*8260*/  BSYNC B0 ;  /* 0x0000000000007941 */ /* 0x000fea0003800000 */
.L_x_3304:
[----:B-----5:R3:W-:Y:S02]  /*8270*/  ST.E.128 [R116.64+0x80], R28 ;  /* 0x0000801c74007985 */ /* 0x0207e4000c101d06 */
.L_x_3303:
[----:B------:R-:W-:Y:S05]  /*8280*/  BSYNC B1 ;  /* 0x0000000000017941 */ /* 0x000fea0003800000 */
.L_x_3302:
[----:B------:R-:W-:Y:S01]  /*8290*/  ISETP.GE.AND P0, PT, R13, R109, PT ;  /* 0x0000006d0d00720c */ /* 0x000fe20003f06270 */
[----:B------:R-:W-:Y:S01]  /*82a0*/  @!UPT UIADD3 URZ, URZ, URZ, URZ ;  /* 0x0000003f3f3ff290 */ /* 0x000fe2000fffe03f */
[----:B------:R-:W-:Y:S11]  /*82b0*/  BSSY B1, `(.L_x_3306) ;  /* 0x0000063000017945 */ /* 0x000ff60003800000 */
[----:B------:R-:W-:-:S05]  /*82c0*/  @P0 BRA `(.L_x_3307) ;  /* 0x0000061000000947 */ /* 0x000fca0003800000 */
[----:B--2---:R-:W-:Y:S01]  /*82d0*/  IMAD.MOV.U32 R22, RZ, RZ, R111 ;  /* 0x000000ffff167224 */ /* 0x004fe200078e006f */
[----:B------:R-:W-:Y:S01]  /*82e0*/  MOV R23, R110 ;  /* 0x0000006e00177202 */ /* 0x000fe20000000f00 */
[----:B------:R-:W-:Y:S01]  /*82f0*/  BSSY B0, `(.L_x_3308) ;  /* 0x000005d000007945 */ /* 0x000fe20003800000 */
[----:B------:R-:W-:Y:S03]  /*8300*/  ISETP.GE.AND P0, PT, R13, R17, PT ;  /* 0x000000110d00720c */ /* 0x000fe60003f06270 */
[----:B---3--:R2:W5:Y:S10]  /*8310*/  LD.E.128 R28, [R22.64+0x100] ;  /* 0x00010006161c7980 */ /* 0x008574000c101d00 */
        /* <DEDUP_REMOVED lines=90> */
.L_x_3309:
[----:B------:R-:W-:Y:S05]  /*88c0*/  BSYNC B0 ;  /* 0x0000000000007941 */ /* 0x000fea0003800000 */
.L_x_3308:
[----:B-----5:R3:W-:Y:S02]  /*88d0*/  ST.E.128 [R116.64+0x100], R28 ;  /* 0x0001001c74007985 */ /* 0x0207e4000c101d06 */
.L_x_3307:
[----:B------:R-:W-:Y:S05]  /*88e0*/  BSYNC B1 ;  /* 0x0000000000017941 */ /* 0x000fea0003800000 */
.L_x_3306:
[----:B------:R-:W-:Y:S11]  /*88f0*/  ISETP.GE.AND P0, PT, R12, R109, PT ;  /* 0x0000006d0c00720c */ /* 0x000ff60003f06270 */
[----:B------:R-:W-:Y:S02]  /*8900*/  @!UPT UIADD3 URZ, URZ, URZ, URZ ;  /* 0x0000003f3f3ff290 */ /* 0x000fe4000fffe03f */
        /* <DEDUP_REMOVED lines=96> */
.L_x_3311:
[----:B------:R-:W-:Y:S05]  /*8f10*/  BSYNC B0 ;  /* 0x0000000000007941 */ /* 0x000fea0003800000 */
.L_x_3310:
[----:B-----5:R3:W-:Y:S02]  /*8f20*/  ST.E.128 [R116.64+0x180], R28 ;  /* 0x0001801c74007985 */ /* 0x0207e4000c101d06 */
.L_x_3297:
[----:B------:R-:W-:Y:S05]  /*8f30*/  BSYNC B2 ;  /* 0x0000000000027941 */ /* 0x000fea0003800000 */
.L_x_3296:
        /* <DEDUP_REMOVED lines=13> */
[----:B--23--:R1:W5:Y:S10]  /*9010*/  LD.E.128 R28, [R6.64] ;  /* 0x00000006061c7980 */ /* 0x00c374000c101d00 */
        /* <DEDUP_REMOVED lines=90> */
.L_x_3317:
[----:B------:R-:W-:Y:S05]  /*95c0*/  BSYNC B0 ;  /* 0x0000000000007941 */ /* 0x000fea0003800000 */
.L_x_3316:
[C---:B------:R-:W-:Y:S04]  /*95d0*/  LEA R2, P0, R232.reuse, R116, 0x1 ;  /* 0x00000074e8027211 */ /* 0x040fe800078008ff */
[----:B------:R-:W-:Y:S05]  /*95e0*/  LEA.HI.X R3, R232, R117, R233, 0x1, P0 ;  /* 0x00000075e8037211 */ /* 0x000fea00000f0ce9 */
[----:B-----5:R2:W-:Y:S04]  /*95f0*/  ST.E.128 [R2.64], R28 ;  /* 0x0000001c02007985 */ /* 0x0205e8000c101d06 */
.L_x_3315:
[----:B------:R-:W-:Y:S05]  /*9600*/  BSYNC B1 ;  /* 0x0000000000017941 */ /* 0x000fea0003800000 */
.L_x_3314:
        /* <DEDUP_REMOVED lines=99> */
.L_x_3321:
[----:B------:R-:W-:Y:S05]  /*9c40*/  BSYNC B0 ;  /* 0x0000000000007941 */ /* 0x000fea0003800000 */
.L_x_3320:
[C---:B------:R-:W-:Y:S04]  /*9c50*/  LEA R2, P0, R75.reuse, R116, 0x1 ;  /* 0x000000744b027211 */ /* 0x040fe800078008ff */
[----:B------:R-:W-:Y:S05]  /*9c60*/  LEA.HI.X R3, R75, R117, R74, 0x1, P0 ;  /* 0x000000754b037211 */ /* 0x000fea00000f0c4a */
[----:B-----5:R2:W-:Y:S04]  /*9c70*/  ST.E.128 [R2.64], R28 ;  /* 0x0000001c02007985 */ /* 0x0205e8000c101d06 */
.L_x_3319:
[----:B------:R-:W-:Y:S05]  /*9c80*/  BSYNC B1 ;  /* 0x0000000000017941 */ /* 0x000fea0003800000 */
.L_x_3318:
        /* <DEDUP_REMOVED lines=99> */
.L_x_3325:
[----:B------:R-:W-:Y:S05]  /*a2c0*/  BSYNC B0 ;  /* 0x0000000000007941 */ /* 0x000fea0003800000 */
.L_x_3324:
[C---:B------:R-:W-:Y:S04]  /*a2d0*/  LEA R2, P0, R71.reuse, R116, 0x1 ;  /* 0x0000007447027211 */ /* 0x040fe800078008ff */
[----:B------:R-:W-:Y:S05]  /*a2e0*/  LEA.HI.X R3, R71, R117, R70, 0x1, P0 ;  /* 0x0000007547037211 */ /* 0x000fea00000f0c46 */
[----:B-----5:R2:W-:Y:S04]  /*a2f0*/  ST.E.128 [R2.64], R28 ;  /* 0x0000001c02007985 */ /* 0x0205e8000c101d06 */
.L_x_3323:
[----:B------:R-:W-:Y:S05]  /*a300*/  BSYNC B1 ;  /* 0x0000000000017941 */ /* 0x000fea0003800000 */
.L_x_3322:
[----:B------:R-:W-:Y:S11]  /*a310*/  ISETP.GE.AND P0, PT, R12, R109, PT ;  /* 0x0000006d0c00720c */ /* 0x000ff60003f06270 */
[----:B------:R-:W-:Y:S02]  /*a320*/  @!UPT UIADD3 URZ, URZ, URZ, URZ ;  /* 0x0000003f3f3ff290 */ /* 0x000fe4000fffe03f */
        /* <DEDUP_REMOVED lines=96> */
.L_x_3327:
[----:B------:R-:W-:Y:S05]  /*a930*/  BSYNC B0 ;  /* 0x0000000000007941 */ /* 0x000fea0003800000 */
.L_x_3326:
[C---:B------:R-:W-:Y:S04]  /*a940*/  LEA R2, P0, R65.reuse, R116, 0x1 ;  /* 0x0000007441027211 */ /* 0x040fe800078008ff */
[----:B------:R-:W-:Y:S05]  /*a950*/  LEA.HI.X R3, R65, R117, R64, 0x1, P0 ;  /* 0x0000007541037211 */ /* 0x000fea00000f0c40 */
[----:B-----5:R2:W-:Y:S04]  /*a960*/  ST.E.128 [R2.64], R28 ;  /* 0x0000001c02007985 */ /* 0x0205e8000c101d06 */
.L_x_3313:
[----:B------:R-:W-:Y:S05]  /*a970*/  BSYNC B2 ;  /* 0x0000000000027941 */ /* 0x000fea0003800000 */
.L_x_3312:
        /* <DEDUP_REMOVED lines=104> */
.L_x_3333:
[----:B------:R-:W-:Y:S05]  /*b000*/  BSYNC B0 ;  /* 0x0000000000007941 */ /* 0x000fea0003800000 */
.L_x_3332:
[C---:B------:R-:W-:Y:S04]  /*b010*/  LEA R2, P0, R76.reuse, R116, 0x1 ;  /* 0x000000744c027211 */ /* 0x040fe800078008ff */
[----:B------:R-:W-:Y:S05]  /*b020*/  LEA.HI.X R3, R76, R117, R77, 0x1, P0 ;  /* 0x000000754c037211 */ /* 0x000fea00000f0c4d */
[----:B-----5:R2:W-:Y:S04]  /*b030*/  ST.E.128 [R2.64], R28 ;  /* 0x0000001c02007985 */ /* 0x0205e8000c101d06 */
.L_x_3331:
[----:B------:R-:W-:Y:S05]  /*b040*/  BSYNC B1 ;  /* 0x0000000000017941 */ /* 0x000fea0003800000 */
.L_x_3330:
        /* <DEDUP_REMOVED lines=99> */
.L_x_3337:
[----:B------:R-:W-:Y:S05]  /*b680*/  BSYNC B0 ;  /* 0x0000000000007941 */ /* 0x000fea0003800000 */
.L_x_3336:
[C---:B------:R-:W-:Y:S04]  /*b690*/  LEA R2, P0, R73.reuse, R116, 0x1 ;  /* 0x0000007449027211 */ /* 0x040fe800078008ff */
[----:B------:R-:W-:Y:S05]  /*b6a0*/  LEA.HI.X R3, R73, R117, R72, 0x1, P0 ;  /* 0x0000007549037211 */ /* 0x000fea00000f0c48 */
[----:B-----5:R2:W-:Y:S04]  /*b6b0*/  ST.E.128 [R2.64], R28 ;  /* 0x0000001c02007985 */ /* 0x0205e8000c101d06 */
.L_x_3335:
[----:B------:R-:W-:Y:S05]  /*b6c0*/  BSYNC B1 ;  /* 0x0000000000017941 */ /* 0x000fea0003800000 */
.L_x_3334:
        /* <DEDUP_REMOVED lines=99> */
.L_x_3341:
[----:B------:R-:W-:Y:S05]  /*bd00*/  BSYNC B0 ;  /* 0x0000000000007941 */ /* 0x000fea0003800000 */
.L_x_3340:
[C---:B------:R-:W-:Y:S04]  /*bd10*/  LEA R2, P0, R69.reuse, R116, 0x1 ;  /* 0x0000007445027211 */ /* 0x040fe800078008ff */
[----:B------:R-:W-:Y:S05]  /*bd20*/  LEA.HI.X R3, R69, R117, R68, 0x1, P0 ;  /* 0x0000007545037211 */ /* 0x000fea00000f0c44 */
[----:B-----5:R2:W-:Y:S04]  /*bd30*/  ST.E.128 [R2.64], R28 ;  /* 0x0000001c02007985 */ /* 0x0205e8000c101d06 */
.L_x_3339:
[----:B------:R-:W-:Y:S05]  /*bd40*/  BSYNC B1 ;  /* 0x0000000000017941 */ /* 0x000fea0003800000 */
.L_x_3338:
        /* <DEDUP_REMOVED lines=98> */
.L_x_3343:
[----:B------:R-:W-:Y:S05]  /*c370*/  BSYNC B0 ;  /* 0x0000000000007941 */ /* 0x000fea0003800000 */
.L_x_3342:
[C---:B------:R-:W-:Y:S04]  /*c380*/  LEA R2, P0, R63.reuse, R116, 0x1 ;  /* 0x000000743f027211 */ /* 0x040fe800078008ff */
[----:B------:R-:W-:Y:S05]  /*c390*/  LEA.HI.X R3, R63, R117, R62, 0x1, P0 ;  /* 0x000000753f037211 */ /* 0x000fea00000f0c3e */
[----:B-----5:R2:W-:Y:S04]  /*c3a0*/  ST.E.128 [R2.64], R28 ;  /* 0x0000001c02007985 */ /* 0x0205e8000c101d06 */
.L_x_3329:
[----:B------:R-:W-:Y:S05]  /*c3b0*/  BSYNC B2 ;  /* 0x0000000000027941 */ /* 0x000fea0003800000 */
.L_x_3328:
        /* <DEDUP_REMOVED lines=16> */
[----:B--23--:R1:W5:Y:S01]  /*c4c0*/  LD.E.128 R28, [R6.64] ;  /* 0x00000006061c7980 */ /* 0x00c362000c101d00 */
        /* <DEDUP_REMOVED lines=90> */
.L_x_3349:
[----:B------:R-:W-:Y:S05]  /*ca70*/  BSYNC B0 ;  /* 0x0000000000007941 */ /* 0x000fea0003800000 */
.L_x_3348:
[----:B------:R-:W-:Y:S02]  /*ca80*/  IMAD R0, R47, 0x60, RZ ;  /* 0x000000602f007824 */ /* 0x000fe400078e02ff */
[----:B------:R-:W-:Y:S05]  /*ca90*/  IMAD.WIDE.U32 R2, R46, 0x60, R116 ;  /* 0x000000602e027825 */ /* 0x000fea00078e0074 */
[----:B------:R-:W-:Y:S05]  /*caa0*/  IADD3 R3, R3, R0, RZ ;  /* 0x0000000003037210 */ /* 0x000fea0007ffe0ff */
[----:B-----5:R2:W-:Y:S02]  /*cab0*/  ST.E.128 [R2.64], R28 ;  /* 0x0000001c02007985 */ /* 0x0205e4000c101d06 */
.L_x_3347:
[----:B------:R-:W-:Y:S05]  /*cac0*/  BSYNC B1 ;  /* 0x0000000000017941 */ /* 0x000fea0003800000 */
.L_x_3346:
        /* <DEDUP_REMOVED lines=99> */
.L_x_3353:
[----:B------:R-:W-:Y:S05]  /*d100*/  BSYNC B0 ;  /* 0x0000000000007941 */ /* 0x000fea0003800000 */
.L_x_3352:
[C---:B------:R-:W-:Y:S04]  /*d110*/  LEA R2, P0, R67.reuse, R116, 0x1 ;  /* 0x0000007443027211 */ /* 0x040fe800078008ff */
[----:B------:R-:W-:Y:S05]  /*d120*/  LEA.HI.X R3, R67, R117, R66, 0x1, P0 ;  /* 0x0000007543037211 */ /* 0x000fea00000f0c42 */
[----:B-----5:R2:W-:Y:S04]  /*d130*/  ST.E.128 [R2.64], R28 ;  /* 0x0000001c02007985 */ /* 0x0205e8000c101d06 */
.L_x_3351:
[----:B------:R-:W-:Y:S05]  /*d140*/  BSYNC B1 ;  /* 0x0000000000017941 */ /* 0x000fea0003800000 */
.L_x_3350:
        /* <DEDUP_REMOVED lines=99> */
.L_x_3357:
[----:B------:R-:W-:Y:S05]  /*d780*/  BSYNC B0 ;  /* 0x0000000000007941 */ /* 0x000fea0003800000 */
.L_x_3356:
[C---:B------:R-:W-:Y:S04]  /*d790*/  LEA R2, P0, R61.reuse, R116, 0x1 ;  /* 0x000000743d027211 */ /* 0x040fe800078008ff */
[----:B------:R-:W-:Y:S05]  /*d7a0*/  LEA.HI.X R3, R61, R117, R60, 0x1, P0 ;  /* 0x000000753d037211 */ /* 0x000fea00000f0c3c */
[----:B-----5:R2:W-:Y:S04]  /*d7b0*/  ST.E.128 [R2.64], R28 ;  /* 0x0000001c02007985 */ /* 0x0205e8000c101d06 */
.L_x_3355:
[----:B------:R-:W-:Y:S05]  /*d7c0*/  BSYNC B1 ;  /* 0x0000000000017941 */ /* 0x000fea0003800000 */
.L_x_3354:
        /* <DEDUP_REMOVED lines=27> */
[----:B------:R-:W4:Y:S01]  /*d980*/  LD.E.128 R180, [R180.64] ;  /* 0x00000006b4b47980 */ /* 0x000f22000c101d00 */
[----:B-1----:R-:W-:Y:S02]  /*d990*/  MOV R2, RZ ;  /* 0x000000ff00027202 */ /* 0x002fe40000000f00 */
[----:B------:R-:W-:Y:S04]  /*d9a0*/  @P1 IADD3 R2, -R0, RZ, RZ ;  /* 0x000000ff00021210 */ /* 0x000fe80007ffe1ff */
[----:B------:R-:W-:Y:S04]  /*d9b0*/  IADD3 R3, P0, R133, R2, RZ ;  /* 0x0000000285037210 */ /* 0x000fe80007f1e0ff */
[----:B------:R-:W-:Y:S02]  /*d9c0*/  LEA.HI.X.SX32 R0, R2, R120, 0x1, P0 ;  /* 0x0000007802007211 */ /* 0x000fe400000f0eff */
[C---:B------:R-:W-:Y:S04]  /*d9d0*/  LEA R2, P0, R3.reuse, R115, 0x1 ;  /* 0x0000007303027211 */ /* 0x040fe800078008ff */
[----:B------:R-:W-:Y:S05]  /*d9e0*/  LEA.HI.X R3, R3, R114, R0, 0x1, P0 ;  /* 0x0000007203037211 */ /* 0x000fea00000f0c00 */
[----:B---3--:R4:W3:Y:S02]  /*d9f0*/  LD.E.128 R28, [R2.64] ;  /* 0x00000006021c7980 */ /* 0x0088e4000c101d00 */
[----:B----4-:R-:W-:Y:S01]  /*da00*/  HADD2.F32 R3, -RZ, R181.H0_H0 ;  /* 0x200000b5ff037230 */ /* 0x010fe20000004100 */
        /* <DEDUP_REMOVED lines=35> */
[--C-:B---3--:R-:W-:Y:S01]  /*dc40*/  HADD2.F32 R22, -RZ, R28.reuse.H0_H0 ;  /* 0x2000001cff167230 */ /* 0x108fe20000004100 */
        /* <DEDUP_REMOVED lines=27> */
.L_x_3359:
[----:B------:R-:W-:Y:S05]  /*de00*/  BSYNC B0 ;  /* 0x0000000000007941 */ /* 0x000fea0003800000 */
.L_x_3358:
[C---:B--2---:R-:W-:Y:S04]  /*de10*/  LEA R2, P0, R59.reuse, R116, 0x1 ;  /* 0x000000743b027211 */ /* 0x044fe800078008ff */
[----:B------:R-:W-:Y:S05]  /*de20*/  LEA.HI.X R3, R59, R117, R58, 0x1, P0 ;  /* 0x000000753b037211 */ /* 0x000fea00000f0c3a */
[----:B-----5:R2:W-:Y:S04]  /*de30*/  ST.E.128 [R2.64], R40 ;  /* 0x0000002802007985 */ /* 0x0205e8000c101d06 */
.L_x_3345:
[----:B------:R-:W-:Y:S05]  /*de40*/  BSYNC B2 ;  /* 0x0000000000027941 */ /* 0x000fea0003800000 */
.L_x_3344:
[----:B-1----:R-:W-:Y:S01]  /*de50*/  MOV R5, R114 ;  /* 0x0000007200057202 */ /* 0x002fe20000000f00 */
[----:B------:R-:W4:Y:S01]  /*de60*/  LD.E R0, [R10.64+0xd0] ;  /* 0x0000d0060a007980 */ /* 0x000f22000c101900 */
[----:B--2---:R-:W-:Y:S01]  /*de70*/  MOV R3, R112 ;  /* 0x0000007000037202 */ /* 0x004fe20000000f00 */
[----:B------:R-:W-:Y:S02]  /*de80*/  IMAD.MOV.U32 R4, RZ, RZ, R115 ;  /* 0x000000ffff047224 */ /* 0x000fe400078e0073 */
[----:B------:R-:W-:Y:S02]  /*de90*/  IMAD.MOV.U32 R2, RZ, RZ, R113 ;  /* 0x000000ffff027224 */ /* 0x000fe400078e0071 */
[----:B----4-:R-:W-:Y:S05]  /*dea0*/  IMAD.U32 R0, R0, -0x20, RZ ;  /* 0xffffffe000007824 */ /* 0x010fea00078e00ff */
[C---:B------:R-:W-:Y:S02]  /*deb0*/  LEA R115, P1, R0.reuse, R4, 0x1 ;  /* 0x0000000400737211 */ /* 0x040fe400078208ff */
[C---:B------:R-:W-:Y:S02]  /*dec0*/  LEA R113, P0, R0.reuse, R2, 0x1 ;  /* 0x0000000200717211 */ /* 0x040fe400078008ff */
[C---:B------:R-:W-:Y:S02]  /*ded0*/  LEA.HI.X.SX32 R114, R0.reuse, R5, 0x1, P1 ;  /* 0x0000000500727211 */ /* 0x040fe400008f0eff */
[----:B------:R-:W-:Y:S01]  /*dee0*/  LEA.HI.X.SX32 R112, R0, R3, 0x1, P0 ;  /* 0x0000000300707211 */ /* 0x000fe200000f0eff */
[----:B------:R-:W-:-:S05]  /*def0*/  BRA `(.L_x_3295) ;  /* 0x000007f000007947 */ /* 0x000fca0003800000 */
.L_x_3261:
[----:B------:R-:W-:Y:S01]  /*df00*/  BSSY B0, `(.L_x_3360) ;  /* 0x0000016000007945 */ /* 0x000fe20003800000 */
[----:B------:R-:W-:-:S05]  /*df10*/  @!P2 BRA `(.L_x_3361) ;  /* 0x000001400000a947 */ /* 0x000fca0003800000 */
[----:B------:R-:W-:Y:S02]  /*df20*/  ISETP.NE.AND P1, PT, R150, RZ, PT ;  /* 0x000000ff9600720c */ /* 0x000fe40003f25270 */
[----:B------:R-:W-:Y:S11]  /*df30*/  ISETP.NE.AND P0, PT, R148, RZ, PT ;  /* 0x000000ff9400720c */ /* 0x000ff60003f05270 */
[--C-:B-1----:R-:W-:Y:S02]  /*df40*/  @P1 IMAD.MOV.U32 R2, RZ, RZ, R111.reuse ;  /* 0x000000ffff021224 */ /* 0x102fe400078e006f */
[--C-:B------:R-:W-:Y:S05]  /*df50*/  @P1 IMAD.MOV.U32 R3, RZ, RZ, R110.reuse ;  /* 0x000000ffff031224 */ /* 0x100fea00078e006e */
[----:B------:R1:W2:Y:S02]  /*df60*/  @P1 LD.E.128 R4, [R2.64] ;  /* 0x0000000602041980 */ /* 0x0002a4000c101d00 */
        /* <DEDUP_REMOVED lines=15> */
.L_x_3361:
[----:B------:R-:W-:Y:S05]  /*e060*/  BSYNC B0 ;  /* 0x0000000000007941 */ /* 0x000fea0003800000 */
.L_x_3360:
        /* <DEDUP_REMOVED lines=33> */
.L_x_3363:
[----:B------:R-:W-:Y:S05]  /*e280*/  BSYNC B0 ;  /* 0x0000000000007941 */ /* 0x000fea0003800000 */
.L_x_3362:
        /* <DEDUP_REMOVED lines=33> */
.L_x_3365:
[----:B------:R-:W-:Y:S05]  /*e4a0*/  BSYNC B0 ;  /* 0x0000000000007941 */ /* 0x000fea0003800000 */
.L_x_3364:
        /* <DEDUP_REMOVED lines=36> */
.L_x_3295:
[----:B------:R-:W-:Y:S05]  /*e6f0*/  BSYNC B3 ;  /* 0x0000000000037941 */ /* 0x000fea0003800000 */
.L_x_3260:
        /* <DEDUP_REMOVED lines=17> */
[----:B------:R-:W4:Y:S01]  /*e810*/  LD.E.64 R26, [R10.64+0x40] ;  /* 0x000040060a1a7980 */ /* 0x000f22000c101b00 */
[----:B------:R-:W-:Y:S05]  /*e820*/  IABS R6, R0 ;  /* 0x0000000000067213 */ /* 0x000fea0000000000 */
[----:B---3--:R-:W3:Y:S06]  /*e830*/  LD.E.64 R24, [R10.64+0x20] ;  /* 0x000020060a187980 */ /* 0x008eec000c101b00 */
        /* <DEDUP_REMOVED lines=45> */
[-C--:B----4-:R-:W-:Y:S01]  /*eb10*/  IMAD R4, R27, R0.reuse, RZ ;  /* 0x000000001b047224 */ /* 0x090fe200078e02ff */
[----:B------:R-:W-:Y:S01]  /*eb20*/  SHF.R.S32.HI R2, RZ, 0x1f, R0 ;  /* 0x0000001fff027819 */ /* 0x000fe20000011400 */
[C---:B------:R-:W-:Y:S04]  /*eb30*/  IMAD.WIDE.U32 R28, R26.reuse, R0, RZ ;  /* 0x000000001a1c7225 */ /* 0x040fe800078e00ff */
[----:B------:R-:W-:Y:S01]  /*eb40*/  IMAD R4, R26, R2, R4 ;  /* 0x000000021a047224 */ /* 0x000fe200078e0204 */
[----:B-1----:R-:W4:Y:S01]  /*eb50*/  LD.E.64 R16, [R10.64+0x38] ;  /* 0x000038060a107980 */ /* 0x002f22000c101b00 */
[----:B--2---:R-:W-:Y:S04]  /*eb60*/  IMAD.IADD R6, R5, 0x1, -R6 ;  /* 0x0000000105067824 */ /* 0x004fe800078e0a06 */
[-C--:B---3--:R-:W-:Y:S01]  /*eb70*/  IMAD R3, R25, R6.reuse, RZ ;  /* 0x0000000619037224 */ /* 0x088fe200078e02ff */
        /* <DEDUP_REMOVED lines=9> */
[----:B----4-:R-:W-:Y:S02]  /*ec10*/  IMAD R3, R17, R0, RZ ;  /* 0x0000000011037224 */ /* 0x010fe400078e02ff */
        /* <DEDUP_REMOVED lines=9> */
.L_x_3367:
[----:B------:R-:W2:Y:S01]  /*ecb0*/  LD.E R2, [R10.64+0x40] ;  /* 0x000040060a027980 */ /* 0x000ea2000c101900 */
[----:B------:R-:W-:Y:S02]  /*ecc0*/  IMAD.MOV.U32 R4, RZ, RZ, R119 ;  /* 0x000000ffff047224 */ /* 0x000fe400078e0077 */
[----:B------:R-:W-:Y:S01]  /*ecd0*/  IMAD.MOV.U32 R5, RZ, RZ, R118 ;  /* 0x000000ffff057224 */ /* 0x000fe200078e0076 */
[----:B------:R-:W4:Y:S02]  /*ece0*/  LD.E R0, [R10.64+0x38] ;  /* 0x000038060a007980 */ /* 0x000f24000c101900 */
[----:B----4-:R-:W-:Y:S02]  /*ecf0*/  IMAD.U32 R0, R0, -0x40, RZ ;  /* 0xffffffc000007824 */ /* 0x010fe400078e00ff */
[----:B--2---:R-:W-:Y:S03]  /*ed00*/  IMAD.U32 R2, R2, -0x40, RZ ;  /* 0xffffffc002027824 */ /* 0x004fe600078e00ff */
[----:B---3--:R-:W-:Y:S02]  /*ed10*/  LEA R116, P0, R0, R116, 0x1 ;  /* 0x0000007400747211 */ /* 0x008fe400078008ff */
[----:B------:R-:W-:Y:S02]  /*ed20*/  LEA R119, P1, R2, R4, 0x1 ;  /* 0x0000000402777211 */ /* 0x000fe400078208ff */
[----:B------:R-:W-:Y:S02]  /*ed30*/  LEA.HI.X.SX32 R117, R0, R117, 0x1, P0 ;  /* 0x0000007500757211 */ /* 0x000fe400000f0eff */
[----:B------:R-:W-:Y:S04]  /*ed40*/  LEA.HI.X.SX32 R118, R2, R5, 0x1, P1 ;  /* 0x0000000502767211 */ /* 0x000fe800008f0eff */
.L_x_3368:
[----:B------:R-:W-:Y:S05]  /*ed50*/  BSYNC B0 ;  /* 0x0000000000007941 */ /* 0x000fea0003800000 */
.L_x_3366:
[----:B------:R-:W-:Y:S04]  /*ed60*/  IADD3 R9, R9, -0x1, RZ ;  /* 0xffffffff09097810 */ /* 0x000fe80007ffe0ff */
[----:B------:R-:W-:Y:S11]  /*ed70*/  ISETP.GT.AND P0, PT, R9, R78, PT ;  /* 0x0000004e0900720c */ /* 0x000ff60003f04270 */
[----:B------:R-:W-:Y:S02]  /*ed80*/  @!UPT UIADD3 URZ, URZ, URZ, URZ ;  /* 0x0000003f3f3ff290 */ /* 0x000fe4000fffe03f */
[----:B------:R-:W-:-:S05]  /*ed90*/  @P0 BRA `(.L_x_3369) ;  /* 0xffff454000000947 */ /* 0x000fca000383ffff */
.L_x_3251:
        /* <DEDUP_REMOVED lines=11> */
[----:B------:R-:W4:Y:S04]  /*ee50*/  LD.E.U8 R4, [R10.64+0x1b3] ;  /* 0x0001b3060a047980 */ /* 0x000f28000c101100 */
[----:B------:R1:W5:Y:S04]  /*ee60*/  LD.E.64 R24, [R10.64+0x148] ;  /* 0x000148060a187980 */ /* 0x000368000c101b00 */
[----:B------:R1:W5:Y:S01]  /*ee70*/  LD.E.64 R26, [R10.64+0x150] ;  /* 0x000150060a1a7980 */ /* 0x000362000c101b00 */
[----:B--2---:R-:W-:-:S04]  /*ee80*/  ISETP.NE.U32.AND P1, PT, R2, RZ, PT ;  /* 0x000000ff0200720c */ /* 0x004fc80003f25070 */
[----:B------:R-:W-:-:S13]  /*ee90*/  ISETP.NE.AND.EX P1, PT, R3, RZ, PT, P1 ;  /* 0x000000ff0300720c */ /* 0x000fda0003f25310 */
[----:B------:R-:W-:-:S04]  /*eea0*/  @P1 LEA R2, P0, R241, R2, 0x2 ;  /* 0x00000002f1021211 */ /* 0x000fc800078010ff */
[----:B------:R-:W-:-:S05]  /*eeb0*/  @P1 LEA.HI.X R3, R241, R3, R54, 0x2, P0 ;  /* 0x00000003f1031211 */ /* 0x000fca00000f1436 */
[----:B---3--:R2:W3:Y:S04]  /*eec0*/  @P1 LD.E R7, [R2.64] ;  /* 0x0000000602071980 */ /* 0x0084e8000c101900 */
[----:B--2---:R1:W5:Y:S01]  /*eed0*/  LD.E R2, [R10.64+0xc0] ;  /* 0x0000c0060a027980 */ /* 0x004362000c101900 */
[----:B------:R-:W-:Y:S02]  /*eee0*/  IADD3 R5, P1, R5, R166, RZ ;  /* 0x000000a605057210 */ /* 0x000fe40007f3e0ff */
[----:B------:R-:W-:-:S03]  /*eef0*/  LEA.HI R3, R0, R0, RZ, 0x1 ;  /* 0x0000000000037211 */ /* 0x000fc600078f08ff */
[----:B------:R-:W-:Y:S01]  /*ef00*/  IMAD.X R9, R9, 0x1, R169, P1 ;  /* 0x0000000109097824 */ /* 0x000fe200008e06a9 */
[C---:B------:R-:W-:Y:S02]  /*ef10*/  LEA R36, P1, R5.reuse, R172, 0x1 ;  /* 0x000000ac05247211 */ /* 0x040fe400078208ff */
[C---:B------:R-:W-:Y:S02]  /*ef20*/  LEA R6, P0, R170.reuse, R166, 0x5 ;  /* 0x000000a6aa067211 */ /* 0x040fe400078028ff */
[----:B------:R-:W-:Y:S02]  /*ef30*/  SHF.R.S32.HI R3, RZ, 0x1, R3 ;  /* 0x00000001ff037819 */ /* 0x000fe40000011403 */
[----:B------:R-:W-:Y:S02]  /*ef40*/  LEA.HI.X R37, R5, R173, R9, 0x1, P1 ;  /* 0x000000ad05257211 */ /* 0x000fe400008f0c09 */
[----:B------:R-:W-:Y:S02]  /*ef50*/  LEA.HI.X R15, R170, R169, R171, 0x5, P0 ;  /* 0x000000a9aa0f7211 */ /* 0x000fe400000f2cab */
[----:B----4-:R-:W-:Y:S01]  /*ef60*/  ISETP.NE.AND P4, PT, R4, RZ, PT ;  /* 0x000000ff0400720c */ /* 0x010fe20003f85270 */
[----:B------:R-:W-:Y:S01]  /*ef70*/  IMAD.MOV.U32 R168, RZ, RZ, R166 ;  /* 0x000000ffffa87224 */ /* 0x000fe200078e00a6 */
[-C--:B------:R-:W-:Y:S01]  /*ef80*/  LEA R38, P2, R166, R172.reuse, 0x1 ;  /* 0x000000aca6267211 */ /* 0x080fe200078408ff */
[----:B------:R-:W-:Y:S01]  /*ef90*/  IMAD R21, R160, R3, R152 ;  /* 0x00000003a0157224 */ /* 0x000fe200078e0298 */
[----:B------:R-:W-:Y:S01]  /*efa0*/  LEA R16, P0, R6, R172, 0x1 ;  /* 0x000000ac06107211 */ /* 0x000fe200078008ff */
[----:B------:R-:W-:Y:S01]  /*efb0*/  IMAD R8, R171, 0x30, RZ ;  /* 0x00000030ab087824 */ /* 0x000fe200078e02ff */
[-CC-:B------:R-:W-:Y:S01]  /*efc0*/  LEA.HI.X R39, R166, R173.reuse, R169.reuse, 0x1, P2 ;  /* 0x000000ada6277211 */ /* 0x180fe200010f0ca9 */
[----:B------:R-:W-:Y:S01]  /*efd0*/  IMAD.WIDE.U32 R168, R170, 0x30, R168 ;  /* 0x00000030aaa87825 */ /* 0x000fe200078e00a8 */
[----:B------:R-:W-:-:S03]  /*efe0*/  LEA.HI.X R17, R6, R173, R15, 0x1, P0 ;  /* 0x000000ad06117211 */ /* 0x000fc600000f0c0f */
[----:B------:R-:W-:Y:S02]  /*eff0*/  IMAD.IADD R15, R239, 0x1, -R50 ;  /* 0x00000001ef0f7824 */ /* 0x000fe400078e0a32 */
[----:B------:R-:W-:Y:S01]  /*f000*/  IMAD.IADD R152, R152, 0x1, R21 ;  /* 0x0000000198987824 */ /* 0x000fe200078e0215 */
[----:B------:R-:W-:Y:S01]  /*f010*/  LEA R30, P1, R168, R172, 0x1 ;  /* 0x000000aca81e7211 */ /* 0x000fe200078208ff */
[----:B------:R-:W-:Y:S01]  /*f020*/  IMAD.IADD R4, R169, 0x1, R8 ;  /* 0x00000001a9047824 */ /* 0x000fe200078e0208 */
[----:B------:R-:W-:Y:S01]  /*f030*/  ISETP.GE.AND P0, PT, R160, R15, PT ;  /* 0x0000000fa000720c */ /* 0x000fe20003f06270 */
[----:B------:R-:W-:-:S03]  /*f040*/  IMAD.SHL.U32 R29, R3, 0x10, RZ ;  /* 0x00000010031d7824 */ /* 0x000fc600078e00ff */
[----:B------:R-:W-:Y:S02]  /*f050*/  ISETP.GT.AND P0, PT, R132, -0x8, !P0 ;  /* 0xfffffff88400780c */ /* 0x000fe40004704270 */
[----:B------:R-:W-:Y:S02]  /*f060*/  LEA.HI.X R31, R168, R173, R4, 0x1, P1 ;  /* 0x000000ada81f7211 */ /* 0x000fe400008f0c04 */
[----:B---3--:R-:W-:-:S05]  /*f070*/  IADD3 R5, R7, R79, R50 ;  /* 0x0000004f07057210 */ /* 0x008fca0007ffe032 */
        /* <DEDUP_REMOVED lines=9> */
[----:B-----5:R-:W-:Y:S01]  /*f110*/  ISETP.GE.AND P2, PT, R18, R2, PT ;  /* 0x000000021200720c */ /* 0x020fe20003f46270 */
        /* <DEDUP_REMOVED lines=58> */
.L_x_3378:
[----:B------:R-:W-:Y:S05]  /*f4c0*/  BSYNC B0 ;  /* 0x0000000000007941 */ /* 0x000fea0003800000 */
.L_x_3377:
[----:B-----5:R3:W-:Y:S02]  /*f4d0*/  STS.128 [R244], R40 ;  /* 0x00000028f4007388 */ /* 0x0207e40000000c00 */
.L_x_3376:
[----:B------:R-:W-:Y:S05]  /*f4e0*/  BSYNC B1 ;  /* 0x0000000000017941 */ /* 0x000fea0003800000 */
.L_x_3375:
        /* <DEDUP_REMOVED lines=53> */
.L_x_3382:
[----:B------:R-:W-:Y:S05]  /*f840*/  BSYNC B0 ;  /* 0x0000000000007941 */ /* 0x000fea0003800000 */
.L_x_3381:
[----:B-----5:R1:W-:Y:S02]  /*f850*/  STS.128 [R244+0x2000], R40 ;  /* 0x00200028f4007388 */ /* 0x0203e40000000c00 */
.L_x_3380:
[----:B------:R-:W-:Y:S05]  /*f860*/  BSYNC B1 ;  /* 0x0000000000017941 */ /* 0x000fea0003800000 */
.L_x_3379:
        /* <DEDUP_REMOVED lines=53> */
.L_x_3386:
[----:B------:R-:W-:Y:S05]  /*fbc0*/  BSYNC B0 ;  /* 0x0000000000007941 */ /* 0x000fea0003800000 */
.L_x_3385:
[----:B-----5:R3:W-:Y:S02]  /*fbd0*/  STS.128 [R244+0x4000], R40 ;  /* 0x00400028f4007388 */ /* 0x0207e40000000c00 */
.L_x_3384:
[----:B------:R-:W-:Y:S05]  /*fbe0*/  BSYNC B1 ;  /* 0x0000000000017941 */ /* 0x000fea0003800000 */
.L_x_3383:
        /* <DEDUP_REMOVED lines=8> */
[----:B--2---:R1:W2:Y:S02]  /*fc70*/  LD.E.64 R6, [R8.64+0xc0] ;  /* 0x0000c00608067980 */ /* 0x0042a4000c101b00 */
[----:B-1---5:R-:W-:Y:S02]  /*fc80*/  MOV R39, R42 ;  /* 0x0000002a00277202 */ /* 0x022fe40000000f00 */
[----:B------:R-:W-:Y:S02]  /*fc90*/  MOV R8, R43 ;  /* 0x0000002b00087202 */ /* 0x000fe40000000f00 */
[----:B------:R-:W-:Y:S01]  /*fca0*/  MOV R9, R40 ;  /* 0x0000002800097202 */ /* 0x000fe20000000f00 */
[----:B------:R-:W-:-:S02]  /*fcb0*/  HADD2.F32 R40, -RZ, R41.H0_H0 ;  /* 0x20000029ff287230 */ /* 0x000fc40000004100 */
[--C-:B------:R-:W-:Y:S02]  /*fcc0*/  HADD2.F32 R38, -RZ, R8.reuse.H1_H1 ;  /* 0x30000008ff267230 */ /* 0x100fe40000004100 */
[----:B------:R-:W-:Y:S02]  /*fcd0*/  HADD2.F32 R41, -RZ, R41.H1_H1 ;  /* 0x30000029ff297230 */ /* 0x000fe40000004100 */
[----:B------:R-:W-:Y:S02]  /*fce0*/  HADD2.F32 R43, -RZ, R8.H0_H0 ;  /* 0x20000008ff2b7230 */ /* 0x000fe40000004100 */
[----:B---3--:R-:W-:Y:S02]  /*fcf0*/  HADD2.F32 R22, -RZ, R5.H1_H1 ;  /* 0x30000005ff167230 */ /* 0x008fe40000004100 */
[----:B------:R-:W-:Y:S02]  /*fd00*/  HADD2.F32 R23, -RZ, R4.H1_H1 ;  /* 0x30000004ff177230 */ /* 0x000fe40000004100 */
[----:B--2---:R-:W-:Y:S01]  /*fd10*/  HADD2.F32 R28, -RZ, R7.H1_H1 ;  /* 0x30000007ff1c7230 */ /* 0x004fe20000004100 */
        /* <DEDUP_REMOVED lines=32> */
.L_x_3388:
[----:B------:R-:W-:Y:S05]  /*ff20*/  BSYNC B0 ;  /* 0x0000000000007941 */ /* 0x000fea0003800000 */
.L_x_3387:
[----:B-----5:R3:W-:Y:S02]  /*ff30*/  STS.128 [R244+0x6000], R40 ;  /* 0x00600028f4007388 */ /* 0x0207e40000000c00 */
.L_x_3374:
[----:B------:R-:W-:Y:S05]  /*ff40*/  BSYNC B2 ;  /* 0x0000000000027941 */ /* 0x000fea0003800000 */
.L_x_3373:
[----:B------:R-:W-:Y:S01]  /*ff50*/  IADD3 R28, R160, 0x10, RZ ;  /* 0x00000010a01c7810 */ /* 0x000fe20007ffe0ff */
[----:B------:R-:W-:Y:S03]  /*ff60*/  BSSY B2, `(.L_x_3389) ;  /* 0x00000ee000027945 */ /* 0x000fe60003800000 */
[----:B------:R-:W-:-:S04]  /*ff70*/  ISETP.GE.AND P0, PT, R28, R15, PT ;  /* 0x0000000f1c00720c */ /* 0x000fc80003f06270 */
[----:B------:R-:W-:-:S13]  /*ff80*/  ISETP.LT.OR P0, PT, R132, -0x87, P0 ;  /* 0xffffff798400780c */ /* 0x000fda0000701670 */
[----:B------:R-:W-:Y:S05]  /*ff90*/  @P0 BRA `(.L_x_3390) ;  /* 0x00000ea000000947 */ /* 0x000fea0003800000 */
[----:B-----5:R-:W-:Y:S01]  /*ffa0*/  ISETP.GE.AND P0, PT, R18, R2, PT ;  /* 0x000000021200720c */ /* 0x020fe20003f06270 */
        /* <DEDUP_REMOVED lines=61> */
.L_x_3394:
[----:B------:R-:W-:Y:S05]  /*10380*/  BSYNC B0 ;  /* 0x0000000000007941 */ /* 0x000fea0003800000 */
.L_x_3393:
[----:B-----5:R3:W-:Y:S02]  /*10390*/  STS.128 [R244+0x800], R40 ;  /* 0x00080028f4007388 */ /* 0x0207e40000000c00 */
.L_x_3392:
[----:B------:R-:W-:Y:S05]  /*103a0*/  BSYNC B1 ;  /* 0x0000000000017941 */ /* 0x000fea0003800000 */
.L_x_3391:
        /* <DEDUP_REMOVED lines=54> */
.L_x_3398:
[----:B------:R-:W-:Y:S05]  /*10710*/  BSYNC B0 ;  /* 0x0000000000007941 */ /* 0x000fea0003800000 */
.L_x_3397:
[----:B-----5:R3:W-:Y:S02]  /*10720*/  STS.128 [R244+0x2800], R40 ;  /* 0x00280028f4007388 */ /* 0x0207e40000000c00 */
.L_x_3396:
[----:B------:R-:W-:Y:S05]  /*10730*/  BSYNC B1 ;  /* 0x0000000000017941 */ /* 0x000fea0003800000 */
.L_x_3395:
        /* <DEDUP_REMOVED lines=54> */
.L_x_3402:
[----:B------:R-:W-:Y:S05]  /*10aa0*/  BSYNC B0 ;  /* 0x0000000000007941 */ /* 0x000fea0003800000 */
.L_x_3401:
[----:B-----5:R3:W-:Y:S02]  /*10ab0*/  STS.128 [R244+0x4800], R40 ;  /* 0x00480028f4007388 */ /* 0x0207e40000000c00 */
.L_x_3400:
[----:B------:R-:W-:Y:S05]  /*10ac0*/  BSYNC B1 ;  /* 0x0000000000017941 */ /* 0x000fea0003800000 */
.L_x_3399:
        /* <DEDUP_REMOVED lines=11> */
[--C-:B------:R-:W-:Y:S01]  /*10b80*/  HADD2.F32 R38, -RZ, R22.reuse.H0_H0 ;  /* 0x20000016ff267230 */ /* 0x100fe20000004100 */
[----:B-1----:R-:W-:Y:S01]  /*10b90*/  MOV R8, R39 ;  /* 0x0000002700087202 */ /* 0x002fe20000000f00 */
[----:B------:R-:W-:Y:S01]  /*10ba0*/  HADD2.F32 R39, -RZ, R22.H1_H1 ;  /* 0x30000016ff277230 */ /* 0x000fe20000004100 */
[----:B------:R-:W-:-:S03]  /*10bb0*/  MOV R9, R36 ;  /* 0x0000002400097202 */ /* 0x000fc60000000f00 */
        /* <DEDUP_REMOVED lines=38> */
.L_x_3404:
[----:B------:R-:W-:Y:S05]  /*10e20*/  BSYNC B0 ;  /* 0x0000000000007941 */ /* 0x000fea0003800000 */
.L_x_3403:
[----:B-----5:R1:W-:Y:S02]  /*10e30*/  STS.128 [R244+0x6800], R36 ;  /* 0x00680024f4007388 */ /* 0x0203e40000000c00 */
.L_x_3390:
[----:B------:R-:W-:Y:S05]  /*10e40*/  BSYNC B2 ;  /* 0x0000000000027941 */ /* 0x000fea0003800000 */
.L_x_3389:
[----:B------:R-:W-:Y:S01]  /*10e50*/  IADD3 R29, R160, 0x20, RZ ;  /* 0x00000020a01d7810 */ /* 0x000fe20007ffe0ff */
[----:B------:R-:W-:Y:S03]  /*10e60*/  BSSY B2, `(.L_x_3405) ;  /* 0x00000ec000027945 */ /* 0x000fe60003800000 */
[----:B------:R-:W-:-:S04]  /*10e70*/  ISETP.GE.AND P0, PT, R29, R15, PT ;  /* 0x0000000f1d00720c */ /* 0x000fc80003f06270 */
[----:B------:R-:W-:-:S13]  /*10e80*/  ISETP.LT.OR P0, PT, R132, -0x107, P0 ;  /* 0xfffffef98400780c */ /* 0x000fda0000701670 */
[----:B------:R-:W-:Y:S05]  /*10e90*/  @P0 BRA `(.L_x_3406) ;  /* 0x00000e8000000947 */ /* 0x000fea0003800000 */
[----:B-----5:R-:W-:Y:S01]  /*10ea0*/  ISETP.GE.AND P0, PT, R18, R2, PT ;  /* 0x000000021200720c */ /* 0x020fe20003f06270 */
[----:B------:R-:W-:Y:S01]  /*10eb0*/  IMAD.SHL.U32 R4, R3, 0x20, RZ ;  /* 0x0000002003047824 */ /* 0x000fe200078e00ff */
[----:B------:R-:W-:Y:S04]  /*10ec0*/  BSSY B1, `(.L_x_3407) ;  /* 0x000003e000017945 */ /* 0x000fe80003800000 */
[----:B------:R-:W-:-:S04]  /*10ed0*/  IADD3 R5, P1, R4, R20, RZ ;  /* 0x0000001404057210 */ /* 0x000fc80007f3e0ff */
[----:B------:R-:W-:Y:S01]  /*10ee0*/  LEA.HI.X.SX32 R4, R4, R21, 0x1, P1 ;  /* 0x0000001504047211 */ /* 0x000fe200008f0eff */
[C---:B-1-3--:R-:W-:Y:S02]  /*10ef0*/  IMAD.SHL.U32 R40, R5.reuse, 0x2, RZ ;  /* 0x0000000205287824 */ /* 0x04afe400078e00ff */
[----:B------:R1:W-:Y:S01]  /*10f00*/  @P0 STS.128 [R244+0x1000], RZ ;  /* 0x001000fff4000388 */ /* 0x0003e20000000c00 */
[----:B------:R-:W-:Y:S02]  /*10f10*/  SHF.L.U64.HI R4, R5, 0x1, R4 ;  /* 0x0000000105047819 */ /* 0x000fe40000010204 */
[-C--:B------:R-:W-:Y:S02]  /*10f20*/  IADD3 R8, P2, R24, R40.reuse, RZ ;  /* 0x0000002818087210 */ /* 0x080fe40007f5e0ff */
[----:B------:R-:W-:-:S03]  /*10f30*/  IADD3 R40, P1, R26, R40, RZ ;  /* 0x000000281a287210 */ /* 0x000fc60007f3e0ff */
[--C-:B------:R-:W-:Y:S02]  /*10f40*/  IMAD.X R9, R25, 0x1, R4.reuse, P2 ;  /* 0x0000000119097824 */ /* 0x100fe400010e0604 */
[----:B------:R-:W-:Y:S01]  /*10f50*/  IMAD.X R41, R27, 0x1, R4, P1 ;  /* 0x000000011b297824 */ /* 0x000fe200008e0604 */
[----:B------:R-:W-:Y:S05]  /*10f60*/  @P0 BRA `(.L_x_3408) ;  /* 0x0000033000000947 */ /* 0x000fea0003800000 */
[----:B--2---:R2:W5:Y:S01]  /*10f70*/  LD.E.128 R36, [R16.64] ;  /* 0x0000000610247980 */ /* 0x004562000c101d00 */
        /* <DEDUP_REMOVED lines=48> */
.L_x_3410:
[----:B------:R-:W-:Y:S05]  /*11280*/  BSYNC B0 ;  /* 0x0000000000007941 */ /* 0x000fea0003800000 */
.L_x_3409:
[----:B-----5:R3:W-:Y:S02]  /*11290*/  STS.128 [R244+0x1000], R36 ;  /* 0x00100024f4007388 */ /* 0x0207e40000000c00 */
.L_x_3408:
[----:B------:R-:W-:Y:S05]  /*112a0*/  BSYNC B1 ;  /* 0x0000000000017941 */ /* 0x000fea0003800000 */
.L_x_3407:
[----:B------:R-:W-:Y:S01]  /*112b0*/  ISETP.GE.AND P0, PT, R14, R2, PT ;  /* 0x000000020e00720c */ /* 0x000fe20003f06270 */
[----:B------:R-:W-:-:S12]  /*112c0*/  BSSY B1, `(.L_x_3411) ;  /* 0x0000036000017945 */ /* 0x000fd80003800000 */
[----:B------:R1:W-:Y:S01]  /*112d0*/  @P0 STS.128 [R244+0x3000], RZ ;  /* 0x003000fff4000388 */ /* 0x0003e20000000c00 */
[----:B------:R-:W-:Y:S05]  /*112e0*/  @P0 BRA `(.L_x_3412) ;  /* 0x0000033000000947 */ /* 0x000fea0003800000 */
[----:B--23--:R2:W5:Y:S01]  /*112f0*/  LD.E.128 R36, [R16.64+0x80] ;  /* 0x0000800610247980 */ /* 0x00c562000c101d00 */
        /* <DEDUP_REMOVED lines=48> */
.L_x_3414:
[----:B------:R-:W-:Y:S05]  /*11600*/  BSYNC B0 ;  /* 0x0000000000007941 */ /* 0x000fea0003800000 */
.L_x_3413:
[----:B-----5:R3:W-:Y:S02]  /*11610*/  STS.128 [R244+0x3000], R36 ;  /* 0x00300024f4007388 */ /* 0x0207e40000000c00 */
.L_x_3412:
[----:B------:R-:W-:Y:S05]  /*11620*/  BSYNC B1 ;  /* 0x0000000000017941 */ /* 0x000fea0003800000 */
.L_x_3411:
        /* <DEDUP_REMOVED lines=53> */
.L_x_3418:
[----:B------:R-:W-:Y:S05]  /*11980*/  BSYNC B0 ;  /* 0x0000000000007941 */ /* 0x000fea0003800000 */
.L_x_3417:
[----:B-----5:R3:W-:Y:S02]  /*11990*/  STS.128 [R244+0x5000], R36 ;  /* 0x00500024f4007388 */ /* 0x0207e40000000c00 */
.L_x_3416:
[----:B------:R-:W-:Y:S05]  /*119a0*/  BSYNC B1 ;  /* 0x0000000000017941 */ /* 0x000fea0003800000 */
.L_x_3415:
[----:B------:R-:W-:-:S13]  /*119b0*/  ISETP.GE.AND P0, PT, R12, R2, PT ;  /* 0x000000020c00720c */ /* 0x000fda0003f06270 */
[----:B------:R1:W-:Y:S01]  /*119c0*/  @P0 STS.128 [R244+0x7000], RZ ;  /* 0x007000fff4000388 */ /* 0x0003e20000000c00 */
[----:B------:R-:W-:Y:S05]  /*119d0*/  @P0 BRA `(.L_x_3406) ;  /* 0x0000034000000947 */ /* 0x000fea0003800000 */
[----:B--23--:R2:W5:Y:S01]  /*119e0*/  LD.E.128 R36, [R16.64+0x180] ;  /* 0x0001800610247980 */ /* 0x00c562000c101d00 */
[----:B------:R-:W-:Y:S01]  /*119f0*/  ISETP.GE.AND P0, PT, R12, R0, PT ;  /* 0x000000000c00720c */ /* 0x000fe20003f06270 */
[----:B------:R-:W-:-:S12]  /*11a00*/  BSSY B0, `(.L_x_3419) ;  /* 0x0000030000007945 */ /* 0x000fd80003800000 */
[----:B------:R-:W-:Y:S05]  /*11a10*/  @P0 BRA `(.L_x_3420) ;  /* 0x000002e000000947 */ /* 0x000fea0003800000 */
[----:B--2---:R3:W2:Y:S04]  /*11a20*/  LD.E.64 R4, [R40.64+0xc0] ;  /* 0x0000c00628047980 */ /* 0x0046a8000c101b00 */
[----:B----4-:R1:W4:Y:S01]  /*11a30*/  LD.E.64 R6, [R8.64+0xc0] ;  /* 0x0000c00608067980 */ /* 0x010322000c101b00 */
[----:B-----5:R-:W-:-:S05]  /*11a40*/  MOV R16, R37 ;  /* 0x0000002500107202 */ /* 0x020fca0000000f00 */
[--C-:B------:R-:W-:Y:S01]  /*11a50*/  HADD2.F32 R37, -RZ, R16.reuse.H0_H0 ;  /* 0x20000010ff257230 */ /* 0x100fe20000004100 */
[----:B-1----:R-:W-:Y:S02]  /*11a60*/  MOV R8, R39 ;  /* 0x0000002700087202 */ /* 0x002fe40000000f00 */
[----:B------:R-:W-:Y:S02]  /*11a70*/  MOV R9, R36 ;  /* 0x0000002400097202 */ /* 0x000fe40000000f00 */
[----:B------:R-:W-:Y:S01]  /*11a80*/  MOV R36, R38 ;  /* 0x0000002600247202 */ /* 0x000fe20000000f00 */
[----:B------:R-:W-:Y:S02]  /*11a90*/  HADD2.F32 R38, -RZ, R16.H1_H1 ;  /* 0x30000010ff267230 */ /* 0x000fe40000004100 */
[--C-:B------:R-:W-:Y:S02]  /*11aa0*/  HADD2.F32 R32, -RZ, R8.reuse.H1_H1 ;  /* 0x30000008ff207230 */ /* 0x100fe40000004100 */
[----:B---3--:R-:W-:-:S02]  /*11ab0*/  HADD2.F32 R40, -RZ, R8.H0_H0 ;  /* 0x20000008ff287230 */ /* 0x008fc40000004100 */
[----:B--2---:R-:W-:Y:S02]  /*11ac0*/  HADD2.F32 R16, -RZ, R5.H1_H1 ;  /* 0x30000005ff107230 */ /* 0x004fe40000004100 */
        /* <DEDUP_REMOVED lines=35> */
.L_x_3420:
[----:B------:R-:W-:Y:S05]  /*11d00*/  BSYNC B0 ;  /* 0x0000000000007941 */ /* 0x000fea0003800000 */
.L_x_3419:
[----:B-----5:R3:W-:Y:S02]  /*11d10*/  STS.128 [R244+0x7000], R36 ;  /* 0x00700024f4007388 */ /* 0x0207e40000000c00 */
.L_x_3406:
[----:B------:R-:W-:Y:S05]  /*11d20*/  BSYNC B2 ;  /* 0x0000000000027941 */ /* 0x000fea0003800000 */
.L_x_3405:
[----:B-1-3--:R-:W-:-:S04]  /*11d30*/  IADD3 R40, R160, 0x30, RZ ;  /* 0x00000030a0287810 */ /* 0x00afc80007ffe0ff */
[----:B------:R-:W-:-:S04]  /*11d40*/  ISETP.GE.AND P0, PT, R40, R15, PT ;  /* 0x0000000f2800720c */ /* 0x000fc80003f06270 */
[----:B------:R-:W-:-:S13]  /*11d50*/  ISETP.LT.OR P0, PT, R132, -0x187, P0 ;  /* 0xfffffe798400780c */ /* 0x000fda0000701670 */
[----:B------:R-:W-:Y:S05]  /*11d60*/  @P0 BRA `(.L_x_3421) ;  /* 0x00007f2000000947 */ /* 0x000fea0003800000 */
[----:B-----5:R-:W-:Y:S01]  /*11d70*/  ISETP.GE.AND P0, PT, R18, R2, PT ;  /* 0x000000021200720c */ /* 0x020fe20003f06270 */
        /* <DEDUP_REMOVED lines=62> */
.L_x_3425:
[----:B------:R-:W-:Y:S05]  /*12160*/  BSYNC B0 ;  /* 0x0000000000007941 */ /* 0x000fea0003800000 */
.L_x_3424:
[----:B-----5:R1:W-:Y:S02]  /*12170*/  STS.128 [R244+0x1800], R20 ;  /* 0x00180014f4007388 */ /* 0x0203e40000000c00 */
.L_x_3423:
[----:B------:R-:W-:Y:S05]  /*12180*/  BSYNC B1 ;  /* 0x0000000000017941 */ /* 0x000fea0003800000 */
.L_x_3422:
[----:B------:R-:W-:Y:S01]  /*12190*/  ISETP.GE.AND P0, PT, R14, R2, PT ;  /* 0x000000020e00720c */ /* 0x000fe20003f06270 */
[----:B------:R-:W-:-:S12]  /*121a0*/  BSSY B1, `(.L_x_3426) ;  /* 0x0000036000017945 */ /* 0x000fd80003800000 */
[----:B------:R1:W-:Y:S01]  /*121b0*/  @P0 STS.128 [R244+0x3800], RZ ;  /* 0x003800fff4000388 */ /* 0x0003e20000000c00 */
[----:B------:R-:W-:Y:S05]  /*121c0*/  @P0 BRA `(.L_x_3427) ;  /* 0x0000033000000947 */ /* 0x000fea0003800000 */
[----:B--2---:R2:W5:Y:S01]  /*121d0*/  LD.E.128 R16, [R30.64+0x80] ;  /* 0x000080061e107980 */ /* 0x004562000c101d00 */
[----:B------:R-:W-:Y:S01]  /*121e0*/  ISETP.GE.AND P0, PT, R14, R0, PT ;  /* 0x000000000e00720c */ /* 0x000fe20003f06270 */
[----:B------:R-:W-:-:S12]  /*121f0*/  BSSY B0, `(.L_x_3428) ;  /* 0x000002f000007945 */ /* 0x000fd80003800000 */
[----:B------:R-:W-:Y:S05]  /*12200*/  @P0 BRA `(.L_x_3429) ;  /* 0x000002d000000947 */ /* 0x000fea0003800000 */
[----:B--2---:R-:W2:Y:S04]  /*12210*/  LD.E.64 R4, [R24.64+0x40] ;  /* 0x0000400618047980 */ /* 0x004ea8000c101b00 */
[----:B---3--:R-:W3:Y:S01]  /*12220*/  LD.E.64 R6, [R8.64+0x40] ;  /* 0x0000400608067980 */ /* 0x008ee2000c101b00 */
[----:B-1---5:R-:W-:Y:S02]  /*12230*/  MOV R22, R17 ;  /* 0x0000001100167202 */ /* 0x022fe40000000f00 */
        /* <DEDUP_REMOVED lines=42> */
.L_x_3429:
[----:B------:R-:W-:Y:S05]  /*124e0*/  BSYNC B0 ;  /* 0x0000000000007941 */ /* 0x000fea0003800000 */
.L_x_3428:
[----:B-----5:R1:W-:Y:S02]  /*124f0*/  STS.128 [R244+0x3800], R16 ;  /* 0x00380010f4007388 */ /* 0x0203e40000000c00 */
.L_x_3427:
[----:B------:R-:W-:Y:S05]  /*12500*/  BSYNC B1 ;  /* 0x0000000000017941 */ /* 0x000fea0003800000 */
.L_x_3426:
[----:B------:R-:W-:Y:S01]  /*12510*/  ISETP.GE.AND P0, PT, R13, R2, PT ;  /* 0x000000020d00720c */ /* 0x000fe20003f06270 */
[----:B------:R-:W-:-:S12]  /*12520*/  BSSY B1, `(.L_x_3430) ;  /* 0x0000036000017945 */ /* 0x000fd80003800000 */
[----:B------:R1:W-:Y:S01]  /*12530*/  @P0 STS.128 [R244+0x5800], RZ ;  /* 0x005800fff4000388 */ /* 0x0003e20000000c00 */
[----:B------:R-:W-:Y:S05]  /*12540*/  @P0 BRA `(.L_x_3431) ;  /* 0x0000033000000947 */ /* 0x000fea0003800000 */
[----:B-12---:R1:W5:Y:S01]  /*12550*/  LD.E.128 R16, [R30.64+0x100] ;  /* 0x000100061e107980 */ /* 0x006362000c101d00 */
[----:B------:R-:W-:Y:S01]  /*12560*/  ISETP.GE.AND P0, PT, R13, R0, PT ;  /* 0x000000000d00720c */ /* 0x000fe20003f06270 */
[----:B------:R-:W-:-:S12]  /*12570*/  BSSY B0, `(.L_x_3432) ;  /* 0x000002f000007945 */ /* 0x000fd80003800000 */
[----:B------:R-:W-:Y:S05]  /*12580*/  @P0 BRA `(.L_x_3433) ;  /* 0x000002d000000947 */ /* 0x000fea0003800000 */
[----:B------:R-:W2:Y:S04]  /*12590*/  LD.E.64 R4, [R24.64+0x80] ;  /* 0x0000800618047980 */ /* 0x000ea8000c101b00 */
        /* <DEDUP_REMOVED lines=44> */
.L_x_3433:
[----:B------:R-:W-:Y:S05]  /*12860*/  BSYNC B0 ;  /* 0x0000000000007941 */ /* 0x000fea0003800000 */
.L_x_3432:
[----:B-----5:R2:W-:Y:S02]  /*12870*/  STS.128 [R244+0x5800], R16 ;  /* 0x00580010f4007388 */ /* 0x0205e40000000c00 */
.L_x_3431:
[----:B------:R-:W-:Y:S05]  /*12880*/  BSYNC B1 ;  /* 0x0000000000017941 */ /* 0x000fea0003800000 */
.L_x_3430:
[----:B------:R-:W-:-:S13]  /*12890*/  ISETP.GE.AND P0, PT, R12, R2, PT ;  /* 0x000000020c00720c */ /* 0x000fda0003f06270 */
[----:B------:R1:W-:Y:S01]  /*128a0*/  @P0 STS.128 [R244+0x7800], RZ ;  /* 0x007800fff4000388 */ /* 0x0003e20000000c00 */
[----:B------:R-:W-:Y:S05]  /*128b0*/  @P0 BRA `(.L_x_3421) ;  /* 0x000073d000000947 */ /* 0x000fea0003800000 */
[----:B-12---:R1:W5:Y:S01]  /*128c0*/  LD.E.128 R16, [R30.64+0x180] ;  /* 0x000180061e107980 */ /* 0x006362000c101d00 */
[----:B------:R-:W-:Y:S01]  /*128d0*/  ISETP.GE.AND P0, PT, R12, R0, PT ;  /* 0x000000000c00720c */ /* 0x000fe20003f06270 */
[----:B------:R-:W-:-:S12]  /*128e0*/  BSSY B0, `(.L_x_3434) ;  /* 0x0000030000007945 */ /* 0x000fd80003800000 */
[----:B------:R-:W-:Y:S05]  /*128f0*/  @P0 BRA `(.L_x_3435) ;  /* 0x000002e000000947 */ /* 0x000fea0003800000 */
[----:B------:R-:W2:Y:S04]  /*12900*/  LD.E.64 R2, [R24.64+0xc0] ;  /* 0x0000c00618027980 */ /* 0x000ea8000c101b00 */
[----:B---3--:R1:W3:Y:S01]  /*12910*/  LD.E.64 R4, [R8.64+0xc0] ;  /* 0x0000c00608047980 */ /* 0x0082e2000c101b00 */
        /* <DEDUP_REMOVED lines=9> */
[----:B-1----:R-:W-:Y:S02]  /*129b0*/  HADD2.F32 R8, -RZ, R2.H1_H1 ;  /* 0x30000002ff087230 */ /* 0x002fe40000004100 */
        /* <DEDUP_REMOVED lines=34> */
.L_x_3435:
[----:B------:R-:W-:Y:S05]  /*12be0*/  BSYNC B0 ;  /* 0x0000000000007941 */ /* 0x000fea0003800000 */
.L_x_3434:
[----:B-----5:R2:W-:Y:S01]  /*12bf0*/  STS.128 [R244+0x7800], R16 ;  /* 0x00780010f4007388 */ /* 0x0205e20000000c00 */
[----:B------:R-:W-:Y:S05]  /*12c00*/  BRA `(.L_x_3421) ;  /* 0x0000708000007947 */ /* 0x000fea0003800000 */
.L_x_3372:
[----:B-1----:R-:W-:Y:S01]  /*12c10*/  BSSY B2, `(.L_x_3436) ;  /* 0x0000190000027945 */ /* 0x002fe20003800000 */
[----:B------:R-:W-:Y:S05]  /*12c20*/  @!P0 BRA `(.L_x_3437) ;  /* 0x000018e000008947 */ /* 0x000fea0003800000 */
[----:B-----5:R-:W-:Y:S01]  /*12c30*/  ISETP.GE.AND P0, PT, R18, R2, PT ;  /* 0x000000021200720c */ /* 0x020fe20003f06270 */
        /* <DEDUP_REMOVED lines=96> */
.L_x_3441:
[----:B------:R-:W-:Y:S05]  /*13240*/  BSYNC B0 ;  /* 0x0000000000007941 */ /* 0x000fea0003800000 */
.L_x_3440:
[----:B-----5:R3:W-:Y:S02]  /*13250*/  STS.128 [R244], R56 ;  /* 0x00000038f4007388 */ /* 0x0207e40000000c00 */
.L_x_3439:
[----:B------:R-:W-:Y:S05]  /*13260*/  BSYNC B1 ;  /* 0x0000000000017941 */ /* 0x000fea0003800000 */
.L_x_3438:
        /* <DEDUP_REMOVED lines=97> */
.L_x_3445:
[----:B------:R-:W-:Y:S05]  /*13880*/  BSYNC B0 ;  /* 0x0000000000007941 */ /* 0x000fea0003800000 */
.L_x_3444:
[----:B-----5:R1:W-:Y:S02]  /*13890*/  STS.128 [R244+0x2000], R56 ;  /* 0x00200038f4007388 */ /* 0x0203e40000000c00 */
.L_x_3443:
[----:B------:R-:W-:Y:S05]  /*138a0*/  BSYNC B1 ;  /* 0x0000000000017941 */ /* 0x000fea0003800000 */
.L_x_3442:
        /* <DEDUP_REMOVED lines=97> */
.L_x_3449:
[----:B------:R-:W-:Y:S05]  /*13ec0*/  BSYNC B0 ;  /* 0x0000000000007941 */ /* 0x000fea0003800000 */
.L_x_3448:
[----:B-----5:R3:W-:Y:S02]  /*13ed0*/  STS.128 [R244+0x4000], R56 ;  /* 0x00400038f4007388 */ /* 0x0207e40000000c00 */
.L_x_3447:
[----:B------:R-:W-:Y:S05]  /*13ee0*/  BSYNC B1 ;  /* 0x0000000000017941 */ /* 0x000fea0003800000 */
.L_x_3446:
        /* <DEDUP_REMOVED lines=96> */
.L_x_3451:
[----:B------:R-:W-:Y:S05]  /*144f0*/  BSYNC B0 ;  /* 0x0000000000007941 */ /* 0x000fea0003800000 */
.L_x_3450:
[----:B-----5:R3:W-:Y:S02]  /*14500*/  STS.128 [R244+0x6000], R56 ;  /* 0x00600038f4007388 */ /* 0x0207e40000000c00 */
.L_x_3437:
[----:B------:R-:W-:Y:S05]  /*14510*/  BSYNC B2 ;  /* 0x0000000000027941 */ /* 0x000fea0003800000 */
.L_x_3436:
[----:B------:R-:W-:Y:S01]  /*14520*/  IADD3 R28, R160, 0x10, RZ ;  /* 0x00000010a01c7810 */ /* 0x000fe20007ffe0ff */
[----:B------:R-:W-:Y:S03]  /*14530*/  BSSY B2, `(.L_x_3452) ;  /* 0x000019c000027945 */ /* 0x000fe60003800000 */
[----:B------:R-:W-:-:S04]  /*14540*/  ISETP.GE.AND P0, PT, R28, R15, PT ;  /* 0x0000000f1c00720c */ /* 0x000fc80003f06270 */
[----:B------:R-:W-:-:S13]  /*14550*/  ISETP.LT.OR P0, PT, R132, -0x87, P0 ;  /* 0xffffff798400780c */ /* 0x000fda0000701670 */
[----:B------:R-:W-:Y:S05]  /*14560*/  @P0 BRA `(.L_x_3453) ;  /* 0x0000198000000947 */ /* 0x000fea0003800000 */
[----:B-----5:R-:W-:Y:S01]  /*14570*/  ISETP.GE.AND P0, PT, R18, R2, PT ;  /* 0x000000021200720c */ /* 0x020fe20003f06270 */
        /* <DEDUP_REMOVED lines=98> */
.L_x_3457:
[----:B------:R-:W-:Y:S05]  /*14ba0*/  BSYNC B0 ;  /* 0x0000000000007941 */ /* 0x000fea0003800000 */
.L_x_3456:
[----:B-----5:R3:W-:Y:S02]  /*14bb0*/  STS.128 [R244+0x800], R56 ;  /* 0x00080038f4007388 */ /* 0x0207e40000000c00 */
.L_x_3455:
[----:B------:R-:W-:Y:S05]  /*14bc0*/  BSYNC B1 ;  /* 0x0000000000017941 */ /* 0x000fea0003800000 */
.L_x_3454:
        /* <DEDUP_REMOVED lines=100> */
.L_x_3461:
[----:B------:R-:W-:Y:S05]  /*15210*/  BSYNC B0 ;  /* 0x0000000000007941 */ /* 0x000fea0003800000 */
.L_x_3460:
[----:B-----5:R3:W-:Y:S02]  /*15220*/  STS.128 [R244+0x2800], R56 ;  /* 0x00280038f4007388 */ /* 0x0207e40000000c00 */
.L_x_3459:
[----:B------:R-:W-:Y:S05]  /*15230*/  BSYNC B1 ;  /* 0x0000000000017941 */ /* 0x000fea0003800000 */
.L_x_3458:
        /* <DEDUP_REMOVED lines=100> */
.L_x_3465:
[----:B------:R-:W-:Y:S05]  /*15880*/  BSYNC B0 ;  /* 0x0000000000007941 */ /* 0x000fea0003800000 */
.L_x_3464:
[----:B-----5:R3:W-:Y:S02]  /*15890*/  STS.128 [R244+0x4800], R56 ;  /* 0x00480038f4007388 */ /* 0x0207e40000000c00 */
.L_x_3463:
[----:B------:R-:W-:Y:S05]  /*158a0*/  BSYNC B1 ;  /* 0x0000000000017941 */ /* 0x000fea0003800000 */
.L_x_3462:
        /* <DEDUP_REMOVED lines=18> */
[----:B------:R-:W-:-:S03]  /*159d0*/  LEA R22, P1, R5, R26, 0x1 ;  /* 0x0000001a05167211 */ /* 0x000fc600078208ff */
[----:B--23--:R-:W2:Y:S01]  /*159e0*/  LD.E.128 R36, [R36.64+0x180] ;  /* 0x0001800624247980 */ /* 0x00cea2000c101d00 */
[----:B------:R-:W-:-:S05]  /*159f0*/  LEA.HI.X R23, R5, R27, R4, 0x1, P1 ;  /* 0x0000001b05177211 */ /* 0x000fca00008f0c04 */
[----:B------:R1:W3:Y:S02]  /*15a00*/  LD.E.128 R4, [R22.64] ;  /* 0x0000000616047980 */ /* 0x0002e4000c101d00 */
[----:B-1----:R-:W-:Y:S01]  /*15a10*/  IMAD.MOV.U32 R22, RZ, RZ, RZ ;  /* 0x000000ffff167224 */ /* 0x002fe200078e00ff */
[----:B------:R-:W-:-:S04]  /*15a20*/  @P0 IADD3 R22, -R3, RZ, RZ ;  /* 0x000000ff03160210 */ /* 0x000fc80007ffe1ff */
[----:B------:R-:W-:-:S04]  /*15a30*/  IADD3 R21, P1, R22, R21, RZ ;  /* 0x0000001516157210 */ /* 0x000fc80007f3e0ff */
[----:B------:R-:W-:Y:S02]  /*15a40*/  LEA.HI.X.SX32 R20, R22, R20, 0x1, P1 ;  /* 0x0000001416147211 */ /* 0x000fe400008f0eff */
[----:B------:R-:W-:-:S04]  /*15a50*/  LEA R22, P1, R21, R24, 0x1 ;  /* 0x0000001815167211 */ /* 0x000fc800078208ff */
        /* <DEDUP_REMOVED lines=32> */
[----:B------:R-:W-:Y:S01]  /*15c60*/  HADD2.F32 R42, -RZ, R42.H1_H1 ;  /* 0x3000002aff2a7230 */ /* 0x000fe20000004100 */
[----:B------:R-:W-:Y:S01]  /*15c70*/  FMUL.FTZ R5, R38, R5 ;  /* 0x0000000526057220 */ /* 0x000fe20000410000 */
[----:B------:R-:W-:Y:S01]  /*15c80*/  HADD2.F32 R38, -RZ, R29.H0_H0 ;  /* 0x2000001dff267230 */ /* 0x000fe20000004100 */
        /* <DEDUP_REMOVED lines=15> */
[----:B------:R-:W-:Y:S02]  /*15d80*/  HADD2.F32 R40, -RZ, R40.H1_H1 ;  /* 0x30000028ff287230 */ /* 0x000fe40000004100 */
[----:B------:R-:W-:Y:S02]  /*15d90*/  HADD2.F32 R22, -RZ, R23.H0_H0 ;  /* 0x20000017ff167230 */ /* 0x000fe40000004100 */
[----:B------:R-:W-:Y:S02]  /*15da0*/  HADD2.F32 R29, -RZ, R41.H0_H0 ;  /* 0x20000029ff1d7230 */ /* 0x000fe40000004100 */
[----:B------:R-:W-:Y:S02]  /*15db0*/  HADD2.F32 R37, -RZ, R32.H0_H0 ;  /* 0x20000020ff257230 */ /* 0x000fe40000004100 */
        /* <DEDUP_REMOVED lines=12> */
[----:B------:R-:W-:Y:S01]  /*15e80*/  F2FP.PACK_AB R6, R7, R6 ;  /* 0x000000060706723e */ /* 0x000fe200000000ff */
[----:B------:R-:W-:Y:S01]  /*15e90*/  IMAD.MOV.U32 R40, RZ, RZ, R4 ;  /* 0x000000ffff287224 */ /* 0x000fe200078e0004 */
[----:B------:R-:W-:Y:S02]  /*15ea0*/  MOV R41, R20 ;  /* 0x0000001400297202 */ /* 0x000fe40000000f00 */
[----:B------:R-:W-:Y:S02]  /*15eb0*/  MOV R42, R5 ;  /* 0x00000005002a7202 */ /* 0x000fe40000000f00 */
[----:B------:R-:W-:-:S02]  /*15ec0*/  MOV R43, R6 ;  /* 0x00000006002b7202 */ /* 0x000fc40000000f00 */
.L_x_3467:
[----:B------:R-:W-:Y:S05]  /*15ed0*/  BSYNC B0 ;  /* 0x0000000000007941 */ /* 0x000fea0003800000 */
.L_x_3466:
[----:B-----5:R1:W-:Y:S02]  /*15ee0*/  STS.128 [R244+0x6800], R40 ;  /* 0x00680028f4007388 */ /* 0x0203e40000000c00 */
.L_x_3453:
[----:B------:R-:W-:Y:S05]  /*15ef0*/  BSYNC B2 ;  /* 0x0000000000027941 */ /* 0x000fea0003800000 */
.L_x_3452:
        /* <DEDUP_REMOVED lines=9> */
[----:B-1----:R1:W5:Y:S01]  /*15f90*/  LD.E.128 R40, [R16.64] ;  /* 0x0000000610287980 */ /* 0x002362000c101d00 */
        /* <DEDUP_REMOVED lines=15> */
[----:B--23--:R-:W2:Y:S01]  /*16090*/  LD.E.128 R36, [R36.64] ;  /* 0x0000000624247980 */ /* 0x00cea2000c101d00 */
[----:B------:R-:W-:-:S05]  /*160a0*/  LEA.HI.X R23, R5, R27, R4, 0x1, P1 ;  /* 0x0000001b05177211 */ /* 0x000fca00008f0c04 */
[----:B----4-:R3:W4:Y:S02]  /*160b0*/  LD.E.128 R4, [R22.64] ;  /* 0x0000000616047980 */ /* 0x010724000c101d00 */
[----:B---3--:R-:W-:Y:S01]  /*160c0*/  MOV R22, RZ ;  /* 0x000000ff00167202 */ /* 0x008fe20000000f00 */
[----:B------:R-:W-:-:S05]  /*160d0*/  @P0 IMAD.MOV R22, RZ, RZ, -R3 ;  /* 0x000000ffff160224 */ /* 0x000fca00078e0a03 */
[----:B------:R-:W-:-:S04]  /*160e0*/  IADD3 R21, P1, R22, R21, RZ ;  /* 0x0000001516157210 */ /* 0x000fc80007f3e0ff */
[----:B------:R-:W-:Y:S02]  /*160f0*/  LEA.HI.X.SX32 R20, R22, R20, 0x1, P1 ;  /* 0x0000001416147211 */ /* 0x000fe400008f0eff */
[----:B------:R-:W-:-:S04]  /*16100*/  LEA R22, P1, R21, R24, 0x1 ;  /* 0x0000001815167211 */ /* 0x000fc800078208ff */
[----:B------:R-:W-:-:S06]  /*16110*/  LEA.HI.X R23, R21, R25, R20, 0x1, P1 ;  /* 0x0000001915177211 */ /* 0x000fcc00008f0c14 */
[----:B------:R-:W3:Y:S01]  /*16120*/  LD.E.128 R20, [R22.64] ;  /* 0x0000000616147980 */ /* 0x000ee2000c101d00 */
[----:B-----5:R-:W-:Y:S02]  /*16130*/  MOV R32, R41 ;  /* 0x0000002900207202 */ /* 0x020fe40000000f00 */
[----:B------:R-:W-:Y:S02]  /*16140*/  MOV R41, R40 ;  /* 0x0000002800297202 */ /* 0x000fe40000000f00 */
[----:B------:R-:W-:Y:S01]  /*16150*/  MOV R40, R43 ;  /* 0x0000002b00287202 */ /* 0x000fe20000000f00 */
[----:B--2---:R-:W-:Y:S01]  /*16160*/  IMAD.MOV.U32 R43, RZ, RZ, R37 ;  /* 0x000000ffff2b7224 */ /* 0x004fe200078e0025 */
[----:B------:R-:W-:Y:S01]  /*16170*/  MOV R37, R38 ;  /* 0x0000002600257202 */ /* 0x000fe20000000f00 */
[----:B------:R-:W-:Y:S02]  /*16180*/  HADD2.F32 R56, -RZ, R36.H0_H0 ;  /* 0x20000024ff387230 */ /* 0x000fe40000004100 */
[----:B----4-:R-:W-:-:S02]  /*16190*/  HADD2.F32 R38, -RZ, R4.H0_H0 ;  /* 0x20000004ff267230 */ /* 0x010fc40000004100 */
[----:B------:R-:W-:Y:S02]  /*161a0*/  HADD2.F32 R44, -RZ, R4.H1_H1 ;  /* 0x30000004ff2c7230 */ /* 0x000fe40000004100 */
        /* <DEDUP_REMOVED lines=19> */
[----:B------:R-:W-:Y:S01]  /*162e0*/  @!P0 FADD.FTZ R5, -R5, -RZ ;  /* 0x800000ff05058221 */ /* 0x000fe20000010100 */
[----:B------:R-:W-:Y:S01]  /*162f0*/  HADD2.F32 R43, -RZ, R43.H1_H1 ;  /* 0x3000002bff2b7230 */ /* 0x000fe20000004100 */
[----:B------:R-:W-:Y:S02]  /*16300*/  @!P0 FADD.FTZ R44, -R44, -RZ ;  /* 0x800000ff2c2c8221 */ /* 0x000fe40000010100 */
[----:B------:R-:W-:Y:S02]  /*16310*/  FMUL.FTZ R55, R37, R55 ;  /* 0x0000003725377220 */ /* 0x000fe40000410000 */
[----:B------:R-:W-:Y:S01]  /*16320*/  FMUL.FTZ R6, R4, R6 ;  /* 0x0000000604067220 */ /* 0x000fe20000410000 */
[----:B------:R-:W-:Y:S01]  /*16330*/  HADD2.F32 R4, -RZ, R41.H0_H0 ;  /* 0x20000029ff047230 */ /* 0x000fe20000004100 */
[----:B------:R-:W-:Y:S02]  /*16340*/  FMUL.FTZ R7, R39, R7 ;  /* 0x0000000727077220 */ /* 0x000fe40000410000 */
[----:B------:R-:W-:-:S02]  /*16350*/  @!P0 FADD.FTZ R54, -R54, -RZ ;  /* 0x800000ff36368221 */ /* 0x000fc40000010100 */
[----:B------:R-:W-:Y:S01]  /*16360*/  FMUL.FTZ R5, R38, R5 ;  /* 0x0000000526057220 */ /* 0x000fe20000410000 */
[----:B------:R-:W-:Y:S01]  /*16370*/  HADD2.F32 R38, -RZ, R32.H0_H0 ;  /* 0x20000020ff267230 */ /* 0x000fe20000004100 */
[----:B------:R-:W-:Y:S01]  /*16380*/  FMUL.FTZ R57, R57, R44 ;  /* 0x0000002c39397220 */ /* 0x000fe20000410000 */
[--C-:B---3--:R-:W-:Y:S02]  /*16390*/  HADD2.F32 R37, -RZ, R20.reuse.H0_H0 ;  /* 0x20000014ff257230 */ /* 0x108fe40000004100 */
[----:B------:R-:W-:Y:S02]  /*163a0*/  HADD2.F32 R39, -RZ, R20.H1_H1 ;  /* 0x30000014ff277230 */ /* 0x000fe40000004100 */
[--C-:B------:R-:W-:Y:S01]  /*163b0*/  HADD2.F32 R20, -RZ, R21.reuse.H0_H0 ;  /* 0x20000015ff147230 */ /* 0x100fe20000004100 */
[----:B------:R-:W-:Y:S01]  /*163c0*/  FMUL.FTZ R43, R43, R54 ;  /* 0x000000362b2b7220 */ /* 0x000fe20000410000 */
[----:B------:R-:W-:Y:S01]  /*163d0*/  HADD2.F32 R44, -RZ, R21.H1_H1 ;  /* 0x30000015ff2c7230 */ /* 0x000fe20000004100 */
[----:B------:R-:W-:Y:S01]  /*163e0*/  FFMA.FTZ R4, R4, R37, R56 ;  /* 0x0000002504047223 */ /* 0x000fe20000010038 */
[--C-:B------:R-:W-:Y:S01]  /*163f0*/  HADD2.F32 R21, -RZ, R22.reuse.H0_H0 ;  /* 0x20000016ff157230 */ /* 0x100fe20000004100 */
[----:B------:R-:W-:Y:S01]  /*16400*/  FFMA.FTZ R20, R38, R20, R36 ;  /* 0x0000001426147223 */ /* 0x000fe20000010024 */
[----:B------:R-:W-:-:S02]  /*16410*/  HADD2.F32 R54, -RZ, R22.H1_H1 ;  /* 0x30000016ff367230 */ /* 0x000fc40000004100 */
[----:B------:R-:W-:Y:S02]  /*16420*/  HADD2.F32 R22, -RZ, R23.H0_H0 ;  /* 0x20000017ff167230 */ /* 0x000fe40000004100 */
[----:B------:R-:W-:Y:S02]  /*16430*/  HADD2.F32 R37, -RZ, R40.H0_H0 ;  /* 0x20000028ff257230 */ /* 0x000fe40000004100 */
[----:B------:R-:W-:Y:S02]  /*16440*/  HADD2.F32 R41, -RZ, R41.H1_H1 ;  /* 0x30000029ff297230 */ /* 0x000fe40000004100 */
[----:B------:R-:W-:Y:S02]  /*16450*/  HADD2.F32 R23, -RZ, R23.H1_H1 ;  /* 0x30000017ff177230 */ /* 0x000fe40000004100 */
[----:B------:R-:W-:Y:S02]  /*16460*/  HADD2.F32 R36, -RZ, R32.H1_H1 ;  /* 0x30000020ff247230 */ /* 0x000fe40000004100 */
[----:B------:R-:W-:-:S02]  /*16470*/  HADD2.F32 R40, -RZ, R40.H1_H1 ;  /* 0x30000028ff287230 */ /* 0x000fc40000004100 */
[--C-:B------:R-:W-:Y:S01]  /*16480*/  HADD2.F32 R32, -RZ, R42.reuse.H0_H0 ;  /* 0x2000002aff207230 */ /* 0x100fe20000004100 */
[----:B------:R-:W-:Y:S01]  /*16490*/  FFMA.FTZ R39, R41, R39, R57 ;  /* 0x0000002729277223 */ /* 0x000fe20000010039 */
[----:B------:R-:W-:Y:S01]  /*164a0*/  HADD2.F32 R42, -RZ, R42.H1_H1 ;  /* 0x3000002aff2a7230 */ /* 0x000fe20000004100 */
[----:B------:R-:W-:Y:S02]  /*164b0*/  FFMA.FTZ R36, R36, R44, R43 ;  /* 0x0000002c24247223 */ /* 0x000fe4000001002b */
[----:B------:R-:W-:Y:S02]  /*164c0*/  FFMA.FTZ R6, R37, R22, R6 ;  /* 0x0000001625067223 */ /* 0x000fe40000010006 */
[----:B------:R-:W-:Y:S01]  /*164d0*/  FFMA.FTZ R7, R40, R23, R7 ;  /* 0x0000001728077223 */ /* 0x000fe20000010007 */
[----:B------:R-:W-:Y:S01]  /*164e0*/  F2FP.PACK_AB R4, R39, R4 ;  /* 0x000000042704723e */ /* 0x000fe200000000ff */
[----:B------:R-:W-:Y:S01]  /*164f0*/  FFMA.FTZ R5, R32, R21, R5 ;  /* 0x0000001520057223 */ /* 0x000fe20000010005 */
[----:B------:R-:W-:Y:S01]  /*16500*/  F2FP.PACK_AB R20, R36, R20 ;  /* 0x000000142414723e */ /* 0x000fe200000000ff */
[----:B------:R-:W-:Y:S01]  /*16510*/  FFMA.FTZ R42, R42, R54, R55 ;  /* 0x000000362a2a7223 */ /* 0x000fe20000010037 */
[----:B------:R-:W-:-:S02]  /*16520*/  F2FP.PACK_AB R6, R7, R6 ;  /* 0x000000060706723e */ /* 0x000fc400000000ff */
[----:B------:R-:W-:Y:S02]  /*16530*/  MOV R40, R4 ;  /* 0x0000000400287202 */ /* 0x000fe40000000f00 */
[----:B------:R-:W-:Y:S02]  /*16540*/  F2FP.PACK_AB R42, R42, R5 ;  /* 0x000000052a2a723e */ /* 0x000fe400000000ff */
[----:B------:R-:W-:Y:S02]  /*16550*/  MOV R41, R20 ;  /* 0x0000001400297202 */ /* 0x000fe40000000f00 */
[----:B------:R-:W-:Y:S02]  /*16560*/  MOV R43, R6 ;  /* 0x00000006002b7202 */ /* 0x000fe40000000f00 */
.L_x_3473:
[----:B------:R-:W-:Y:S05]  /*16570*/  BSYNC B0 ;  /* 0x0000000000007941 */ /* 0x000fea0003800000 */
.L_x_3472:
[----:B-----5:R1:W-:Y:S02]  /*16580*/  STS.128 [R244+0x1000], R40 ;  /* 0x00100028f4007388 */ /* 0x0203e40000000c00 */
.L_x_3471:
[----:B------:R-:W-:Y:S05]  /*16590*/  BSYNC B1 ;  /* 0x0000000000017941 */ /* 0x000fea0003800000 */
.L_x_3470:
        /* <DEDUP_REMOVED lines=20> */
[----:B--23--:R-:W2:Y:S01]  /*166e0*/  LD.E.128 R36, [R36.64+0x80] ;  /* 0x0000800624247980 */ /* 0x00cea2000c101d00 */
[----:B------:R-:W-:-:S05]  /*166f0*/  LEA.HI.X R23, R5, R27, R4, 0x1, P1 ;  /* 0x0000001b05177211 */ /* 0x000fca00008f0c04 */
[----:B----4-:R3:W4:Y:S02]  /*16700*/  LD.E.128 R4, [R22.64] ;  /* 0x0000000616047980 */ /* 0x010724000c101d00 */
[----:B---3--:R-:W-:Y:S02]  /*16710*/  MOV R22, RZ ;  /* 0x000000ff00167202 */ /* 0x008fe40000000f00 */
[----:B------:R-:W-:-:S04]  /*16720*/  @P0 IADD3 R22, -R3, RZ, RZ ;  /* 0x000000ff03160210 */ /* 0x000fc80007ffe1ff */
[----:B------:R-:W-:-:S04]  /*16730*/  IADD3 R21, P1, R22, R21, RZ ;  /* 0x0000001516157210 */ /* 0x000fc80007f3e0ff */
[----:B------:R-:W-:Y:S02]  /*16740*/  LEA.HI.X.SX32 R20, R22, R20, 0x1, P1 ;  /* 0x0000001416147211 */ /* 0x000fe400008f0eff */
[----:B------:R-:W-:-:S04]  /*16750*/  LEA R22, P1, R21, R24, 0x1 ;  /* 0x0000001815167211 */ /* 0x000fc800078208ff */
[----:B------:R-:W-:-:S06]  /*16760*/  LEA.HI.X R23, R21, R25, R20, 0x1, P1 ;  /* 0x0000001915177211 */ /* 0x000fcc00008f0c14 */
[----:B------:R-:W3:Y:S01]  /*16770*/  LD.E.128 R20, [R22.64] ;  /* 0x0000000616147980 */ /* 0x000ee2000c101d00 */
[----:B-----5:R-:W-:Y:S01]  /*16780*/  IMAD.MOV.U32 R32, RZ, RZ, R41 ;  /* 0x000000ffff207224 */ /* 0x020fe200078e0029 */
[----:B------:R-:W-:Y:S02]  /*16790*/  MOV R41, R40 ;  /* 0x0000002800297202 */ /* 0x000fe40000000f00 */
[----:B------:R-:W-:Y:S02]  /*167a0*/  MOV R40, R43 ;  /* 0x0000002b00287202 */ /* 0x000fe40000000f00 */
[----:B--2---:R-:W-:Y:S01]  /*167b0*/  MOV R43, R37 ;  /* 0x00000025002b7202 */ /* 0x004fe20000000f00 */
[----:B------:R-:W-:Y:S01]  /*167c0*/  IMAD.MOV.U32 R37, RZ, RZ, R38 ;  /* 0x000000ffff257224 */ /* 0x000fe200078e0026 */
        /* <DEDUP_REMOVED lines=63> */
.L_x_3477:
[----:B------:R-:W-:Y:S05]  /*16bc0*/  BSYNC B0 ;  /* 0x0000000000007941 */ /* 0x000fea0003800000 */
.L_x_3476:
[----:B-----5:R1:W-:Y:S02]  /*16bd0*/  STS.128 [R244+0x3000], R40 ;  /* 0x00300028f4007388 */ /* 0x0203e40000000c00 */
.L_x_3475:
[----:B------:R-:W-:Y:S05]  /*16be0*/  BSYNC B1 ;  /* 0x0000000000017941 */ /* 0x000fea0003800000 */
.L_x_3474:
        /* <DEDUP_REMOVED lines=98> */
.L_x_3481:
[----:B------:R-:W-:Y:S05]  /*17210*/  BSYNC B0 ;  /* 0x0000000000007941 */ /* 0x000fea0003800000 */
.L_x_3480:
[----:B-----5:R1:W-:Y:S02]  /*17220*/  STS.128 [R244+0x5000], R40 ;  /* 0x00500028f4007388 */ /* 0x0203e40000000c00 */
.L_x_3479:
[----:B------:R-:W-:Y:S05]  /*17230*/  BSYNC B1 ;  /* 0x0000000000017941 */ /* 0x000fea0003800000 */
.L_x_3478:
[----:B------:R-:W-:-:S13]  /*17240*/  ISETP.GE.AND P0, PT, R12, R2, PT ;  /* 0x000000020c00720c */ /* 0x000fda0003f06270 */
[----:B------:R1:W-:Y:S01]  /*17250*/  @P0 STS.128 [R244+0x7000], RZ ;  /* 0x007000fff4000388 */ /* 0x0003e20000000c00 */
[----:B------:R-:W-:Y:S05]  /*17260*/  @P0 BRA `(.L_x_3469) ;  /* 0x0000064000000947 */ /* 0x000fea0003800000 */
[----:B-123--:R1:W5:Y:S01]  /*17270*/  LD.E.128 R36, [R16.64+0x180] ;  /* 0x0001800610247980 */ /* 0x00e362000c101d00 */
        /* <DEDUP_REMOVED lines=15> */
[----:B------:R-:W2:Y:S03]  /*17370*/  LD.E.128 R40, [R40.64+0x180] ;  /* 0x0001800628287980 */ /* 0x000ea6000c101d00 */
[----:B------:R-:W-:Y:S02]  /*17380*/  LEA.HI.X R23, R5, R27, R4, 0x1, P1 ;  /* 0x0000001b05177211 */ /* 0x000fe400008f0c04 */
[----:B-1----:R-:W-:Y:S02]  /*17390*/  MOV R16, RZ ;  /* 0x000000ff00107202 */ /* 0x002fe40000000f00 */
[----:B------:R-:W-:Y:S01]  /*173a0*/  @P0 IADD3 R16, -R3, RZ, RZ ;  /* 0x000000ff03100210 */ /* 0x000fe20007ffe1ff */
[----:B------:R1:W3:Y:S03]  /*173b0*/  LD.E.128 R4, [R22.64] ;  /* 0x0000000616047980 */ /* 0x0002e6000c101d00 */
[----:B------:R-:W-:-:S04]  /*173c0*/  IADD3 R21, P1, R16, R21, RZ ;  /* 0x0000001510157210 */ /* 0x000fc80007f3e0ff */
[----:B------:R-:W-:Y:S02]  /*173d0*/  LEA.HI.X.SX32 R16, R16, R20, 0x1, P1 ;  /* 0x0000001410107211 */ /* 0x000fe400008f0eff */
[----:B------:R-:W-:-:S04]  /*173e0*/  LEA R20, P1, R21, R24, 0x1 ;  /* 0x0000001815147211 */ /* 0x000fc800078208ff */
[----:B------:R-:W-:-:S06]  /*173f0*/  LEA.HI.X R21, R21, R25, R16, 0x1, P1 ;  /* 0x0000001915157211 */ /* 0x000fcc00008f0c10 */
[----:B-1--4-:R-:W4:Y:S01]  /*17400*/  LD.E.128 R20, [R20.64] ;  /* 0x0000000614147980 */ /* 0x012f22000c101d00 */
[----:B-----5:R-:W-:Y:S01]  /*17410*/  IMAD.MOV.U32 R16, RZ, RZ, R37 ;  /* 0x000000ffff107224 */ /* 0x020fe200078e0025 */
[----:B------:R-:W-:Y:S02]  /*17420*/  MOV R32, R36 ;  /* 0x0000002400207202 */ /* 0x000fe40000000f00 */
[----:B------:R-:W-:Y:S02]  /*17430*/  MOV R37, R38 ;  /* 0x0000002600257202 */ /* 0x000fe40000000f00 */
[----:B------:R-:W-:Y:S01]  /*17440*/  MOV R17, R39 ;  /* 0x0000002700117202 */ /* 0x000fe20000000f00 */
[----:B--2---:R-:W-:Y:S01]  /*17450*/  IMAD.MOV.U32 R36, RZ, RZ, R40 ;  /* 0x000000ffff247224 */ /* 0x004fe200078e0028 */
[----:B------:R-:W-:Y:S02]  /*17460*/  MOV R38, R42 ;  /* 0x0000002a00267202 */ /* 0x000fe40000000f00 */
[----:B------:R-:W-:Y:S01]  /*17470*/  MOV R39, R41 ;  /* 0x0000002900277202 */ /* 0x000fe20000000f00 */
[----:B---3--:R-:W-:-:S02]  /*17480*/  HADD2.F32 R40, -RZ, R4.H0_H0 ;  /* 0x20000004ff287230 */ /* 0x008fc40000004100 */
[----:B------:R-:W-:Y:S02]  /*17490*/  HADD2.F32 R42, -RZ, R4.H1_H1 ;  /* 0x30000004ff2a7230 */ /* 0x000fe40000004100 */
[--C-:B------:R-:W-:Y:S01]  /*174a0*/  HADD2.F32 R4, -RZ, R5.reuse.H0_H0 ;  /* 0x20000005ff047230 */ /* 0x100fe20000004100 */
[----:B------:R-:W-:Y:S01]  /*174b0*/  MOV R41, R43 ;  /* 0x0000002b00297202 */ /* 0x000fe20000000f00 */
        /* <DEDUP_REMOVED lines=43> */
[----:B------:R-:W-:Y:S02]  /*17770*/  HADD2.F32 R36, -RZ, R17.H0_H0 ;  /* 0x20000011ff247230 */ /* 0x000fe40000004100 */
        /* <DEDUP_REMOVED lines=17> */
.L_x_3483:
[----:B------:R-:W-:Y:S05]  /*17890*/  BSYNC B0 ;  /* 0x0000000000007941 */ /* 0x000fea0003800000 */
.L_x_3482:
[----:B-----5:R2:W-:Y:S02]  /*178a0*/  STS.128 [R244+0x7000], R36 ;  /* 0x00700024f4007388 */ /* 0x0205e40000000c00 */
.L_x_3469:
[----:B------:R-:W-:Y:S05]  /*178b0*/  BSYNC B2 ;  /* 0x0000000000027941 */ /* 0x000fea0003800000 */
.L_x_3468:
[----:B-1----:R-:W-:-:S04]  /*178c0*/  IADD3 R40, R160, 0x30, RZ ;  /* 0x00000030a0287810 */ /* 0x002fc80007ffe0ff */
[----:B------:R-:W-:-:S04]  /*178d0*/  ISETP.GE.AND P0, PT, R40, R15, PT ;  /* 0x0000000f2800720c */ /* 0x000fc80003f06270 */
[----:B------:R-:W-:-:S13]  /*178e0*/  ISETP.LT.OR P0, PT, R132, -0x187, P0 ;  /* 0xfffffe798400780c */ /* 0x000fda0000701670 */
[----:B------:R-:W-:Y:S05]  /*178f0*/  @P0 BRA `(.L_x_3421) ;  /* 0x0000239000000947 */ /* 0x000fea0003800000 */
[----:B-----5:R-:W-:Y:S01]  /*17900*/  ISETP.GE.AND P0, PT, R18, R2, PT ;  /* 0x000000021200720c */ /* 0x020fe20003f06270 */
        /* <DEDUP_REMOVED lines=16> */
[----:B--2---:R-:W-:Y:S01]  /*17a10*/  IMAD.WIDE R36, R6, 0x2, R30 ;  /* 0x0000000206247825 */ /* 0x004fe200078e021e */
[----:B------:R-:W-:Y:S02]  /*17a20*/  LEA.HI.X.SX32 R4, R4, R15, 0x1, P1 ;  /* 0x0000000f04047211 */ /* 0x000fe400008f0eff */
[C---:B------:R-:W-:Y:S01]  /*17a30*/  LEA R18, P1, R5.reuse, R26, 0x1 ;  /* 0x0000001a05127211 */ /* 0x040fe200078208ff */
[----:B------:R-:W-:Y:S02]  /*17a40*/  IMAD.MOV.U32 R17, RZ, RZ, RZ ;  /* 0x000000ffff117224 */ /* 0x000fe400078e00ff */
[----:B---3--:R-:W2:Y:S01]  /*17a50*/  LD.E.128 R36, [R36.64] ;  /* 0x0000000624247980 */ /* 0x008ea2000c101d00 */
[----:B------:R-:W-:Y:S02]  /*17a60*/  LEA.HI.X R19, R5, R27, R4, 0x1, P1 ;  /* 0x0000001b05137211 */ /* 0x000fe400008f0c04 */
[----:B------:R-:W-:-:S03]  /*17a70*/  @P0 IADD3 R17, -R3, RZ, RZ ;  /* 0x000000ff03110210 */ /* 0x000fc60007ffe1ff */
[----:B----4-:R3:W4:Y:S01]  /*17a80*/  LD.E.128 R4, [R18.64] ;  /* 0x0000000612047980 */ /* 0x010722000c101d00 */
[----:B------:R-:W-:-:S04]  /*17a90*/  IADD3 R16, P1, R17, R16, RZ ;  /* 0x0000001011107210 */ /* 0x000fc80007f3e0ff */
[----:B------:R-:W-:Y:S02]  /*17aa0*/  LEA.HI.X.SX32 R15, R17, R15, 0x1, P1 ;  /* 0x0000000f110f7211 */ /* 0x000fe400008f0eff */
[----:B---3--:R-:W-:-:S04]  /*17ab0*/  LEA R18, P1, R16, R24, 0x1 ;  /* 0x0000001810127211 */ /* 0x008fc800078208ff */
[----:B------:R-:W-:-:S06]  /*17ac0*/  LEA.HI.X R19, R16, R25, R15, 0x1, P1 ;  /* 0x0000001910137211 */ /* 0x000fcc00008f0c0f */
[----:B------:R-:W3:Y:S01]  /*17ad0*/  LD.E.128 R16, [R18.64] ;  /* 0x0000000612107980 */ /* 0x000ee2000c101d00 */
[----:B-----5:R-:W-:Y:S02]  /*17ae0*/  MOV R15, R21 ;  /* 0x00000015000f7202 */ /* 0x020fe40000000f00 */
[----:B------:R-:W-:Y:S01]  /*17af0*/  MOV R21, R20 ;  /* 0x0000001400157202 */ /* 0x000fe20000000f00 */
[----:B------:R-:W-:Y:S01]  /*17b00*/  IMAD.MOV.U32 R20, RZ, RZ, R23 ;  /* 0x000000ffff147224 */ /* 0x000fe200078e0017 */
[----:B------:R-:W-:Y:S02]  /*17b10*/  MOV R23, R22 ;  /* 0x0000001600177202 */ /* 0x000fe40000000f00 */
[----:B--2---:R-:W-:Y:S01]  /*17b20*/  MOV R22, R36 ;  /* 0x0000002400167202 */ /* 0x004fe20000000f00 */
[----:B------:R-:W-:Y:S01]  /*17b30*/  IMAD.MOV.U32 R32, RZ, RZ, R38 ;  /* 0x000000ffff207224 */ /* 0x000fe200078e0026 */
[----:B------:R-:W-:Y:S02]  /*17b40*/  MOV R36, R37 ;  /* 0x0000002500247202 */ /* 0x000fe40000000f00 */
[----:B------:R-:W-:Y:S01]  /*17b50*/  MOV R38, R39 ;  /* 0x0000002700267202 */ /* 0x000fe20000000f00 */
[----:B----4-:R-:W-:-:S02]  /*17b60*/  HADD2.F32 R37, -RZ, R4.H0_H0 ;  /* 0x20000004ff257230 */ /* 0x010fc40000004100 */
        /* <DEDUP_REMOVED lines=10> */
[--C-:B------:R-:W-:Y:S01]  /*17c10*/  HADD2.F32 R6, -RZ, R7.reuse.H0_H0 ;  /* 0x20000007ff067230 */ /* 0x100fe20000004100 */
[----:B------:R-:W-:Y:S01]  /*17c20*/  FMUL.FTZ R43, R43, R37 ;  /* 0x000000252b2b7220 */ /* 0x000fe20000410000 */
[----:B------:R-:W-:Y:S01]  /*17c30*/  HADD2.F32 R7, -RZ, R7.H1_H1 ;  /* 0x30000007ff077230 */ /* 0x000fe20000004100 */
[----:B------:R-:W-:Y:S01]  /*17c40*/  FMUL.FTZ R22, R22, R4 ;  /* 0x0000000416167220 */ /* 0x000fe20000410000 */
[----:B------:R-:W-:Y:S01]  /*17c50*/  HADD2.F32 R37, -RZ, R32.H0_H0 ;  /* 0x20000020ff257230 */ /* 0x000fe20000004100 */
[----:B------:R-:W-:Y:S01]  /*17c60*/  @!P0 FADD.FTZ R5, -R5, -RZ ;  /* 0x800000ff05058221 */ /* 0x000fe20000010100 */
[--C-:B------:R-:W-:Y:S01]  /*17c70*/  HADD2.F32 R4, -RZ, R38.reuse.H0_H0 ;  /* 0x20000026ff047230 */ /* 0x100fe20000004100 */
[----:B------:R-:W-:Y:S01]  /*17c80*/  @!P0 FADD.FTZ R6, -R6, -RZ ;  /* 0x800000ff06068221 */ /* 0x000fe20000010100 */
[----:B------:R-:W-:Y:S01]  /*17c90*/  HADD2.F32 R38, -RZ, R38.H1_H1 ;  /* 0x30000026ff267230 */ /* 0x000fe20000004100 */
[----:B------:R-:W-:Y:S01]  /*17ca0*/  @!P0 FADD.FTZ R7, -R7, -RZ ;  /* 0x800000ff07078221 */ /* 0x000fe20000010100 */
[----:B------:R-:W-:Y:S01]  /*17cb0*/  HADD2.F32 R32, -RZ, R32.H1_H1 ;  /* 0x30000020ff207230 */ /* 0x000fe20000004100 */
[----:B------:R-:W-:-:S02]  /*17cc0*/  @!P0 FADD.FTZ R42, -R42, -RZ ;  /* 0x800000ff2a2a8221 */ /* 0x000fc40000010100 */
[----:B------:R-:W-:Y:S01]  /*17cd0*/  FMUL.FTZ R5, R37, R5 ;  /* 0x0000000525057220 */ /* 0x000fe20000410000 */
[--C-:B------:R-:W-:Y:S01]  /*17ce0*/  HADD2.F32 R37, -RZ, R21.reuse.H1_H1 ;  /* 0x30000015ff257230 */ /* 0x100fe20000004100 */
[----:B------:R-:W-:Y:S01]  /*17cf0*/  FMUL.FTZ R6, R4, R6 ;  /* 0x0000000604067220 */ /* 0x000fe20000410000 */
[----:B------:R-:W-:Y:S01]  /*17d00*/  HADD2.F32 R4, -RZ, R21.H0_H0 ;  /* 0x20000015ff047230 */ /* 0x000fe20000004100 */
[----:B------:R-:W-:Y:S01]  /*17d10*/  FMUL.FTZ R7, R38, R7 ;  /* 0x0000000726077220 */ /* 0x000fe20000410000 */
[----:B---3--:R-:W-:Y:S01]  /*17d20*/  HADD2.F32 R21, -RZ, R16.H0_H0 ;  /* 0x20000010ff157230 */ /* 0x008fe20000004100 */
[----:B------:R-:W-:Y:S01]  /*17d30*/  @!P0 FADD.FTZ R39, -R39, -RZ ;  /* 0x800000ff27278221 */ /* 0x000fe20000010100 */
[----:B------:R-:W-:Y:S01]  /*17d40*/  HADD2.F32 R36, -RZ, R36.H1_H1 ;  /* 0x30000024ff247230 */ /* 0x000fe20000004100 */
[----:B------:R-:W-:Y:S01]  /*17d50*/  FMUL.FTZ R42, R32, R42 ;  /* 0x0000002a202a7220 */ /* 0x000fe20000410000 */
[----:B------:R-:W-:Y:S01]  /*17d60*/  HADD2.F32 R38, -RZ, R16.H1_H1 ;  /* 0x30000010ff267230 */ /* 0x000fe20000004100 */
[----:B------:R-:W-:Y:S01]  /*17d70*/  @!P0 FADD.FTZ R41, -R41, -RZ ;  /* 0x800000ff29298221 */ /* 0x000fe20000010100 */
[----:B------:R-:W-:-:S02]  /*17d80*/  HADD2.F32 R32, -RZ, R15.H0_H0 ;  /* 0x2000000fff207230 */ /* 0x000fc40000004100 */
[--C-:B------:R-:W-:Y:S01]  /*17d90*/  HADD2.F32 R16, -RZ, R17.reuse.H0_H0 ;  /* 0x20000011ff107230 */ /* 0x100fe20000004100 */
[----:B------:R-:W-:Y:S01]  /*17da0*/  FMUL.FTZ R44, R44, R39 ;  /* 0x000000272c2c7220 */ /* 0x000fe20000410000 */
[----:B------:R-:W-:Y:S01]  /*17db0*/  HADD2.F32 R39, -RZ, R17.H1_H1 ;  /* 0x30000011ff277230 */ /* 0x000fe20000004100 */
[----:B------:R-:W-:Y:S01]  /*17dc0*/  FFMA.FTZ R4, R4, R21, R43 ;  /* 0x0000001504047223 */ /* 0x000fe2000001002b */
[----:B------:R-:W-:Y:S01]  /*17dd0*/  HADD2.F32 R21, -RZ, R15.H1_H1 ;  /* 0x3000000fff157230 */ /* 0x000fe20000004100 */
[----:B------:R-:W-:Y:S01]  /*17de0*/  FMUL.FTZ R36, R36, R41 ;  /* 0x0000002924247220 */ /* 0x000fe20000410000 */
[--C-:B------:R-:W-:Y:S01]  /*17df0*/  HADD2.F32 R17, -RZ, R18.reuse.H0_H0 ;  /* 0x20000012ff117230 */ /* 0x100fe20000004100 */
[----:B------:R-:W-:Y:S01]  /*17e00*/  FFMA.FTZ R16, R32, R16, R22 ;  /* 0x0000001020107223 */ /* 0x000fe20000010016 */
[----:B------:R-:W-:Y:S02]  /*17e10*/  HADD2.F32 R41, -RZ, R18.H1_H1 ;  /* 0x30000012ff297230 */ /* 0x000fe40000004100 */
[----:B------:R-:W-:-:S02]  /*17e20*/  HADD2.F32 R15, -RZ, R23.H0_H0 ;  /* 0x20000017ff0f7230 */ /* 0x000fc40000004100 */
[----:B------:R-:W-:Y:S02]  /*17e30*/  HADD2.F32 R18, -RZ, R19.H0_H0 ;  /* 0x20000013ff127230 */ /* 0x000fe40000004100 */
[----:B------:R-:W-:Y:S02]  /*17e40*/  HADD2.F32 R23, -RZ, R23.H1_H1 ;  /* 0x30000017ff177230 */ /* 0x000fe40000004100 */
[--C-:B------:R-:W-:Y:S02]  /*17e50*/  HADD2.F32 R22, -RZ, R20.reuse.H0_H0 ;  /* 0x20000014ff167230 */ /* 0x100fe40000004100 */
        /* <DEDUP_REMOVED lines=11> */
[----:B------:R-:W-:-:S02]  /*17f10*/  MOV R22, R23 ;  /* 0x0000001700167202 */ /* 0x000fc40000000f00 */
[----:B------:R-:W-:Y:S02]  /*17f20*/  F2FP.PACK_AB R21, R21, R16 ;  /* 0x000000101515723e */ /* 0x000fe400000000ff */
[----:B------:R-:W-:Y:S02]  /*17f30*/  MOV R20, R4 ;  /* 0x0000000400147202 */ /* 0x000fe40000000f00 */
[----:B------:R-:W-:Y:S02]  /*17f40*/  MOV R23, R6 ;  /* 0x0000000600177202 */ /* 0x000fe40000000f00 */
.L_x_3487:
[----:B------:R-:W-:Y:S05]  /*17f50*/  BSYNC B0 ;  /* 0x0000000000007941 */ /* 0x000fea0003800000 */
.L_x_3486:
[----:B-----5:R1:W-:Y:S02]  /*17f60*/  STS.128 [R244+0x1800], R20 ;  /* 0x00180014f4007388 */ /* 0x0203e40000000c00 */
.L_x_3485:
[----:B------:R-:W-:Y:S05]  /*17f70*/  BSYNC B1 ;  /* 0x0000000000017941 */ /* 0x000fea0003800000 */
.L_x_3484:
        /* <DEDUP_REMOVED lines=20> */
[----:B--2---:R-:W-:-:S03]  /*180c0*/  IMAD.WIDE R36, R6, 0x2, R30 ;  /* 0x0000000206247825 */ /* 0x004fc600078e021e */
[----:B------:R-:W-:-:S03]  /*180d0*/  LEA.HI.X R17, R5, R27, R4, 0x1, P1 ;  /* 0x0000001b05117211 */ /* 0x000fc600008f0c04 */
[----:B---3--:R-:W2:Y:S04]  /*180e0*/  LD.E.128 R36, [R36.64+0x80] ;  /* 0x0000800624247980 */ /* 0x008ea8000c101d00 */
        /* <DEDUP_REMOVED lines=10> */
[----:B--2---:R-:W-:Y:S01]  /*18190*/  MOV R21, R36 ;  /* 0x0000002400157202 */ /* 0x004fe20000000f00 */
[----:B------:R-:W-:Y:S01]  /*181a0*/  IMAD.MOV.U32 R23, RZ, RZ, R38 ;  /* 0x000000ffff177224 */ /* 0x000fe200078e0026 */
[----:B------:R-:W-:Y:S01]  /*181b0*/  MOV R32, R37 ;  /* 0x0000002500207202 */ /* 0x000fe20000000f00 */
[--C-:B----4-:R-:W-:Y:S01]  /*181c0*/  HADD2.F32 R36, -RZ, R4.reuse.H0_H0 ;  /* 0x20000004ff247230 */ /* 0x110fe20000004100 */
[----:B------:R-:W-:Y:S01]  /*181d0*/  MOV R37, R39 ;  /* 0x0000002700257202 */ /* 0x000fe20000000f00 */
[----:B------:R-:W-:Y:S02]  /*181e0*/  HADD2.F32 R38, -RZ, R4.H1_H1 ;  /* 0x30000004ff267230 */ /* 0x000fe40000004100 */
[----:B------:R-:W-:Y:S01]  /*181f0*/  HADD2.F32 R4, -RZ, R5.H0_H0 ;  /* 0x20000005ff047230 */ /* 0x000fe20000004100 */
        /* <DEDUP_REMOVED lines=30> */
[----:B------:R-:W-:-:S03]  /*183e0*/  HADD2.F32 R23, -RZ, R14.H0_H0 ;  /* 0x2000000eff177230 */ /* 0x000fc60000004100 */
[----:B------:R-:W-:Y:S01]  /*183f0*/  FMUL.FTZ R32, R32, R39 ;  /* 0x0000002720207220 */ /* 0x000fe20000410000 */
[--C-:B---3--:R-:W-:Y:S02]  /*18400*/  HADD2.F32 R20, -RZ, R16.reuse.H0_H0 ;  /* 0x20000010ff147230 */ /* 0x108fe40000004100 */
        /* <DEDUP_REMOVED lines=8> */
[----:B------:R-:W-:Y:S01]  /*18490*/  HADD2.F32 R18, -RZ, R19.H0_H0 ;  /* 0x20000013ff127230 */ /* 0x000fe20000004100 */
[----:B------:R-:W-:Y:S01]  /*184a0*/  F2FP.PACK_AB R4, R36, R4 ;  /* 0x000000042404723e */ /* 0x000fe200000000ff */
[----:B------:R-:W-:Y:S02]  /*184b0*/  HADD2.F32 R20, -RZ, R14.H1_H1 ;  /* 0x3000000eff147230 */ /* 0x000fe40000004100 */
[----:B------:R-:W-:Y:S02]  /*184c0*/  HADD2.F32 R21, -RZ, R15.H0_H0 ;  /* 0x2000000fff157230 */ /* 0x000fe40000004100 */
[----:B------:R-:W-:Y:S01]  /*184d0*/  HADD2.F32 R19, -RZ, R19.H1_H1 ;  /* 0x30000013ff137230 */ /* 0x000fe20000004100 */
[----:B------:R-:W-:Y:S01]  /*184e0*/  FFMA.FTZ R20, R20, R38, R32 ;  /* 0x0000002614147223 */ /* 0x000fe20000010020 */
[----:B------:R-:W-:Y:S01]  /*184f0*/  HADD2.F32 R15, -RZ, R15.H1_H1 ;  /* 0x3000000fff0f7230 */ /* 0x000fe20000004100 */
[----:B------:R-:W-:Y:S01]  /*18500*/  FFMA.FTZ R6, R21, R18, R6 ;  /* 0x0000001215067223 */ /* 0x000fe20000010006 */
[----:B------:R-:W-:-:S02]  /*18510*/  HADD2.F32 R14, -RZ, R22.H0_H0 ;  /* 0x20000016ff0e7230 */ /* 0x000fc40000004100 */
[----:B------:R-:W-:Y:S01]  /*18520*/  HADD2.F32 R22, -RZ, R22.H1_H1 ;  /* 0x30000016ff167230 */ /* 0x000fe20000004100 */
[----:B------:R-:W-:Y:S01]  /*18530*/  FFMA.FTZ R7, R15, R19, R7 ;  /* 0x000000130f077223 */ /* 0x000fe20000010007 */
[----:B------:R-:W-:Y:S01]  /*18540*/  F2FP.PACK_AB R20, R20, R16 ;  /* 0x000000101414723e */ /* 0x000fe200000000ff */
[----:B------:R-:W-:Y:S02]  /*18550*/  FFMA.FTZ R5, R14, R17, R5 ;  /* 0x000000110e057223 */ /* 0x000fe40000010005 */
[----:B------:R-:W-:Y:S01]  /*18560*/  FFMA.FTZ R22, R22, R39, R41 ;  /* 0x0000002716167223 */ /* 0x000fe20000010029 */
[----:B------:R-:W-:Y:S02]  /*18570*/  F2FP.PACK_AB R6, R7, R6 ;  /* 0x000000060706723e */ /* 0x000fe400000000ff */
[----:B------:R-:W-:Y:S02]  /*18580*/  MOV R21, R20 ;  /* 0x0000001400157202 */ /* 0x000fe40000000f00 */
[----:B------:R-:W-:-:S02]  /*18590*/  F2FP.PACK_AB R22, R22, R5 ;  /* 0x000000051616723e */ /* 0x000fc400000000ff */
[----:B------:R-:W-:Y:S02]  /*185a0*/  MOV R20, R4 ;  /* 0x0000000400147202 */ /* 0x000fe40000000f00 */
[----:B------:R-:W-:Y:S02]  /*185b0*/  MOV R23, R6 ;  /* 0x0000000600177202 */ /* 0x000fe40000000f00 */
.L_x_3491:
[----:B------:R-:W-:Y:S05]  /*185c0*/  BSYNC B0 ;  /* 0x0000000000007941 */ /* 0x000fea0003800000 */
.L_x_3490:
[----:B-----5:R1:W-:Y:S02]  /*185d0*/  STS.128 [R244+0x3800], R20 ;  /* 0x00380014f4007388 */ /* 0x0203e40000000c00 */
.L_x_3489:
[----:B------:R-:W-:Y:S05]  /*185e0*/  BSYNC B1 ;  /* 0x0000000000017941 */ /* 0x000fea0003800000 */
.L_x_3488:
        /* <DEDUP_REMOVED lines=19> */
[----:B------:R-:W-:Y:S01]  /*18720*/  LEA R16, P1, R5, R26, 0x1 ;  /* 0x0000001a05107211 */ /* 0x000fe200078208ff */
[----:B--2---:R-:W-:-:S03]  /*18730*/  IMAD.WIDE R36, R6, 0x2, R30 ;  /* 0x0000000206247825 */ /* 0x004fc600078e021e */
[----:B------:R-:W-:Y:S02]  /*18740*/  LEA.HI.X R17, R5, R27, R4, 0x1, P1 ;  /* 0x0000001b05117211 */ /* 0x000fe400008f0c04 */
[----:B------:R-:W-:Y:S01]  /*18750*/  MOV R15, RZ ;  /* 0x000000ff000f7202 */ /* 0x000fe20000000f00 */
[----:B---3--:R-:W2:Y:S01]  /*18760*/  LD.E.128 R36, [R36.64+0x100] ;  /* 0x0001000624247980 */ /* 0x008ea2000c101d00 */
[----:B------:R-:W-:-:S03]  /*18770*/  @P0 IADD3 R15, -R3, RZ, RZ ;  /* 0x000000ff030f0210 */ /* 0x000fc60007ffe1ff */
[----:B----4-:R3:W4:Y:S01]  /*18780*/  LD.E.128 R4, [R16.64] ;  /* 0x0000000610047980 */ /* 0x010722000c101d00 */
[----:B------:R-:W-:-:S04]  /*18790*/  IADD3 R14, P1, R15, R14, RZ ;  /* 0x0000000e0f0e7210 */ /* 0x000fc80007f3e0ff */
[----:B------:R-:W-:Y:S02]  /*187a0*/  LEA.HI.X.SX32 R13, R15, R13, 0x1, P1 ;  /* 0x0000000d0f0d7211 */ /* 0x000fe400008f0eff */
[----:B---3--:R-:W-:-:S04]  /*187b0*/  LEA R16, P1, R14, R24, 0x1 ;  /* 0x000000180e107211 */ /* 0x008fc800078208ff */
[----:B------:R-:W-:-:S06]  /*187c0*/  LEA.HI.X R17, R14, R25, R13, 0x1, P1 ;  /* 0x000000190e117211 */ /* 0x000fcc00008f0c0d */
[----:B------:R-:W3:Y:S01]  /*187d0*/  LD.E.128 R16, [R16.64] ;  /* 0x0000000610107980 */ /* 0x000ee2000c101d00 */
[----:B-----5:R-:W-:Y:S01]  /*187e0*/  MOV R15, R20 ;  /* 0x00000014000f7202 */ /* 0x020fe20000000f00 */
[----:B------:R-:W-:Y:S01]  /*187f0*/  IMAD.MOV.U32 R13, RZ, RZ, R21 ;  /* 0x000000ffff0d7224 */ /* 0x000fe200078e0015 */
[----:B------:R-:W-:Y:S02]  /*18800*/  MOV R14, R23 ;  /* 0x00000017000e7202 */ /* 0x000fe40000000f00 */
[----:B------:R-:W-:Y:S01]  /*18810*/  MOV R21, R22 ;  /* 0x0000001600157202 */ /* 0x000fe20000000f00 */
[----:B--2---:R-:W-:Y:S01]  /*18820*/  IMAD.MOV.U32 R20, RZ, RZ, R36 ;  /* 0x000000ffff147224 */ /* 0x004fe200078e0024 */
[----:B------:R-:W-:Y:S02]  /*18830*/  MOV R23, R37 ;  /* 0x0000002500177202 */ /* 0x000fe40000000f00 */
[----:B------:R-:W-:Y:S01]  /*18840*/  MOV R22, R38 ;  /* 0x0000002600167202 */ /* 0x000fe20000000f00 */
[--C-:B----4-:R-:W-:Y:S01]  /*18850*/  HADD2.F32 R32, -RZ, R4.reuse.H0_H0 ;  /* 0x20000004ff207230 */ /* 0x110fe20000004100 */
        /* <DEDUP_REMOVED lines=33> */
[--C-:B---3--:R-:W-:Y:S02]  /*18a70*/  HADD2.F32 R15, -RZ, R16.reuse.H0_H0 ;  /* 0x20000010ff0f7230 */ /* 0x108fe40000004100 */
        /* <DEDUP_REMOVED lines=30> */
.L_x_3495:
[----:B------:R-:W-:Y:S05]  /*18c60*/  BSYNC B0 ;  /* 0x0000000000007941 */ /* 0x000fea0003800000 */
.L_x_3494:
[----:B-----5:R1:W-:Y:S02]  /*18c70*/  STS.128 [R244+0x5800], R20 ;  /* 0x00580014f4007388 */ /* 0x0203e40000000c00 */
.L_x_3493:
[----:B------:R-:W-:Y:S05]  /*18c80*/  BSYNC B1 ;  /* 0x0000000000017941 */ /* 0x000fea0003800000 */
.L_x_3492:
        /* <DEDUP_REMOVED lines=24> */
[----:B-12---:R1:W2:Y:S01]  /*18e10*/  LD.E.128 R20, [R6.64] ;  /* 0x0000000606147980 */ /* 0x0062a2000c101d00 */
[----:B------:R-:W-:-:S04]  /*18e20*/  @P0 IADD3 R0, -R3, RZ, RZ ;  /* 0x000000ff03000210 */ /* 0x000fc80007ffe1ff */
[----:B------:R-:W-:-:S04]  /*18e30*/  IADD3 R8, P1, R0, R8, RZ ;  /* 0x0000000800087210 */ /* 0x000fc80007f3e0ff */
[----:B------:R-:W-:Y:S01]  /*18e40*/  LEA.HI.X.SX32 R0, R0, R9, 0x1, P1 ;  /* 0x0000000900007211 */ /* 0x000fe200008f0eff */
[----:B-1-3--:R1:W3:Y:S02]  /*18e50*/  LD.E.128 R4, [R12.64] ;  /* 0x000000060c047980 */ /* 0x00a2e4000c101d00 */
[----:B-1----:R-:W-:-:S04]  /*18e60*/  LEA R12, P1, R8, R24, 0x1 ;  /* 0x00000018080c7211 */ /* 0x002fc800078208ff */
[----:B------:R-:W-:-:S06]  /*18e70*/  LEA.HI.X R13, R8, R25, R0, 0x1, P1 ;  /* 0x00000019080d7211 */ /* 0x000fcc00008f0c00 */
[----:B----4-:R-:W4:Y:S01]  /*18e80*/  LD.E.128 R12, [R12.64] ;  /* 0x000000060c0c7980 */ /* 0x010f22000c101d00 */
        /* <DEDUP_REMOVED lines=12> */
[--C-:B---3--:R-:W-:Y:S02]  /*18f50*/  HADD2.F32 R18, -RZ, R4.reuse.H0_H0 ;  /* 0x20000004ff127230 */ /* 0x108fe40000004100 */
        /* <DEDUP_REMOVED lines=29> */
[--C-:B----4-:R-:W-:Y:S01]  /*19130*/  HADD2.F32 R3, -RZ, R12.reuse.H0_H0 ;  /* 0x2000000cff037230 */ /* 0x110fe20000004100 */
        /* <DEDUP_REMOVED lines=29> */
.L_x_3497:
[----:B------:R-:W-:Y:S05]  /*19310*/  BSYNC B0 ;  /* 0x0000000000007941 */ /* 0x000fea0003800000 */
.L_x_3496:
[----:B-----5:R1:W-:Y:S01]  /*19320*/  STS.128 [R244+0x7800], R16 ;  /* 0x00780010f4007388 */ /* 0x0203e20000000c00 */
[----:B------:R-:W-:Y:S05]  /*19330*/  BRA `(.L_x_3421) ;  /* 0x0000095000007947 */ /* 0x000fea0003800000 */
.L_x_3371:
[----:B------:R-:W-:Y:S01]  /*19340*/  IMAD.IADD R0, R239, 0x1, -R50 ;  /* 0x00000001ef007824 */ /* 0x000fe200078e0a32 */
[----:B------:R-:W-:Y:S01]  /*19350*/  BSSY B0, `(.L_x_3498) ;  /* 0x0000024000007945 */ /* 0x000fe20003800000 */
[----:B------:R-:W-:-:S02]  /*19360*/  ISETP.GE.AND P2, PT, R13, R155, PT ;  /* 0x0000009b0d00720c */ /* 0x000fc40003f46270 */
[-C--:B------:R-:W-:Y:S02]  /*19370*/  ISETP.GE.AND P1, PT, R12, R155.reuse, PT ;  /* 0x0000009b0c00720c */ /* 0x080fe40003f26270 */
[----:B------:R-:W-:Y:S02]  /*19380*/  ISETP.GE.AND P3, PT, R160, R0, PT ;  /* 0x00000000a000720c */ /* 0x000fe40003f66270 */
[----:B------:R-:W-:-:S11]  /*19390*/  ISETP.GE.AND P0, PT, R14, R155, PT ;  /* 0x0000009b0e00720c */ /* 0x000fd60003f06270 */
[----:B------:R-:W-:Y:S05]  /*193a0*/  @P3 BRA `(.L_x_3499) ;  /* 0x000001e000003947 */ /* 0x000fea0003800000 */
[----:B------:R-:W-:Y:S02]  /*193b0*/  ISETP.GE.AND P6, PT, R18, R155, PT ;  /* 0x0000009b1200720c */ /* 0x000fe40003fc6270 */
[CC--:B------:R-:W-:Y:S02]  /*193c0*/  @!P0 LEA R6, P4, R166.reuse, R172.reuse, 0x1 ;  /* 0x000000aca6068211 */ /* 0x0c0fe400078808ff */
        /* <DEDUP_REMOVED lines=28> */
.L_x_3499:
[----:B------:R-:W-:Y:S05]  /*19590*/  BSYNC B0 ;  /* 0x0000000000007941 */ /* 0x000fea0003800000 */
.L_x_3498:
[----:B---3--:R-:W-:Y:S01]  /*195a0*/  IADD3 R28, R160, 0x10, RZ ;  /* 0x00000010a01c7810 */ /* 0x008fe20007ffe0ff */
[----:B------:R-:W-:Y:S03]  /*195b0*/  BSSY B0, `(.L_x_3500) ;  /* 0x0000023000007945 */ /* 0x000fe60003800000 */
[----:B------:R-:W-:-:S13]  /*195c0*/  ISETP.GE.AND P3, PT, R28, R0, PT ;  /* 0x000000001c00720c */ /* 0x000fda0003f66270 */
[----:B------:R-:W-:Y:S05]  /*195d0*/  @P3 BRA `(.L_x_3501) ;  /* 0x0000020000003947 */ /* 0x000fea0003800000 */
[----:B------:R-:W-:Y:S02]  /*195e0*/  ISETP.GE.AND P5, PT, R18, R155, PT ;  /* 0x0000009b1200720c */ /* 0x000fe40003fa6270 */
[----:B------:R-:W-:-:S04]  /*195f0*/  IADD3 R5, P3, R5, R166, RZ ;  /* 0x000000a605057210 */ /* 0x000fc80007f7e0ff */
[-C--:B-1----:R-:W-:Y:S01]  /*19600*/  @!P0 LEA R6, P4, R5, R172.reuse, 0x1 ;  /* 0x000000ac05068211 */ /* 0x082fe200078808ff */
        /* <DEDUP_REMOVED lines=29> */
.L_x_3501:
[----:B------:R-:W-:Y:S05]  /*197e0*/  BSYNC B0 ;  /* 0x0000000000007941 */ /* 0x000fea0003800000 */
.L_x_3500:
[----:B------:R-:W-:Y:S01]  /*197f0*/  IADD3 R29, R160, 0x20, RZ ;  /* 0x00000020a01d7810 */ /* 0x000fe20007ffe0ff */
[----:B------:R-:W-:Y:S03]  /*19800*/  BSSY B0, `(.L_x_3502) ;  /* 0x0000023000007945 */ /* 0x000fe60003800000 */
[----:B------:R-:W-:-:S13]  /*19810*/  ISETP.GE.AND P3, PT, R29, R0, PT ;  /* 0x000000001d00720c */ /* 0x000fda0003f66270 */
[----:B------:R-:W-:Y:S05]  /*19820*/  @P3 BRA `(.L_x_3503) ;  /* 0x0000020000003947 */ /* 0x000fea0003800000 */
[----:B------:R-:W-:Y:S02]  /*19830*/  ISETP.GE.AND P5, PT, R18, R155, PT ;  /* 0x0000009b1200720c */ /* 0x000fe40003fa6270 */
[----:B-1----:R-:W-:-:S04]  /*19840*/  LEA R3, P3, R170, R166, 0x5 ;  /* 0x000000a6aa037211 */ /* 0x002fc800078628ff */
[----:B------:R-:W-:Y:S02]  /*19850*/  LEA.HI.X R2, R170, R169, R171, 0x5, P3 ;  /* 0x000000a9aa027211 */ /* 0x000fe400018f2cab */
[CC--:B------:R-:W-:Y:S02]  /*19860*/  @!P0 LEA R6, P4, R3.reuse, R172.reuse, 0x1 ;  /* 0x000000ac03068211 */ /* 0x0c0fe400078808ff */
        /* <DEDUP_REMOVED lines=28> */
.L_x_3503:
[----:B------:R-:W-:Y:S05]  /*19a30*/  BSYNC B0 ;  /* 0x0000000000007941 */ /* 0x000fea0003800000 */
.L_x_3502:
        /* <DEDUP_REMOVED lines=8> */
[CC--:B-1----:R-:W-:Y:S02]  /*19ac0*/  @!P0 LEA R4, P4, R170.reuse, R172.reuse, 0x1 ;  /* 0x000000acaa048211 */ /* 0x0c2fe400078808ff */
        /* <DEDUP_REMOVED lines=28> */
.L_x_3421:
[----:B------:R-:W-:Y:S05]  /*19c90*/  BSYNC B3 ;  /* 0x0000000000037941 */ /* 0x000fea0003800000 */
.L_x_3370:
[----:B------:R-:W-:Y:S01]  /*19ca0*/  IADD3 R245, R165, -0x1, RZ ;  /* 0xffffffffa5f57810 */ /* 0x000fe20007ffe0ff */
[----:B------:R-:W-:Y:S01]  /*19cb0*/  BSSY B0, `(.L_x_3504) ;  /* 0x0000025000007945 */ /* 0x000fe20003800000 */
[----:B------:R-:W-:-:S03]  /*19cc0*/  LOP3.LUT R246, R153, 0xff, RZ, 0xc0, !PT ;  /* 0x000000ff99f67812 */ /* 0x000fc600078ec0ff */
[----:B-1---5:R-:W-:-:S04]  /*19cd0*/  IMAD.SHL.U32 R2, R245, 0x40, RZ ;  /* 0x00000040f5027824 */ /* 0x022fc800078e00ff */
        /* <DEDUP_REMOVED lines=34> */
.L_x_3505:
[----:B------:R-:W-:Y:S05]  /*19f00*/  BSYNC B0 ;  /* 0x0000000000007941 */ /* 0x000fea0003800000 */
.L_x_3504:
        /* <DEDUP_REMOVED lines=38> */
.L_x_3507:
[----:B------:R-:W-:Y:S05]  /*1a170*/  BSYNC B0 ;  /* 0x0000000000007941 */ /* 0x000fea0003800000 */
.L_x_3506:
        /* <DEDUP_REMOVED lines=40> */
.L_x_3509:
[----:B------:R-:W-:Y:S05]  /*1a400*/  BSYNC B0 ;  /* 0x0000000000007941 */ /* 0x000fea0003800000 */
.L_x_3508:
[----:B------:R-:W-:Y:S01]  /*1a410*/  ISETP.GE.AND P0, PT, R40, R0, PT ;  /* 0x000000002800720c */ /* 0x000fe20003f06270 */
[----:B------:R-:W-:-:S12]  /*1a420*/  BSSY B0, `(.L_x_3510) ;  /* 0x000002a000007945 */ /* 0x000fd80003800000 */
[----:B------:R-:W-:Y:S05]  /*1a430*/  @P0 BRA `(.L_x_3511) ;  /* 0x0000028000000947 */ /* 0x000fea0003800000 */
[C---:B------:R-:W-:Y:S01]  /*1a440*/  LOP3.LUT R3, R246.reuse, 0x1, RZ, 0xc0, !PT ;  /* 0x00000001f6037812 */ /* 0x040fe200078ec0ff */
[----:B------:R-:W-:Y:S01]  /*1a450*/  IMAD.MOV.U32 R156, RZ, RZ, R158 ;  /* 0x000000ffff9c7224 */ /* 0x000fe200078e009e */
[C---:B------:R-:W-:Y:S02]  /*1a460*/  LOP3.LUT P4, RZ, R246.reuse, 0x2, RZ, 0xc0, !PT ;  /* 0x00000002f6ff7812 */ /* 0x040fe4000788c0ff */
[----:B------:R-:W-:Y:S01]  /*1a470*/  ISETP.NE.U32.AND P5, PT, R3, 0x1, PT ;  /* 0x000000010300780c */ /* 0x000fe20003fa5070 */
[----:B------:R-:W-:Y:S01]  /*1a480*/  IMAD R3, R47, 0x30, RZ ;  /* 0x000000302f037824 */ /* 0x000fe200078e02ff */
[----:B------:R-:W-:Y:S01]  /*1a490*/  LOP3.LUT P3, RZ, R246, 0x4, RZ, 0xc0, !PT ;  /* 0x00000004f6ff7812 */ /* 0x000fe2000786c0ff */
        /* <DEDUP_REMOVED lines=34> */
.L_x_3511:
[----:B------:R-:W-:Y:S05]  /*1a6c0*/  BSYNC B0 ;  /* 0x0000000000007941 */ /* 0x000fea0003800000 */
.L_x_3510:
        /* <DEDUP_REMOVED lines=48> */
.L_x_3513:
[----:B------:R-:W-:Y:S05]  /*1a9d0*/  BSYNC B0 ;  /* 0x0000000000007941 */ /* 0x000fea0003800000 */
.L_x_3512:
        /* <DEDUP_REMOVED lines=40> */
.L_x_3515:
[----:B------:R-:W-:Y:S05]  /*1ac60*/  BSYNC B0 ;  /* 0x0000000000007941 */ /* 0x000fea0003800000 */
.L_x_3514:
        /* <DEDUP_REMOVED lines=10> */
[----:B------:R-:W-:Y:S01]  /*1ad10*/  IMAD.SHL.U32 R4, R48, 0x20, RZ ;  /* 0x0000002030047824 */ /* 0x000fe200078e00ff */
[C---:B------:R-:W-:Y:S02]  /*1ad20*/  LOP3.LUT P3, RZ, R246.reuse, 0x4, RZ, 0xc0, !PT ;  /* 0x00000004f6ff7812 */ /* 0x040fe4000786c0ff */
[----:B------:R-:W-:Y:S02]  /*1ad30*/  LOP3.LUT P1, RZ, R246, 0x8, RZ, 0xc0, !PT ;  /* 0x00000008f6ff7812 */ /* 0x000fe4000782c0ff */
[----:B------:R-:W-:-:S05]  /*1ad40*/  SHF.L.U64.HI R5, R48, 0x5, R49 ;  /* 0x0000000530057819 */ /* 0x000fca0000010231 */
        /* <DEDUP_REMOVED lines=28> */
.L_x_3517:
[----:B------:R-:W-:Y:S05]  /*1af10*/  BSYNC B0 ;  /* 0x0000000000007941 */ /* 0x000fea0003800000 */
.L_x_3516:
        /* <DEDUP_REMOVED lines=23> */
[----:B------:R-:W-:-:S03]  /*1b090*/  @!P0 IMAD.WIDE.U32 R16, R48, 0x60, R4 ;  /* 0x0000006030108825 */ /* 0x000fc600078e0004 */
        /* <DEDUP_REMOVED lines=30> */
.L_x_3519:
[----:B------:R-:W-:Y:S05]  /*1b280*/  BSYNC B0 ;  /* 0x0000000000007941 */ /* 0x000fea0003800000 */
.L_x_3518:
        /* <DEDUP_REMOVED lines=19> */
[----:B---3--:R-:W-:Y:S01]  /*1b3c0*/  LDSM.16.M88.4 R28, [R225] ;  /* 0x00000000e11c783b */ /* 0x008fe20000000200 */
        /* <DEDUP_REMOVED lines=12> */
[----:B------:R-:W3:Y:S01]  /*1b490*/  LDSM.16.M88.4 R16, [R228+0x9000] ;  /* 0x00900000e410783b */ /* 0x000ee20000000200 */
        /* <DEDUP_REMOVED lines=297> */
.L_x_3523:
[----:B------:R-:W2:Y:S02]  /*1c730*/  LD.E R5, [R10.64+0x38] ;  /* 0x000038060a057980 */ /* 0x000ea4000c101900 */
[----:B--2---:R-:W-:-:S04]  /*1c740*/  LEA R5, -R5, RZ, 0x6 ;  /* 0x000000ff05057211 */ /* 0x004fc800078e31ff */
[----:B------:R-:W-:Y:S02]  /*1c750*/  SHF.R.S32.HI R0, RZ, 0x1f, R5 ;  /* 0x0000001fff007819 */ /* 0x000fe40000011405 */
.L_x_3524:
[----:B------:R-:W-:Y:S05]  /*1c760*/  BSYNC B0 ;  /* 0x0000000000007941 */ /* 0x000fea0003800000 */
.L_x_3522:
[C---:B------:R-:W-:Y:S02]  /*1c770*/  LOP3.LUT P5, RZ, R246.reuse, 0x1, RZ, 0xc0, !PT ;  /* 0x00000001f6ff7812 */ /* 0x040fe400078ac0ff */
[C---:B------:R-:W-:Y:S02]  /*1c780*/  LOP3.LUT P4, RZ, R246.reuse, 0x2, RZ, 0xc0, !PT ;  /* 0x00000002f6ff7812 */ /* 0x040fe4000788c0ff */
[C---:B------:R-:W-:Y:S02]  /*1c790*/  LEA R28, P2, R5.reuse, R236, 0x1 ;  /* 0x000000ec051c7211 */ /* 0x040fe400078408ff */
[C---:B------:R-:W-:Y:S02]  /*1c7a0*/  IADD3 R4, P1, R5.reuse, R232, RZ ;  /* 0x000000e805047210 */ /* 0x040fe40007f3e0ff */
        /* <DEDUP_REMOVED lines=121> */
.L_x_3521:
[----:B------:R-:W-:Y:S05]  /*1cf40*/  BSYNC B1 ;  /* 0x0000000000017941 */ /* 0x000fea0003800000 */
.L_x_3520:
[----:B------:R-:W2:Y:S01]  /*1cf50*/  LD.E R182, [R10.64+0xdc] ;  /* 0x0000dc060ab67980 */ /* 0x000ea2000c101900 */
[----:B------:R-:W-:-:S02]  /*1cf60*/  IMAD.IADD R3, R2, 0x1, R3 ;  /* 0x0000000102037824 */ /* 0x000fc400078e0203 */
[----:B------:R-:W-:-:S03]  /*1cf70*/  IMAD.SHL.U32 R223, R35, 0x2, RZ ;  /* 0x0000000223df7824 */ /* 0x000fc600078e00ff */
[----:B------:R-:W-:Y:S01]  /*1cf80*/  IADD3 R2, R3, 0x1, RZ ;  /* 0x0000000103027810 */ /* 0x000fe20007ffe0ff */
[--C-:B------:R-:W-:Y:S01]  /*1cf90*/  IMAD R220, R33, 0x2, R223.reuse ;  /* 0x0000000221dc7824 */ /* 0x100fe200078e02df */
[-C--:B------:R-:W-:Y:S01]  /*1cfa0*/  ISETP.GE.AND P3, PT, R3, R250.reuse, PT ;  /* 0x000000fa0300720c */ /* 0x080fe20003f66270 */
[----:B------:R-:W-:Y:S01]  /*1cfb0*/  IMAD R221, R34, 0x2, R223 ;  /* 0x0000000222dd7824 */ /* 0x000fe200078e02df */
[C---:B------:R-:W-:Y:S01]  /*1cfc0*/  ISETP.GE.AND P5, PT, R2.reuse, R250, PT ;  /* 0x000000fa0200720c */ /* 0x040fe20003fa6270 */
[----:B------:R-:W-:Y:S01]  /*1cfd0*/  LDSM.16.MT88.4 R156, [R223+0x10000] ;  /* 0x01000000df9c783b */ /* 0x000fe20000004200 */
[C---:B------:R-:W-:Y:S01]  /*1cfe0*/  ISETP.GE.AND P1, PT, R2.reuse, R249, PT ;  /* 0x000000f90200720c */ /* 0x040fe20003f26270 */
[----:B------:R-:W-:Y:S01]  /*1cff0*/  IMAD R219, R33, 0x2, R221 ;  /* 0x0000000221db7824 */ /* 0x000fe200078e02dd */
[-C--:B------:R-:W-:Y:S01]  /*1d000*/  ISETP.GE.OR P3, PT, R3, R247.reuse, !P3 ;  /* 0x000000f70300720c */ /* 0x080fe20005f66670 */
[----:B------:R-:W-:Y:S01]  /*1d010*/  LDSM.16.MT88.4 R140, [R220+0x10000] ;  /* 0x01000000dc8c783b */ /* 0x000fe20000004200 */
[----:B------:R-:W-:-:S02]  /*1d020*/  ISETP.GE.OR P5, PT, R2, R247, !P5 ;  /* 0x000000f70200720c */ /* 0x000fc40006fa6670 */
[----:B------:R-:W-:Y:S01]  /*1d030*/  ISETP.GE.OR P1, PT, R2, R248, !P1 ;  /* 0x000000f80200720c */ /* 0x000fe20004f26670 */
[----:B------:R-:W-:Y:S01]  /*1d040*/  LDSM.16.MT88.4 R148, [R221+0x10000] ;  /* 0x01000000dd94783b */ /* 0x000fe20000004200 */
[C---:B------:R-:W-:Y:S02]  /*1d050*/  IADD3 R0, R3.reuse, 0x8, RZ ;  /* 0x0000000803007810 */ /* 0x040fe40007ffe0ff */
[----:B------:R-:W-:Y:S01]  /*1d060*/  IADD3 R2, R3, 0x9, RZ ;  /* 0x0000000903027810 */ /* 0x000fe20007ffe0ff */
[----:B------:R-:W-:Y:S01]  /*1d070*/  LDSM.16.MT88.4 R132, [R219+0x10000] ;  /* 0x01000000db84783b */ /* 0x000fe20000004200 */
[----:B------:R-:W-:Y:S02]  /*1d080*/  FSEL R68, R68, -INF , !P3 ;  /* 0xff80000044447808 */ /* 0x000fe40005800000 */
[----:B------:R-:W-:Y:S01]  /*1d090*/  FSEL R69, R69, -INF , !P5 ;  /* 0xff80000045457808 */ /* 0x000fe20006800000 */
[----:B-1----:R-:W-:Y:S01]  /*1d0a0*/  LDSM.16.MT88.4 R40, [R223+0x12000] ;  /* 0x01200000df28783b */ /* 0x002fe20000004200 */
[----:B------:R-:W-:-:S02]  /*1d0b0*/  FSEL R71, R71, -INF , !P1 ;  /* 0xff80000047477808 */ /* 0x000fc40004800000 */
[CC--:B------:R-:W-:Y:S01]  /*1d0c0*/  ISETP.GE.AND P2, PT, R3.reuse, R249.reuse, PT ;  /* 0x000000f90300720c */ /* 0x0c0fe20003f46270 */
[----:B------:R-:W-:Y:S01]  /*1d0d0*/  LDSM.16.MT88.4 R48, [R221+0x12000] ;  /* 0x01200000dd30783b */ /* 0x000fe20000004200 */
[CC--:B------:R-:W-:Y:S02]  /*1d0e0*/  ISETP.GE.AND P4, PT, R0.reuse, R250.reuse, PT ;  /* 0x000000fa0000720c */ /* 0x0c0fe40003f86270 */
[-C--:B------:R-:W-:Y:S01]  /*1d0f0*/  ISETP.GE.AND P3, PT, R0, R249.reuse, PT ;  /* 0x000000f90000720c */ /* 0x080fe20003f66270 */
[----:B------:R-:W-:Y:S01]  /*1d100*/  LDSM.16.MT88.4 R72, [R223+0x14000] ;  /* 0x01400000df48783b */ /* 0x000fe20000004200 */
[C---:B------:R-:W-:Y:S02]  /*1d110*/  ISETP.GE.AND P5, PT, R2.reuse, R250, PT ;  /* 0x000000fa0200720c */ /* 0x040fe40003fa6270 */
[----:B------:R-:W-:Y:S01]  /*1d120*/  ISETP.GE.AND P1, PT, R2, R249, PT ;  /* 0x000000f90200720c */ /* 0x000fe20003f26270 */
[----:B------:R-:W-:Y:S01]  /*1d130*/  LDSM.16.MT88.4 R96, [R219+0x14000] ;  /* 0x01400000db60783b */ /* 0x000fe20000004200 */
[----:B------:R-:W-:-:S02]  /*1d140*/  ISETP.GE.OR P2, PT, R3, R248, !P2 ;  /* 0x000000f80300720c */ /* 0x000fc40005746670 */
[CC--:B------:R-:W-:Y:S01]  /*1d150*/  ISETP.GE.OR P4, PT, R0.reuse, R247.reuse, !P4 ;  /* 0x000000f70000720c */ /* 0x0c0fe20006786670 */
[----:B------:R-:W-:Y:S01]  /*1d160*/  LDSM.16.MT88.4 R104, [R223+0x16000] ;  /* 0x01600000df68783b */ /* 0x000fe20000004200 */
[-C--:B------:R-:W-:Y:S02]  /*1d170*/  ISETP.GE.OR P3, PT, R0, R248.reuse, !P3 ;  /* 0x000000f80000720c */ /* 0x080fe40005f66670 */
[C---:B------:R-:W-:Y:S01]  /*1d180*/  ISETP.GE.OR P5, PT, R2.reuse, R247, !P5 ;  /* 0x000000f70200720c */ /* 0x040fe20006fa6670 */
[----:B------:R-:W-:Y:S01]  /*1d190*/  LDSM.16.MT88.4 R112, [R221+0x16000] ;  /* 0x01600000dd70783b */ /* 0x000fe20000004200 */
[----:B------:R-:W-:Y:S02]  /*1d1a0*/  ISETP.GE.OR P1, PT, R2, R248, !P1 ;  /* 0x000000f80200720c */ /* 0x000fe40004f26670 */
[C---:B------:R-:W-:Y:S01]  /*1d1b0*/  IADD3 R0, R3.reuse, 0x10, RZ ;  /* 0x0000001003007810 */ /* 0x040fe20007ffe0ff */
[----:B------:R-:W-:Y:S01]  /*1d1c0*/  LDSM.16.MT88.4 R120, [R220+0x16000] ;  /* 0x01600000dc78783b */ /* 0x000fe20000004200 */
[----:B------:R-:W-:-:S02]  /*1d1d0*/  IADD3 R2, R3, 0x11, RZ ;  /* 0x0000001103027810 */ /* 0x000fc40007ffe0ff */
[----:B------:R-:W-:Y:S01]  /*1d1e0*/  FSEL R70, R70, -INF , !P2 ;  /* 0xff80000046467808 */ /* 0x000fe20005000000 */
[----:B------:R-:W-:Y:S01]  /*1d1f0*/  LDSM.16.MT88.4 R20, [R221+0x10800] ;  /* 0x01080000dd14783b */ /* 0x000fe20000004200 */
[----:B------:R-:W-:Y:S02]  /*1d200*/  FSEL R64, R64, -INF , !P4 ;  /* 0xff80000040407808 */ /* 0x000fe40006000000 */
[----:B------:R-:W-:Y:S01]  /*1d210*/  FSEL R65, R65, -INF , !P5 ;  /* 0xff80000041417808 */ /* 0x000fe20006800000 */
[----:B------:R-:W-:Y:S01]  /*1d220*/  LDSM.16.MT88.4 R24, [R223+0x10800] ;  /* 0x01080000df18783b */ /* 0x000fe20000004200 */
[----:B------:R-:W-:Y:S02]  /*1d230*/  FSEL R67, R67, -INF , !P1 ;  /* 0xff80000043437808 */ /* 0x000fe40004800000 */
[C---:B------:R-:W-:Y:S01]  /*1d240*/  ISETP.GE.AND P2, PT, R0.reuse, R250, PT ;  /* 0x000000fa0000720c */ /* 0x040fe20003f46270 */
[----:B------:R-:W-:Y:S01]  /*1d250*/  LDSM.16.MT88.4 R28, [R223+0x12800] ;  /* 0x01280000df1c783b */ /* 0x000fe20000004200 */
[----:B------:R-:W-:-:S02]  /*1d260*/  ISETP.GE.AND P4, PT, R0, R249, PT ;  /* 0x000000f90000720c */ /* 0x000fc40003f86270 */
[C---:B------:R-:W-:Y:S02]  /*1d270*/  ISETP.GE.AND P5, PT, R2.reuse, R250, PT ;  /* 0x000000fa0200720c */ /* 0x040fe40003fa6270 */
[----:B------:R-:W-:Y:S02]  /*1d280*/  ISETP.GE.AND P1, PT, R2, R249, PT ;  /* 0x000000f90200720c */ /* 0x000fe40003f26270 */
[CC--:B------:R-:W-:Y:S02]  /*1d290*/  ISETP.GE.OR P2, PT, R0.reuse, R247.reuse, !P2 ;  /* 0x000000f70000720c */ /* 0x0c0fe40005746670 */
[-C--:B------:R-:W-:Y:S02]  /*1d2a0*/  ISETP.GE.OR P4, PT, R0, R248.reuse, !P4 ;  /* 0x000000f80000720c */ /* 0x080fe40006786670 */
[C---:B------:R-:W-:Y:S02]  /*1d2b0*/  ISETP.GE.OR P5, PT, R2.reuse, R247, !P5 ;  /* 0x000000f70200720c */ /* 0x040fe40006fa6670 */
[----:B------:R-:W-:-:S02]  /*1d2c0*/  ISETP.GE.OR P1, PT, R2, R248, !P1 ;  /* 0x000000f80200720c */ /* 0x000fc40004f26670 */
[C---:B------:R-:W-:Y:S02]  /*1d2d0*/  IADD3 R0, R3.reuse, 0x18, RZ ;  /* 0x0000001803007810 */ /* 0x040fe40007ffe0ff */
[----:B------:R-:W-:Y:S02]  /*1d2e0*/  IADD3 R2, R3, 0x19, RZ ;  /* 0x0000001903027810 */ /* 0x000fe40007ffe0ff */
[----:B------:R-:W-:Y:S02]  /*1d2f0*/  FSEL R6, R60, -INF , !P2 ;  /* 0xff8000003c067808 */ /* 0x000fe40005000000 */
[----:B------:R-:W-:Y:S02]  /*1d300*/  FSEL R12, R62, -INF , !P4 ;  /* 0xff8000003e0c7808 */ /* 0x000fe40006000000 */
[----:B------:R-:W-:Y:S02]  /*1d310*/  ISETP.GE.AND P2, PT, R0, R249, PT ;  /* 0x000000f90000720c */ /* 0x000fe40003f46270 */
[----:B------:R-:W-:-:S02]  /*1d320*/  ISETP.GE.AND P4, PT, R2, R250, PT ;  /* 0x000000fa0200720c */ /* 0x000fc40003f86270 */
[----:B------:R-:W-:Y:S02]  /*1d330*/  FSEL R66, R66, -INF , !P3 ;  /* 0xff80000042427808 */ /* 0x000fe40005800000 */
[----:B------:R-:W-:Y:S02]  /*1d340*/  ISETP.GE.AND P3, PT, R0, R250, PT ;  /* 0x000000fa0000720c */ /* 0x000fe40003f66270 */
[----:B------:R-:W-:Y:S02]  /*1d350*/  FSEL R9, R63, -INF , !P1 ;  /* 0xff8000003f097808 */ /* 0x000fe40004800000 */
[----:B------:R-:W-:Y:S02]  /*1d360*/  ISETP.GE.AND P1, PT, R2, R249, PT ;  /* 0x000000f90200720c */ /* 0x000fe40003f26270 */
[----:B------:R-:W-:Y:S02]  /*1d370*/  ISETP.GE.OR P2, PT, R0, R248, !P2 ;  /* 0x000000f80000720c */ /* 0x000fe40005746670 */
[----:B------:R-:W-:-:S02]  /*1d380*/  ISETP.GE.OR P4, PT, R2, R247, !P4 ;  /* 0x000000f70200720c */ /* 0x000fc40006786670 */
[C---:B------:R-:W-:Y:S02]  /*1d390*/  IADD3 R13, R3.reuse, 0x21, RZ ;  /* 0x00000021030d7810 */ /* 0x040fe40007ffe0ff */
[----:B------:R-:W-:Y:S02]  /*1d3a0*/  ISETP.GE.OR P3, PT, R0, R247, !P3 ;  /* 0x000000f70000720c */ /* 0x000fe40005f66670 */
[----:B------:R-:W-:Y:S02]  /*1d3b0*/  IADD3 R0, R3, 0x20, RZ ;  /* 0x0000002003007810 */ /* 0x000fe40007ffe0ff */
[----:B------:R-:W-:Y:S02]  /*1d3c0*/  ISETP.GE.OR P1, PT, R2, R248, !P1 ;  /* 0x000000f80200720c */ /* 0x000fe40004f26670 */
[----:B------:R-:W-:Y:S02]  /*1d3d0*/  FSEL R8, R58, -INF , !P2 ;  /* 0xff8000003a087808 */ /* 0x000fe40005000000 */
[----:B------:R-:W-:-:S02]  /*1d3e0*/  FSEL R2, R57, -INF , !P4 ;  /* 0xff80000039027808 */ /* 0x000fc40006000000 */
[CC--:B------:R-:W-:Y:S02]  /*1d3f0*/  ISETP.GE.AND P4, PT, R13.reuse, R250.reuse, PT ;  /* 0x000000fa0d00720c */ /* 0x0c0fe40003f86270 */
[-C--:B------:R-:W-:Y:S02]  /*1d400*/  ISETP.GE.AND P2, PT, R13, R249.reuse, PT ;  /* 0x000000f90d00720c */ /* 0x080fe40003f46270 */
[----:B------:R-:W-:Y:S02]  /*1d410*/  FSEL R5, R61, -INF , !P5 ;  /* 0xff8000003d057808 */ /* 0x000fe40006800000 */
[----:B------:R-:W-:Y:S02]  /*1d420*/  FSEL R4, R56, -INF , !P3 ;  /* 0xff80000038047808 */ /* 0x000fe40005800000 */
[C---:B------:R-:W-:Y:S02]  /*1d430*/  ISETP.GE.AND P5, PT, R0.reuse, R250, PT ;  /* 0x000000fa0000720c */ /* 0x040fe40003fa6270 */
[----:B------:R-:W-:-:S02]  /*1d440*/  ISETP.GE.AND P3, PT, R0, R249, PT ;  /* 0x000000f90000720c */ /* 0x000fc40003f66270 */
[----:B------:R-:W-:Y:S02]  /*1d450*/  IADD3 R7, R3, 0x28, RZ ;  /* 0x0000002803077810 */ /* 0x000fe40007ffe0ff */
[C---:B------:R-:W-:Y:S02]  /*1d460*/  ISETP.GE.OR P4, PT, R13.reuse, R247, !P4 ;  /* 0x000000f70d00720c */ /* 0x040fe40006786670 */
[-C--:B------:R-:W-:Y:S02]  /*1d470*/  ISETP.GE.OR P2, PT, R13, R248.reuse, !P2 ;  /* 0x000000f80d00720c */ /* 0x080fe40005746670 */
[----:B------:R-:W-:Y:S02]  /*1d480*/  FMNMX.FTZ R13, R68, R69, !PT ;  /* 0x00000045440d7209 */ /* 0x000fe40007810000 */
[C---:B------:R-:W-:Y:S02]  /*1d490*/  ISETP.GE.OR P5, PT, R0.reuse, R247, !P5 ;  /* 0x000000f70000720c */ /* 0x040fe40006fa6670 */
[----:B------:R-:W-:-:S02]  /*1d4a0*/  ISETP.GE.OR P3, PT, R0, R248, !P3 ;  /* 0x000000f80000720c */ /* 0x000fc40005f66670 */
[----:B------:R-:W-:Y:S02]  /*1d4b0*/  FSEL R0, R59, -INF , !P1 ;  /* 0xff8000003b007808 */ /* 0x000fe40004800000 */
[C---:B------:R-:W-:Y:S01]  /*1d4c0*/  ISETP.GE.AND P1, PT, R7.reuse, R250, PT ;  /* 0x000000fa0700720c */ /* 0x040fe20003f26270 */
[----:B------:R-:W-:Y:S01]  /*1d4d0*/  LDSM.16.MT88.4 R56, [R220+0x12000] ;  /* 0x01200000dc38783b */ /* 0x000fe20000004200 */
[----:B------:R-:W-:Y:S02]  /*1d4e0*/  FMNMX.FTZ R13, R64, R13, !PT ;  /* 0x0000000d400d7209 */ /* 0x000fe40007810000 */
[----:B------:R-:W-:Y:S02]  /*1d4f0*/  ISETP.GE.OR P1, PT, R7, R247, !P1 ;  /* 0x000000f70700720c */ /* 0x000fe40004f26670 */
[----:B------:R-:W-:Y:S02]  /*1d500*/  IADD3 R14, R3, 0x30, RZ ;  /* 0x00000030030e7810 */ /* 0x000fe40007ffe0ff */
[----:B------:R-:W-:-:S02]  /*1d510*/  FMNMX.FTZ R13, R65, R13, !PT ;  /* 0x0000000d410d7209 */ /* 0x000fc40007810000 */
[----:B------:R-:W-:Y:S02]  /*1d520*/  FSEL R179, R90, -INF , !P3 ;  /* 0xff8000005ab37808 */ /* 0x000fe40005800000 */
[----:B------:R-:W-:Y:S02]  /*1d530*/  FSEL R178, R16, -INF , !P1 ;  /* 0xff80000010b27808 */ /* 0x000fe40004800000 */
[----:B------:R-:W-:Y:S02]  /*1d540*/  ISETP.GE.AND P3, PT, R14, R250, PT ;  /* 0x000000fa0e00720c */ /* 0x000fe40003f66270 */
[----:B------:R-:W-:Y:S02]  /*1d550*/  FMNMX.FTZ R13, R6, R13, !PT ;  /* 0x0000000d060d7209 */ /* 0x000fe40007810000 */
[----:B------:R-:W-:Y:S02]  /*1d560*/  ISETP.GE.AND P1, PT, R14, R249, PT ;  /* 0x000000f90e00720c */ /* 0x000fe40003f26270 */
[----:B------:R-:W-:-:S02]  /*1d570*/  FMNMX.FTZ R15, R5, R13, !PT ;  /* 0x0000000d050f7209 */ /* 0x000fc40007810000 */
[C---:B------:R-:W-:Y:S02]  /*1d580*/  ISETP.GE.OR P3, PT, R14.reuse, R247, !P3 ;  /* 0x000000f70e00720c */ /* 0x040fe40005f66670 */
[----:B------:R-:W-:Y:S02]  /*1d590*/  ISETP.GE.OR P1, PT, R14, R248, !P1 ;  /* 0x000000f80e00720c */ /* 0x000fe40004f26670 */
[----:B------:R-:W-:Y:S02]  /*1d5a0*/  FMNMX.FTZ R14, R70, R71, !PT ;  /* 0x00000047460e7209 */ /* 0x000fe40007810000 */
[----:B------:R-:W-:Y:S02]  /*1d5b0*/  FSEL R175, R88, -INF , !P5 ;  /* 0xff80000058af7808 */ /* 0x000fe40006800000 */
[----:B------:R-:W-:Y:S02]  /*1d5c0*/  ISETP.GE.AND P5, PT, R7, R249, PT ;  /* 0x000000f90700720c */ /* 0x000fe40003fa6270 */
[----:B------:R-:W-:-:S02]  /*1d5d0*/  FMNMX.FTZ R15, R4, R15, !PT ;  /* 0x0000000f040f7209 */ /* 0x000fc40007810000 */
[----:B------:R-:W-:Y:S02]  /*1d5e0*/  FMNMX.FTZ R14, R66, R14, !PT ;  /* 0x0000000e420e7209 */ /* 0x000fe40007810000 */
[----:B------:R-:W-:Y:S02]  /*1d5f0*/  ISETP.GE.OR P5, PT, R7, R248, !P5 ;  /* 0x000000f80700720c */ /* 0x000fe40006fa6670 */
[----:B------:R-:W-:Y:S02]  /*1d600*/  IADD3 R7, R3, 0x29, RZ ;  /* 0x0000002903077810 */ /* 0x000fe40007ffe0ff */
[----:B------:R-:W-:Y:S02]  /*1d610*/  FMNMX.FTZ R15, R2, R15, !PT ;  /* 0x0000000f020f7209 */ /* 0x000fe40007810000 */
[----:B------:R-:W-:Y:S02]  /*1d620*/  FMNMX.FTZ R14, R67, R14, !PT ;  /* 0x0000000e430e7209 */ /* 0x000fe40007810000 */
[----:B------:R-:W-:-:S02]  /*1d630*/  FSEL R176, R89, -INF , !P4 ;  /* 0xff80000059b07808 */ /* 0x000fc40006000000 */
[----:B------:R-:W-:Y:S02]  /*1d640*/  ISETP.GE.AND P4, PT, R7, R250, PT ;  /* 0x000000fa0700720c */ /* 0x000fe40003f86270 */
[----:B------:R-:W-:Y:S02]  /*1d650*/  FMNMX.FTZ R15, R175, R15, !PT ;  /* 0x0000000faf0f7209 */ /* 0x000fe40007810000 */
[----:B------:R-:W-:Y:S02]  /*1d660*/  FMNMX.FTZ R14, R12, R14, !PT ;  /* 0x0000000e0c0e7209 */ /* 0x000fe40007810000 */
[----:B------:R-:W-:Y:S02]  /*1d670*/  FSEL R180, R91, -INF , !P2 ;  /* 0xff8000005bb47808 */ /* 0x000fe40005000000 */
[C---:B------:R-:W-:Y:S01]  /*1d680*/  ISETP.GE.AND P2, PT, R7.reuse, R249, PT ;  /* 0x000000f90700720c */ /* 0x040fe20003f46270 */
[----:B------:R-:W-:Y:S01]  /*1d690*/  LDSM.16.MT88.4 R88, [R220+0x14000] ;  /* 0x01400000dc58783b */ /* 0x000fe20000004200 */
[----:B------:R-:W-:-:S02]  /*1d6a0*/  ISETP.GE.OR P4, PT, R7, R247, !P4 ;  /* 0x000000f70700720c */ /* 0x000fc40006786670 */
[----:B------:R-:W-:Y:S02]  /*1d6b0*/  IADD3 R13, R3, 0x31, RZ ;  /* 0x00000031030d7810 */ /* 0x000fe40007ffe0ff */
[----:B------:R-:W-:Y:S02]  /*1d6c0*/  FMNMX.FTZ R15, R176, R15, !PT ;  /* 0x0000000fb00f7209 */ /* 0x000fe40007810000 */
[----:B------:R-:W-:Y:S02]  /*1d6d0*/  FMNMX.FTZ R14, R9, R14, !PT ;  /* 0x0000000e090e7209 */ /* 0x000fe40007810000 */
[----:B------:R-:W-:Y:S02]  /*1d6e0*/  ISETP.GE.OR P2, PT, R7, R248, !P2 ;  /* 0x000000f80700720c */ /* 0x000fe40005746670 */
[----:B------:R-:W-:Y:S02]  /*1d6f0*/  FSEL R188, R18, -INF , !P5 ;  /* 0xff80000012bc7808 */ /* 0x000fe40006800000 */
[----:B------:R-:W-:-:S02]  /*1d700*/  IADD3 R7, R3, 0x38, RZ ;  /* 0x0000003803077810 */ /* 0x000fc40007ffe0ff */
[----:B------:R-:W-:Y:S02]  /*1d710*/  ISETP.GE.AND P5, PT, R13, R250, PT ;  /* 0x000000fa0d00720c */ /* 0x000fe40003fa6270 */
[----:B------:R-:W-:Y:S02]  /*1d720*/  FSEL R177, R17, -INF , !P4 ;  /* 0xff80000011b17808 */ /* 0x000fe40006000000 */
[----:B------:R-:W-:Y:S02]  /*1d730*/  FMNMX.FTZ R15, R178, R15, !PT ;  /* 0x0000000fb20f7209 */ /* 0x000fe40007810000 */
[----:B------:R-:W-:Y:S02]  /*1d740*/  FMNMX.FTZ R14, R8, R14, !PT ;  /* 0x0000000e080e7209 */ /* 0x000fe40007810000 */
[----:B------:R-:W-:Y:S02]  /*1d750*/  IADD3 R3, R3, 0x39, RZ ;  /* 0x0000003903037810 */ /* 0x000fe40007ffe0ff */
[----:B------:R-:W-:-:S02]  /*1d760*/  ISETP.GE.AND P4, PT, R7, R250, PT ;  /* 0x000000fa0700720c */ /* 0x000fc40003f86270 */
[----:B------:R-:W-:Y:S02]  /*1d770*/  FSEL R195, R80, -INF , !P3 ;  /* 0xff80000050c37808 */ /* 0x000fe40005800000 */
[----:B------:R-:W-:Y:S02]  /*1d780*/  ISETP.GE.OR P5, PT, R13, R247, !P5 ;  /* 0x000000f70d00720c */ /* 0x000fe40006fa6670 */
[----:B------:R-:W-:Y:S02]  /*1d790*/  FMNMX.FTZ R15, R177, R15, !PT ;  /* 0x0000000fb10f7209 */ /* 0x000fe40007810000 */
[----:B------:R-:W-:Y:S02]  /*1d7a0*/  FMNMX.FTZ R14, R0, R14, !PT ;  /* 0x0000000e000e7209 */ /* 0x000fe40007810000 */
[----:B------:R-:W-:Y:S02]  /*1d7b0*/  ISETP.GE.AND P3, PT, R3, R250, PT ;  /* 0x000000fa0300720c */ /* 0x000fe40003f66270 */
[----:B------:R-:W-:-:S02]  /*1d7c0*/  ISETP.GE.OR P4, PT, R7, R247, !P4 ;  /* 0x000000f70700720c */ /* 0x000fc40006786670 */
[----:B------:R-:W-:Y:S02]  /*1d7d0*/  FSEL R194, R81, -INF , !P5 ;  /* 0xff80000051c27808 */ /* 0x000fe40006800000 */
[----:B------:R-:W-:Y:S02]  /*1d7e0*/  FMNMX.FTZ R15, R195, R15, !PT ;  /* 0x0000000fc30f7209 */ /* 0x000fe40007810000 */
[----:B------:R-:W-:Y:S02]  /*1d7f0*/  FMNMX.FTZ R14, R179, R14, !PT ;  /* 0x0000000eb30e7209 */ /* 0x000fe40007810000 */
[----:B------:R-:W-:Y:S02]  /*1d800*/  ISETP.GE.OR P3, PT, R3, R247, !P3 ;  /* 0x000000f70300720c */ /* 0x000fe40005f66670 */
[----:B------:R-:W-:Y:S02]  /*1d810*/  FSEL R193, R76, -INF , !P4 ;  /* 0xff8000004cc17808 */ /* 0x000fe40006000000 */
[----:B------:R-:W-:-:S02]  /*1d820*/  FMNMX.FTZ R15, R194, R15, !PT ;  /* 0x0000000fc20f7209 */ /* 0x000fc40007810000 */
[----:B------:R-:W-:Y:S02]  /*1d830*/  FMNMX.FTZ R14, R180, R14, !PT ;  /* 0x0000000eb40e7209 */ /* 0x000fe40007810000 */
[----:B------:R-:W-:Y:S02]  /*1d840*/  FSEL R192, R77, -INF , !P3 ;  /* 0xff8000004dc07808 */ /* 0x000fe40005800000 */
[----:B------:R-:W-:Y:S02]  /*1d850*/  FMNMX.FTZ R16, R193, R15, !PT ;  /* 0x0000000fc1107209 */ /* 0x000fe40007810000 */
[----:B------:R-:W-:Y:S02]  /*1d860*/  ISETP.GE.AND P3, PT, R13, R249, PT ;  /* 0x000000f90d00720c */ /* 0x000fe40003f66270 */
[----:B------:R-:W-:Y:S02]  /*1d870*/  FSEL R189, R19, -INF , !P2 ;  /* 0xff80000013bd7808 */ /* 0x000fe40005000000 */
[----:B------:R-:W-:-:S02]  /*1d880*/  FMNMX.FTZ R15, R188, R14, !PT ;  /* 0x0000000ebc0f7209 */ /* 0x000fc40007810000 */
[-C--:B------:R-:W-:Y:S02]  /*1d890*/  ISETP.GE.OR P3, PT, R13, R248.reuse, !P3 ;  /* 0x000000f80d00720c */ /* 0x080fe40005f66670 */
[----:B------:R-:W-:Y:S02]  /*1d8a0*/  ISETP.GE.AND P2, PT, R7, R249, PT ;  /* 0x000000f90700720c */ /* 0x000fe40003f46270 */
[----:B------:R-:W-:Y:S02]  /*1d8b0*/  FSEL R190, R82, -INF , !P1 ;  /* 0xff80000052be7808 */ /* 0x000fe40004800000 */
[----:B------:R-:W-:Y:S02]  /*1d8c0*/  FMNMX.FTZ R13, R189, R15, !PT ;  /* 0x0000000fbd0d7209 */ /* 0x000fe40007810000 */
[----:B------:R-:W-:Y:S02]  /*1d8d0*/  ISETP.GE.OR P2, PT, R7, R248, !P2 ;  /* 0x000000f80700720c */ /* 0x000fe40005746670 */
[----:B------:R-:W-:-:S02]  /*1d8e0*/  ISETP.GE.AND P1, PT, R3, R249, PT ;  /* 0x000000f90300720c */ /* 0x000fc40003f26270 */
[----:B------:R-:W-:Y:S02]  /*1d8f0*/  FSEL R187, R83, -INF , !P3 ;  /* 0xff80000053bb7808 */ /* 0x000fe40005800000 */
[----:B------:R-:W-:Y:S01]  /*1d900*/  FMNMX.FTZ R13, R190, R13, !PT ;  /* 0x0000000dbe0d7209 */ /* 0x000fe20007810000 */
[----:B------:R-:W-:Y:S01]  /*1d910*/  LDSM.16.MT88.4 R80, [R221+0x14000] ;  /* 0x01400000dd50783b */ /* 0x000fe20000004200 */
[----:B------:R-:W-:Y:S02]  /*1d920*/  ISETP.GE.OR P1, PT, R3, R248, !P1 ;  /* 0x000000f80300720c */ /* 0x000fe40004f26670 */
[----:B------:R-:W-:Y:S02]  /*1d930*/  FSEL R186, R78, -INF , !P2 ;  /* 0xff8000004eba7808 */ /* 0x000fe40005000000 */
[----:B------:R-:W-:Y:S02]  /*1d940*/  FMNMX.FTZ R13, R187, R13, !PT ;  /* 0x0000000dbb0d7209 */ /* 0x000fe40007810000 */
[----:B------:R-:W-:-:S02]  /*1d950*/  FMNMX.FTZ R14, R192, R16, !PT ;  /* 0x00000010c00e7209 */ /* 0x000fc40007810000 */
        /* <DEDUP_REMOVED lines=59> */
[----:B------:R-:W1:Y:S01]  /*1dd10*/  MUFU.EX2 R35, R35 ;  /* 0x0000002300237308 */ /* 0x000e620000000800 */
[----:B-----5:R-:W-:Y:S01]  /*1dd20*/  F2FP.PACK_AB R129, R173, R172 ;  /* 0x000000acad81723e */ /* 0x020fe200000000ff */
[----:B------:R-:W-:-:S02]  /*1dd30*/  FFMA.FTZ R187, R187, R182, -R181 ;  /* 0x000000b6bbbb7223 */ /* 0x000fc400000108b5 */
[-CC-:B------:R-:W-:Y:S02]  /*1dd40*/  FFMA.FTZ R186, R186, R182.reuse, -R181.reuse ;  /* 0x000000b6baba7223 */ /* 0x180fe400000108b5 */
[----:B------:R-:W-:Y:S02]  /*1dd50*/  FFMA.FTZ R251, R183, R182, -R181 ;  /* 0x000000b6b7fb7223 */ /* 0x000fe400000108b5 */
[----:B------:R-:W-:Y:S01]  /*1dd60*/  MUFU.EX2 R168, R168 ;  /* 0x000000a800a87308 */ /* 0x000fe20000000800 */
[----:B------:R-:W-:Y:S02]  /*1dd70*/  FADD.FTZ R170, R171, R170 ;  /* 0x000000aaabaa7221 */ /* 0x000fe40000010000 */
[----:B------:R-:W-:Y:S02]  /*1dd80*/  FADD.FTZ R172, R172, R173 ;  /* 0x000000adacac7221 */ /* 0x000fe40000010000 */
[----:B------:R-:W-:Y:S01]  /*1dd90*/  FADD.FTZ R169, R169, R170 ;  /* 0x000000aaa9a97221 */ /* 0x000fe20000010000 */
[----:B-1----:R-:W-:-:S02]  /*1dda0*/  F2FP.PACK_AB R131, R35, R174 ;  /* 0x000000ae2383723e */ /* 0x002fc400000000ff */
        /* <DEDUP_REMOVED lines=109> */
[C---:B-----5:R-:W-:Y:S08]  /*1e480*/  HMMA.16816.F32 R76, R4.reuse, R24, R76 ;  /* 0x00000018044c723c */ /* 0x060ff0000000184c */
[C---:B------:R-:W-:Y:S01]  /*1e490*/  HMMA.16816.F32 R80, R4.reuse, R26, R80 ;  /* 0x0000001a0450723c */ /* 0x040fe20000001850 */
[----:B------:R-:W5:Y:S07]  /*1e4a0*/  LDSM.16.MT88.4 R24, [R221+0x11000] ;  /* 0x01100000dd18783b */ /* 0x000f6e0000004200 */
[C---:B---3--:R-:W-:Y:S08]  /*1e4b0*/  HMMA.16816.F32 R116, R4.reuse, R20, R116 ;  /* 0x000000140474723c */ /* 0x048ff00000001874 */
[C---:B------:R-:W-:Y:S01]  /*1e4c0*/  HMMA.16816.F32 R120, R4.reuse, R22, R120 ;  /* 0x000000160478723c */ /* 0x040fe20000001878 */
[----:B------:R-:W3:Y:S07]  /*1e4d0*/  LDSM.16.MT88.4 R20, [R220+0x11000] ;  /* 0x01100000dc14783b */ /* 0x000eee0000004200 */
[C---:B----4-:R-:W-:Y:S08]  /*1e4e0*/  HMMA.16816.F32 R124, R4.reuse, R16, R124 ;  /* 0x00000010047c723c */ /* 0x050ff0000000187c */
[----:B------:R-:W-:Y:S01]  /*1e4f0*/  HMMA.16816.F32 R128, R4, R18, R128 ;  /* 0x000000120480723c */ /* 0x000fe20000001880 */
[----:B------:R-:W4:Y:S06]  /*1e500*/  LDSM.16.MT88.4 R16, [R219+0x11000] ;  /* 0x01100000db10783b */ /* 0x000f2c0000004200 */
[----:B------:R-:W-:Y:S01]  /*1e510*/  F2FP.PACK_AB R4, R176, R175 ;  /* 0x000000afb004723e */ /* 0x000fe200000000ff */
[----:B------:R-:W-:Y:S01]  /*1e520*/  FADD.FTZ R175, R175, R32 ;  /* 0x00000020afaf7221 */ /* 0x000fe20000010000 */
[----:B--2---:R-:W-:-:S02]  /*1e530*/  F2FP.PACK_AB R6, R177, R178 ;  /* 0x000000b2b106723e */ /* 0x004fc400000000ff */
        /* <DEDUP_REMOVED lines=16> */
[----:B-----5:R-:W-:Y:S01]  /*1e640*/  HMMA.16816.F32 R152, R4, R24, R152 ;  /* 0x000000180498723c */ /* 0x020fe20000001898 */
[----:B------:R-:W-:Y:S02]  /*1e650*/  FADD.FTZ R178, R193, R178 ;  /* 0x000000b2c1b27221 */ /* 0x000fe40000010000 */
[----:B------:R-:W-:-:S05]  /*1e660*/  FADD.FTZ R188, R186, R188 ;  /* 0x000000bcbabc7221 */ /* 0x000fca0000010000 */
        /* <DEDUP_REMOVED lines=41> */
[C---:B----4-:R-:W-:Y:S08]  /*1e900*/  HMMA.16816.F32 R124, R4.reuse, R16, R124 ;  /* 0x00000010047c723c */ /* 0x050ff0000000187c */
        /* <DEDUP_REMOVED lines=12> */
[C---:B---3--:R-:W-:Y:S08]  /*1e9d0*/  HMMA.16816.F32 R144, R4.reuse, R16, R144 ;  /* 0x000000100490723c */ /* 0x048ff00000001890 */
[C---:B------:R-:W-:Y:S01]  /*1e9e0*/  HMMA.16816.F32 R140, R4.reuse, R18, R140 ;  /* 0x00000012048c723c */ /* 0x040fe2000000188c */
[----:B------:R-:W2:Y:S07]  /*1e9f0*/  LDSM.16.MT88.4 R16, [R220+0x13800] ;  /* 0x01380000dc10783b */ /* 0x000eae0000004200 */
[C---:B------:R-:W-:Y:S01]  /*1ea00*/  HMMA.16816.F32 R148, R4.reuse, R26, R148 ;  /* 0x0000001a0494723c */ /* 0x040fe20000001894 */
[----:B------:R-:W3:Y:S07]  /*1ea10*/  LDSM.16.MT88.4 R24, [R221+0x13800] ;  /* 0x01380000dd18783b */ /* 0x000eee0000004200 */
[C---:B------:R-:W-:Y:S08]  /*1ea20*/  HMMA.16816.F32 R136, R4.reuse, R20, R136 ;  /* 0x000000140488723c */ /* 0x040ff00000001888 */
[C---:B-1----:R-:W-:Y:S08]  /*1ea30*/  HMMA.16816.F32 R36, R4.reuse, R12, R36 ;  /* 0x0000000c0424723c */ /* 0x042ff00000001824 */
        /* <DEDUP_REMOVED lines=9> */
[----:B------:R-:W-:Y:S07]  /*1ead0*/  LDSM.16.MT88.4 R24, [R219+0x15800] ;  /* 0x01580000db18783b */ /* 0x000fee0000004200 */
[C---:B-1----:R-:W-:Y:S08]  /*1eae0*/  HMMA.16816.F32 R68, R4.reuse, R12, R68 ;  /* 0x0000000c0444723c */ /* 0x042ff00000001844 */
        /* <DEDUP_REMOVED lines=12> */
[C---:B------:R-:W-:Y:S08]  /*1ebb0*/  HMMA.16816.F32 R80, R4.reuse, R30, R80 ;  /* 0x0000001e0450723c */ /* 0x040ff00000001850 */
[C---:B------:R-:W-:Y:S08]  /*1ebc0*/  HMMA.16816.F32 R92, R4.reuse, R24, R92 ;  /* 0x00000018045c723c */ /* 0x040ff0000000185c */
[C---:B------:R-:W-:Y:S08]  /*1ebd0*/  HMMA.16816.F32 R96, R4.reuse, R26, R96 ;  /* 0x0000001a0460723c */ /* 0x040ff00000001860 */
[C---:B---3--:R-:W-:Y:S08]  /*1ebe0*/  HMMA.16816.F32 R108, R4.reuse, R20, R108 ;  /* 0x00000014046c723c */ /* 0x048ff0000000186c */
[C---:B------:R-:W-:Y:S08]  /*1ebf0*/  HMMA.16816.F32 R112, R4.reuse, R22, R112 ;  /* 0x000000160470723c */ /* 0x040ff00000001870 */
[C---:B--2---:R-:W-:Y:S08]  /*1ec00*/  HMMA.16816.F32 R116, R4.reuse, R16, R116 ;  /* 0x000000100474723c */ /* 0x044ff00000001874 */
[C---:B------:R-:W-:Y:S08]  /*1ec10*/  HMMA.16816.F32 R120, R4.reuse, R18, R120 ;  /* 0x000000120478723c */ /* 0x040ff00000001878 */
[C---:B-1----:R-:W-:Y:S08]  /*1ec20*/  HMMA.16816.F32 R124, R4.reuse, R12, R124 ;  /* 0x0000000c047c723c */ /* 0x042ff0000000187c */
        /* <DEDUP_REMOVED lines=71> */
.L_x_3527:
[----:B------:R-:W-:Y:S02]  /*1f0a0*/  ULDC.64 UR4, c[0x0][0x118] ;  /* 0x0000460000047ab9 */ /* 0x000fe40000000a00 */
[----:B------:R-:W2:Y:S02]  /*1f0b0*/  LD.E R4, [R10.64+0x40] ;  /* 0x000040040a047980 */ /* 0x000ea4000c101900 */
[----:B--2---:R-:W-:-:S04]  /*1f0c0*/  LEA R4, -R4, RZ, 0x6 ;  /* 0x000000ff04047211 */ /* 0x004fc800078e31ff */
[----:B------:R-:W-:Y:S02]  /*1f0d0*/  SHF.R.S32.HI R2, RZ, 0x1f, R4 ;  /* 0x0000001fff027819 */ /* 0x000fe40000011404 */
.L_x_3528:
[----:B------:R-:W-:Y:S05]  /*1f0e0*/  BSYNC B0 ;  /* 0x0000000000007941 */ /* 0x000fea0003800000 */
.L_x_3526:
[C---:B------:R-:W-:Y:S01]  /*1f0f0*/  LOP3.LUT P6, RZ, R246.reuse, 0x1, RZ, 0xc0, !PT ;  /* 0x00000001f6ff7812 */ /* 0x040fe200078cc0ff */
[----:B------:R-:W-:Y:S01]  /*1f100*/  ULDC.64 UR4, c[0x0][0x118] ;  /* 0x0000460000047ab9 */ /* 0x000fe20000000a00 */
[C---:B------:R-:W-:Y:S01]  /*1f110*/  LOP3.LUT P5, RZ, R246.reuse, 0x2, RZ, 0xc0, !PT ;  /* 0x00000002f6ff7812 */ /* 0x040fe200078ac0ff */
[----:B------:R-:W-:Y:S01]  /*1f120*/  BSSY B1, `(.L_x_3529) ;  /* 0x0000286000017945 */ /* 0x000fe20003800000 */
[----:B------:R-:W-:Y:S02]  /*1f130*/  LOP3.LUT P4, RZ, R246, 0x4, RZ, 0xc0, !PT ;  /* 0x00000004f6ff7812 */ /* 0x000fe4000788c0ff */
        /* <DEDUP_REMOVED lines=115> */
[----:B------:R-:W-:Y:S04]  /*1f870*/  LDSM.16.M88.4 R184, [R227] ;  /* 0x00000000e3b8783b */ /* 0x000fe80000000200 */
[----:B----4-:R-:W-:Y:S04]  /*1f880*/  LDSM.16.M88.4 R4, [R228+0x8000] ;  /* 0x00800000e404783b */ /* 0x010fe80000000200 */
[----:B-1----:R-:W-:Y:S04]  /*1f890*/  LDSM.16.M88.4 R20, [R226] ;  /* 0x00000000e214783b */ /* 0x002fe80000000200 */
[----:B--2---:R-:W3:Y:S04]  /*1f8a0*/  LDSM.16.M88.4 R28, [R229] ;  /* 0x00000000e51c783b */ /* 0x004ee80000000200 */
[----:B------:R-:W1:Y:S04]  /*1f8b0*/  LDSM.16.M88.4 R16, [R218] ;  /* 0x00000000da10783b */ /* 0x000e680000000200 */
[----:B-----5:R-:W2:Y:S04]  /*1f8c0*/  LDSM.16.M88.4 R24, [R228+0x9800] ;  /* 0x00980000e418783b */ /* 0x020ea80000000200 */
[----:B------:R-:W4:Y:S04]  /*1f8d0*/  LDSM.16.M88.4 R196, [R217] ;  /* 0x00000000d9c4783b */ /* 0x000f280000000200 */
[----:B------:R-:W5:Y:S04]  /*1f8e0*/  LDSM.16.M88.4 R188, [R216] ;  /* 0x00000000d8bc783b */ /* 0x000f680000000200 */
[----:B------:R-:W-:Y:S04]  /*1f8f0*/  LDSM.16.M88.4 R192, [R225] ;  /* 0x00000000e1c0783b */ /* 0x000fe80000000200 */
[----:B------:R-:W1:Y:S04]  /*1f900*/  S2R R0, SR_TID.X ;  /* 0x0000000000007919 */ /* 0x000e680000002100 */
[----:B------:R-:W0:Y:S01]  /*1f910*/  LDGDEPBAR ;  /* 0x00000000000079af */ /* 0x000e220000000000 */
[C---:B---3--:R-:W-:Y:S08]  /*1f920*/  HMMA.16816.F32 R12, R28.reuse, R4, RZ ;  /* 0x000000041c0c723c */ /* 0x048ff000000018ff */
[----:B------:R-:W-:Y:S01]  /*1f930*/  HMMA.16816.F32 R180, R28, R176, RZ ;  /* 0x000000b01cb4723c */ /* 0x000fe200000018ff */
[----:B-1----:R-:W-:-:S05]  /*1f940*/  IMAD.SHL.U32 R0, R0, 0x2, RZ ;  /* 0x0000000200007824 */ /* 0x002fca00078e00ff */
        /* <DEDUP_REMOVED lines=12> */
[----:B------:R-:W-:Y:S08]  /*1fa10*/  HMMA.16816.F32 R168, R28, R170, RZ ;  /* 0x000000aa1ca8723c */ /* 0x000ff000000018ff */
[C---:B------:R-:W-:Y:S08]  /*1fa20*/  HMMA.16816.F32 R12, R184.reuse, R20, R12 ;  /* 0x00000014b80c723c */ /* 0x040ff0000000180c */
[C---:B------:R-:W-:Y:S01]  /*1fa30*/  HMMA.16816.F32 R4, R184.reuse, R22, R4 ;  /* 0x00000016b804723c */ /* 0x040fe20000001804 */
[----:B------:R-:W1:Y:S07]  /*1fa40*/  LDSM.16.M88.4 R20, [R222+0x8800] ;  /* 0x00880000de14783b */ /* 0x000e6e0000000200 */
[C---:B------:R-:W-:Y:S08]  /*1fa50*/  HMMA.16816.F32 R180, R184.reuse, R16, R180 ;  /* 0x00000010b8b4723c */ /* 0x040ff000000018b4 */
[----:B------:R-:W-:Y:S01]  /*1fa60*/  HMMA.16816.F32 R176, R184, R18, R176 ;  /* 0x00000012b8b0723c */ /* 0x000fe200000018b0 */
[----:B------:R-:W3:Y:S07]  /*1fa70*/  LDSM.16.M88.4 R16, [R222+0x9000] ;  /* 0x00900000de10783b */ /* 0x000eee0000000200 */
[C---:B--2---:R-:W-:Y:S08]  /*1fa80*/  HMMA.16816.F32 R32, R28.reuse, R24, RZ ;  /* 0x000000181c20723c */ /* 0x044ff000000018ff */
[----:B------:R-:W-:Y:S01]  /*1fa90*/  HMMA.16816.F32 R28, R28, R26, RZ ;  /* 0x0000001a1c1c723c */ /* 0x000fe200000018ff */
[----:B------:R-:W2:Y:S07]  /*1faa0*/  LDSM.16.M88.4 R24, [R222+0x8000] ;  /* 0x00800000de18783b */ /* 0x000eae0000000200 */
[C---:B----4-:R-:W-:Y:S08]  /*1fab0*/  HMMA.16816.F32 R172, R184.reuse, R196, R172 ;  /* 0x000000c4b8ac723c */ /* 0x050ff000000018ac */
[C---:B------:R-:W-:Y:S01]  /*1fac0*/  HMMA.16816.F32 R168, R184.reuse, R198, R168 ;  /* 0x000000c6b8a8723c */ /* 0x040fe200000018a8 */
[----:B------:R-:W4:Y:S07]  /*1fad0*/  LDSM.16.M88.4 R196, [R222+0x9800] ;  /* 0x00980000dec4783b */ /* 0x000f2e0000000200 */
[C---:B-----5:R-:W-:Y:S08]  /*1fae0*/  HMMA.16816.F32 R32, R184.reuse, R188, R32 ;  /* 0x000000bcb820723c */ /* 0x060ff00000001820 */
[----:B------:R-:W-:Y:S01]  /*1faf0*/  HMMA.16816.F32 R28, R184, R190, R28 ;  /* 0x000000beb81c723c */ /* 0x000fe2000000181c */
[----:B------:R-:W-:Y:S04]  /*1fb00*/  LDSM.16.M88.4 R188, [R215] ;  /* 0x00000000d7bc783b */ /* 0x000fe80000000200 */
[----:B------:R-:W-:Y:S03]  /*1fb10*/  LDSM.16.M88.4 R184, [R215+0x800] ;  /* 0x00080000d7b8783b */ /* 0x000fe60000000200 */
[C---:B-1----:R-:W-:Y:S08]  /*1fb20*/  HMMA.16816.F32 R180, R192.reuse, R20, R180 ;  /* 0x00000014c0b4723c */ /* 0x042ff000000018b4 */
[C---:B------:R-:W-:Y:S01]  /*1fb30*/  HMMA.16816.F32 R176, R192.reuse, R22, R176 ;  /* 0x00000016c0b0723c */ /* 0x040fe200000018b0 */
[----:B------:R-:W1:Y:S07]  /*1fb40*/  LDSM.16.M88.4 R20, [R224] ;  /* 0x00000000e014783b */ /* 0x000e6e0000000200 */
[C---:B---3--:R-:W-:Y:S08]  /*1fb50*/  HMMA.16816.F32 R172, R192.reuse, R16, R172 ;  /* 0x00000010c0ac723c */ /* 0x048ff000000018ac */
[C---:B------:R-:W-:Y:S01]  /*1fb60*/  HMMA.16816.F32 R168, R192.reuse, R18, R168 ;  /* 0x00000012c0a8723c */ /* 0x040fe200000018a8 */
[----:B------:R-:W3:Y:S07]  /*1fb70*/  LDSM.16.M88.4 R16, [R215+0x1000] ;  /* 0x00100000d710783b */ /* 0x000eee0000000200 */
[C---:B--2---:R-:W-:Y:S08]  /*1fb80*/  HMMA.16816.F32 R12, R192.reuse, R24, R12 ;  /* 0x00000018c00c723c */ /* 0x044ff0000000180c */
[C---:B------:R-:W-:Y:S01]  /*1fb90*/  HMMA.16816.F32 R4, R192.reuse, R26, R4 ;  /* 0x0000001ac004723c */ /* 0x040fe20000001804 */
[----:B------:R-:W2:Y:S07]  /*1fba0*/  LDSM.16.M88.4 R24, [R215+0x1800] ;  /* 0x00180000d718783b */ /* 0x000eae0000000200 */
[C---:B----4-:R-:W-:Y:S08]  /*1fbb0*/  HMMA.16816.F32 R32, R192.reuse, R196, R32 ;  /* 0x000000c4c020723c */ /* 0x050ff00000001820 */
[----:B------:R-:W-:Y:S01]  /*1fbc0*/  HMMA.16816.F32 R28, R192, R198, R28 ;  /* 0x000000c6c01c723c */ /* 0x000fe2000000181c */
[----:B------:R-:W-:Y:S04]  /*1fbd0*/  LDSM.16.M88.4 R192, [R228+0xa000] ;  /* 0x00a00000e4c0783b */ /* 0x000fe80000000200 */
[----:B------:R-:W-:Y:S03]  /*1fbe0*/  LDSM.16.M88.4 R196, [R214] ;  /* 0x00000000d6c4783b */ /* 0x000fe60000000200 */
[C---:B-1----:R-:W-:Y:S08]  /*1fbf0*/  HMMA.16816.F32 R12, R20.reuse, R188, R12 ;  /* 0x000000bc140c723c */ /* 0x042ff0000000180c */
[C---:B---3--:R-:W-:Y:S08]  /*1fc00*/  HMMA.16816.F32 R172, R20.reuse, R16, R172 ;  /* 0x0000001014ac723c */ /* 0x048ff000000018ac */
[C---:B------:R-:W-:Y:S01]  /*1fc10*/  HMMA.16816.F32 R168, R20.reuse, R18, R168 ;  /* 0x0000001214a8723c */ /* 0x040fe200000018a8 */
[----:B------:R-:W1:Y:S07]  /*1fc20*/  LDSM.16.M88.4 R16, [R229+0x2000] ;  /* 0x00200000e510783b */ /* 0x000e6e0000000200 */
[C---:B------:R-:W-:Y:S01]  /*1fc30*/  HMMA.16816.F32 R4, R20.reuse, R190, R4 ;  /* 0x000000be1404723c */ /* 0x040fe20000001804 */
[----:B------:R-:W3:Y:S07]  /*1fc40*/  LDSM.16.M88.4 R188, [R228+0xa800] ;  /* 0x00a80000e4bc783b */ /* 0x000eee0000000200 */
[C---:B------:R-:W-:Y:S08]  /*1fc50*/  HMMA.16816.F32 R180, R20.reuse, R184, R180 ;  /* 0x000000b814b4723c */ /* 0x040ff000000018b4 */
        /* <DEDUP_REMOVED lines=17> */
[----:B------:R-:W2:Y:S04]  /*1fd70*/  LDSM.16.M88.4 R24, [R211] ;  /* 0x00000000d318783b */ /* 0x000ea80000000200 */
[----:B------:R-:W4:Y:S03]  /*1fd80*/  LDSM.16.M88.4 R16, [R222+0xa000] ;  /* 0x00a00000de10783b */ /* 0x000f260000000200 */
[C---:B-----5:R-:W-:Y:S08]  /*1fd90*/  HMMA.16816.F32 R12, R20.reuse, R196, R12 ;  /* 0x000000c4140c723c */ /* 0x060ff0000000180c */
[C---:B------:R-:W-:Y:S01]  /*1fda0*/  HMMA.16816.F32 R4, R20.reuse, R198, R4 ;  /* 0x000000c61404723c */ /* 0x040fe20000001804 */
[----:B------:R-:W5:Y:S07]  /*1fdb0*/  LDSM.16.M88.4 R196, [R222+0xa800] ;  /* 0x00a80000dec4783b */ /* 0x000f6e0000000200 */
[C---:B-1----:R-:W-:Y:S08]  /*1fdc0*/  HMMA.16816.F32 R180, R20.reuse, R192, R180 ;  /* 0x000000c014b4723c */ /* 0x042ff000000018b4 */
[C---:B------:R-:W-:Y:S01]  /*1fdd0*/  HMMA.16816.F32 R176, R20.reuse, R194, R176 ;  /* 0x000000c214b0723c */ /* 0x040fe200000018b0 */
[----:B------:R-:W1:Y:S07]  /*1fde0*/  LDSM.16.M88.4 R192, [R222+0xb000] ;  /* 0x00b00000dec0783b */ /* 0x000e6e0000000200 */
[C---:B---3--:R-:W-:Y:S08]  /*1fdf0*/  HMMA.16816.F32 R172, R20.reuse, R188, R172 ;  /* 0x000000bc14ac723c */ /* 0x048ff000000018ac */
[C---:B------:R-:W-:Y:S01]  /*1fe00*/  HMMA.16816.F32 R168, R20.reuse, R190, R168 ;  /* 0x000000be14a8723c */ /* 0x040fe200000018a8 */
[----:B------:R-:W3:Y:S07]  /*1fe10*/  LDSM.16.M88.4 R188, [R222+0xb800] ;  /* 0x00b80000debc783b */ /* 0x000eee0000000200 */
[C---:B--2---:R-:W-:Y:S08]  /*1fe20*/  HMMA.16816.F32 R32, R20.reuse, R24, R32 ;  /* 0x000000181420723c */ /* 0x044ff00000001820 */
[----:B------:R-:W-:Y:S01]  /*1fe30*/  HMMA.16816.F32 R28, R20, R26, R28 ;  /* 0x0000001a141c723c */ /* 0x000fe2000000181c */
[----:B------:R-:W-:Y:S04]  /*1fe40*/  LDSM.16.M88.4 R24, [R224+0x2000] ;  /* 0x00200000e018783b */ /* 0x000fe80000000200 */
[----:B------:R-:W2:Y:S03]  /*1fe50*/  LDSM.16.M88.4 R20, [R215+0x2000] ;  /* 0x00200000d714783b */ /* 0x000ea60000000200 */
[C---:B----4-:R-:W-:Y:S08]  /*1fe60*/  HMMA.16816.F32 R12, R184.reuse, R16, R12 ;  /* 0x00000010b80c723c */ /* 0x050ff0000000180c */
[C---:B------:R-:W-:Y:S01]  /*1fe70*/  HMMA.16816.F32 R4, R184.reuse, R18, R4 ;  /* 0x00000012b804723c */ /* 0x040fe20000001804 */
[----:B------:R-:W4:Y:S07]  /*1fe80*/  LDSM.16.M88.4 R16, [R215+0x2800] ;  /* 0x00280000d710783b */ /* 0x000f2e0000000200 */
[C---:B-----5:R-:W-:Y:S08]  /*1fe90*/  HMMA.16816.F32 R180, R184.reuse, R196, R180 ;  /* 0x000000c4b8b4723c */ /* 0x060ff000000018b4 */
[C---:B------:R-:W-:Y:S01]  /*1fea0*/  HMMA.16816.F32 R176, R184.reuse, R198, R176 ;  /* 0x000000c6b8b0723c */ /* 0x040fe200000018b0 */
[----:B------:R-:W-:Y:S07]  /*1feb0*/  LDSM.16.M88.4 R196, [R228+0xd000] ;  /* 0x00d00000e4c4783b */ /* 0x000fee0000000200 */
[C---:B-1----:R-:W-:Y:S08]  /*1fec0*/  HMMA.16816.F32 R172, R184.reuse, R192, R172 ;  /* 0x000000c0b8ac723c */ /* 0x042ff000000018ac */
[C---:B------:R-:W-:Y:S01]  /*1fed0*/  HMMA.16816.F32 R168, R184.reuse, R194, R168 ;  /* 0x000000c2b8a8723c */ /* 0x040fe200000018a8 */
[----:B------:R-:W1:Y:S07]  /*1fee0*/  LDSM.16.M88.4 R192, [R215+0x3000] ;  /* 0x00300000d7c0783b */ /* 0x000e6e0000000200 */
[C---:B---3--:R-:W-:Y:S08]  /*1fef0*/  HMMA.16816.F32 R32, R184.reuse, R188, R32 ;  /* 0x000000bcb820723c */ /* 0x048ff00000001820 */
[----:B------:R-:W-:Y:S01]  /*1ff00*/  HMMA.16816.F32 R28, R184, R190, R28 ;  /* 0x000000beb81c723c */ /* 0x000fe2000000181c */
[----:B------:R-:W3:Y:S04]  /*1ff10*/  LDSM.16.M88.4 R188, [R215+0x3800] ;  /* 0x00380000d7bc783b */ /* 0x000ee80000000200 */
[----:B------:R-:W-:Y:S03]  /*1ff20*/  LDSM.16.M88.4 R184, [R229+0x4000] ;  /* 0x00400000e5b8783b */ /* 0x000fe60000000200 */
        /* <DEDUP_REMOVED lines=8> */
[----:B------:R-:W1:Y:S07]  /*1ffb0*/  LDSM.16.M88.4 R192, [R228+0xd800] ;  /* 0x00d80000e4c0783b */ /* 0x000e6e0000000200 */
[C---:B---3--:R-:W-:Y:S08]  /*1ffc0*/  HMMA.16816.F32 R32, R24.reuse, R188, R32 ;  /* 0x000000bc1820723c */ /* 0x048ff00000001820 */
[----:B------:R-:W-:Y:S01]  /*1ffd0*/  HMMA.16816.F32 R28, R24, R190, R28 ;  /* 0x000000be181c723c */ /* 0x000fe2000000181c */
[----:B------:R-:W-:Y:S04]  /*1ffe0*/  LDSM.16.M88.4 R188, [R227+0x4000] ;  /* 0x00400000e3bc783b */ /* 0x000fe80000000200 */
[----:B------:R-:W3:Y:S03]  /*1fff0*/  LDSM.16.M88.4 R24, [R210] ;  /* 0x00000000d218783b */ /* 0x000ee60000000200 */
[C---:B--2---:R-:W-:Y:S08]  /*20000*/  HMMA.16816.F32 R12, R184.reuse, R20, R12 ;  /* 0x00000014b80c723c */ /* 0x044ff0000000180c */
[C---:B------:R-:W-:Y:S01]  /*20010*/  HMMA.16816.F32 R4, R184.reuse, R22, R4 ;  /* 0x00000016b804723c */ /* 0x040fe20000001804 */
[----:B------:R-:W2:Y:S07]  /*20020*/  LDSM.16.M88.4 R20, [R209] ;  /* 0x00000000d114783b */ /* 0x000eae0000000200 */
[C---:B----4-:R-:W-:Y:S08]  /*20030*/  HMMA.16816.F32 R180, R184.reuse, R16, R180 ;  /* 0x00000010b8b4723c */ /* 0x050ff000000018b4 */
[C---:B------:R-:W-:Y:S01]  /*20040*/  HMMA.16816.F32 R176, R184.reuse, R18, R176 ;  /* 0x00000012b8b0723c */ /* 0x040fe200000018b0 */
[----:B------:R-:W4:Y:S07]  /*20050*/  LDSM.16.M88.4 R16, [R208] ;  /* 0x00000000d010783b */ /* 0x000f2e0000000200 */
[C---:B------:R-:W-:Y:S08]  /*20060*/  HMMA.16816.F32 R172, R184.reuse, R196, R172 ;  /* 0x000000c4b8ac723c */ /* 0x040ff000000018ac */
[C---:B------:R-:W-:Y:S01]  /*20070*/  HMMA.16816.F32 R168, R184.reuse, R198, R168 ;  /* 0x000000c6b8a8723c */ /* 0x040fe200000018a8 */
[----:B------:R-:W5:Y:S07]  /*20080*/  LDSM.16.M88.4 R196, [R207] ;  /* 0x00000000cfc4783b */ /* 0x000f6e0000000200 */
[C---:B-1----:R-:W-:Y:S08]  /*20090*/  HMMA.16816.F32 R32, R184.reuse, R192, R32 ;  /* 0x000000c0b820723c */ /* 0x042ff00000001820 */
[----:B------:R-:W-:Y:S01]  /*200a0*/  HMMA.16816.F32 R28, R184, R194, R28 ;  /* 0x000000c2b81c723c */ /* 0x000fe2000000181c */
[----:B------:R-:W-:Y:S04]  /*200b0*/  LDSM.16.M88.4 R184, [R225+0x4000] ;  /* 0x00400000e1b8783b */ /* 0x000fe80000000200 */
[----:B------:R-:W-:Y:S03]  /*200c0*/  LDSM.16.M88.4 R192, [R222+0xd800] ;  /* 0x00d80000dec0783b */ /* 0x000fe60000000200 */
[C---:B---3--:R-:W-:Y:S08]  /*200d0*/  HMMA.16816.F32 R12, R188.reuse, R24, R12 ;  /* 0x00000018bc0c723c */ /* 0x048ff0000000180c */
[C---:B------:R-:W-:Y:S01]  /*200e0*/  HMMA.16816.F32 R4, R188.reuse, R26, R4 ;  /* 0x0000001abc04723c */ /* 0x040fe20000001804 */
[----:B------:R-:W1:Y:S07]  /*200f0*/  LDSM.16.M88.4 R24, [R222+0xc000] ;  /* 0x00c00000de18783b */ /* 0x000e6e0000000200 */
[C---:B--2---:R-:W-:Y:S08]  /*20100*/  HMMA.16816.F32 R180, R188.reuse, R20, R180 ;  /* 0x00000014bcb4723c */ /* 0x044ff000000018b4 */
[C---:B------:R-:W-:Y:S01]  /*20110*/  HMMA.16816.F32 R176, R188.reuse, R22, R176 ;  /* 0x00000016bcb0723c */ /* 0x040fe200000018b0 */
[----:B------:R-:W2:Y:S07]  /*20120*/  LDSM.16.M88.4 R20, [R222+0xc800] ;  /* 0x00c80000de14783b */ /* 0x000eae0000000200 */
[C---:B----4-:R-:W-:Y:S08]  /*20130*/  HMMA.16816.F32 R172, R188.reuse, R16, R172 ;  /* 0x00000010bcac723c */ /* 0x050ff000000018ac */
[C---:B------:R-:W-:Y:S01]  /*20140*/  HMMA.16816.F32 R168, R188.reuse, R18, R168 ;  /* 0x00000012bca8723c */ /* 0x040fe200000018a8 */
[----:B------:R-:W3:Y:S07]  /*20150*/  LDSM.16.M88.4 R16, [R222+0xd000] ;  /* 0x00d00000de10783b */ /* 0x000eee0000000200 */
[C---:B-----5:R-:W-:Y:S08]  /*20160*/  HMMA.16816.F32 R32, R188.reuse, R196, R32 ;  /* 0x000000c4bc20723c */ /* 0x060ff00000001820 */
        /* <DEDUP_REMOVED lines=13> */
[----:B------:R-:W-:Y:S01]  /*20240*/  HMMA.16816.F32 R28, R184, R194, R28 ;  /* 0x000000c2b81c723c */ /* 0x000fe2000000181c */
[----:B------:R-:W4:Y:S04]  /*20250*/  LDSM.16.M88.4 R184, [R215+0x5800] ;  /* 0x00580000d7b8783b */ /* 0x000f280000000200 */
[----:B------:R-:W-:Y:S03]  /*20260*/  LDSM.16.M88.4 R192, [R206] ;  /* 0x00000000cec0783b */ /* 0x000fe60000000200 */
        /* <DEDUP_REMOVED lines=15> */
[----:B------:R-:W1:Y:S07]  /*20360*/  LDSM.16.M88.4 R20, [R227+0x6000] ;  /* 0x00600000e314783b */ /* 0x000e6e0000000200 */
[C---:B--2---:R-:W-:Y:S08]  /*20370*/  HMMA.16816.F32 R12, R16.reuse, R188, R12 ;  /* 0x000000bc100c723c */ /* 0x044ff0000000180c */
[C---:B------:R-:W-:Y:S01]  /*20380*/  HMMA.16816.F32 R4, R16.reuse, R190, R4 ;  /* 0x000000be1004723c */ /* 0x040fe20000001804 */
[----:B------:R-:W2:Y:S07]  /*20390*/  LDSM.16.M88.4 R188, [R205] ;  /* 0x00000000cdbc783b */ /* 0x000eae0000000200 */
[C---:B---3--:R-:W-:Y:S08]  /*203a0*/  HMMA.16816.F32 R172, R16.reuse, R184, R172 ;  /* 0x000000b810ac723c */ /* 0x048ff000000018ac */
[C---:B------:R-:W-:Y:S01]  /*203b0*/  HMMA.16816.F32 R168, R16.reuse, R186, R168 ;  /* 0x000000ba10a8723c */ /* 0x040fe200000018a8 */
[----:B------:R-:W3:Y:S07]  /*203c0*/  LDSM.16.M88.4 R184, [R204] ;  /* 0x00000000ccb8783b */ /* 0x000eee0000000200 */
[C---:B----4-:R-:W-:Y:S08]  /*203d0*/  HMMA.16816.F32 R32, R16.reuse, R24, R32 ;  /* 0x000000181020723c */ /* 0x050ff00000001820 */
[----:B------:R-:W-:Y:S01]  /*203e0*/  HMMA.16816.F32 R28, R16, R26, R28 ;  /* 0x0000001a101c723c */ /* 0x000fe2000000181c */
[----:B------:R-:W4:Y:S04]  /*203f0*/  LDSM.16.M88.4 R24, [R167] ;  /* 0x00000000a718783b */ /* 0x000f280000000200 */
[----:B------:R-:W5:Y:S03]  /*20400*/  LDSM.16.M88.4 R16, [R222+0xe000] ;  /* 0x00e00000de10783b */ /* 0x000f660000000200 */
        /* <DEDUP_REMOVED lines=9> */
[C---:B----4-:R-:W-:Y:S08]  /*204a0*/  HMMA.16816.F32 R32, R20.reuse, R24, R32 ;  /* 0x000000181420723c */ /* 0x050ff00000001820 */
[----:B------:R-:W-:Y:S01]  /*204b0*/  HMMA.16816.F32 R28, R20, R26, R28 ;  /* 0x0000001a141c723c */ /* 0x000fe2000000181c */
[----:B------:R-:W-:Y:S04]  /*204c0*/  LDSM.16.M88.4 R24, [R224+0x6000] ;  /* 0x00600000e018783b */ /* 0x000fe80000000200 */
[----:B------:R-:W3:Y:S03]  /*204d0*/  LDSM.16.M88.4 R20, [R215+0x6000] ;  /* 0x00600000d714783b */ /* 0x000ee60000000200 */
[C---:B-----5:R-:W-:Y:S08]  /*204e0*/  HMMA.16816.F32 R12, R196.reuse, R16, R12 ;  /* 0x00000010c40c723c */ /* 0x060ff0000000180c */
[C---:B------:R-:W-:Y:S01]  /*204f0*/  HMMA.16816.F32 R4, R196.reuse, R18, R4 ;  /* 0x00000012c404723c */ /* 0x040fe20000001804 */
[----:B------:R-:W4:Y:S07]  /*20500*/  LDSM.16.M88.4 R16, [R215+0x6800] ;  /* 0x00680000d710783b */ /* 0x000f2e0000000200 */
[C---:B-1----:R-:W-:Y:S08]  /*20510*/  HMMA.16816.F32 R180, R196.reuse, R192, R180 ;  /* 0x000000c0c4b4723c */ /* 0x042ff000000018b4 */
[C---:B------:R-:W-:Y:S08]  /*20520*/  HMMA.16816.F32 R176, R196.reuse, R194, R176 ;  /* 0x000000c2c4b0723c */ /* 0x040ff000000018b0 */
[----:B--2---:R-:W-:Y:S08]  /*20530*/  HMMA.16816.F32 R172, R196, R188, R172 ;  /* 0x000000bcc4ac723c */ /* 0x004ff000000018ac */
[C---:B---3--:R-:W-:Y:S08]  /*20540*/  HMMA.16816.F32 R12, R24.reuse, R20, R12 ;  /* 0x00000014180c723c */ /* 0x048ff0000000180c */
[C---:B------:R-:W-:Y:S01]  /*20550*/  HMMA.16816.F32 R4, R24.reuse, R22, R4 ;  /* 0x000000161804723c */ /* 0x040fe20000001804 */
[----:B------:R-:W1:Y:S07]  /*20560*/  LDSM.16.M88.4 R20, [R215+0x7000] ;  /* 0x00700000d714783b */ /* 0x000e6e0000000200 */
[C---:B----4-:R-:W-:Y:S07]  /*20570*/  HMMA.16816.F32 R180, R24.reuse, R16, R180 ;  /* 0x0000001018b4723c */ /* 0x050fee00000018b4 */
        /* <DEDUP_REMOVED lines=11> */
[----:B------:R-:W-:Y:S01]  /*20630*/  HMMA.16816.F32 R32, R196, R184, R32 ;  /* 0x000000b8c420723c */ /* 0x000fe20000001820 */
[CC--:B------:R-:W-:Y:S02]  /*20640*/  ISETP.GE.OR P6, PT, R17.reuse, R247.reuse, !P6 ;  /* 0x000000f71100720c */ /* 0x0c0fe400077c6670 */
[----:B------:R-:W-:Y:S02]  /*20650*/  ISETP.GE.OR P1, PT, R17, R248, !P1 ;  /* 0x000000f81100720c */ /* 0x000fe40004f26670 */
[----:B------:R-:W-:Y:S02]  /*20660*/  FSEL R17, R15, -INF , !P2 ;  /* 0xff8000000f117808 */ /* 0x000fe40005000000 */
[C---:B------:R-:W-:Y:S01]  /*20670*/  ISETP.GE.AND P2, PT, R166.reuse, R250, PT ;  /* 0x000000faa600720c */ /* 0x040fe20003f46270 */
[----:B------:R-:W2:Y:S01]  /*20680*/  LDSM.16.M88.4 R12, [R215+0x7800] ;  /* 0x00780000d70c783b */ /* 0x000ea20000000200 */
[----:B------:R-:W-:Y:S01]  /*20690*/  IADD3 R18, R165, 0x10, RZ ;  /* 0x00000010a5127810 */ /* 0x000fe20007ffe0ff */
[----:B-1----:R-:W-:Y:S01]  /*206a0*/  HMMA.16816.F32 R172, R24, R20, R172 ;  /* 0x0000001418ac723c */ /* 0x002fe200000018ac */
[----:B------:R-:W-:Y:S01]  /*206b0*/  ISETP.GE.OR P2, PT, R166, R247, !P2 ;  /* 0x000000f7a600720c */ /* 0x000fe20005746670 */
[----:B------:R-:W-:-:S04]  /*206c0*/  DEPBAR.LE SB0, 0x0 ;  /* 0x000080000000791a */ /* 0x000fc80000000000 */
[----:B------:R-:W-:Y:S01]  /*206d0*/  FSEL R4, R4, -INF , !P6 ;  /* 0xff80000004047808 */ /* 0x000fe20007000000 */
[----:B------:R-:W-:Y:S01]  /*206e0*/  IMAD.MOV.U32 R185, RZ, RZ, R8 ;  /* 0x000000ffffb97224 */ /* 0x000fe200078e0008 */
[-C--:B------:R-:W-:Y:S01]  /*206f0*/  ISETP.GE.AND P6, PT, R166, R249.reuse, PT ;  /* 0x000000f9a600720c */ /* 0x080fe20003fc6270 */
[----:B------:R-:W-:Y:S01]  /*20700*/  HMMA.16816.F32 R168, R24, R22, R168 ;  /* 0x0000001618a8723c */ /* 0x000fe200000018a8 */
[----:B------:R-:W-:Y:S01]  /*20710*/  FSEL R6, R6, -INF , !P1 ;  /* 0xff80000006067808 */ /* 0x000fe20004800000 */
[----:B------:R-:W-:Y:S01]  /*20720*/  IMAD.MOV.U32 R184, RZ, RZ, R9 ;  /* 0x000000ffffb87224 */ /* 0x000fe200078e0009 */
[----:B------:R-:W-:Y:S01]  /*20730*/  BAR.SYNC.DEFER_BLOCKING 0x0 ;  /* 0x0000000000007b1d */ /* 0x000fe20000010000 */
[C---:B------:R-:W-:Y:S02]  /*20740*/  ISETP.GE.AND P1, PT, R18.reuse, R250, PT ;  /* 0x000000fa1200720c */ /* 0x040fe40003f26270 */
[----:B------:R-:W-:Y:S02]  /*20750*/  FSEL R5, R5, -INF , !P2 ;  /* 0xff80000005057808 */ /* 0x000fe40005000000 */
[----:B------:R-:W-:Y:S01]  /*20760*/  ISETP.GE.AND P2, PT, R18, R249, PT ;  /* 0x000000f91200720c */ /* 0x000fe20003f46270 */
[----:B------:R-:W-:Y:S01]  /*20770*/  HMMA.16816.F32 R28, R196, R186, R28 ;  /* 0x000000bac41c723c */ /* 0x000fe2000000181c */
[----:B------:R-:W-:-:S02]  /*20780*/  ISETP.GE.OR P6, PT, R166, R248, !P6 ;  /* 0x000000f8a600720c */ /* 0x000fc400077c6670 */
[C---:B------:R-:W-:Y:S02]  /*20790*/  IADD3 R19, R165.reuse, 0x11, RZ ;  /* 0x00000011a5137810 */ /* 0x040fe40007ffe0ff */
[C---:B------:R-:W-:Y:S02]  /*207a0*/  ISETP.GE.OR P1, PT, R18.reuse, R247, !P1 ;  /* 0x000000f71200720c */ /* 0x040fe40004f26670 */
[----:B------:R-:W-:Y:S02]  /*207b0*/  ISETP.GE.OR P2, PT, R18, R248, !P2 ;  /* 0x000000f81200720c */ /* 0x000fe40005746670 */
[----:B------:R-:W-:Y:S02]  /*207c0*/  IADD3 R18, R165, 0x18, RZ ;  /* 0x00000018a5127810 */ /* 0x000fe40007ffe0ff */
[----:B------:R-:W-:Y:S02]  /*207d0*/  FSEL R7, R7, -INF , !P6 ;  /* 0xff80000007077808 */ /* 0x000fe40007000000 */
[----:B------:R-:W-:-:S02]  /*207e0*/  ISETP.GE.AND P6, PT, R19, R250, PT ;  /* 0x000000fa1300720c */ /* 0x000fc40003fc6270 */
[----:B------:R-:W-:Y:S02]  /*207f0*/  FSEL R192, R180, -INF , !P1 ;  /* 0xff800000b4c07808 */ /* 0x000fe40004800000 */
[C---:B------:R-:W-:Y:S02]  /*20800*/  ISETP.GE.AND P1, PT, R19.reuse, R249, PT ;  /* 0x000000f91300720c */ /* 0x040fe40003f26270 */
[----:B------:R-:W-:Y:S01]  /*20810*/  FSEL R182, R182, -INF , !P2 ;  /* 0xff800000b6b67808 */ /* 0x000fe20005000000 */
[----:B--2---:R-:W-:Y:S01]  /*20820*/  HMMA.16816.F32 R32, R24, R12, R32 ;  /* 0x0000000c1820723c */ /* 0x004fe20000001820 */
[----:B------:R-:W-:Y:S02]  /*20830*/  ISETP.GE.AND P2, PT, R18, R250, PT ;  /* 0x000000fa1200720c */ /* 0x000fe40003f46270 */
[C---:B------:R-:W-:Y:S02]  /*20840*/  ISETP.GE.OR P6, PT, R19.reuse, R247, !P6 ;  /* 0x000000f71300720c */ /* 0x040fe400077c6670 */
[----:B------:R-:W-:-:S02]  /*20850*/  ISETP.GE.OR P1, PT, R19, R248, !P1 ;  /* 0x000000f81300720c */ /* 0x000fc40004f26670 */
[C---:B------:R-:W-:Y:S02]  /*20860*/  ISETP.GE.OR P2, PT, R18.reuse, R247, !P2 ;  /* 0x000000f71200720c */ /* 0x040fe40005746670 */
[----:B------:R-:W-:Y:S02]  /*20870*/  IADD3 R19, R165, 0x19, RZ ;  /* 0x00000019a5137810 */ /* 0x000fe40007ffe0ff */
[----:B------:R-:W-:Y:S02]  /*20880*/  FSEL R191, R181, -INF , !P6 ;  /* 0xff800000b5bf7808 */ /* 0x000fe40007000000 */
[----:B------:R-:W-:Y:S02]  /*20890*/  FSEL R181, R183, -INF , !P1 ;  /* 0xff800000b7b57808 */ /* 0x000fe40004800000 */
[----:B------:R-:W-:Y:S02]  /*208a0*/  ISETP.GE.AND P1, PT, R18, R249, PT ;  /* 0x000000f91200720c */ /* 0x000fe40003f26270 */
[----:B------:R-:W-:-:S02]  /*208b0*/  FSEL R190, R176, -INF , !P2 ;  /* 0xff800000b0be7808 */ /* 0x000fc40005000000 */
        /* <DEDUP_REMOVED lines=33> */
[----:B------:R-:W-:Y:S01]  /*20ad0*/  HMMA.16816.F32 R12, R24, R14, R28 ;  /* 0x0000000e180c723c */ /* 0x000fe2000000181c */
        /* <DEDUP_REMOVED lines=99> */
.L_x_3532:
[----:B------:R-:W-:Y:S02]  /*21110*/  ULDC.64 UR4, c[0x0][0x118] ;  /* 0x0000460000047ab9 */ /* 0x000fe40000000a00 */
[----:B------:R-:W2:Y:S02]  /*21120*/  LD.E R15, [R10.64+0x38] ;  /* 0x000038040a0f7980 */ /* 0x000ea4000c101900 */
[----:B--2---:R-:W-:-:S04]  /*21130*/  LEA R15, -R15, RZ, 0x6 ;  /* 0x000000ff0f0f7211 */ /* 0x004fc800078e31ff */
[----:B------:R-:W-:Y:S02]  /*21140*/  SHF.R.S32.HI R14, RZ, 0x1f, R15 ;  /* 0x0000001fff0e7819 */ /* 0x000fe4000001140f */
.L_x_3533:
[----:B------:R-:W-:Y:S05]  /*21150*/  BSYNC B0 ;  /* 0x0000000000007941 */ /* 0x000fea0003800000 */
.L_x_3531:
[C---:B------:R-:W-:Y:S01]  /*21160*/  @P5 IADD3 R9, P0, R15.reuse, R232, RZ ;  /* 0x000000e80f095210 */ /* 0x040fe20007f1e0ff */
[----:B------:R-:W-:Y:S01]  /*21170*/  ULDC.64 UR4, c[0x0][0x118] ;  /* 0x0000460000047ab9 */ /* 0x000fe20000000a00 */
[CC--:B------:R-:W-:Y:S02]  /*21180*/  LEA R34, P1, R15.reuse, R236.reuse, 0x1 ;  /* 0x000000ec0f227211 */ /* 0x0c0fe400078208ff */
        /* <DEDUP_REMOVED lines=127> */
.L_x_3530:
[----:B------:R-:W-:Y:S05]  /*21980*/  BSYNC B1 ;  /* 0x0000000000017941 */ /* 0x000fea0003800000 */
.L_x_3529:
        /* <DEDUP_REMOVED lines=64> */
[--C-:B------:R-:W-:Y:S02]  /*21d90*/  FFMA.FTZ R164, R7, R31, -R30.reuse ;  /* 0x0000001f07a47223 */ /* 0x100fe4000001081e */
[C---:B------:R-:W-:Y:S02]  /*21da0*/  FMUL.FTZ R3, R31.reuse, R5 ;  /* 0x000000051f037220 */ /* 0x040fe40000410000 */
[----:B------:R-:W-:Y:S01]  /*21db0*/  FMUL.FTZ R4, R31, R4 ;  /* 0x000000041f047220 */ /* 0x000fe20000410000 */
[----:B------:R-:W-:Y:S01]  /*21dc0*/  MUFU.EX2 R35, R35 ;  /* 0x0000002300237308 */ /* 0x000fe20000000800 */
[----:B------:R-:W-:-:S02]  /*21dd0*/  FFMA.FTZ R179, R182, R31, -R30 ;  /* 0x0000001fb6b37223 */ /* 0x000fc4000001081e */
[-CC-:B------:R-:W-:Y:S02]  /*21de0*/  FFMA.FTZ R175, R192, R31.reuse, -R174.reuse ;  /* 0x0000001fc0af7223 */ /* 0x180fe400000108ae */
[-CC-:B------:R-:W-:Y:S02]  /*21df0*/  FFMA.FTZ R176, R191, R31.reuse, -R174.reuse ;  /* 0x0000001fbfb07223 */ /* 0x180fe400000108ae */
[-CC-:B------:R-:W-:Y:S01]  /*21e00*/  FFMA.FTZ R177, R190, R31.reuse, -R174.reuse ;  /* 0x0000001fbeb17223 */ /* 0x180fe200000108ae */
[----:B------:R-:W3:Y:S01]  /*21e10*/  MUFU.EX2 R34, R34 ;  /* 0x0000002200227308 */ /* 0x000ee20000000800 */
[-C--:B------:R-:W-:Y:S02]  /*21e20*/  FFMA.FTZ R178, R178, R31.reuse, -R174 ;  /* 0x0000001fb2b27223 */ /* 0x080fe400000108ae */
        /* <DEDUP_REMOVED lines=14> */
[-C--:B------:R-:W-:Y:S02]  /*21f10*/  FFMA.FTZ R192, R22, R31.reuse, -R30 ;  /* 0x0000001f16c07223 */ /* 0x080fe4000001081e */
[----:B------:R-:W-:Y:S01]  /*21f20*/  LDSM.16.MT88.4 R20, [R223+0x15000] ;  /* 0x01500000df14783b */ /* 0x000fe20000004200 */
[-CC-:B------:R-:W-:Y:S02]  /*21f30*/  FFMA.FTZ R193, R25, R31.reuse, -R174.reuse ;  /* 0x0000001f19c17223 */ /* 0x180fe400000108ae */
[----:B------:R-:W-:-:S02]  /*21f40*/  FFMA.FTZ R194, R24, R31, -R174 ;  /* 0x0000001f18c27223 */ /* 0x000fc400000108ae */
[----:B------:R-:W3:Y:S01]  /*21f50*/  MUFU.EX2 R164, R164 ;  /* 0x000000a400a47308 */ /* 0x000ee20000000800 */
[----:B----4-:R-:W-:Y:S01]  /*21f60*/  F2FP.PACK_AB R5, R2, R32 ;  /* 0x000000200205723e */ /* 0x010fe200000000ff */
[----:B------:R-:W-:Y:S01]  /*21f70*/  LDSM.16.MT88.4 R24, [R219+0x17000] ;  /* 0x01700000db18783b */ /* 0x000fe20000004200 */
[-CC-:B------:R-:W-:Y:S02]  /*21f80*/  FFMA.FTZ R173, R173, R31.reuse, -R174.reuse ;  /* 0x0000001fadad7223 */ /* 0x180fe400000108ae */
[-C--:B------:R-:W-:Y:S02]  /*21f90*/  FFMA.FTZ R172, R172, R31.reuse, -R174 ;  /* 0x0000001facac7223 */ /* 0x080fe400000108ae */
[-CC-:B------:R-:W-:Y:S01]  /*21fa0*/  FFMA.FTZ R171, R171, R31.reuse, -R30.reuse ;  /* 0x0000001fabab7223 */ /* 0x180fe2000001081e */
[----:B------:R4:W5:Y:S01]  /*21fb0*/  MUFU.EX2 R169, R4 ;  /* 0x0000000400a97308 */ /* 0x0009620000000800 */
[-CC-:B------:R-:W-:Y:S02]  /*21fc0*/  FFMA.FTZ R170, R170, R31.reuse, -R30.reuse ;  /* 0x0000001faaaa7223 */ /* 0x180fe4000001081e */
[----:B------:R-:W-:-:S02]  /*21fd0*/  FFMA.FTZ R174, R29, R31, -R30 ;  /* 0x0000001f1dae7223 */ /* 0x000fc4000001081e */
[----:B------:R-:W-:Y:S02]  /*21fe0*/  FFMA.FTZ R195, R28, R31, -R30 ;  /* 0x0000001f1cc37223 */ /* 0x000fe4000001081e */
[----:B------:R-:W-:Y:S01]  /*21ff0*/  LDSM.16.MT88.4 R28, [R223+0x13800] ;  /* 0x01380000df1c783b */ /* 0x000fe20000004200 */
        /* <DEDUP_REMOVED lines=12> */
[----:B------:R-:W-:Y:S02]  /*220c0*/  FMUL.FTZ R159, R159, R3 ;  /* 0x000000039f9f7220 */ /* 0x000fe40000410000 */
[-C--:B------:R-:W-:Y:S01]  /*220d0*/  FMUL.FTZ R152, R152, R169.reuse ;  /* 0x000000a998987220 */ /* 0x080fe20000410000 */
[C---:B------:R-:W-:Y:S01]  /*220e0*/  HMMA.16816.F32 R160, R4.reuse, R8, R160 ;  /* 0x0000000804a0723c */ /* 0x040fe200000018a0 */
[----:B------:R-:W-:Y:S01]  /*220f0*/  FMUL.FTZ R153, R153, R169 ;  /* 0x000000a999997220 */ /* 0x000fe20000410000 */
[----:B------:R-:W-:Y:S01]  /*22100*/  MUFU.EX2 R177, R177 ;  /* 0x000000b100b17308 */ /* 0x000fe20000000800 */
[-C--:B------:R-:W-:Y:S02]  /*22110*/  FMUL.FTZ R154, R154, R3.reuse ;  /* 0x000000039a9a7220 */ /* 0x080fe40000410000 */
[----:B------:R-:W-:Y:S02]  /*22120*/  FMUL.FTZ R155, R155, R3 ;  /* 0x000000039b9b7220 */ /* 0x000fe40000410000 */
        /* <DEDUP_REMOVED lines=9> */
[----:B------:R-:W-:Y:S02]  /*221c0*/  FMUL.FTZ R145, R145, R169 ;  /* 0x000000a991917220 */ /* 0x000fe40000410000 */
        /* <DEDUP_REMOVED lines=8> */
[----:B------:R-:W4:Y:S01]  /*22250*/  MUFU.EX2 R181, R181 ;  /* 0x000000b500b57308 */ /* 0x000f220000000800 */
[----:B------:R-:W-:Y:S02]  /*22260*/  FMUL.FTZ R143, R143, R3 ;  /* 0x000000038f8f7220 */ /* 0x000fe40000410000 */
[C---:B------:R-:W-:Y:S01]  /*22270*/  HMMA.16816.F32 R144, R4.reuse, R12, R144 ;  /* 0x0000000c0490723c */ /* 0x040fe20000001890 */
[-C--:B------:R-:W-:Y:S02]  /*22280*/  FMUL.FTZ R136, R136, R169.reuse ;  /* 0x000000a988887220 */ /* 0x080fe40000410000 */
[----:B------:R-:W-:Y:S02]  /*22290*/  FMUL.FTZ R137, R137, R169 ;  /* 0x000000a989897220 */ /* 0x000fe40000410000 */
[-C--:B------:R-:W-:Y:S01]  /*222a0*/  FMUL.FTZ R138, R138, R3.reuse ;  /* 0x000000038a8a7220 */ /* 0x080fe20000410000 */
[----:B------:R-:W-:Y:S01]  /*222b0*/  MUFU.EX2 R180, R180 ;  /* 0x000000b400b47308 */ /* 0x000fe20000000800 */
[----:B------:R-:W-:Y:S01]  /*222c0*/  FMUL.FTZ R139, R139, R3 ;  /* 0x000000038b8b7220 */ /* 0x000fe20000410000 */
[----:B------:R-:W-:Y:S01]  /*222d0*/  HMMA.16816.F32 R140, R4, R14, R140 ;  /* 0x0000000e048c723c */ /* 0x000fe2000000188c */
[----:B------:R-:W5:Y:S01]  /*222e0*/  LDSM.16.MT88.4 R12, [R221+0x12000] ;  /* 0x01200000dd0c783b */ /* 0x000f620000004200 */
[----:B------:R-:W-:-:S02]  /*222f0*/  FMUL.FTZ R132, R132, R169 ;  /* 0x000000a984847220 */ /* 0x000fc40000410000 */
[----:B------:R-:W-:Y:S02]  /*22300*/  FMUL.FTZ R133, R133, R169 ;  /* 0x000000a985857220 */ /* 0x000fe40000410000 */
[-C--:B------:R-:W-:Y:S01]  /*22310*/  FMUL.FTZ R134, R134, R3.reuse ;  /* 0x0000000386867220 */ /* 0x080fe20000410000 */
[----:B------:R-:W1:Y:S01]  /*22320*/  MUFU.EX2 R182, R182 ;  /* 0x000000b600b67308 */ /* 0x000e620000000800 */
[----:B------:R-:W-:Y:S01]  /*22330*/  FMUL.FTZ R135, R135, R3 ;  /* 0x0000000387877220 */ /* 0x000fe20000410000 */
[C---:B---3--:R-:W-:Y:S01]  /*22340*/  HMMA.16816.F32 R136, R4.reuse, R8, R136 ;  /* 0x000000080488723c */ /* 0x048fe20000001888 */
[-C--:B------:R-:W-:Y:S02]  /*22350*/  FMUL.FTZ R36, R36, R169.reuse ;  /* 0x000000a924247220 */ /* 0x080fe40000410000 */
[----:B------:R-:W-:Y:S02]  /*22360*/  FMUL.FTZ R37, R37, R169 ;  /* 0x000000a925257220 */ /* 0x000fe40000410000 */
[-C--:B------:R-:W-:Y:S01]  /*22370*/  FMUL.FTZ R38, R38, R3.reuse ;  /* 0x0000000326267220 */ /* 0x080fe20000410000 */
[----:B------:R-:W3:Y:S01]  /*22380*/  MUFU.EX2 R187, R187 ;  /* 0x000000bb00bb7308 */ /* 0x000ee20000000800 */
[----:B------:R-:W-:Y:S01]  /*22390*/  FMUL.FTZ R39, R39, R3 ;  /* 0x0000000327277220 */ /* 0x000fe20000410000 */
[----:B------:R-:W-:Y:S01]  /*223a0*/  HMMA.16816.F32 R132, R4, R10, R132 ;  /* 0x0000000a0484723c */ /* 0x000fe20000001884 */
[----:B------:R-:W1:Y:S01]  /*223b0*/  LDSM.16.MT88.4 R8, [R220+0x12000] ;  /* 0x01200000dc08783b */ /* 0x000e620000004200 */
[----:B------:R-:W-:-:S02]  /*223c0*/  FMUL.FTZ R40, R40, R169 ;  /* 0x000000a928287220 */ /* 0x000fc40000410000 */
[----:B------:R-:W-:Y:S02]  /*223d0*/  FMUL.FTZ R41, R41, R169 ;  /* 0x000000a929297220 */ /* 0x000fe40000410000 */
[-C--:B------:R-:W-:Y:S01]  /*223e0*/  FMUL.FTZ R42, R42, R3.reuse ;  /* 0x000000032a2a7220 */ /* 0x080fe20000410000 */
[----:B------:R-:W-:Y:S01]  /*223f0*/  MUFU.EX2 R188, R188 ;  /* 0x000000bc00bc7308 */ /* 0x000fe20000000800 */
[----:B------:R-:W-:Y:S01]  /*22400*/  FMUL.FTZ R43, R43, R3 ;  /* 0x000000032b2b7220 */ /* 0x000fe20000410000 */
[C---:B--2---:R-:W-:Y:S01]  /*22410*/  HMMA.16816.F32 R36, R4.reuse, R16, R36 ;  /* 0x000000100424723c */ /* 0x044fe20000001824 */
[-C--:B------:R-:W-:Y:S02]  /*22420*/  FMUL.FTZ R44, R44, R169.reuse ;  /* 0x000000a92c2c7220 */ /* 0x080fe40000410000 */
[----:B------:R-:W-:Y:S02]  /*22430*/  FMUL.FTZ R45, R45, R169 ;  /* 0x000000a92d2d7220 */ /* 0x000fe40000410000 */
[-C--:B------:R-:W-:Y:S01]  /*22440*/  FMUL.FTZ R46, R46, R3.reuse ;  /* 0x000000032e2e7220 */ /* 0x080fe20000410000 */
[----:B------:R-:W-:Y:S01]  /*22450*/  MUFU.EX2 R186, R186 ;  /* 0x000000ba00ba7308 */ /* 0x000fe20000000800 */
[----:B------:R-:W-:Y:S01]  /*22460*/  FMUL.FTZ R47, R47, R3 ;  /* 0x000000032f2f7220 */ /* 0x000fe20000410000 */
[----:B------:R-:W-:Y:S01]  /*22470*/  HMMA.16816.F32 R40, R4, R18, R40 ;  /* 0x000000120428723c */ /* 0x000fe20000001828 */
[-C--:B------:R-:W-:Y:S01]  /*22480*/  FMUL.FTZ R48, R48, R169.reuse ;  /* 0x000000a930307220 */ /* 0x080fe20000410000 */
[----:B------:R-:W2:Y:S01]  /*22490*/  LDSM.16.MT88.4 R16, [R219+0x12000] ;  /* 0x01200000db10783b */ /* 0x000ea20000004200 */
[----:B------:R-:W-:-:S02]  /*224a0*/  FMUL.FTZ R49, R49, R169 ;  /* 0x000000a931317220 */ /* 0x000fc40000410000 */
[-C--:B------:R-:W-:Y:S01]  /*224b0*/  FMUL.FTZ R50, R50, R3.reuse ;  /* 0x0000000332327220 */ /* 0x080fe20000410000 */
[----:B------:R-:W-:Y:S01]  /*224c0*/  MUFU.EX2 R183, R183 ;  /* 0x000000b700b77308 */ /* 0x000fe20000000800 */
[----:B------:R-:W-:Y:S01]  /*224d0*/  FMUL.FTZ R51, R51, R3 ;  /* 0x0000000333337220 */ /* 0x000fe20000410000 */
[C---:B-----5:R-:W-:Y:S01]  /*224e0*/  HMMA.16816.F32 R44, R4.reuse, R12, R44 ;  /* 0x0000000c042c723c */ /* 0x060fe2000000182c */
[-C--:B------:R-:W-:Y:S02]  /*224f0*/  FMUL.FTZ R52, R52, R169.reuse ;  /* 0x000000a934347220 */ /* 0x080fe40000410000 */
[----:B------:R-:W-:Y:S02]  /*22500*/  FMUL.FTZ R53, R53, R169 ;  /* 0x000000a935357220 */ /* 0x000fe40000410000 */
[-C--:B------:R-:W-:Y:S01]  /*22510*/  FMUL.FTZ R54, R54, R3.reuse ;  /* 0x0000000336367220 */ /* 0x080fe20000410000 */
[----:B------:R-:W5:Y:S01]  /*22520*/  MUFU.EX2 R189, R189 ;  /* 0x000000bd00bd7308 */ /* 0x000f620000000800 */
[----:B------:R-:W-:Y:S01]  /*22530*/  FMUL.FTZ R55, R55, R3 ;  /* 0x0000000337377220 */ /* 0x000fe20000410000 */
[----:B------:R-:W-:Y:S01]  /*22540*/  HMMA.16816.F32 R48, R4, R14, R48 ;  /* 0x0000000e0430723c */ /* 0x000fe20000001830 */
[----:B------:R-:W3:Y:S01]  /*22550*/  LDSM.16.MT88.4 R12, [R223+0x14000] ;  /* 0x01400000df0c783b */ /* 0x000ee20000004200 */
[----:B------:R-:W-:-:S02]  /*22560*/  FMUL.FTZ R56, R56, R169 ;  /* 0x000000a938387220 */ /* 0x000fc40000410000 */
[----:B------:R-:W-:Y:S02]  /*22570*/  FMUL.FTZ R57, R57, R169 ;  /* 0x000000a939397220 */ /* 0x000fe40000410000 */
[-C--:B------:R-:W-:Y:S01]  /*22580*/  FMUL.FTZ R58, R58, R3.reuse ;  /* 0x000000033a3a7220 */ /* 0x080fe20000410000 */
[----:B------:R-:W2:Y:S01]  /*22590*/  MUFU.EX2 R190, R190 ;  /* 0x000000be00be7308 */ /* 0x000ea20000000800 */
[----:B------:R-:W-:Y:S01]  /*225a0*/  FMUL.FTZ R59, R59, R3 ;  /* 0x000000033b3b7220 */ /* 0x000fe20000410000 */
[C---:B-1----:R-:W-:Y:S01]  /*225b0*/  HMMA.16816.F32 R52, R4.reuse, R8, R52 ;  /* 0x000000080434723c */ /* 0x042fe20000001834 */
[-C--:B------:R-:W-:Y:S02]  /*225c0*/  FMUL.FTZ R60, R60, R169.reuse ;  /* 0x000000a93c3c7220 */ /* 0x080fe40000410000 */
[----:B------:R-:W-:Y:S02]  /*225d0*/  FMUL.FTZ R61, R61, R169 ;  /* 0x000000a93d3d7220 */ /* 0x000fe40000410000 */
[-C--:B------:R-:W-:Y:S01]  /*225e0*/  FMUL.FTZ R62, R62, R3.reuse ;  /* 0x000000033e3e7220 */ /* 0x080fe20000410000 */
[----:B------:R-:W-:Y:S01]  /*225f0*/  MUFU.EX2 R191, R191 ;  /* 0x000000bf00bf7308 */ /* 0x000fe20000000800 */
[----:B------:R-:W-:Y:S01]  /*22600*/  FMUL.FTZ R63, R63, R3 ;  /* 0x000000033f3f7220 */ /* 0x000fe20000410000 */
[----:B------:R-:W-:Y:S01]  /*22610*/  HMMA.16816.F32 R56, R4, R10, R56 ;  /* 0x0000000a0438723c */ /* 0x000fe20000001838 */
[-C--:B------:R-:W-:Y:S01]  /*22620*/  FMUL.FTZ R64, R64, R169.reuse ;  /* 0x000000a940407220 */ /* 0x080fe20000410000 */
[----:B------:R-:W1:Y:S01]  /*22630*/  LDSM.16.MT88.4 R8, [R221+0x14000] ;  /* 0x01400000dd08783b */ /* 0x000e620000004200 */
[----:B------:R-:W-:-:S02]  /*22640*/  FMUL.FTZ R65, R65, R169 ;  /* 0x000000a941417220 */ /* 0x000fc40000410000 */
[-C--:B------:R-:W-:Y:S01]  /*22650*/  FMUL.FTZ R66, R66, R3.reuse ;  /* 0x0000000342427220 */ /* 0x080fe20000410000 */
[----:B------:R-:W1:Y:S01]  /*22660*/  MUFU.EX2 R192, R192 ;  /* 0x000000c000c07308 */ /* 0x000e620000000800 */
[----:B------:R-:W-:Y:S01]  /*22670*/  FMUL.FTZ R67, R67, R3 ;  /* 0x0000000343437220 */ /* 0x000fe20000410000 */
[C---:B--2---:R-:W-:Y:S01]  /*22680*/  HMMA.16816.F32 R60, R4.reuse, R16, R60 ;  /* 0x00000010043c723c */ /* 0x044fe2000000183c */
[-C--:B------:R-:W-:Y:S02]  /*22690*/  FMUL.FTZ R68, R68, R169.reuse ;  /* 0x000000a944447220 */ /* 0x080fe40000410000 */
[----:B------:R-:W-:Y:S02]  /*226a0*/  FMUL.FTZ R69, R69, R169 ;  /* 0x000000a945457220 */ /* 0x000fe40000410000 */
[-C--:B------:R-:W-:Y:S01]  /*226b0*/  FMUL.FTZ R70, R70, R3.reuse ;  /* 0x0000000346467220 */ /* 0x080fe20000410000 */
[----:B------:R-:W2:Y:S01]  /*226c0*/  MUFU.EX2 R193, R193 ;  /* 0x000000c100c17308 */ /* 0x000ea20000000800 */
[----:B------:R-:W-:Y:S01]  /*226d0*/  FMUL.FTZ R71, R71, R3 ;  /* 0x0000000347477220 */ /* 0x000fe20000410000 */
[----:B------:R-:W-:Y:S01]  /*226e0*/  HMMA.16816.F32 R64, R4, R18, R64 ;  /* 0x000000120440723c */ /* 0x000fe20000001840 */
[----:B------:R-:W2:Y:S01]  /*226f0*/  LDSM.16.MT88.4 R16, [R220+0x14000] ;  /* 0x01400000dc10783b */ /* 0x000ea20000004200 */
[----:B------:R-:W-:-:S02]  /*22700*/  FMUL.FTZ R72, R72, R169 ;  /* 0x000000a948487220 */ /* 0x000fc40000410000 */
[----:B------:R-:W-:Y:S02]  /*22710*/  FMUL.FTZ R73, R73, R169 ;  /* 0x000000a949497220 */ /* 0x000fe40000410000 */
[-C--:B------:R-:W-:Y:S01]  /*22720*/  FMUL.FTZ R74, R74, R3.reuse ;  /* 0x000000034a4a7220 */ /* 0x080fe20000410000 */
[----:B------:R-:W-:Y:S01]  /*22730*/  MUFU.EX2 R194, R194 ;  /* 0x000000c200c27308 */ /* 0x000fe20000000800 */
[----:B------:R-:W-:Y:S01]  /*22740*/  FMUL.FTZ R75, R75, R3 ;  /* 0x000000034b4b7220 */ /* 0x000fe20000410000 */
[C---:B---3--:R-:W-:Y:S01]  /*22750*/  HMMA.16816.F32 R68, R4.reuse, R12, R68 ;  /* 0x0000000c0444723c */ /* 0x048fe20000001844 */
[-C--:B------:R-:W-:Y:S02]  /*22760*/  FMUL.FTZ R76, R76, R169.reuse ;  /* 0x000000a94c4c7220 */ /* 0x080fe40000410000 */
[----:B------:R-:W-:Y:S02]  /*22770*/  FMUL.FTZ R77, R77, R169 ;  /* 0x000000a94d4d7220 */ /* 0x000fe40000410000 */
[-C--:B------:R-:W-:Y:S01]  /*22780*/  FMUL.FTZ R78, R78, R3.reuse ;  /* 0x000000034e4e7220 */ /* 0x080fe20000410000 */
[----:B------:R-:W-:Y:S01]  /*22790*/  MUFU.EX2 R173, R173 ;  /* 0x000000ad00ad7308 */ /* 0x000fe20000000800 */
[----:B------:R-:W-:Y:S01]  /*227a0*/  FMUL.FTZ R79, R79, R3 ;  /* 0x000000034f4f7220 */ /* 0x000fe20000410000 */
[----:B------:R-:W-:Y:S01]  /*227b0*/  HMMA.16816.F32 R72, R4, R14, R72 ;  /* 0x0000000e0448723c */ /* 0x000fe20000001848 */
[----:B------:R-:W3:Y:S01]  /*227c0*/  LDSM.16.MT88.4 R12, [R219+0x14000] ;  /* 0x01400000db0c783b */ /* 0x000ee20000004200 */
[----:B------:R-:W-:-:S02]  /*227d0*/  FMUL.FTZ R80, R80, R169 ;  /* 0x000000a950507220 */ /* 0x000fc40000410000 */
[----:B------:R-:W-:Y:S02]  /*227e0*/  FMUL.FTZ R81, R81, R169 ;  /* 0x000000a951517220 */ /* 0x000fe40000410000 */
[-C--:B------:R-:W-:Y:S01]  /*227f0*/  FMUL.FTZ R82, R82, R3.reuse ;  /* 0x0000000352527220 */ /* 0x080fe20000410000 */
[----:B------:R-:W-:Y:S01]  /*22800*/  MUFU.EX2 R172, R172 ;  /* 0x000000ac00ac7308 */ /* 0x000fe20000000800 */
[----:B------:R-:W-:Y:S01]  /*22810*/  FMUL.FTZ R83, R83, R3 ;  /* 0x0000000353537220 */ /* 0x000fe20000410000 */
[C---:B-1----:R-:W-:Y:S01]  /*22820*/  HMMA.16816.F32 R76, R4.reuse, R8, R76 ;  /* 0x00000008044c723c */ /* 0x042fe2000000184c */
[-C--:B------:R-:W-:Y:S02]  /*22830*/  FMUL.FTZ R84, R84, R169.reuse ;  /* 0x000000a954547220 */ /* 0x080fe40000410000 */
[----:B------:R-:W-:Y:S02]  /*22840*/  FMUL.FTZ R85, R85, R169 ;  /* 0x000000a955557220 */ /* 0x000fe40000410000 */
[-C--:B------:R-:W-:Y:S01]  /*22850*/  FMUL.FTZ R86, R86, R3.reuse ;  /* 0x0000000356567220 */ /* 0x080fe20000410000 */
[----:B------:R-:W1:Y:S01]  /*22860*/  MUFU.EX2 R171, R171 ;  /* 0x000000ab00ab7308 */ /* 0x000e620000000800 */
[----:B------:R-:W-:Y:S01]  /*22870*/  FMUL.FTZ R87, R87, R3 ;  /* 0x0000000357577220 */ /* 0x000fe20000410000 */
[----:B------:R-:W-:Y:S01]  /*22880*/  HMMA.16816.F32 R80, R4, R10, R80 ;  /* 0x0000000a0450723c */ /* 0x000fe20000001850 */
[----:B------:R-:W1:Y:S01]  /*22890*/  LDSM.16.MT88.4 R8, [R223+0x16000] ;  /* 0x01600000df08783b */ /* 0x000e620000004200 */
[----:B------:R-:W-:-:S02]  /*228a0*/  FMUL.FTZ R88, R88, R169 ;  /* 0x000000a958587220 */ /* 0x000fc40000410000 */
[----:B------:R-:W-:Y:S02]  /*228b0*/  FMUL.FTZ R89, R89, R169 ;  /* 0x000000a959597220 */ /* 0x000fe40000410000 */
        /* <DEDUP_REMOVED lines=10> */
[-C--:B------:R-:W-:Y:S01]  /*22960*/  FMUL.FTZ R96, R96, R169.reuse ;  /* 0x000000a960607220 */ /* 0x080fe20000410000 */
[----:B------:R-:W2:Y:S01]  /*22970*/  LDSM.16.MT88.4 R16, [R221+0x16000] ;  /* 0x01600000dd10783b */ /* 0x000ea20000004200 */
[----:B------:R-:W-:-:S02]  /*22980*/  FMUL.FTZ R97, R97, R169 ;  /* 0x000000a961617220 */ /* 0x000fc40000410000 */
[-C--:B------:R-:W-:Y:S01]  /*22990*/  FMUL.FTZ R98, R98, R3.reuse ;  /* 0x0000000362627220 */ /* 0x080fe20000410000 */
[----:B------:R-:W1:Y:S01]  /*229a0*/  MUFU.EX2 R195, R195 ;  /* 0x000000c300c37308 */ /* 0x000e620000000800 */
[----:B------:R-:W-:Y:S01]  /*229b0*/  FMUL.FTZ R99, R99, R3 ;  /* 0x0000000363637220 */ /* 0x000fe20000410000 */
[C---:B---3--:R-:W-:Y:S01]  /*229c0*/  HMMA.16816.F32 R92, R4.reuse, R12, R92 ;  /* 0x0000000c045c723c */ /* 0x048fe2000000185c */
[-C--:B------:R-:W-:Y:S02]  /*229d0*/  FMUL.FTZ R100, R100, R169.reuse ;  /* 0x000000a964647220 */ /* 0x080fe40000410000 */
[----:B------:R-:W-:Y:S02]  /*229e0*/  FMUL.FTZ R101, R101, R169 ;  /* 0x000000a965657220 */ /* 0x000fe40000410000 */
[-C--:B------:R-:W-:Y:S02]  /*229f0*/  FMUL.FTZ R102, R102, R3.reuse ;  /* 0x0000000366667220 */ /* 0x080fe40000410000 */
[----:B------:R-:W-:Y:S01]  /*22a00*/  FMUL.FTZ R103, R103, R3 ;  /* 0x0000000367677220 */ /* 0x000fe20000410000 */
[----:B------:R-:W-:Y:S01]  /*22a10*/  HMMA.16816.F32 R96, R4, R14, R96 ;  /* 0x0000000e0460723c */ /* 0x000fe20000001860 */
[----:B------:R-:W3:Y:S01]  /*22a20*/  LDSM.16.MT88.4 R12, [R220+0x16000] ;  /* 0x01600000dc0c783b */ /* 0x000ee20000004200 */
[----:B------:R-:W-:-:S02]  /*22a30*/  FMUL.FTZ R104, R104, R169 ;  /* 0x000000a968687220 */ /* 0x000fc40000410000 */
[----:B------:R-:W-:Y:S02]  /*22a40*/  FMUL.FTZ R105, R105, R169 ;  /* 0x000000a969697220 */ /* 0x000fe40000410000 */
[-C--:B------:R-:W-:Y:S02]  /*22a50*/  FMUL.FTZ R106, R106, R3.reuse ;  /* 0x000000036a6a7220 */ /* 0x080fe40000410000 */
[----:B------:R-:W-:Y:S01]  /*22a60*/  FMUL.FTZ R107, R107, R3 ;  /* 0x000000036b6b7220 */ /* 0x000fe20000410000 */
[----:B-1----:R-:W-:Y:S01]  /*22a70*/  HMMA.16816.F32 R100, R4, R8, R100 ;  /* 0x000000080464723c */ /* 0x002fe20000001864 */
[-C--:B------:R-:W-:Y:S02]  /*22a80*/  FMUL.FTZ R108, R108, R169.reuse ;  /* 0x000000a96c6c7220 */ /* 0x080fe40000410000 */
[----:B------:R-:W-:Y:S02]  /*22a90*/  FMUL.FTZ R109, R109, R169 ;  /* 0x000000a96d6d7220 */ /* 0x000fe40000410000 */
[----:B------:R-:W-:-:S02]  /*22aa0*/  FMUL.FTZ R110, R110, R3 ;  /* 0x000000036e6e7220 */ /* 0x000fc40000410000 */
[----:B------:R-:W-:Y:S01]  /*22ab0*/  FMUL.FTZ R111, R111, R3 ;  /* 0x000000036f6f7220 */ /* 0x000fe20000410000 */
[C---:B------:R-:W-:Y:S01]  /*22ac0*/  HMMA.16816.F32 R104, R4.reuse, R10, R104 ;  /* 0x0000000a0468723c */ /* 0x040fe20000001868 */
[-C--:B------:R-:W-:Y:S01]  /*22ad0*/  FMUL.FTZ R112, R112, R169.reuse ;  /* 0x000000a970707220 */ /* 0x080fe20000410000 */
[----:B------:R-:W1:Y:S01]  /*22ae0*/  LDSM.16.MT88.4 R8, [R219+0x16000] ;  /* 0x01600000db08783b */ /* 0x000e620000004200 */
[----:B------:R-:W-:Y:S02]  /*22af0*/  FMUL.FTZ R113, R113, R169 ;  /* 0x000000a971717220 */ /* 0x000fe40000410000 */
[-C--:B------:R-:W-:Y:S02]  /*22b00*/  FMUL.FTZ R114, R114, R3.reuse ;  /* 0x0000000372727220 */ /* 0x080fe40000410000 */
[----:B------:R-:W-:Y:S01]  /*22b10*/  FMUL.FTZ R115, R115, R3 ;  /* 0x0000000373737220 */ /* 0x000fe20000410000 */
[----:B--2---:R-:W-:Y:S01]  /*22b20*/  HMMA.16816.F32 R108, R4, R16, R108 ;  /* 0x00000010046c723c */ /* 0x004fe2000000186c */
[----:B------:R-:W-:-:S02]  /*22b30*/  FMUL.FTZ R116, R116, R169 ;  /* 0x000000a974747220 */ /* 0x000fc40000410000 */
[----:B------:R-:W-:Y:S02]  /*22b40*/  FMUL.FTZ R117, R117, R169 ;  /* 0x000000a975757220 */ /* 0x000fe40000410000 */
[-C--:B------:R-:W-:Y:S02]  /*22b50*/  FMUL.FTZ R118, R118, R3.reuse ;  /* 0x0000000376767220 */ /* 0x080fe40000410000 */
[----:B------:R-:W-:Y:S01]  /*22b60*/  FMUL.FTZ R119, R119, R3 ;  /* 0x0000000377777220 */ /* 0x000fe20000410000 */
[----:B------:R-:W-:Y:S01]  /*22b70*/  HMMA.16816.F32 R112, R4, R18, R112 ;  /* 0x000000120470723c */ /* 0x000fe20000001870 */
[-C--:B------:R-:W-:Y:S01]  /*22b80*/  FMUL.FTZ R120, R120, R169.reuse ;  /* 0x000000a978787220 */ /* 0x080fe20000410000 */
[----:B------:R-:W2:Y:S01]  /*22b90*/  LDSM.16.MT88.4 R16, [R223+0x10800] ;  /* 0x01080000df10783b */ /* 0x000ea20000004200 */
[----:B------:R-:W-:Y:S02]  /*22ba0*/  FMUL.FTZ R121, R121, R169 ;  /* 0x000000a979797220 */ /* 0x000fe40000410000 */
[----:B------:R-:W-:-:S02]  /*22bb0*/  FMUL.FTZ R122, R122, R3 ;  /* 0x000000037a7a7220 */ /* 0x000fc40000410000 */
        /* <DEDUP_REMOVED lines=13> */
[----:B------:R-:W-:Y:S02]  /*22c90*/  FFMA.FTZ R165, R252, R169, R165 ;  /* 0x000000a9fca57223 */ /* 0x000fe400000100a5 */
[----:B------:R-:W-:Y:S02]  /*22ca0*/  FFMA.FTZ R3, R251, R3, R32 ;  /* 0x00000003fb037223 */ /* 0x000fe40000010020 */
[----:B------:R-:W-:-:S02]  /*22cb0*/  FADD.FTZ R35, R35, R165 ;  /* 0x000000a523237221 */ /* 0x000fc40000010000 */
[----:B------:R-:W-:Y:S01]  /*22cc0*/  FADD.FTZ R2, R2, R3 ;  /* 0x0000000302027221 */ /* 0x000fe20000010000 */
[----:B------:R-:W-:Y:S01]  /*22cd0*/  HMMA.16816.F32 R128, R4, R10, R128 ;  /* 0x0000000a0480723c */ /* 0x000fe20000001880 */
[----:B------:R-:W1:Y:S01]  /*22ce0*/  LDSM.16.MT88.4 R8, [R220+0x10800] ;  /* 0x01080000dc08783b */ /* 0x000e620000004200 */
[----:B------:R-:W-:Y:S01]  /*22cf0*/  FADD.FTZ R35, R34, R35 ;  /* 0x0000002322237221 */ /* 0x000fe20000010000 */
[----:B------:R-:W-:Y:S01]  /*22d00*/  MOV R3, R166 ;  /* 0x000000a600037202 */ /* 0x000fe20000000f00 */
[----:B------:R-:W-:Y:S02]  /*22d10*/  FADD.FTZ R2, R0, R2 ;  /* 0x0000000200027221 */ /* 0x000fe40000010000 */
[----:B------:R-:W-:Y:S01]  /*22d20*/  FADD.FTZ R33, R33, R35 ;  /* 0x0000002321217221 */ /* 0x000fe20000010000 */
[----:B------:R-:W-:Y:S01]  /*22d30*/  F2FP.PACK_AB R4, R176, R175 ;  /* 0x000000afb004723e */ /* 0x000fe200000000ff */
[----:B------:R-:W-:Y:S01]  /*22d40*/  FADD.FTZ R164, R164, R2 ;  /* 0x00000002a4a47221 */ /* 0x000fe20000010000 */
[----:B----4-:R-:W-:Y:S01]  /*22d50*/  F2FP.PACK_AB R5, R181, R179 ;  /* 0x000000b3b505723e */ /* 0x010fe200000000ff */
[----:B------:R-:W-:Y:S01]  /*22d60*/  FADD.FTZ R33, R175, R33 ;  /* 0x00000021af217221 */ /* 0x000fe20000010000 */
[----:B------:R-:W-:Y:S01]  /*22d70*/  F2FP.PACK_AB R6, R178, R177 ;  /* 0x000000b1b206723e */ /* 0x000fe200000000ff */
[----:B------:R-:W-:Y:S01]  /*22d80*/  FADD.FTZ R164, R179, R164 ;  /* 0x000000a4b3a47221 */ /* 0x000fe20000010000 */
[----:B------:R-:W-:Y:S01]  /*22d90*/  F2FP.PACK_AB R7, R182, R180 ;  /* 0x000000b4b607723e */ /* 0x000fe200000000ff */
[----:B------:R-:W-:-:S02]  /*22da0*/  FADD.FTZ R176, R176, R33 ;  /* 0x00000021b0b07221 */ /* 0x000fc40000010000 */
[----:B------:R-:W-:Y:S01]  /*22db0*/  FADD.FTZ R181, R181, R164 ;  /* 0x000000a4b5b57221 */ /* 0x000fe20000010000 */
[----:B------:R-:W-:Y:S01]  /*22dc0*/  MOV R164, R168 ;  /* 0x000000a800a47202 */ /* 0x000fe20000000f00 */
        /* <DEDUP_REMOVED lines=8> */
[----:B-----5:R-:W-:-:S06]  /*22e50*/  FADD.FTZ R182, R189, R182 ;  /* 0x000000b6bdb67221 */ /* 0x020fcc0000010000 */
        /* <DEDUP_REMOVED lines=43> */
[----:B------:R-:W-:Y:S01]  /*23110*/  HMMA.16816.F32 R128, R4, R18, R128 ;  /* 0x000000120480723c */ /* 0x000fe20000001880 */
[----:B------:R-:W2:Y:S06]  /*23120*/  LDSM.16.MT88.4 R16, [R220+0x11000] ;  /* 0x01100000dc10783b */ /* 0x000eac0000004200 */
        /* <DEDUP_REMOVED lines=11> */
[----:B------:R-:W-:Y:S02]  /*231e0*/  FADD.FTZ R183, R193, R183 ;  /* 0x000000b7c1b77221 */ /* 0x000fe40000010000 */
        /* <DEDUP_REMOVED lines=8> */
[----:B-1----:R-:W-:Y:S01]  /*23270*/  HMMA.16816.F32 R152, R4, R8, R152 ;  /* 0x000000080498723c */ /* 0x002fe20000001898 */
[----:B------:R-:W-:-:S07]  /*23280*/  FADD.FTZ R251, R195, R192 ;  /* 0x000000c0c3fb7221 */ /* 0x000fce0000010000 */
[C---:B------:R-:W-:Y:S01]  /*23290*/  HMMA.16816.F32 R148, R4.reuse, R10, R148 ;  /* 0x0000000a0494723c */ /* 0x040fe20000001894 */
[----:B------:R-:W1:Y:S07]  /*232a0*/  LDSM.16.MT88.4 R8, [R223+0x13000] ;  /* 0x01300000df08783b */ /* 0x000e6e0000004200 */
[C---:B--2---:R-:W-:Y:S08]  /*232b0*/  HMMA.16816.F32 R144, R4.reuse, R16, R144 ;  /* 0x000000100490723c */ /* 0x044ff00000001890 */
[C---:B------:R-:W-:Y:S01]  /*232c0*/  HMMA.16816.F32 R140, R4.reuse, R18, R140 ;  /* 0x00000012048c723c */ /* 0x040fe2000000188c */
[----:B------:R-:W2:Y:S07]  /*232d0*/  LDSM.16.MT88.4 R16, [R221+0x13000] ;  /* 0x01300000dd10783b */ /* 0x000eae0000004200 */
        /* <DEDUP_REMOVED lines=21> */
[C---:B----4-:R-:W-:Y:S08]  /*23430*/  HMMA.16816.F32 R100, R4.reuse, R20, R100 ;  /* 0x000000140464723c */ /* 0x050ff00000001864 */
[C---:B---3--:R-:W-:Y:S08]  /*23440*/  HMMA.16816.F32 R76, R4.reuse, R12, R76 ;  /* 0x0000000c044c723c */ /* 0x048ff0000000184c */
[C---:B------:R-:W-:Y:S01]  /*23450*/  HMMA.16816.F32 R80, R4.reuse, R14, R80 ;  /* 0x0000000e0450723c */ /* 0x040fe20000001850 */
[----:B------:R-:W2:Y:S07]  /*23460*/  LDSM.16.MT88.4 R12, [R221+0x17000] ;  /* 0x01700000dd0c783b */ /* 0x000eae0000004200 */
[C---:B-1----:R-:W-:Y:S08]  /*23470*/  HMMA.16816.F32 R84, R4.reuse, R8, R84 ;  /* 0x000000080454723c */ /* 0x042ff00000001854 */
[C---:B------:R-:W-:Y:S01]  /*23480*/  HMMA.16816.F32 R88, R4.reuse, R10, R88 ;  /* 0x0000000a0458723c */ /* 0x040fe20000001858 */
[----:B------:R-:W1:Y:S07]  /*23490*/  LDSM.16.MT88.4 R8, [R220+0x17000] ;  /* 0x01700000dc08783b */ /* 0x000e6e0000004200 */
[C---:B------:R-:W-:Y:S01]  /*234a0*/  HMMA.16816.F32 R104, R4.reuse, R22, R104 ;  /* 0x000000160468723c */ /* 0x040fe20000001868 */
[----:B------:R-:W3:Y:S07]  /*234b0*/  LDSM.16.MT88.4 R20, [R223+0x11800] ;  /* 0x01180000df14783b */ /* 0x000eee0000004200 */
[C---:B------:R-:W-:Y:S08]  /*234c0*/  HMMA.16816.F32 R124, R4.reuse, R24, R124 ;  /* 0x00000018047c723c */ /* 0x040ff0000000187c */
[C---:B------:R-:W-:Y:S01]  /*234d0*/  HMMA.16816.F32 R128, R4.reuse, R26, R128 ;  /* 0x0000001a0480723c */ /* 0x040fe20000001880 */
[----:B------:R-:W-:Y:S07]  /*234e0*/  LDSM.16.MT88.4 R24, [R221+0x13800] ;  /* 0x01380000dd18783b */ /* 0x000fee0000004200 */
[C---:B--2---:R-:W-:Y:S08]  /*234f0*/  HMMA.16816.F32 R108, R4.reuse, R12, R108 ;  /* 0x0000000c046c723c */ /* 0x044ff0000000186c */
[C---:B------:R-:W-:Y:S01]  /*23500*/  HMMA.16816.F32 R112, R4.reuse, R14, R112 ;  /* 0x0000000e0470723c */ /* 0x040fe20000001870 */
[----:B------:R-:W2:Y:S07]  /*23510*/  LDSM.16.MT88.4 R12, [R220+0x11800] ;  /* 0x01180000dc0c783b */ /* 0x000eae0000004200 */
[C---:B-1----:R-:W-:Y:S08]  /*23520*/  HMMA.16816.F32 R116, R4.reuse, R8, R116 ;  /* 0x000000080474723c */ /* 0x042ff00000001874 */
[----:B------:R-:W-:Y:S01]  /*23530*/  HMMA.16816.F32 R120, R4, R10, R120 ;  /* 0x0000000a0478723c */ /* 0x000fe20000001878 */
[----:B------:R-:W1:Y:S06]  /*23540*/  LDSM.16.MT88.4 R8, [R219+0x11800] ;  /* 0x01180000db08783b */ /* 0x000e6c0000004200 */
[----:B------:R-:W-:-:S02]  /*23550*/  F2FP.PACK_AB R4, R194, R193 ;  /* 0x000000c1c204723e */ /* 0x000fc400000000ff */
[----:B------:R-:W-:Y:S02]  /*23560*/  F2FP.PACK_AB R5, R170, R171 ;  /* 0x000000abaa05723e */ /* 0x000fe400000000ff */
[----:B------:R-:W-:Y:S02]  /*23570*/  F2FP.PACK_AB R6, R172, R173 ;  /* 0x000000adac06723e */ /* 0x000fe400000000ff */
[----:B------:R-:W-:-:S07]  /*23580*/  F2FP.PACK_AB R7, R195, R174 ;  /* 0x000000aec307723e */ /* 0x000fce00000000ff */
[C---:B---3--:R-:W-:Y:S08]  /*23590*/  HMMA.16816.F32 R160, R4.reuse, R20, R160 ;  /* 0x0000001404a0723c */ /* 0x048ff000000018a0 */
        /* <DEDUP_REMOVED lines=31> */
[C---:B---3--:R-:W-:Y:S08]  /*23790*/  HMMA.16816.F32 R84, R4.reuse, R20, R84 ;  /* 0x000000140454723c */ /* 0x048ff00000001854 */
[C---:B------:R-:W-:Y:S08]  /*237a0*/  HMMA.16816.F32 R88, R4.reuse, R22, R88 ;  /* 0x000000160458723c */ /* 0x040ff00000001858 */
[C---:B------:R-:W-:Y:S08]  /*237b0*/  HMMA.16816.F32 R92, R4.reuse, R24, R92 ;  /* 0x00000018045c723c */ /* 0x040ff0000000185c */
[C---:B------:R-:W-:Y:S08]  /*237c0*/  HMMA.16816.F32 R96, R4.reuse, R26, R96 ;  /* 0x0000001a0460723c */ /* 0x040ff00000001860 */
[C---:B-1----:R-:W-:Y:S08]  /*237d0*/  HMMA.16816.F32 R108, R4.reuse, R8, R108 ;  /* 0x00000008046c723c */ /* 0x042ff0000000186c */
[C---:B------:R-:W-:Y:S08]  /*237e0*/  HMMA.16816.F32 R112, R4.reuse, R10, R112 ;  /* 0x0000000a0470723c */ /* 0x040ff00000001870 */
[C---:B------:R-:W-:Y:S08]  /*237f0*/  HMMA.16816.F32 R116, R4.reuse, R16, R116 ;  /* 0x000000100474723c */ /* 0x040ff00000001874 */
[C---:B------:R-:W-:Y:S08]  /*23800*/  HMMA.16816.F32 R120, R4.reuse, R18, R120 ;  /* 0x000000120478723c */ /* 0x040ff00000001878 */
[C---:B--2---:R-:W-:Y:S08]  /*23810*/  HMMA.16816.F32 R124, R4.reuse, R12, R124 ;  /* 0x0000000c047c723c */ /* 0x044ff0000000187c */
[----:B------:R-:W-:Y:S11]  /*23820*/  HMMA.16816.F32 R128, R4, R14, R128 ;  /* 0x0000000e0480723c */ /* 0x000ff60000001880 */
[----:B------:R-:W-:Y:S08]  /*23830*/  @!UPT UIADD3 URZ, URZ, URZ, URZ ;  /* 0x0000003f3f3ff290 */ /* 0x000ff0000fffe03f */
.L_x_3525:
[----:B------:R-:W-:Y:S05]  /*23840*/  @!P6 BRA `(.L_x_3534) ;  /* 0x000052100000e947 */ /* 0x000fea0003800000 */
[----:B------:R-:W-:Y:S02]  /*23850*/  MOV R0, R3 ;  /* 0x0000000300007202 */ /* 0x000fe40000000f00 */
[----:B------:R-:W-:-:S02]  /*23860*/  MOV R2, R164 ;  /* 0x000000a400027202 */ /* 0x000fc40000000f00 */
.L_x_3543:
        /* <DEDUP_REMOVED lines=77> */
.L_x_3536:
[----:B------:R-:W-:Y:S02]  /*23d40*/  ULDC.64 UR4, c[0x0][0x118] ;  /* 0x0000460000047ab9 */ /* 0x000fe40000000a00 */
[----:B------:R-:W2:Y:S02]  /*23d50*/  LD.E R7, [R164.64+0x40] ;  /* 0x00004004a4077980 */ /* 0x000ea4000c101900 */
[----:B--2---:R-:W-:Y:S04]  /*23d60*/  LEA R7, -R7, RZ, 0x6 ;  /* 0x000000ff07077211 */ /* 0x004fe800078e31ff */
[----:B------:R-:W-:Y:S02]  /*23d70*/  SHF.R.S32.HI R3, RZ, 0x1f, R7 ;  /* 0x0000001fff037819 */ /* 0x000fe40000011407 */
.L_x_3537:
[----:B------:R-:W-:Y:S05]  /*23d80*/  BSYNC B0 ;  /* 0x0000000000007941 */ /* 0x000fea0003800000 */
.L_x_3535:
[C---:B------:R-:W-:Y:S01]  /*23d90*/  LOP3.LUT P6, RZ, R246.reuse, 0x1, RZ, 0xc0, !PT ;  /* 0x00000001f6ff7812 */ /* 0x040fe200078cc0ff */
[----:B------:R-:W-:Y:S01]  /*23da0*/  ULDC.64 UR4, c[0x0][0x118] ;  /* 0x0000460000047ab9 */ /* 0x000fe20000000a00 */
[C---:B------:R-:W-:Y:S01]  /*23db0*/  LOP3.LUT P5, RZ, R246.reuse, 0x2, RZ, 0xc0, !PT ;  /* 0x00000002f6ff7812 */ /* 0x040fe200078ac0ff */
[----:B------:R-:W-:Y:S01]  /*23dc0*/  BSSY B1, `(.L_x_3538) ;  /* 0x000023b000017945 */ /* 0x000fe20003800000 */
[C---:B------:R-:W-:Y:S02]  /*23dd0*/  LEA R200, P0, R7.reuse, R185, 0x1 ;  /* 0x000000b907c87211 */ /* 0x040fe400078008ff */
[C---:B------:R-:W-:Y:S02]  /*23de0*/  LOP3.LUT P4, RZ, R246.reuse, 0x4, RZ, 0xc0, !PT ;  /* 0x00000004f6ff7812 */ /* 0x040fe4000788c0ff */
[C---:B------:R-:W-:Y:S02]  /*23df0*/  LEA.HI.X R201, R7.reuse, R184, R3, 0x1, P0 ;  /* 0x000000b807c97211 */ /* 0x040fe400000f0c03 */
[----:B------:R-:W-:Y:S02]  /*23e00*/  LOP3.LUT P3, RZ, R246, 0x8, RZ, 0xc0, !PT ;  /* 0x00000008f6ff7812 */ /* 0x000fe4000786c0ff */
[----:B------:R-:W-:Y:S01]  /*23e10*/  IADD3 R6, P1, R7, R230, RZ ;  /* 0x000000e607067210 */ /* 0x000fe20007f3e0ff */
[----:B------:R-:W-:Y:S01]  /*23e20*/  @!PT LDS RZ, [RZ] ;  /* 0x00000000fffff984 */ /* 0x000fe20000000800 */
[----:B------:R-:W-:Y:S01]  /*23e30*/  @!PT LDS RZ, [RZ] ;  /* 0x00000000fffff984 */ /* 0x000fe20000000800 */
[----:B------:R-:W-:Y:S01]  /*23e40*/  @!PT LDS RZ, [RZ] ;  /* 0x00000000fffff984 */ /* 0x000fe20000000800 */
[----:B------:R1:W-:Y:S02]  /*23e50*/  @P6 LDGSTS.E.BYPASS.LTC128B.128 [R244+0x10000], [R200.64] ;  /* 0x10000000c8f46fae */ /* 0x0003e4000b901d44 */
[--C-:B------:R-:W-:Y:S01]  /*23e60*/  @P5 IMAD.MOV.U32 R28, RZ, RZ, R200.reuse ;  /* 0x000000ffff1c5224 */ /* 0x100fe200078e00c8 */
[----:B------:R-:W-:Y:S01]  /*23e70*/  @P5 MOV R29, R201 ;  /* 0x000000c9001d5202 */ /* 0x000fe20000000f00 */
[----:B------:R-:W-:Y:S01]  /*23e80*/  @!P6 STS.128 [R244+0x10000], RZ ;  /* 0x010000fff400e388 */ /* 0x000fe20000000c00 */
[----:B------:R-:W-:Y:S01]  /*23e90*/  IMAD.X R5, R3, 0x1, R231, P1 ;  /* 0x0000000103057824 */ /* 0x000fe200008e06e7 */
[CC--:B------:R-:W-:Y:S02]  /*23ea0*/  @P6 LEA R16, P1, R6.reuse, R185.reuse, 0x1 ;  /* 0x000000b906106211 */ /* 0x0c0fe400078208ff */
[----:B------:R-:W-:Y:S01]  /*23eb0*/  @!PT LDS RZ, [RZ] ;  /* 0x00000000fffff984 */ /* 0x000fe20000000800 */
[----:B------:R-:W-:Y:S01]  /*23ec0*/  @!PT LDS RZ, [RZ] ;  /* 0x00000000fffff984 */ /* 0x000fe20000000800 */
[----:B------:R-:W-:Y:S01]  /*23ed0*/  @!PT LDS RZ, [RZ] ;  /* 0x00000000fffff984 */ /* 0x000fe20000000800 */
[----:B------:R2:W-:Y:S01]  /*23ee0*/  @P5 LDGSTS.E.BYPASS.LTC128B.128 [R244+0x12000], [R28.64+0x80] ;  /* 0x120000801cf45fae */ /* 0x0005e2000b901d44 */
[CC--:B------:R-:W-:Y:S02]  /*23ef0*/  @P5 LEA R12, P0, R6.reuse, R185.reuse, 0x1 ;  /* 0x000000b9060c5211 */ /* 0x0c0fe400078008ff */
[C-C-:B------:R-:W-:Y:S01]  /*23f00*/  @P6 LEA.HI.X R17, R6.reuse, R184, R5.reuse, 0x1, P1 ;  /* 0x000000b806116211 */ /* 0x140fe200008f0c05 */
[----:B------:R-:W-:Y:S01]  /*23f10*/  @!P5 STS.128 [R244+0x12000], RZ ;  /* 0x012000fff400d388 */ /* 0x000fe20000000c00 */
[C---:B------:R-:W-:Y:S02]  /*23f20*/  IADD3 R4, P2, R6.reuse, R230, RZ ;  /* 0x000000e606047210 */ /* 0x040fe40007f5e0ff */
[CC--:B------:R-:W-:Y:S02]  /*23f30*/  @P5 LEA.HI.X R13, R6.reuse, R184.reuse, R5, 0x1, P0 ;  /* 0x000000b8060d5211 */ /* 0x0c0fe400000f0c05 */
[CC--:B------:R-:W-:Y:S01]  /*23f40*/  @P3 LEA R8, P1, R6.reuse, R185.reuse, 0x1 ;  /* 0x000000b906083211 */ /* 0x0c0fe200078208ff */
[----:B------:R-:W-:Y:S01]  /*23f50*/  IMAD.X R3, R5, 0x1, R231, P2 ;  /* 0x0000000105037824 */ /* 0x000fe200010e06e7 */
[CC--:B------:R-:W-:Y:S02]  /*23f60*/  @P4 LEA R10, P2, R6.reuse, R185.reuse, 0x1 ;  /* 0x000000b9060a4211 */ /* 0x0c0fe400078408ff */
[CCC-:B------:R-:W-:Y:S02]  /*23f70*/  @P3 LEA.HI.X R9, R6.reuse, R184.reuse, R5.reuse, 0x1, P1 ;  /* 0x000000b806093211 */ /* 0x1c0fe400008f0c05 */
[-C--:B------:R-:W-:Y:S02]  /*23f80*/  @P4 LEA.HI.X R11, R6, R184.reuse, R5, 0x1, P2 ;  /* 0x000000b8060b4211 */ /* 0x080fe400010f0c05 */
[CC--:B------:R-:W-:Y:S02]  /*23f90*/  @P6 LEA R14, P0, R4.reuse, R185.reuse, 0x1 ;  /* 0x000000b9040e6211 */ /* 0x0c0fe400078008ff */
[CC--:B------:R-:W-:Y:S02]  /*23fa0*/  @P5 LEA R20, P2, R4.reuse, R185.reuse, 0x1 ;  /* 0x000000b904145211 */ /* 0x0c0fe400078408ff */
[CCC-:B------:R-:W-:Y:S02]  /*23fb0*/  @P6 LEA.HI.X R15, R4.reuse, R184.reuse, R3.reuse, 0x1, P0 ;  /* 0x000000b8040f6211 */ /* 0x1c0fe400000f0c03 */
[CC--:B------:R-:W-:Y:S02]  /*23fc0*/  @P5 LEA.HI.X R21, R4.reuse, R184.reuse, R3, 0x1, P2 ;  /* 0x000000b804155211 */ /* 0x0c0fe400010f0c03 */
[CC--:B------:R-:W-:Y:S01]  /*23fd0*/  @P4 LEA R18, P1, R4.reuse, R185.reuse, 0x1 ;  /* 0x000000b904124211 */ /* 0x0c0fe200078208ff */
[--C-:B--2---:R-:W-:Y:S01]  /*23fe0*/  @P4 IMAD.MOV.U32 R28, RZ, RZ, R200.reuse ;  /* 0x000000ffff1c4224 */ /* 0x104fe200078e00c8 */
[CC--:B------:R-:W-:Y:S01]  /*23ff0*/  @P3 LEA R6, P0, R4.reuse, R185.reuse, 0x1 ;  /* 0x000000b904063211 */ /* 0x0c0fe200078008ff */
[----:B------:R-:W-:Y:S01]  /*24000*/  @P4 IMAD.MOV.U32 R29, RZ, RZ, R201 ;  /* 0x000000ffff1d4224 */ /* 0x000fe200078e00c9 */
[C-C-:B------:R-:W-:Y:S02]  /*24010*/  @P4 LEA.HI.X R19, R4.reuse, R184, R3.reuse, 0x1, P1 ;  /* 0x000000b804134211 */ /* 0x140fe400008f0c03 */
[C---:B------:R-:W-:Y:S02]  /*24020*/  IADD3 R5, P2, R4.reuse, R230, RZ ;  /* 0x000000e604057210 */ /* 0x040fe40007f5e0ff */
[----:B------:R-:W-:Y:S01]  /*24030*/  @!PT LDS RZ, [RZ] ;  /* 0x00000000fffff984 */ /* 0x000fe20000000800 */
[----:B------:R-:W-:Y:S01]  /*24040*/  @!PT LDS RZ, [RZ] ;  /* 0x00000000fffff984 */ /* 0x000fe20000000800 */
[----:B------:R-:W-:Y:S01]  /*24050*/  @!PT LDS RZ, [RZ] ;  /* 0x00000000fffff984 */ /* 0x000fe20000000800 */
[----:B------:R2:W-:Y:S01]  /*24060*/  @P4 LDGSTS.E.BYPASS.LTC128B.128 [R244+0x14000], [R28.64+0x100] ;  /* 0x140001001cf44fae */ /* 0x0005e2000b901d44 */
[-C--:B------:R-:W-:Y:S02]  /*24070*/  @P3 LEA.HI.X R7, R4, R184.reuse, R3, 0x1, P0 ;  /* 0x000000b804073211 */ /* 0x080fe400000f0c03 */
[----:B------:R-:W-:Y:S01]  /*24080*/  IMAD.X R3, R3, 0x1, R231, P2 ;  /* 0x0000000103037824 */ /* 0x000fe200010e06e7 */
[----:B------:R-:W-:Y:S01]  /*24090*/  @!P4 STS.128 [R244+0x14000], RZ ;  /* 0x014000fff400c388 */ /* 0x000fe20000000c00 */
[CC--:B------:R-:W-:Y:S02]  /*240a0*/  @P6 LEA R26, P0, R5.reuse, R185.reuse, 0x1 ;  /* 0x000000b9051a6211 */ /* 0x0c0fe400078008ff */
[CC--:B------:R-:W-:Y:S02]  /*240b0*/  @P5 LEA R24, P2, R5.reuse, R185.reuse, 0x1 ;  /* 0x000000b905185211 */ /* 0x0c0fe400078408ff */
[CCC-:B------:R-:W-:Y:S02]  /*240c0*/  @P6 LEA.HI.X R27, R5.reuse, R184.reuse, R3.reuse, 0x1, P0 ;  /* 0x000000b8051b6211 */ /* 0x1c0fe400000f0c03 */
[CCC-:B------:R-:W-:Y:S02]  /*240d0*/  @P5 LEA.HI.X R25, R5.reuse, R184.reuse, R3.reuse, 0x1, P2 ;  /* 0x000000b805195211 */ /* 0x1c0fe400010f0c03 */
[CC--:B------:R-:W-:Y:S02]  /*240e0*/  @P4 LEA R22, P1, R5.reuse, R185.reuse, 0x1 ;  /* 0x000000b905164211 */ /* 0x0c0fe400078208ff */
[C---:B------:R-:W-:Y:S02]  /*240f0*/  @P3 LEA R4, P0, R5.reuse, R185, 0x1 ;  /* 0x000000b905043211 */ /* 0x040fe400078008ff */
[CCC-:B------:R-:W-:Y:S02]  /*24100*/  @P4 LEA.HI.X R23, R5.reuse, R184.reuse, R3.reuse, 0x1, P1 ;  /* 0x000000b805174211 */ /* 0x1c0fe400008f0c03 */
[----:B------:R-:W-:Y:S02]  /*24110*/  @P3 LEA.HI.X R5, R5, R184, R3, 0x1, P0 ;  /* 0x000000b805053211 */ /* 0x000fe400000f0c03 */
[----:B------:R-:W-:Y:S01]  /*24120*/  ISETP.GT.AND P0, PT, R245, R234, PT ;  /* 0x000000eaf500720c */ /* 0x000fe20003f04270 */
[----:B--2---:R-:W-:Y:S02]  /*24130*/  @P3 IMAD.MOV.U32 R28, RZ, RZ, R200 ;  /* 0x000000ffff1c3224 */ /* 0x004fe400078e00c8 */
        /* <DEDUP_REMOVED lines=67> */
[----:B-----5:R-:W2:Y:S04]  /*24570*/  LDSM.16.M88.4 R8, [R228+0x8000] ;  /* 0x00800000e408783b */ /* 0x020ea80000000200 */
[----:B---3--:R-:W4:Y:S04]  /*24580*/  LDSM.16.M88.4 R16, [R228+0x8800] ;  /* 0x00880000e410783b */ /* 0x008f280000000200 */
[----:B-1----:R-:W1:Y:S04]  /*24590*/  LDSM.16.M88.4 R24, [R228+0x9000] ;  /* 0x00900000e418783b */ /* 0x002e680000000200 */
[----:B------:R-:W0:Y:S04]  /*245a0*/  LDGDEPBAR ;  /* 0x00000000000079af */ /* 0x000e280000000000 */
[----:B------:R-:W3:Y:S04]  /*245b0*/  LDSM.16.M88.4 R168, [R228+0x9800] ;  /* 0x00980000e4a8783b */ /* 0x000ee80000000200 */
[----:B------:R-:W-:Y:S04]  /*245c0*/  LDSM.16.M88.4 R172, [R227] ;  /* 0x00000000e3ac783b */ /* 0x000fe80000000200 */
[----:B------:R-:W5:Y:S04]  /*245d0*/  LDSM.16.M88.4 R176, [R226] ;  /* 0x00000000e2b0783b */ /* 0x000f680000000200 */
[----:B------:R-:W1:Y:S04]  /*245e0*/  LDSM.16.M88.4 R180, [R218] ;  /* 0x00000000dab4783b */ /* 0x000e680000000200 */
[----:B------:R-:W1:Y:S04]  /*245f0*/  LDSM.16.M88.4 R184, [R217] ;  /* 0x00000000d9b8783b */ /* 0x000e680000000200 */
[----:B------:R-:W3:Y:S01]  /*24600*/  LDSM.16.M88.4 R188, [R216] ;  /* 0x00000000d8bc783b */ /* 0x000ee20000000200 */
[C---:B--2---:R-:W-:Y:S03]  /*24610*/  HMMA.16816.F32 R4, R32.reuse, R8, RZ ;  /* 0x000000082004723c */ /* 0x044fe600000018ff */
[----:B------:R-:W-:Y:S04]  /*24620*/  LDSM.16.M88.4 R192, [R222+0x8000] ;  /* 0x00800000dec0783b */ /* 0x000fe80000000200 */
[----:B------:R-:W-:Y:S01]  /*24630*/  LDSM.16.M88.4 R196, [R222+0x8800] ;  /* 0x00880000dec4783b */ /* 0x000fe20000000200 */
[C---:B------:R-:W-:Y:S08]  /*24640*/  HMMA.16816.F32 R8, R32.reuse, R10, RZ ;  /* 0x0000000a2008723c */ /* 0x040ff000000018ff */
[C---:B----4-:R-:W-:Y:S08]  /*24650*/  HMMA.16816.F32 R12, R32.reuse, R16, RZ ;  /* 0x00000010200c723c */ /* 0x050ff000000018ff */
[C---:B------:R-:W-:Y:S08]  /*24660*/  HMMA.16816.F32 R16, R32.reuse, R18, RZ ;  /* 0x000000122010723c */ /* 0x040ff000000018ff */
[C---:B-1----:R-:W-:Y:S08]  /*24670*/  HMMA.16816.F32 R20, R32.reuse, R24, RZ ;  /* 0x000000182014723c */ /* 0x042ff000000018ff */
[C---:B------:R-:W-:Y:S08]  /*24680*/  HMMA.16816.F32 R24, R32.reuse, R26, RZ ;  /* 0x0000001a2018723c */ /* 0x040ff000000018ff */
[C---:B---3--:R-:W-:Y:S08]  /*24690*/  HMMA.16816.F32 R28, R32.reuse, R168, RZ ;  /* 0x000000a8201c723c */ /* 0x048ff000000018ff */
[----:B------:R-:W-:Y:S01]  /*246a0*/  HMMA.16816.F32 R32, R32, R170, RZ ;  /* 0x000000aa2020723c */ /* 0x000fe200000018ff */
[----:B------:R-:W1:Y:S07]  /*246b0*/  LDSM.16.M88.4 R168, [R225] ;  /* 0x00000000e1a8783b */ /* 0x000e6e0000000200 */
[C---:B-----5:R-:W-:Y:S08]  /*246c0*/  HMMA.16816.F32 R4, R172.reuse, R176, R4 ;  /* 0x000000b0ac04723c */ /* 0x060ff00000001804 */
[C---:B------:R-:W-:Y:S01]  /*246d0*/  HMMA.16816.F32 R8, R172.reuse, R178, R8 ;  /* 0x000000b2ac08723c */ /* 0x040fe20000001808 */
[----:B------:R-:W2:Y:S07]  /*246e0*/  LDSM.16.M88.4 R176, [R222+0x9000] ;  /* 0x00900000deb0783b */ /* 0x000eae0000000200 */
[C---:B------:R-:W-:Y:S07]  /*246f0*/  HMMA.16816.F32 R12, R172.reuse, R180, R12 ;  /* 0x000000b4ac0c723c */ /* 0x040fee000000180c */
[----:B------:R-:W-:Y:S01]  /*24700*/  MOV R180, R200 ;  /* 0x000000c800b47202 */ /* 0x000fe20000000f00 */
[C---:B------:R-:W-:Y:S04]  /*24710*/  HMMA.16816.F32 R16, R172.reuse, R182, R16 ;  /* 0x000000b6ac10723c */ /* 0x040fe80000001810 */
[----:B------:R-:W-:Y:S02]  /*24720*/  IMAD.MOV.U32 R181, RZ, RZ, R201 ;  /* 0x000000ffffb57224 */ /* 0x000fe400078e00c9 */
[----:B------:R-:W3:Y:S02]  /*24730*/  LDSM.16.M88.4 R200, [R222+0x9800] ;  /* 0x00980000dec8783b */ /* 0x000ee40000000200 */
[C---:B------:R-:W-:Y:S08]  /*24740*/  HMMA.16816.F32 R20, R172.reuse, R184, R20 ;  /* 0x000000b8ac14723c */ /* 0x040ff00000001814 */
[C---:B------:R-:W-:Y:S01]  /*24750*/  HMMA.16816.F32 R24, R172.reuse, R186, R24 ;  /* 0x000000baac18723c */ /* 0x040fe20000001818 */
[----:B------:R-:W-:Y:S07]  /*24760*/  LDSM.16.M88.4 R184, [R215] ;  /* 0x00000000d7b8783b */ /* 0x000fee0000000200 */
[C---:B------:R-:W-:Y:S07]  /*24770*/  HMMA.16816.F32 R28, R172.reuse, R188, R28 ;  /* 0x000000bcac1c723c */ /* 0x040fee000000181c */
[----:B------:R-:W-:Y:S01]  /*24780*/  IMAD.MOV.U32 R188, RZ, RZ, R180 ;  /* 0x000000ffffbc7224 */ /* 0x000fe200078e00b4 */
[----:B------:R-:W-:Y:S01]  /*24790*/  HMMA.16816.F32 R32, R172, R190, R32 ;  /* 0x000000beac20723c */ /* 0x000fe20000001820 */
[----:B------:R-:W-:Y:S03]  /*247a0*/  LDSM.16.M88.4 R172, [R215+0x800] ;  /* 0x00080000d7ac783b */ /* 0x000fe60000000200 */
[----:B------:R-:W-:Y:S02]  /*247b0*/  IMAD.MOV.U32 R189, RZ, RZ, R181 ;  /* 0x000000ffffbd7224 */ /* 0x000fe400078e00b5 */
[----:B------:R-:W4:Y:S02]  /*247c0*/  LDSM.16.M88.4 R180, [R224] ;  /* 0x00000000e0b4783b */ /* 0x000f240000000200 */
        /* <DEDUP_REMOVED lines=8> */
[----:B------:R-:W1:Y:S07]  /*24850*/  LDSM.16.M88.4 R176, [R215+0x1000] ;  /* 0x00100000d7b0783b */ /* 0x000e6e0000000200 */
[C---:B---3--:R-:W-:Y:S07]  /*24860*/  HMMA.16816.F32 R28, R168.reuse, R200, R28 ;  /* 0x000000c8a81c723c */ /* 0x048fee000000181c */
[----:B------:R-:W-:Y:S01]  /*24870*/  IMAD.MOV.U32 R200, RZ, RZ, R188 ;  /* 0x000000ffffc87224 */ /* 0x000fe200078e00bc */
[----:B------:R-:W-:Y:S01]  /*24880*/  HMMA.16816.F32 R32, R168, R202, R32 ;  /* 0x000000caa820723c */ /* 0x000fe20000001820 */
[----:B------:R-:W2:Y:S03]  /*24890*/  LDSM.16.M88.4 R168, [R215+0x1800] ;  /* 0x00180000d7a8783b */ /* 0x000ea60000000200 */
[----:B------:R-:W-:Y:S02]  /*248a0*/  MOV R201, R189 ;  /* 0x000000bd00c97202 */ /* 0x000fe40000000f00 */
[----:B------:R-:W3:Y:S02]  /*248b0*/  LDSM.16.M88.4 R188, [R229+0x2000] ;  /* 0x00200000e5bc783b */ /* 0x000ee40000000200 */
[C---:B----4-:R-:W-:Y:S08]  /*248c0*/  HMMA.16816.F32 R4, R180.reuse, R184, R4 ;  /* 0x000000b8b404723c */ /* 0x050ff00000001804 */
[C---:B------:R-:W-:Y:S01]  /*248d0*/  HMMA.16816.F32 R8, R180.reuse, R186, R8 ;  /* 0x000000bab408723c */ /* 0x040fe20000001808 */
[----:B------:R-:W4:Y:S07]  /*248e0*/  LDSM.16.M88.4 R184, [R228+0xb000] ;  /* 0x00b00000e4b8783b */ /* 0x000f2e0000000200 */
[C---:B------:R-:W-:Y:S07]  /*248f0*/  HMMA.16816.F32 R12, R180.reuse, R172, R12 ;  /* 0x000000acb40c723c */ /* 0x040fee000000180c */
[----:B------:R-:W-:Y:S01]  /*24900*/  IMAD.MOV.U32 R172, RZ, RZ, R200 ;  /* 0x000000ffffac7224 */ /* 0x000fe200078e00c8 */
[C---:B------:R-:W-:Y:S04]  /*24910*/  HMMA.16816.F32 R16, R180.reuse, R174, R16 ;  /* 0x000000aeb410723c */ /* 0x040fe80000001810 */
[----:B------:R-:W-:Y:S02]  /*24920*/  IMAD.MOV.U32 R173, RZ, RZ, R201 ;  /* 0x000000ffffad7224 */ /* 0x000fe400078e00c9 */
[----:B------:R-:W5:Y:S02]  /*24930*/  LDSM.16.M88.4 R200, [R228+0xb800] ;  /* 0x00b80000e4c8783b */ /* 0x000f640000000200 */
[C---:B-1----:R-:W-:Y:S08]  /*24940*/  HMMA.16816.F32 R20, R180.reuse, R176, R20 ;  /* 0x000000b0b414723c */ /* 0x042ff00000001814 */
[C---:B------:R-:W-:Y:S01]  /*24950*/  HMMA.16816.F32 R24, R180.reuse, R178, R24 ;  /* 0x000000b2b418723c */ /* 0x040fe20000001818 */
[----:B------:R-:W-:Y:S07]  /*24960*/  LDSM.16.M88.4 R176, [R213] ;  /* 0x00000000d5b0783b */ /* 0x000fee0000000200 */
[C---:B--2---:R-:W-:Y:S08]  /*24970*/  HMMA.16816.F32 R28, R180.reuse, R168, R28 ;  /* 0x000000a8b41c723c */ /* 0x044ff0000000181c */
[----:B------:R-:W-:Y:S01]  /*24980*/  HMMA.16816.F32 R32, R180, R170, R32 ;  /* 0x000000aab420723c */ /* 0x000fe20000001820 */
[----:B------:R-:W-:Y:S04]  /*24990*/  LDSM.16.M88.4 R168, [R227+0x2000] ;  /* 0x00200000e3a8783b */ /* 0x000fe80000000200 */
[----:B------:R-:W-:Y:S03]  /*249a0*/  LDSM.16.M88.4 R180, [R212] ;  /* 0x00000000d4b4783b */ /* 0x000fe60000000200 */
[C---:B---3--:R-:W-:Y:S07]  /*249b0*/  HMMA.16816.F32 R4, R188.reuse, R192, R4 ;  /* 0x000000c0bc04723c */ /* 0x048fee0000001804 */
[----:B------:R-:W-:Y:S01]  /*249c0*/  IMAD.MOV.U32 R192, RZ, RZ, R172 ;  /* 0x000000ffffc07224 */ /* 0x000fe200078e00ac */
[C---:B------:R-:W-:Y:S04]  /*249d0*/  HMMA.16816.F32 R8, R188.reuse, R194, R8 ;  /* 0x000000c2bc08723c */ /* 0x040fe80000001808 */
[----:B------:R-:W-:Y:S02]  /*249e0*/  IMAD.MOV.U32 R193, RZ, RZ, R173 ;  /* 0x000000ffffc17224 */ /* 0x000fe400078e00ad */
[----:B------:R-:W1:Y:S02]  /*249f0*/  LDSM.16.M88.4 R172, [R214] ;  /* 0x00000000d6ac783b */ /* 0x000e640000000200 */
[C---:B------:R-:W-:Y:S08]  /*24a00*/  HMMA.16816.F32 R12, R188.reuse, R196, R12 ;  /* 0x000000c4bc0c723c */ /* 0x040ff0000000180c */
[C---:B------:R-:W-:Y:S01]  /*24a10*/  HMMA.16816.F32 R16, R188.reuse, R198, R16 ;  /* 0x000000c6bc10723c */ /* 0x040fe20000001810 */
[----:B------:R-:W-:Y:S07]  /*24a20*/  LDSM.16.M88.4 R196, [R222+0xa000] ;  /* 0x00a00000dec4783b */ /* 0x000fee0000000200 */
[C---:B----4-:R-:W-:Y:S08]  /*24a30*/  HMMA.16816.F32 R20, R188.reuse, R184, R20 ;  /* 0x000000b8bc14723c */ /* 0x050ff00000001814 */
[C---:B------:R-:W-:Y:S01]  /*24a40*/  HMMA.16816.F32 R24, R188.reuse, R186, R24 ;  /* 0x000000babc18723c */ /* 0x040fe20000001818 */
[----:B------:R-:W2:Y:S07]  /*24a50*/  LDSM.16.M88.4 R184, [R211] ;  /* 0x00000000d3b8783b */ /* 0x000eae0000000200 */
[C---:B-----5:R-:W-:Y:S07]  /*24a60*/  HMMA.16816.F32 R28, R188.reuse, R200, R28 ;  /* 0x000000c8bc1c723c */ /* 0x060fee000000181c */
[----:B------:R-:W-:Y:S01]  /*24a70*/  MOV R200, R192 ;  /* 0x000000c000c87202 */ /* 0x000fe20000000f00 */
[----:B------:R-:W-:Y:S01]  /*24a80*/  HMMA.16816.F32 R32, R188, R202, R32 ;  /* 0x000000cabc20723c */ /* 0x000fe20000001820 */
[----:B------:R-:W-:Y:S03]  /*24a90*/  LDSM.16.M88.4 R188, [R222+0xa800] ;  /* 0x00a80000debc783b */ /* 0x000fe60000000200 */
[----:B------:R-:W-:Y:S02]  /*24aa0*/  IMAD.MOV.U32 R201, RZ, RZ, R193 ;  /* 0x000000ffffc97224 */ /* 0x000fe400078e00c1 */
[----:B------:R-:W3:Y:S02]  /*24ab0*/  LDSM.16.M88.4 R192, [R225+0x2000] ;  /* 0x00200000e1c0783b */ /* 0x000ee40000000200 */
[C---:B-1----:R-:W-:Y:S08]  /*24ac0*/  HMMA.16816.F32 R4, R168.reuse, R172, R4 ;  /* 0x000000aca804723c */ /* 0x042ff00000001804 */
[C---:B------:R-:W-:Y:S01]  /*24ad0*/  HMMA.16816.F32 R8, R168.reuse, R174, R8 ;  /* 0x000000aea808723c */ /* 0x040fe20000001808 */
[----:B------:R-:W1:Y:S07]  /*24ae0*/  LDSM.16.M88.4 R172, [R222+0xb000] ;  /* 0x00b00000deac783b */ /* 0x000e6e0000000200 */
[C---:B------:R-:W-:Y:S07]  /*24af0*/  HMMA.16816.F32 R12, R168.reuse, R176, R12 ;  /* 0x000000b0a80c723c */ /* 0x040fee000000180c */
[----:B------:R-:W-:Y:S01]  /*24b00*/  IMAD.MOV.U32 R176, RZ, RZ, R200 ;  /* 0x000000ffffb07224 */ /* 0x000fe200078e00c8 */
[C---:B------:R-:W-:Y:S04]  /*24b10*/  HMMA.16816.F32 R16, R168.reuse, R178, R16 ;  /* 0x000000b2a810723c */ /* 0x040fe80000001810 */
[----:B------:R-:W-:Y:S02]  /*24b20*/  IMAD.MOV.U32 R177, RZ, RZ, R201 ;  /* 0x000000ffffb17224 */ /* 0x000fe400078e00c9 */
[----:B------:R-:W4:Y:S02]  /*24b30*/  LDSM.16.M88.4 R200, [R222+0xb800] ;  /* 0x00b80000dec8783b */ /* 0x000f240000000200 */
[C---:B------:R-:W-:Y:S08]  /*24b40*/  HMMA.16816.F32 R20, R168.reuse, R180, R20 ;  /* 0x000000b4a814723c */ /* 0x040ff00000001814 */
[C---:B------:R-:W-:Y:S01]  /*24b50*/  HMMA.16816.F32 R24, R168.reuse, R182, R24 ;  /* 0x000000b6a818723c */ /* 0x040fe20000001818 */
[----:B------:R-:W-:Y:S07]  /*24b60*/  LDSM.16.M88.4 R180, [R215+0x2800] ;  /* 0x00280000d7b4783b */ /* 0x000fee0000000200 */
[C---:B--2---:R-:W-:Y:S07]  /*24b70*/  HMMA.16816.F32 R28, R168.reuse, R184, R28 ;  /* 0x000000b8a81c723c */ /* 0x044fee000000181c */
[----:B------:R-:W-:Y:S01]  /*24b80*/  IMAD.MOV.U32 R184, RZ, RZ, R176 ;  /* 0x000000ffffb87224 */ /* 0x000fe200078e00b0 */
[----:B------:R-:W-:Y:S01]  /*24b90*/  HMMA.16816.F32 R32, R168, R186, R32 ;  /* 0x000000baa820723c */ /* 0x000fe20000001820 */
[----:B------:R-:W-:Y:S03]  /*24ba0*/  LDSM.16.M88.4 R168, [R224+0x2000] ;  /* 0x00200000e0a8783b */ /* 0x000fe60000000200 */
[----:B------:R-:W-:Y:S02]  /*24bb0*/  MOV R185, R177 ;  /* 0x000000b100b97202 */ /* 0x000fe40000000f00 */
[----:B------:R-:W2:Y:S02]  /*24bc0*/  LDSM.16.M88.4 R176, [R215+0x2000] ;  /* 0x00200000d7b0783b */ /* 0x000ea40000000200 */
[C---:B---3--:R-:W-:Y:S08]  /*24bd0*/  HMMA.16816.F32 R4, R192.reuse, R196, R4 ;  /* 0x000000c4c004723c */ /* 0x048ff00000001804 */
[C---:B------:R-:W-:Y:S01]  /*24be0*/  HMMA.16816.F32 R8, R192.reuse, R198, R8 ;  /* 0x000000c6c008723c */ /* 0x040fe20000001808 */
[----:B------:R-:W-:Y:S07]  /*24bf0*/  LDSM.16.M88.4 R196, [R215+0x3800] ;  /* 0x00380000d7c4783b */ /* 0x000fee0000000200 */
[C---:B------:R-:W-:Y:S07]  /*24c00*/  HMMA.16816.F32 R12, R192.reuse, R188, R12 ;  /* 0x000000bcc00c723c */ /* 0x040fee000000180c */
[----:B------:R-:W-:Y:S01]  /*24c10*/  IMAD.MOV.U32 R188, RZ, RZ, R184 ;  /* 0x000000ffffbc7224 */ /* 0x000fe200078e00b8 */
[C---:B------:R-:W-:Y:S04]  /*24c20*/  HMMA.16816.F32 R16, R192.reuse, R190, R16 ;  /* 0x000000bec010723c */ /* 0x040fe80000001810 */
[----:B------:R-:W-:Y:S02]  /*24c30*/  IMAD.MOV.U32 R189, RZ, RZ, R185 ;  /* 0x000000ffffbd7224 */ /* 0x000fe400078e00b9 */
[----:B------:R-:W3:Y:S02]  /*24c40*/  LDSM.16.M88.4 R184, [R215+0x3000] ;  /* 0x00300000d7b8783b */ /* 0x000ee40000000200 */
[C---:B-1----:R-:W-:Y:S08]  /*24c50*/  HMMA.16816.F32 R20, R192.reuse, R172, R20 ;  /* 0x000000acc014723c */ /* 0x042ff00000001814 */
[C---:B------:R-:W-:Y:S01]  /*24c60*/  HMMA.16816.F32 R24, R192.reuse, R174, R24 ;  /* 0x000000aec018723c */ /* 0x040fe20000001818 */
[----:B------:R-:W-:Y:S07]  /*24c70*/  LDSM.16.M88.4 R172, [R229+0x4000] ;  /* 0x00400000e5ac783b */ /* 0x000fee0000000200 */
[C---:B----4-:R-:W-:Y:S07]  /*24c80*/  HMMA.16816.F32 R28, R192.reuse, R200, R28 ;  /* 0x000000c8c01c723c */ /* 0x050fee000000181c */
[----:B------:R-:W-:Y:S01]  /*24c90*/  IMAD.MOV.U32 R200, RZ, RZ, R188 ;  /* 0x000000ffffc87224 */ /* 0x000fe200078e00bc */
[----:B------:R-:W-:Y:S01]  /*24ca0*/  HMMA.16816.F32 R32, R192, R202, R32 ;  /* 0x000000cac020723c */ /* 0x000fe20000001820 */
[----:B------:R-:W-:Y:S03]  /*24cb0*/  LDSM.16.M88.4 R192, [R210] ;  /* 0x00000000d2c0783b */ /* 0x000fe60000000200 */
[----:B------:R-:W-:Y:S02]  /*24cc0*/  MOV R201, R189 ;  /* 0x000000bd00c97202 */ /* 0x000fe40000000f00 */
[----:B------:R-:W1:Y:S02]  /*24cd0*/  LDSM.16.M88.4 R188, [R228+0xc000] ;  /* 0x00c00000e4bc783b */ /* 0x000e640000000200 */
[C---:B--2---:R-:W-:Y:S08]  /*24ce0*/  HMMA.16816.F32 R4, R168.reuse, R176, R4 ;  /* 0x000000b0a804723c */ /* 0x044ff00000001804 */
[C---:B------:R-:W-:Y:S01]  /*24cf0*/  HMMA.16816.F32 R8, R168.reuse, R178, R8 ;  /* 0x000000b2a808723c */ /* 0x040fe20000001808 */
[----:B------:R-:W2:Y:S07]  /*24d00*/  LDSM.16.M88.4 R176, [R228+0xc800] ;  /* 0x00c80000e4b0783b */ /* 0x000eae0000000200 */
[C---:B------:R-:W-:Y:S08]  /*24d10*/  HMMA.16816.F32 R12, R168.reuse, R180, R12 ;  /* 0x000000b4a80c723c */ /* 0x040ff0000000180c */
[C---:B------:R-:W-:Y:S01]  /*24d20*/  HMMA.16816.F32 R16, R168.reuse, R182, R16 ;  /* 0x000000b6a810723c */ /* 0x040fe20000001810 */
[----:B------:R-:W4:Y:S07]  /*24d30*/  LDSM.16.M88.4 R180, [R228+0xd000] ;  /* 0x00d00000e4b4783b */ /* 0x000f2e0000000200 */
[C---:B---3--:R-:W-:Y:S08]  /*24d40*/  HMMA.16816.F32 R20, R168.reuse, R184, R20 ;  /* 0x000000b8a814723c */ /* 0x048ff00000001814 */
[C---:B------:R-:W-:Y:S01]  /*24d50*/  HMMA.16816.F32 R24, R168.reuse, R186, R24 ;  /* 0x000000baa818723c */ /* 0x040fe20000001818 */
[----:B------:R-:W-:Y:S07]  /*24d60*/  LDSM.16.M88.4 R184, [R227+0x4000] ;  /* 0x00400000e3b8783b */ /* 0x000fee0000000200 */
[C---:B------:R-:W-:Y:S08]  /*24d70*/  HMMA.16816.F32 R28, R168.reuse, R196, R28 ;  /* 0x000000c4a81c723c */ /* 0x040ff0000000181c */
[----:B------:R-:W-:Y:S01]  /*24d80*/  HMMA.16816.F32 R32, R168, R198, R32 ;  /* 0x000000c6a820723c */ /* 0x000fe20000001820 */
[----:B------:R-:W3:Y:S04]  /*24d90*/  LDSM.16.M88.4 R168, [R228+0xd800] ;  /* 0x00d80000e4a8783b */ /* 0x000ee80000000200 */
[----:B------:R-:W5:Y:S03]  /*24da0*/  LDSM.16.M88.4 R196, [R209] ;  /* 0x00000000d1c4783b */ /* 0x000f660000000200 */
[C---:B-1----:R-:W-:Y:S08]  /*24db0*/  HMMA.16816.F32 R4, R172.reuse, R188, R4 ;  /* 0x000000bcac04723c */ /* 0x042ff00000001804 */
[C---:B------:R-:W-:Y:S01]  /*24dc0*/  HMMA.16816.F32 R8, R172.reuse, R190, R8 ;  /* 0x000000beac08723c */ /* 0x040fe20000001808 */
[----:B------:R-:W1:Y:S07]  /*24dd0*/  LDSM.16.M88.4 R188, [R208] ;  /* 0x00000000d0bc783b */ /* 0x000e6e0000000200 */
[C---:B--2---:R-:W-:Y:S07]  /*24de0*/  HMMA.16816.F32 R12, R172.reuse, R176, R12 ;  /* 0x000000b0ac0c723c */ /* 0x044fee000000180c */
[----:B------:R-:W-:Y:S01]  /*24df0*/  IMAD.MOV.U32 R176, RZ, RZ, R200 ;  /* 0x000000ffffb07224 */ /* 0x000fe200078e00c8 */
[C---:B------:R-:W-:Y:S04]  /*24e00*/  HMMA.16816.F32 R16, R172.reuse, R178, R16 ;  /* 0x000000b2ac10723c */ /* 0x040fe80000001810 */
[----:B------:R-:W-:Y:S02]  /*24e10*/  IMAD.MOV.U32 R177, RZ, RZ, R201 ;  /* 0x000000ffffb17224 */ /* 0x000fe400078e00c9 */
[----:B------:R-:W2:Y:S02]  /*24e20*/  LDSM.16.M88.4 R200, [R207] ;  /* 0x00000000cfc8783b */ /* 0x000ea40000000200 */
[C---:B----4-:R-:W-:Y:S08]  /*24e30*/  HMMA.16816.F32 R20, R172.reuse, R180, R20 ;  /* 0x000000b4ac14723c */ /* 0x050ff00000001814 */
[C---:B------:R-:W-:Y:S01]  /*24e40*/  HMMA.16816.F32 R24, R172.reuse, R182, R24 ;  /* 0x000000b6ac18723c */ /* 0x040fe20000001818 */
[----:B------:R-:W-:Y:S07]  /*24e50*/  LDSM.16.M88.4 R180, [R222+0xd000] ;  /* 0x00d00000deb4783b */ /* 0x000fee0000000200 */
[C---:B---3--:R-:W-:Y:S08]  /*24e60*/  HMMA.16816.F32 R28, R172.reuse, R168, R28 ;  /* 0x000000a8ac1c723c */ /* 0x048ff0000000181c */
[----:B------:R-:W-:Y:S01]  /*24e70*/  HMMA.16816.F32 R32, R172, R170, R32 ;  /* 0x000000aaac20723c */ /* 0x000fe20000001820 */
[----:B------:R-:W-:Y:S04]  /*24e80*/  LDSM.16.M88.4 R168, [R225+0x4000] ;  /* 0x00400000e1a8783b */ /* 0x000fe80000000200 */
[----:B------:R-:W3:Y:S03]  /*24e90*/  LDSM.16.M88.4 R172, [R222+0xc000] ;  /* 0x00c00000deac783b */ /* 0x000ee60000000200 */
[C---:B------:R-:W-:Y:S07]  /*24ea0*/  HMMA.16816.F32 R4, R184.reuse, R192, R4 ;  /* 0x000000c0b804723c */ /* 0x040fee0000001804 */
[----:B------:R-:W-:Y:S01]  /*24eb0*/  IMAD.MOV.U32 R192, RZ, RZ, R176 ;  /* 0x000000ffffc07224 */ /* 0x000fe200078e00b0 */
[C---:B------:R-:W-:Y:S04]  /*24ec0*/  HMMA.16816.F32 R8, R184.reuse, R194, R8 ;  /* 0x000000c2b808723c */ /* 0x040fe80000001808 */
[----:B------:R-:W-:Y:S02]  /*24ed0*/  MOV R193, R177 ;  /* 0x000000b100c17202 */ /* 0x000fe40000000f00 */
[----:B------:R-:W4:Y:S02]  /*24ee0*/  LDSM.16.M88.4 R176, [R222+0xc800] ;  /* 0x00c80000deb0783b */ /* 0x000f240000000200 */
[C---:B-----5:R-:W-:Y:S07]  /*24ef0*/  HMMA.16816.F32 R12, R184.reuse, R196, R12 ;  /* 0x000000c4b80c723c */ /* 0x060fee000000180c */
[----:B------:R-:W-:Y:S01]  /*24f00*/  IMAD.MOV.U32 R196, RZ, RZ, R192 ;  /* 0x000000ffffc47224 */ /* 0x000fe200078e00c0 */
[C---:B------:R-:W-:Y:S04]  /*24f10*/  HMMA.16816.F32 R16, R184.reuse, R198, R16 ;  /* 0x000000c6b810723c */ /* 0x040fe80000001810 */
[----:B------:R-:W-:Y:S02]  /*24f20*/  IMAD.MOV.U32 R197, RZ, RZ, R193 ;  /* 0x000000ffffc57224 */ /* 0x000fe400078e00c1 */
[----:B------:R-:W5:Y:S02]  /*24f30*/  LDSM.16.M88.4 R192, [R222+0xd800] ;  /* 0x00d80000dec0783b */ /* 0x000f640000000200 */
[C---:B-1----:R-:W-:Y:S08]  /*24f40*/  HMMA.16816.F32 R20, R184.reuse, R188, R20 ;  /* 0x000000bcb814723c */ /* 0x042ff00000001814 */
[C---:B------:R-:W-:Y:S01]  /*24f50*/  HMMA.16816.F32 R24, R184.reuse, R190, R24 ;  /* 0x000000beb818723c */ /* 0x040fe20000001818 */
[----:B------:R-:W-:Y:S07]  /*24f60*/  LDSM.16.M88.4 R188, [R224+0x4000] ;  /* 0x00400000e0bc783b */ /* 0x000fee0000000200 */
[C---:B--2---:R-:W-:Y:S07]  /*24f70*/  HMMA.16816.F32 R28, R184.reuse, R200, R28 ;  /* 0x000000c8b81c723c */ /* 0x044fee000000181c */
[----:B------:R-:W-:Y:S01]  /*24f80*/  IMAD.MOV.U32 R200, RZ, RZ, R196 ;  /* 0x000000ffffc87224 */ /* 0x000fe200078e00c4 */
[----:B------:R-:W-:Y:S01]  /*24f90*/  HMMA.16816.F32 R32, R184, R202, R32 ;  /* 0x000000cab820723c */ /* 0x000fe20000001820 */
[----:B------:R-:W-:Y:S03]  /*24fa0*/  LDSM.16.M88.4 R184, [R215+0x4800] ;  /* 0x00480000d7b8783b */ /* 0x000fe60000000200 */
[----:B------:R-:W-:Y:S02]  /*24fb0*/  MOV R201, R197 ;  /* 0x000000c500c97202 */ /* 0x000fe40000000f00 */
[----:B------:R-:W1:Y:S02]  /*24fc0*/  LDSM.16.M88.4 R196, [R215+0x4000] ;  /* 0x00400000d7c4783b */ /* 0x000e640000000200 */
[C---:B---3--:R-:W-:Y:S08]  /*24fd0*/  HMMA.16816.F32 R4, R168.reuse, R172, R4 ;  /* 0x000000aca804723c */ /* 0x048ff00000001804 */
[C---:B------:R-:W-:Y:S01]  /*24fe0*/  HMMA.16816.F32 R8, R168.reuse, R174, R8 ;  /* 0x000000aea808723c */ /* 0x040fe20000001808 */
[----:B------:R-:W2:Y:S07]  /*24ff0*/  LDSM.16.M88.4 R172, [R215+0x5000] ;  /* 0x00500000d7ac783b */ /* 0x000eae0000000200 */
[C---:B----4-:R-:W-:Y:S08]  /*25000*/  HMMA.16816.F32 R12, R168.reuse, R176, R12 ;  /* 0x000000b0a80c723c */ /* 0x050ff0000000180c */
[C---:B------:R-:W-:Y:S01]  /*25010*/  HMMA.16816.F32 R16, R168.reuse, R178, R16 ;  /* 0x000000b2a810723c */ /* 0x040fe20000001810 */
[----:B------:R-:W3:Y:S07]  /*25020*/  LDSM.16.M88.4 R176, [R215+0x5800] ;  /* 0x00580000d7b0783b */ /* 0x000eee0000000200 */
[C---:B------:R-:W-:Y:S08]  /*25030*/  HMMA.16816.F32 R20, R168.reuse, R180, R20 ;  /* 0x000000b4a814723c */ /* 0x040ff00000001814 */
[C---:B------:R-:W-:Y:S01]  /*25040*/  HMMA.16816.F32 R24, R168.reuse, R182, R24 ;  /* 0x000000b6a818723c */ /* 0x040fe20000001818 */
[----:B------:R-:W-:Y:S07]  /*25050*/  LDSM.16.M88.4 R180, [R229+0x6000] ;  /* 0x00600000e5b4783b */ /* 0x000fee0000000200 */
[C---:B-----5:R-:W-:Y:S07]  /*25060*/  HMMA.16816.F32 R28, R168.reuse, R192, R28 ;  /* 0x000000c0a81c723c */ /* 0x060fee000000181c */
[----:B------:R-:W-:Y:S01]  /*25070*/  IMAD.MOV.U32 R192, RZ, RZ, R200 ;  /* 0x000000ffffc07224 */ /* 0x000fe200078e00c8 */
[----:B------:R-:W-:Y:S01]  /*25080*/  HMMA.16816.F32 R32, R168, R194, R32 ;  /* 0x000000c2a820723c */ /* 0x000fe20000001820 */
[----:B------:R-:W-:Y:S03]  /*25090*/  LDSM.16.M88.4 R168, [R228+0xe800] ;  /* 0x00e80000e4a8783b */ /* 0x000fe60000000200 */
[----:B------:R-:W-:Y:S02]  /*250a0*/  IMAD.MOV.U32 R193, RZ, RZ, R201 ;  /* 0x000000ffffc17224 */ /* 0x000fe400078e00c9 */
[----:B------:R-:W4:Y:S02]  /*250b0*/  LDSM.16.M88.4 R200, [R228+0xe000] ;  /* 0x00e00000e4c8783b */ /* 0x000f240000000200 */
[C---:B-1----:R-:W-:Y:S07]  /*250c0*/  HMMA.16816.F32 R4, R188.reuse, R196, R4 ;  /* 0x000000c4bc04723c */ /* 0x042fee0000001804 */
[----:B------:R-:W-:Y:S01]  /*250d0*/  IMAD.MOV.U32 R196, RZ, RZ, R192 ;  /* 0x000000ffffc47224 */ /* 0x000fe200078e00c0 */
[C---:B------:R-:W-:Y:S04]  /*250e0*/  HMMA.16816.F32 R8, R188.reuse, R198, R8 ;  /* 0x000000c6bc08723c */ /* 0x040fe80000001808 */
[----:B------:R-:W-:Y:S02]  /*250f0*/  MOV R197, R193 ;  /* 0x000000c100c57202 */ /* 0x000fe40000000f00 */
[----:B------:R-:W1:Y:S02]  /*25100*/  LDSM.16.M88.4 R192, [R228+0xf000] ;  /* 0x00f00000e4c0783b */ /* 0x000e640000000200 */
[C---:B------:R-:W-:Y:S07]  /*25110*/  HMMA.16816.F32 R12, R188.reuse, R184, R12 ;  /* 0x000000b8bc0c723c */ /* 0x040fee000000180c */
[----:B------:R-:W-:Y:S01]  /*25120*/  IMAD.MOV.U32 R184, RZ, RZ, R196 ;  /* 0x000000ffffb87224 */ /* 0x000fe200078e00c4 */
[C---:B------:R-:W-:Y:S04]  /*25130*/  HMMA.16816.F32 R16, R188.reuse, R186, R16 ;  /* 0x000000babc10723c */ /* 0x040fe80000001810 */
[----:B------:R-:W-:Y:S02]  /*25140*/  IMAD.MOV.U32 R185, RZ, RZ, R197 ;  /* 0x000000ffffb97224 */ /* 0x000fe400078e00c5 */
[----:B------:R-:W5:Y:S02]  /*25150*/  LDSM.16.M88.4 R196, [R228+0xf800] ;  /* 0x00f80000e4c4783b */ /* 0x000f640000000200 */
[C---:B--2---:R-:W-:Y:S08]  /*25160*/  HMMA.16816.F32 R20, R188.reuse, R172, R20 ;  /* 0x000000acbc14723c */ /* 0x044ff00000001814 */
[C---:B------:R-:W-:Y:S01]  /*25170*/  HMMA.16816.F32 R24, R188.reuse, R174, R24 ;  /* 0x000000aebc18723c */ /* 0x040fe20000001818 */
[----:B------:R-:W-:Y:S07]  /*25180*/  LDSM.16.M88.4 R172, [R227+0x6000] ;  /* 0x00600000e3ac783b */ /* 0x000fee0000000200 */
[C---:B---3--:R-:W-:Y:S08]  /*25190*/  HMMA.16816.F32 R28, R188.reuse, R176, R28 ;  /* 0x000000b0bc1c723c */ /* 0x048ff0000000181c */
[----:B------:R-:W-:Y:S01]  /*251a0*/  HMMA.16816.F32 R32, R188, R178, R32 ;  /* 0x000000b2bc20723c */ /* 0x000fe20000001820 */
[----:B------:R-:W2:Y:S06]  /*251b0*/  LDSM.16.M88.4 R176, [R206] ;  /* 0x00000000ceb0783b */ /* 0x000eac0000000200 */
[----:B------:R-:W-:Y:S01]  /*251c0*/  IMAD.MOV.U32 R190, RZ, RZ, R184 ;  /* 0x000000ffffbe7224 */ /* 0x000fe200078e00b8 */
[C---:B----4-:R-:W-:Y:S05]  /*251d0*/  HMMA.16816.F32 R4, R180.reuse, R200, R4 ;  /* 0x000000c8b404723c */ /* 0x050fea0000001804 */
[----:B------:R-:W-:Y:S02]  /*251e0*/  MOV R191, R185 ;  /* 0x000000b900bf7202 */ /* 0x000fe40000000f00 */
[----:B------:R-:W3:Y:S01]  /*251f0*/  LDSM.16.M88.4 R184, [R205] ;  /* 0x00000000cdb8783b */ /* 0x000ee20000000200 */
[C---:B------:R-:W-:Y:S03]  /*25200*/  HMMA.16816.F32 R8, R180.reuse, R202, R8 ;  /* 0x000000cab408723c */ /* 0x040fe60000001808 */
[----:B------:R-:W-:Y:S05]  /*25210*/  LDSM.16.M88.4 R200, [R222+0xe000] ;  /* 0x00e00000dec8783b */ /* 0x000fea0000000200 */
[C---:B------:R-:W-:Y:S08]  /*25220*/  HMMA.16816.F32 R12, R180.reuse, R168, R12 ;  /* 0x000000a8b40c723c */ /* 0x040ff0000000180c */
[C---:B------:R-:W-:Y:S01]  /*25230*/  HMMA.16816.F32 R16, R180.reuse, R170, R16 ;  /* 0x000000aab410723c */ /* 0x040fe20000001810 */
[----:B------:R-:W4:Y:S07]  /*25240*/  LDSM.16.M88.4 R168, [R204] ;  /* 0x00000000cca8783b */ /* 0x000f2e0000000200 */
[C---:B-1----:R-:W-:Y:S08]  /*25250*/  HMMA.16816.F32 R20, R180.reuse, R192, R20 ;  /* 0x000000c0b414723c */ /* 0x042ff00000001814 */
[C---:B------:R-:W-:Y:S01]  /*25260*/  HMMA.16816.F32 R24, R180.reuse, R194, R24 ;  /* 0x000000c2b418723c */ /* 0x040fe20000001818 */
[----:B------:R-:W-:Y:S07]  /*25270*/  LDSM.16.M88.4 R192, [R225+0x6000] ;  /* 0x00600000e1c0783b */ /* 0x000fee0000000200 */
[C---:B-----5:R-:W-:Y:S07]  /*25280*/  HMMA.16816.F32 R28, R180.reuse, R196, R28 ;  /* 0x000000c4b41c723c */ /* 0x060fee000000181c */
[----:B------:R-:W-:Y:S01]  /*25290*/  IMAD.MOV.U32 R196, RZ, RZ, R190 ;  /* 0x000000ffffc47224 */ /* 0x000fe200078e00be */
[----:B------:R-:W-:Y:S01]  /*252a0*/  HMMA.16816.F32 R32, R180, R198, R32 ;  /* 0x000000c6b420723c */ /* 0x000fe20000001820 */
[----:B------:R-:W-:Y:S03]  /*252b0*/  LDSM.16.M88.4 R180, [R222+0xe800] ;  /* 0x00e80000deb4783b */ /* 0x000fe60000000200 */
[----:B------:R-:W-:Y:S02]  /*252c0*/  IMAD.MOV.U32 R197, RZ, RZ, R191 ;  /* 0x000000ffffc57224 */ /* 0x000fe400078e00bf */
[----:B------:R-:W1:Y:S02]  /*252d0*/  LDSM.16.M88.4 R188, [R167] ;  /* 0x00000000a7bc783b */ /* 0x000e640000000200 */
[C---:B--2---:R-:W-:Y:S08]  /*252e0*/  HMMA.16816.F32 R4, R172.reuse, R176, R4 ;  /* 0x000000b0ac04723c */ /* 0x044ff00000001804 */
[C---:B------:R-:W-:Y:S01]  /*252f0*/  HMMA.16816.F32 R8, R172.reuse, R178, R8 ;  /* 0x000000b2ac08723c */ /* 0x040fe20000001808 */
[----:B------:R-:W2:Y:S07]  /*25300*/  LDSM.16.M88.4 R176, [R222+0xf000] ;  /* 0x00f00000deb0783b */ /* 0x000eae0000000200 */
[C---:B---3--:R-:W-:Y:S07]  /*25310*/  HMMA.16816.F32 R12, R172.reuse, R184, R12 ;  /* 0x000000b8ac0c723c */ /* 0x048fee000000180c */
[----:B------:R-:W-:Y:S01]  /*25320*/  IMAD.MOV.U32 R184, RZ, RZ, R196 ;  /* 0x000000ffffb87224 */ /* 0x000fe200078e00c4 */
[C---:B------:R-:W-:Y:S04]  /*25330*/  HMMA.16816.F32 R16, R172.reuse, R186, R16 ;  /* 0x000000baac10723c */ /* 0x040fe80000001810 */
[----:B------:R-:W-:Y:S02]  /*25340*/  MOV R185, R197 ;  /* 0x000000c500b97202 */ /* 0x000fe40000000f00 */
[----:B------:R-:W3:Y:S02]  /*25350*/  LDSM.16.M88.4 R196, [R222+0xf800] ;  /* 0x00f80000dec4783b */ /* 0x000ee40000000200 */
[C---:B----4-:R-:W-:Y:S08]  /*25360*/  HMMA.16816.F32 R20, R172.reuse, R168, R20 ;  /* 0x000000a8ac14723c */ /* 0x050ff00000001814 */
[C---:B------:R-:W-:Y:S01]  /*25370*/  HMMA.16816.F32 R24, R172.reuse, R170, R24 ;  /* 0x000000aaac18723c */ /* 0x040fe20000001818 */
[----:B------:R-:W-:Y:S07]  /*25380*/  LDSM.16.M88.4 R168, [R224+0x6000] ;  /* 0x00600000e0a8783b */ /* 0x000fee0000000200 */
[C---:B-1----:R-:W-:Y:S08]  /*25390*/  HMMA.16816.F32 R28, R172.reuse, R188, R28 ;  /* 0x000000bcac1c723c */ /* 0x042ff0000000181c */
[----:B------:R-:W-:Y:S01]  /*253a0*/  HMMA.16816.F32 R32, R172, R190, R32 ;  /* 0x000000beac20723c */ /* 0x000fe20000001820 */
[----:B------:R-:W1:Y:S04]  /*253b0*/  LDSM.16.M88.4 R172, [R215+0x6000] ;  /* 0x00600000d7ac783b */ /* 0x000e680000000200 */
[----:B------:R-:W-:Y:S03]  /*253c0*/  LDSM.16.M88.4 R188, [R215+0x7000] ;  /* 0x00700000d7bc783b */ /* 0x000fe60000000200 */
[C---:B------:R-:W-:Y:S07]  /*253d0*/  HMMA.16816.F32 R4, R192.reuse, R200, R4 ;  /* 0x000000c8c004723c */ /* 0x040fee0000001804 */
[----:B------:R-:W-:Y:S01]  /*253e0*/  IMAD.MOV.U32 R200, RZ, RZ, R184 ;  /* 0x000000ffffc87224 */ /* 0x000fe200078e00b8 */
[C---:B------:R-:W-:Y:S04]  /*253f0*/  HMMA.16816.F32 R8, R192.reuse, R202, R8 ;  /* 0x000000cac008723c */ /* 0x040fe80000001808 */
[----:B------:R-:W-:Y:S02]  /*25400*/  IMAD.MOV.U32 R201, RZ, RZ, R185 ;  /* 0x000000ffffc97224 */ /* 0x000fe400078e00b9 */
[----:B------:R-:W4:Y:S02]  /*25410*/  LDSM.16.M88.4 R184, [R215+0x6800] ;  /* 0x00680000d7b8783b */ /* 0x000f240000000200 */
[C---:B------:R-:W-:Y:S07]  /*25420*/  HMMA.16816.F32 R12, R192.reuse, R180, R12 ;  /* 0x000000b4c00c723c */ /* 0x040fee000000180c */
[----:B------:R-:W-:Y:S01]  /*25430*/  IMAD.MOV.U32 R180, RZ, RZ, R200 ;  /* 0x000000ffffb47224 */ /* 0x000fe200078e00c8 */
[C---:B------:R-:W-:Y:S04]  /*25440*/  HMMA.16816.F32 R16, R192.reuse, R182, R16 ;  /* 0x000000b6c010723c */ /* 0x040fe80000001810 */
[----:B------:R-:W-:Y:S02]  /*25450*/  MOV R181, R201 ;  /* 0x000000c900b57202 */ /* 0x000fe40000000f00 */
[----:B------:R-:W5:Y:S02]  /*25460*/  LDSM.16.M88.4 R200, [R215+0x7800] ;  /* 0x00780000d7c8783b */ /* 0x000f640000000200 */
[C---:B--2---:R-:W-:Y:S01]  /*25470*/  HMMA.16816.F32 R20, R192.reuse, R176, R20 ;  /* 0x000000b0c014723c */ /* 0x044fe20000001814 */
[----:B------:R-:W-:Y:S04]  /*25480*/  DEPBAR.LE SB0, 0x0 ;  /* 0x000080000000791a */ /* 0x000fe80000000000 */
[----:B------:R-:W-:Y:S03]  /*25490*/  BAR.SYNC.DEFER_BLOCKING 0x0 ;  /* 0x0000000000007b1d */ /* 0x000fe60000010000 */
[C---:B------:R-:W-:Y:S08]  /*254a0*/  HMMA.16816.F32 R24, R192.reuse, R178, R24 ;  /* 0x000000b2c018723c */ /* 0x040ff00000001818 */
[C---:B---3--:R-:W-:Y:S08]  /*254b0*/  HMMA.16816.F32 R28, R192.reuse, R196, R28 ;  /* 0x000000c4c01c723c */ /* 0x048ff0000000181c */
[----:B------:R-:W-:Y:S08]  /*254c0*/  HMMA.16816.F32 R32, R192, R198, R32 ;  /* 0x000000c6c020723c */ /* 0x000ff00000001820 */
[C---:B-1----:R-:W-:Y:S08]  /*254d0*/  HMMA.16816.F32 R4, R168.reuse, R172, R4 ;  /* 0x000000aca804723c */ /* 0x042ff00000001804 */
[C---:B------:R-:W-:Y:S08]  /*254e0*/  HMMA.16816.F32 R8, R168.reuse, R174, R8 ;  /* 0x000000aea808723c */ /* 0x040ff00000001808 */
[C---:B----4-:R-:W-:Y:S07]  /*254f0*/  HMMA.16816.F32 R12, R168.reuse, R184, R12 ;  /* 0x000000b8a80c723c */ /* 0x050fee000000180c */
[----:B------:R-:W-:Y:S01]  /*25500*/  IMAD.MOV.U32 R185, RZ, RZ, R180 ;  /* 0x000000ffffb97224 */ /* 0x000fe200078e00b4 */
[C---:B------:R-:W-:Y:S04]  /*25510*/  HMMA.16816.F32 R16, R168.reuse, R186, R16 ;  /* 0x000000baa810723c */ /* 0x040fe80000001810 */
[----:B------:R-:W-:Y:S04]  /*25520*/  IMAD.MOV.U32 R184, RZ, RZ, R181 ;  /* 0x000000ffffb87224 */ /* 0x000fe800078e00b5 */
[C---:B------:R-:W-:Y:S08]  /*25530*/  HMMA.16816.F32 R20, R168.reuse, R188, R20 ;  /* 0x000000bca814723c */ /* 0x040ff00000001814 */
[C---:B------:R-:W-:Y:S08]  /*25540*/  HMMA.16816.F32 R24, R168.reuse, R190, R24 ;  /* 0x000000bea818723c */ /* 0x040ff00000001818 */
        /* <DEDUP_REMOVED lines=73> */
.L_x_3541:
[----:B------:R-:W-:Y:S02]  /*259e0*/  ULDC.64 UR4, c[0x0][0x118] ;  /* 0x0000460000047ab9 */ /* 0x000fe40000000a00 */
[----:B------:R-:W2:Y:S02]  /*259f0*/  LD.E R170, [R164.64+0x38] ;  /* 0x00003804a4aa7980 */ /* 0x000ea4000c101900 */
[----:B--2---:R-:W-:Y:S04]  /*25a00*/  LEA R170, -R170, RZ, 0x6 ;  /* 0x000000ffaaaa7211 */ /* 0x004fe800078e31ff */
[----:B------:R-:W-:Y:S02]  /*25a10*/  SHF.R.S32.HI R3, RZ, 0x1f, R170 ;  /* 0x0000001fff037819 */ /* 0x000fe400000114aa */
.L_x_3542:
[----:B------:R-:W-:Y:S05]  /*25a20*/  BSYNC B0 ;  /* 0x0000000000007941 */ /* 0x000fea0003800000 */
.L_x_3540:
        /* <DEDUP_REMOVED lines=116> */
.L_x_3539:
[----:B------:R-:W-:Y:S05]  /*26170*/  BSYNC B1 ;  /* 0x0000000000017941 */ /* 0x000fea0003800000 */
.L_x_3538:
        /* <DEDUP_REMOVED lines=30> */
[C---:B------:R-:W-:Y:S02]  /*26360*/  ISETP.GE.AND P3, PT, R164.reuse, R249, PT ;  /* 0x000000f9a400720c */ /* 0x040fe40003f66270 */
[----:B------:R-:W-:Y:S02]  /*26370*/  ISETP.GE.OR P1, PT, R164, R247, !P1 ;  /* 0x000000f7a400720c */ /* 0x000fe40004f26670 */
[-C--:B------:R-:W-:Y:S02]  /*26380*/  ISETP.GE.AND P0, PT, R4, R249.reuse, PT ;  /* 0x000000f90400720c */ /* 0x080fe40003f06270 */
[-C--:B------:R-:W-:Y:S02]  /*26390*/  ISETP.GE.OR P3, PT, R164, R248.reuse, !P3 ;  /* 0x000000f8a400720c */ /* 0x080fe40005f66670 */
[----:B-1----:R-:W-:Y:S02]  /*263a0*/  FSEL R194, R12, -INF , !P1 ;  /* 0xff8000000cc27808 */ /* 0x002fe40004800000 */
[----:B------:R-:W-:Y:S02]  /*263b0*/  IADD3 R12, R3, 0x20, RZ ;  /* 0x00000020030c7810 */ /* 0x000fe40007ffe0ff */
[----:B------:R-:W-:Y:S02]  /*263c0*/  ISETP.GE.OR P0, PT, R4, R248, !P0 ;  /* 0x000000f80400720c */ /* 0x000fe40004706670 */
[----:B------:R-:W-:Y:S02]  /*263d0*/  FSEL R198, R14, -INF , !P3 ;  /* 0xff8000000ec67808 */ /* 0x000fe40005800000 */
[----:B------:R-:W-:Y:S02]  /*263e0*/  FSEL R199, R15, -INF , !P0 ;  /* 0xff8000000fc77808 */ /* 0x000fe40004000000 */
[C---:B------:R-:W-:Y:S02]  /*263f0*/  ISETP.GE.AND P0, PT, R12.reuse, R250, PT ;  /* 0x000000fa0c00720c */ /* 0x040fe40003f06270 */
[C---:B------:R-:W-:Y:S02]  /*26400*/  ISETP.GE.AND P3, PT, R12.reuse, R249, PT ;  /* 0x000000f90c00720c */ /* 0x040fe40003f66270 */
[CC--:B------:R-:W-:Y:S02]  /*26410*/  ISETP.GE.OR P0, PT, R12.reuse, R247.reuse, !P0 ;  /* 0x000000f70c00720c */ /* 0x0c0fe40004706670 */
[----:B------:R-:W-:Y:S02]  /*26420*/  ISETP.GE.OR P3, PT, R12, R248, !P3 ;  /* 0x000000f80c00720c */ /* 0x000fe40005f66670 */
[----:B------:R-:W-:Y:S02]  /*26430*/  FSEL R5, R5, -INF , !P6 ;  /* 0xff80000005057808 */ /* 0x000fe40007000000 */
[----:B------:R-:W-:Y:S02]  /*26440*/  FMNMX.FTZ R12, R168, R2, !PT ;  /* 0x00000002a80c7209 */ /* 0x000fe40007810000 */
[----:B------:R-:W-:Y:S02]  /*26450*/  ISETP.GE.AND P6, PT, R4, R250, PT ;  /* 0x000000fa0400720c */ /* 0x000fe40003fc6270 */
[----:B------:R-:W-:Y:S02]  /*26460*/  FMNMX.FTZ R12, R5, R12, !PT ;  /* 0x0000000c050c7209 */ /* 0x000fe40007810000 */
[----:B------:R-:W-:Y:S02]  /*26470*/  IADD3 R164, R3, 0x18, RZ ;  /* 0x0000001803a47810 */ /* 0x000fe40007ffe0ff */
[----:B------:R-:W-:Y:S02]  /*26480*/  FSEL R9, R9, -INF , !P5 ;  /* 0xff80000009097808 */ /* 0x000fe40006800000 */
[----:B------:R-:W-:Y:S02]  /*26490*/  FMNMX.FTZ R12, R8, R12, !PT ;  /* 0x0000000c080c7209 */ /* 0x000fe40007810000 */
[----:B------:R-:W-:Y:S02]  /*264a0*/  ISETP.GE.OR P6, PT, R4, R247, !P6 ;  /* 0x000000f70400720c */ /* 0x000fe400077c6670 */
[----:B------:R-:W-:Y:S02]  /*264b0*/  IADD3 R4, R3, 0x19, RZ ;  /* 0x0000001903047810 */ /* 0x000fe40007ffe0ff */
[----:B------:R-:W-:Y:S02]  /*264c0*/  FSEL R11, R11, -INF , !P2 ;  /* 0xff8000000b0b7808 */ /* 0x000fe40005000000 */
[----:B------:R-:W-:Y:S02]  /*264d0*/  ISETP.GE.AND P2, PT, R164, R250, PT ;  /* 0x000000faa400720c */ /* 0x000fe40003f46270 */
[----:B------:R-:W-:Y:S02]  /*264e0*/  FMNMX.FTZ R12, R9, R12, !PT ;  /* 0x0000000c090c7209 */ /* 0x000fe40007810000 */
[-C--:B------:R-:W-:Y:S02]  /*264f0*/  ISETP.GE.AND P4, PT, R166, R249.reuse, PT ;  /* 0x000000f9a600720c */ /* 0x080fe40003f86270 */
[C---:B------:R-:W-:Y:S02]  /*26500*/  ISETP.GE.AND P5, PT, R4.reuse, R250, PT ;  /* 0x000000fa0400720c */ /* 0x040fe40003fa6270 */
[----:B------:R-:W-:Y:S02]  /*26510*/  ISETP.GE.AND P1, PT, R4, R249, PT ;  /* 0x000000f90400720c */ /* 0x000fe40003f26270 */
[-C--:B------:R-:W-:Y:S02]  /*26520*/  ISETP.GE.OR P2, PT, R164, R247.reuse, !P2 ;  /* 0x000000f7a400720c */ /* 0x080fe40005746670 */
[----:B------:R-:W-:Y:S02]  /*26530*/  FMNMX.FTZ R14, R194, R12, !PT ;  /* 0x0000000cc20e7209 */ /* 0x000fe40007810000 */
[-C--:B------:R-:W-:Y:S02]  /*26540*/  ISETP.GE.OR P4, PT, R166, R248.reuse, !P4 ;  /* 0x000000f8a600720c */ /* 0x080fe40006786670 */
[C---:B------:R-:W-:Y:S02]  /*26550*/  ISETP.GE.OR P5, PT, R4.reuse, R247, !P5 ;  /* 0x000000f70400720c */ /* 0x040fe40006fa6670 */
[----:B------:R-:W-:Y:S02]  /*26560*/  ISETP.GE.OR P1, PT, R4, R248, !P1 ;  /* 0x000000f80400720c */ /* 0x000fe40004f26670 */
[----:B------:R-:W-:Y:S02]  /*26570*/  IADD3 R4, R3, 0x21, RZ ;  /* 0x0000002103047810 */ /* 0x000fe40007ffe0ff */
[----:B------:R-:W-:Y:S02]  /*26580*/  FSEL R195, R13, -INF , !P6 ;  /* 0xff8000000dc37808 */ /* 0x000fe40007000000 */
[----:B------:R-:W-:Y:S02]  /*26590*/  FSEL R10, R10, -INF , !P4 ;  /* 0xff8000000a0a7808 */ /* 0x000fe40006000000 */
[-C--:B------:R-:W-:Y:S02]  /*265a0*/  ISETP.GE.AND P4, PT, R164, R249.reuse, PT ;  /* 0x000000f9a400720c */ /* 0x080fe40003f86270 */
[----:B------:R-:W-:Y:S02]  /*265b0*/  ISETP.GE.AND P6, PT, R4, R250, PT ;  /* 0x000000fa0400720c */ /* 0x000fe40003fc6270 */
[----:B------:R-:W-:Y:S02]  /*265c0*/  FSEL R196, R16, -INF , !P2 ;  /* 0xff80000010c47808 */ /* 0x000fe40005000000 */
[----:B------:R-:W-:Y:S02]  /*265d0*/  ISETP.GE.AND P2, PT, R4, R249, PT ;  /* 0x000000f90400720c */ /* 0x000fe40003f46270 */
[----:B------:R-:W-:Y:S02]  /*265e0*/  FMNMX.FTZ R14, R195, R14, !PT ;  /* 0x0000000ec30e7209 */ /* 0x000fe40007810000 */
[----:B------:R-:W-:Y:S02]  /*265f0*/  FMNMX.FTZ R15, R6, R0, !PT ;  /* 0x00000000060f7209 */ /* 0x000fe40007810000 */
[-C--:B------:R-:W-:Y:S02]  /*26600*/  ISETP.GE.OR P4, PT, R164, R248.reuse, !P4 ;  /* 0x000000f8a400720c */ /* 0x080fe40006786670 */
        /* <DEDUP_REMOVED lines=15> */
[-C--:B------:R-:W-:Y:S02]  /*26700*/  ISETP.GE.OR P5, PT, R4, R247.reuse, !P5 ;  /* 0x000000f70400720c */ /* 0x080fe40006fa6670 */
[----:B------:R-:W-:Y:S02]  /*26710*/  FMNMX.FTZ R15, R18, R16, !PT ;  /* 0x00000010120f7209 */ /* 0x000fe40007810000 */
[----:B------:R-:W-:Y:S02]  /*26720*/  FMNMX.FTZ R14, R11, R14, !PT ;  /* 0x0000000e0b0e7209 */ /* 0x000fe40007810000 */
[C---:B------:R-:W-:Y:S02]  /*26730*/  ISETP.GE.OR P4, PT, R13.reuse, R247, !P4 ;  /* 0x000000f70d00720c */ /* 0x040fe40006786670 */
[----:B------:R-:W-:Y:S02]  /*26740*/  ISETP.GE.OR P0, PT, R13, R248, !P0 ;  /* 0x000000f80d00720c */ /* 0x000fe40004706670 */
[C---:B------:R-:W-:Y:S02]  /*26750*/  IADD3 R13, R3.reuse, 0x30, RZ ;  /* 0x00000030030d7810 */ /* 0x040fe40007ffe0ff */
[----:B------:R-:W-:Y:S02]  /*26760*/  IADD3 R12, R3, 0x31, RZ ;  /* 0x00000031030c7810 */ /* 0x000fe40007ffe0ff */
[----:B------:R-:W-:Y:S02]  /*26770*/  FSEL R201, R19, -INF , !P1 ;  /* 0xff80000013c97808 */ /* 0x000fe40004800000 */
[----:B------:R-:W-:Y:S02]  /*26780*/  ISETP.GE.AND P6, PT, R13, R250, PT ;  /* 0x000000fa0d00720c */ /* 0x000fe40003fc6270 */
[----:B------:R-:W-:Y:S02]  /*26790*/  FSEL R24, R24, -INF , !P5 ;  /* 0xff80000018187808 */ /* 0x000fe40006800000 */
[----:B------:R-:W-:Y:S02]  /*267a0*/  FMNMX.FTZ R15, R17, R15, !PT ;  /* 0x0000000f110f7209 */ /* 0x000fe40007810000 */
[----:B------:R-:W-:Y:S02]  /*267b0*/  FMNMX.FTZ R14, R198, R14, !PT ;  /* 0x0000000ec60e7209 */ /* 0x000fe40007810000 */
[----:B------:R-:W-:Y:S02]  /*267c0*/  ISETP.GE.AND P1, PT, R4, R249, PT ;  /* 0x000000f90400720c */ /* 0x000fe40003f26270 */
[----:B------:R-:W-:Y:S02]  /*267d0*/  ISETP.GE.AND P5, PT, R12, R250, PT ;  /* 0x000000fa0c00720c */ /* 0x000fe40003fa6270 */
[----:B------:R-:W-:Y:S02]  /*267e0*/  ISETP.GE.OR P6, PT, R13, R247, !P6 ;  /* 0x000000f70d00720c */ /* 0x000fe400077c6670 */
[----:B------:R-:W-:Y:S02]  /*267f0*/  FSEL R203, R25, -INF , !P4 ;  /* 0xff80000019cb7808 */ /* 0x000fe40006000000 */
[----:B------:R-:W-:Y:S02]  /*26800*/  FMNMX.FTZ R15, R24, R15, !PT ;  /* 0x0000000f180f7209 */ /* 0x000fe40007810000 */
[----:B------:R-:W-:Y:S02]  /*26810*/  ISETP.GE.OR P1, PT, R4, R248, !P1 ;  /* 0x000000f80400720c */ /* 0x000fe40004f26670 */
[----:B------:R-:W-:Y:S02]  /*26820*/  IADD3 R4, R3, 0x38, RZ ;  /* 0x0000003803047810 */ /* 0x000fe40007ffe0ff */
        /* <DEDUP_REMOVED lines=8> */
[----:B------:R-:W-:Y:S02]  /*268b0*/  ISETP.GE.OR P4, PT, R4, R247, !P4 ;  /* 0x000000f70400720c */ /* 0x000fe40006786670 */
[----:B------:R-:W-:Y:S02]  /*268c0*/  FMNMX.FTZ R15, R180, R15, !PT ;  /* 0x0000000fb40f7209 */ /* 0x000fe40007810000 */
        /* <DEDUP_REMOVED lines=11> */
[----:B------:R-:W-:Y:S02]  /*26980*/  ISETP.GE.OR P1, PT, R13, R248, !P2 ;  /* 0x000000f80d00720c */ /* 0x000fe40005726670 */
[----:B------:R-:W-:Y:S02]  /*26990*/  ISETP.GE.AND P2, PT, R12, R249, PT ;  /* 0x000000f90c00720c */ /* 0x000fe40003f46270 */
[----:B------:R-:W-:Y:S02]  /*269a0*/  FSEL R181, R27, -INF , !P0 ;  /* 0xff8000001bb57808 */ /* 0x000fe40004000000 */
[----:B------:R-:W-:Y:S02]  /*269b0*/  FMNMX.FTZ R15, R182, R15, !PT ;  /* 0x0000000fb60f7209 */ /* 0x000fe40007810000 */
[----:B------:R-:W-:Y:S02]  /*269c0*/  ISETP.GE.AND P6, PT, R3, R250, PT ;  /* 0x000000fa0300720c */ /* 0x000fe40003fc6270 */
[-C--:B------:R-:W-:Y:S02]  /*269d0*/  ISETP.GE.OR P2, PT, R12, R248.reuse, !P2 ;  /* 0x000000f80c00720c */ /* 0x080fe40005746670 */
        /* <DEDUP_REMOVED lines=63> */
[-CC-:B------:R-:W-:Y:S02]  /*26dd0*/  FFMA.FTZ R201, R201, R165.reuse, -R172.reuse ;  /* 0x000000a5c9c97223 */ /* 0x180fe400000108ac */
        /* <DEDUP_REMOVED lines=9> */
[----:B------:R-:W-:Y:S02]  /*26e70*/  FMUL.FTZ R9, R2, R157 ;  /* 0x0000009d02097220 */ /* 0x000fe40000410000 */
[----:B------:R-:W-:Y:S02]  /*26e80*/  IMAD.MOV.U32 R161, RZ, RZ, R17 ;  /* 0x000000ffffa17224 */ /* 0x000fe400078e0011 */
[C---:B----4-:R-:W-:Y:S02]  /*26e90*/  FMUL.FTZ R7, R0.reuse, R163 ;  /* 0x000000a300077220 */ /* 0x050fe40000410000 */
[C---:B------:R-:W-:Y:S01]  /*26ea0*/  FMUL.FTZ R6, R0.reuse, R162 ;  /* 0x000000a200067220 */ /* 0x040fe20000410000 */
[----:B------:R-:W-:Y:S01]  /*26eb0*/  MOV R162, R24 ;  /* 0x0000001800a27202 */ /* 0x000fe20000000f00 */
[C---:B------:R-:W-:Y:S01]  /*26ec0*/  FMUL.FTZ R10, R0.reuse, R158 ;  /* 0x0000009e000a7220 */ /* 0x040fe20000410000 */
[----:B------:R-:W-:Y:S01]  /*26ed0*/  MUFU.EX2 R191, R191 ;  /* 0x000000bf00bf7308 */ /* 0x000fe20000000800 */
[----:B------:R-:W-:Y:S02]  /*26ee0*/  FMUL.FTZ R11, R0, R159 ;  /* 0x0000009f000b7220 */ /* 0x000fe40000410000 */
[C---:B------:R-:W-:Y:S01]  /*26ef0*/  FMUL.FTZ R16, R2.reuse, R148 ;  /* 0x0000009402107220 */ /* 0x040fe20000410000 */
[----:B------:R-:W-:Y:S01]  /*26f00*/  LDSM.16.MT88.4 R156, [R223+0x14800] ;  /* 0x01480000df9c783b */ /* 0x000fe20000004200 */
[----:B------:R-:W-:Y:S02]  /*26f10*/  FMUL.FTZ R17, R2, R149 ;  /* 0x0000009502117220 */ /* 0x000fe40000410000 */
[C---:B------:R-:W-:Y:S02]  /*26f20*/  FMUL.FTZ R18, R0.reuse, R150 ;  /* 0x0000009600127220 */ /* 0x040fe40000410000 */
[----:B------:R-:W-:Y:S01]  /*26f30*/  FMUL.FTZ R19, R0, R151 ;  /* 0x0000009700137220 */ /* 0x000fe20000410000 */
[----:B------:R-:W3:Y:S01]  /*26f40*/  MUFU.EX2 R190, R190 ;  /* 0x000000be00be7308 */ /* 0x000ee20000000800 */
[C---:B------:R-:W-:Y:S01]  /*26f50*/  FMUL.FTZ R24, R2.reuse, R140 ;  /* 0x0000008c02187220 */ /* 0x040fe20000410000 */
[----:B------:R-:W-:Y:S01]  /*26f60*/  LDSM.16.MT88.4 R148, [R219+0x10800] ;  /* 0x01080000db94783b */ /* 0x000fe20000004200 */
[----:B------:R-:W-:Y:S01]  /*26f70*/  FMUL.FTZ R25, R2, R141 ;  /* 0x0000008d02197220 */ /* 0x000fe20000410000 */
[----:B--2---:R-:W-:Y:S01]  /*26f80*/  F2FP.PACK_AB R170, R192, R193 ;  /* 0x000000c1c0aa723e */ /* 0x004fe200000000ff */
[C---:B------:R-:W-:Y:S02]  /*26f90*/  FMUL.FTZ R26, R0.reuse, R142 ;  /* 0x0000008e001a7220 */ /* 0x040fe40000410000 */
[----:B------:R-:W-:Y:S02]  /*26fa0*/  FMUL.FTZ R27, R0, R143 ;  /* 0x0000008f001b7220 */ /* 0x000fe40000410000 */
[C---:B------:R-:W-:Y:S01]  /*26fb0*/  FMUL.FTZ R32, R2.reuse, R132 ;  /* 0x0000008402207220 */ /* 0x040fe20000410000 */
[----:B------:R-:W-:Y:S01]  /*26fc0*/  MUFU.EX2 R189, R189 ;  /* 0x000000bd00bd7308 */ /* 0x000fe20000000800 */
[----:B------:R-:W-:Y:S01]  /*26fd0*/  FMUL.FTZ R33, R2, R133 ;  /* 0x0000008502217220 */ /* 0x000fe20000410000 */
[----:B------:R-:W-:Y:S01]  /*26fe0*/  LDSM.16.MT88.4 R140, [R219+0x12000] ;  /* 0x01200000db8c783b */ /* 0x000fe20000004200 */
[C---:B------:R-:W-:Y:S02]  /*26ff0*/  FMUL.FTZ R34, R0.reuse, R134 ;  /* 0x0000008600227220 */ /* 0x040fe40000410000 */
[----:B------:R-:W-:Y:S02]  /*27000*/  FMUL.FTZ R35, R0, R135 ;  /* 0x0000008700237220 */ /* 0x000fe40000410000 */
[C---:B------:R-:W-:Y:S02]  /*27010*/  FMUL.FTZ R36, R2.reuse, R36 ;  /* 0x0000002402247220 */ /* 0x040fe40000410000 */
[----:B------:R-:W-:Y:S01]  /*27020*/  FMUL.FTZ R37, R2, R37 ;  /* 0x0000002502257220 */ /* 0x000fe20000410000 */
[----:B------:R-:W2:Y:S01]  /*27030*/  MUFU.EX2 R188, R188 ;  /* 0x000000bc00bc7308 */ /* 0x000ea20000000800 */
[----:B------:R-:W-:Y:S01]  /*27040*/  LDSM.16.MT88.4 R132, [R220+0x12000] ;  /* 0x01200000dc84783b */ /* 0x000fe20000004200 */
[----:B------:R-:W-:Y:S01]  /*27050*/  FMUL.FTZ R38, R0, R38 ;  /* 0x0000002600267220 */ /* 0x000fe20000410000 */
[----:B---3--:R-:W-:Y:S01]  /*27060*/  F2FP.PACK_AB R169, R190, R191 ;  /* 0x000000bfbea9723e */ /* 0x008fe200000000ff */
        /* <DEDUP_REMOVED lines=11> */
[----:B------:R-:W-:Y:S01]  /*27120*/  FMUL.FTZ R48, R2, R48 ;  /* 0x0000003002307220 */ /* 0x000fe20000410000 */
[----:B--2---:R-:W-:Y:S01]  /*27130*/  F2FP.PACK_AB R171, R188, R189 ;  /* 0x000000bdbcab723e */ /* 0x004fe200000000ff */
[----:B------:R-:W-:Y:S02]  /*27140*/  FMUL.FTZ R49, R2, R49 ;  /* 0x0000003102317220 */ /* 0x000fe40000410000 */
[C---:B------:R-:W-:Y:S02]  /*27150*/  FMUL.FTZ R50, R0.reuse, R50 ;  /* 0x0000003200327220 */ /* 0x040fe40000410000 */
[----:B------:R-:W-:Y:S01]  /*27160*/  FMUL.FTZ R51, R0, R51 ;  /* 0x0000003300337220 */ /* 0x000fe20000410000 */
[----:B------:R-:W-:Y:S01]  /*27170*/  MUFU.EX2 R196, R196 ;  /* 0x000000c400c47308 */ /* 0x000fe20000000800 */
[C---:B-1----:R-:W-:Y:S05]  /*27180*/  HMMA.16816.F32 R4, R168.reuse, R12, R4 ;  /* 0x0000000ca804723c */ /* 0x042fea0000001804 */
[C---:B------:R-:W-:Y:S02]  /*27190*/  FMUL.FTZ R52, R2.reuse, R52 ;  /* 0x0000003402347220 */ /* 0x040fe40000410000 */
[C---:B------:R-:W-:Y:S01]  /*271a0*/  FMUL.FTZ R12, R2.reuse, R152 ;  /* 0x00000098020c7220 */ /* 0x040fe20000410000 */
[C---:B------:R-:W-:Y:S01]  /*271b0*/  HMMA.16816.F32 R8, R168.reuse, R14, R8 ;  /* 0x0000000ea808723c */ /* 0x040fe20000001808 */
[----:B------:R-:W-:Y:S03]  /*271c0*/  MUFU.EX2 R197, R197 ;  /* 0x000000c500c57308 */ /* 0x000fe60000000800 */
[C---:B------:R-:W-:Y:S02]  /*271d0*/  FMUL.FTZ R13, R2.reuse, R153 ;  /* 0x00000099020d7220 */ /* 0x040fe40000410000 */
[----:B------:R-:W-:Y:S02]  /*271e0*/  FMUL.FTZ R53, R2, R53 ;  /* 0x0000003502357220 */ /* 0x000fe40000410000 */
[C---:B------:R-:W-:Y:S03]  /*271f0*/  FMUL.FTZ R14, R0.reuse, R154 ;  /* 0x0000009a000e7220 */ /* 0x040fe60000410000 */
[----:B------:R-:W-:Y:S01]  /*27200*/  MUFU.EX2 R198, R198 ;  /* 0x000000c600c67308 */ /* 0x000fe20000000800 */
[C---:B------:R-:W-:Y:S02]  /*27210*/  FMUL.FTZ R15, R0.reuse, R155 ;  /* 0x0000009b000f7220 */ /* 0x040fe40000410000 */
[----:B------:R-:W1:Y:S01]  /*27220*/  LDSM.16.MT88.4 R152, [R219+0x10000] ;  /* 0x01000000db98783b */ /* 0x000e620000004200 */
[C---:B------:R-:W-:Y:S02]  /*27230*/  FMUL.FTZ R54, R0.reuse, R54 ;  /* 0x0000003600367220 */ /* 0x040fe40000410000 */
[----:B------:R-:W-:Y:S02]  /*27240*/  FMUL.FTZ R55, R0, R55 ;  /* 0x0000003700377220 */ /* 0x000fe40000410000 */
[C---:B------:R-:W-:Y:S02]  /*27250*/  HMMA.16816.F32 R12, R168.reuse, R20, R12 ;  /* 0x00000014a80c723c */ /* 0x040fe4000000180c */
[----:B------:R-:W2:Y:S01]  /*27260*/  MUFU.EX2 R199, R199 ;  /* 0x000000c700c77308 */ /* 0x000ea20000000800 */
[C---:B------:R-:W-:Y:S02]  /*27270*/  FMUL.FTZ R56, R2.reuse, R56 ;  /* 0x0000003802387220 */ /* 0x040fe40000410000 */
[C---:B------:R-:W-:Y:S02]  /*27280*/  FMUL.FTZ R57, R2.reuse, R57 ;  /* 0x0000003902397220 */ /* 0x040fe40000410000 */
[C---:B------:R-:W-:Y:S01]  /*27290*/  FMUL.FTZ R20, R2.reuse, R144 ;  /* 0x0000009002147220 */ /* 0x040fe20000410000 */
[C---:B------:R-:W-:Y:S04]  /*272a0*/  HMMA.16816.F32 R16, R168.reuse, R22, R16 ;  /* 0x00000016a810723c */ /* 0x040fe80000001810 */
[----:B------:R-:W-:Y:S01]  /*272b0*/  FMUL.FTZ R21, R2, R145 ;  /* 0x0000009102157220 */ /* 0x000fe20000410000 */
[----:B------:R-:W-:Y:S01]  /*272c0*/  MUFU.EX2 R200, R200 ;  /* 0x000000c800c87308 */ /* 0x000fe20000000800 */
[C---:B------:R-:W-:Y:S02]  /*272d0*/  FMUL.FTZ R58, R0.reuse, R58 ;  /* 0x0000003a003a7220 */ /* 0x040fe40000410000 */
[C---:B------:R-:W-:Y:S04]  /*272e0*/  FMUL.FTZ R22, R0.reuse, R146 ;  /* 0x0000009200167220 */ /* 0x040fe80000410000 */
[C---:B------:R-:W-:Y:S02]  /*272f0*/  FMUL.FTZ R23, R0.reuse, R147 ;  /* 0x0000009300177220 */ /* 0x040fe40000410000 */
[----:B------:R-:W4:Y:S01]  /*27300*/  LDSM.16.MT88.4 R144, [R223+0x12000] ;  /* 0x01200000df90783b */ /* 0x000f220000004200 */
[----:B------:R-:W-:Y:S01]  /*27310*/  FMUL.FTZ R59, R0, R59 ;  /* 0x0000003b003b7220 */ /* 0x000fe20000410000 */
[----:B------:R-:W5:Y:S01]  /*27320*/  MUFU.EX2 R201, R201 ;  /* 0x000000c900c97308 */ /* 0x000f620000000800 */
[C---:B------:R-:W-:Y:S02]  /*27330*/  FMUL.FTZ R60, R2.reuse, R60 ;  /* 0x0000003c023c7220 */ /* 0x040fe40000410000 */
[C---:B------:R-:W-:Y:S03]  /*27340*/  HMMA.16816.F32 R20, R168.reuse, R28, R20 ;  /* 0x0000001ca814723c */ /* 0x040fe60000001814 */
[----:B------:R-:W-:Y:S02]  /*27350*/  FMUL.FTZ R61, R2, R61 ;  /* 0x0000003d023d7220 */ /* 0x000fe40000410000 */
[----:B------:R-:W-:Y:S02]  /*27360*/  FMUL.FTZ R62, R0, R62 ;  /* 0x0000003e003e7220 */ /* 0x000fe40000410000 */
[C---:B------:R-:W-:Y:S01]  /*27370*/  FMUL.FTZ R28, R2.reuse, R136 ;  /* 0x00000088021c7220 */ /* 0x040fe20000410000 */
[C---:B------:R-:W-:Y:S01]  /*27380*/  HMMA.16816.F32 R24, R168.reuse, R30, R24 ;  /* 0x0000001ea818723c */ /* 0x040fe20000001818 */
[----:B------:R-:W-:Y:S03]  /*27390*/  MUFU.EX2 R203, R203 ;  /* 0x000000cb00cb7308 */ /* 0x000fe60000000800 */
[----:B------:R-:W-:Y:S02]  /*273a0*/  FMUL.FTZ R29, R2, R137 ;  /* 0x00000089021d7220 */ /* 0x000fe40000410000 */
[C---:B------:R-:W-:Y:S02]  /*273b0*/  FMUL.FTZ R63, R0.reuse, R63 ;  /* 0x0000003f003f7220 */ /* 0x040fe40000410000 */
[C---:B------:R-:W-:Y:S04]  /*273c0*/  FMUL.FTZ R30, R0.reuse, R138 ;  /* 0x0000008a001e7220 */ /* 0x040fe80000410000 */
[----:B------:R-:W-:Y:S02]  /*273d0*/  FMUL.FTZ R31, R0, R139 ;  /* 0x0000008b001f7220 */ /* 0x000fe40000410000 */
[----:B------:R-:W2:Y:S01]  /*273e0*/  LDSM.16.MT88.4 R136, [R221+0x12000] ;  /* 0x01200000dd88783b */ /* 0x000ea20000004200 */
        /* <DEDUP_REMOVED lines=94> */
[-CC-:B------:R-:W-:Y:S02]  /*279d0*/  FFMA.FTZ R202, R202, R165.reuse, -R172.reuse ;  /* 0x000000a5caca7223 */ /* 0x180fe400000108ac */
[--C-:B------:R-:W-:Y:S03]  /*279e0*/  FFMA.FTZ R181, R181, R165, -R172.reuse ;  /* 0x000000a5b5b57223 */ /* 0x100fe600000108ac */
[C---:B------:R-:W-:Y:S01]  /*279f0*/  HMMA.16816.F32 R120, R168.reuse, R138, R120 ;  /* 0x0000008aa878723c */ /* 0x040fe20000001878 */
[----:B------:R-:W1:Y:S01]  /*27a00*/  LDSM.16.MT88.4 R136, [R220+0x10800] ;  /* 0x01080000dc88783b */ /* 0x000e620000004200 */
[----:B------:R-:W1:Y:S01]  /*27a10*/  MUFU.EX2 R202, R202 ;  /* 0x000000ca00ca7308 */ /* 0x000e620000000800 */
[C---:B------:R-:W-:Y:S02]  /*27a20*/  FMUL.FTZ R124, R2.reuse, R124 ;  /* 0x0000007c027c7220 */ /* 0x040fe40000410000 */
[----:B------:R-:W-:Y:S02]  /*27a30*/  FMUL.FTZ R125, R2, R125 ;  /* 0x0000007d027d7220 */ /* 0x000fe40000410000 */
[C---:B------:R-:W-:Y:S02]  /*27a40*/  FMUL.FTZ R126, R0.reuse, R126 ;  /* 0x0000007e007e7220 */ /* 0x040fe40000410000 */
[----:B------:R-:W-:Y:S03]  /*27a50*/  FMUL.FTZ R127, R0, R127 ;  /* 0x0000007f007f7220 */ /* 0x000fe60000410000 */
[-C--:B------:R-:W-:Y:S02]  /*27a60*/  FFMA.FTZ R172, R166, R165.reuse, -R172 ;  /* 0x000000a5a6ac7223 */ /* 0x080fe400000108ac */
[--C-:B------:R-:W-:Y:S02]  /*27a70*/  FFMA.FTZ R180, R180, R165, -R179.reuse ;  /* 0x000000a5b4b47223 */ /* 0x100fe400000108b3 */
[C---:B--2---:R-:W-:Y:S03]  /*27a80*/  HMMA.16816.F32 R124, R168.reuse, R132, R124 ;  /* 0x00000084a87c723c */ /* 0x044fe6000000187c */
[C---:B------:R-:W-:Y:S02]  /*27a90*/  FMUL.FTZ R128, R2.reuse, R128 ;  /* 0x0000008002807220 */ /* 0x040fe40000410000 */
[----:B------:R-:W-:Y:S02]  /*27aa0*/  FMUL.FTZ R129, R2, R129 ;  /* 0x0000008102817220 */ /* 0x000fe40000410000 */
[C---:B------:R-:W-:Y:S01]  /*27ab0*/  FMUL.FTZ R130, R0.reuse, R130 ;  /* 0x0000008200827220 */ /* 0x040fe20000410000 */
[----:B---3--:R-:W-:Y:S01]  /*27ac0*/  F2FP.PACK_AB R132, R195, R194 ;  /* 0x000000c2c384723e */ /* 0x008fe200000000ff */
[----:B------:R-:W-:Y:S03]  /*27ad0*/  FMUL.FTZ R131, R0, R131 ;  /* 0x0000008300837220 */ /* 0x000fe60000410000 */
[----:B------:R-:W-:Y:S01]  /*27ae0*/  F2FP.PACK_AB R133, R199, R198 ;  /* 0x000000c6c785723e */ /* 0x000fe200000000ff */
[----:B------:R-:W-:Y:S02]  /*27af0*/  FFMA.FTZ R178, R178, R165, -R179 ;  /* 0x000000a5b2b27223 */ /* 0x000fe400000108b3 */
[----:B------:R-:W-:Y:S01]  /*27b00*/  FFMA.FTZ R187, R2, R252, R187 ;  /* 0x000000fc02bb7223 */ /* 0x000fe200000100bb */
[----:B------:R-:W-:Y:S01]  /*27b10*/  HMMA.16816.F32 R128, R168, R134, R128 ;  /* 0x00000086a880723c */ /* 0x000fe20000001880 */
[----:B------:R-:W-:Y:S02]  /*27b20*/  MUFU.EX2 R168, R181 ;  /* 0x000000b500a87308 */ /* 0x000fe40000000800 */
[----:B------:R-:W-:Y:S02]  /*27b30*/  FFMA.FTZ R191, R0, R251, R191 ;  /* 0x000000fb00bf7223 */ /* 0x000fe400000100bf */
[----:B------:R-:W-:Y:S02]  /*27b40*/  FADD.FTZ R187, R186, R187 ;  /* 0x000000bbbabb7221 */ /* 0x000fe40000010000 */
[----:B------:R-:W-:Y:S01]  /*27b50*/  F2FP.PACK_AB R134, R197, R196 ;  /* 0x000000c4c586723e */ /* 0x000fe200000000ff */
[----:B------:R-:W-:Y:S01]  /*27b60*/  IMAD.MOV.U32 R169, RZ, RZ, R160 ;  /* 0x000000ffffa97224 */ /* 0x000fe200078e00a0 */
[----:B-----5:R-:W-:Y:S02]  /*27b70*/  F2FP.PACK_AB R135, R201, R200 ;  /* 0x000000c8c987723e */ /* 0x020fe400000000ff */
[----:B------:R-:W-:Y:S01]  /*27b80*/  MUFU.EX2 R181, R178 ;  /* 0x000000b200b57308 */ /* 0x000fe20000000800 */
[----:B------:R-:W-:Y:S01]  /*27b90*/  MOV R171, R162 ;  /* 0x000000a200ab7202 */ /* 0x000fe20000000f00 */
[----:B------:R-:W-:Y:S01]  /*27ba0*/  FADD.FTZ R191, R190, R191 ;  /* 0x000000bfbebf7221 */ /* 0x000fe20000010000 */
[----:B------:R-:W-:Y:S01]  /*27bb0*/  MOV R170, R161 ;  /* 0x000000a100aa7202 */ /* 0x000fe20000000f00 */
[----:B------:R-:W-:Y:S01]  /*27bc0*/  FADD.FTZ R187, R193, R187 ;  /* 0x000000bbc1bb7221 */ /* 0x000fe20000010000 */
[C---:B----4-:R-:W-:Y:S01]  /*27bd0*/  HMMA.16816.F32 R4, R132.reuse, R140, R4 ;  /* 0x0000008c8404723c */ /* 0x050fe20000001804 */
[----:B------:R-:W-:Y:S04]  /*27be0*/  LDSM.16.MT88.4 R160, [R221+0x14800] ;  /* 0x01480000dda0783b */ /* 0x000fe80000004200 */
[----:B------:R-:W-:Y:S02]  /*27bf0*/  FADD.FTZ R191, R189, R191 ;  /* 0x000000bfbdbf7221 */ /* 0x000fe40000010000 */
[----:B------:R-:W-:Y:S01]  /*27c00*/  FADD.FTZ R192, R192, R187 ;  /* 0x000000bbc0c07221 */ /* 0x000fe20000010000 */
[C---:B------:R-:W-:Y:S01]  /*27c10*/  HMMA.16816.F32 R8, R132.reuse, R142, R8 ;  /* 0x0000008e8408723c */ /* 0x040fe20000001808 */
[----:B------:R-:W2:Y:S03]  /*27c20*/  LDSM.16.MT88.4 R140, [R221+0x12800] ;  /* 0x01280000dd8c783b */ /* 0x000ea60000004200 */
[----:B------:R-:W-:Y:S02]  /*27c30*/  FADD.FTZ R188, R188, R191 ;  /* 0x000000bfbcbc7221 */ /* 0x000fe40000010000 */
[----:B------:R-:W-:Y:S02]  /*27c40*/  FADD.FTZ R192, R194, R192 ;  /* 0x000000c0c2c07221 */ /* 0x000fe40000010000 */
[C---:B------:R-:W-:Y:S04]  /*27c50*/  HMMA.16816.F32 R12, R132.reuse, R144, R12 ;  /* 0x00000090840c723c */ /* 0x040fe8000000180c */
[----:B------:R-:W-:Y:S02]  /*27c60*/  FADD.FTZ R188, R198, R188 ;  /* 0x000000bcc6bc7221 */ /* 0x000fe40000010000 */
[----:B------:R-:W-:Y:S02]  /*27c70*/  FADD.FTZ R195, R195, R192 ;  /* 0x000000c0c3c37221 */ /* 0x000fe40000010000 */
[C---:B------:R-:W-:Y:S01]  /*27c80*/  HMMA.16816.F32 R16, R132.reuse, R146, R16 ;  /* 0x000000928410723c */ /* 0x040fe20000001810 */
[----:B------:R-:W-:Y:S03]  /*27c90*/  LDSM.16.MT88.4 R144, [R219+0x12800] ;  /* 0x01280000db90783b */ /* 0x000fe60000004200 */
[----:B------:R-:W-:Y:S02]  /*27ca0*/  FADD.FTZ R199, R199, R188 ;  /* 0x000000bcc7c77221 */ /* 0x000fe40000010000 */
[----:B------:R-:W-:Y:S02]  /*27cb0*/  FADD.FTZ R195, R196, R195 ;  /* 0x000000c3c4c37221 */ /* 0x000fe40000010000 */
[C---:B-1----:R-:W-:Y:S04]  /*27cc0*/  HMMA.16816.F32 R20, R132.reuse, R136, R20 ;  /* 0x000000888414723c */ /* 0x042fe80000001814 */
[----:B------:R-:W-:Y:S02]  /*27cd0*/  FADD.FTZ R199, R200, R199 ;  /* 0x000000c7c8c77221 */ /* 0x000fe40000010000 */
[----:B------:R-:W-:Y:S02]  /*27ce0*/  FADD.FTZ R197, R197, R195 ;  /* 0x000000c3c5c57221 */ /* 0x000fe40000010000 */
[C---:B------:R-:W-:Y:S01]  /*27cf0*/  HMMA.16816.F32 R24, R132.reuse, R138, R24 ;  /* 0x0000008a8418723c */ /* 0x040fe20000001818 */
[----:B------:R-:W1:Y:S03]  /*27d00*/  LDSM.16.MT88.4 R136, [R220+0x12800] ;  /* 0x01280000dc88783b */ /* 0x000e660000004200 */
[----:B------:R-:W-:Y:S04]  /*27d10*/  FADD.FTZ R201, R201, R199 ;  /* 0x000000c7c9c97221 */ /* 0x000fe80000010000 */
[C---:B------:R-:W-:Y:S04]  /*27d20*/  HMMA.16816.F32 R28, R132.reuse, R148, R28 ;  /* 0x00000094841c723c */ /* 0x040fe8000000181c */
[----:B------:R-:W-:Y:S04]  /*27d30*/  FADD.FTZ R2, R202, R201 ;  /* 0x000000c9ca027221 */ /* 0x000fe80000010000 */
[C---:B------:R-:W-:Y:S01]  /*27d40*/  HMMA.16816.F32 R32, R132.reuse, R150, R32 ;  /* 0x000000968420723c */ /* 0x040fe20000001820 */
[----:B------:R-:W3:Y:S07]  /*27d50*/  LDSM.16.MT88.4 R148, [R220+0x14800] ;  /* 0x01480000dc94783b */ /* 0x000eee0000004200 */
[C---:B------:R-:W-:Y:S08]  /*27d60*/  HMMA.16816.F32 R36, R132.reuse, R152, R36 ;  /* 0x000000988424723c */ /* 0x040ff00000001824 */
[C---:B------:R-:W-:Y:S08]  /*27d70*/  HMMA.16816.F32 R40, R132.reuse, R154, R40 ;  /* 0x0000009a8428723c */ /* 0x040ff00000001828 */
[C---:B--2---:R-:W-:Y:S08]  /*27d80*/  HMMA.16816.F32 R44, R132.reuse, R140, R44 ;  /* 0x0000008c842c723c */ /* 0x044ff0000000182c */
[C---:B------:R-:W-:Y:S01]  /*27d90*/  HMMA.16816.F32 R48, R132.reuse, R142, R48 ;  /* 0x0000008e8430723c */ /* 0x040fe20000001830 */
[----:B------:R-:W2:Y:S07]  /*27da0*/  LDSM.16.MT88.4 R140, [R219+0x14800] ;  /* 0x01480000db8c783b */ /* 0x000eae0000004200 */
[C---:B-1----:R-:W-:Y:S08]  /*27db0*/  HMMA.16816.F32 R52, R132.reuse, R136, R52 ;  /* 0x000000888434723c */ /* 0x042ff00000001834 */
[C---:B------:R-:W-:Y:S01]  /*27dc0*/  HMMA.16816.F32 R56, R132.reuse, R138, R56 ;  /* 0x0000008a8438723c */ /* 0x040fe20000001838 */
[----:B------:R-:W1:Y:S07]  /*27dd0*/  LDSM.16.MT88.4 R136, [R223+0x16800] ;  /* 0x01680000df88783b */ /* 0x000e6e0000004200 */
[C---:B------:R-:W-:Y:S07]  /*27de0*/  HMMA.16816.F32 R60, R132.reuse, R144, R60 ;  /* 0x00000090843c723c */ /* 0x040fee000000183c */
[-CC-:B------:R-:W-:Y:S01]  /*27df0*/  FFMA.FTZ R144, R169, R165.reuse, -R179.reuse ;  /* 0x000000a5a9907223 */ /* 0x180fe200000108b3 */
[C---:B------:R-:W-:Y:S01]  /*27e00*/  HMMA.16816.F32 R64, R132.reuse, R146, R64 ;  /* 0x000000928440723c */ /* 0x040fe20000001840 */
[----:B------:R-:W-:Y:S07]  /*27e10*/  MUFU.EX2 R169, R182 ;  /* 0x000000b600a97308 */ /* 0x000fee0000000800 */
[C---:B------:R-:W-:Y:S03]  /*27e20*/  HMMA.16816.F32 R68, R132.reuse, R156, R68 ;  /* 0x0000009c8444723c */ /* 0x040fe60000001844 */
[----:B------:R4:W5:Y:S05]  /*27e30*/  MUFU.EX2 R153, R144 ;  /* 0x0000009000997308 */ /* 0x00096a0000000800 */
[C---:B------:R-:W-:Y:S01]  /*27e40*/  HMMA.16816.F32 R72, R132.reuse, R158, R72 ;  /* 0x0000009e8448723c */ /* 0x040fe20000001848 */
[----:B------:R-:W-:Y:S07]  /*27e50*/  LDSM.16.MT88.4 R156, [R219+0x11000] ;  /* 0x01100000db9c783b */ /* 0x000fee0000004200 */
[C---:B------:R-:W-:Y:S08]  /*27e60*/  HMMA.16816.F32 R76, R132.reuse, R160, R76 ;  /* 0x000000a0844c723c */ /* 0x040ff0000000184c */
[C---:B------:R-:W-:Y:S01]  /*27e70*/  HMMA.16816.F32 R80, R132.reuse, R162, R80 ;  /* 0x000000a28450723c */ /* 0x040fe20000001850 */
[----:B------:R-:W-:Y:S07]  /*27e80*/  LDSM.16.MT88.4 R160, [R221+0x15000] ;  /* 0x01500000dda0783b */ /* 0x000fee0000004200 */
[C---:B---3--:R-:W-:Y:S01]  /*27e90*/  HMMA.16816.F32 R84, R132.reuse, R148, R84 ;  /* 0x000000948454723c */ /* 0x048fe20000001854 */
[----:B----4-:R-:W3:Y:S06]  /*27ea0*/  LDSM.16.MT88.4 R144, [R221+0x16800] ;  /* 0x01680000dd90783b */ /* 0x010eec0000004200 */
[--C-:B------:R-:W-:Y:S01]  /*27eb0*/  FFMA.FTZ R148, R170, R165, -R179.reuse ;  /* 0x000000a5aa947223 */ /* 0x100fe200000108b3 */
[C---:B------:R-:W-:Y:S01]  /*27ec0*/  HMMA.16816.F32 R88, R132.reuse, R150, R88 ;  /* 0x000000968458723c */ /* 0x040fe20000001858 */
[----:B------:R5:W-:Y:S07]  /*27ed0*/  MUFU.EX2 R170, R183 ;  /* 0x000000b700aa7308 */ /* 0x000bee0000000800 */
[C---:B--2---:R-:W-:Y:S03]  /*27ee0*/  HMMA.16816.F32 R92, R132.reuse, R140, R92 ;  /* 0x0000008c845c723c */ /* 0x044fe6000000185c */
[----:B------:R2:W4:Y:S05]  /*27ef0*/  MUFU.EX2 R152, R148 ;  /* 0x0000009400987308 */ /* 0x00052a0000000800 */
[C---:B------:R-:W-:Y:S01]  /*27f00*/  HMMA.16816.F32 R96, R132.reuse, R142, R96 ;  /* 0x0000008e8460723c */ /* 0x040fe20000001860 */
[----:B------:R-:W-:Y:S07]  /*27f10*/  LDSM.16.MT88.4 R140, [R219+0x16800] ;  /* 0x01680000db8c783b */ /* 0x000fee0000004200 */
[C---:B-1----:R-:W-:Y:S04]  /*27f20*/  HMMA.16816.F32 R100, R132.reuse, R136, R100 ;  /* 0x000000888464723c */ /* 0x042fe80000001864 */
[----:B-----5:R-:W-:Y:S04]  /*27f30*/  MOV R183, R153 ;  /* 0x0000009900b77202 */ /* 0x020fe80000000f00 */
[C---:B------:R-:W-:Y:S01]  /*27f40*/  HMMA.16816.F32 R104, R132.reuse, R138, R104 ;  /* 0x0000008a8468723c */ /* 0x040fe20000001868 */
[----:B------:R-:W-:Y:S03]  /*27f50*/  LDSM.16.MT88.4 R136, [R223+0x11000] ;  /* 0x01100000df88783b */ /* 0x000fe60000004200 */
[-CC-:B--2---:R-:W-:Y:S01]  /*27f60*/  FFMA.FTZ R148, R171, R165.reuse, -R179.reuse ;  /* 0x000000a5ab947223 */ /* 0x184fe200000108b3 */
[----:B----4-:R-:W-:Y:S01]  /*27f70*/  MOV R182, R152 ;  /* 0x0000009800b67202 */ /* 0x010fe20000000f00 */
[----:B------:R-:W-:Y:S02]  /*27f80*/  FFMA.FTZ R179, R175, R165, -R179 ;  /* 0x000000a5afb37223 */ /* 0x000fe400000108b3 */
[C---:B---3--:R-:W-:Y:S01]  /*27f90*/  HMMA.16816.F32 R108, R132.reuse, R144, R108 ;  /* 0x00000090846c723c */ /* 0x048fe2000000186c */
[----:B------:R1:W-:Y:S01]  /*27fa0*/  MUFU.EX2 R171, R148 ;  /* 0x0000009400ab7308 */ /* 0x0003e20000000800 */
[----:B------:R-:W-:Y:S06]  /*27fb0*/  LDSM.16.MT88.4 R152, [R221+0x11000] ;  /* 0x01100000dd98783b */ /* 0x000fec0000004200 */
[C---:B------:R-:W-:Y:S02]  /*27fc0*/  HMMA.16816.F32 R112, R132.reuse, R146, R112 ;  /* 0x000000928470723c */ /* 0x040fe40000001870 */
[----:B------:R-:W-:Y:S01]  /*27fd0*/  LDSM.16.MT88.4 R144, [R220+0x11000] ;  /* 0x01100000dc90783b */ /* 0x000fe20000004200 */
[----:B------:R-:W2:Y:S10]  /*27fe0*/  MUFU.EX2 R178, R179 ;  /* 0x000000b300b27308 */ /* 0x000eb40000000800 */
[----:B------:R-:W-:Y:S01]  /*27ff0*/  MUFU.EX2 R165, R172 ;  /* 0x000000ac00a57308 */ /* 0x000fe20000000800 */
[----:B-1----:R-:W1:Y:S01]  /*28000*/  LDSM.16.MT88.4 R148, [R220+0x16800] ;  /* 0x01680000dc94783b */ /* 0x002e620000004200 */
[----:B--2---:R-:W-:Y:S01]  /*28010*/  MOV R166, R178 ;  /* 0x000000b200a67202 */ /* 0x004fe20000000f00 */
[C---:B-1----:R-:W-:Y:S08]  /*28020*/  HMMA.16816.F32 R116, R132.reuse, R148, R116 ;  /* 0x000000948474723c */ /* 0x042ff00000001874 */
[C---:B------:R-:W-:Y:S01]  /*28030*/  HMMA.16816.F32 R120, R132.reuse, R150, R120 ;  /* 0x000000968478723c */ /* 0x040fe20000001878 */
[----:B------:R-:W-:Y:S07]  /*28040*/  LDSM.16.MT88.4 R148, [R220+0x13000] ;  /* 0x01300000dc94783b */ /* 0x000fee0000004200 */
[C---:B------:R-:W-:Y:S08]  /*28050*/  HMMA.16816.F32 R124, R132.reuse, R140, R124 ;  /* 0x0000008c847c723c */ /* 0x040ff0000000187c */
[----:B------:R-:W-:Y:S01]  /*28060*/  HMMA.16816.F32 R128, R132, R142, R128 ;  /* 0x0000008e8480723c */ /* 0x000fe20000001880 */
[----:B------:R-:W1:Y:S06]  /*28070*/  LDSM.16.MT88.4 R140, [R223+0x13000] ;  /* 0x01300000df8c783b */ /* 0x000e6c0000004200 */
[----:B------:R-:W-:Y:S02]  /*28080*/  F2FP.PACK_AB R132, R182, R183 ;  /* 0x000000b7b684723e */ /* 0x000fe400000000ff */
[----:B------:R-:W-:Y:S03]  /*28090*/  F2FP.PACK_AB R134, R203, R171 ;  /* 0x000000abcb86723e */ /* 0x000fe600000000ff */
[----:B------:R-:W-:Y:S02]  /*280a0*/  F2FP.PACK_AB R133, R170, R202 ;  /* 0x000000caaa85723e */ /* 0x000fe400000000ff */
[-C--:B------:R-:W-:Y:S07]  /*280b0*/  F2FP.PACK_AB R135, R168, R169.reuse ;  /* 0x000000a9a887723e */ /* 0x080fee00000000ff */
[C---:B------:R-:W-:Y:S08]  /*280c0*/  HMMA.16816.F32 R4, R132.reuse, R136, R4 ;  /* 0x000000888404723c */ /* 0x040ff00000001804 */
[C---:B------:R-:W-:Y:S01]  /*280d0*/  HMMA.16816.F32 R8, R132.reuse, R138, R8 ;  /* 0x0000008a8408723c */ /* 0x040fe20000001808 */
[----:B------:R-:W2:Y:S07]  /*280e0*/  LDSM.16.MT88.4 R136, [R221+0x13000] ;  /* 0x01300000dd88783b */ /* 0x000eae0000004200 */
[C---:B------:R-:W-:Y:S08]  /*280f0*/  HMMA.16816.F32 R12, R132.reuse, R152, R12 ;  /* 0x00000098840c723c */ /* 0x040ff0000000180c */
[C---:B------:R-:W-:Y:S01]  /*28100*/  HMMA.16816.F32 R16, R132.reuse, R154, R16 ;  /* 0x0000009a8410723c */ /* 0x040fe20000001810 */
[----:B------:R-:W-:Y:S07]  /*28110*/  LDSM.16.MT88.4 R152, [R223+0x15000] ;  /* 0x01500000df98783b */ /* 0x000fee0000004200 */
        /* <DEDUP_REMOVED lines=18> */
[C---:B------:R-:W-:Y:S08]  /*28240*/  HMMA.16816.F32 R68, R132.reuse, R152, R68 ;  /* 0x000000988444723c */ /* 0x040ff00000001844 */
[C---:B------:R-:W-:Y:S01]  /*28250*/  HMMA.16816.F32 R72, R132.reuse, R154, R72 ;  /* 0x0000009a8448723c */ /* 0x040fe20000001848 */
[----:B------:R-:W3:Y:S07]  /*28260*/  LDSM.16.MT88.4 R152, [R219+0x17000] ;  /* 0x01700000db98783b */ /* 0x000eee0000004200 */
[C---:B------:R-:W-:Y:S01]  /*28270*/  HMMA.16816.F32 R76, R132.reuse, R160, R76 ;  /* 0x000000a0844c723c */ /* 0x040fe2000000184c */
[----:B------:R-:W-:Y:S07]  /*28280*/  MUFU.EX2 R161, R174 ;  /* 0x000000ae00a17308 */ /* 0x000fee0000000800 */
[C---:B------:R-:W-:Y:S03]  /*28290*/  HMMA.16816.F32 R80, R132.reuse, R162, R80 ;  /* 0x000000a28450723c */ /* 0x040fe60000001850 */
[----:B------:R-:W-:Y:S04]  /*282a0*/  MUFU.EX2 R160, R180 ;  /* 0x000000b400a07308 */ /* 0x000fe80000000800 */
[----:B------:R-:W-:Y:S01]  /*282b0*/  MOV R162, R169 ;  /* 0x000000a900a27202 */ /* 0x000fe20000000f00 */
[C---:B----4-:R-:W-:Y:S04]  /*282c0*/  HMMA.16816.F32 R84, R132.reuse, R156, R84 ;  /* 0x0000009c8454723c */ /* 0x050fe80000001854 */
[----:B------:R-:W-:Y:S01]  /*282d0*/  IMAD.MOV.U32 R163, RZ, RZ, R168 ;  /* 0x000000ffffa37224 */ /* 0x000fe200078e00a8 */
[----:B------:R-:W4:Y:S03]  /*282e0*/  MUFU.EX2 R180, R177 ;  /* 0x000000b100b47308 */ /* 0x000f260000000800 */
[C---:B------:R-:W-:Y:S01]  /*282f0*/  HMMA.16816.F32 R88, R132.reuse, R158, R88 ;  /* 0x0000009e8458723c */ /* 0x040fe20000001858 */
[----:B------:R-:W5:Y:S06]  /*28300*/  LDSM.16.MT88.4 R156, [R223+0x11800] ;  /* 0x01180000df9c783b */ /* 0x000f6c0000004200 */
[----:B------:R2:W2:Y:S01]  /*28310*/  MUFU.EX2 R169, R173 ;  /* 0x000000ad00a97308 */ /* 0x0004a20000000800 */
[C---:B-1----:R-:W-:Y:S08]  /*28320*/  HMMA.16816.F32 R92, R132.reuse, R136, R92 ;  /* 0x00000088845c723c */ /* 0x042ff0000000185c */
[C---:B------:R-:W-:Y:S01]  /*28330*/  HMMA.16816.F32 R96, R132.reuse, R138, R96 ;  /* 0x0000008a8460723c */ /* 0x040fe20000001860 */
[----:B------:R-:W1:Y:S01]  /*28340*/  LDSM.16.MT88.4 R136, [R221+0x11800] ;  /* 0x01180000dd88783b */ /* 0x000e620000004200 */
[----:B------:R3:W1:Y:S06]  /*28350*/  MUFU.EX2 R168, R176 ;  /* 0x000000b000a87308 */ /* 0x00066c0000000800 */
[C---:B------:R-:W-:Y:S01]  /*28360*/  HMMA.16816.F32 R100, R132.reuse, R140, R100 ;  /* 0x0000008c8464723c */ /* 0x040fe20000001864 */
[----:B--2---:R-:W-:Y:S07]  /*28370*/  LDSM.16.MT88.4 R172, [R219+0x11800] ;  /* 0x01180000dbac783b */ /* 0x004fee0000004200 */
[C---:B------:R-:W-:Y:S01]  /*28380*/  HMMA.16816.F32 R104, R132.reuse, R142, R104 ;  /* 0x0000008e8468723c */ /* 0x040fe20000001868 */
[----:B------:R-:W2:Y:S07]  /*28390*/  LDSM.16.MT88.4 R140, [R220+0x11800] ;  /* 0x01180000dc8c783b */ /* 0x000eae0000004200 */
[C---:B------:R-:W-:Y:S01]  /*283a0*/  HMMA.16816.F32 R108, R132.reuse, R144, R108 ;  /* 0x00000090846c723c */ /* 0x040fe2000000186c */
[----:B---3--:R-:W3:Y:S07]  /*283b0*/  LDSM.16.MT88.4 R176, [R223+0x13800] ;  /* 0x01380000dfb0783b */ /* 0x008eee0000004200 */
[C---:B------:R-:W-:Y:S04]  /*283c0*/  HMMA.16816.F32 R112, R132.reuse, R146, R112 ;  /* 0x000000928470723c */ /* 0x040fe80000001870 */
[----:B------:R-:W-:Y:S02]  /*283d0*/  MOV R145, R162 ;  /* 0x000000a200917202 */ /* 0x000fe40000000f00 */
[----:B------:R-:W-:Y:S01]  /*283e0*/  MOV R144, R163 ;  /* 0x000000a300907202 */ /* 0x000fe20000000f00 */
[----:B----4-:R-:W-:Y:S01]  /*283f0*/  IMAD.MOV.U32 R146, RZ, RZ, R180 ;  /* 0x000000ffff927224 */ /* 0x010fe200078e00b4 */
[C---:B------:R-:W-:Y:S04]  /*28400*/  HMMA.16816.F32 R116, R132.reuse, R148, R116 ;  /* 0x000000948474723c */ /* 0x040fe80000001874 */
[----:B------:R-:W-:Y:S03]  /*28410*/  MOV R147, R160 ;  /* 0x000000a000937202 */ /* 0x000fe60000000f00 */
[----:B------:R-:W-:Y:S01]  /*28420*/  MOV R149, R181 ;  /* 0x000000b500957202 */ /* 0x000fe20000000f00 */
[C---:B------:R-:W-:Y:S04]  /*28430*/  HMMA.16816.F32 R120, R132.reuse, R150, R120 ;  /* 0x000000968478723c */ /* 0x040fe80000001878 */
[----:B------:R-:W-:Y:S03]  /*28440*/  MOV R148, R161 ;  /* 0x000000a100947202 */ /* 0x000fe60000000f00 */
[----:B------:R-:W-:Y:S01]  /*28450*/  IMAD.MOV.U32 R150, RZ, RZ, R182 ;  /* 0x000000ffff967224 */ /* 0x000fe200078e00b6 */
[C---:B------:R-:W-:Y:S04]  /*28460*/  HMMA.16816.F32 R124, R132.reuse, R152, R124 ;  /* 0x00000098847c723c */ /* 0x040fe8000000187c */
[----:B------:R-:W-:Y:S02]  /*28470*/  MOV R151, R183 ;  /* 0x000000b700977202 */ /* 0x000fe40000000f00 */
[----:B------:R-:W4:Y:S02]  /*28480*/  LDSM.16.MT88.4 R180, [R221+0x13800] ;  /* 0x01380000ddb4783b */ /* 0x000f240000004200 */
[----:B------:R-:W-:Y:S07]  /*28490*/  HMMA.16816.F32 R128, R132, R154, R128 ;  /* 0x0000009a8480723c */ /* 0x000fee0000001880 */
[----:B------:R-:W-:Y:S01]  /*284a0*/  IMAD.MOV.U32 R134, RZ, RZ, R169 ;  /* 0x000000ffff867224 */ /* 0x000fe200078e00a9 */
[----:B-1----:R-:W-:Y:S04]  /*284b0*/  MOV R135, R168 ;  /* 0x000000a800877202 */ /* 0x002fe80000000f00 */
[----:B------:R-:W-:Y:S02]  /*284c0*/  MOV R132, R171 ;  /* 0x000000ab00847202 */ /* 0x000fe40000000f00 */
[----:B------:R-:W-:Y:S02]  /*284d0*/  MOV R133, R170 ;  /* 0x000000aa00857202 */ /* 0x000fe40000000f00 */
[----:B------:R-:W-:Y:S02]  /*284e0*/  F2FP.PACK_AB R168, R149, R147 ;  /* 0x0000009395a8723e */ /* 0x000fe400000000ff */
[----:B------:R-:W-:Y:S02]  /*284f0*/  F2FP.PACK_AB R170, R166, R135 ;  /* 0x00000087a6aa723e */ /* 0x000fe400000000ff */
[----:B------:R-:W-:Y:S02]  /*28500*/  F2FP.PACK_AB R169, R148, R146 ;  /* 0x0000009294a9723e */ /* 0x000fe400000000ff */
[----:B------:R-:W-:Y:S07]  /*28510*/  F2FP.PACK_AB R171, R165, R134 ;  /* 0x00000086a5ab723e */ /* 0x000fee00000000ff */
[C---:B-----5:R-:W-:Y:S01]  /*28520*/  HMMA.16816.F32 R160, R168.reuse, R156, R4 ;  /* 0x0000009ca8a0723c */ /* 0x060fe20000001804 */
[----:B------:R-:W1:Y:S07]  /*28530*/  LDSM.16.MT88.4 R4, [R220+0x13800] ;  /* 0x01380000dc04783b */ /* 0x000e6e0000004200 */
[C---:B------:R-:W-:Y:S01]  /*28540*/  HMMA.16816.F32 R156, R168.reuse, R158, R8 ;  /* 0x0000009ea89c723c */ /* 0x040fe20000001808 */
[----:B------:R-:W5:Y:S07]  /*28550*/  LDSM.16.MT88.4 R8, [R219+0x13800] ;  /* 0x01380000db08783b */ /* 0x000f6e0000004200 */
[C---:B------:R-:W-:Y:S07]  /*28560*/  HMMA.16816.F32 R152, R168.reuse, R136, R12 ;  /* 0x00000088a898723c */ /* 0x040fee000000180c */
[----:B------:R-:W-:Y:S01]  /*28570*/  MOV R12, R150 ;  /* 0x00000096000c7202 */ /* 0x000fe20000000f00 */
[----:B------:R-:W-:Y:S01]  /*28580*/  IMAD.MOV.U32 R14, RZ, RZ, R148 ;  /* 0x000000ffff0e7224 */ /* 0x000fe200078e0094 */
[----:B------:R-:W-:Y:S03]  /*28590*/  MOV R13, R151 ;  /* 0x00000097000d7202 */ /* 0x000fe60000000f00 */
[----:B------:R-:W-:Y:S02]  /*285a0*/  MOV R15, R149 ;  /* 0x00000095000f7202 */ /* 0x000fe40000000f00 */
[C---:B------:R-:W-:Y:S07]  /*285b0*/  HMMA.16816.F32 R148, R168.reuse, R138, R16 ;  /* 0x0000008aa894723c */ /* 0x040fee0000001810 */
[----:B------:R-:W-:Y:S01]  /*285c0*/  MOV R16, R146 ;  /* 0x0000009200107202 */ /* 0x000fe20000000f00 */
[----:B------:R-:W-:Y:S01]  /*285d0*/  IMAD.MOV.U32 R18, RZ, RZ, R144 ;  /* 0x000000ffff127224 */ /* 0x000fe200078e0090 */
[----:B------:R-:W-:Y:S03]  /*285e0*/  MOV R17, R147 ;  /* 0x0000009300117202 */ /* 0x000fe60000000f00 */
[----:B------:R-:W-:Y:S02]  /*285f0*/  MOV R19, R145 ;  /* 0x0000009100137202 */ /* 0x000fe40000000f00 */
[C---:B--2---:R-:W-:Y:S01]  /*28600*/  HMMA.16816.F32 R144, R168.reuse, R140, R20 ;  /* 0x0000008ca890723c */ /* 0x044fe20000001814 */
[----:B------:R-:W-:Y:S07]  /*28610*/  LDSM.16.MT88.4 R20, [R220+0x15800] ;  /* 0x01580000dc14783b */ /* 0x000fee0000004200 */
[C---:B------:R-:W-:Y:S01]  /*28620*/  HMMA.16816.F32 R140, R168.reuse, R142, R24 ;  /* 0x0000008ea88c723c */ /* 0x040fe20000001818 */
[----:B------:R-:W-:Y:S07]  /*28630*/  LDSM.16.MT88.4 R24, [R219+0x15800] ;  /* 0x01580000db18783b */ /* 0x000fee0000004200 */
[C---:B------:R-:W-:Y:S07]  /*28640*/  HMMA.16816.F32 R136, R168.reuse, R172, R28 ;  /* 0x000000aca888723c */ /* 0x040fee000000181c */
[----:B------:R-:W-:Y:S01]  /*28650*/  MOV R30, R132 ;  /* 0x00000084001e7202 */ /* 0x000fe20000000f00 */
[----:B------:R-:W-:Y:S01]  /*28660*/  IMAD.MOV.U32 R173, RZ, RZ, R134 ;  /* 0x000000ffffad7224 */ /* 0x000fe200078e0086 */
[----:B------:R-:W-:Y:S03]  /*28670*/  MOV R31, R133 ;  /* 0x00000085001f7202 */ /* 0x000fe60000000f00 */
[----:B------:R-:W-:Y:S02]  /*28680*/  MOV R172, R135 ;  /* 0x0000008700ac7202 */ /* 0x000fe40000000f00 */
[C---:B------:R-:W-:Y:S07]  /*28690*/  HMMA.16816.F32 R132, R168.reuse, R174, R32 ;  /* 0x000000aea884723c */ /* 0x040fee0000001820 */
[----:B------:R-:W-:Y:S01]  /*286a0*/  MOV R34, R12 ;  /* 0x0000000c00227202 */ /* 0x000fe20000000f00 */
[C---:B---3--:R-:W-:Y:S04]  /*286b0*/  HMMA.16816.F32 R36, R168.reuse, R176, R36 ;  /* 0x000000b0a824723c */ /* 0x048fe80000001824 */
[----:B------:R-:W-:Y:S01]  /*286c0*/  MOV R35, R13 ;  /* 0x0000000d00237202 */ /* 0x000fe20000000f00 */
[----:B------:R-:W-:Y:S01]  /*286d0*/  IMAD.MOV.U32 R175, RZ, RZ, R14 ;  /* 0x000000ffffaf7224 */ /* 0x000fe200078e000e */
[----:B------:R-:W-:Y:S02]  /*286e0*/  MOV R174, R15 ;  /* 0x0000000f00ae7202 */ /* 0x000fe40000000f00 */
[C---:B------:R-:W-:Y:S01]  /*286f0*/  HMMA.16816.F32 R40, R168.reuse, R178, R40 ;  /* 0x000000b2a828723c */ /* 0x040fe20000001828 */
[----:B------:R-:W2:Y:S03]  /*28700*/  LDSM.16.MT88.4 R12, [R223+0x15800] ;  /* 0x01580000df0c783b */ /* 0x000ea60000004200 */
[----:B------:R-:W-:Y:S02]  /*28710*/  MOV R177, R16 ;  /* 0x0000001000b17202 */ /* 0x000fe40000000f00 */
[----:B------:R-:W-:Y:S01]  /*28720*/  MOV R176, R17 ;  /* 0x0000001100b07202 */ /* 0x000fe20000000f00 */
[----:B------:R-:W-:Y:S01]  /*28730*/  IMAD.MOV.U32 R179, RZ, RZ, R18 ;  /* 0x000000ffffb37224 */ /* 0x000fe200078e0012 */
[C---:B----4-:R-:W-:Y:S04]  /*28740*/  HMMA.16816.F32 R44, R168.reuse, R180, R44 ;  /* 0x000000b4a82c723c */ /* 0x050fe8000000182c */
[----:B------:R-:W-:Y:S02]  /*28750*/  MOV R178, R19 ;  /* 0x0000001300b27202 */ /* 0x000fe40000000f00 */
[----:B------:R-:W3:Y:S01]  /*28760*/  LDSM.16.MT88.4 R16, [R221+0x15800] ;  /* 0x01580000dd10783b */ /* 0x000ee20000004200 */
[----:B------:R-:W-:Y:S01]  /*28770*/  MOV R181, R30 ;  /* 0x0000001e00b57202 */ /* 0x000fe20000000f00 */
[C---:B------:R-:W-:Y:S04]  /*28780*/  HMMA.16816.F32 R48, R168.reuse, R182, R48 ;  /* 0x000000b6a830723c */ /* 0x040fe80000001830 */
[----:B------:R-:W-:Y:S02]  /*28790*/  MOV R180, R31 ;  /* 0x0000001f00b47202 */ /* 0x000fe40000000f00 */
[----:B------:R-:W4:Y:S01]  /*287a0*/  LDSM.16.MT88.4 R28, [R223+0x17800] ;  /* 0x01780000df1c783b */ /* 0x000f220000004200 */
[----:B------:R-:W-:Y:S01]  /*287b0*/  IMAD.MOV.U32 R183, RZ, RZ, R34 ;  /* 0x000000ffffb77224 */ /* 0x000fe200078e0022 */
[C---:B-1----:R-:W-:Y:S04]  /*287c0*/  HMMA.16816.F32 R52, R168.reuse, R4, R52 ;  /* 0x00000004a834723c */ /* 0x042fe80000001834 */
[----:B------:R-:W-:Y:S01]  /*287d0*/  MOV R182, R35 ;  /* 0x0000002300b67202 */ /* 0x000fe20000000f00 */
[----:B------:R-:W-:Y:S01]  /*287e0*/  FADD.FTZ R2, R180, R2 ;  /* 0x00000002b4027221 */ /* 0x000fe20000010000 */
[----:B------:R-:W1:Y:S02]  /*287f0*/  LDSM.16.MT88.4 R32, [R221+0x17800] ;  /* 0x01780000dd20783b */ /* 0x000e640000004200 */
[C---:B------:R-:W-:Y:S04]  /*28800*/  HMMA.16816.F32 R56, R168.reuse, R6, R56 ;  /* 0x00000006a838723c */ /* 0x040fe80000001838 */
[----:B------:R-:W-:Y:S02]  /*28810*/  FADD.FTZ R0, R182, R197 ;  /* 0x000000c5b6007221 */ /* 0x000fe40000010000 */
[----:B------:R-:W1:Y:S01]  /*28820*/  LDSM.16.MT88.4 R4, [R220+0x17800] ;  /* 0x01780000dc04783b */ /* 0x000e620000004200 */
[----:B------:R-:W-:Y:S01]  /*28830*/  FADD.FTZ R2, R178, R2 ;  /* 0x00000002b2027221 */ /* 0x000fe20000010000 */
[C---:B-----5:R-:W-:Y:S04]  /*28840*/  HMMA.16816.F32 R60, R168.reuse, R8, R60 ;  /* 0x00000008a83c723c */ /* 0x060fe8000000183c */
[----:B------:R-:W-:Y:S04]  /*28850*/  FADD.FTZ R0, R183, R0 ;  /* 0x00000000b7007221 */ /* 0x000fe80000010000 */
[C---:B------:R-:W-:Y:S01]  /*28860*/  HMMA.16816.F32 R64, R168.reuse, R10, R64 ;  /* 0x0000000aa840723c */ /* 0x040fe20000001840 */
[----:B------:R-:W5:Y:S03]  /*28870*/  LDSM.16.MT88.4 R8, [R219+0x17800] ;  /* 0x01780000db08783b */ /* 0x000f660000004200 */
[----:B------:R-:W-:Y:S04]  /*28880*/  FADD.FTZ R0, R181, R0 ;  /* 0x00000000b5007221 */ /* 0x000fe80000010000 */
[C---:B--2---:R-:W-:Y:S04]  /*28890*/  HMMA.16816.F32 R68, R168.reuse, R12, R68 ;  /* 0x0000000ca844723c */ /* 0x044fe80000001844 */
[----:B------:R-:W-:Y:S02]  /*288a0*/  FADD.FTZ R203, R203, R0 ;  /* 0x00000000cbcb7221 */ /* 0x000fe40000010000 */
[----:B------:R-:W-:Y:S01]  /*288b0*/  FADD.FTZ R0, R179, R2 ;  /* 0x00000002b3007221 */ /* 0x000fe20000010000 */
[----:B------:R-:W-:Y:S01]  /*288c0*/  MOV R2, R164 ;  /* 0x000000a400027202 */ /* 0x000fe20000000f00 */
[C---:B------:R-:W-:Y:S04]  /*288d0*/  HMMA.16816.F32 R72, R168.reuse, R14, R72 ;  /* 0x0000000ea848723c */ /* 0x040fe80000001848 */
[----:B------:R-:W-:Y:S02]  /*288e0*/  FADD.FTZ R203, R176, R203 ;  /* 0x000000cbb0cb7221 */ /* 0x000fe40000010000 */
[----:B------:R-:W-:Y:S02]  /*288f0*/  FADD.FTZ R0, R177, R0 ;  /* 0x00000000b1007221 */ /* 0x000fe40000010000 */
[C---:B---3--:R-:W-:Y:S04]  /*28900*/  HMMA.16816.F32 R76, R168.reuse, R16, R76 ;  /* 0x00000010a84c723c */ /* 0x048fe8000000184c */
[----:B------:R-:W-:Y:S02]  /*28910*/  FADD.FTZ R203, R174, R203 ;  /* 0x000000cbaecb7221 */ /* 0x000fe40000010000 */
[----:B------:R-:W-:Y:S02]  /*28920*/  FADD.FTZ R0, R175, R0 ;  /* 0x00000000af007221 */ /* 0x000fe40000010000 */
[C---:B------:R-:W-:Y:S04]  /*28930*/  HMMA.16816.F32 R80, R168.reuse, R18, R80 ;  /* 0x00000012a850723c */ /* 0x040fe80000001850 */
[----:B------:R-:W-:Y:S02]  /*28940*/  FADD.FTZ R203, R172, R203 ;  /* 0x000000cbaccb7221 */ /* 0x000fe40000010000 */
[----:B------:R-:W-:Y:S02]  /*28950*/  FADD.FTZ R0, R173, R0 ;  /* 0x00000000ad007221 */ /* 0x000fe40000010000 */
[C---:B------:R-:W-:Y:S04]  /*28960*/  HMMA.16816.F32 R84, R168.reuse, R20, R84 ;  /* 0x00000014a854723c */ /* 0x040fe80000001854 */
[----:B------:R-:W-:Y:S02]  /*28970*/  FADD.FTZ R252, R166, R203 ;  /* 0x000000cba6fc7221 */ /* 0x000fe40000010000 */
[----:B------:R-:W-:Y:S01]  /*28980*/  FADD.FTZ R251, R165, R0 ;  /* 0x00000000a5fb7221 */ /* 0x000fe20000010000 */
[----:B------:R-:W-:Y:S01]  /*28990*/  MOV R0, R3 ;  /* 0x0000000300007202 */ /* 0x000fe20000000f00 */
[C---:B------:R-:W-:Y:S08]  /*289a0*/  HMMA.16816.F32 R88, R168.reuse, R22, R88 ;  /* 0x00000016a858723c */ /* 0x040ff00000001858 */
[C---:B------:R-:W-:Y:S08]  /*289b0*/  HMMA.16816.F32 R92, R168.reuse, R24, R92 ;  /* 0x00000018a85c723c */ /* 0x040ff0000000185c */
[C---:B------:R-:W-:Y:S08]  /*289c0*/  HMMA.16816.F32 R96, R168.reuse, R26, R96 ;  /* 0x0000001aa860723c */ /* 0x040ff00000001860 */
[C---:B----4-:R-:W-:Y:S08]  /*289d0*/  HMMA.16816.F32 R100, R168.reuse, R28, R100 ;  /* 0x0000001ca864723c */ /* 0x050ff00000001864 */
[C---:B------:R-:W-:Y:S08]  /*289e0*/  HMMA.16816.F32 R104, R168.reuse, R30, R104 ;  /* 0x0000001ea868723c */ /* 0x040ff00000001868 */
[C---:B-1----:R-:W-:Y:S08]  /*289f0*/  HMMA.16816.F32 R108, R168.reuse, R32, R108 ;  /* 0x00000020a86c723c */ /* 0x042ff0000000186c */
[C---:B------:R-:W-:Y:S08]  /*28a00*/  HMMA.16816.F32 R112, R168.reuse, R34, R112 ;  /* 0x00000022a870723c */ /* 0x040ff00000001870 */
[C---:B------:R-:W-:Y:S08]  /*28a10*/  HMMA.16816.F32 R116, R168.reuse, R4, R116 ;  /* 0x00000004a874723c */ /* 0x040ff00000001874 */
[C---:B------:R-:W-:Y:S08]  /*28a20*/  HMMA.16816.F32 R120, R168.reuse, R6, R120 ;  /* 0x00000006a878723c */ /* 0x040ff00000001878 */
[C---:B-----5:R-:W-:Y:S08]  /*28a30*/  HMMA.16816.F32 R124, R168.reuse, R8, R124 ;  /* 0x00000008a87c723c */ /* 0x060ff0000000187c */
[----:B------:R-:W-:Y:S01]  /*28a40*/  HMMA.16816.F32 R128, R168, R10, R128 ;  /* 0x0000000aa880723c */ /* 0x000fe20000001880 */
[----:B------:R-:W-:-:S07]  /*28a50*/  @P0 BRA `(.L_x_3543) ;  /* 0xffffae1000000947 */ /* 0x000fce000383ffff */
.L_x_3534:
        /* <DEDUP_REMOVED lines=11> */
.L_x_3562:
[----:B---3--:R-:W-:Y:S01]  /*28b10*/  FADD.FTZ R2, R2, R252 ;  /* 0x000000fc02027221 */ /* 0x008fe20000010000 */
[----:B------:R-:W-:Y:S05]  /*28b20*/  BRA.DIV ~URZ, `(.L_x_3545) ;  /* 0x00001e827f007947 */ /* 0x000fea000b800000 */
[----:B------:R-:W3:Y:S04]  /*28b30*/  SHFL.BFLY PT, R6, R251, 0x2, 0x1f ;  /* 0x0c401f00fb067f89 */ /* 0x000ee800000e0000 */
[----:B------:R-:W4:Y:S01]  /*28b40*/  SHFL.BFLY PT, R7, R2, 0x1, 0x1f ;  /* 0x0c201f0002077f89 */ /* 0x000f2200000e0000 */
[----:B---3--:R-:W-:Y:S02]  /*28b50*/  FADD.FTZ R251, R6, R251 ;  /* 0x000000fb06fb7221 */ /* 0x008fe40000010000 */
[----:B----4-:R-:W-:-:S03]  /*28b60*/  FADD.FTZ R2, R2, R7 ;  /* 0x0000000702027221 */ /* 0x010fc60000010000 */
[----:B------:R3:W4:Y:S04]  /*28b70*/  SHFL.BFLY PT, R6, R251, 0x1, 0x1f ;  /* 0x0c201f00fb067f89 */ /* 0x00072800000e0000 */
.L_x_3563:
        /* <DEDUP_REMOVED lines=13> */
[----:B------:R-:W-:Y:S01]  /*28c50*/  SHF.R.S32.HI R12, RZ, 0x1f, R11 ;  /* 0x0000001fff0c7819 */ /* 0x000fe2000001140b */
        /* <DEDUP_REMOVED lines=107> */
[C---:B------:R-:W-:Y:S01]  /*29310*/  FMUL.FTZ R134, R7.reuse, R134 ;  /* 0x0000008607867220 */ /* 0x040fe20000410000 */
[----:B------:R-:W-:Y:S01]  /*29320*/  STS.64 [R8], R148 ;  /* 0x0000009408007388 */ /* 0x000fe20000000a00 */
[C---:B------:R-:W-:Y:S02]  /*29330*/  FMUL.FTZ R39, R7.reuse, R39 ;  /* 0x0000002707277220 */ /* 0x040fe40000410000 */
[C---:B------:R-:W-:Y:S01]  /*29340*/  FMUL.FTZ R38, R7.reuse, R38 ;  /* 0x0000002607267220 */ /* 0x040fe20000410000 */
[----:B------:R-:W-:Y:S01]  /*29350*/  STS.64 [R8+0x800], R150 ;  /* 0x0008009608007388 */ /* 0x000fe20000000a00 */
        /* <DEDUP_REMOVED lines=45> */
[----:B------:R-:W-:Y:S01]  /*29630*/  FMUL.FTZ R130, R7, R130 ;  /* 0x0000008207827220 */ /* 0x000fe20000410000 */
[----:B------:R-:W-:-:S04]  /*29640*/  MOV R7, 0x80 ;  /* 0x0000008000077802 */ /* 0x000fc80000000f00 */
[----:B------:R-:W-:-:S04]  /*29650*/  SEL R7, R7, 0xffffff80, !P2 ;  /* 0xffffff8007077807 */ /* 0x000fc80005000000 */
[----:B------:R-:W-:Y:S02]  /*29660*/  IADD3 R13, R13, R7, RZ ;  /* 0x000000070d0d7210 */ /* 0x000fe40007ffe0ff */
[----:B------:R-:W-:Y:S02]  /*29670*/  IADD3 R17, R7, R15, RZ ;  /* 0x0000000f07117210 */ /* 0x000fe40007ffe0ff */
[-C--:B------:R-:W-:Y:S01]  /*29680*/  IADD3 R18, R16, R7.reuse, RZ ;  /* 0x0000000710127210 */ /* 0x080fe20007ffe0ff */
[----:B------:R-:W-:Y:S01]  /*29690*/  STS.64 [R13], R144 ;  /* 0x000000900d007388 */ /* 0x000fe20000000a00 */
[----:B------:R-:W-:-:S03]  /*296a0*/  IADD3 R7, R8, R7, RZ ;  /* 0x0000000708077210 */ /* 0x000fc60007ffe0ff */
        /* <DEDUP_REMOVED lines=44> */
[----:B------:R-:W-:Y:S04]  /*29970*/  STS.64 [R16+0xc800], R110 ;  /* 0x00c8006e10007388 */ /* 0x000fe80000000a00 */
        /* <DEDUP_REMOVED lines=10> */
[----:B-1----:R-:W3:Y:S04]  /*29a20*/  LD.E.64 R14, [R4.64+0xb0] ;  /* 0x0000b004040e7980 */ /* 0x002ee8000c101b00 */
[----:B------:R-:W3:Y:S04]  /*29a30*/  LD.E R144, [R4.64+0x60] ;  /* 0x0000600404907980 */ /* 0x000ee8000c101900 */
[----:B----4-:R-:W1:Y:S01]  /*29a40*/  S2R R8, SR_TID.X ;  /* 0x0000000000087919 */ /* 0x010e620000002100 */
[----:B------:R-:W-:-:S03]  /*29a50*/  LEA.HI R145, R10, R9, RZ, 0x4 ;  /* 0x000000090a917211 */ /* 0x000fc600078f20ff */
[----:B--2---:R2:W5:Y:S01]  /*29a60*/  LD.E R13, [R4.64+0xcc] ;  /* 0x0000cc04040d7980 */ /* 0x004562000c101900 */
[----:B------:R-:W-:-:S03]  /*29a70*/  LOP3.LUT R145, R145, 0xfffffff0, RZ, 0xc0, !PT ;  /* 0xfffffff091917812 */ /* 0x000fc600078ec0ff */
[----:B------:R2:W5:Y:S01]  /*29a80*/  LD.E.64 R148, [R4.64+0x78] ;  /* 0x0000780404947980 */ /* 0x000562000c101b00 */
[----:B------:R-:W-:-:S03]  /*29a90*/  IADD3 R145, -R145, R9, RZ ;  /* 0x0000000991917210 */ /* 0x000fc60007ffe1ff */
[----:B------:R2:W5:Y:S01]  /*29aa0*/  LD.E.64 R150, [R4.64+0xa8] ;  /* 0x0000a80404967980 */ /* 0x000562000c101b00 */
[----:B------:R-:W-:Y:S01]  /*29ab0*/  LEA.HI R17, R145, R145, RZ, 0x1 ;  /* 0x0000009191117211 */ /* 0x000fe200078f08ff */
[----:B------:R-:W4:Y:S01]  /*29ac0*/  @P4 MUFU.LG2 R2, R2 ;  /* 0x0000000200024308 */ /* 0x000f220000000c00 */
[----:B------:R-:W-:Y:S01]  /*29ad0*/  LOP3.LUT R12, R12, 0xffffffe0, RZ, 0xc0, !PT ;  /* 0xffffffe00c0c7812 */ /* 0x000fe200078ec0ff */
[----:B------:R-:W-:Y:S01]  /*29ae0*/  BSSY B0, `(.L_x_3546) ;  /* 0x0000055000007945 */ /* 0x000fe20003800000 */
[C---:B------:R-:W-:Y:S02]  /*29af0*/  SHF.L.U32 R18, R17.reuse, 0x2, RZ ;  /* 0x0000000211127819 */ /* 0x040fe400000006ff */
[----:B------:R-:W-:Y:S02]  /*29b00*/  LOP3.LUT R17, R17, 0xffffffe, RZ, 0xc0, !PT ;  /* 0x0ffffffe11117812 */ /* 0x000fe400078ec0ff */
[----:B------:R-:W-:Y:S01]  /*29b10*/  IADD3 R12, -R12, R9, RZ ;  /* 0x000000090c0c7210 */ /* 0x000fe20007ffe1ff */
[----:B------:R-:W2:Y:S01]  /*29b20*/  @P3 MUFU.LG2 R6, R6 ;  /* 0x0000000600063308 */ /* 0x000ea20000000c00 */
[----:B------:R-:W-:-:S02]  /*29b30*/  IADD3 R17, R145, -R17, RZ ;  /* 0x8000001191117210 */ /* 0x000fc40007ffe0ff */
[----:B-1----:R-:W-:Y:S02]  /*29b40*/  SHF.R.S32.HI R7, RZ, 0x1f, R8 ;  /* 0x0000001fff077819 */ /* 0x002fe40000011408 */
[----:B------:R-:W-:Y:S02]  /*29b50*/  SHF.R.S32.HI R146, RZ, 0x1f, R11 ;  /* 0x0000001fff927819 */ /* 0x000fe4000001140b */
[CC--:B------:R-:W-:Y:S01]  /*29b60*/  LEA.HI R10, R7.reuse, R8.reuse, RZ, 0x4 ;  /* 0x00000008070a7211 */ /* 0x0c0fe200078f20ff */
[----:B----4-:R-:W-:Y:S01]  /*29b70*/  @P4 FMUL.FTZ R2, R2, 0.69314718246459960938 ;  /* 0x3f31721802024820 */ /* 0x010fe20000410000 */
[----:B------:R-:W-:Y:S02]  /*29b80*/  LEA.HI R7, R7, R8, RZ, 0x5 ;  /* 0x0000000807077211 */ /* 0x000fe400078f28ff */
[----:B------:R-:W-:Y:S02]  /*29b90*/  SHF.R.S32.HI R10, RZ, 0x4, R10 ;  /* 0x00000004ff0a7819 */ /* 0x000fe4000001140a */
[----:B------:R-:W-:-:S02]  /*29ba0*/  LOP3.LUT R7, R7, 0xffffffe0, RZ, 0xc0, !PT ;  /* 0xffffffe007077812 */ /* 0x000fc400078ec0ff */
[----:B------:R-:W-:Y:S01]  /*29bb0*/  SHF.L.U32 R16, R10, 0x6, RZ ;  /* 0x000000060a107819 */ /* 0x000fe200000006ff */
[----:B--2---:R-:W-:Y:S01]  /*29bc0*/  @P3 FMUL.FTZ R6, R6, 0.69314718246459960938 ;  /* 0x3f31721806063820 */ /* 0x004fe20000410000 */
[----:B------:R-:W-:Y:S02]  /*29bd0*/  IADD3 R7, -R7, R8, RZ ;  /* 0x0000000807077210 */ /* 0x000fe40007ffe1ff */
[----:B------:R-:W-:Y:S01]  /*29be0*/  LOP3.LUT R16, R16, 0x1c0, RZ, 0xc0, !PT ;  /* 0x000001c010107812 */ /* 0x000fe200078ec0ff */
[----:B------:R-:W-:Y:S01]  /*29bf0*/  BAR.SYNC.DEFER_BLOCKING 0x0 ;  /* 0x0000000000007b1d */ /* 0x000fe20000010000 */
[----:B------:R-:W-:Y:S02]  /*29c00*/  LOP3.LUT P0, RZ, R12, 0x3, RZ, 0xc0, !PT ;  /* 0x000000030cff7812 */ /* 0x000fe4000780c0ff */
[----:B------:R-:W-:Y:S02]  /*29c10*/  LOP3.LUT R18, R16, 0x38, R18, 0xf8, !PT ;  /* 0x0000003810127812 */ /* 0x000fe400078ef812 */
[----:B------:R-:W-:-:S02]  /*29c20*/  SHF.R.U32.HI R16, RZ, 0x3, R16 ;  /* 0x00000003ff107819 */ /* 0x000fc40000011610 */
[----:B------:R-:W-:Y:S02]  /*29c30*/  LEA.HI R146, R146, R11, RZ, 0x2 ;  /* 0x0000000b92927211 */ /* 0x000fe400078f10ff */
[----:B------:R-:W-:Y:S02]  /*29c40*/  LOP3.LUT R16, R18, R16, RZ, 0x3c, !PT ;  /* 0x0000001012107212 */ /* 0x000fe400078e3cff */
[----:B------:R-:W-:Y:S02]  /*29c50*/  SHF.R.S32.HI R8, RZ, 0x1f, R7 ;  /* 0x0000001fff087819 */ /* 0x000fe40000011407 */
[----:B------:R-:W-:Y:S02]  /*29c60*/  LEA R147, R17, R16, 0x2 ;  /* 0x0000001011937211 */ /* 0x000fe400078e10ff */
[----:B------:R-:W-:Y:S02]  /*29c70*/  LOP3.LUT R146, R146, 0xffffffc, RZ, 0xc0, !PT ;  /* 0x0ffffffc92927812 */ /* 0x000fe400078ec0ff */
[----:B------:R-:W-:-:S02]  /*29c80*/  LEA.HI R8, R8, R7, RZ, 0x2 ;  /* 0x0000000708087211 */ /* 0x000fc400078f10ff */
[----:B------:R-:W-:Y:S02]  /*29c90*/  SHF.L.U32 R7, R238, 0x6, RZ ;  /* 0x00000006ee077819 */ /* 0x000fe400000006ff */
[----:B------:R-:W-:Y:S02]  /*29ca0*/  IADD3 R146, R11, -R146, RZ ;  /* 0x800000920b927210 */ /* 0x000fe40007ffe0ff */
[----:B------:R-:W-:Y:S01]  /*29cb0*/  SHF.R.S32.HI R8, RZ, 0x2, R8 ;  /* 0x00000002ff087819 */ /* 0x000fe20000011408 */
[----:B------:R1:W2:Y:S01]  /*29cc0*/  LDS.128 R140, [R147.X4] ;  /* 0x00000000938c7984 */ /* 0x0002a20000004c00 */
[----:B------:R-:W-:Y:S01]  /*29cd0*/  MOV R9, 0xff800000 ;  /* 0xff80000000097802 */ /* 0x000fe20000000f00 */
[-C--:B-----5:R-:W-:Y:S01]  /*29ce0*/  @P4 FFMA.FTZ R9, R164, R0.reuse, R2 ;  /* 0x00000000a4094223 */ /* 0x0a0fe20000010002 */
[----:B------:R-:W-:Y:S01]  /*29cf0*/  MOV R11, 0xff800000 ;  /* 0xff800000000b7802 */ /* 0x000fe20000000f00 */
[----:B------:R1:W4:Y:S01]  /*29d00*/  LDS.128 R136, [R147.X4+0x800] ;  /* 0x0008000093887984 */ /* 0x0003220000004c00 */
[----:B------:R-:W-:Y:S01]  /*29d10*/  @P3 FFMA.FTZ R11, R3, R0, R6 ;  /* 0x00000000030b3223 */ /* 0x000fe20000010006 */
[----:B------:R-:W-:-:S02]  /*29d20*/  LEA R8, R146, R8, 0x4 ;  /* 0x0000000892087211 */ /* 0x000fc400078e20ff */
[----:B------:R1:W1:Y:S04]  /*29d30*/  LDS.128 R132, [R147.X4+0x1000] ;  /* 0x0010000093847984 */ /* 0x0002680000004c00 */
        /* <DEDUP_REMOVED lines=28> */
[----:B------:R1:W1:Y:S01]  /*29f00*/  LDS.128 R16, [R147.X4+0xf800] ;  /* 0x00f8000093107984 */ /* 0x0002620000004c00 */
[----:B---3--:R-:W-:-:S04]  /*29f10*/  IMAD R14, R14, UR8, R241 ;  /* 0x000000080e0e7c24 */ /* 0x008fc8000f8e02f1 */
[----:B------:R-:W-:Y:S01]  /*29f20*/  IMAD R14, R14, R144, R240 ;  /* 0x000000900e0e7224 */ /* 0x000fe200078e02f0 */
[----:B------:R-:W-:-:S03]  /*29f30*/  SHF.L.U32 R144, R145, 0x2, RZ ;  /* 0x0000000291907819 */ /* 0x000fc600000006ff */
[----:B------:R-:W-:Y:S01]  /*29f40*/  IMAD R7, R15, R14, R7 ;  /* 0x0000000e0f077224 */ /* 0x000fe200078e0207 */
[----:B------:R-:W-:Y:S01]  /*29f50*/  SHF.R.S32.HI R145, RZ, 0x1f, R144 ;  /* 0x0000001fff917819 */ /* 0x000fe20000011490 */
[----:B------:R-:W-:Y:S05]  /*29f60*/  @P0 BRA `(.L_x_3547) ;  /* 0x000000c000000947 */ /* 0x000fea0003800000 */
[----:B-12-4-:R-:W-:Y:S01]  /*29f70*/  IMAD R0, R238, -0x40, R239 ;  /* 0xffffffc0ee007824 */ /* 0x016fe200078e02ef */
[C---:B------:R-:W-:Y:S01]  /*29f80*/  IADD3 R6, R8.reuse, 0x8, RZ ;  /* 0x0000000808067810 */ /* 0x040fe20007ffe0ff */
[----:B------:R-:W-:Y:S01]  /*29f90*/  ULDC.64 UR4, c[0x0][0x118] ;  /* 0x0000460000047ab9 */ /* 0x000fe20000000a00 */
[----:B------:R-:W-:Y:S02]  /*29fa0*/  SHF.R.S32.HI R3, RZ, 0x1f, R7 ;  /* 0x0000001fff037819 */ /* 0x000fe40000011407 */
[----:B------:R-:W-:Y:S02]  /*29fb0*/  IADD3 R2, P0, R7, R8, RZ ;  /* 0x0000000807027210 */ /* 0x000fe40007f1e0ff */
[-C--:B------:R-:W-:Y:S02]  /*29fc0*/  ISETP.GE.AND P2, PT, R8, R0.reuse, PT ;  /* 0x000000000800720c */ /* 0x080fe40003f46270 */
[----:B------:R-:W-:-:S02]  /*29fd0*/  ISETP.GE.AND P1, PT, R6, R0, PT ;  /* 0x000000000600720c */ /* 0x000fc40003f26270 */
[----:B------:R-:W-:Y:S02]  /*29fe0*/  LEA.HI.X.SX32 R3, R8, R3, 0x1, P0 ;  /* 0x0000000308037211 */ /* 0x000fe400000f0eff */
[----:B------:R-:W-:-:S04]  /*29ff0*/  LEA R14, P0, R2, R150, 0x2 ;  /* 0x00000096020e7211 */ /* 0x000fc800078010ff */
[----:B------:R-:W-:-:S05]  /*2a000*/  LEA.HI.X R15, R2, R151, R3, 0x2, P0 ;  /* 0x00000097020f7211 */ /* 0x000fca00000f1403 */
[----:B------:R1:W-:Y:S04]  /*2a010*/  @!P2 ST.E [R14.64], R9 ;  /* 0x000000090e00a985 */ /* 0x0003e8000c101904 */
[----:B------:R1:W-:Y:S02]  /*2a020*/  @!P1 ST.E [R14.64+0x20], R11 ;  /* 0x0000200b0e009985 */ /* 0x0003e4000c101904 */
.L_x_3547:
[----:B-12-4-:R-:W-:Y:S05]  /*2a030*/  BSYNC B0 ;  /* 0x0000000000007941 */ /* 0x016fea0003800000 */
.L_x_3546:
        /* <DEDUP_REMOVED lines=9> */
[----:B------:R-:W-:-:S04]  /*2a0d0*/  LEA R6, P0, R0, R148, 0x2 ;  /* 0x0000009400067211 */ /* 0x000fc800078010ff */
[----:B------:R-:W-:Y:S02]  /*2a0e0*/  LEA.HI.X R7, R0, R149, R13, 0x2, P0 ;  /* 0x0000009500077211 */ /* 0x000fe400000f140d */
[----:B------:R-:W-:Y:S01]  /*2a0f0*/  IADD3 R0, R144, 0x40, RZ ;  /* 0x0000004090007810 */ /* 0x000fe20007ffe0ff */
[----:B------:R-:W-:Y:S05]  /*2a100*/  @P1 BRA `(.L_x_3549) ;  /* 0x000000c000001947 */ /* 0x000fea0003800000 */
[C---:B------:R-:W-:Y:S01]  /*2a110*/  IADD3 R3, R0.reuse, 0x40, RZ ;  /* 0x0000004000037810 */ /* 0x040fe20007ffe0ff */
[----:B------:R-:W-:Y:S01]  /*2a120*/  ULDC.64 UR4, c[0x0][0x118] ;  /* 0x0000460000047ab9 */ /* 0x000fe20000000a00 */
[C---:B------:R-:W-:Y:S02]  /*2a130*/  IADD3 R2, R0.reuse, 0x80, RZ ;  /* 0x0000008000027810 */ /* 0x040fe40007ffe0ff */
[-C--:B-----5:R-:W-:Y:S02]  /*2a140*/  ISETP.GE.AND P2, PT, R0, R4.reuse, PT ;  /* 0x000000040000720c */ /* 0x0a0fe40003f46270 */
[-C--:B------:R-:W-:Y:S02]  /*2a150*/  ISETP.GE.AND P3, PT, R144, R4.reuse, PT ;  /* 0x000000049000720c */ /* 0x080fe40003f66270 */
[----:B------:R-:W-:-:S02]  /*2a160*/  ISETP.GE.AND P1, PT, R3, R4, PT ;  /* 0x000000040300720c */ /* 0x000fc40003f26270 */
[----:B------:R-:W-:-:S07]  /*2a170*/  ISETP.GE.AND P0, PT, R2, R4, PT ;  /* 0x000000040200720c */ /* 0x000fce0003f06270 */
[----:B------:R2:W-:Y:S04]  /*2a180*/  @!P2 ST.E.128 [R6.64+0x100], R108 ;  /* 0x0001006c0600a985 */ /* 0x0005e8000c101d04 */
[----:B------:R2:W-:Y:S04]  /*2a190*/  @!P3 ST.E.64 [R6.64], R140 ;  /* 0x0000008c0600b985 */ /* 0x0005e8000c101b04 */
[----:B------:R2:W-:Y:S04]  /*2a1a0*/  @!P3 ST.E.64 [R6.64+0x8], R142 ;  /* 0x0000088e0600b985 */ /* 0x0005e8000c101b04 */
[----:B------:R2:W-:Y:S04]  /*2a1b0*/  @!P1 ST.E.128 [R6.64+0x200], R76 ;  /* 0x0002004c06009985 */ /* 0x0005e8000c101d04 */
[----:B------:R2:W-:Y:S02]  /*2a1c0*/  @!P0 ST.E.128 [R6.64+0x300], R44 ;  /* 0x0003002c06008985 */ /* 0x0005e4000c101d04 */
.L_x_3549:
[----:B------:R-:W-:Y:S05]  /*2a1d0*/  BSYNC B0 ;  /* 0x0000000000007941 */ /* 0x000fea0003800000 */
.L_x_3548:
[----:B------:R-:W-:Y:S01]  /*2a1e0*/  IADD3 R2, R10, 0x8, RZ ;  /* 0x000000080a027810 */ /* 0x000fe20007ffe0ff */
[----:B------:R-:W-:Y:S03]  /*2a1f0*/  BSSY B0, `(.L_x_3550) ;  /* 0x000000e000007945 */ /* 0x000fe60003800000 */
[----:B------:R-:W-:-:S13]  /*2a200*/  ISETP.GE.AND P0, PT, R2, R238, PT ;  /* 0x000000ee0200720c */ /* 0x000fda0003f06270 */
[----:B------:R-:W-:Y:S05]  /*2a210*/  @P0 BRA `(.L_x_3551) ;  /* 0x000000b000000947 */ /* 0x000fea0003800000 */
[C---:B------:R-:W-:Y:S01]  /*2a220*/  IADD3 R3, R0.reuse, 0x40, RZ ;  /* 0x0000004000037810 */ /* 0x040fe20007ffe0ff */
[----:B------:R-:W-:Y:S01]  /*2a230*/  ULDC.64 UR4, c[0x0][0x118] ;  /* 0x0000460000047ab9 */ /* 0x000fe20000000a00 */
[----:B------:R-:W-:Y:S02]  /*2a240*/  IADD3 R2, R0, 0x80, RZ ;  /* 0x0000008000027810 */ /* 0x000fe40007ffe0ff */
        /* <DEDUP_REMOVED lines=8> */
.L_x_3551:
[----:B------:R-:W-:Y:S05]  /*2a2d0*/  BSYNC B0 ;  /* 0x0000000000007941 */ /* 0x000fea0003800000 */
.L_x_3550:
        /* <DEDUP_REMOVED lines=15> */
.L_x_3553:
[----:B------:R-:W-:Y:S05]  /*2a3d0*/  BSYNC B0 ;  /* 0x0000000000007941 */ /* 0x000fea0003800000 */
.L_x_3552:
        /* <DEDUP_REMOVED lines=15> */
.L_x_3555:
[----:B------:R-:W-:Y:S05]  /*2a4d0*/  BSYNC B0 ;  /* 0x0000000000007941 */ /* 0x000fea0003800000 */
.L_x_3554:
        /* <DEDUP_REMOVED lines=15> */
.L_x_3557:
[----:B------:R-:W-:Y:S05]  /*2a5d0*/  BSYNC B0 ;  /* 0x0000000000007941 */ /* 0x000fea0003800000 */
.L_x_3556:
        /* <DEDUP_REMOVED lines=15> */
.L_x_3559:
[----:B------:R-:W-:Y:S05]  /*2a6d0*/  BSYNC B0 ;  /* 0x0000000000007941 */ /* 0x000fea0003800000 */
.L_x_3558:
        /* <DEDUP_REMOVED lines=15> */
.L_x_3561:
[----:B------:R-:W-:Y:S05]  /*2a7d0*/  BSYNC B0 ;  /* 0x0000000000007941 */ /* 0x000fea0003800000 */
.L_x_3560:
[----:B------:R-:W-:Y:S01]  /*2a7e0*/  IADD3 R10, R10, 0x38, RZ ;  /* 0x000000380a0a7810 */ /* 0x000fe20007ffe0ff */
[----:B------:R-:W-:-:S02]  /*2a7f0*/  IMAD.MOV.U32 R2, RZ, RZ, R237 ;  /* 0x000000ffff027224 */ /* 0x000fc400078e00ed */
[----:B------:R-:W-:Y:S01]  /*2a800*/  IMAD.MOV.U32 R3, RZ, RZ, 0x0 ;  /* 0x00000000ff037424 */ /* 0x000fe200078e00ff */
[----:B------:R-:W-:-:S13]  /*2a810*/  ISETP.GE.AND P0, PT, R10, R238, PT ;  /* 0x000000ee0a00720c */ /* 0x000fda0003f06270 */
[----:B------:R-:W-:Y:S05]  /*2a820*/  @P0 RET.REL.NODEC R2 `(_ZN5flash24flash_fwd_splitkv_kernelI23Flash_fwd_kernel_traitsILi256ELi64ELi64ELi4ELb0ELb0EN7cutlass6half_tE19Flash_kernel_traitsILi256ELi64ELi64ELi4ES3_EELb0ELb1ELb0ELb0ELb0ELb0ELb1ELb1EEEvNS_16Flash_fwd_paramsE) ;  /* 0xfffd57d002000950 */ /* 0x000fea0003c3ffff */
[C---:B------:R-:W-:Y:S01]  /*2a830*/  IADD3 R2, R0.reuse, 0x40, RZ ;  /* 0x0000004000027810 */ /* 0x040fe20007ffe0ff */
[----:B------:R-:W-:Y:S01]  /*2a840*/  ULDC.64 UR4, c[0x0][0x118] ;  /* 0x0000460000047ab9 */ /* 0x000fe20000000a00 */
[-C--:B-----5:R-:W-:Y:S01]  /*2a850*/  ISETP.GE.AND P1, PT, R0, R4.reuse, PT ;  /* 0x000000040000720c */ /* 0x0a0fe20003f26270 */
[----:B------:R-:W-:Y:S01]  /*2a860*/  IMAD.MOV.U32 R3, RZ, RZ, 0x0 ;  /* 0x00000000ff037424 */ /* 0x000fe200078e00ff */
[-C--:B------:R-:W-:Y:S01]  /*2a870*/  ISETP.GE.AND P0, PT, R2, R4.reuse, PT ;  /* 0x000000040200720c */ /* 0x080fe20003f06270 */
[----:B------:R-:W-:Y:S01]  /*2a880*/  IMAD.MOV.U32 R2, RZ, RZ, R237 ;  /* 0x000000ffff027224 */ /* 0x000fe200078e00ed */
[----:B------:R-:W-:Y:S02]  /*2a890*/  IADD3 R0, R0, 0x80, RZ ;  /* 0x0000008000007810 */ /* 0x000fe40007ffe0ff */
[----:B------:R-:W-:-:S07]  /*2a8a0*/  ISETP.GE.AND P2, PT, R144, R4, PT ;  /* 0x000000049000720c */ /* 0x000fce0003f46270 */
[----:B------:R1:W-:Y:S04]  /*2a8b0*/  @!P1 ST.E.128 [R6.64+0xe100], R80 ;  /* 0x00e1005006009985 */ /* 0x0003e8000c101d04 */
[----:B------:R1:W-:Y:S01]  /*2a8c0*/  @!P0 ST.E.128 [R6.64+0xe200], R48 ;  /* 0x00e2003006008985 */ /* 0x0003e2000c101d04 */
[----:B------:R-:W-:-:S03]  /*2a8d0*/  ISETP.GE.AND P0, PT, R0, R4, PT ;  /* 0x000000040000720c */ /* 0x000fc60003f06270 */
[----:B------:R1:W-:Y:S10]  /*2a8e0*/  @!P2 ST.E.128 [R6.64+0xe000], R112 ;  /* 0x00e000700600a985 */ /* 0x0003f4000c101d04 */
[----:B------:R-:W-:Y:S05]  /*2a8f0*/  @P0 RET.REL.NODEC R2 `(_ZN5flash24flash_fwd_splitkv_kernelI23Flash_fwd_kernel_traitsILi256ELi64ELi64ELi4ELb0ELb0EN7cutlass6half_tE19Flash_kernel_traitsILi256ELi64ELi64ELi4ES3_EELb0ELb1ELb0ELb0ELb0ELb0ELb1ELb1EEEvNS_16Flash_fwd_paramsE) ;  /* 0xfffd570002000950 */ /* 0x000fea0003c3ffff */
[----:B------:R-:W-:Y:S01]  /*2a900*/  MOV R2, R237 ;  /* 0x000000ed00027202 */ /* 0x000fe20000000f00 */
[----:B------:R-:W-:Y:S01]  /*2a910*/  ULDC.64 UR4, c[0x0][0x118] ;  /* 0x0000460000047ab9 */ /* 0x000fe20000000a00 */
[----:B------:R-:W-:Y:S01]  /*2a920*/  MOV R3, 0x0 ;  /* 0x0000000000037802 */ /* 0x000fe20000000f00 */
[----:B------:R1:W-:Y:S03]  /*2a930*/  ST.E.128 [R6.64+0xe300], R16 ;  /* 0x00e3001006007985 */ /* 0x0003e6000c101d04 */
[----:B------:R-:W-:Y:S05]  /*2a940*/  RET.REL.NODEC R2 `(_ZN5flash24flash_fwd_splitkv_kernelI23Flash_fwd_kernel_traitsILi256ELi64ELi64ELi4ELb0ELb0EN7cutlass6half_tE19Flash_kernel_traitsILi256ELi64ELi64ELi4ES3_EELb0ELb1ELb0ELb0ELb0ELb0ELb1ELb1EEEvNS_16Flash_fwd_paramsE) ;  /* 0xfffd56b002007950 */ /* 0x000fea0003c3ffff */
.L_x_3544:
[----:B------:R-:W-:Y:S01]  /*2a950*/  IMAD.MOV.U32 R10, RZ, RZ, R252 ;  /* 0x000000ffff0a7224 */ /* 0x000fe200078e00fc */
[----:B------:R-:W-:-:S02]  /*2a960*/  MOV R9, 0x2 ;  /* 0x0000000200097802 */ /* 0x000fc40000000f00 */
[----:B------:R-:W-:Y:S02]  /*2a970*/  MOV R7, 0x2a990 ;  /* 0x0002a99000077802 */ /* 0x000fe40000000f00 */
[----:B-1---5:R-:W-:Y:S05]  /*2a980*/  CALL.REL.NOINC `($__internal_20_$__cuda_sm70_shflsync_bfly_p) ;  /* 0x0000012000007944 */ /* 0x022fea0003c00000 */
[----:B------:R-:W-:Y:S01]  /*2a990*/  MOV R2, R9 ;  /* 0x0000000900027202 */ /* 0x000fe20000000f00 */
[----:B------:R-:W-:Y:S05]  /*2a9a0*/  BRA `(.L_x_3562) ;  /* 0xffffe16000007947 */ /* 0x000fea000383ffff */
.L_x_3545:
[----:B------:R-:W-:Y:S01]  /*2a9b0*/  IMAD.MOV.U32 R10, RZ, RZ, R2 ;  /* 0x000000ffff0a7224 */ /* 0x000fe200078e0002 */
[----:B------:R-:W-:Y:S02]  /*2a9c0*/  MOV R9, 0x1 ;  /* 0x0000000100097802 */ /* 0x000fe40000000f00 */
[----:B------:R-:W-:Y:S02]  /*2a9d0*/  MOV R7, 0x2a9f0 ;  /* 0x0002a9f000077802 */ /* 0x000fe40000000f00 */
[----:B-12--5:R-:W-:Y:S05]  /*2a9e0*/  CALL.REL.NOINC `($__internal_20_$__cuda_sm70_shflsync_bfly_p) ;  /* 0x000000c000007944 */ /* 0x026fea0003c00000 */
[----:B------:R-:W-:Y:S01]  /*2a9f0*/  FADD.FTZ R2, R2, R9 ;  /* 0x0000000902027221 */ /* 0x000fe20000010000 */
[----:B------:R-:W-:Y:S02]  /*2aa00*/  MOV R10, R251 ;  /* 0x000000fb000a7202 */ /* 0x000fe40000000f00 */
[----:B------:R-:W-:Y:S02]  /*2aa10*/  MOV R9, 0x2 ;  /* 0x0000000200097802 */ /* 0x000fe40000000f00 */
[----:B------:R-:W-:Y:S02]  /*2aa20*/  MOV R7, 0x2aa40 ;  /* 0x0002aa4000077802 */ /* 0x000fe40000000f00 */
[----:B------:R-:W-:Y:S05]  /*2aa30*/  CALL.REL.NOINC `($__internal_20_$__cuda_sm70_shflsync_bfly_p) ;  /* 0x0000007000007944 */ /* 0x000fea0003c00000 */
[----:B------:R-:W-:Y:S01]  /*2aa40*/  FADD.FTZ R251, R251, R9 ;  /* 0x00000009fbfb7221 */ /* 0x000fe20000010000 */
[----:B------:R-:W-:-:S02]  /*2aa50*/  MOV R9, 0x1 ;  /* 0x0000000100097802 */ /* 0x000fc40000000f00 */
[----:B------:R-:W-:Y:S02]  /*2aa60*/  MOV R7, 0x2aa90 ;  /* 0x0002aa9000077802 */ /* 0x000fe40000000f00 */
[----:B------:R-:W-:Y:S02]  /*2aa70*/  MOV R10, R251 ;  /* 0x000000fb000a7202 */ /* 0x000fe40000000f00 */
[----:B------:R-:W-:Y:S05]  /*2aa80*/  CALL.REL.NOINC `($__internal_20_$__cuda_sm70_shflsync_bfly_p) ;  /* 0x0000002000007944 */ /* 0x000fea0003c00000 */
[----:B------:R-:W-:Y:S01]  /*2aa90*/  MOV R6, R9 ;  /* 0x0000000900067202 */ /* 0x000fe20000000f00 */
[----:B------:R-:W-:Y:S05]  /*2aaa0*/  BRA `(.L_x_3563) ;  /* 0xffffe0d000007947 */ /* 0x000fea000383ffff */
        .weak           $__internal_20_$__cuda_sm70_shflsync_bfly_p
        .type           $__internal_20_$__cuda_sm70_shflsync_bfly_p,@function
        .size           $__internal_20_$__cuda_sm70_shflsync_bfly_p,(.L_x_8743 - $__internal_20_$__cuda_sm70_shflsync_bfly_p)
$__internal_20_$__cuda_sm70_shflsync_bfly_p:
[----:B------:R-:W-:Y:S04]  /*2aab0*/  WARPSYNC R6 ;  /* 0x0000000600007348 */ /* 0x000fe80003800000 */
[----:B------:R1:W2:Y:S01]  /*2aac0*/  SHFL.BFLY PT, R9, R10, R9, R8 ;  /* 0x0c0000090a097389 */ /* 0x0002a200000e0008 */
[----:B------:R-:W-:Y:S02]  /*2aad0*/  MOV R11, 0x0 ;  /* 0x00000000000b7802 */ /* 0x000fe40000000f00 */
[----:B-1----:R-:W-:-:S04]  /*2aae0*/  MOV R10, R7 ;  /* 0x00000007000a7202 */ /* 0x002fc80000000f00 */
[----:B--2---:R-:W-:Y:S05]  /*2aaf0*/  RET.REL.NODEC R10 `(_ZN5flash24flash_fwd_splitkv_kernelI23Flash_fwd_kernel_traitsILi256ELi64ELi64ELi4ELb0ELb0EN7cutlass6half_tE19Flash_kernel_traitsILi256ELi64ELi64ELi4ES3_EELb0ELb1ELb0ELb0ELb0ELb0ELb1ELb1EEEvNS_16Flash_fwd_paramsE) ;  /* 0xfffd55000a007950 */ /* 0x004fea0003c3ffff */
.L_x_3564:
        /* <DEDUP_REMOVED lines=16> */
.L_x_8743:


//--------------------- .text._ZN5flash24flash_fwd_splitkv_kernelI23Flash_fwd_kernel_traitsILi256ELi64ELi64ELi4ELb0ELb0EN7cutlass6half_tE19Flash_kernel_traitsILi256ELi64ELi64ELi4ES3_EELb0ELb1ELb0ELb0ELb0ELb1ELb1ELb1EEEvNS_16Flash_fwd_paramsE --------------------------
	.section	.text._ZN5flash24flash_fwd_splitkv_kernelI23Flash_fwd_kernel_traitsILi256ELi64ELi64ELi4ELb0ELb0EN7cutlass6half_tE19Flash_kernel_traitsILi256ELi64ELi64ELi4ES3_EELb0ELb1ELb0ELb0ELb0ELb1ELb1ELb1EEEvNS_16Flash_fwd_paramsE,"ax",@progbits
	.sectioninfo	@"SHI_REGISTERS=255"
	.align	128
        .global         _ZN5flash24flash_fwd_splitkv_kernelI23Flash_fwd_kernel_traitsILi256ELi64ELi64ELi4ELb0ELb0EN7cutlass6half_tE19Flash_kernel_traitsILi256ELi64ELi64ELi4ES3_EELb0ELb1ELb0ELb0ELb0ELb1ELb1ELb1EEEvNS_16Flash_fwd_paramsE
        .type           _ZN5flash24flash_fwd_splitkv_kernelI23Flash_fwd_kernel_traitsILi256ELi64ELi64ELi4ELb0ELb0EN7cutlass6half_tE19Flash_kernel_traitsILi256ELi64ELi64ELi4ES3_EELb0ELb1ELb0ELb0ELb0ELb1ELb1ELb1EEEvNS_16Flash_fwd_paramsE,@function
        .size           _ZN5flash24flash_fwd_splitkv_kernelI23Flash_fwd_kernel_traitsILi256ELi64ELi64ELi4ELb0ELb0EN7cutlass6half_tE19Flash_kernel_traitsILi256ELi64ELi64ELi4ES3_EELb0ELb1ELb0ELb0ELb0ELb1ELb1ELb1EEEvNS_16Flash_fwd_paramsE,(.L_x_8745 - _ZN5flash24flash_fwd_splitkv_kernelI23Flash_fwd_kernel_traitsILi256ELi64ELi64ELi4ELb0ELb0EN7cutlass6half_tE19Flash_kernel_traitsILi256ELi64ELi64ELi4ES3_EELb0ELb1ELb0ELb0ELb0ELb1ELb1ELb1EEEvNS_16Flash_fwd_paramsE)
        .other          _ZN5flash24flash_fwd_splitkv_kernelI23Flash_fwd_kernel_traitsILi256ELi64ELi64ELi4ELb0ELb0EN7cutlass6half_tE19Flash_kernel_traitsILi256ELi64ELi64ELi4ES3_EELb0ELb1ELb0ELb0ELb0ELb1ELb1ELb1EEEvNS_16Flash_fwd_paramsE,@"STO_CUDA_ENTRY STV_DEFAULT"
_ZN5flash24flash_fwd_splitkv_kernelI23Flash_fwd_kernel_traitsILi256ELi64ELi64ELi4ELb0ELb0EN7cutlass6half_tE19Flash_kernel_traitsILi256ELi64ELi64ELi4ES3_EELb0ELb1ELb0ELb0ELb0ELb1ELb1ELb1EEEvNS_16Flash_fwd_paramsE:
.text._ZN5flash24flash_fwd_splitkv_kernelI23Flash_fwd_kernel_traitsILi256ELi64ELi64ELi4ELb0ELb0EN7cutlass6half_tE19Flash_kernel_traitsILi256ELi64ELi64ELi4ES3_EELb0ELb1ELb0ELb0ELb0ELb1ELb1ELb1EEEvNS_16Flash_fwd_paramsE:
        /* <DEDUP_REMOVED lines=30> */
[----:B---34-:R-:W-:Y:S05]  /*01e0*/  CALL.REL.NOINC `($_ZN5flash24flash_fwd_splitkv_kernelI23Flash_fwd_kernel_traitsILi256ELi64ELi64ELi4ELb0ELb0EN7cutlass6half_tE19Flash_kernel_traitsILi256ELi64ELi64ELi4ES3_EELb0ELb1ELb0ELb0ELb0ELb1ELb1ELb1EEEvNS_16Flash_fwd_paramsE$_ZN5flash30compute_attn_1rowblock_splitkvI23Flash_fwd_kernel_traitsILi256ELi64ELi64ELi4ELb0ELb0EN7cutlass6half_tE19Flash_kernel_traitsILi256ELi64ELi64ELi4ES3_EELb0ELb1ELb0ELb0ELb0ELb1ELb1ELb1ENS_16Flash_fwd_paramsEEEvRKT8_iiiii) ;  /* 0x0000002000007944 */ /* 0x018fea0003c00000 */
[----:B------:R-:W-:Y:S05]  /*01f0*/  BSYNC B4 ;  /* 0x0000000000047941 */ /* 0x000fea0003800000 */
.L_x_3565:
[----:B------:R-:W-:Y:S05]  /*0200*/  EXIT ;  /* 0x000000000000794d */ /* 0x000fea0003800000 */
        .type           $_ZN5flash24flash_fwd_splitkv_kernelI23Flash_fwd_kernel_traitsILi256ELi64ELi64ELi4ELb0ELb0EN7cutlass6half_tE19Flash_kernel_traitsILi256ELi64ELi64ELi4ES3_EELb0ELb1ELb0ELb0ELb0ELb1ELb1ELb1EEEvNS_16Flash_fwd_paramsE$_ZN5flash30compute_attn_1rowblock_splitkvI23Flash_fwd_kernel_traitsILi256ELi64ELi64ELi4ELb0ELb0EN7cutlass6half_tE19Flash_kernel_traitsILi256ELi64ELi64ELi4ES3_EELb0ELb1ELb0ELb0ELb0ELb1ELb1ELb1ENS_16Flash_fwd_paramsEEEvRKT8_iiiii,@function
        .size           $_ZN5flash24flash_fwd_splitkv_kernelI23Flash_fwd_kernel_traitsILi256ELi64ELi64ELi4ELb0ELb0EN7cutlass6half_tE19Flash_kernel_traitsILi256ELi64ELi64ELi4ES3_EELb0ELb1ELb0ELb0ELb0ELb1ELb1ELb1EEEvNS_16Flash_fwd_paramsE$_ZN5flash30compute_attn_1rowblock_splitkvI23Flash_fwd_kernel_traitsILi256ELi64ELi64ELi4ELb0ELb0EN7cutlass6half_tE19Flash_kernel_traitsILi256ELi64ELi64ELi4ES3_EELb0ELb1ELb0ELb0ELb0ELb1ELb1ELb1ENS_16Flash_fwd_paramsEEEvRKT8_iiiii,($__internal_21_$__cuda_sm70_shflsync_bfly_p - $_ZN5flash24flash_fwd_splitkv_kernelI23Flash_fwd_kernel_traitsILi256ELi64ELi64ELi4ELb0ELb0EN7cutlass6half_tE19Flash_kernel_traitsILi256ELi64ELi64ELi4ES3_EELb0ELb1ELb0ELb0ELb0ELb1ELb1ELb1EEEvNS_16Flash_fwd_paramsE$_ZN5flash30compute_attn_1rowblock_splitkvI23Flash_fwd_kernel_traitsILi256ELi64ELi64ELi4ELb0ELb0EN7cutlass6half_tE19Flash_kernel_traitsILi256ELi64ELi64ELi4ES3_EELb0ELb1ELb0ELb0ELb0ELb1ELb1ELb1ENS_16Flash_fwd_paramsEEEvRKT8_iiiii)
$_ZN5flash24flash_fwd_splitkv_kernelI23Flash_fwd_kernel_traitsILi256ELi64ELi64ELi4ELb0ELb0EN7cutlass6half_tE19Flash_kernel_traitsILi256ELi64ELi64ELi4ES3_EELb0ELb1ELb0ELb0ELb0ELb1ELb1ELb1EEEvNS_16Flash_fwd_paramsE$_ZN5flash30compute_attn_1rowblock_splitkvI23Flash_fwd_kernel_traitsILi256ELi64ELi64ELi4ELb0ELb0EN7cutlass6half_tE19Flash_kernel_traitsILi256ELi64ELi64ELi4ES3_EELb0ELb1ELb0ELb0ELb0ELb1ELb1ELb1ENS_16Flash_fwd_paramsEEEvRKT8_iiiii:
        /* <DEDUP_REMOVED lines=20> */
.L_x_3567:
[----:B------:R-:W-:Y:S05]  /*0350*/  BSYNC B0 ;  /* 0x0000000000007941 */ /* 0x000fea0003800000 */
.L_x_3566:
[----:B------:R-:W3:Y:S04]  /*0360*/  LD.E.64 R20, [R10.64+0xf0] ;  /* 0x0000f0060a147980 */ /* 0x000ee8000c101b00 */
[----:B-1----:R-:W4:Y:S01]  /*0370*/  @P1 LD.E R3, [R2.64+0x4] ;  /* 0x0000040602031980 */ /* 0x002f22000c101900 */
        /* <DEDUP_REMOVED lines=15> */
.L_x_3569:
[----:B------:R3:W5:Y:S02]  /*0470*/  LD.E R3, [R10.64+0xb8] ;  /* 0x0000b8060a037980 */ /* 0x000764000c101900 */
.L_x_3570:
[----:B------:R-:W-:Y:S05]  /*0480*/  BSYNC B0 ;  /* 0x0000000000007941 */ /* 0x000fea0003800000 */
.L_x_3568:
[----:B--23--:R-:W2:Y:S01]  /*0490*/  LD.E.64 R4, [R10.64+0xf8] ;  /* 0x0000f8060a047980 */ /* 0x00cea2000c101b00 */
        /* <DEDUP_REMOVED lines=9> */
.L_x_3572:
[----:B------:R-:W2:Y:S01]  /*0530*/  LD.E.64 R2, [R10.64+0x108] ;  /* 0x000108060a027980 */ /* 0x000ea2000c101b00 */
[----:B------:R-:W-:Y:S01]  /*0540*/  BSSY B0, `(.L_x_3574) ;  /* 0x0000006000007945 */ /* 0x000fe20003800000 */
[----:B------:R-:W-:Y:S01]  /*0550*/  IMAD.MOV.U32 R65, RZ, RZ, RZ ;  /* 0x000000ffff417224 */ /* 0x000fe200078e00ff */
[----:B--2---:R-:W-:-:S04]  /*0560*/  ISETP.NE.U32.AND P0, PT, R2, RZ, PT ;  /* 0x000000ff0200720c */ /* 0x004fc80003f05070 */
[----:B------:R-:W-:-:S13]  /*0570*/  ISETP.NE.AND.EX P0, PT, R3, RZ, PT, P0 ;  /* 0x000000ff0300720c */ /* 0x000fda0003f05300 */
[----:B------:R-:W-:Y:S05]  /*0580*/  @!P0 BRA `(.L_x_3575) ;  /* 0x0000001000008947 */ /* 0x000fea0003800000 */
[----:B------:R2:W5:Y:S02]  /*0590*/  LD.E R65, [R10.64+0xbc] ;  /* 0x0000bc060a417980 */ /* 0x000564000c101900 */
.L_x_3575:
[----:B------:R-:W-:Y:S05]  /*05a0*/  BSYNC B0 ;  /* 0x0000000000007941 */ /* 0x000fea0003800000 */
.L_x_3574:
[----:B-----5:R-:W-:Y:S02]  /*05b0*/  IADD3 R65, R94, R65, RZ ;  /* 0x000000415e417210 */ /* 0x020fe40007ffe0ff */
.L_x_3573:
[----:B------:R-:W-:Y:S05]  /*05c0*/  BSYNC B1 ;  /* 0x0000000000017941 */ /* 0x000fea0003800000 */
.L_x_3571:
[----:B------:R-:W-:Y:S01]  /*05d0*/  IMAD.SHL.U32 R55, R237, 0x40, RZ ;  /* 0x00000040ed377824 */ /* 0x000fe200078e00ff */
[----:B------:R-:W-:Y:S01]  /*05e0*/  MOV R2, R238 ;  /* 0x000000ee00027202 */ /* 0x000fe20000000f00 */
[----:B------:R-:W-:-:S03]  /*05f0*/  IMAD.MOV.U32 R3, RZ, RZ, 0x0 ;  /* 0x00000000ff037424 */ /* 0x000fc600078e00ff */
[----:B------:R-:W-:-:S13]  /*0600*/  ISETP.GT.AND P0, PT, R240, R55, PT ;  /* 0x00000037f000720c */ /* 0x000fda0003f04270 */
[----:B------:R-:W-:Y:S05]  /*0610*/  @!P0 RET.REL.NODEC R2 `(_ZN5flash24flash_fwd_splitkv_kernelI23Flash_fwd_kernel_traitsILi256ELi64ELi64ELi4ELb0ELb0EN7cutlass6half_tE19Flash_kernel_traitsILi256ELi64ELi64ELi4ES3_EELb0ELb1ELb0ELb0ELb0ELb1ELb1ELb1EEEvNS_16Flash_fwd_paramsE) ;  /* 0xfffff9e002008950 */ /* 0x000fea0003c3ffff */
[----:B------:R-:W3:Y:S04]  /*0620*/  LD.E R3, [R10.64+0xb8] ;  /* 0x0000b8060a037980 */ /* 0x000ee8000c101900 */
[----:B------:R-:W4:Y:S04]  /*0630*/  LD.E R7, [R10.64+0x184] ;  /* 0x000184060a077980 */ /* 0x000f28000c101900 */
[----:B------:R-:W5:Y:S01]  /*0640*/  LD.E R0, [R10.64+0x188] ;  /* 0x000188060a007980 */ /* 0x000f62000c101900 */
[----:B------:R-:W-:-:S03]  /*0650*/  IABS R4, c[0x0][0x10] ;  /* 0x0000040000047a13 */ /* 0x000fc60000000000 */
[----:B------:R-:W1:Y:S01]  /*0660*/  S2R R146, SR_TID.X ;  /* 0x0000000000927919 */ /* 0x000e620000002100 */
[----:B------:R-:W2:Y:S08]  /*0670*/  I2F.RP R2, R4 ;  /* 0x0000000400027306 */ /* 0x000eb00000209400 */
[----:B--2---:R-:W2:Y:S02]  /*0680*/  MUFU.RCP R12, R2 ;  /* 0x00000002000c7308 */ /* 0x004ea40000001000 */
[----:B--2---:R-:W-:-:S02]  /*0690*/  IADD3 R12, R12, 0xffffffe, RZ ;  /* 0x0ffffffe0c0c7810 */ /* 0x004fc40007ffe0ff */
[----:B------:R-:W-:-:S04]  /*06a0*/  IABS R2, c[0x0][0x10] ;  /* 0x0000040000027a13 */ /* 0x000fc80000000000 */
[----:B------:R-:W2:Y:S01]  /*06b0*/  F2I.FTZ.U32.TRUNC.NTZ R13, R12 ;  /* 0x0000000c000d7305 */ /* 0x000ea2000021f000 */
[----:B------:R-:W-:Y:S02]  /*06c0*/  IMAD.MOV R2, RZ, RZ, -R2 ;  /* 0x000000ffff027224 */ /* 0x000fe400078e0a02 */
[----:B--2---:R-:W-:Y:S02]  /*06d0*/  IMAD.MOV R5, RZ, RZ, -R13 ;  /* 0x000000ffff057224 */ /* 0x004fe400078e0a0d */
[----:B------:R-:W-:Y:S02]  /*06e0*/  IMAD.MOV.U32 R12, RZ, RZ, RZ ;  /* 0x000000ffff0c7224 */ /* 0x000fe400078e00ff */
[----:B------:R-:W-:-:S04]  /*06f0*/  IMAD R5, R5, R4, RZ ;  /* 0x0000000405057224 */ /* 0x000fc800078e02ff */
[----:B------:R-:W-:Y:S01]  /*0700*/  IMAD.HI.U32 R5, R13, R5, R12 ;  /* 0x000000050d057227 */ /* 0x000fe200078e000c */
[----:B---3--:R-:W-:-:S04]  /*0710*/  IADD3 R3, R3, 0x3f, RZ ;  /* 0x0000003f03037810 */ /* 0x008fc80007ffe0ff */
[----:B------:R-:W-:-:S04]  /*0720*/  SHF.R.S32.HI R8, RZ, 0x1f, R3 ;  /* 0x0000001fff087819 */ /* 0x000fc80000011403 */
[----:B------:R-:W-:-:S04]  /*0730*/  LEA.HI R8, R8, R3, RZ, 0x6 ;  /* 0x0000000308087211 */ /* 0x000fc800078f30ff */
[----:B------:R-:W-:-:S04]  /*0740*/  LEA.HI.SX32 R8, R8, c[0x0][0x10], 0x1a ;  /* 0x0000040008087a11 */ /* 0x000fc800078fd2ff */
[----:B------:R-:W-:-:S04]  /*0750*/  IADD3 R8, R8, -0x1, RZ ;  /* 0xffffffff08087810 */ /* 0x000fc80007ffe0ff */
[----:B------:R-:W-:Y:S02]  /*0760*/  IABS R3, R8 ;  /* 0x0000000800037213 */ /* 0x000fe40000000000 */
[----:B------:R-:W-:-:S03]  /*0770*/  LOP3.LUT R8, R8, c[0x0][0x10], RZ, 0x3c, !PT ;  /* 0x0000040008087a12 */ /* 0x000fc600078e3cff */
[----:B------:R-:W-:Y:S01]  /*0780*/  IMAD.HI.U32 R9, R5, R3, RZ ;  /* 0x0000000305097227 */ /* 0x000fe200078e00ff */
[----:B------:R-:W-:Y:S02]  /*0790*/  ISETP.GE.AND P0, PT, R8, RZ, PT ;  /* 0x000000ff0800720c */ /* 0x000fe40003f06270 */
[----:B------:R-:W-:Y:S01]  /*07a0*/  IADD3 R5, -R240, 0x7f, R55 ;  /* 0x0000007ff0057810 */ /* 0x000fe20007ffe137 */
[----:B------:R-:W-:Y:S01]  /*07b0*/  IMAD R3, R9, R2, R3 ;  /* 0x0000000209037224 */ /* 0x000fe200078e0203 */
[----:B------:R-:W-:Y:S02]  /*07c0*/  IADD3 R2, R65, R55, -R240 ;  /* 0x0000003741027210 */ /* 0x000fe40007ffe8f0 */
[----:B-----5:R-:W-:Y:S02]  /*07d0*/  IADD3 R5, R0, R5, R65 ;  /* 0x0000000500057210 */ /* 0x020fe40007ffe041 */
[----:B------:R-:W-:Y:S01]  /*07e0*/  ISETP.GT.U32.AND P1, PT, R4, R3, PT ;  /* 0x000000030400720c */ /* 0x000fe20003f24070 */
[----:B----4-:R-:W-:Y:S01]  /*07f0*/  IMAD.IADD R7, R2, 0x1, -R7 ;  /* 0x0000000102077824 */ /* 0x010fe200078e0a07 */
[----:B------:R-:W-:-:S04]  /*0800*/  SHF.R.S32.HI R2, RZ, 0x1f, R5 ;  /* 0x0000001fff027819 */ /* 0x000fc80000011405 */
[----:B------:R-:W-:-:S04]  /*0810*/  LEA.HI R2, R2, R5, RZ, 0x6 ;  /* 0x0000000502027211 */ /* 0x000fc800078f30ff */
[----:B------:R-:W-:-:S03]  /*0820*/  SHF.R.S32.HI R165, RZ, 0x6, R2 ;  /* 0x00000006ffa57819 */ /* 0x000fc60000011402 */
[----:B------:R-:W-:Y:S01]  /*0830*/  @!P1 IMAD.IADD R3, R3, 0x1, -R4 ;  /* 0x0000000103039824 */ /* 0x000fe200078e0a04 */
[----:B------:R-:W-:Y:S02]  /*0840*/  @!P1 IADD3 R9, R9, 0x1, RZ ;  /* 0x0000000109099810 */ /* 0x000fe40007ffe0ff */
[----:B------:R-:W-:Y:S02]  /*0850*/  ISETP.NE.AND P1, PT, RZ, c[0x0][0x10], PT ;  /* 0x00000400ff007a0c */ /* 0x000fe40003f25270 */
[----:B------:R-:W-:Y:S02]  /*0860*/  ISETP.GE.U32.AND P2, PT, R3, R4, PT ;  /* 0x000000040300720c */ /* 0x000fe40003f46070 */
[----:B------:R-:W-:-:S04]  /*0870*/  IADD3 R4, R65, 0x3f, RZ ;  /* 0x0000003f41047810 */ /* 0x000fc80007ffe0ff */
[----:B------:R-:W-:-:S04]  /*0880*/  SHF.R.S32.HI R3, RZ, 0x1f, R4 ;  /* 0x0000001fff037819 */ /* 0x000fc80000011404 */
[----:B------:R-:W-:Y:S02]  /*0890*/  LEA.HI R3, R3, R4, RZ, 0x6 ;  /* 0x0000000403037211 */ /* 0x000fe400078f30ff */
[----:B------:R-:W-:Y:S02]  /*08a0*/  SHF.R.S32.HI R4, RZ, 0x1f, R7 ;  /* 0x0000001fff047819 */ /* 0x000fe40000011407 */
[----:B------:R-:W-:Y:S02]  /*08b0*/  @P2 IADD3 R9, R9, 0x1, RZ ;  /* 0x0000000109092810 */ /* 0x000fe40007ffe0ff */
[----:B------:R-:W-:Y:S02]  /*08c0*/  SHF.R.S32.HI R3, RZ, 0x6, R3 ;  /* 0x00000006ff037819 */ /* 0x000fe40000011403 */
[----:B------:R-:W-:Y:S01]  /*08d0*/  LEA.HI R4, R4, R7, RZ, 0x6 ;  /* 0x0000000704047211 */ /* 0x000fe200078f30ff */
[----:B------:R-:W-:Y:S01]  /*08e0*/  @!P0 IMAD.MOV R9, RZ, RZ, -R9 ;  /* 0x000000ffff098224 */ /* 0x000fe200078e0a09 */
[----:B------:R-:W-:-:S05]  /*08f0*/  @!P1 LOP3.LUT R9, RZ, c[0x0][0x10], RZ, 0x33, !PT ;  /* 0x00000400ff099a12 */ /* 0x000fca00078e33ff */
[----:B------:R-:W-:-:S04]  /*0900*/  IMAD R234, R9, UR8, RZ ;  /* 0x0000000809ea7c24 */ /* 0x000fc8000f8e02ff */
[----:B------:R-:W-:-:S05]  /*0910*/  IMAD.IADD R0, R9, 0x1, R234 ;  /* 0x0000000109007824 */ /* 0x000fca00078e02ea */
[----:B------:R-:W-:Y:S02]  /*0920*/  IMNMX R0, R3, R0, PT ;  /* 0x0000000003007217 */ /* 0x000fe40003800200 */
[----:B------:R-:W-:Y:S02]  /*0930*/  SHF.R.S32.HI R3, RZ, 0x6, R4 ;  /* 0x00000006ff037819 */ /* 0x000fe40000011404 */
[----:B------:R-:W-:Y:S02]  /*0940*/  IMNMX R165, R0, R165, PT ;  /* 0x000000a500a57217 */ /* 0x000fe40003800200 */
[----:B------:R-:W-:-:S04]  /*0950*/  IMNMX R234, R234, R3, !PT ;  /* 0x00000003eaea7217 */ /* 0x000fc80007800200 */
[----:B------:R-:W-:-:S13]  /*0960*/  ISETP.GE.AND P0, PT, R234, R165, PT ;  /* 0x000000a5ea00720c */ /* 0x000fda0003f06270 */
[----:B------:R-:W-:Y:S05]  /*0970*/  @!P0 BRA `(.L_x_3576) ;  /* 0x00000a3000008947 */ /* 0x000fea0003800000 */
[----:B-1----:R-:W2:Y:S04]  /*0980*/  LD.E.64 R2, [R10.64+0xb0] ;  /* 0x0000b0060a027980 */ /* 0x002ea8000c101b00 */
[----:B------:R-:W3:Y:S04]  /*0990*/  LD.E R6, [R10.64+0x60] ;  /* 0x000060060a067980 */ /* 0x000ee8000c101900 */
[----:B------:R-:W4:Y:S04]  /*09a0*/  LD.E R8, [R10.64+0xcc] ;  /* 0x0000cc060a087980 */ /* 0x000f28000c101900 */
[----:B------:R1:W4:Y:S01]  /*09b0*/  LD.E.64 R12, [R10.64+0x78] ;  /* 0x000078060a0c7980 */ /* 0x000322000c101b00 */
[----:B------:R-:W-:-:S03]  /*09c0*/  SHF.R.S32.HI R9, RZ, 0x1f, R146 ;  /* 0x0000001fff097819 */ /* 0x000fc60000011492 */
[----:B------:R1:W5:Y:S01]  /*09d0*/  LD.E R0, [R10.64+0xc0] ;  /* 0x0000c0060a007980 */ /* 0x000362000c101900 */
[----:B------:R-:W-:-:S03]  /*09e0*/  LEA.HI R9, R9, R146, RZ, 0x4 ;  /* 0x0000009209097211 */ /* 0x000fc600078f20ff */
[----:B------:R1:W5:Y:S01]  /*09f0*/  LD.E.64 R4, [R10.64+0xa8] ;  /* 0x0000a8060a047980 */ /* 0x000362000c101b00 */
[----:B------:R-:W-:Y:S01]  /*0a00*/  LOP3.LUT R7, R9, 0xfffffff0, RZ, 0xc0, !PT ;  /* 0xfffffff009077812 */ /* 0x000fe200078ec0ff */
[----:B------:R-:W-:Y:S04]  /*0a10*/  BSSY B0, `(.L_x_3577) ;  /* 0x000001c000007945 */ /* 0x000fe80003800000 */
[----:B------:R-:W-:Y:S02]  /*0a20*/  IMAD.IADD R146, R146, 0x1, -R7 ;  /* 0x0000000192927824 */ /* 0x000fe400078e0a07 */
[----:B--2---:R-:W-:-:S04]  /*0a30*/  IMAD R2, R2, UR8, R241 ;  /* 0x0000000802027c24 */ /* 0x004fc8000f8e02f1 */
[----:B---3--:R-:W-:Y:S02]  /*0a40*/  IMAD R2, R2, R6, R239 ;  /* 0x0000000602027224 */ /* 0x008fe400078e02ef */
[----:B------:R-:W-:Y:S02]  /*0a50*/  IMAD.SHL.U32 R6, R146, 0x4, RZ ;  /* 0x0000000492067824 */ /* 0x000fe400078e00ff */
[----:B------:R-:W-:Y:S01]  /*0a60*/  IMAD R3, R3, R2, R55 ;  /* 0x0000000203037224 */ /* 0x000fe200078e0237 */
[----:B------:R-:W-:Y:S01]  /*0a70*/  SHF.R.S32.HI R2, RZ, 0x4, R9 ;  /* 0x00000004ff027819 */ /* 0x000fe20000011409 */
[----:B------:R-:W-:Y:S01]  /*0a80*/  IMAD.IADD R55, R240, 0x1, -R55 ;  /* 0x00000001f0377824 */ /* 0x000fe200078e0a37 */
[----:B------:R-:W-:Y:S01]  /*0a90*/  SHF.R.S32.HI R7, RZ, 0x1f, R6 ;  /* 0x0000001fff077819 */ /* 0x000fe20000011406 */
[----:B----4-:R-:W-:-:S03]  /*0aa0*/  IMAD R8, R3, R8, RZ ;  /* 0x0000000803087224 */ /* 0x010fc600078e02ff */
[C---:B------:R-:W-:Y:S01]  /*0ab0*/  ISETP.GE.AND P1, PT, R2.reuse, R55, PT ;  /* 0x000000370200720c */ /* 0x040fe20003f26270 */
[----:B-1----:R-:W-:-:S05]  /*0ac0*/  IMAD.WIDE R10, R2, 0x100, R6 ;  /* 0x00000100020a7825 */ /* 0x002fca00078e0206 */
        /* <DEDUP_REMOVED lines=8> */
[-C--:B-----5:R-:W-:Y:S02]  /*0b50*/  ISETP.GE.AND P3, PT, R6, R0.reuse, PT ;  /* 0x000000000600720c */ /* 0x0a0fe40003f66270 */
[----:B------:R-:W-:-:S02]  /*0b60*/  ISETP.GE.AND P2, PT, R13, R0, PT ;  /* 0x000000000d00720c */ /* 0x000fc40003f46270 */
[-C--:B------:R-:W-:Y:S02]  /*0b70*/  ISETP.GE.AND P1, PT, R11, R0.reuse, PT ;  /* 0x000000000b00720c */ /* 0x080fe40003f26270 */
[----:B------:R-:W-:-:S07]  /*0b80*/  ISETP.GE.AND P0, PT, R9, R0, PT ;  /* 0x000000000900720c */ /* 0x000fce0003f06270 */
[----:B------:R1:W-:Y:S04]  /*0b90*/  @!P3 ST.E.128 [R22.64], RZ ;  /* 0x000000ff1600b985 */ /* 0x0003e8000c101d06 */
[----:B------:R1:W-:Y:S04]  /*0ba0*/  @!P2 ST.E.128 [R22.64+0x100], RZ ;  /* 0x000100ff1600a985 */ /* 0x0003e8000c101d06 */
[----:B------:R1:W-:Y:S04]  /*0bb0*/  @!P1 ST.E.128 [R22.64+0x200], RZ ;  /* 0x000200ff16009985 */ /* 0x0003e8000c101d06 */
[----:B------:R1:W-:Y:S02]  /*0bc0*/  @!P0 ST.E.128 [R22.64+0x300], RZ ;  /* 0x000300ff16008985 */ /* 0x0003e4000c101d06 */
.L_x_3578:
[----:B------:R-:W-:Y:S05]  /*0bd0*/  BSYNC B0 ;  /* 0x0000000000007941 */ /* 0x000fea0003800000 */
.L_x_3577:
        /* <DEDUP_REMOVED lines=12> */
.L_x_3580:
[----:B------:R-:W-:Y:S05]  /*0ca0*/  BSYNC B0 ;  /* 0x0000000000007941 */ /* 0x000fea0003800000 */
.L_x_3579:
        /* <DEDUP_REMOVED lines=12> */
.L_x_3582:
[----:B------:R-:W-:Y:S05]  /*0d70*/  BSYNC B0 ;  /* 0x0000000000007941 */ /* 0x000fea0003800000 */
.L_x_3581:
        /* <DEDUP_REMOVED lines=12> */
.L_x_3584:
[----:B------:R-:W-:Y:S05]  /*0e40*/  BSYNC B0 ;  /* 0x0000000000007941 */ /* 0x000fea0003800000 */
.L_x_3583:
        /* <DEDUP_REMOVED lines=12> */
.L_x_3586:
[----:B------:R-:W-:Y:S05]  /*0f10*/  BSYNC B0 ;  /* 0x0000000000007941 */ /* 0x000fea0003800000 */
.L_x_3585:
        /* <DEDUP_REMOVED lines=12> */
.L_x_3588:
[----:B------:R-:W-:Y:S05]  /*0fe0*/  BSYNC B0 ;  /* 0x0000000000007941 */ /* 0x000fea0003800000 */
.L_x_3587:
        /* <DEDUP_REMOVED lines=12> */
.L_x_3590:
[----:B------:R-:W-:Y:S05]  /*10b0*/  BSYNC B0 ;  /* 0x0000000000007941 */ /* 0x000fea0003800000 */
.L_x_3589:
        /* <DEDUP_REMOVED lines=12> */
.L_x_3592:
[----:B------:R-:W-:Y:S05]  /*1180*/  BSYNC B0 ;  /* 0x0000000000007941 */ /* 0x000fea0003800000 */
.L_x_3591:
        /* <DEDUP_REMOVED lines=29> */
[----:B------:R-:W-:Y:S05]  /*1360*/  @P6 RET.REL.NODEC R238 `(_ZN5flash24flash_fwd_splitkv_kernelI23Flash_fwd_kernel_traitsILi256ELi64ELi64ELi4ELb0ELb0EN7cutlass6half_tE19Flash_kernel_traitsILi256ELi64ELi64ELi4ES3_EELb0ELb1ELb0ELb0ELb0ELb1ELb1ELb1EEEvNS_16Flash_fwd_paramsE) ;  /* 0xffffec90ee006950 */ /* 0x000fea0003c3ffff */
[----:B-1----:R-:W-:Y:S02]  /*1370*/  MOV R5, 0xff800000 ;  /* 0xff80000000057802 */ /* 0x002fe40000000f00 */
[----:B------:R-:W-:-:S03]  /*1380*/  MOV R239, 0x0 ;  /* 0x0000000000ef7802 */ /* 0x000fc60000000f00 */
[----:B------:R1:W-:Y:S01]  /*1390*/  ST.E [R2.64+0xe0], R5 ;  /* 0x0000e00502007985 */ /* 0x0003e2000c101906 */
[----:B------:R-:W-:Y:S05]  /*13a0*/  RET.REL.NODEC R238 `(_ZN5flash24flash_fwd_splitkv_kernelI23Flash_fwd_kernel_traitsILi256ELi64ELi64ELi4ELb0ELb0EN7cutlass6half_tE19Flash_kernel_traitsILi256ELi64ELi64ELi4ES3_EELb0ELb1ELb0ELb0ELb0ELb1ELb1ELb1EEEvNS_16Flash_fwd_paramsE) ;  /* 0xffffec50ee007950 */ /* 0x000fea0003c3ffff */
.L_x_3576:
        /* <DEDUP_REMOVED lines=22> */
[----:B-1----:R-:W2:Y:S04]  /*1510*/  LD.E R8, [R10.64+0x170] ;  /* 0x000170060a087980 */ /* 0x002ea8000c101900 */
[----:B------:R-:W3:Y:S01]  /*1520*/  LD.E R4, [R10.64+0x68] ;  /* 0x000068060a047980 */ /* 0x000ee2000c101900 */
[----:B------:R-:W-:-:S03]  /*1530*/  LEA R5, R165, 0xffffffc0, 0x6 ;  /* 0xffffffc0a5057811 */ /* 0x000fc600078e30ff */
[----:B------:R-:W4:Y:S01]  /*1540*/  LD.E.64 R22, [R10.64+0x20] ;  /* 0x000020060a167980 */ /* 0x000f22000c101b00 */
[----:B------:R-:W-:-:S03]  /*1550*/  IABS R2, R5 ;  /* 0x0000000500027213 */ /* 0x000fc60000000000 */
[----:B------:R-:W3:Y:S04]  /*1560*/  LD.E.64 R60, [R10.64+0x38] ;  /* 0x000038060a3c7980 */ /* 0x000ee8000c101b00 */
        /* <DEDUP_REMOVED lines=8> */
[----:B-----5:R-:W2:Y:S02]  /*15f0*/  F2I.FTZ.U32.TRUNC.NTZ R13, R12 ;  /* 0x0000000c000d7305 */ /* 0x020ea4000021f000 */
[----:B--2---:R-:W-:Y:S02]  /*1600*/  IMAD.MOV R0, RZ, RZ, -R13 ;  /* 0x000000ffff007224 */ /* 0x004fe400078e0a0d */
[----:B------:R-:W-:Y:S02]  /*1610*/  IMAD.MOV.U32 R12, RZ, RZ, RZ ;  /* 0x000000ffff0c7224 */ /* 0x000fe400078e00ff */
[----:B------:R-:W-:Y:S01]  /*1620*/  IMAD R7, R0, R3, RZ ;  /* 0x0000000300077224 */ /* 0x000fe200078e02ff */
[----:B------:R-:W-:-:S03]  /*1630*/  IABS R0, R8 ;  /* 0x0000000800007213 */ /* 0x000fc60000000000 */
        /* <DEDUP_REMOVED lines=15> */
[----:B------:R2:W4:Y:S01]  /*1730*/  LD.E R2, [R2.64] ;  /* 0x0000000602027980 */ /* 0x000522000c101900 */
[----:B---3--:R-:W-:-:S04]  /*1740*/  IABS R7, R4 ;  /* 0x0000000400077213 */ /* 0x008fc80000000000 */
[----:B------:R-:W3:Y:S08]  /*1750*/  I2F.RP R16, R7 ;  /* 0x0000000700107306 */ /* 0x000ef00000209400 */
[----:B---3--:R-:W3:Y:S02]  /*1760*/  MUFU.RCP R12, R16 ;  /* 0x00000010000c7308 */ /* 0x008ee40000001000 */
[----:B---3--:R-:W-:-:S06]  /*1770*/  IADD3 R12, R12, 0xffffffe, RZ ;  /* 0x0ffffffe0c0c7810 */ /* 0x008fcc0007ffe0ff */
[----:B------:R-:W3:Y:S01]  /*1780*/  F2I.FTZ.U32.TRUNC.NTZ R25, R12 ;  /* 0x0000000c00197305 */ /* 0x000ee2000021f000 */
[----:B------:R-:W-:Y:S01]  /*1790*/  IMAD.MOV.U32 R24, RZ, RZ, RZ ;  /* 0x000000ffff187224 */ /* 0x000fe200078e00ff */
[----:B--2---:R-:W-:Y:S02]  /*17a0*/  IABS R3, R4 ;  /* 0x0000000400037213 */ /* 0x004fe40000000000 */
[----:B---3--:R-:W-:-:S05]  /*17b0*/  IADD3 R0, RZ, -R25, RZ ;  /* 0x80000019ff007210 */ /* 0x008fca0007ffe0ff */
        /* <DEDUP_REMOVED lines=10> */
[----:B------:R-:W-:Y:S01]  /*1860*/  LOP3.LUT R7, R239, R4, RZ, 0x3c, !PT ;  /* 0x00000004ef077212 */ /* 0x000fe200078e3cff */
[----:B------:R-:W-:Y:S01]  /*1870*/  IMAD R13, R8, R9, R5 ;  /* 0x00000009080d7224 */ /* 0x000fe200078e0205 */
[----:B------:R-:W-:Y:S02]  /*1880*/  @!P1 IADD3 R16, R16, 0x1, RZ ;  /* 0x0000000110109810 */ /* 0x000fe40007ffe0ff */
[----:B------:R-:W-:Y:S02]  /*1890*/  ISETP.GE.AND P0, PT, R7, RZ, PT ;  /* 0x000000ff0700720c */ /* 0x000fe40003f06270 */
[----:B------:R-:W-:Y:S01]  /*18a0*/  ISETP.NE.AND P1, PT, R4, RZ, PT ;  /* 0x000000ff0400720c */ /* 0x000fe20003f25270 */
[----:B------:R-:W-:Y:S01]  /*18b0*/  IMAD R7, R61, R13, RZ ;  /* 0x0000000d3d077224 */ /* 0x000fe200078e02ff */
[----:B------:R-:W-:-:S03]  /*18c0*/  SHF.R.S32.HI R17, RZ, 0x1f, R13 ;  /* 0x0000001fff117819 */ /* 0x000fc6000001140d */
[----:B------:R-:W-:Y:S02]  /*18d0*/  @P2 IADD3 R16, R16, 0x1, RZ ;  /* 0x0000000110102810 */ /* 0x000fe40007ffe0ff */
[----:B------:R-:W-:-:S04]  /*18e0*/  IMAD R7, R60, R17, R7 ;  /* 0x000000113c077224 */ /* 0x000fc800078e0207 */
[----:B------:R-:W-:Y:S02]  /*18f0*/  @!P0 IMAD.MOV R16, RZ, RZ, -R16 ;  /* 0x000000ffff108224 */ /* 0x000fe400078e0a10 */
[----:B------:R-:W-:-:S05]  /*1900*/  @!P1 LOP3.LUT R16, RZ, R4, RZ, 0x33, !PT ;  /* 0x00000004ff109212 */ /* 0x000fca00078e33ff */
[----:B------:R-:W-:Y:S01]  /*1910*/  IMAD R4, R19, R16, RZ ;  /* 0x0000001013047224 */ /* 0x000fe200078e02ff */
[----:B----4-:R-:W-:Y:S01]  /*1920*/  SHF.R.S32.HI R0, RZ, 0x1f, R2 ;  /* 0x0000001fff007819 */ /* 0x010fe20000011402 */
[-C--:B------:R-:W-:Y:S02]  /*1930*/  IMAD R3, R23, R2.reuse, RZ ;  /* 0x0000000217037224 */ /* 0x080fe400078e02ff */
[----:B------:R-:W-:-:S04]  /*1940*/  IMAD.WIDE.U32 R8, R22, R2, RZ ;  /* 0x0000000216087225 */ /* 0x000fc800078e00ff */
[----:B------:R-:W-:-:S05]  /*1950*/  IMAD R3, R22, R0, R3 ;  /* 0x0000000016037224 */ /* 0x000fca00078e0203 */
[----:B------:R-:W-:-:S05]  /*1960*/  IADD3 R9, R9, R3, RZ ;  /* 0x0000000309097210 */ /* 0x000fca0007ffe0ff */
[----:B------:R-:W-:-:S04]  /*1970*/  IMAD.WIDE.U32 R8, R13, R60, R8 ;  /* 0x0000003c0d087225 */ /* 0x000fc800078e0008 */
[-C--:B------:R-:W-:Y:S01]  /*1980*/  IMAD R3, R15, R2.reuse, RZ ;  /* 0x000000020f037224 */ /* 0x080fe200078e02ff */
[----:B------:R-:W-:Y:S02]  /*1990*/  IADD3 R9, R9, R7, RZ ;  /* 0x0000000709097210 */ /* 0x000fe40007ffe0ff */
[----:B------:R-:W-:Y:S01]  /*19a0*/  SHF.R.S32.HI R15, RZ, 0x1f, R16 ;  /* 0x0000001fff0f7819 */ /* 0x000fe20000011410 */
        /* <DEDUP_REMOVED lines=9> */
.L_x_3594:
[----:B-1----:R-:W2:Y:S01]  /*1a40*/  LD.E R4, [R10.64+0x68] ;  /* 0x000068060a047980 */ /* 0x002ea2000c101900 */
        /* <DEDUP_REMOVED lines=8> */
[----:B-----5:R-:W-:-:S02]  /*1ad0*/  @!P3 SHF.R.S32.HI R8, RZ, 0x1f, R13 ;  /* 0x0000001fff08b819 */ /* 0x020fc4000001140d */
[----:B--2---:R-:W-:-:S04]  /*1ae0*/  IABS R3, R4 ;  /* 0x0000000400037213 */ /* 0x004fc80000000000 */
[----:B------:R-:W2:Y:S08]  /*1af0*/  I2F.RP R7, R3 ;  /* 0x0000000300077306 */ /* 0x000eb00000209400 */
[----:B--2---:R-:W2:Y:S02]  /*1b00*/  MUFU.RCP R2, R7 ;  /* 0x0000000700027308 */ /* 0x004ea40000001000 */
[----:B--2---:R-:W-:-:S06]  /*1b10*/  IADD3 R2, R2, 0xffffffe, RZ ;  /* 0x0ffffffe02027810 */ /* 0x004fcc0007ffe0ff */
[----:B------:R-:W2:Y:S01]  /*1b20*/  F2I.FTZ.U32.TRUNC.NTZ R25, R2 ;  /* 0x0000000200197305 */ /* 0x000ea2000021f000 */
[----:B------:R-:W-:Y:S02]  /*1b30*/  IABS R9, R4 ;  /* 0x0000000400097213 */ /* 0x000fe40000000000 */
[----:B--2---:R-:W-:-:S05]  /*1b40*/  IADD3 R0, RZ, -R25, RZ ;  /* 0x80000019ff007210 */ /* 0x004fca0007ffe0ff */
        /* <DEDUP_REMOVED lines=8> */
[-C--:B---3--:R-:W-:Y:S02]  /*1bd0*/  @!P3 IMAD R5, R61, R14.reuse, RZ ;  /* 0x0000000e3d05b224 */ /* 0x088fe400078e02ff */
[----:B------:R-:W-:-:S04]  /*1be0*/  @!P3 IMAD.WIDE.U32 R24, R60, R14, RZ ;  /* 0x0000000e3c18b225 */ /* 0x000fc800078e00ff */
[----:B------:R-:W-:Y:S02]  /*1bf0*/  @!P3 IMAD R5, R7, R60, R5 ;  /* 0x0000003c0705b224 */ /* 0x000fe400078e0205 */
[----:B------:R-:W-:-:S03]  /*1c00*/  @P3 IMAD.IADD R7, R14, 0x1, R15 ;  /* 0x000000010e073824 */ /* 0x000fc600078e020f */
[----:B------:R-:W-:Y:S01]  /*1c10*/  @!P3 IADD3 R25, R25, R5, RZ ;  /* 0x000000051919b210 */ /* 0x000fe20007ffe0ff */
[----:B------:R-:W-:Y:S02]  /*1c20*/  @!P0 IMAD.IADD R0, R0, 0x1, -R3 ;  /* 0x0000000100008824 */ /* 0x000fe400078e0a03 */
[----:B------:R-:W-:Y:S02]  /*1c30*/  @!P3 IMAD R5, R17, R13, RZ ;  /* 0x0000000d1105b224 */ /* 0x000fe400078e02ff */
[----:B------:R-:W-:Y:S01]  /*1c40*/  @P3 IMAD R9, R61, R7, RZ ;  /* 0x000000073d093224 */ /* 0x000fe200078e02ff */
[----:B------:R-:W-:Y:S01]  /*1c50*/  ISETP.GE.U32.AND P2, PT, R0, R3, PT ;  /* 0x000000030000720c */ /* 0x000fe20003f46070 */
[----:B------:R-:W-:Y:S01]  /*1c60*/  @!P3 IMAD R5, R16, R8, R5 ;  /* 0x000000081005b224 */ /* 0x000fe200078e0205 */
[----:B------:R-:W-:Y:S01]  /*1c70*/  LOP3.LUT R0, R239, R4, RZ, 0x3c, !PT ;  /* 0x00000004ef007212 */ /* 0x000fe200078e3cff */
[----:B------:R-:W-:-:S04]  /*1c80*/  @P3 IMAD.WIDE.U32 R26, R60, R7, RZ ;  /* 0x000000073c1a3225 */ /* 0x000fc800078e00ff */
[----:B------:R-:W-:Y:S01]  /*1c90*/  @!P3 IMAD.WIDE.U32 R16, R16, R13, R24 ;  /* 0x0000000d1010b225 */ /* 0x000fe200078e0018 */
[----:B------:R-:W-:Y:S02]  /*1ca0*/  ISETP.GE.AND P1, PT, R0, RZ, PT ;  /* 0x000000ff0000720c */ /* 0x000fe40003f26270 */
[----:B------:R-:W-:Y:S01]  /*1cb0*/  @!P0 IADD3 R2, R2, 0x1, RZ ;  /* 0x0000000102028810 */ /* 0x000fe20007ffe0ff */
[----:B------:R-:W-:Y:S01]  /*1cc0*/  @P3 IMAD.IADD R9, R27, 0x1, R9 ;  /* 0x000000011b093824 */ /* 0x000fe200078e0209 */
[----:B------:R-:W-:Y:S02]  /*1cd0*/  @P3 MOV R12, R26 ;  /* 0x0000001a000c3202 */ /* 0x000fe40000000f00 */
[----:B------:R-:W-:Y:S02]  /*1ce0*/  @!P3 IADD3 R9, R17, R5, RZ ;  /* 0x000000051109b210 */ /* 0x000fe40007ffe0ff */
[----:B------:R-:W-:Y:S02]  /*1cf0*/  ISETP.NE.AND P0, PT, R4, RZ, PT ;  /* 0x000000ff0400720c */ /* 0x000fe40003f05270 */
[----:B------:R-:W-:-:S02]  /*1d00*/  LEA R5, R165, 0xffffffc0, 0x6 ;  /* 0xffffffc0a5057811 */ /* 0x000fc400078e30ff */
[----:B------:R-:W-:Y:S01]  /*1d10*/  @!P3 MOV R12, R16 ;  /* 0x00000010000cb202 */ /* 0x000fe20000000f00 */
[----:B----4-:R-:W-:Y:S01]  /*1d20*/  @!P3 IMAD R7, R63, R14, RZ ;  /* 0x0000000e3f07b224 */ /* 0x010fe200078e02ff */
[----:B------:R-:W-:Y:S01]  /*1d30*/  @!P3 SHF.R.S32.HI R3, RZ, 0x1f, R14 ;  /* 0x0000001fff03b819 */ /* 0x000fe2000001140e */
[----:B------:R-:W-:Y:S01]  /*1d40*/  IMAD R8, R61, R5, RZ ;  /* 0x000000053d087224 */ /* 0x000fe200078e02ff */
[----:B------:R-:W-:Y:S01]  /*1d50*/  SHF.R.S32.HI R17, RZ, 0x1f, R5 ;  /* 0x0000001fff117819 */ /* 0x000fe20000011405 */
[----:B------:R-:W-:Y:S01]  /*1d60*/  IMAD.MOV.U32 R26, RZ, RZ, R12 ;  /* 0x000000ffff1a7224 */ /* 0x000fe200078e000c */
[----:B------:R-:W-:Y:S01]  /*1d70*/  MOV R27, R9 ;  /* 0x00000009001b7202 */ /* 0x000fe20000000f00 */
[----:B------:R-:W-:Y:S01]  /*1d80*/  @!P3 IMAD R3, R3, R62, R7 ;  /* 0x0000003e0303b224 */ /* 0x000fe200078e0207 */
[----:B------:R-:W-:Y:S01]  /*1d90*/  @P2 IADD3 R2, R2, 0x1, RZ ;  /* 0x0000000102022810 */ /* 0x000fe20007ffe0ff */
[----:B------:R-:W-:-:S04]  /*1da0*/  @!P3 IMAD.WIDE.U32 R24, R62, R14, RZ ;  /* 0x0000000e3e18b225 */ /* 0x000fc800078e00ff */
[----:B------:R-:W-:Y:S02]  /*1db0*/  IMAD R8, R17, R60, R8 ;  /* 0x0000003c11087224 */ /* 0x000fe400078e0208 */
[----:B------:R-:W-:Y:S01]  /*1dc0*/  IMAD.WIDE.U32 R26, R60, R5, R26 ;  /* 0x000000053c1a7225 */ /* 0x000fe200078e001a */
[----:B------:R-:W-:-:S03]  /*1dd0*/  @P3 IADD3 R14, R14, R15, RZ ;  /* 0x0000000f0e0e3210 */ /* 0x000fc60007ffe0ff */
[----:B------:R-:W-:Y:S01]  /*1de0*/  @!P3 IMAD.IADD R25, R25, 0x1, R3 ;  /* 0x000000011919b824 */ /* 0x000fe200078e0203 */
[----:B------:R-:W-:Y:S01]  /*1df0*/  @!P3 SHF.R.S32.HI R3, RZ, 0x1f, R13 ;  /* 0x0000001fff03b819 */ /* 0x000fe2000001140d */
[----:B------:R-:W-:Y:S01]  /*1e00*/  @!P1 IMAD.MOV R2, RZ, RZ, -R2 ;  /* 0x000000ffff029224 */ /* 0x000fe200078e0a02 */
[----:B------:R-:W-:Y:S01]  /*1e10*/  @!P0 LOP3.LUT R2, RZ, R4, RZ, 0x33, !PT ;  /* 0x00000004ff028212 */ /* 0x000fe200078e33ff */
[----:B------:R-:W-:Y:S01]  /*1e20*/  @!P3 IMAD R0, R23, R13, RZ ;  /* 0x0000000d1700b224 */ /* 0x000fe200078e02ff */
[----:B------:R-:W-:Y:S02]  /*1e30*/  IADD3 R9, R27, R8, RZ ;  /* 0x000000081b097210 */ /* 0x000fe40007ffe0ff */
[----:B------:R-:W-:Y:S01]  /*1e40*/  MOV R8, R26 ;  /* 0x0000001a00087202 */ /* 0x000fe20000000f00 */
[----:B------:R-:W-:Y:S01]  /*1e50*/  @!P3 IMAD R0, R22, R3, R0 ;  /* 0x000000031600b224 */ /* 0x000fe200078e0200 */
[----:B------:R-:W-:Y:S01]  /*1e60*/  SHF.R.S32.HI R15, RZ, 0x1f, R2 ;  /* 0x0000001fff0f7819 */ /* 0x000fe20000011402 */
[----:B------:R-:W-:-:S02]  /*1e70*/  IMAD R3, R19, R2, RZ ;  /* 0x0000000213037224 */ /* 0x000fc400078e02ff */
[-C--:B------:R-:W-:Y:S02]  /*1e80*/  @P3 IMAD R23, R63, R14.reuse, RZ ;  /* 0x0000000e3f173224 */ /* 0x080fe400078e02ff */
[----:B------:R-:W-:-:S04]  /*1e90*/  @P3 IMAD.WIDE.U32 R26, R62, R14, RZ ;  /* 0x0000000e3e1a3225 */ /* 0x000fc800078e00ff */
[----:B------:R-:W-:Y:S01]  /*1ea0*/  @!P3 IMAD.WIDE.U32 R24, R22, R13, R24 ;  /* 0x0000000d1618b225 */ /* 0x000fe200078e0018 */
[----:B------:R-:W-:-:S03]  /*1eb0*/  @P3 IADD3 R23, R27, R23, RZ ;  /* 0x000000171b173210 */ /* 0x000fc60007ffe0ff */
[----:B------:R-:W-:Y:S01]  /*1ec0*/  IMAD.WIDE.U32 R8, R18, R2, R8 ;  /* 0x0000000212087225 */ /* 0x000fe200078e0008 */
[----:B------:R-:W-:-:S03]  /*1ed0*/  @P3 MOV R14, R26 ;  /* 0x0000001a000e3202 */ /* 0x000fc60000000f00 */
[----:B------:R-:W-:Y:S01]  /*1ee0*/  IMAD R3, R18, R15, R3 ;  /* 0x0000000f12037224 */ /* 0x000fe200078e0203 */
[----:B------:R-:W-:Y:S01]  /*1ef0*/  @!P3 MOV R14, R24 ;  /* 0x00000018000eb202 */ /* 0x000fe20000000f00 */
[----:B------:R-:W-:Y:S01]  /*1f00*/  @!P3 IMAD.IADD R23, R25, 0x1, R0 ;  /* 0x000000011917b824 */ /* 0x000fe200078e0200 */
[----:B------:R-:W-:Y:S01]  /*1f10*/  MOV R0, R8 ;  /* 0x0000000800007202 */ /* 0x000fe20000000f00 */
[----:B------:R-:W-:Y:S01]  /*1f20*/  IMAD.IADD R7, R9, 0x1, R3 ;  /* 0x0000000109077824 */ /* 0x000fe200078e0203 */
[----:B------:R-:W-:Y:S02]  /*1f30*/  MOV R13, R5 ;  /* 0x00000005000d7202 */ /* 0x000fe40000000f00 */
[----:B------:R-:W-:Y:S02]  /*1f40*/  MOV R16, R2 ;  /* 0x0000000200107202 */ /* 0x000fe40000000f00 */
.L_x_3595:
[----:B-1----:R-:W-:Y:S05]  /*1f50*/  BSYNC B0 ;  /* 0x0000000000007941 */ /* 0x002fea0003800000 */
.L_x_3593:
        /* <DEDUP_REMOVED lines=12> */
[----:B------:R-:W-:Y:S02]  /*2020*/  LOP3.LUT R19, R19, 0xfffffff8, RZ, 0xc0, !PT ;  /* 0xfffffff813137812 */ /* 0x000fe400078ec0ff */
[----:B------:R-:W-:Y:S01]  /*2030*/  LEA.HI R4, R9, R146, RZ, 0x4 ;  /* 0x0000009209047211 */ /* 0x000fe200078f20ff */
[----:B------:R-:W-:Y:S02]  /*2040*/  IMAD.SHL.U32 R31, R176, 0x40, RZ ;  /* 0x00000040b01f7824 */ /* 0x000fe400078e00ff */
[----:B------:R-:W-:-:S03]  /*2050*/  IMAD.IADD R66, R146, 0x1, -R19 ;  /* 0x0000000192427824 */ /* 0x000fc600078e0a13 */
[----:B------:R-:W-:Y:S01]  /*2060*/  LOP3.LUT R31, R31, 0x1c0, RZ, 0xc0, !PT ;  /* 0x000001c01f1f7812 */ /* 0x000fe200078ec0ff */
[----:B------:R-:W-:Y:S01]  /*2070*/  IMAD.SHL.U32 R18, R66, 0x8, RZ ;  /* 0x0000000842127824 */ /* 0x000fe200078e00ff */
[----:B-1----:R-:W-:Y:S02]  /*2080*/  LOP3.LUT R21, R4, 0xfffffff0, RZ, 0xc0, !PT ;  /* 0xfffffff004157812 */ /* 0x002fe400078ec0ff */
[----:B------:R-:W-:Y:S02]  /*2090*/  SHF.R.U32.HI R170, RZ, 0x3, R31 ;  /* 0x00000003ffaa7819 */ /* 0x000fe4000001161f */
[----:B------:R-:W-:Y:S01]  /*20a0*/  LOP3.LUT R19, R31, 0x38, R18, 0xf8, !PT ;  /* 0x000000381f137812 */ /* 0x000fe200078ef812 */
[----:B------:R-:W-:Y:S01]  /*20b0*/  IMAD.IADD R12, R146, 0x1, -R21 ;  /* 0x00000001920c7824 */ /* 0x000fe200078e0a15 */
[----:B------:R-:W-:Y:S02]  /*20c0*/  SHF.R.S32.HI R67, RZ, 0x4, R4 ;  /* 0x00000004ff437819 */ /* 0x000fe40000011404 */
[----:B------:R-:W-:-:S02]  /*20d0*/  LOP3.LUT R170, R19, R170, RZ, 0x3c, !PT ;  /* 0x000000aa13aa7212 */ /* 0x000fc400078e3cff */
[----:B------:R-:W-:Y:S01]  /*20e0*/  SHF.R.S32.HI R19, RZ, 0x1f, R12 ;  /* 0x0000001fff137819 */ /* 0x000fe2000001140c */
[----:B------:R-:W-:Y:S01]  /*20f0*/  IMAD R8, R17, R62, RZ ;  /* 0x0000003e11087224 */ /* 0x000fe200078e02ff */
[----:B------:R-:W-:Y:S02]  /*2100*/  LEA.HI R17, R4, R67, RZ, 0x1 ;  /* 0x0000004304117211 */ /* 0x000fe400078f08ff */
[----:B------:R-:W-:Y:S02]  /*2110*/  LEA.HI R4, R19, R12, RZ, 0x3 ;  /* 0x0000000c13047211 */ /* 0x000fe400078f18ff */
[----:B------:R-:W-:Y:S02]  /*2120*/  IADD3 R22, P1, R18, R14, RZ ;  /* 0x0000000e12167210 */ /* 0x000fe40007f3e0ff */
[----:B------:R-:W-:Y:S02]  /*2130*/  SHF.R.S32.HI R19, RZ, 0x1f, R18 ;  /* 0x0000001fff137819 */ /* 0x000fe40000011412 */
[----:B------:R-:W-:-:S02]  /*2140*/  LOP3.LUT R14, R17, 0xfffffffe, RZ, 0xc0, !PT ;  /* 0xfffffffe110e7812 */ /* 0x000fc400078ec0ff */
[----:B------:R-:W-:Y:S01]  /*2150*/  LOP3.LUT R17, R4, 0xfffffff8, RZ, 0xc0, !PT ;  /* 0xfffffff804117812 */ /* 0x000fe200078ec0ff */
[----:B------:R-:W-:Y:S01]  /*2160*/  IMAD.X R23, R19, 0x1, R23, P1 ;  /* 0x0000000113177824 */ /* 0x000fe200008e0617 */
[----:B------:R-:W-:Y:S01]  /*2170*/  SHF.R.S32.HI R68, RZ, 0x1f, R241 ;  /* 0x0000001fff447819 */ /* 0x000fe200000114f1 */
[C---:B------:R-:W-:Y:S02]  /*2180*/  IMAD R8, R13.reuse, R63, R8 ;  /* 0x0000003f0d087224 */ /* 0x040fe400078e0208 */
[----:B------:R-:W-:-:S04]  /*2190*/  IMAD.WIDE.U32 R30, R13, R62, R22 ;  /* 0x0000003e0d1e7225 */ /* 0x000fc800078e0016 */
[----:B------:R-:W-:Y:S02]  /*21a0*/  IMAD.IADD R17, R12, 0x1, -R17 ;  /* 0x000000010c117824 */ /* 0x000fe400078e0a11 */
[----:B------:R-:W-:Y:S01]  /*21b0*/  IMAD.IADD R67, R67, 0x1, -R14 ;  /* 0x0000000143437824 */ /* 0x000fe200078e0a0e */
[----:B------:R-:W-:Y:S01]  /*21c0*/  IADD3 R14, R18, 0x40, RZ ;  /* 0x00000040120e7810 */ /* 0x000fe20007ffe0ff */
[----:B------:R-:W-:Y:S02]  /*21d0*/  IMAD.IADD R31, R31, 0x1, R8 ;  /* 0x000000011f1f7824 */ /* 0x000fe400078e0208 */
[----:B------:R-:W-:Y:S02]  /*21e0*/  IMAD R8, R29, R16, RZ ;  /* 0x000000101d087224 */ /* 0x000fe400078e02ff */
[----:B------:R-:W-:Y:S02]  /*21f0*/  IMAD.SHL.U32 R47, R4, 0x40, RZ ;  /* 0x00000040042f7824 */ /* 0x000fe400078e00ff */
[----:B------:R-:W-:-:S02]  /*2200*/  IMAD R8, R15, R28, R8 ;  /* 0x0000001c0f087224 */ /* 0x000fc400078e0208 */
[----:B------:R-:W-:Y:S01]  /*2210*/  IMAD.WIDE.U32 R28, R16, R28, R30 ;  /* 0x0000001c101c7225 */ /* 0x000fe200078e001e */
[----:B------:R-:W-:-:S03]  /*2220*/  SHF.R.S32.HI R177, RZ, 0x1f, R176 ;  /* 0x0000001fffb17819 */ /* 0x000fc600000114b0 */
[----:B------:R-:W-:Y:S01]  /*2230*/  IMAD R185, R63, R176, RZ ;  /* 0x000000b03fb97224 */ /* 0x000fe200078e02ff */
[C---:B------:R-:W-:Y:S02]  /*2240*/  LOP3.LUT P3, RZ, R17.reuse, 0x4, RZ, 0xc0, !PT ;  /* 0x0000000411ff7812 */ /* 0x040fe4000786c0ff */
[----:B------:R-:W-:Y:S01]  /*2250*/  LOP3.LUT P2, RZ, R17, 0x2, RZ, 0xc0, !PT ;  /* 0x0000000211ff7812 */ /* 0x000fe2000784c0ff */
[----:B------:R-:W-:Y:S01]  /*2260*/  IMAD R185, R177, R62, R185 ;  /* 0x0000003eb1b97224 */ /* 0x000fe200078e02b9 */
[----:B------:R-:W-:-:S05]  /*2270*/  LEA.HI R21, R9, R146, RZ, 0x6 ;  /* 0x0000009209157211 */ /* 0x000fca00078f30ff */
[----:B------:R-:W-:-:S05]  /*2280*/  IMAD.SHL.U32 R21, R21, 0x8, RZ ;  /* 0x0000000815157824 */ /* 0x000fca00078e00ff */
[----:B------:R-:W-:Y:S02]  /*2290*/  LOP3.LUT R170, R170, 0xfffffe00, R21, 0xf8, !PT ;  /* 0xfffffe00aaaa7812 */ /* 0x000fe400078ef815 */
[----:B------:R-:W-:Y:S01]  /*22a0*/  SHF.R.S32.HI R21, RZ, 0x1f, R239 ;  /* 0x0000001fff157819 */ /* 0x000fe200000114ef */
[----:B------:R-:W-:Y:S01]  /*22b0*/  IMAD R175, R61, R176, RZ ;  /* 0x000000b03daf7224 */ /* 0x000fe200078e02ff */
[----:B------:R-:W-:-:S03]  /*22c0*/  LEA.HI R64, R9, R146, RZ, 0x5 ;  /* 0x0000009209407211 */ /* 0x000fc600078f28ff */
[----:B------:R-:W-:Y:S01]  /*22d0*/  IMAD R175, R177, R60, R175 ;  /* 0x0000003cb1af7224 */ /* 0x000fe200078e02af */
[----:B------:R-:W-:Y:S01]  /*22e0*/  LOP3.LUT R169, R64, 0xffffffe0, RZ, 0xc0, !PT ;  /* 0xffffffe040a97812 */ /* 0x000fe200078ec0ff */
[----:B------:R-:W-:Y:S02]  /*22f0*/  IMAD.MOV.U32 R50, RZ, RZ, 0x10 ;  /* 0x00000010ff327424 */ /* 0x000fe400078e00ff */
        /* <DEDUP_REMOVED lines=8> */
[----:B------:R-:W-:Y:S01]  /*2380*/  IMAD.SHL.U32 R167, R66, 0x4, RZ ;  /* 0x0000000442a77824 */ /* 0x000fe200078e00ff */
[----:B------:R-:W-:Y:S01]  /*2390*/  SEL R48, R48, 0xffffffe0, !P3 ;  /* 0xffffffe030307807 */ /* 0x000fe20005800000 */
[----:B--2---:R-:W-:-:S04]  /*23a0*/  @P0 IMAD.WIDE.U32 R22, R186, R6, RZ ;  /* 0x00000006ba160225 */ /* 0x004fc800078e00ff */
[----:B------:R-:W-:Y:S02]  /*23b0*/  @P0 IMAD R12, R187, R6, RZ ;  /* 0x00000006bb0c0224 */ /* 0x000fe400078e02ff */
[-C--:B---3--:R-:W-:Y:S02]  /*23c0*/  @!P0 IMAD R13, R27, R241.reuse, RZ ;  /* 0x000000f11b0d8224 */ /* 0x088fe400078e02ff */
[----:B------:R-:W-:-:S04]  /*23d0*/  @!P0 IMAD.WIDE.U32 R32, R26, R241, RZ ;  /* 0x000000f11a208225 */ /* 0x000fc800078e00ff */
[----:B------:R-:W-:Y:S02]  /*23e0*/  @!P0 IMAD R26, R26, R68, R13 ;  /* 0x000000441a1a8224 */ /* 0x000fe400078e020d */
[----:B------:R-:W-:Y:S02]  /*23f0*/  @P0 IMAD.IADD R13, R23, 0x1, R12 ;  /* 0x00000001170d0824 */ /* 0x000fe400078e020c */
[----:B------:R-:W-:Y:S02]  /*2400*/  IMAD.SHL.U32 R23, R17, 0x40, RZ ;  /* 0x0000004011177824 */ /* 0x000fe400078e00ff */
[----:B------:R-:W-:Y:S02]  /*2410*/  @P0 IMAD.MOV.U32 R6, RZ, RZ, R22 ;  /* 0x000000ffff060224 */ /* 0x000fe400078e0016 */
[----:B------:R-:W-:Y:S01]  /*2420*/  @!P0 IMAD.MOV.U32 R6, RZ, RZ, R32 ;  /* 0x000000ffff068224 */ /* 0x000fe200078e0020 */
[----:B------:R-:W-:Y:S01]  /*2430*/  LOP3.LUT R23, R23, 0x1c0, RZ, 0xc0, !PT ;  /* 0x000001c017177812 */ /* 0x000fe200078ec0ff */
[----:B------:R-:W-:-:S02]  /*2440*/  IMAD.SHL.U32 R12, R67, 0x8, RZ ;  /* 0x00000008430c7824 */ /* 0x000fc400078e00ff */
[----:B------:R-:W-:Y:S01]  /*2450*/  @!P0 IMAD.IADD R13, R33, 0x1, R26 ;  /* 0x00000001210d8824 */ /* 0x000fe200078e021a */
[----:B------:R-:W-:Y:S02]  /*2460*/  IADD3 R26, P1, R18, R6, RZ ;  /* 0x00000006121a7210 */ /* 0x000fe40007f3e0ff */
[----:B------:R-:W-:Y:S02]  /*2470*/  ISETP.GE.AND P0, PT, R14, R171, PT ;  /* 0x000000ab0e00720c */ /* 0x000fe40003f06270 */
[----:B------:R-:W-:Y:S02]  /*2480*/  LOP3.LUT R12, R23, 0x8, R12, 0xf8, !PT ;  /* 0x00000008170c7812 */ /* 0x000fe400078ef80c */
[----:B------:R-:W-:Y:S01]  /*2490*/  SHF.R.U32.HI R23, RZ, 0x3, R23 ;  /* 0x00000003ff177819 */ /* 0x000fe20000011617 */
[----:B------:R-:W-:Y:S01]  /*24a0*/  IMAD.X R27, R19, 0x1, R13, P1 ;  /* 0x00000001131b7824 */ /* 0x000fe200008e060d */
[----:B------:R-:W-:Y:S01]  /*24b0*/  SEL R4, RZ, 0xffffffff, P0 ;  /* 0xffffffffff047807 */ /* 0x000fe20000000000 */
[----:B------:R-:W-:Y:S01]  /*24c0*/  IMAD.MOV.U32 R22, RZ, RZ, R28 ;  /* 0x000000ffff167224 */ /* 0x000fe200078e001c */
[----:B------:R-:W-:Y:S01]  /*24d0*/  LOP3.LUT R12, R12, R23, RZ, 0x3c, !PT ;  /* 0x000000170c0c7212 */ /* 0x000fe200078e3cff */
[----:B------:R-:W-:Y:S01]  /*24e0*/  IMAD.IADD R23, R29, 0x1, R8 ;  /* 0x000000011d177824 */ /* 0x000fe200078e0208 */
[----:B------:R-:W-:-:S02]  /*24f0*/  ISETP.GE.AND P1, PT, R18, R171, PT ;  /* 0x000000ab1200720c */ /* 0x000fc40003f26270 */
[----:B------:R-:W-:Y:S01]  /*2500*/  IADD3 R13, R18, 0x80, RZ ;  /* 0x00000080120d7810 */ /* 0x000fe20007ffe0ff */
[----:B------:R-:W-:Y:S01]  /*2510*/  IMAD.SHL.U32 R4, R4, 0x2, RZ ;  /* 0x0000000204047824 */ /* 0x000fe200078e00ff */
[----:B------:R-:W-:Y:S01]  /*2520*/  SEL R17, RZ, 0x1, P1 ;  /* 0x00000001ff117807 */ /* 0x000fe20000800000 */
[----:B------:R-:W-:Y:S01]  /*2530*/  IMAD.WIDE.U32 R22, R176, R62, R22 ;  /* 0x0000003eb0167225 */ /* 0x000fe200078e0016 */
[----:B------:R-:W-:Y:S02]  /*2540*/  ISETP.GE.AND P0, PT, R13, R171, PT ;  /* 0x000000ab0d00720c */ /* 0x000fe40003f06270 */
[----:B------:R-:W-:Y:S01]  /*2550*/  LOP3.LUT R4, R4, 0x2, R17, 0xe2, !PT ;  /* 0x0000000204047812 */ /* 0x000fe200078ee211 */
[----:B------:R-:W-:Y:S01]  /*2560*/  IMAD.IADD R185, R23, 0x1, R185 ;  /* 0x0000000117b97824 */ /* 0x000fe200078e02b9 */
[----:B------:R-:W-:Y:S02]  /*2570*/  SEL R17, RZ, 0x4, P0 ;  /* 0x00000004ff117807 */ /* 0x000fe40000000000 */
[----:B----4-:R-:W-:-:S04]  /*2580*/  LEA R184, P0, R22, R2, 0x1 ;  /* 0x0000000216b87211 */ /* 0x010fc800078008ff */
[----:B------:R-:W-:Y:S02]  /*2590*/  LEA.HI.X R185, R22, R3, R185, 0x1, P0 ;  /* 0x0000000316b97211 */ /* 0x000fe400000f0cb9 */
[----:B------:R-:W-:Y:S02]  /*25a0*/  SHF.R.S32.HI R3, RZ, 0x1f, R94 ;  /* 0x0000001fff037819 */ /* 0x000fe4000001145e */
[----:B------:R-:W-:Y:S02]  /*25b0*/  LOP3.LUT R47, R12, 0xfffffe00, R47, 0xf8, !PT ;  /* 0xfffffe000c2f7812 */ /* 0x000fe400078ef82f */
[----:B------:R-:W-:Y:S02]  /*25c0*/  LEA.HI R3, R3, R94, RZ, 0x6 ;  /* 0x0000005e03037211 */ /* 0x000fe400078f30ff */
[----:B------:R-:W-:Y:S02]  /*25d0*/  IADD3 R12, R18, 0xc0, RZ ;  /* 0x000000c0120c7810 */ /* 0x000fe40007ffe0ff */
[----:B------:R-:W-:-:S02]  /*25e0*/  SHF.R.S32.HI R3, RZ, 0x6, R3 ;  /* 0x00000006ff037819 */ /* 0x000fc40000011403 */
[----:B------:R-:W-:Y:S02]  /*25f0*/  ISETP.GE.AND P1, PT, R12, R171, PT ;  /* 0x000000ab0c00720c */ /* 0x000fe40003f26270 */
[----:B------:R-:W-:Y:S01]  /*2600*/  IMNMX R92, R234, R3, !PT ;  /* 0x00000003ea5c7217 */ /* 0x000fe20007800200 */
[----:B------:R-:W-:Y:S01]  /*2610*/  IMAD R6, R25, R239, RZ ;  /* 0x000000ef19067224 */ /* 0x000fe200078e02ff */
[----:B------:R-:W-:Y:S02]  /*2620*/  IADD3 R172, P0, R18, R0, RZ ;  /* 0x0000000012ac7210 */ /* 0x000fe40007f1e0ff */
[----:B------:R-:W-:Y:S02]  /*2630*/  SEL R168, RZ, 0x8, P1 ;  /* 0x00000008ffa87807 */ /* 0x000fe40000800000 */
[----:B------:R-:W-:Y:S01]  /*2640*/  ISETP.GT.AND P1, PT, R165, R92, PT ;  /* 0x0000005ca500720c */ /* 0x000fe20003f24270 */
[----:B------:R-:W-:Y:S02]  /*2650*/  IMAD R6, R24, R21, R6 ;  /* 0x0000001518067224 */ /* 0x000fe400078e0206 */
[----:B------:R-:W-:-:S04]  /*2660*/  IMAD.WIDE.U32 R180, R239, R24, R26 ;  /* 0x00000018efb47225 */ /* 0x000fc800078e001a */
[----:B------:R-:W-:Y:S02]  /*2670*/  IMAD.X R173, R19, 0x1, R7, P0 ;  /* 0x0000000113ad7824 */ /* 0x000fe400000e0607 */
[----:B------:R-:W-:-:S04]  /*2680*/  IMAD.WIDE R24, R237, 0x40, R176 ;  /* 0x00000040ed187825 */ /* 0x000fc800078e02b0 */
[----:B------:R-:W-:-:S04]  /*2690*/  IMAD.WIDE.U32 R172, R176, R60, R172 ;  /* 0x0000003cb0ac7225 */ /* 0x000fc800078e00ac */
[----:B------:R-:W-:Y:S02]  /*26a0*/  IMAD.IADD R181, R181, 0x1, R6 ;  /* 0x00000001b5b57824 */ /* 0x000fe400078e0206 */
[----:B------:R-:W-:Y:S01]  /*26b0*/  IMAD R183, R25, R186, RZ ;  /* 0x000000ba19b77224 */ /* 0x000fe200078e02ff */
[----:B------:R-:W-:Y:S01]  /*26c0*/  LEA R236, P0, R172, R178, 0x1 ;  /* 0x000000b2acec7211 */ /* 0x000fe200078008ff */
[----:B------:R-:W-:Y:S02]  /*26d0*/  IMAD.IADD R175, R173, 0x1, R175 ;  /* 0x00000001adaf7824 */ /* 0x000fe400078e02af */
[C---:B------:R-:W-:Y:S02]  /*26e0*/  IMAD R183, R24.reuse, R187, R183 ;  /* 0x000000bb18b77224 */ /* 0x040fe400078e02b7 */
[----:B------:R-:W-:Y:S01]  /*26f0*/  IMAD.WIDE.U32 R180, R24, R186, R180 ;  /* 0x000000ba18b47225 */ /* 0x000fe200078e00b4 */
[----:B------:R-:W-:Y:S02]  /*2700*/  LOP3.LUT R168, R168, R4, R17, 0xfe, !PT ;  /* 0x00000004a8a87212 */ /* 0x000fe400078efe11 */
[----:B------:R-:W-:Y:S01]  /*2710*/  LEA.HI.X R235, R172, R179, R175, 0x1, P0 ;  /* 0x000000b3aceb7211 */ /* 0x000fe200000f0caf */
[----:B------:R-:W-:-:S02]  /*2720*/  @!P4 IMAD.MOV.U32 R20, RZ, RZ, RZ ;  /* 0x000000ffff14c224 */ /* 0x000fc400078e00ff */
        /* <DEDUP_REMOVED lines=13> */
[----:B------:R-:W-:-:S02]  /*2800*/  SHF.R.S32.HI R21, RZ, 0x1f, R94 ;  /* 0x0000001fff157819 */ /* 0x000fc4000001145e */
[----:B-----5:R-:W-:Y:S01]  /*2810*/  IADD3 R20, R20, R5, RZ ;  /* 0x0000000514147210 */ /* 0x020fe20007ffe0ff */
[----:B------:R-:W-:Y:S01]  /*2820*/  IMAD.SHL.U32 R70, R62, 0x20, RZ ;  /* 0x000000203e467824 */ /* 0x000fe200078e00ff */
[----:B------:R-:W-:Y:S01]  /*2830*/  LOP3.LUT R158, R168, 0xffff, RZ, 0xc0, !PT ;  /* 0x0000ffffa89e7812 */ /* 0x000fe200078ec0ff */
[----:B------:R-:W-:Y:S01]  /*2840*/  IMAD R69, R63, 0x60, RZ ;  /* 0x000000603f457824 */ /* 0x000fe200078e02ff */
[C---:B------:R-:W-:Y:S01]  /*2850*/  SHF.L.U64.HI R71, R62.reuse, 0x5, R63 ;  /* 0x000000053e477819 */ /* 0x040fe2000001023f */
[----:B------:R-:W-:Y:S01]  /*2860*/  IMAD.WIDE.U32 R190, R62, 0x60, RZ ;  /* 0x000000603ebe7825 */ /* 0x000fe200078e00ff */
[C---:B------:R-:W-:Y:S02]  /*2870*/  LOP3.LUT R164, R158.reuse, 0x1, RZ, 0xc0, !PT ;  /* 0x000000019ea47812 */ /* 0x040fe400078ec0ff */
        /* <DEDUP_REMOVED lines=41> */
[----:B------:R-:W-:Y:S02]  /*2b10*/  IMAD.X R21, R177, 0x1, ~R21, P0 ;  /* 0x00000001b1157824 */ /* 0x000fe400000e0e15 */
[----:B------:R-:W-:Y:S02]  /*2b20*/  IMAD.IADD R29, R29, 0x1, R2 ;  /* 0x000000011d1d7824 */ /* 0x000fe400078e0202 */
[----:B------:R-:W-:Y:S02]  /*2b30*/  IMAD.IADD R27, R27, 0x1, R0 ;  /* 0x000000011b1b7824 */ /* 0x000fe400078e0200 */
[C---:B------:R-:W-:Y:S02]  /*2b40*/  IMAD R121, R21.reuse, R192, RZ ;  /* 0x000000c015797224 */ /* 0x040fe400078e02ff */
[----:B------:R-:W-:Y:S02]  /*2b50*/  IMAD R125, R21, R194, RZ ;  /* 0x000000c2157d7224 */ /* 0x000fe400078e02ff */
[----:B------:R-:W-:-:S02]  /*2b60*/  IMAD R4, R176, R155, R167 ;  /* 0x0000009bb0047224 */ /* 0x000fc400078e02a7 */
[----:B------:R-:W-:Y:S02]  /*2b70*/  IMAD R129, R155, R20, RZ ;  /* 0x000000149b817224 */ /* 0x000fe400078e02ff */
[-C--:B------:R-:W-:Y:S02]  /*2b80*/  IMAD R121, R193, R3.reuse, R121 ;  /* 0x00000003c1797224 */ /* 0x080fe400078e0279 */
[-C--:B------:R-:W-:Y:S02]  /*2b90*/  IMAD R125, R195, R3.reuse, R125 ;  /* 0x00000003c37d7224 */ /* 0x080fe400078e027d */
[----:B------:R-:W-:-:S04]  /*2ba0*/  IMAD.WIDE.U32 R16, R192, R3, R28 ;  /* 0x00000003c0107225 */ /* 0x000fc800078e001c */
[----:B------:R-:W-:-:S04]  /*2bb0*/  IMAD.WIDE.U32 R20, R194, R3, R26 ;  /* 0x00000003c2147225 */ /* 0x000fc800078e001a */
[----:B------:R-:W-:Y:S01]  /*2bc0*/  IMAD.IADD R3, R167, 0x1, R4 ;  /* 0x00000001a7037824 */ /* 0x000fe200078e0204 */
[----:B------:R-:W-:Y:S02]  /*2bd0*/  SHF.R.S32.HI R2, RZ, 0x1f, R129 ;  /* 0x0000001fff027819 */ /* 0x000fe40000011481 */
[----:B------:R-:W-:Y:S02]  /*2be0*/  IADD3 R0, P3, R129, R4, RZ ;  /* 0x0000000481007210 */ /* 0x000fe40007f7e0ff */
[----:B------:R-:W-:Y:S02]  /*2bf0*/  IADD3 R125, R21, R125, RZ ;  /* 0x0000007d157d7210 */ /* 0x000fe40007ffe0ff */
[C---:B------:R-:W-:Y:S02]  /*2c00*/  LEA R124, P0, R20.reuse, R24, 0x1 ;  /* 0x00000018147c7211 */ /* 0x040fe400078008ff */
[----:B------:R-:W-:Y:S01]  /*2c10*/  IADD3 R129, P2, R129, R3, RZ ;  /* 0x0000000381817210 */ /* 0x000fe20007f5e0ff */
        /* <DEDUP_REMOVED lines=64> */
[C---:B------:R-:W-:Y:S01]  /*3020*/  IMAD.IADD R150, R166.reuse, 0x1, R153 ;  /* 0x00000001a6967824 */ /* 0x040fe200078e0299 */
[C---:B------:R-:W-:Y:S01]  /*3030*/  IADD3 R116, P0, R107.reuse, R106, RZ ;  /* 0x0000006a6b747210 */ /* 0x040fe20007f1e0ff */
[C---:B------:R-:W-:Y:S01]  /*3040*/  IMAD.IADD R148, R166.reuse, 0x1, R151 ;  /* 0x00000001a6947824 */ /* 0x040fe200078e0297 */
        /* <DEDUP_REMOVED lines=27> */
.L_x_3714:
        /* <DEDUP_REMOVED lines=22> */
.L_x_3598:
[----:B------:R-:W-:Y:S05]  /*3360*/  BSYNC B0 ;  /* 0x0000000000007941 */ /* 0x000fea0003800000 */
.L_x_3597:
        /* <DEDUP_REMOVED lines=21> */
.L_x_3600:
[----:B------:R-:W-:Y:S05]  /*34c0*/  BSYNC B0 ;  /* 0x0000000000007941 */ /* 0x000fea0003800000 */
.L_x_3599:
        /* <DEDUP_REMOVED lines=21> */
.L_x_3602:
[----:B------:R-:W-:Y:S05]  /*3620*/  BSYNC B0 ;  /* 0x0000000000007941 */ /* 0x000fea0003800000 */
.L_x_3601:
        /* <DEDUP_REMOVED lines=21> */
.L_x_3604:
[----:B------:R-:W-:Y:S05]  /*3780*/  BSYNC B0 ;  /* 0x0000000000007941 */ /* 0x000fea0003800000 */
.L_x_3603:
        /* <DEDUP_REMOVED lines=69> */
.L_x_3611:
[----:B------:R-:W-:Y:S05]  /*3be0*/  BSYNC B0 ;  /* 0x0000000000007941 */ /* 0x000fea0003800000 */
.L_x_3610:
        /* <DEDUP_REMOVED lines=54> */
.L_x_3613:
[----:B------:R-:W-:Y:S05]  /*3f50*/  BSYNC B0 ;  /* 0x0000000000007941 */ /* 0x000fea0003800000 */
.L_x_3612:
        /* <DEDUP_REMOVED lines=54> */
.L_x_3615:
[----:B------:R-:W-:Y:S05]  /*42c0*/  BSYNC B0 ;  /* 0x0000000000007941 */ /* 0x000fea0003800000 */
.L_x_3614:
        /* <DEDUP_REMOVED lines=53> */
.L_x_3609:
[----:B------:R-:W-:Y:S05]  /*4620*/  BSYNC B1 ;  /* 0x0000000000017941 */ /* 0x000fea0003800000 */
.L_x_3608:
        /* <DEDUP_REMOVED lines=67> */
.L_x_3619:
[----:B------:R-:W-:Y:S05]  /*4a60*/  BSYNC B0 ;  /* 0x0000000000007941 */ /* 0x000fea0003800000 */
.L_x_3618:
        /* <DEDUP_REMOVED lines=57> */
.L_x_3621:
[----:B------:R-:W-:Y:S05]  /*4e00*/  BSYNC B0 ;  /* 0x0000000000007941 */ /* 0x000fea0003800000 */
.L_x_3620:
        /* <DEDUP_REMOVED lines=57> */
.L_x_3623:
[----:B------:R-:W-:Y:S05]  /*51a0*/  BSYNC B0 ;  /* 0x0000000000007941 */ /* 0x000fea0003800000 */
.L_x_3622:
        /* <DEDUP_REMOVED lines=56> */
.L_x_3617:
[----:B------:R-:W-:Y:S05]  /*5530*/  BSYNC B1 ;  /* 0x0000000000017941 */ /* 0x000fea0003800000 */
.L_x_3616:
        /* <DEDUP_REMOVED lines=67> */
.L_x_3627:
[----:B------:R-:W-:Y:S05]  /*5970*/  BSYNC B0 ;  /* 0x0000000000007941 */ /* 0x000fea0003800000 */
.L_x_3626:
        /* <DEDUP_REMOVED lines=57> */
.L_x_3629:
[----:B------:R-:W-:Y:S05]  /*5d10*/  BSYNC B0 ;  /* 0x0000000000007941 */ /* 0x000fea0003800000 */
.L_x_3628:
        /* <DEDUP_REMOVED lines=57> */
.L_x_3631:
[----:B------:R-:W-:Y:S05]  /*60b0*/  BSYNC B0 ;  /* 0x0000000000007941 */ /* 0x000fea0003800000 */
.L_x_3630:
        /* <DEDUP_REMOVED lines=56> */
.L_x_3625:
[----:B------:R-:W-:Y:S05]  /*6440*/  BSYNC B1 ;  /* 0x0000000000017941 */ /* 0x000fea0003800000 */
.L_x_3624:
        /* <DEDUP_REMOVED lines=69> */
.L_x_3635:
[----:B------:R-:W-:Y:S05]  /*68a0*/  BSYNC B0 ;  /* 0x0000000000007941 */ /* 0x000fea0003800000 */
.L_x_3634:
        /* <DEDUP_REMOVED lines=57> */
.L_x_3637:
[----:B------:R-:W-:Y:S05]  /*6c40*/  BSYNC B0 ;  /* 0x0000000000007941 */ /* 0x000fea0003800000 */
.L_x_3636:
        /* <DEDUP_REMOVED lines=57> */
.L_x_3639:
[----:B------:R-:W-:Y:S05]  /*6fe0*/  BSYNC B0 ;  /* 0x0000000000007941 */ /* 0x000fea0003800000 */
.L_x_3638:
        /* <DEDUP_REMOVED lines=56> */
.L_x_3633:
[----:B------:R-:W-:Y:S05]  /*7370*/  BSYNC B1 ;  /* 0x0000000000017941 */ /* 0x000fea0003800000 */
.L_x_3632:
[----:B-1----:R-:W2:Y:S02]  /*7380*/  LD.E R3, [R10.64+0xd0] ;  /* 0x0000d0060a037980 */ /* 0x002ea4000c101900 */
[----:B--2---:R-:W-:Y:S05]  /*7390*/  IMAD.U32 R3, R3, -0x20, RZ ;  /* 0xffffffe003037824 */ /* 0x004fea00078e00ff */
[C---:B------:R-:W-:Y:S02]  /*73a0*/  LEA R20, P1, R3.reuse, R20, 0x1 ;  /* 0x0000001403147211 */ /* 0x040fe400078208ff */
[C---:B------:R-:W-:Y:S02]  /*73b0*/  LEA R52, P0, R3.reuse, R52, 0x1 ;  /* 0x0000003403347211 */ /* 0x040fe400078008ff */
[C---:B------:R-:W-:Y:S02]  /*73c0*/  LEA.HI.X.SX32 R21, R3.reuse, R21, 0x1, P1 ;  /* 0x0000001503157211 */ /* 0x040fe400008f0eff */
[----:B------:R-:W-:Y:S01]  /*73d0*/  LEA.HI.X.SX32 R53, R3, R53, 0x1, P0 ;  /* 0x0000003503357211 */ /* 0x000fe200000f0eff */
[----:B------:R-:W-:-:S05]  /*73e0*/  BRA `(.L_x_3640) ;  /* 0x00006dc000007947 */ /* 0x000fca0003800000 */
.L_x_3607:
        /* <DEDUP_REMOVED lines=95> */
.L_x_3646:
[----:B------:R-:W-:Y:S05]  /*79e0*/  BSYNC B0 ;  /* 0x0000000000007941 */ /* 0x000fea0003800000 */
.L_x_3645:
[----:B-----5:R3:W-:Y:S02]  /*79f0*/  ST.E.128 [R130.64], R36 ;  /* 0x0000002482007985 */ /* 0x0207e4000c101d06 */
.L_x_3644:
[----:B------:R-:W-:Y:S05]  /*7a00*/  BSYNC B1 ;  /* 0x0000000000017941 */ /* 0x000fea0003800000 */
.L_x_3643:
        /* <DEDUP_REMOVED lines=93> */
.L_x_3650:
[----:B------:R-:W-:Y:S05]  /*7fe0*/  BSYNC B0 ;  /* 0x0000000000007941 */ /* 0x000fea0003800000 */
.L_x_3649:
[----:B-----5:R4:W-:Y:S02]  /*7ff0*/  ST.E.128 [R130.64+0x80], R36 ;  /* 0x0000802482007985 */ /* 0x0209e4000c101d06 */
.L_x_3648:
[----:B------:R-:W-:Y:S05]  /*8000*/  BSYNC B1 ;  /* 0x0000000000017941 */ /* 0x000fea0003800000 */
.L_x_3647:
        /* <DEDUP_REMOVED lines=93> */
.L_x_3654:
[----:B------:R-:W-:Y:S05]  /*85e0*/  BSYNC B0 ;  /* 0x0000000000007941 */ /* 0x000fea0003800000 */
.L_x_3653:
[----:B-----5:R4:W-:Y:S02]  /*85f0*/  ST.E.128 [R130.64+0x100], R36 ;  /* 0x0001002482007985 */ /* 0x0209e4000c101d06 */
.L_x_3652:
[----:B------:R-:W-:Y:S05]  /*8600*/  BSYNC B1 ;  /* 0x0000000000017941 */ /* 0x000fea0003800000 */
.L_x_3651:
        /* <DEDUP_REMOVED lines=92> */
.L_x_3656:
[----:B------:R-:W-:Y:S05]  /*8bd0*/  BSYNC B0 ;  /* 0x0000000000007941 */ /* 0x000fea0003800000 */
.L_x_3655:
[----:B-----5:R4:W-:Y:S02]  /*8be0*/  ST.E.128 [R130.64+0x180], R36 ;  /* 0x0001802482007985 */ /* 0x0209e4000c101d06 */
.L_x_3642:
[----:B------:R-:W-:Y:S05]  /*8bf0*/  BSYNC B2 ;  /* 0x0000000000027941 */ /* 0x000fea0003800000 */
.L_x_3641:
        /* <DEDUP_REMOVED lines=29> */
[C---:B------:R-:W-:Y:S02]  /*8dd0*/  LEA R22, P0, R201.reuse, R202, 0x1 ;  /* 0x000000cac9167211 */ /* 0x040fe400078008ff */
        /* <DEDUP_REMOVED lines=73> */
.L_x_3662:
[----:B------:R-:W-:Y:S05]  /*9270*/  BSYNC B0 ;  /* 0x0000000000007941 */ /* 0x000fea0003800000 */
.L_x_3661:
[C---:B-1----:R-:W-:Y:S04]  /*9280*/  LEA R2, P0, R232.reuse, R130, 0x1 ;  /* 0x00000082e8027211 */ /* 0x042fe800078008ff */
[----:B------:R-:W-:Y:S05]  /*9290*/  LEA.HI.X R3, R232, R131, R233, 0x1, P0 ;  /* 0x00000083e8037211 */ /* 0x000fea00000f0ce9 */
[----:B-----5:R1:W-:Y:S04]  /*92a0*/  ST.E.128 [R2.64], R36 ;  /* 0x0000002402007985 */ /* 0x0203e8000c101d06 */
.L_x_3660:
[----:B------:R-:W-:Y:S05]  /*92b0*/  BSYNC B1 ;  /* 0x0000000000017941 */ /* 0x000fea0003800000 */
.L_x_3659:
        /* <DEDUP_REMOVED lines=98> */
.L_x_3666:
[----:B------:R-:W-:Y:S05]  /*98e0*/  BSYNC B0 ;  /* 0x0000000000007941 */ /* 0x000fea0003800000 */
.L_x_3665:
[C---:B------:R-:W-:Y:S04]  /*98f0*/  LEA R2, P0, R89.reuse, R130, 0x1 ;  /* 0x0000008259027211 */ /* 0x040fe800078008ff */
[----:B------:R-:W-:Y:S05]  /*9900*/  LEA.HI.X R3, R89, R131, R88, 0x1, P0 ;  /* 0x0000008359037211 */ /* 0x000fea00000f0c58 */
[----:B-----5:R3:W-:Y:S04]  /*9910*/  ST.E.128 [R2.64], R36 ;  /* 0x0000002402007985 */ /* 0x0207e8000c101d06 */
.L_x_3664:
[----:B------:R-:W-:Y:S05]  /*9920*/  BSYNC B1 ;  /* 0x0000000000017941 */ /* 0x000fea0003800000 */
.L_x_3663:
        /* <DEDUP_REMOVED lines=98> */
.L_x_3670:
[----:B------:R-:W-:Y:S05]  /*9f50*/  BSYNC B0 ;  /* 0x0000000000007941 */ /* 0x000fea0003800000 */
.L_x_3669:
[C---:B------:R-:W-:Y:S04]  /*9f60*/  LEA R2, P0, R85.reuse, R130, 0x1 ;  /* 0x0000008255027211 */ /* 0x040fe800078008ff */
[----:B------:R-:W-:Y:S05]  /*9f70*/  LEA.HI.X R3, R85, R131, R84, 0x1, P0 ;  /* 0x0000008355037211 */ /* 0x000fea00000f0c54 */
[----:B-----5:R3:W-:Y:S04]  /*9f80*/  ST.E.128 [R2.64], R36 ;  /* 0x0000002402007985 */ /* 0x0207e8000c101d06 */
.L_x_3668:
[----:B------:R-:W-:Y:S05]  /*9f90*/  BSYNC B1 ;  /* 0x0000000000017941 */ /* 0x000fea0003800000 */
.L_x_3667:
        /* <DEDUP_REMOVED lines=97> */
.L_x_3672:
[----:B------:R-:W-:Y:S05]  /*a5b0*/  BSYNC B0 ;  /* 0x0000000000007941 */ /* 0x000fea0003800000 */
.L_x_3671:
[C---:B------:R-:W-:Y:S04]  /*a5c0*/  LEA R2, P0, R79.reuse, R130, 0x1 ;  /* 0x000000824f027211 */ /* 0x040fe800078008ff */
[----:B------:R-:W-:Y:S05]  /*a5d0*/  LEA.HI.X R3, R79, R131, R78, 0x1, P0 ;  /* 0x000000834f037211 */ /* 0x000fea00000f0c4e */
[----:B-----5:R3:W-:Y:S04]  /*a5e0*/  ST.E.128 [R2.64], R36 ;  /* 0x0000002402007985 */ /* 0x0207e8000c101d06 */
.L_x_3658:
[----:B------:R-:W-:Y:S05]  /*a5f0*/  BSYNC B2 ;  /* 0x0000000000027941 */ /* 0x000fea0003800000 */
.L_x_3657:
        /* <DEDUP_REMOVED lines=103> */
.L_x_3678:
[----:B------:R-:W-:Y:S05]  /*ac70*/  BSYNC B0 ;  /* 0x0000000000007941 */ /* 0x000fea0003800000 */
.L_x_3677:
[C---:B------:R-:W-:Y:S04]  /*ac80*/  LEA R2, P0, R90.reuse, R130, 0x1 ;  /* 0x000000825a027211 */ /* 0x040fe800078008ff */
[----:B------:R-:W-:Y:S05]  /*ac90*/  LEA.HI.X R3, R90, R131, R91, 0x1, P0 ;  /* 0x000000835a037211 */ /* 0x000fea00000f0c5b */
[----:B-----5:R3:W-:Y:S04]  /*aca0*/  ST.E.128 [R2.64], R36 ;  /* 0x0000002402007985 */ /* 0x0207e8000c101d06 */
.L_x_3676:
[----:B------:R-:W-:Y:S05]  /*acb0*/  BSYNC B1 ;  /* 0x0000000000017941 */ /* 0x000fea0003800000 */
.L_x_3675:
        /* <DEDUP_REMOVED lines=98> */
.L_x_3682:
[----:B------:R-:W-:Y:S05]  /*b2e0*/  BSYNC B0 ;  /* 0x0000000000007941 */ /* 0x000fea0003800000 */
.L_x_3681:
[C---:B------:R-:W-:Y:S04]  /*b2f0*/  LEA R2, P0, R87.reuse, R130, 0x1 ;  /* 0x0000008257027211 */ /* 0x040fe800078008ff */
[----:B------:R-:W-:Y:S05]  /*b300*/  LEA.HI.X R3, R87, R131, R86, 0x1, P0 ;  /* 0x0000008357037211 */ /* 0x000fea00000f0c56 */
[----:B-----5:R3:W-:Y:S04]  /*b310*/  ST.E.128 [R2.64], R36 ;  /* 0x0000002402007985 */ /* 0x0207e8000c101d06 */
.L_x_3680:
[----:B------:R-:W-:Y:S05]  /*b320*/  BSYNC B1 ;  /* 0x0000000000017941 */ /* 0x000fea0003800000 */
.L_x_3679:
        /* <DEDUP_REMOVED lines=23> */
[----:B------:R-:W-:Y:S02]  /*b4a0*/  IADD3 R7, P2, R151, R8, RZ ;  /* 0x0000000897077210 */ /* 0x000fe40007f5e0ff */
[----:B------:R-:W-:Y:S02]  /*b4b0*/  LEA.HI.X.SX32 R23, R42, R45, 0x1, P0 ;  /* 0x0000002d2a177211 */ /* 0x000fe400000f0eff */
[C---:B------:R-:W-:Y:S02]  /*b4c0*/  LEA R200, P0, R7.reuse, R126, 0x1 ;  /* 0x0000007e07c87211 */ /* 0x040fe400078008ff */
        /* <DEDUP_REMOVED lines=72> */
.L_x_3686:
[----:B------:R-:W-:Y:S05]  /*b950*/  BSYNC B0 ;  /* 0x0000000000007941 */ /* 0x000fea0003800000 */
.L_x_3685:
[C---:B------:R-:W-:Y:S04]  /*b960*/  LEA R2, P0, R83.reuse, R130, 0x1 ;  /* 0x0000008253027211 */ /* 0x040fe800078008ff */
[----:B------:R-:W-:Y:S05]  /*b970*/  LEA.HI.X R3, R83, R131, R82, 0x1, P0 ;  /* 0x0000008353037211 */ /* 0x000fea00000f0c52 */
[----:B-----5:R3:W-:Y:S04]  /*b980*/  ST.E.128 [R2.64], R36 ;  /* 0x0000002402007985 */ /* 0x0207e8000c101d06 */
.L_x_3684:
[----:B------:R-:W-:Y:S05]  /*b990*/  BSYNC B1 ;  /* 0x0000000000017941 */ /* 0x000fea0003800000 */
.L_x_3683:
        /* <DEDUP_REMOVED lines=96> */
.L_x_3688:
[----:B------:R-:W-:Y:S05]  /*bfa0*/  BSYNC B0 ;  /* 0x0000000000007941 */ /* 0x000fea0003800000 */
.L_x_3687:
[C---:B-1----:R-:W-:Y:S04]  /*bfb0*/  LEA R2, P0, R77.reuse, R130, 0x1 ;  /* 0x000000824d027211 */ /* 0x042fe800078008ff */
[----:B------:R-:W-:Y:S05]  /*bfc0*/  LEA.HI.X R3, R77, R131, R76, 0x1, P0 ;  /* 0x000000834d037211 */ /* 0x000fea00000f0c4c */
[----:B-----5:R1:W-:Y:S04]  /*bfd0*/  ST.E.128 [R2.64], R28 ;  /* 0x0000001c02007985 */ /* 0x0203e8000c101d06 */
.L_x_3674:
[----:B------:R-:W-:Y:S05]  /*bfe0*/  BSYNC B2 ;  /* 0x0000000000027941 */ /* 0x000fea0003800000 */
.L_x_3673:
        /* <DEDUP_REMOVED lines=103> */
.L_x_3694:
[----:B------:R-:W-:Y:S05]  /*c660*/  BSYNC B0 ;  /* 0x0000000000007941 */ /* 0x000fea0003800000 */
.L_x_3693:
[----:B------:R-:W-:Y:S02]  /*c670*/  IMAD R0, R61, 0x60, RZ ;  /* 0x000000603d007824 */ /* 0x000fe400078e02ff */
[----:B-1----:R-:W-:Y:S05]  /*c680*/  IMAD.WIDE.U32 R2, R60, 0x60, R130 ;  /* 0x000000603c027825 */ /* 0x002fea00078e0082 */
[----:B------:R-:W-:Y:S05]  /*c690*/  IADD3 R3, R3, R0, RZ ;  /* 0x0000000003037210 */ /* 0x000fea0007ffe0ff */
[----:B-----5:R1:W-:Y:S02]  /*c6a0*/  ST.E.128 [R2.64], R28 ;  /* 0x0000001c02007985 */ /* 0x0203e4000c101d06 */
.L_x_3692:
[----:B------:R-:W-:Y:S05]  /*c6b0*/  BSYNC B1 ;  /* 0x0000000000017941 */ /* 0x000fea0003800000 */
.L_x_3691:
        /* <DEDUP_REMOVED lines=19> */
[C---:B------:R-:W-:Y:S02]  /*c7f0*/  @P1 IADD3 R4, -R5.reuse, RZ, RZ ;  /* 0x000000ff05041210 */ /* 0x040fe40007ffe1ff */
        /* <DEDUP_REMOVED lines=77> */
.L_x_3698:
[----:B------:R-:W-:Y:S05]  /*ccd0*/  BSYNC B0 ;  /* 0x0000000000007941 */ /* 0x000fea0003800000 */
.L_x_3697:
[C---:B-1----:R-:W-:Y:S04]  /*cce0*/  LEA R2, P0, R81.reuse, R130, 0x1 ;  /* 0x0000008251027211 */ /* 0x042fe800078008ff */
[----:B------:R-:W-:Y:S05]  /*ccf0*/  LEA.HI.X R3, R81, R131, R80, 0x1, P0 ;  /* 0x0000008351037211 */ /* 0x000fea00000f0c50 */
[----:B-----5:R1:W-:Y:S04]  /*cd00*/  ST.E.128 [R2.64], R28 ;  /* 0x0000001c02007985 */ /* 0x0203e8000c101d06 */
.L_x_3696:
[----:B------:R-:W-:Y:S05]  /*cd10*/  BSYNC B1 ;  /* 0x0000000000017941 */ /* 0x000fea0003800000 */
.L_x_3695:
        /* <DEDUP_REMOVED lines=22> */
[----:B------:R-:W-:Y:S01]  /*ce80*/  LEA.HI.X.SX32 R3, R6, R3, 0x1, P0 ;  /* 0x0000000306037211 */ /* 0x000fe200000f0eff */
[----:B------:R-:W-:Y:S01]  /*ce90*/  IMAD.MOV.U32 R6, RZ, RZ, RZ ;  /* 0x000000ffff067224 */ /* 0x000fe200078e00ff */
[----:B------:R-:W-:Y:S02]  /*cea0*/  LEA R40, P0, R4, R126, 0x1 ;  /* 0x0000007e04287211 */ /* 0x000fe400078008ff */
[----:B------:R-:W-:Y:S01]  /*ceb0*/  LEA.HI.X.SX32 R5, R5, R135, 0x1, P2 ;  /* 0x0000008705057211 */ /* 0x000fe200010f0eff */
        /* <DEDUP_REMOVED lines=71> */
.L_x_3702:
[----:B------:R-:W-:Y:S05]  /*d330*/  BSYNC B0 ;  /* 0x0000000000007941 */ /* 0x000fea0003800000 */
.L_x_3701:
[C---:B-1----:R-:W-:Y:S04]  /*d340*/  LEA R2, P0, R75.reuse, R130, 0x1 ;  /* 0x000000824b027211 */ /* 0x042fe800078008ff */
[----:B------:R-:W-:Y:S05]  /*d350*/  LEA.HI.X R3, R75, R131, R74, 0x1, P0 ;  /* 0x000000834b037211 */ /* 0x000fea00000f0c4a */
[----:B-----5:R1:W-:Y:S04]  /*d360*/  ST.E.128 [R2.64], R28 ;  /* 0x0000001c02007985 */ /* 0x0203e8000c101d06 */
.L_x_3700:
[----:B------:R-:W-:Y:S05]  /*d370*/  BSYNC B1 ;  /* 0x0000000000017941 */ /* 0x000fea0003800000 */
.L_x_3699:
        /* <DEDUP_REMOVED lines=20> */
[C---:B------:R-:W-:Y:S02]  /*d4c0*/  IADD3 R0, P2, R147.reuse, R4, RZ ;  /* 0x0000000493007210 */ /* 0x040fe40007f5e0ff */
[----:B------:R-:W-:Y:S02]  /*d4d0*/  LEA.HI.X.SX32 R3, R6, R3, 0x1, P0 ;  /* 0x0000000306037211 */ /* 0x000fe400000f0eff */
[----:B------:R-:W-:Y:S02]  /*d4e0*/  LEA R40, P0, R0, R126, 0x1 ;  /* 0x0000007e00287211 */ /* 0x000fe400078008ff */
[----:B------:R-:W-:Y:S01]  /*d4f0*/  LEA.HI.X.SX32 R4, R4, R134, 0x1, P2 ;  /* 0x0000008604047211 */ /* 0x000fe200010f0eff */
[----:B------:R1:W3:Y:S03]  /*d500*/  LD.E.128 R24, [R2.64] ;  /* 0x0000000602187980 */ /* 0x0002e6000c101d00 */
[----:B------:R-:W-:Y:S02]  /*d510*/  LEA.HI.X R41, R0, R127, R4, 0x1, P0 ;  /* 0x0000007f00297211 */ /* 0x000fe400000f0c04 */
[----:B------:R-:W-:Y:S01]  /*d520*/  MOV R0, RZ ;  /* 0x000000ff00007202 */ /* 0x000fe20000000f00 */
[----:B------:R-:W-:Y:S03]  /*d530*/  @P1 IMAD.MOV R0, RZ, RZ, -R5 ;  /* 0x000000ffff001224 */ /* 0x000fe600078e0a05 */
[----:B------:R-:W1:Y:S02]  /*d540*/  LD.E.128 R40, [R40.64] ;  /* 0x0000000628287980 */ /* 0x000e64000c101d00 */
[----:B------:R-:W-:Y:S04]  /*d550*/  IADD3 R7, P0, R147, R0, RZ ;  /* 0x0000000093077210 */ /* 0x000fe80007f1e0ff */
        /* <DEDUP_REMOVED lines=67> */
.L_x_3704:
[----:B------:R-:W-:Y:S05]  /*d990*/  BSYNC B0 ;  /* 0x0000000000007941 */ /* 0x000fea0003800000 */
.L_x_3703:
[C---:B-1----:R-:W-:Y:S04]  /*d9a0*/  LEA R2, P0, R73.reuse, R130, 0x1 ;  /* 0x0000008249027211 */ /* 0x042fe800078008ff */
[----:B------:R-:W-:Y:S05]  /*d9b0*/  LEA.HI.X R3, R73, R131, R72, 0x1, P0 ;  /* 0x0000008349037211 */ /* 0x000fea00000f0c48 */
[----:B-----5:R1:W-:Y:S04]  /*d9c0*/  ST.E.128 [R2.64], R28 ;  /* 0x0000001c02007985 */ /* 0x0203e8000c101d06 */
.L_x_3690:
[----:B------:R-:W-:Y:S05]  /*d9d0*/  BSYNC B2 ;  /* 0x0000000000027941 */ /* 0x000fea0003800000 */
.L_x_3689:
[----:B-1-3--:R-:W3:Y:S02]  /*d9e0*/  LD.E R3, [R10.64+0xd0] ;  /* 0x0000d0060a037980 */ /* 0x00aee4000c101900 */
[----:B---3--:R-:W-:Y:S05]  /*d9f0*/  IMAD.U32 R3, R3, -0x20, RZ ;  /* 0xffffffe003037824 */ /* 0x008fea00078e00ff */
[C---:B------:R-:W-:Y:S02]  /*da00*/  LEA R128, P1, R3.reuse, R128, 0x1 ;  /* 0x0000008003807211 */ /* 0x040fe400078208ff */
[C---:B------:R-:W-:Y:S02]  /*da10*/  LEA R126, P0, R3.reuse, R126, 0x1 ;  /* 0x0000007e037e7211 */ /* 0x040fe400078008ff */
[C---:B------:R-:W-:Y:S02]  /*da20*/  LEA.HI.X.SX32 R129, R3.reuse, R129, 0x1, P1 ;  /* 0x0000008103817211 */ /* 0x040fe400008f0eff */
[----:B------:R-:W-:Y:S01]  /*da30*/  LEA.HI.X.SX32 R127, R3, R127, 0x1, P0 ;  /* 0x0000007f037f7211 */ /* 0x000fe200000f0eff */
[----:B------:R-:W-:-:S05]  /*da40*/  BRA `(.L_x_3640) ;  /* 0x0000076000007947 */ /* 0x000fca0003800000 */
.L_x_3606:
        /* <DEDUP_REMOVED lines=14> */
.L_x_3706:
[----:B------:R-:W-:Y:S05]  /*db30*/  BSYNC B0 ;  /* 0x0000000000007941 */ /* 0x000fea0003800000 */
.L_x_3705:
        /* <DEDUP_REMOVED lines=33> */
.L_x_3708:
[----:B------:R-:W-:Y:S05]  /*dd50*/  BSYNC B0 ;  /* 0x0000000000007941 */ /* 0x000fea0003800000 */
.L_x_3707:
        /* <DEDUP_REMOVED lines=33> */
.L_x_3710:
[----:B------:R-:W-:Y:S05]  /*df70*/  BSYNC B0 ;  /* 0x0000000000007941 */ /* 0x000fea0003800000 */
.L_x_3709:
        /* <DEDUP_REMOVED lines=35> */
.L_x_3640:
[----:B------:R-:W-:Y:S05]  /*e1b0*/  BSYNC B3 ;  /* 0x0000000000037941 */ /* 0x000fea0003800000 */
.L_x_3605:
        /* <DEDUP_REMOVED lines=89> */
.L_x_3712:
        /* <DEDUP_REMOVED lines=8> */
.L_x_3713:
[----:B------:R-:W-:Y:S05]  /*e7d0*/  BSYNC B0 ;  /* 0x0000000000007941 */ /* 0x000fea0003800000 */
.L_x_3711:
[----:B------:R-:W-:Y:S04]  /*e7e0*/  IADD3 R9, R9, -0x1, RZ ;  /* 0xffffffff09097810 */ /* 0x000fe80007ffe0ff */
[----:B------:R-:W-:Y:S11]  /*e7f0*/  ISETP.GT.AND P0, PT, R9, R92, PT ;  /* 0x0000005c0900720c */ /* 0x000ff60003f04270 */
[----:B------:R-:W-:Y:S02]  /*e800*/  @!UPT UIADD3 URZ, URZ, URZ, URZ ;  /* 0x0000003f3f3ff290 */ /* 0x000fe4000fffe03f */
[----:B------:R-:W-:-:S05]  /*e810*/  @P0 BRA `(.L_x_3714) ;  /* 0xffff49e000000947 */ /* 0x000fca000383ffff */
.L_x_3596:
        /* <DEDUP_REMOVED lines=19> */
[----:B------:R-:W2:Y:S01]  /*e950*/  @P1 LD.E R2, [R20.64] ;  /* 0x0000000614021980 */ /* 0x000ea2000c101900 */
[----:B------:R-:W-:Y:S02]  /*e960*/  LEA.HI R15, R3, R3, RZ, 0x1 ;  /* 0x00000003030f7211 */ /* 0x000fe400078f08ff */
[----:B------:R-:W-:Y:S02]  /*e970*/  IADD3 R5, P1, R5, R180, RZ ;  /* 0x000000b405057210 */ /* 0x000fe40007f3e0ff */
[----:B------:R-:W-:Y:S02]  /*e980*/  SHF.R.S32.HI R15, RZ, 0x1, R15 ;  /* 0x00000001ff0f7819 */ /* 0x000fe4000001140f */
[----:B---3--:R-:W-:Y:S01]  /*e990*/  ISETP.NE.AND P4, PT, R0, RZ, PT ;  /* 0x000000ff0000720c */ /* 0x008fe20003f85270 */
[----:B------:R-:W-:Y:S01]  /*e9a0*/  IMAD.MOV.U32 R182, RZ, RZ, R180 ;  /* 0x000000ffffb67224 */ /* 0x000fe200078e00b4 */
[----:B------:R-:W-:Y:S01]  /*e9b0*/  LEA R44, P2, R180, R188, 0x1 ;  /* 0x000000bcb42c7211 */ /* 0x000fe200078408ff */
[----:B------:R-:W-:Y:S01]  /*e9c0*/  IMAD R16, R176, R15, R167 ;  /* 0x0000000fb0107224 */ /* 0x000fe200078e02a7 */
[----:B------:R-:W-:Y:S01]  /*e9d0*/  LEA R7, P0, R186, R180, 0x5 ;  /* 0x000000b4ba077211 */ /* 0x000fe200078028ff */
[--C-:B------:R-:W-:Y:S01]  /*e9e0*/  IMAD.X R6, R17, 0x1, R183.reuse, P1 ;  /* 0x0000000111067824 */ /* 0x100fe200008e06b7 */
[----:B------:R-:W-:Y:S01]  /*e9f0*/  LEA.HI.X R45, R180, R189, R183, 0x1, P2 ;  /* 0x000000bdb42d7211 */ /* 0x000fe200010f0cb7 */
[----:B------:R-:W-:Y:S01]  /*ea00*/  IMAD R4, R187, 0x30, RZ ;  /* 0x00000030bb047824 */ /* 0x000fe200078e02ff */
[C---:B------:R-:W-:Y:S01]  /*ea10*/  LEA.HI.X R8, R186.reuse, R183, R187, 0x5, P0 ;  /* 0x000000b7ba087211 */ /* 0x040fe200000f2cbb */
[----:B------:R-:W-:Y:S01]  /*ea20*/  IMAD.WIDE.U32 R182, R186, 0x30, R182 ;  /* 0x00000030bab67825 */ /* 0x000fe200078e00b6 */
[----:B------:R-:W-:-:S02]  /*ea30*/  LEA R32, P1, R5, R188, 0x1 ;  /* 0x000000bc05207211 */ /* 0x000fc400078208ff */
[-C--:B------:R-:W-:Y:S01]  /*ea40*/  LEA R34, P0, R7, R188.reuse, 0x1 ;  /* 0x000000bc07227211 */ /* 0x080fe200078008ff */
[----:B------:R-:W-:Y:S01]  /*ea50*/  IMAD.IADD R17, R240, 0x1, -R55 ;  /* 0x00000001f0117824 */ /* 0x000fe200078e0a37 */
[-C--:B------:R-:W-:Y:S01]  /*ea60*/  LEA.HI.X R33, R5, R189.reuse, R6, 0x1, P1 ;  /* 0x000000bd05217211 */ /* 0x080fe200008f0c06 */
[----:B------:R-:W-:Y:S01]  /*ea70*/  IMAD.IADD R5, R183, 0x1, R4 ;  /* 0x00000001b7057824 */ /* 0x000fe200078e0204 */
[----:B------:R-:W-:Y:S02]  /*ea80*/  LEA.HI.X R35, R7, R189, R8, 0x1, P0 ;  /* 0x000000bd07237211 */ /* 0x000fe400000f0c08 */
[----:B------:R-:W-:Y:S02]  /*ea90*/  ISETP.GE.AND P0, PT, R176, R17, PT ;  /* 0x00000011b000720c */ /* 0x000fe40003f06270 */
[----:B------:R-:W-:Y:S01]  /*eaa0*/  LEA R30, P1, R182, R188, 0x1 ;  /* 0x000000bcb61e7211 */ /* 0x000fe200078208ff */
[----:B------:R-:W-:Y:S01]  /*eab0*/  IMAD.SHL.U32 R29, R15, 0x10, RZ ;  /* 0x000000100f1d7824 */ /* 0x000fe200078e00ff */
[----:B------:R-:W-:-:S02]  /*eac0*/  ISETP.GT.AND P0, PT, R146, -0x8, !P0 ;  /* 0xfffffff89200780c */ /* 0x000fc40004704270 */
[----:B------:R-:W-:Y:S02]  /*ead0*/  LEA.HI.X R31, R182, R189, R5, 0x1, P1 ;  /* 0x000000bdb61f7211 */ /* 0x000fe400008f0c05 */
[----:B--2---:R-:W-:-:S05]  /*eae0*/  IADD3 R2, R2, R94, R55 ;  /* 0x0000005e02027210 */ /* 0x004fca0007ffe037 */
[----:B------:R-:W-:Y:S02]  /*eaf0*/  IMAD R21, R2, R15, RZ ;  /* 0x0000000f02157224 */ /* 0x000fe400078e02ff */
[----:B------:R-:W-:-:S03]  /*eb00*/  IMAD.IADD R2, R167, 0x1, R16 ;  /* 0x00000001a7027824 */ /* 0x000fc600078e0210 */
        /* <DEDUP_REMOVED lines=9> */
[C---:B----4-:R-:W-:Y:S01]  /*eba0*/  IMAD.SHL.U32 R39, R8.reuse, 0x2, RZ ;  /* 0x0000000208277824 */ /* 0x050fe200078e00ff */
        /* <DEDUP_REMOVED lines=14> */
[--C-:B-----5:R-:W-:Y:S01]  /*ec90*/  HADD2.F32 R41, -RZ, R21.reuse.H0_H0 ;  /* 0x20000015ff297230 */ /* 0x120fe20000004100 */
[----:B------:R-:W-:Y:S01]  /*eca0*/  MOV R40, R22 ;  /* 0x0000001600287202 */ /* 0x000fe20000000f00 */
[----:B------:R-:W-:Y:S02]  /*ecb0*/  HADD2.F32 R51, -RZ, R21.H1_H1 ;  /* 0x30000015ff337230 */ /* 0x000fe40000004100 */
[--C-:B------:R-:W-:Y:S02]  /*ecc0*/  HADD2.F32 R28, -RZ, R23.reuse.H1_H1 ;  /* 0x30000017ff1c7230 */ /* 0x100fe40000004100 */
[----:B------:R-:W-:-:S02]  /*ecd0*/  HADD2.F32 R49, -RZ, R23.H0_H0 ;  /* 0x20000017ff317230 */ /* 0x000fc40000004100 */
[----:B---3--:R-:W-:Y:S02]  /*ece0*/  HADD2.F32 R0, -RZ, R5.H1_H1 ;  /* 0x30000005ff007230 */ /* 0x008fe40000004100 */
[----:B------:R-:W-:Y:S02]  /*ecf0*/  HADD2.F32 R2, -RZ, R4.H1_H1 ;  /* 0x30000004ff027230 */ /* 0x000fe40000004100 */
[----:B----4-:R-:W-:Y:S01]  /*ed00*/  HADD2.F32 R21, -RZ, R7.H1_H1 ;  /* 0x30000007ff157230 */ /* 0x010fe20000004100 */
        /* <DEDUP_REMOVED lines=31> */
.L_x_3723:
[----:B------:R-:W-:Y:S05]  /*ef00*/  BSYNC B0 ;  /* 0x0000000000007941 */ /* 0x000fea0003800000 */
.L_x_3722:
[----:B-----5:R3:W-:Y:S02]  /*ef10*/  STS.128 [R244], R20 ;  /* 0x00000014f4007388 */ /* 0x0207e40000000c00 */
.L_x_3721:
[----:B------:R-:W-:Y:S05]  /*ef20*/  BSYNC B1 ;  /* 0x0000000000017941 */ /* 0x000fea0003800000 */
.L_x_3720:
        /* <DEDUP_REMOVED lines=49> */
.L_x_3727:
[----:B------:R-:W-:Y:S05]  /*f240*/  BSYNC B0 ;  /* 0x0000000000007941 */ /* 0x000fea0003800000 */
.L_x_3726:
[----:B-----5:R1:W-:Y:S02]  /*f250*/  STS.128 [R244+0x2000], R20 ;  /* 0x00200014f4007388 */ /* 0x0203e40000000c00 */
.L_x_3725:
[----:B------:R-:W-:Y:S05]  /*f260*/  BSYNC B1 ;  /* 0x0000000000017941 */ /* 0x000fea0003800000 */
.L_x_3724:
        /* <DEDUP_REMOVED lines=10> */
[--C-:B-----5:R-:W-:Y:S01]  /*f310*/  HADD2.F32 R41, -RZ, R21.reuse.H0_H0 ;  /* 0x20000015ff297230 */ /* 0x120fe20000004100 */
[----:B------:R-:W-:Y:S01]  /*f320*/  MOV R40, R22 ;  /* 0x0000001600287202 */ /* 0x000fe20000000f00 */
[----:B------:R-:W-:Y:S02]  /*f330*/  HADD2.F32 R51, -RZ, R21.H1_H1 ;  /* 0x30000015ff337230 */ /* 0x000fe40000004100 */
[--C-:B------:R-:W-:Y:S02]  /*f340*/  HADD2.F32 R28, -RZ, R23.reuse.H1_H1 ;  /* 0x30000017ff1c7230 */ /* 0x100fe40000004100 */
[----:B------:R-:W-:-:S02]  /*f350*/  HADD2.F32 R49, -RZ, R23.H0_H0 ;  /* 0x20000017ff317230 */ /* 0x000fc40000004100 */
        /* <DEDUP_REMOVED lines=34> */
.L_x_3731:
[----:B------:R-:W-:Y:S05]  /*f580*/  BSYNC B0 ;  /* 0x0000000000007941 */ /* 0x000fea0003800000 */
.L_x_3730:
[----:B-----5:R3:W-:Y:S02]  /*f590*/  STS.128 [R244+0x4000], R20 ;  /* 0x00400014f4007388 */ /* 0x0207e40000000c00 */
.L_x_3729:
[----:B------:R-:W-:Y:S05]  /*f5a0*/  BSYNC B1 ;  /* 0x0000000000017941 */ /* 0x000fea0003800000 */
.L_x_3728:
        /* <DEDUP_REMOVED lines=9> */
[--C-:B-----5:R-:W-:Y:S01]  /*f640*/  HADD2.F32 R41, -RZ, R21.reuse.H0_H0 ;  /* 0x20000015ff297230 */ /* 0x120fe20000004100 */
[----:B------:R-:W-:Y:S01]  /*f650*/  MOV R40, R22 ;  /* 0x0000001600287202 */ /* 0x000fe20000000f00 */
[----:B------:R-:W-:Y:S02]  /*f660*/  HADD2.F32 R43, -RZ, R21.H1_H1 ;  /* 0x30000015ff2b7230 */ /* 0x000fe40000004100 */
[--C-:B------:R-:W-:Y:S02]  /*f670*/  HADD2.F32 R28, -RZ, R23.reuse.H1_H1 ;  /* 0x30000017ff1c7230 */ /* 0x100fe40000004100 */
[----:B---3--:R-:W-:-:S02]  /*f680*/  HADD2.F32 R39, -RZ, R23.H0_H0 ;  /* 0x20000017ff277230 */ /* 0x008fc40000004100 */
[----:B--2---:R-:W-:Y:S02]  /*f690*/  HADD2.F32 R0, -RZ, R5.H1_H1 ;  /* 0x30000005ff007230 */ /* 0x004fe40000004100 */
        /* <DEDUP_REMOVED lines=33> */
.L_x_3733:
[----:B------:R-:W-:Y:S05]  /*f8b0*/  BSYNC B0 ;  /* 0x0000000000007941 */ /* 0x000fea0003800000 */
.L_x_3732:
[----:B-----5:R3:W-:Y:S02]  /*f8c0*/  STS.128 [R244+0x6000], R20 ;  /* 0x00600014f4007388 */ /* 0x0207e40000000c00 */
.L_x_3719:
[----:B------:R-:W-:Y:S05]  /*f8d0*/  BSYNC B2 ;  /* 0x0000000000027941 */ /* 0x000fea0003800000 */
.L_x_3718:
        /* <DEDUP_REMOVED lines=9> */
[----:B----4-:R-:W-:-:S03]  /*f970*/  IMAD.SHL.U32 R39, R5, 0x2, RZ ;  /* 0x0000000205277824 */ /* 0x010fc600078e00ff */
        /* <DEDUP_REMOVED lines=52> */
.L_x_3739:
[----:B------:R-:W-:Y:S05]  /*fcc0*/  BSYNC B0 ;  /* 0x0000000000007941 */ /* 0x000fea0003800000 */
.L_x_3738:
[----:B-----5:R3:W-:Y:S02]  /*fcd0*/  STS.128 [R244+0x800], R20 ;  /* 0x00080014f4007388 */ /* 0x0207e40000000c00 */
.L_x_3737:
[----:B------:R-:W-:Y:S05]  /*fce0*/  BSYNC B1 ;  /* 0x0000000000017941 */ /* 0x000fea0003800000 */
.L_x_3736:
        /* <DEDUP_REMOVED lines=49> */
.L_x_3743:
[----:B------:R-:W-:Y:S05]  /*10000*/  BSYNC B0 ;  /* 0x0000000000007941 */ /* 0x000fea0003800000 */
.L_x_3742:
[----:B-----5:R3:W-:Y:S02]  /*10010*/  STS.128 [R244+0x2800], R20 ;  /* 0x00280014f4007388 */ /* 0x0207e40000000c00 */
.L_x_3741:
[----:B------:R-:W-:Y:S05]  /*10020*/  BSYNC B1 ;  /* 0x0000000000017941 */ /* 0x000fea0003800000 */
.L_x_3740:
        /* <DEDUP_REMOVED lines=49> */
.L_x_3747:
[----:B------:R-:W-:Y:S05]  /*10340*/  BSYNC B0 ;  /* 0x0000000000007941 */ /* 0x000fea0003800000 */
.L_x_3746:
[----:B-----5:R3:W-:Y:S02]  /*10350*/  STS.128 [R244+0x4800], R20 ;  /* 0x00480014f4007388 */ /* 0x0207e40000000c00 */
.L_x_3745:
[----:B------:R-:W-:Y:S05]  /*10360*/  BSYNC B1 ;  /* 0x0000000000017941 */ /* 0x000fea0003800000 */
.L_x_3744:
        /* <DEDUP_REMOVED lines=9> */
[--C-:B-1---5:R-:W-:Y:S01]  /*10400*/  HADD2.F32 R33, -RZ, R21.reuse.H0_H0 ;  /* 0x20000015ff217230 */ /* 0x122fe20000004100 */
        /* <DEDUP_REMOVED lines=38> */
.L_x_3749:
[----:B------:R-:W-:Y:S05]  /*10670*/  BSYNC B0 ;  /* 0x0000000000007941 */ /* 0x000fea0003800000 */
.L_x_3748:
[----:B-----5:R3:W-:Y:S02]  /*10680*/  STS.128 [R244+0x6800], R20 ;  /* 0x00680014f4007388 */ /* 0x0207e40000000c00 */
.L_x_3735:
[----:B------:R-:W-:Y:S05]  /*10690*/  BSYNC B2 ;  /* 0x0000000000027941 */ /* 0x000fea0003800000 */
.L_x_3734:
        /* <DEDUP_REMOVED lines=10> */
[C---:B----4-:R-:W-:Y:S02]  /*10740*/  IMAD.SHL.U32 R39, R0.reuse, 0x2, RZ ;  /* 0x0000000200277824 */ /* 0x050fe400078e00ff */
[----:B------:R1:W-:Y:S01]  /*10750*/  @P0 STS.128 [R244+0x1000], RZ ;  /* 0x001000fff4000388 */ /* 0x0003e20000000c00 */
[----:B------:R-:W-:Y:S02]  /*10760*/  SHF.L.U64.HI R5, R0, 0x1, R5 ;  /* 0x0000000100057819 */ /* 0x000fe40000010205 */
[-C--:B------:R-:W-:Y:S02]  /*10770*/  IADD3 R36, P2, R24, R39.reuse, RZ ;  /* 0x0000002718247210 */ /* 0x080fe40007f5e0ff */
[----:B------:R-:W-:-:S03]  /*10780*/  IADD3 R38, P1, R26, R39, RZ ;  /* 0x000000271a267210 */ /* 0x000fc60007f3e0ff */
[--C-:B------:R-:W-:Y:S02]  /*10790*/  IMAD.X R37, R25, 0x1, R5.reuse, P2 ;  /* 0x0000000119257824 */ /* 0x100fe400010e0605 */
[----:B------:R-:W-:Y:S01]  /*107a0*/  IMAD.X R39, R27, 0x1, R5, P1 ;  /* 0x000000011b277824 */ /* 0x000fe200008e0605 */
[----:B------:R-:W-:Y:S05]  /*107b0*/  @P0 BRA `(.L_x_3753) ;  /* 0x000002e000000947 */ /* 0x000fea0003800000 */
[----:B---3--:R3:W5:Y:S01]  /*107c0*/  LD.E.128 R20, [R34.64] ;  /* 0x0000000622147980 */ /* 0x008762000c101d00 */
[----:B------:R-:W-:Y:S01]  /*107d0*/  ISETP.GE.AND P0, PT, R18, R3, PT ;  /* 0x000000031200720c */ /* 0x000fe20003f06270 */
[----:B------:R-:W-:-:S12]  /*107e0*/  BSSY B0, `(.L_x_3754) ;  /* 0x000002a000007945 */ /* 0x000fd80003800000 */
[----:B------:R-:W-:Y:S05]  /*107f0*/  @P0 BRA `(.L_x_3755) ;  /* 0x0000028000000947 */ /* 0x000fea0003800000 */
[----:B------:R-:W4:Y:S04]  /*10800*/  LD.E.64 R4, [R38.64] ;  /* 0x0000000626047980 */ /* 0x000f28000c101b00 */
[----:B--2---:R-:W2:Y:S01]  /*10810*/  LD.E.64 R6, [R36.64] ;  /* 0x0000000624067980 */ /* 0x004ea2000c101b00 */
[--C-:B-----5:R-:W-:Y:S01]  /*10820*/  HADD2.F32 R41, -RZ, R21.reuse.H0_H0 ;  /* 0x20000015ff297230 */ /* 0x120fe20000004100 */
[----:B------:R-:W-:Y:S01]  /*10830*/  MOV R33, R22 ;  /* 0x0000001600217202 */ /* 0x000fe20000000f00 */
[----:B------:R-:W-:Y:S02]  /*10840*/  HADD2.F32 R45, -RZ, R21.H1_H1 ;  /* 0x30000015ff2d7230 */ /* 0x000fe40000004100 */
[--C-:B------:R-:W-:Y:S02]  /*10850*/  HADD2.F32 R29, -RZ, R23.reuse.H1_H1 ;  /* 0x30000017ff1d7230 */ /* 0x100fe40000004100 */
[----:B------:R-:W-:-:S02]  /*10860*/  HADD2.F32 R43, -RZ, R23.H0_H0 ;  /* 0x20000017ff2b7230 */ /* 0x000fc40000004100 */
[----:B----4-:R-:W-:Y:S02]  /*10870*/  HADD2.F32 R0, -RZ, R5.H1_H1 ;  /* 0x30000005ff007230 */ /* 0x010fe40000004100 */
        /* <DEDUP_REMOVED lines=8> */
[----:B------:R-:W-:Y:S01]  /*10900*/  FFMA.FTZ R40, R43, R21, -R40 ;  /* 0x000000152b287223 */ /* 0x000fe20000010828 */
[--C-:B------:R-:W-:Y:S01]  /*10910*/  HADD2.F32 R21, -RZ, R20.reuse.H1_H1 ;  /* 0x30000014ff157230 */ /* 0x100fe20000004100 */
        /* <DEDUP_REMOVED lines=16> */
[C---:B------:R-:W-:Y:S02]  /*10a20*/  FFMA.FTZ R21, R20.reuse, R7, -R21 ;  /* 0x0000000714157223 */ /* 0x040fe40000010815 */
[----:B------:R-:W-:Y:S02]  /*10a30*/  FFMA.FTZ R0, R20, R5, R0 ;  /* 0x0000000514007223 */ /* 0x000fe40000010000 */
[----:B------:R-:W-:-:S03]  /*10a40*/  FFMA.FTZ R41, R41, R4, R22 ;  /* 0x0000000429297223 */ /* 0x000fc60000010016 */
[----:B------:R-:W-:Y:S02]  /*10a50*/  F2FP.PACK_AB R22, R0, R21 ;  /* 0x000000150016723e */ /* 0x000fe400000000ff */
[----:B------:R-:W-:Y:S02]  /*10a60*/  F2FP.PACK_AB R20, R41, R2 ;  /* 0x000000022914723e */ /* 0x000fe400000000ff */
[----:B------:R-:W-:Y:S02]  /*10a70*/  MOV R21, R42 ;  /* 0x0000002a00157202 */ /* 0x000fe40000000f00 */
.L_x_3755:
[----:B------:R-:W-:Y:S05]  /*10a80*/  BSYNC B0 ;  /* 0x0000000000007941 */ /* 0x000fea0003800000 */
.L_x_3754:
[----:B-----5:R4:W-:Y:S02]  /*10a90*/  STS.128 [R244+0x1000], R20 ;  /* 0x00100014f4007388 */ /* 0x0209e40000000c00 */
.L_x_3753:
[----:B------:R-:W-:Y:S05]  /*10aa0*/  BSYNC B1 ;  /* 0x0000000000017941 */ /* 0x000fea0003800000 */
.L_x_3752:
[----:B------:R-:W-:Y:S01]  /*10ab0*/  ISETP.GE.AND P0, PT, R14, R9, PT ;  /* 0x000000090e00720c */ /* 0x000fe20003f06270 */
[----:B------:R-:W-:-:S12]  /*10ac0*/  BSSY B1, `(.L_x_3756) ;  /* 0x0000031000017945 */ /* 0x000fd80003800000 */
[----:B------:R1:W-:Y:S01]  /*10ad0*/  @P0 STS.128 [R244+0x3000], RZ ;  /* 0x003000fff4000388 */ /* 0x0003e20000000c00 */
[----:B------:R-:W-:Y:S05]  /*10ae0*/  @P0 BRA `(.L_x_3757) ;  /* 0x000002e000000947 */ /* 0x000fea0003800000 */
[----:B---34-:R3:W5:Y:S01]  /*10af0*/  LD.E.128 R20, [R34.64+0x80] ;  /* 0x0000800622147980 */ /* 0x018762000c101d00 */
[----:B------:R-:W-:Y:S01]  /*10b00*/  ISETP.GE.AND P0, PT, R14, R3, PT ;  /* 0x000000030e00720c */ /* 0x000fe20003f06270 */
[----:B------:R-:W-:-:S12]  /*10b10*/  BSSY B0, `(.L_x_3758) ;  /* 0x000002a000007945 */ /* 0x000fd80003800000 */
[----:B------:R-:W-:Y:S05]  /*10b20*/  @P0 BRA `(.L_x_3759) ;  /* 0x0000028000000947 */ /* 0x000fea0003800000 */
[----:B------:R-:W4:Y:S04]  /*10b30*/  LD.E.64 R4, [R38.64+0x40] ;  /* 0x0000400626047980 */ /* 0x000f28000c101b00 */
[----:B--2---:R-:W2:Y:S01]  /*10b40*/  LD.E.64 R6, [R36.64+0x40] ;  /* 0x0000400624067980 */ /* 0x004ea2000c101b00 */
        /* <DEDUP_REMOVED lines=38> */
.L_x_3759:
[----:B------:R-:W-:Y:S05]  /*10db0*/  BSYNC B0 ;  /* 0x0000000000007941 */ /* 0x000fea0003800000 */
.L_x_3758:
[----:B-----5:R4:W-:Y:S02]  /*10dc0*/  STS.128 [R244+0x3000], R20 ;  /* 0x00300014f4007388 */ /* 0x0209e40000000c00 */
.L_x_3757:
[----:B------:R-:W-:Y:S05]  /*10dd0*/  BSYNC B1 ;  /* 0x0000000000017941 */ /* 0x000fea0003800000 */
.L_x_3756:
        /* <DEDUP_REMOVED lines=48> */
.L_x_3763:
[----:B------:R-:W-:Y:S05]  /*110e0*/  BSYNC B0 ;  /* 0x0000000000007941 */ /* 0x000fea0003800000 */
.L_x_3762:
[----:B-----5:R4:W-:Y:S02]  /*110f0*/  STS.128 [R244+0x5000], R20 ;  /* 0x00500014f4007388 */ /* 0x0209e40000000c00 */
.L_x_3761:
[----:B------:R-:W-:Y:S05]  /*11100*/  BSYNC B1 ;  /* 0x0000000000017941 */ /* 0x000fea0003800000 */
.L_x_3760:
[----:B------:R-:W-:-:S13]  /*11110*/  ISETP.GE.AND P0, PT, R12, R9, PT ;  /* 0x000000090c00720c */ /* 0x000fda0003f06270 */
[----:B------:R1:W-:Y:S01]  /*11120*/  @P0 STS.128 [R244+0x7000], RZ ;  /* 0x007000fff4000388 */ /* 0x0003e20000000c00 */
[----:B------:R-:W-:Y:S05]  /*11130*/  @P0 BRA `(.L_x_3751) ;  /* 0x000002e000000947 */ /* 0x000fea0003800000 */
[----:B---34-:R3:W5:Y:S01]  /*11140*/  LD.E.128 R20, [R34.64+0x180] ;  /* 0x0001800622147980 */ /* 0x018762000c101d00 */
[----:B------:R-:W-:Y:S01]  /*11150*/  ISETP.GE.AND P0, PT, R12, R3, PT ;  /* 0x000000030c00720c */ /* 0x000fe20003f06270 */
[----:B------:R-:W-:-:S12]  /*11160*/  BSSY B0, `(.L_x_3764) ;  /* 0x000002a000007945 */ /* 0x000fd80003800000 */
[----:B------:R-:W-:Y:S05]  /*11170*/  @P0 BRA `(.L_x_3765) ;  /* 0x0000028000000947 */ /* 0x000fea0003800000 */
[----:B------:R-:W4:Y:S04]  /*11180*/  LD.E.64 R4, [R38.64+0xc0] ;  /* 0x0000c00626047980 */ /* 0x000f28000c101b00 */
[----:B--2---:R1:W2:Y:S01]  /*11190*/  LD.E.64 R6, [R36.64+0xc0] ;  /* 0x0000c00624067980 */ /* 0x0042a2000c101b00 */
[--C-:B---3-5:R-:W-:Y:S01]  /*111a0*/  HADD2.F32 R35, -RZ, R21.reuse.H0_H0 ;  /* 0x20000015ff237230 */ /* 0x128fe20000004100 */
[----:B------:R-:W-:Y:S01]  /*111b0*/  MOV R33, R22 ;  /* 0x0000001600217202 */ /* 0x000fe20000000f00 */
[----:B------:R-:W-:Y:S02]  /*111c0*/  HADD2.F32 R41, -RZ, R21.H1_H1 ;  /* 0x30000015ff297230 */ /* 0x000fe40000004100 */
[--C-:B------:R-:W-:Y:S02]  /*111d0*/  HADD2.F32 R29, -RZ, R23.reuse.H1_H1 ;  /* 0x30000017ff1d7230 */ /* 0x100fe40000004100 */
[----:B-1----:R-:W-:-:S02]  /*111e0*/  HADD2.F32 R37, -RZ, R23.H0_H0 ;  /* 0x20000017ff257230 */ /* 0x002fc40000004100 */
        /* <DEDUP_REMOVED lines=33> */
.L_x_3765:
[----:B------:R-:W-:Y:S05]  /*11400*/  BSYNC B0 ;  /* 0x0000000000007941 */ /* 0x000fea0003800000 */
.L_x_3764:
[----:B-----5:R4:W-:Y:S02]  /*11410*/  STS.128 [R244+0x7000], R20 ;  /* 0x00700014f4007388 */ /* 0x0209e40000000c00 */
.L_x_3751:
[----:B------:R-:W-:Y:S05]  /*11420*/  BSYNC B2 ;  /* 0x0000000000027941 */ /* 0x000fea0003800000 */
.L_x_3750:
[----:B---3--:R-:W-:-:S04]  /*11430*/  IADD3 R34, R176, 0x30, RZ ;  /* 0x00000030b0227810 */ /* 0x008fc80007ffe0ff */
        /* <DEDUP_REMOVED lines=16> */
[----:B----4-:R4:W5:Y:S01]  /*11540*/  LD.E.128 R20, [R30.64] ;  /* 0x000000061e147980 */ /* 0x010962000c101d00 */
[----:B------:R-:W-:Y:S01]  /*11550*/  ISETP.GE.AND P0, PT, R18, R3, PT ;  /* 0x000000031200720c */ /* 0x000fe20003f06270 */
[----:B------:R-:W-:-:S12]  /*11560*/  BSSY B0, `(.L_x_3769) ;  /* 0x0000028000007945 */ /* 0x000fd80003800000 */
[----:B------:R-:W-:Y:S05]  /*11570*/  @P0 BRA `(.L_x_3770) ;  /* 0x0000026000000947 */ /* 0x000fea0003800000 */
[----:B--2---:R-:W2:Y:S04]  /*11580*/  LD.E.64 R4, [R26.64] ;  /* 0x000000061a047980 */ /* 0x004ea8000c101b00 */
[----:B---3--:R-:W3:Y:S01]  /*11590*/  LD.E.64 R6, [R24.64] ;  /* 0x0000000618067980 */ /* 0x008ee2000c101b00 */
[--C-:B-----5:R-:W-:Y:S02]  /*115a0*/  HADD2.F32 R16, -RZ, R21.reuse.H0_H0 ;  /* 0x20000015ff107230 */ /* 0x120fe40000004100 */
[----:B------:R-:W-:Y:S02]  /*115b0*/  HADD2.F32 R21, -RZ, R21.H1_H1 ;  /* 0x30000015ff157230 */ /* 0x000fe40000004100 */
        /* <DEDUP_REMOVED lines=34> */
.L_x_3770:
[----:B------:R-:W-:Y:S05]  /*117e0*/  BSYNC B0 ;  /* 0x0000000000007941 */ /* 0x000fea0003800000 */
.L_x_3769:
[----:B-----5:R1:W-:Y:S02]  /*117f0*/  STS.128 [R244+0x1800], R20 ;  /* 0x00180014f4007388 */ /* 0x0203e40000000c00 */
.L_x_3768:
[----:B------:R-:W-:Y:S05]  /*11800*/  BSYNC B1 ;  /* 0x0000000000017941 */ /* 0x000fea0003800000 */
.L_x_3767:
        /* <DEDUP_REMOVED lines=10> */
[----:B-----5:R-:W-:Y:S01]  /*118b0*/  MOV R29, R17 ;  /* 0x00000011001d7202 */ /* 0x020fe20000000f00 */
[--C-:B------:R-:W-:Y:S02]  /*118c0*/  HADD2.F32 R15, -RZ, R19.reuse.H1_H1 ;  /* 0x30000013ff0f7230 */ /* 0x100fe40000004100 */
[----:B-1--4-:R-:W-:Y:S02]  /*118d0*/  HADD2.F32 R23, -RZ, R19.H0_H0 ;  /* 0x20000013ff177230 */ /* 0x012fe40000004100 */
        /* <DEDUP_REMOVED lines=34> */
.L_x_3774:
[----:B------:R-:W-:Y:S05]  /*11b00*/  BSYNC B0 ;  /* 0x0000000000007941 */ /* 0x000fea0003800000 */
.L_x_3773:
[----:B-----5:R1:W-:Y:S02]  /*11b10*/  STS.128 [R244+0x3800], R16 ;  /* 0x00380010f4007388 */ /* 0x0203e40000000c00 */
.L_x_3772:
[----:B------:R-:W-:Y:S05]  /*11b20*/  BSYNC B1 ;  /* 0x0000000000017941 */ /* 0x000fea0003800000 */
.L_x_3771:
        /* <DEDUP_REMOVED lines=13> */
[----:B----4-:R-:W-:-:S02]  /*11c00*/  HADD2.F32 R21, -RZ, R19.H0_H0 ;  /* 0x20000013ff157230 */ /* 0x010fc40000004100 */
[----:B--2---:R-:W-:Y:S02]  /*11c10*/  HADD2.F32 R2, -RZ, R4.H1_H1 ;  /* 0x30000004ff027230 */ /* 0x004fe40000004100 */
[----:B------:R-:W-:Y:S02]  /*11c20*/  HADD2.F32 R0, -RZ, R5.H1_H1 ;  /* 0x30000005ff007230 */ /* 0x000fe40000004100 */
[--C-:B---3--:R-:W-:Y:S01]  /*11c30*/  HADD2.F32 R13, -RZ, R6.reuse.H1_H1 ;  /* 0x30000006ff0d7230 */ /* 0x108fe20000004100 */
[C---:B------:R-:W-:Y:S01]  /*11c40*/  FMUL.FTZ R20, R17.reuse, R2 ;  /* 0x0000000211147220 */ /* 0x040fe20000410000 */
[----:B------:R-:W-:Y:S02]  /*11c50*/  HADD2.F32 R8, -RZ, R7.H1_H1 ;  /* 0x30000007ff087230 */ /* 0x000fe40000004100 */
[----:B------:R-:W-:Y:S01]  /*11c60*/  HADD2.F32 R6, -RZ, R6.H0_H0 ;  /* 0x20000006ff067230 */ /* 0x000fe20000004100 */
[-C--:B------:R-:W-:Y:S01]  /*11c70*/  FMUL.FTZ R19, R17, R13.reuse ;  /* 0x0000000d11137220 */ /* 0x080fe20000410000 */
[----:B------:R-:W-:Y:S01]  /*11c80*/  HADD2.F32 R4, -RZ, R4.H0_H0 ;  /* 0x20000004ff047230 */ /* 0x000fe20000004100 */
[C---:B------:R-:W-:Y:S01]  /*11c90*/  FMUL.FTZ R17, R15.reuse, R0 ;  /* 0x000000000f117220 */ /* 0x040fe20000410000 */
[----:B------:R-:W-:Y:S01]  /*11ca0*/  HADD2.F32 R5, -RZ, R5.H0_H0 ;  /* 0x20000005ff057230 */ /* 0x000fe20000004100 */
[C---:B------:R-:W-:Y:S01]  /*11cb0*/  FFMA.FTZ R20, R14.reuse, R13, -R20 ;  /* 0x0000000d0e147223 */ /* 0x040fe20000010814 */
[----:B------:R-:W-:Y:S01]  /*11cc0*/  HADD2.F32 R13, -RZ, R16.H1_H1 ;  /* 0x30000010ff0d7230 */ /* 0x000fe20000004100 */
[----:B------:R-:W-:Y:S01]  /*11cd0*/  FMUL.FTZ R15, R15, R8 ;  /* 0x000000080f0f7220 */ /* 0x000fe20000410000 */
[----:B------:R-:W-:Y:S01]  /*11ce0*/  HADD2.F32 R7, -RZ, R7.H0_H0 ;  /* 0x20000007ff077230 */ /* 0x000fe20000004100 */
[----:B------:R-:W-:Y:S01]  /*11cf0*/  FFMA.FTZ R19, R14, R2, R19 ;  /* 0x000000020e137223 */ /* 0x000fe20000010013 */
[--C-:B------:R-:W-:Y:S01]  /*11d00*/  HADD2.F32 R2, -RZ, R18.reuse.H1_H1 ;  /* 0x30000012ff027230 */ /* 0x100fe20000004100 */
[C---:B------:R-:W-:Y:S01]  /*11d10*/  FFMA.FTZ R17, R21.reuse, R8, -R17 ;  /* 0x0000000815117223 */ /* 0x040fe20000010811 */
[----:B------:R-:W-:Y:S01]  /*11d20*/  HADD2.F32 R18, -RZ, R18.H0_H0 ;  /* 0x20000012ff127230 */ /* 0x000fe20000004100 */
[----:B------:R-:W-:Y:S01]  /*11d30*/  FFMA.FTZ R0, R21, R0, R15 ;  /* 0x0000000015007223 */ /* 0x000fe2000001000f */
[----:B------:R-:W-:Y:S01]  /*11d40*/  HADD2.F32 R15, -RZ, R16.H0_H0 ;  /* 0x20000010ff0f7230 */ /* 0x000fe20000004100 */
[----:B------:R-:W-:Y:S01]  /*11d50*/  FMUL.FTZ R8, R13, R4 ;  /* 0x000000040d087220 */ /* 0x000fe20000410000 */
[----:B------:R-:W-:Y:S01]  /*11d60*/  F2FP.PACK_AB R20, R19, R20 ;  /* 0x000000141314723e */ /* 0x000fe200000000ff */
[----:B------:R-:W-:Y:S01]  /*11d70*/  FMUL.FTZ R14, R13, R6 ;  /* 0x000000060d0e7220 */ /* 0x000fe20000410000 */
[----:B------:R-:W-:Y:S01]  /*11d80*/  F2FP.PACK_AB R19, R0, R17 ;  /* 0x000000110013723e */ /* 0x000fe200000000ff */
[C---:B------:R-:W-:Y:S01]  /*11d90*/  FMUL.FTZ R13, R2.reuse, R5 ;  /* 0x00000005020d7220 */ /* 0x040fe20000410000 */
        /* <DEDUP_REMOVED lines=8> */
.L_x_3778:
[----:B------:R-:W-:Y:S05]  /*11e20*/  BSYNC B0 ;  /* 0x0000000000007941 */ /* 0x000fea0003800000 */
.L_x_3777:
[----:B-----5:R1:W-:Y:S02]  /*11e30*/  STS.128 [R244+0x5800], R16 ;  /* 0x00580010f4007388 */ /* 0x0203e40000000c00 */
.L_x_3776:
[----:B------:R-:W-:Y:S05]  /*11e40*/  BSYNC B1 ;  /* 0x0000000000017941 */ /* 0x000fea0003800000 */
.L_x_3775:
        /* <DEDUP_REMOVED lines=9> */
[----:B-----5:R-:W-:Y:S02]  /*11ee0*/  HADD2.F32 R9, -RZ, R19.H1_H1 ;  /* 0x30000013ff097230 */ /* 0x020fe40000004100 */
[----:B------:R-:W-:Y:S02]  /*11ef0*/  HADD2.F32 R13, -RZ, R17.H0_H0 ;  /* 0x20000011ff0d7230 */ /* 0x000fe40000004100 */
[----:B------:R-:W-:Y:S02]  /*11f00*/  HADD2.F32 R19, -RZ, R19.H0_H0 ;  /* 0x20000013ff137230 */ /* 0x000fe40000004100 */
[----:B------:R-:W-:-:S02]  /*11f10*/  HADD2.F32 R17, -RZ, R17.H1_H1 ;  /* 0x30000011ff117230 */ /* 0x000fc40000004100 */
        /* <DEDUP_REMOVED lines=9> */
[----:B------:R-:W-:Y:S01]  /*11fb0*/  FFMA.FTZ R12, R19, R7, -R12 ;  /* 0x00000007130c7223 */ /* 0x000fe2000001080c */
        /* <DEDUP_REMOVED lines=22> */
.L_x_3780:
[----:B------:R-:W-:Y:S05]  /*12120*/  BSYNC B0 ;  /* 0x0000000000007941 */ /* 0x000fea0003800000 */
.L_x_3779:
[----:B-----5:R1:W-:Y:S01]  /*12130*/  STS.128 [R244+0x7800], R16 ;  /* 0x00780010f4007388 */ /* 0x0203e20000000c00 */
[----:B------:R-:W-:Y:S05]  /*12140*/  BRA `(.L_x_3766) ;  /* 0x0000669000007947 */ /* 0x000fea0003800000 */
.L_x_3717:
        /* <DEDUP_REMOVED lines=30> */
[--C-:B----4-:R-:W-:Y:S02]  /*12330*/  HADD2.F32 R8, -RZ, R5.reuse.H0_H0 ;  /* 0x20000005ff087230 */ /* 0x110fe40000004100 */
[----:B------:R-:W-:Y:S02]  /*12340*/  HADD2.F32 R16, -RZ, R5.H1_H1 ;  /* 0x30000005ff107230 */ /* 0x000fe40000004100 */
[----:B------:R-:W-:Y:S02]  /*12350*/  HADD2.F32 R5, -RZ, R7.H0_H0 ;  /* 0x20000007ff057230 */ /* 0x000fe40000004100 */
[--C-:B------:R-:W-:Y:S02]  /*12360*/  HADD2.F32 R28, -RZ, R4.reuse.H0_H0 ;  /* 0x20000004ff1c7230 */ /* 0x100fe40000004100 */
[----:B------:R-:W-:Y:S01]  /*12370*/  HADD2.F32 R46, -RZ, R4.H1_H1 ;  /* 0x30000004ff2e7230 */ /* 0x000fe20000004100 */
[----:B------:R-:W-:Y:S01]  /*12380*/  @!P1 FADD.FTZ R5, -R5, -RZ ;  /* 0x800000ff05059221 */ /* 0x000fe20000010100 */
[----:B------:R-:W-:-:S02]  /*12390*/  HADD2.F32 R4, -RZ, R6.H0_H0 ;  /* 0x20000006ff047230 */ /* 0x000fc40000004100 */
[----:B------:R-:W-:Y:S02]  /*123a0*/  HADD2.F32 R7, -RZ, R7.H1_H1 ;  /* 0x30000007ff077230 */ /* 0x000fe40000004100 */
[----:B------:R-:W-:Y:S01]  /*123b0*/  HADD2.F32 R6, -RZ, R6.H1_H1 ;  /* 0x30000006ff067230 */ /* 0x000fe20000004100 */
[----:B------:R-:W-:Y:S01]  /*123c0*/  FMUL.FTZ R52, R52, R5 ;  /* 0x0000000534347220 */ /* 0x000fe20000410000 */
[----:B------:R-:W-:Y:S01]  /*123d0*/  HADD2.F32 R49, -RZ, R37.H0_H0 ;  /* 0x20000025ff317230 */ /* 0x000fe20000004100 */
[----:B------:R-:W-:Y:S01]  /*123e0*/  @!P1 FADD.FTZ R8, -R8, -RZ ;  /* 0x800000ff08089221 */ /* 0x000fe20000010100 */
[----:B------:R-:W-:Y:S01]  /*123f0*/  HADD2.F32 R54, -RZ, R39.H1_H1 ;  /* 0x30000027ff367230 */ /* 0x000fe20000004100 */
[----:B------:R-:W-:Y:S01]  /*12400*/  @!P1 FADD.FTZ R7, -R7, -RZ ;  /* 0x800000ff07079221 */ /* 0x000fe20000010100 */
[----:B------:R-:W-:Y:S01]  /*12410*/  HADD2.F32 R5, -RZ, R38.H1_H1 ;  /* 0x30000026ff057230 */ /* 0x000fe20000004100 */
[----:B------:R-:W-:Y:S01]  /*12420*/  @!P1 FADD.FTZ R6, -R6, -RZ ;  /* 0x800000ff06069221 */ /* 0x000fe20000010100 */
[--C-:B------:R-:W-:Y:S01]  /*12430*/  HADD2.F32 R51, -RZ, R36.reuse.H0_H0 ;  /* 0x20000024ff337230 */ /* 0x100fe20000004100 */
[----:B------:R-:W-:Y:S01]  /*12440*/  FMUL.FTZ R49, R49, R8 ;  /* 0x0000000831317220 */ /* 0x000fe20000410000 */
[----:B------:R-:W-:Y:S01]  /*12450*/  HADD2.F32 R39, -RZ, R36.H1_H1 ;  /* 0x30000024ff277230 */ /* 0x000fe20000004100 */
[----:B------:R-:W-:Y:S01]  /*12460*/  FMUL.FTZ R54, R54, R7 ;  /* 0x0000000736367220 */ /* 0x000fe20000410000 */
[----:B------:R-:W-:Y:S01]  /*12470*/  HADD2.F32 R37, -RZ, R37.H1_H1 ;  /* 0x30000025ff257230 */ /* 0x000fe20000004100 */
[----:B------:R-:W-:Y:S01]  /*12480*/  FMUL.FTZ R6, R5, R6 ;  /* 0x0000000605067220 */ /* 0x000fe20000410000 */
[----:B------:R-:W-:Y:S01]  /*12490*/  HADD2.F32 R7, -RZ, R38.H0_H0 ;  /* 0x20000026ff077230 */ /* 0x000fe20000004100 */
[----:B------:R-:W-:Y:S01]  /*124a0*/  @!P1 FADD.FTZ R28, -R28, -RZ ;  /* 0x800000ff1c1c9221 */ /* 0x000fe20000010100 */
[----:B-----5:R-:W-:Y:S01]  /*124b0*/  HADD2.F32 R8, -RZ, R41.H0_H0 ;  /* 0x20000029ff087230 */ /* 0x020fe20000004100 */
[----:B------:R-:W-:Y:S01]  /*124c0*/  @!P1 FADD.FTZ R46, -R46, -RZ ;  /* 0x800000ff2e2e9221 */ /* 0x000fe20000010100 */
[----:B--2---:R-:W-:Y:S01]  /*124d0*/  HADD2.F32 R5, -RZ, R21.H0_H0 ;  /* 0x20000015ff057230 */ /* 0x004fe20000004100 */
[----:B------:R-:W-:-:S02]  /*124e0*/  @!P1 FADD.FTZ R16, -R16, -RZ ;  /* 0x800000ff10109221 */ /* 0x000fc40000010100 */
[----:B------:R-:W-:Y:S01]  /*124f0*/  @!P1 FADD.FTZ R4, -R4, -RZ ;  /* 0x800000ff04049221 */ /* 0x000fe20000010100 */
[----:B------:R-:W-:Y:S01]  /*12500*/  HADD2.F32 R36, -RZ, R21.H1_H1 ;  /* 0x30000015ff247230 */ /* 0x000fe20000004100 */
[----:B------:R-:W-:Y:S01]  /*12510*/  FMUL.FTZ R28, R51, R28 ;  /* 0x0000001c331c7220 */ /* 0x000fe20000410000 */
[--C-:B------:R-:W-:Y:S01]  /*12520*/  HADD2.F32 R51, -RZ, R20.reuse.H1_H1 ;  /* 0x30000014ff337230 */ /* 0x100fe20000004100 */
[----:B------:R-:W-:Y:S01]  /*12530*/  FMUL.FTZ R46, R39, R46 ;  /* 0x0000002e272e7220 */ /* 0x000fe20000410000 */
[----:B------:R-:W-:Y:S01]  /*12540*/  HADD2.F32 R39, -RZ, R20.H0_H0 ;  /* 0x20000014ff277230 */ /* 0x000fe20000004100 */
        /* <DEDUP_REMOVED lines=25> */
.L_x_3786:
[----:B------:R-:W-:Y:S05]  /*126e0*/  BSYNC B0 ;  /* 0x0000000000007941 */ /* 0x000fea0003800000 */
.L_x_3785:
[----:B-----5:R3:W-:Y:S02]  /*126f0*/  STS.128 [R244], R40 ;  /* 0x00000028f4007388 */ /* 0x0207e40000000c00 */
.L_x_3784:
[----:B------:R-:W-:Y:S05]  /*12700*/  BSYNC B1 ;  /* 0x0000000000017941 */ /* 0x000fea0003800000 */
.L_x_3783:
        /* <DEDUP_REMOVED lines=28> */
[--C-:B--2---:R-:W-:Y:S02]  /*128d0*/  HADD2.F32 R8, -RZ, R5.reuse.H0_H0 ;  /* 0x20000005ff087230 */ /* 0x104fe40000004100 */
        /* <DEDUP_REMOVED lines=25> */
[----:B---3--:R-:W-:Y:S01]  /*12a70*/  HADD2.F32 R5, -RZ, R21.H0_H0 ;  /* 0x20000015ff057230 */ /* 0x008fe20000004100 */
        /* <DEDUP_REMOVED lines=32> */
.L_x_3790:
[----:B------:R-:W-:Y:S05]  /*12c80*/  BSYNC B0 ;  /* 0x0000000000007941 */ /* 0x000fea0003800000 */
.L_x_3789:
[----:B-----5:R1:W-:Y:S02]  /*12c90*/  STS.128 [R244+0x2000], R40 ;  /* 0x00200028f4007388 */ /* 0x0203e40000000c00 */
.L_x_3788:
[----:B------:R-:W-:Y:S05]  /*12ca0*/  BSYNC B1 ;  /* 0x0000000000017941 */ /* 0x000fea0003800000 */
.L_x_3787:
        /* <DEDUP_REMOVED lines=87> */
.L_x_3794:
[----:B------:R-:W-:Y:S05]  /*13220*/  BSYNC B0 ;  /* 0x0000000000007941 */ /* 0x000fea0003800000 */
.L_x_3793:
[----:B-----5:R3:W-:Y:S02]  /*13230*/  STS.128 [R244+0x4000], R40 ;  /* 0x00400028f4007388 */ /* 0x0207e40000000c00 */
.L_x_3792:
[----:B------:R-:W-:Y:S05]  /*13240*/  BSYNC B1 ;  /* 0x0000000000017941 */ /* 0x000fea0003800000 */
.L_x_3791:
        /* <DEDUP_REMOVED lines=26> */
[----:B-1-3--:R-:W-:Y:S02]  /*133f0*/  HADD2.F32 R45, -RZ, R36.H0_H0 ;  /* 0x20000024ff2d7230 */ /* 0x00afe40000004100 */
[----:B------:R-:W-:Y:S02]  /*13400*/  HADD2.F32 R49, -RZ, R37.H0_H0 ;  /* 0x20000025ff317230 */ /* 0x000fe40000004100 */
[--C-:B----4-:R-:W-:Y:S02]  /*13410*/  HADD2.F32 R8, -RZ, R4.reuse.H0_H0 ;  /* 0x20000004ff087230 */ /* 0x110fe40000004100 */
[----:B------:R-:W-:Y:S02]  /*13420*/  HADD2.F32 R16, -RZ, R4.H1_H1 ;  /* 0x30000004ff107230 */ /* 0x000fe40000004100 */
[--C-:B------:R-:W-:Y:S01]  /*13430*/  HADD2.F32 R4, -RZ, R5.reuse.H0_H0 ;  /* 0x20000005ff047230 */ /* 0x100fe20000004100 */
[----:B------:R-:W-:Y:S01]  /*13440*/  @!P1 FADD.FTZ R8, -R8, -RZ ;  /* 0x800000ff08089221 */ /* 0x000fe20000010100 */
[----:B------:R-:W-:-:S02]  /*13450*/  HADD2.F32 R28, -RZ, R5.H1_H1 ;  /* 0x30000005ff1c7230 */ /* 0x000fc40000004100 */
[--C-:B------:R-:W-:Y:S01]  /*13460*/  HADD2.F32 R5, -RZ, R6.reuse.H0_H0 ;  /* 0x20000006ff057230 */ /* 0x100fe20000004100 */
[----:B------:R-:W-:Y:S01]  /*13470*/  @!P1 FADD.FTZ R4, -R4, -RZ ;  /* 0x800000ff04049221 */ /* 0x000fe20000010100 */
[----:B------:R-:W-:Y:S02]  /*13480*/  HADD2.F32 R44, -RZ, R6.H1_H1 ;  /* 0x30000006ff2c7230 */ /* 0x000fe40000004100 */
[--C-:B------:R-:W-:Y:S02]  /*13490*/  HADD2.F32 R6, -RZ, R7.reuse.H0_H0 ;  /* 0x20000007ff067230 */ /* 0x100fe40000004100 */
[----:B------:R-:W-:Y:S01]  /*134a0*/  HADD2.F32 R7, -RZ, R7.H1_H1 ;  /* 0x30000007ff077230 */ /* 0x000fe20000004100 */
[----:B------:R-:W-:Y:S01]  /*134b0*/  FMUL.FTZ R45, R45, R8 ;  /* 0x000000082d2d7220 */ /* 0x000fe20000410000 */
[----:B------:R-:W-:Y:S01]  /*134c0*/  HADD2.F32 R37, -RZ, R37.H1_H1 ;  /* 0x30000025ff257230 */ /* 0x000fe20000004100 */
        /* <DEDUP_REMOVED lines=15> */
[----:B------:R-:W-:Y:S02]  /*135c0*/  HADD2.F32 R4, -RZ, R40.H0_H0 ;  /* 0x20000028ff047230 */ /* 0x000fe40000004100 */
[----:B------:R-:W-:Y:S01]  /*135d0*/  HADD2.F32 R20, -RZ, R21.H0_H0 ;  /* 0x20000015ff147230 */ /* 0x000fe20000004100 */
[----:B------:R-:W-:Y:S01]  /*135e0*/  @!P1 FADD.FTZ R44, -R44, -RZ ;  /* 0x800000ff2c2c9221 */ /* 0x000fe20000010100 */
[----:B------:R-:W-:Y:S01]  /*135f0*/  HADD2.F32 R57, -RZ, R38.H1_H1 ;  /* 0x30000026ff397230 */ /* 0x000fe20000004100 */
[----:B------:R-:W-:Y:S01]  /*13600*/  @!P1 FADD.FTZ R6, -R6, -RZ ;  /* 0x800000ff06069221 */ /* 0x000fe20000010100 */
[----:B------:R-:W-:Y:S01]  /*13610*/  HADD2.F32 R53, -RZ, R39.H0_H0 ;  /* 0x20000027ff357230 */ /* 0x000fe20000004100 */
[----:B------:R-:W-:Y:S01]  /*13620*/  FFMA.FTZ R4, R4, R8, R45 ;  /* 0x0000000804047223 */ /* 0x000fe2000001002d */
[----:B------:R-:W-:Y:S01]  /*13630*/  HADD2.F32 R38, -RZ, R21.H1_H1 ;  /* 0x30000015ff267230 */ /* 0x000fe20000004100 */
[----:B------:R-:W-:Y:S01]  /*13640*/  FFMA.FTZ R16, R16, R20, R49 ;  /* 0x0000001410107223 */ /* 0x000fe20000010031 */
[----:B------:R-:W-:-:S02]  /*13650*/  HADD2.F32 R36, -RZ, R22.H0_H0 ;  /* 0x20000016ff247230 */ /* 0x000fc40000004100 */
[----:B------:R-:W-:Y:S02]  /*13660*/  HADD2.F32 R39, -RZ, R22.H1_H1 ;  /* 0x30000016ff277230 */ /* 0x000fe40000004100 */
[----:B------:R-:W-:Y:S02]  /*13670*/  HADD2.F32 R8, -RZ, R42.H0_H0 ;  /* 0x2000002aff087230 */ /* 0x000fe40000004100 */
[----:B------:R-:W-:Y:S01]  /*13680*/  HADD2.F32 R20, -RZ, R43.H0_H0 ;  /* 0x2000002bff147230 */ /* 0x000fe20000004100 */
[----:B------:R-:W-:Y:S01]  /*13690*/  FMUL.FTZ R44, R57, R44 ;  /* 0x0000002c392c7220 */ /* 0x000fe20000410000 */
[----:B------:R-:W-:Y:S01]  /*136a0*/  HADD2.F32 R40, -RZ, R40.H1_H1 ;  /* 0x30000028ff287230 */ /* 0x000fe20000004100 */
[----:B------:R-:W-:Y:S01]  /*136b0*/  FMUL.FTZ R6, R53, R6 ;  /* 0x0000000635067220 */ /* 0x000fe20000410000 */
        /* <DEDUP_REMOVED lines=15> */
.L_x_3796:
[----:B------:R-:W-:Y:S05]  /*137b0*/  BSYNC B0 ;  /* 0x0000000000007941 */ /* 0x000fea0003800000 */
.L_x_3795:
[----:B-----5:R3:W-:Y:S02]  /*137c0*/  STS.128 [R244+0x6000], R40 ;  /* 0x00600028f4007388 */ /* 0x0207e40000000c00 */
.L_x_3782:
[----:B------:R-:W-:Y:S05]  /*137d0*/  BSYNC B2 ;  /* 0x0000000000027941 */ /* 0x000fea0003800000 */
.L_x_3781:
        /* <DEDUP_REMOVED lines=54> */
[--C-:B--2---:R-:W-:Y:S01]  /*13b40*/  HADD2.F32 R36, -RZ, R20.reuse.H1_H1 ;  /* 0x30000014ff247230 */ /* 0x104fe20000004100 */
[----:B------:R-:W-:Y:S01]  /*13b50*/  FMUL.FTZ R5, R8, R5 ;  /* 0x0000000508057220 */ /* 0x000fe20000410000 */
[----:B------:R-:W-:Y:S01]  /*13b60*/  HADD2.F32 R8, -RZ, R20.H0_H0 ;  /* 0x20000014ff087230 */ /* 0x000fe20000004100 */
[----:B------:R-:W-:Y:S01]  /*13b70*/  FMUL.FTZ R53, R53, R16 ;  /* 0x0000001035357220 */ /* 0x000fe20000410000 */
[----:B------:R-:W-:Y:S01]  /*13b80*/  HADD2.F32 R37, -RZ, R37.H1_H1 ;  /* 0x30000025ff257230 */ /* 0x000fe20000004100 */
[----:B------:R-:W-:Y:S01]  /*13b90*/  FMUL.FTZ R7, R4, R7 ;  /* 0x0000000704077220 */ /* 0x000fe20000410000 */
[----:B------:R-:W-:Y:S01]  /*13ba0*/  HADD2.F32 R38, -RZ, R38.H1_H1 ;  /* 0x30000026ff267230 */ /* 0x000fe20000004100 */
[----:B------:R-:W-:Y:S01]  /*13bb0*/  @!P0 FADD.FTZ R44, -R44, -RZ ;  /* 0x800000ff2c2c8221 */ /* 0x000fe20000010100 */
[----:B-----5:R-:W-:Y:S01]  /*13bc0*/  HADD2.F32 R4, -RZ, R40.H0_H0 ;  /* 0x20000028ff047230 */ /* 0x020fe20000004100 */
[----:B------:R-:W-:Y:S01]  /*13bd0*/  @!P0 FADD.FTZ R45, -R45, -RZ ;  /* 0x800000ff2d2d8221 */ /* 0x000fe20000010100 */
[----:B------:R-:W-:-:S02]  /*13be0*/  HADD2.F32 R16, -RZ, R41.H0_H0 ;  /* 0x20000029ff107230 */ /* 0x000fc40000004100 */
[----:B------:R-:W-:Y:S01]  /*13bf0*/  HADD2.F32 R20, -RZ, R21.H0_H0 ;  /* 0x20000015ff147230 */ /* 0x000fe20000004100 */
[----:B------:R-:W-:Y:S01]  /*13c00*/  @!P0 FADD.FTZ R6, -R6, -RZ ;  /* 0x800000ff06068221 */ /* 0x000fe20000010100 */
[----:B------:R-:W-:Y:S01]  /*13c10*/  HADD2.F32 R57, -RZ, R39.H0_H0 ;  /* 0x20000027ff397230 */ /* 0x000fe20000004100 */
[----:B------:R-:W-:Y:S01]  /*13c20*/  FMUL.FTZ R37, R37, R44 ;  /* 0x0000002c25257220 */ /* 0x000fe20000410000 */
[----:B------:R-:W-:Y:S01]  /*13c30*/  HADD2.F32 R44, -RZ, R21.H1_H1 ;  /* 0x30000015ff2c7230 */ /* 0x000fe20000004100 */
[----:B------:R-:W-:Y:S01]  /*13c40*/  FMUL.FTZ R45, R38, R45 ;  /* 0x0000002d262d7220 */ /* 0x000fe20000410000 */
[----:B------:R-:W-:Y:S01]  /*13c50*/  HADD2.F32 R38, -RZ, R22.H0_H0 ;  /* 0x20000016ff267230 */ /* 0x000fe20000004100 */
[----:B------:R-:W-:Y:S01]  /*13c60*/  FFMA.FTZ R4, R4, R8, R49 ;  /* 0x0000000804047223 */ /* 0x000fe20000010031 */
[----:B------:R-:W-:Y:S01]  /*13c70*/  HADD2.F32 R8, -RZ, R42.H0_H0 ;  /* 0x2000002aff087230 */ /* 0x000fe20000004100 */
[----:B------:R-:W-:Y:S01]  /*13c80*/  FFMA.FTZ R16, R16, R20, R51 ;  /* 0x0000001410107223 */ /* 0x000fe20000010033 */
[----:B------:R-:W-:Y:S01]  /*13c90*/  HADD2.F32 R20, -RZ, R43.H0_H0 ;  /* 0x2000002bff147230 */ /* 0x000fe20000004100 */
[----:B------:R-:W-:Y:S01]  /*13ca0*/  FMUL.FTZ R6, R57, R6 ;  /* 0x0000000639067220 */ /* 0x000fe20000410000 */
        /* <DEDUP_REMOVED lines=17> */
.L_x_3802:
[----:B------:R-:W-:Y:S05]  /*13dc0*/  BSYNC B0 ;  /* 0x0000000000007941 */ /* 0x000fea0003800000 */
.L_x_3801:
[----:B-----5:R3:W-:Y:S02]  /*13dd0*/  STS.128 [R244+0x800], R40 ;  /* 0x00080028f4007388 */ /* 0x0207e40000000c00 */
.L_x_3800:
[----:B------:R-:W-:Y:S05]  /*13de0*/  BSYNC B1 ;  /* 0x0000000000017941 */ /* 0x000fea0003800000 */
.L_x_3799:
        /* <DEDUP_REMOVED lines=90> */
.L_x_3806:
[----:B------:R-:W-:Y:S05]  /*14390*/  BSYNC B0 ;  /* 0x0000000000007941 */ /* 0x000fea0003800000 */
.L_x_3805:
[----:B-----5:R3:W-:Y:S02]  /*143a0*/  STS.128 [R244+0x2800], R40 ;  /* 0x00280028f4007388 */ /* 0x0207e40000000c00 */
.L_x_3804:
[----:B------:R-:W-:Y:S05]  /*143b0*/  BSYNC B1 ;  /* 0x0000000000017941 */ /* 0x000fea0003800000 */
.L_x_3803:
        /* <DEDUP_REMOVED lines=90> */
.L_x_3810:
[----:B------:R-:W-:Y:S05]  /*14960*/  BSYNC B0 ;  /* 0x0000000000007941 */ /* 0x000fea0003800000 */
.L_x_3809:
[----:B-----5:R3:W-:Y:S02]  /*14970*/  STS.128 [R244+0x4800], R40 ;  /* 0x00480028f4007388 */ /* 0x0207e40000000c00 */
.L_x_3808:
[----:B------:R-:W-:Y:S05]  /*14980*/  BSYNC B1 ;  /* 0x0000000000017941 */ /* 0x000fea0003800000 */
.L_x_3807:
        /* <DEDUP_REMOVED lines=32> */
[----:B------:R-:W-:Y:S02]  /*14b90*/  HADD2.F32 R16, -RZ, R4.H1_H1 ;  /* 0x30000004ff107230 */ /* 0x000fe40000004100 */
[--C-:B------:R-:W-:Y:S02]  /*14ba0*/  HADD2.F32 R29, -RZ, R5.reuse.H1_H1 ;  /* 0x30000005ff1d7230 */ /* 0x100fe40000004100 */
[----:B------:R-:W-:Y:S01]  /*14bb0*/  HADD2.F32 R4, -RZ, R5.H0_H0 ;  /* 0x20000005ff047230 */ /* 0x000fe20000004100 */
[----:B------:R-:W-:Y:S01]  /*14bc0*/  @!P0 FADD.FTZ R8, -R8, -RZ ;  /* 0x800000ff08088221 */ /* 0x000fe20000010100 */
        /* <DEDUP_REMOVED lines=9> */
[----:B------:R-:W-:Y:S01]  /*14c60*/  HADD2.F32 R8, -RZ, R42.H0_H0 ;  /* 0x2000002aff087230 */ /* 0x000fe20000004100 */
[----:B------:R-:W-:Y:S01]  /*14c70*/  FMUL.FTZ R40, R40, R29 ;  /* 0x0000001d28287220 */ /* 0x000fe20000410000 */
[--C-:B------:R-:W-:Y:S01]  /*14c80*/  HADD2.F32 R29, -RZ, R43.reuse.H0_H0 ;  /* 0x2000002bff1d7230 */ /* 0x100fe20000004100 */
[----:B------:R-:W-:Y:S01]  /*14c90*/  FMUL.FTZ R45, R45, R4 ;  /* 0x000000042d2d7220 */ /* 0x000fe20000410000 */
[----:B------:R-:W-:Y:S01]  /*14ca0*/  HADD2.F32 R4, -RZ, R43.H1_H1 ;  /* 0x3000002bff047230 */ /* 0x000fe20000004100 */
[----:B------:R-:W-:-:S02]  /*14cb0*/  @!P0 FADD.FTZ R5, -R5, -RZ ;  /* 0x800000ff05058221 */ /* 0x000fc40000010100 */
[----:B------:R-:W-:Y:S02]  /*14cc0*/  @!P0 FADD.FTZ R6, -R6, -RZ ;  /* 0x800000ff06068221 */ /* 0x000fe40000010100 */
[----:B------:R-:W-:Y:S02]  /*14cd0*/  @!P0 FADD.FTZ R16, -R16, -RZ ;  /* 0x800000ff10108221 */ /* 0x000fe40000010100 */
[----:B------:R-:W-:Y:S02]  /*14ce0*/  @!P0 FADD.FTZ R7, -R7, -RZ ;  /* 0x800000ff07078221 */ /* 0x000fe40000010100 */
[----:B------:R-:W-:Y:S01]  /*14cf0*/  FMUL.FTZ R5, R8, R5 ;  /* 0x0000000508057220 */ /* 0x000fe20000410000 */
[--C-:B----4-:R-:W-:Y:S01]  /*14d00*/  HADD2.F32 R8, -RZ, R20.reuse.H0_H0 ;  /* 0x20000014ff087230 */ /* 0x110fe20000004100 */
[----:B------:R-:W-:Y:S01]  /*14d10*/  FMUL.FTZ R6, R29, R6 ;  /* 0x000000061d067220 */ /* 0x000fe20000410000 */
[----:B------:R-:W-:Y:S01]  /*14d20*/  HADD2.F32 R29, -RZ, R20.H1_H1 ;  /* 0x30000014ff1d7230 */ /* 0x000fe20000004100 */
        /* <DEDUP_REMOVED lines=12> */
[----:B------:R-:W-:Y:S02]  /*14df0*/  HADD2.F32 R8, -RZ, R38.H0_H0 ;  /* 0x20000026ff087230 */ /* 0x000fe40000004100 */
[----:B------:R-:W-:-:S02]  /*14e00*/  HADD2.F32 R20, -RZ, R39.H0_H0 ;  /* 0x20000027ff147230 */ /* 0x000fc40000004100 */
        /* <DEDUP_REMOVED lines=17> */
.L_x_3812:
[----:B------:R-:W-:Y:S05]  /*14f20*/  BSYNC B0 ;  /* 0x0000000000007941 */ /* 0x000fea0003800000 */
.L_x_3811:
[----:B-----5:R1:W-:Y:S02]  /*14f30*/  STS.128 [R244+0x6800], R36 ;  /* 0x00680024f4007388 */ /* 0x0203e40000000c00 */
.L_x_3798:
[----:B------:R-:W-:Y:S05]  /*14f40*/  BSYNC B2 ;  /* 0x0000000000027941 */ /* 0x000fea0003800000 */
.L_x_3797:
[----:B-1--4-:R-:W-:Y:S01]  /*14f50*/  IADD3 R32, R176, 0x20, RZ ;  /* 0x00000020b0207810 */ /* 0x012fe20007ffe0ff */
        /* <DEDUP_REMOVED lines=23> */
[C---:B------:R-:W-:Y:S02]  /*150d0*/  LEA R4, P1, R7.reuse, R26, 0x1 ;  /* 0x0000001a07047211 */ /* 0x040fe400078208ff */
[----:B------:R-:W-:Y:S01]  /*150e0*/  MOV R21, RZ ;  /* 0x000000ff00157202 */ /* 0x000fe20000000f00 */
[----:B------:R-:W4:Y:S01]  /*150f0*/  LD.E.128 R36, [R36.64] ;  /* 0x0000000624247980 */ /* 0x000f22000c101d00 */
[----:B------:R-:W-:Y:S02]  /*15100*/  LEA.HI.X R5, R7, R27, R5, 0x1, P1 ;  /* 0x0000001b07057211 */ /* 0x000fe400008f0c05 */
[----:B------:R-:W-:-:S04]  /*15110*/  @P0 IADD3 R21, -R15, RZ, RZ ;  /* 0x000000ff0f150210 */ /* 0x000fc80007ffe1ff */
[----:B--2---:R-:W2:Y:S01]  /*15120*/  LD.E.128 R4, [R4.64] ;  /* 0x0000000604047980 */ /* 0x004ea2000c101d00 */
[----:B------:R-:W-:-:S04]  /*15130*/  IADD3 R23, P1, R21, R16, RZ ;  /* 0x0000001015177210 */ /* 0x000fc80007f3e0ff */
[----:B------:R-:W-:Y:S02]  /*15140*/  LEA.HI.X.SX32 R8, R21, R8, 0x1, P1 ;  /* 0x0000000815087211 */ /* 0x000fe400008f0eff */
[----:B------:R-:W-:-:S04]  /*15150*/  LEA R20, P1, R23, R24, 0x1 ;  /* 0x0000001817147211 */ /* 0x000fc800078208ff */
[----:B------:R-:W-:-:S06]  /*15160*/  LEA.HI.X R21, R23, R25, R8, 0x1, P1 ;  /* 0x0000001917157211 */ /* 0x000fcc00008f0c08 */
[----:B---3--:R-:W3:Y:S01]  /*15170*/  LD.E.128 R20, [R20.64] ;  /* 0x0000000614147980 */ /* 0x008ee2000c101d00 */
[--C-:B----4-:R-:W-:Y:S02]  /*15180*/  HADD2.F32 R45, -RZ, R36.reuse.H0_H0 ;  /* 0x20000024ff2d7230 */ /* 0x110fe40000004100 */
        /* <DEDUP_REMOVED lines=25> */
[--C-:B---3--:R-:W-:Y:S01]  /*15320*/  HADD2.F32 R8, -RZ, R20.reuse.H0_H0 ;  /* 0x20000014ff087230 */ /* 0x108fe20000004100 */
[----:B------:R-:W-:Y:S01]  /*15330*/  FMUL.FTZ R6, R29, R6 ;  /* 0x000000061d067220 */ /* 0x000fe20000410000 */
[----:B------:R-:W-:Y:S01]  /*15340*/  HADD2.F32 R29, -RZ, R20.H1_H1 ;  /* 0x30000014ff1d7230 */ /* 0x000fe20000004100 */
[----:B------:R-:W-:Y:S01]  /*15350*/  FMUL.FTZ R51, R51, R16 ;  /* 0x0000001033337220 */ /* 0x000fe20000410000 */
[----:B------:R-:W-:Y:S01]  /*15360*/  HADD2.F32 R38, -RZ, R38.H1_H1 ;  /* 0x30000026ff267230 */ /* 0x000fe20000004100 */
[----:B------:R-:W-:Y:S01]  /*15370*/  FMUL.FTZ R7, R4, R7 ;  /* 0x0000000704077220 */ /* 0x000fe20000410000 */
[----:B-----5:R-:W-:Y:S01]  /*15380*/  HADD2.F32 R4, -RZ, R40.H0_H0 ;  /* 0x20000028ff047230 */ /* 0x020fe20000004100 */
[----:B------:R-:W-:Y:S01]  /*15390*/  @!P0 FADD.FTZ R33, -R33, -RZ ;  /* 0x800000ff21218221 */ /* 0x000fe20000010100 */
[----:B------:R-:W-:-:S02]  /*153a0*/  HADD2.F32 R16, -RZ, R41.H0_H0 ;  /* 0x20000029ff107230 */ /* 0x000fc40000004100 */
[----:B------:R-:W-:Y:S01]  /*153b0*/  HADD2.F32 R20, -RZ, R21.H0_H0 ;  /* 0x20000015ff147230 */ /* 0x000fe20000004100 */
[----:B------:R-:W-:Y:S01]  /*153c0*/  FMUL.FTZ R33, R38, R33 ;  /* 0x0000002126217220 */ /* 0x000fe20000410000 */
[----:B------:R-:W-:Y:S01]  /*153d0*/  HADD2.F32 R38, -RZ, R22.H0_H0 ;  /* 0x20000016ff267230 */ /* 0x000fe20000004100 */
[----:B------:R-:W-:Y:S01]  /*153e0*/  FFMA.FTZ R4, R4, R8, R45 ;  /* 0x0000000804047223 */ /* 0x000fe2000001002d */
[----:B------:R-:W-:Y:S01]  /*153f0*/  HADD2.F32 R8, -RZ, R42.H0_H0 ;  /* 0x2000002aff087230 */ /* 0x000fe20000004100 */
[----:B------:R-:W-:Y:S01]  /*15400*/  FFMA.FTZ R16, R16, R20, R49 ;  /* 0x0000001410107223 */ /* 0x000fe20000010031 */
[----:B------:R-:W-:Y:S02]  /*15410*/  HADD2.F32 R20, -RZ, R43.H0_H0 ;  /* 0x2000002bff147230 */ /* 0x000fe40000004100 */
        /* <DEDUP_REMOVED lines=18> */
.L_x_3818:
[----:B------:R-:W-:Y:S05]  /*15540*/  BSYNC B0 ;  /* 0x0000000000007941 */ /* 0x000fea0003800000 */
.L_x_3817:
[----:B-----5:R4:W-:Y:S02]  /*15550*/  STS.128 [R244+0x1000], R40 ;  /* 0x00100028f4007388 */ /* 0x0209e40000000c00 */
.L_x_3816:
[----:B------:R-:W-:Y:S05]  /*15560*/  BSYNC B1 ;  /* 0x0000000000017941 */ /* 0x000fea0003800000 */
.L_x_3815:
        /* <DEDUP_REMOVED lines=21> */
[----:B------:R-:W4:Y:S01]  /*156c0*/  LD.E.128 R36, [R36.64+0x80] ;  /* 0x0000800624247980 */ /* 0x000f22000c101d00 */
        /* <DEDUP_REMOVED lines=68> */
.L_x_3822:
[----:B------:R-:W-:Y:S05]  /*15b10*/  BSYNC B0 ;  /* 0x0000000000007941 */ /* 0x000fea0003800000 */
.L_x_3821:
[----:B-----5:R4:W-:Y:S02]  /*15b20*/  STS.128 [R244+0x3000], R40 ;  /* 0x00300028f4007388 */ /* 0x0209e40000000c00 */
.L_x_3820:
[----:B------:R-:W-:Y:S05]  /*15b30*/  BSYNC B1 ;  /* 0x0000000000017941 */ /* 0x000fea0003800000 */
.L_x_3819:
        /* <DEDUP_REMOVED lines=90> */
.L_x_3826:
[----:B------:R-:W-:Y:S05]  /*160e0*/  BSYNC B0 ;  /* 0x0000000000007941 */ /* 0x000fea0003800000 */
.L_x_3825:
[----:B-----5:R4:W-:Y:S02]  /*160f0*/  STS.128 [R244+0x5000], R40 ;  /* 0x00500028f4007388 */ /* 0x0209e40000000c00 */
.L_x_3824:
[----:B------:R-:W-:Y:S05]  /*16100*/  BSYNC B1 ;  /* 0x0000000000017941 */ /* 0x000fea0003800000 */
.L_x_3823:
        /* <DEDUP_REMOVED lines=16> */
[----:B---34-:R-:W-:Y:S01]  /*16210*/  IMAD.WIDE R40, R21, 0x2, R34 ;  /* 0x0000000215287825 */ /* 0x018fe200078e0222 */
        /* <DEDUP_REMOVED lines=12> */
[----:B-1-3--:R-:W-:Y:S02]  /*162e0*/  HADD2.F32 R35, -RZ, R40.H0_H0 ;  /* 0x20000028ff237230 */ /* 0x00afe40000004100 */
[----:B------:R-:W-:Y:S02]  /*162f0*/  HADD2.F32 R34, -RZ, R41.H1_H1 ;  /* 0x30000029ff227230 */ /* 0x000fe40000004100 */
[--C-:B----4-:R-:W-:Y:S02]  /*16300*/  HADD2.F32 R8, -RZ, R4.reuse.H0_H0 ;  /* 0x20000004ff087230 */ /* 0x110fe40000004100 */
[----:B------:R-:W-:Y:S02]  /*16310*/  HADD2.F32 R16, -RZ, R4.H1_H1 ;  /* 0x30000004ff107230 */ /* 0x000fe40000004100 */
[--C-:B------:R-:W-:Y:S02]  /*16320*/  HADD2.F32 R29, -RZ, R5.reuse.H1_H1 ;  /* 0x30000005ff1d7230 */ /* 0x100fe40000004100 */
[----:B------:R-:W-:Y:S01]  /*16330*/  HADD2.F32 R4, -RZ, R5.H0_H0 ;  /* 0x20000005ff047230 */ /* 0x000fe20000004100 */
        /* <DEDUP_REMOVED lines=14> */
[----:B------:R-:W-:Y:S01]  /*16420*/  @!P0 FADD.FTZ R5, -R5, -RZ ;  /* 0x800000ff05058221 */ /* 0x000fe20000010100 */
[----:B------:R-:W-:Y:S01]  /*16430*/  HADD2.F32 R4, -RZ, R43.H1_H1 ;  /* 0x3000002bff047230 */ /* 0x000fe20000004100 */
[----:B------:R-:W-:-:S02]  /*16440*/  @!P0 FADD.FTZ R6, -R6, -RZ ;  /* 0x800000ff06068221 */ /* 0x000fc40000010100 */
[----:B------:R-:W-:Y:S02]  /*16450*/  @!P0 FADD.FTZ R16, -R16, -RZ ;  /* 0x800000ff10108221 */ /* 0x000fe40000010100 */
[----:B------:R-:W-:Y:S02]  /*16460*/  @!P0 FADD.FTZ R7, -R7, -RZ ;  /* 0x800000ff07078221 */ /* 0x000fe40000010100 */
[----:B------:R-:W-:Y:S01]  /*16470*/  FMUL.FTZ R5, R8, R5 ;  /* 0x0000000508057220 */ /* 0x000fe20000410000 */
[--C-:B--2---:R-:W-:Y:S01]  /*16480*/  HADD2.F32 R8, -RZ, R20.reuse.H0_H0 ;  /* 0x20000014ff087230 */ /* 0x104fe20000004100 */
        /* <DEDUP_REMOVED lines=12> */
[----:B------:R-:W-:Y:S01]  /*16550*/  HADD2.F32 R8, -RZ, R38.H0_H0 ;  /* 0x20000026ff087230 */ /* 0x000fe20000004100 */
[----:B------:R-:W-:Y:S01]  /*16560*/  FMUL.FTZ R33, R42, R33 ;  /* 0x000000212a217220 */ /* 0x000fe20000410000 */
[----:B------:R-:W-:Y:S02]  /*16570*/  HADD2.F32 R20, -RZ, R39.H0_H0 ;  /* 0x20000027ff147230 */ /* 0x000fe40000004100 */
        /* <DEDUP_REMOVED lines=18> */
.L_x_3828:
[----:B------:R-:W-:Y:S05]  /*166a0*/  BSYNC B0 ;  /* 0x0000000000007941 */ /* 0x000fea0003800000 */
.L_x_3827:
[----:B-----5:R1:W-:Y:S02]  /*166b0*/  STS.128 [R244+0x7000], R36 ;  /* 0x00700024f4007388 */ /* 0x0203e40000000c00 */
.L_x_3814:
[----:B------:R-:W-:Y:S05]  /*166c0*/  BSYNC B2 ;  /* 0x0000000000027941 */ /* 0x000fea0003800000 */
.L_x_3813:
        /* <DEDUP_REMOVED lines=94> */
.L_x_3832:
[----:B------:R-:W-:Y:S05]  /*16cb0*/  BSYNC B0 ;  /* 0x0000000000007941 */ /* 0x000fea0003800000 */
.L_x_3831:
[----:B-----5:R1:W-:Y:S02]  /*16cc0*/  STS.128 [R244+0x1800], R20 ;  /* 0x00180014f4007388 */ /* 0x0203e40000000c00 */
.L_x_3830:
[----:B------:R-:W-:Y:S05]  /*16cd0*/  BSYNC B1 ;  /* 0x0000000000017941 */ /* 0x000fea0003800000 */
.L_x_3829:
        /* <DEDUP_REMOVED lines=13> */
[----:B------:R-:W-:Y:S02]  /*16db0*/  IADD3 R14, P1, R7, R0, RZ ;  /* 0x00000000070e7210 */ /* 0x000fe40007f3e0ff */
[----:B------:R-:W-:Y:S02]  /*16dc0*/  @P0 IADD3 R5, -R15, RZ, RZ ;  /* 0x000000ff0f050210 */ /* 0x000fe40007ffe1ff */
[----:B------:R-:W-:Y:S02]  /*16dd0*/  LEA.HI.X.SX32 R8, R7, R2, 0x1, P1 ;  /* 0x0000000207087211 */ /* 0x000fe400008f0eff */
[----:B------:R-:W-:Y:S02]  /*16de0*/  IADD3 R7, P1, R5, R14, RZ ;  /* 0x0000000e05077210 */ /* 0x000fe40007f3e0ff */
[----:B------:R-:W-:Y:S02]  /*16df0*/  @P0 IADD3 R17, -R15, RZ, RZ ;  /* 0x000000ff0f110210 */ /* 0x000fe40007ffe1ff */
[----:B------:R-:W-:-:S02]  /*16e00*/  LEA.HI.X.SX32 R5, R5, R8, 0x1, P1 ;  /* 0x0000000805057211 */ /* 0x000fc400008f0eff */
[----:B------:R-:W-:Y:S01]  /*16e10*/  LEA R4, P1, R7, R26, 0x1 ;  /* 0x0000001a07047211 */ /* 0x000fe200078208ff */
[----:B------:R-:W-:Y:S01]  /*16e20*/  IMAD.WIDE R36, R17, 0x2, R30 ;  /* 0x0000000211247825 */ /* 0x000fe200078e021e */
[----:B------:R-:W-:Y:S02]  /*16e30*/  MOV R17, RZ ;  /* 0x000000ff00117202 */ /* 0x000fe40000000f00 */
[----:B------:R-:W-:Y:S02]  /*16e40*/  LEA.HI.X R5, R7, R27, R5, 0x1, P1 ;  /* 0x0000001b07057211 */ /* 0x000fe400008f0c05 */
[----:B------:R-:W-:Y:S01]  /*16e50*/  @P0 IADD3 R17, -R15, RZ, RZ ;  /* 0x000000ff0f110210 */ /* 0x000fe20007ffe1ff */
[----:B--2---:R-:W2:Y:S03]  /*16e60*/  LD.E.128 R36, [R36.64+0x80] ;  /* 0x0000800624247980 */ /* 0x004ea6000c101d00 */
[C---:B------:R-:W-:Y:S01]  /*16e70*/  IADD3 R19, P1, R17.reuse, R14, RZ ;  /* 0x0000000e11137210 */ /* 0x040fe20007f3e0ff */
[----:B---3--:R-:W3:Y:S03]  /*16e80*/  LD.E.128 R4, [R4.64] ;  /* 0x0000000604047980 */ /* 0x008ee6000c101d00 */
[----:B------:R-:W-:-:S02]  /*16e90*/  LEA.HI.X.SX32 R8, R17, R8, 0x1, P1 ;  /* 0x0000000811087211 */ /* 0x000fc400008f0eff */
[----:B------:R-:W-:-:S04]  /*16ea0*/  LEA R16, P1, R19, R24, 0x1 ;  /* 0x0000001813107211 */ /* 0x000fc800078208ff */
[----:B------:R-:W-:-:S06]  /*16eb0*/  LEA.HI.X R17, R19, R25, R8, 0x1, P1 ;  /* 0x0000001913117211 */ /* 0x000fcc00008f0c08 */
[----:B----4-:R-:W4:Y:S01]  /*16ec0*/  LD.E.128 R16, [R16.64] ;  /* 0x0000000610107980 */ /* 0x010f22000c101d00 */
[--C-:B--2---:R-:W-:Y:S02]  /*16ed0*/  HADD2.F32 R35, -RZ, R36.reuse.H0_H0 ;  /* 0x20000024ff237230 */ /* 0x104fe40000004100 */
[----:B------:R-:W-:Y:S02]  /*16ee0*/  HADD2.F32 R43, -RZ, R36.H1_H1 ;  /* 0x30000024ff2b7230 */ /* 0x000fe40000004100 */
[--C-:B---3--:R-:W-:Y:S02]  /*16ef0*/  HADD2.F32 R8, -RZ, R4.reuse.H0_H0 ;  /* 0x20000004ff087230 */ /* 0x108fe40000004100 */
[----:B------:R-:W-:Y:S02]  /*16f00*/  HADD2.F32 R14, -RZ, R4.H1_H1 ;  /* 0x30000004ff0e7230 */ /* 0x000fe40000004100 */
[--C-:B------:R-:W-:Y:S01]  /*16f10*/  HADD2.F32 R29, -RZ, R5.reuse.H1_H1 ;  /* 0x30000005ff1d7230 */ /* 0x100fe20000004100 */
[----:B------:R-:W-:Y:S01]  /*16f20*/  @!P0 FADD.FTZ R8, -R8, -RZ ;  /* 0x800000ff08088221 */ /* 0x000fe20000010100 */
[----:B------:R-:W-:Y:S01]  /*16f30*/  HADD2.F32 R4, -RZ, R5.H0_H0 ;  /* 0x20000005ff047230 */ /* 0x000fe20000004100 */
[----:B------:R-:W-:Y:S01]  /*16f40*/  @!P0 FADD.FTZ R14, -R14, -RZ ;  /* 0x800000ff0e0e8221 */ /* 0x000fe20000010100 */
[--C-:B------:R-:W-:Y:S01]  /*16f50*/  HADD2.F32 R36, -RZ, R37.reuse.H1_H1 ;  /* 0x30000025ff247230 */ /* 0x100fe20000004100 */
[----:B------:R-:W-:Y:S01]  /*16f60*/  @!P0 FADD.FTZ R29, -R29, -RZ ;  /* 0x800000ff1d1d8221 */ /* 0x000fe20000010100 */
[--C-:B------:R-:W-:Y:S01]  /*16f70*/  HADD2.F32 R5, -RZ, R6.reuse.H0_H0 ;  /* 0x20000006ff057230 */ /* 0x100fe20000004100 */
        /* <DEDUP_REMOVED lines=9> */
[----:B------:R-:W-:Y:S01]  /*17010*/  HADD2.F32 R8, -RZ, R38.H0_H0 ;  /* 0x20000026ff087230 */ /* 0x000fe20000004100 */
[----:B------:R-:W-:Y:S01]  /*17020*/  @!P0 FADD.FTZ R6, -R6, -RZ ;  /* 0x800000ff06068221 */ /* 0x000fe20000010100 */
[--C-:B------:R-:W-:Y:S01]  /*17030*/  HADD2.F32 R29, -RZ, R39.reuse.H0_H0 ;  /* 0x20000027ff1d7230 */ /* 0x100fe20000004100 */
[----:B------:R-:W-:Y:S01]  /*17040*/  @!P0 FADD.FTZ R7, -R7, -RZ ;  /* 0x800000ff07078221 */ /* 0x000fe20000010100 */
[----:B------:R-:W-:Y:S01]  /*17050*/  HADD2.F32 R4, -RZ, R39.H1_H1 ;  /* 0x30000027ff047230 */ /* 0x000fe20000004100 */
[----:B------:R-:W-:Y:S01]  /*17060*/  FMUL.FTZ R5, R8, R5 ;  /* 0x0000000508057220 */ /* 0x000fe20000410000 */
[--C-:B----4-:R-:W-:Y:S01]  /*17070*/  HADD2.F32 R8, -RZ, R16.reuse.H0_H0 ;  /* 0x20000010ff087230 */ /* 0x110fe20000004100 */
        /* <DEDUP_REMOVED lines=15> */
[----:B------:R-:W-:Y:S01]  /*17170*/  HADD2.F32 R20, -RZ, R20.H1_H1 ;  /* 0x30000014ff147230 */ /* 0x000fe20000004100 */
[----:B------:R-:W-:Y:S01]  /*17180*/  FFMA.FTZ R5, R8, R38, R5 ;  /* 0x0000002608057223 */ /* 0x000fe20000010005 */
[----:B------:R-:W-:-:S02]  /*17190*/  HADD2.F32 R17, -RZ, R17.H1_H1 ;  /* 0x30000011ff117230 */ /* 0x000fc40000004100 */
[----:B------:R-:W-:Y:S01]  /*171a0*/  HADD2.F32 R18, -RZ, R18.H1_H1 ;  /* 0x30000012ff127230 */ /* 0x000fe20000004100 */
[----:B------:R-:W-:Y:S01]  /*171b0*/  FFMA.FTZ R29, R20, R29, R43 ;  /* 0x0000001d141d7223 */ /* 0x000fe2000001002b */
[--C-:B------:R-:W-:Y:S02]  /*171c0*/  HADD2.F32 R37, -RZ, R19.reuse.H0_H0 ;  /* 0x20000013ff257230 */ /* 0x100fe40000004100 */
[----:B------:R-:W-:Y:S02]  /*171d0*/  HADD2.F32 R40, -RZ, R19.H1_H1 ;  /* 0x30000013ff287230 */ /* 0x000fe40000004100 */
[----:B------:R-:W-:Y:S01]  /*171e0*/  HADD2.F32 R21, -RZ, R21.H1_H1 ;  /* 0x30000015ff157230 */ /* 0x000fe20000004100 */
[----:B------:R-:W-:Y:S01]  /*171f0*/  FFMA.FTZ R6, R16, R37, R6 ;  /* 0x0000002510067223 */ /* 0x000fe20000010006 */
[----:B------:R-:W-:Y:S01]  /*17200*/  HADD2.F32 R22, -RZ, R22.H1_H1 ;  /* 0x30000016ff167230 */ /* 0x000fe20000004100 */
[----:B------:R-:W-:Y:S01]  /*17210*/  F2FP.PACK_AB R20, R29, R4 ;  /* 0x000000041d14723e */ /* 0x000fe200000000ff */
[----:B------:R-:W-:Y:S01]  /*17220*/  HADD2.F32 R23, -RZ, R23.H1_H1 ;  /* 0x30000017ff177230 */ /* 0x000fe20000004100 */
[----:B------:R-:W-:-:S02]  /*17230*/  FFMA.FTZ R17, R21, R17, R36 ;  /* 0x0000001115117223 */ /* 0x000fc40000010024 */
[----:B------:R-:W-:Y:S02]  /*17240*/  FFMA.FTZ R18, R22, R18, R33 ;  /* 0x0000001216127223 */ /* 0x000fe40000010021 */
[----:B------:R-:W-:Y:S01]  /*17250*/  FFMA.FTZ R7, R23, R40, R7 ;  /* 0x0000002817077223 */ /* 0x000fe20000010007 */
[----:B------:R-:W-:Y:S02]  /*17260*/  F2FP.PACK_AB R21, R17, R14 ;  /* 0x0000000e1115723e */ /* 0x000fe400000000ff */
[----:B------:R-:W-:Y:S02]  /*17270*/  F2FP.PACK_AB R22, R18, R5 ;  /* 0x000000051216723e */ /* 0x000fe400000000ff */
[----:B------:R-:W-:Y:S02]  /*17280*/  F2FP.PACK_AB R23, R7, R6 ;  /* 0x000000060717723e */ /* 0x000fe400000000ff */
.L_x_3836:
[----:B------:R-:W-:Y:S05]  /*17290*/  BSYNC B0 ;  /* 0x0000000000007941 */ /* 0x000fea0003800000 */
.L_x_3835:
[----:B-----5:R1:W-:Y:S02]  /*172a0*/  STS.128 [R244+0x3800], R20 ;  /* 0x00380014f4007388 */ /* 0x0203e40000000c00 */
.L_x_3834:
[----:B------:R-:W-:Y:S05]  /*172b0*/  BSYNC B1 ;  /* 0x0000000000017941 */ /* 0x000fea0003800000 */
.L_x_3833:
        /* <DEDUP_REMOVED lines=20> */
[----:B------:R-:W-:-:S03]  /*17400*/  IMAD.WIDE R36, R17, 0x2, R30 ;  /* 0x0000000211247825 */ /* 0x000fc600078e021e */
[----:B------:R-:W-:Y:S02]  /*17410*/  LEA.HI.X R5, R7, R27, R5, 0x1, P1 ;  /* 0x0000001b07057211 */ /* 0x000fe400008f0c05 */
[----:B------:R-:W-:Y:S01]  /*17420*/  MOV R14, RZ ;  /* 0x000000ff000e7202 */ /* 0x000fe20000000f00 */
[----:B--2---:R-:W2:Y:S01]  /*17430*/  LD.E.128 R36, [R36.64+0x100] ;  /* 0x0001000624247980 */ /* 0x004ea2000c101d00 */
[----:B------:R-:W-:-:S03]  /*17440*/  @P0 IADD3 R14, -R15, RZ, RZ ;  /* 0x000000ff0f0e0210 */ /* 0x000fc60007ffe1ff */
        /* <DEDUP_REMOVED lines=30> */
[----:B------:R-:W-:Y:S01]  /*17630*/  HADD2.F32 R37, -RZ, R37.H1_H1 ;  /* 0x30000025ff257230 */ /* 0x000fe20000004100 */
        /* <DEDUP_REMOVED lines=9> */
[----:B------:R-:W-:Y:S01]  /*176d0*/  HADD2.F32 R38, -RZ, R38.H1_H1 ;  /* 0x30000026ff267230 */ /* 0x000fe20000004100 */
[----:B------:R-:W-:Y:S01]  /*176e0*/  FFMA.FTZ R4, R4, R8, R33 ;  /* 0x0000000804047223 */ /* 0x000fe20000010021 */
[----:B------:R-:W-:Y:S01]  /*176f0*/  HADD2.F32 R14, -RZ, R21.H0_H0 ;  /* 0x20000015ff0e7230 */ /* 0x000fe20000004100 */
[----:B------:R-:W-:Y:S01]  /*17700*/  FFMA.FTZ R13, R13, R20, R36 ;  /* 0x000000140d0d7223 */ /* 0x000fe20000010024 */
[--C-:B------:R-:W-:Y:S01]  /*17710*/  HADD2.F32 R16, -RZ, R17.reuse.H0_H0 ;  /* 0x20000011ff107230 */ /* 0x100fe20000004100 */
[----:B------:R-:W-:Y:S01]  /*17720*/  FMUL.FTZ R29, R38, R29 ;  /* 0x0000001d261d7220 */ /* 0x000fe20000410000 */
[----:B------:R-:W-:-:S02]  /*17730*/  HADD2.F32 R40, -RZ, R17.H1_H1 ;  /* 0x30000011ff287230 */ /* 0x000fc40000004100 */
[----:B------:R-:W-:Y:S01]  /*17740*/  HADD2.F32 R38, -RZ, R18.H0_H0 ;  /* 0x20000012ff267230 */ /* 0x000fe20000004100 */
[----:B------:R-:W-:Y:S01]  /*17750*/  FFMA.FTZ R14, R14, R16, R35 ;  /* 0x000000100e0e7223 */ /* 0x000fe20000010023 */
[----:B------:R-:W-:Y:S01]  /*17760*/  HADD2.F32 R8, -RZ, R22.H0_H0 ;  /* 0x20000016ff087230 */ /* 0x000fe20000004100 */
[----:B------:R-:W-:Y:S01]  /*17770*/  F2FP.PACK_AB R20, R13, R4 ;  /* 0x000000040d14723e */ /* 0x000fe200000000ff */
[----:B------:R-:W-:Y:S02]  /*17780*/  HADD2.F32 R16, -RZ, R23.H0_H0 ;  /* 0x20000017ff107230 */ /* 0x000fe40000004100 */
[----:B------:R-:W-:Y:S01]  /*17790*/  HADD2.F32 R18, -RZ, R18.H1_H1 ;  /* 0x30000012ff127230 */ /* 0x000fe20000004100 */
[----:B------:R-:W-:Y:S01]  /*177a0*/  FFMA.FTZ R5, R8, R38, R5 ;  /* 0x0000002608057223 */ /* 0x000fe20000010005 */
[--C-:B------:R-:W-:Y:S02]  /*177b0*/  HADD2.F32 R17, -RZ, R19.reuse.H0_H0 ;  /* 0x20000013ff117230 */ /* 0x100fe40000004100 */
[----:B------:R-:W-:-:S02]  /*177c0*/  HADD2.F32 R42, -RZ, R19.H1_H1 ;  /* 0x30000013ff2a7230 */ /* 0x000fc40000004100 */
[----:B------:R-:W-:Y:S01]  /*177d0*/  HADD2.F32 R21, -RZ, R21.H1_H1 ;  /* 0x30000015ff157230 */ /* 0x000fe20000004100 */
[----:B------:R-:W-:Y:S01]  /*177e0*/  FFMA.FTZ R6, R16, R17, R6 ;  /* 0x0000001110067223 */ /* 0x000fe20000010006 */
[----:B------:R-:W-:Y:S02]  /*177f0*/  HADD2.F32 R22, -RZ, R22.H1_H1 ;  /* 0x30000016ff167230 */ /* 0x000fe40000004100 */
[----:B------:R-:W-:Y:S01]  /*17800*/  HADD2.F32 R23, -RZ, R23.H1_H1 ;  /* 0x30000017ff177230 */ /* 0x000fe20000004100 */
[----:B------:R-:W-:Y:S02]  /*17810*/  FFMA.FTZ R21, R21, R40, R37 ;  /* 0x0000002815157223 */ /* 0x000fe40000010025 */
[----:B------:R-:W-:Y:S02]  /*17820*/  FFMA.FTZ R18, R22, R18, R29 ;  /* 0x0000001216127223 */ /* 0x000fe4000001001d */
[----:B------:R-:W-:Y:S01]  /*17830*/  FFMA.FTZ R7, R23, R42, R7 ;  /* 0x0000002a17077223 */ /* 0x000fe20000010007 */
[----:B------:R-:W-:-:S02]  /*17840*/  F2FP.PACK_AB R21, R21, R14 ;  /* 0x0000000e1515723e */ /* 0x000fc400000000ff */
[----:B------:R-:W-:Y:S02]  /*17850*/  F2FP.PACK_AB R22, R18, R5 ;  /* 0x000000051216723e */ /* 0x000fe400000000ff */
[----:B------:R-:W-:Y:S02]  /*17860*/  F2FP.PACK_AB R23, R7, R6 ;  /* 0x000000060717723e */ /* 0x000fe400000000ff */
.L_x_3840:
[----:B------:R-:W-:Y:S05]  /*17870*/  BSYNC B0 ;  /* 0x0000000000007941 */ /* 0x000fea0003800000 */
.L_x_3839:
[----:B-----5:R1:W-:Y:S02]  /*17880*/  STS.128 [R244+0x5800], R20 ;  /* 0x00580014f4007388 */ /* 0x0203e40000000c00 */
.L_x_3838:
[----:B------:R-:W-:Y:S05]  /*17890*/  BSYNC B1 ;  /* 0x0000000000017941 */ /* 0x000fea0003800000 */
.L_x_3837:
        /* <DEDUP_REMOVED lines=10> */
[----:B------:R-:W-:Y:S02]  /*17940*/  MOV R4, 0x30 ;  /* 0x0000003000047802 */ /* 0x000fe40000000f00 */
[----:B------:R-:W-:-:S03]  /*17950*/  MOV R3, RZ ;  /* 0x000000ff00037202 */ /* 0x000fc60000000f00 */
[----:B------:R-:W-:Y:S01]  /*17960*/  IMAD R5, R15, R4, 0xc0 ;  /* 0x000000c00f057424 */ /* 0x000fe200078e0204 */
[----:B------:R-:W-:-:S04]  /*17970*/  MOV R4, R15 ;  /* 0x0000000f00047202 */ /* 0x000fc80000000f00 */
[----:B------:R-:W-:Y:S02]  /*17980*/  IADD3 R0, P1, R5, R0, RZ ;  /* 0x0000000005007210 */ /* 0x000fe40007f3e0ff */
[----:B------:R-:W-:Y:S02]  /*17990*/  @P0 IADD3 R3, -R15, RZ, RZ ;  /* 0x000000ff0f030210 */ /* 0x000fe40007ffe1ff */
[----:B------:R-:W-:Y:S02]  /*179a0*/  LEA.HI.X.SX32 R2, R5, R2, 0x1, P1 ;  /* 0x0000000205027211 */ /* 0x000fe400008f0eff */
[----:B------:R-:W-:Y:S02]  /*179b0*/  IADD3 R5, P1, R3, R0, RZ ;  /* 0x0000000003057210 */ /* 0x000fe40007f3e0ff */
[----:B------:R-:W-:Y:S02]  /*179c0*/  @P0 IADD3 R4, -R15, RZ, RZ ;  /* 0x000000ff0f040210 */ /* 0x000fe40007ffe1ff */
[----:B------:R-:W-:-:S02]  /*179d0*/  LEA.HI.X.SX32 R3, R3, R2, 0x1, P1 ;  /* 0x0000000203037211 */ /* 0x000fc400008f0eff */
[----:B------:R-:W-:Y:S01]  /*179e0*/  LEA R26, P1, R5, R26, 0x1 ;  /* 0x0000001a051a7211 */ /* 0x000fe200078208ff */
[----:B-1----:R-:W-:-:S03]  /*179f0*/  IMAD.WIDE R20, R4, 0x2, R6 ;  /* 0x0000000204147825 */ /* 0x002fc600078e0206 */
[----:B------:R-:W-:Y:S02]  /*17a00*/  LEA.HI.X R27, R5, R27, R3, 0x1, P1 ;  /* 0x0000001b051b7211 */ /* 0x000fe400008f0c03 */
[----:B------:R-:W-:Y:S01]  /*17a10*/  MOV R3, RZ ;  /* 0x000000ff00037202 */ /* 0x000fe20000000f00 */
[----:B--2---:R-:W2:Y:S01]  /*17a20*/  LD.E.128 R20, [R20.64] ;  /* 0x0000000614147980 */ /* 0x004ea2000c101d00 */
[----:B------:R-:W-:-:S03]  /*17a30*/  @P0 IADD3 R3, -R15, RZ, RZ ;  /* 0x000000ff0f030210 */ /* 0x000fc60007ffe1ff */
[----:B---3--:R1:W3:Y:S01]  /*17a40*/  LD.E.128 R4, [R26.64] ;  /* 0x000000061a047980 */ /* 0x0082e2000c101d00 */
[----:B------:R-:W-:-:S04]  /*17a50*/  IADD3 R9, P1, R3, R0, RZ ;  /* 0x0000000003097210 */ /* 0x000fc80007f3e0ff */
[----:B------:R-:W-:Y:S02]  /*17a60*/  LEA.HI.X.SX32 R2, R3, R2, 0x1, P1 ;  /* 0x0000000203027211 */ /* 0x000fe400008f0eff */
[----:B------:R-:W-:-:S04]  /*17a70*/  LEA R12, P1, R9, R24, 0x1 ;  /* 0x00000018090c7211 */ /* 0x000fc800078208ff */
[----:B------:R-:W-:-:S06]  /*17a80*/  LEA.HI.X R13, R9, R25, R2, 0x1, P1 ;  /* 0x00000019090d7211 */ /* 0x000fcc00008f0c02 */
[----:B----4-:R-:W4:Y:S01]  /*17a90*/  LD.E.128 R12, [R12.64] ;  /* 0x000000060c0c7980 */ /* 0x010f22000c101d00 */
[--C-:B--2---:R-:W-:Y:S02]  /*17aa0*/  HADD2.F32 R9, -RZ, R20.reuse.H0_H0 ;  /* 0x20000014ff097230 */ /* 0x104fe40000004100 */
[----:B-1----:R-:W-:Y:S02]  /*17ab0*/  HADD2.F32 R27, -RZ, R20.H1_H1 ;  /* 0x30000014ff1b7230 */ /* 0x002fe40000004100 */
        /* <DEDUP_REMOVED lines=11> */
[----:B------:R-:W-:Y:S01]  /*17b70*/  @!P0 FADD.FTZ R3, -R3, -RZ ;  /* 0x800000ff03038221 */ /* 0x000fe20000010100 */
[--C-:B------:R-:W-:Y:S01]  /*17b80*/  HADD2.F32 R6, -RZ, R7.reuse.H0_H0 ;  /* 0x20000007ff067230 */ /* 0x100fe20000004100 */
[----:B------:R-:W-:Y:S01]  /*17b90*/  FMUL.FTZ R25, R25, R2 ;  /* 0x0000000219197220 */ /* 0x000fe20000410000 */
[----:B------:R-:W-:Y:S01]  /*17ba0*/  HADD2.F32 R4, -RZ, R4.H1_H1 ;  /* 0x30000004ff047230 */ /* 0x000fe20000004100 */
[----:B------:R-:W-:Y:S01]  /*17bb0*/  FMUL.FTZ R20, R20, R5 ;  /* 0x0000000514147220 */ /* 0x000fe20000410000 */
        /* <DEDUP_REMOVED lines=24> */
[----:B------:R-:W-:Y:S01]  /*17d40*/  HADD2.F32 R16, -RZ, R16.H1_H1 ;  /* 0x30000010ff107230 */ /* 0x000fe20000004100 */
[----:B------:R-:W-:Y:S01]  /*17d50*/  FFMA.FTZ R3, R5, R22, R3 ;  /* 0x0000001605037223 */ /* 0x000fe20000010003 */
[----:B------:R-:W-:Y:S02]  /*17d60*/  HADD2.F32 R12, -RZ, R12.H1_H1 ;  /* 0x3000000cff0c7230 */ /* 0x000fe40000004100 */
[----:B------:R-:W-:Y:S02]  /*17d70*/  HADD2.F32 R13, -RZ, R13.H1_H1 ;  /* 0x3000000dff0d7230 */ /* 0x000fe40000004100 */
[--C-:B------:R-:W-:Y:S01]  /*17d80*/  HADD2.F32 R21, -RZ, R15.reuse.H0_H0 ;  /* 0x2000000fff157230 */ /* 0x100fe20000004100 */
[----:B------:R-:W-:Y:S01]  /*17d90*/  FFMA.FTZ R27, R16, R12, R27 ;  /* 0x0000000c101b7223 */ /* 0x000fe2000001001b */
[----:B------:R-:W-:-:S02]  /*17da0*/  HADD2.F32 R14, -RZ, R15.H1_H1 ;  /* 0x3000000fff0e7230 */ /* 0x000fc40000004100 */
[----:B------:R-:W-:Y:S01]  /*17db0*/  HADD2.F32 R17, -RZ, R17.H1_H1 ;  /* 0x30000011ff117230 */ /* 0x000fe20000004100 */
[----:B------:R-:W-:Y:S01]  /*17dc0*/  FFMA.FTZ R2, R2, R21, R6 ;  /* 0x0000001502027223 */ /* 0x000fe20000010006 */
[----:B------:R-:W-:Y:S01]  /*17dd0*/  HADD2.F32 R19, -RZ, R19.H1_H1 ;  /* 0x30000013ff137230 */ /* 0x000fe20000004100 */
[----:B------:R-:W-:Y:S01]  /*17de0*/  F2FP.PACK_AB R16, R27, R0 ;  /* 0x000000001b10723e */ /* 0x000fe200000000ff */
[----:B------:R-:W-:Y:S01]  /*17df0*/  HADD2.F32 R18, -RZ, R18.H1_H1 ;  /* 0x30000012ff127230 */ /* 0x000fe20000004100 */
[----:B------:R-:W-:Y:S02]  /*17e00*/  FFMA.FTZ R13, R17, R13, R20 ;  /* 0x0000000d110d7223 */ /* 0x000fe40000010014 */
[----:B------:R-:W-:Y:S02]  /*17e10*/  FFMA.FTZ R7, R19, R14, R7 ;  /* 0x0000000e13077223 */ /* 0x000fe40000010007 */
[----:B------:R-:W-:Y:S01]  /*17e20*/  FFMA.FTZ R8, R18, R23, R8 ;  /* 0x0000001712087223 */ /* 0x000fe20000010008 */
[----:B------:R-:W-:-:S02]  /*17e30*/  F2FP.PACK_AB R17, R13, R4 ;  /* 0x000000040d11723e */ /* 0x000fc400000000ff */
[----:B------:R-:W-:Y:S02]  /*17e40*/  F2FP.PACK_AB R19, R7, R2 ;  /* 0x000000020713723e */ /* 0x000fe400000000ff */
[----:B------:R-:W-:Y:S02]  /*17e50*/  F2FP.PACK_AB R18, R8, R3 ;  /* 0x000000030812723e */ /* 0x000fe400000000ff */
.L_x_3842:
[----:B------:R-:W-:Y:S05]  /*17e60*/  BSYNC B0 ;  /* 0x0000000000007941 */ /* 0x000fea0003800000 */
.L_x_3841:
[----:B-----5:R1:W-:Y:S01]  /*17e70*/  STS.128 [R244+0x7800], R16 ;  /* 0x00780010f4007388 */ /* 0x0203e20000000c00 */
[----:B------:R-:W-:Y:S05]  /*17e80*/  BRA `(.L_x_3766) ;  /* 0x0000095000007947 */ /* 0x000fea0003800000 */
.L_x_3716:
        /* <DEDUP_REMOVED lines=37> */
.L_x_3844:
[----:B------:R-:W-:Y:S05]  /*180e0*/  BSYNC B0 ;  /* 0x0000000000007941 */ /* 0x000fea0003800000 */
.L_x_3843:
        /* <DEDUP_REMOVED lines=36> */
.L_x_3846:
[----:B------:R-:W-:Y:S05]  /*18330*/  BSYNC B0 ;  /* 0x0000000000007941 */ /* 0x000fea0003800000 */
.L_x_3845:
[----:B------:R-:W-:Y:S01]  /*18340*/  IADD3 R32, R176, 0x20, RZ ;  /* 0x00000020b0207810 */ /* 0x000fe20007ffe0ff */
[----:B------:R-:W-:Y:S03]  /*18350*/  BSSY B0, `(.L_x_3847) ;  /* 0x0000023000007945 */ /* 0x000fe60003800000 */
[----:B------:R-:W-:-:S13]  /*18360*/  ISETP.GE.AND P3, PT, R32, R3, PT ;  /* 0x000000032000720c */ /* 0x000fda0003f66270 */
[----:B------:R-:W-:Y:S05]  /*18370*/  @P3 BRA `(.L_x_3848) ;  /* 0x0000020000003947 */ /* 0x000fea0003800000 */
[----:B------:R-:W-:Y:S02]  /*18380*/  ISETP.GE.AND P5, PT, R18, R171, PT ;  /* 0x000000ab1200720c */ /* 0x000fe40003fa6270 */
[----:B-1----:R-:W-:-:S04]  /*18390*/  LEA R7, P3, R186, R180, 0x5 ;  /* 0x000000b4ba077211 */ /* 0x002fc800078628ff */
[----:B--2---:R-:W-:Y:S02]  /*183a0*/  LEA.HI.X R5, R186, R183, R187, 0x5, P3 ;  /* 0x000000b7ba057211 */ /* 0x004fe400018f2cbb */
        /* <DEDUP_REMOVED lines=29> */
.L_x_3848:
[----:B------:R-:W-:Y:S05]  /*18580*/  BSYNC B0 ;  /* 0x0000000000007941 */ /* 0x000fea0003800000 */
.L_x_3847:
        /* <DEDUP_REMOVED lines=37> */
.L_x_3766:
[----:B------:R-:W-:Y:S05]  /*187e0*/  BSYNC B3 ;  /* 0x0000000000037941 */ /* 0x000fea0003800000 */
.L_x_3715:
[----:B------:R-:W-:Y:S01]  /*187f0*/  IADD3 R245, R165, -0x1, RZ ;  /* 0xffffffffa5f57810 */ /* 0x000fe20007ffe0ff */
[----:B------:R-:W-:Y:S01]  /*18800*/  BSSY B0, `(.L_x_3849) ;  /* 0x0000025000007945 */ /* 0x000fe20003800000 */
[----:B------:R-:W-:-:S03]  /*18810*/  LOP3.LUT R246, R168, 0xff, RZ, 0xc0, !PT ;  /* 0x000000ffa8f67812 */ /* 0x000fc600078ec0ff */
[----:B------:R-:W-:-:S04]  /*18820*/  IMAD.SHL.U32 R0, R245, 0x40, RZ ;  /* 0x00000040f5007824 */ /* 0x000fc800078e00ff */
[----:B--2---:R-:W-:-:S05]  /*18830*/  IMAD.IADD R3, R65, 0x1, -R0 ;  /* 0x0000000141037824 */ /* 0x004fca00078e0a00 */
[----:B------:R-:W-:-:S13]  /*18840*/  ISETP.GE.AND P0, PT, R176, R3, PT ;  /* 0x00000003b000720c */ /* 0x000fda0003f06270 */
[----:B------:R-:W-:Y:S05]  /*18850*/  @P0 BRA `(.L_x_3850) ;  /* 0x000001f000000947 */ /* 0x000fea0003800000 */
[C---:B------:R-:W-:Y:S02]  /*18860*/  LOP3.LUT R2, R246.reuse, 0x1, RZ, 0xc0, !PT ;  /* 0x00000001f6027812 */ /* 0x040fe400078ec0ff */
[----:B------:R-:W-:Y:S02]  /*18870*/  R2P PR, R246, 0xe ;  /* 0x0000000ef6007804 */ /* 0x000fe40000000000 */
[----:B------:R-:W-:-:S11]  /*18880*/  ISETP.NE.U32.AND P0, PT, R2, 0x1, PT ;  /* 0x000000010200780c */ /* 0x000fd60003f05070 */
[----:B-1----:R-:W-:Y:S01]  /*18890*/  @P1 IMAD.MOV.U32 R8, RZ, RZ, R236 ;  /* 0x000000ffff081224 */ /* 0x002fe200078e00ec */
        /* <DEDUP_REMOVED lines=27> */
.L_x_3850:
[----:B------:R-:W-:Y:S05]  /*18a50*/  BSYNC B0 ;  /* 0x0000000000007941 */ /* 0x000fea0003800000 */
.L_x_3849:
        /* <DEDUP_REMOVED lines=38> */
.L_x_3852:
[----:B------:R-:W-:Y:S05]  /*18cc0*/  BSYNC B0 ;  /* 0x0000000000007941 */ /* 0x000fea0003800000 */
.L_x_3851:
        /* <DEDUP_REMOVED lines=9> */
[----:B-12---:R-:W-:-:S02]  /*18d60*/  SHF.L.U64.HI R4, R60, 0x5, R61 ;  /* 0x000000053c047819 */ /* 0x006fc4000001023d */
[----:B------:R-:W-:-:S04]  /*18d70*/  LEA R5, P0, R60, R172, 0x5 ;  /* 0x000000ac3c057211 */ /* 0x000fc800078028ff */
        /* <DEDUP_REMOVED lines=29> */
.L_x_3854:
[----:B------:R-:W-:Y:S05]  /*18f50*/  BSYNC B0 ;  /* 0x0000000000007941 */ /* 0x000fea0003800000 */
.L_x_3853:
        /* <DEDUP_REMOVED lines=9> */
[----:B------:R-:W-:Y:S01]  /*18ff0*/  IMAD.WIDE.U32 R174, R60, 0x30, R174 ;  /* 0x000000303cae7825 */ /* 0x000fe200078e00ae */
[----:B------:R-:W-:-:S07]  /*19000*/  LOP3.LUT P1, RZ, R246, 0x8, RZ, 0xc0, !PT ;  /* 0x00000008f6ff7812 */ /* 0x000fce000782c0ff */
[CC--:B-1----:R-:W-:Y:S02]  /*19010*/  @P4 LEA R12, P6, R174.reuse, R178.reuse, 0x1 ;  /* 0x000000b2ae0c4211 */ /* 0x0c2fe400078c08ff */
[----:B--2---:R-:W-:Y:S02]  /*19020*/  @!P5 IMAD.MOV.U32 R4, RZ, RZ, R236 ;  /* 0x000000ffff04d224 */ /* 0x004fe400078e00ec */
[----:B------:R-:W-:Y:S01]  /*19030*/  @!P5 IMAD.MOV.U32 R5, RZ, RZ, R235 ;  /* 0x000000ffff05d224 */ /* 0x000fe200078e00eb */
[-C--:B------:R-:W-:Y:S01]  /*19040*/  @P3 LEA R8, P2, R174, R178.reuse, 0x1 ;  /* 0x000000b2ae083211 */ /* 0x080fe200078408ff */
[----:B------:R-:W-:Y:S02]  /*19050*/  @!P5 IMAD R61, R61, 0x60, RZ ;  /* 0x000000603d3dd824 */ /* 0x000fe400078e02ff */
[----:B------:R-:W-:Y:S01]  /*19060*/  @!P5 IMAD.WIDE.U32 R6, R60, 0x60, R4 ;  /* 0x000000603c06d825 */ /* 0x000fe200078e0004 */
[----:B------:R-:W-:-:S03]  /*19070*/  @P1 LEA R4, P0, R174, R178, 0x1 ;  /* 0x000000b2ae041211 */ /* 0x000fc600078008ff */
[----:B------:R-:W-:Y:S02]  /*19080*/  IMAD.IADD R5, R175, 0x1, R2 ;  /* 0x00000001af057824 */ /* 0x000fe400078e0202 */
[----:B------:R-:W-:-:S03]  /*19090*/  @!P5 IMAD.IADD R7, R61, 0x1, R7 ;  /* 0x000000013d07d824 */ /* 0x000fc600078e0207 */
[CCC-:B------:R-:W-:Y:S02]  /*190a0*/  @P4 LEA.HI.X R13, R174.reuse, R179.reuse, R5.reuse, 0x1, P6 ;  /* 0x000000b3ae0d4211 */ /* 0x1c0fe400030f0c05 */
[CCC-:B------:R-:W-:Y:S01]  /*190b0*/  @P3 LEA.HI.X R9, R174.reuse, R179.reuse, R5.reuse, 0x1, P2 ;  /* 0x000000b3ae093211 */ /* 0x1c0fe200010f0c05 */
[----:B------:R-:W-:Y:S01]  /*190c0*/  @!PT LDS RZ, [RZ] ;  /* 0x00000000fffff984 */ /* 0x000fe20000000800 */
[----:B------:R-:W-:Y:S01]  /*190d0*/  @!PT LDS RZ, [RZ] ;  /* 0x00000000fffff984 */ /* 0x000fe20000000800 */
[----:B------:R-:W-:Y:S01]  /*190e0*/  @!PT LDS RZ, [RZ] ;  /* 0x00000000fffff984 */ /* 0x000fe20000000800 */
[----:B------:R1:W-:Y:S01]  /*190f0*/  @!P5 LDGSTS.E.BYPASS.LTC128B.128 [R244+0x9800], [R6.64] ;  /* 0x0980000006f4dfae */ /* 0x0003e2000b901d46 */
[----:B------:R-:W-:-:S03]  /*19100*/  @P1 LEA.HI.X R5, R174, R179, R5, 0x1, P0 ;  /* 0x000000b3ae051211 */ /* 0x000fc600000f0c05 */
        /* <DEDUP_REMOVED lines=16> */
.L_x_3856:
[----:B------:R-:W-:Y:S05]  /*19210*/  BSYNC B0 ;  /* 0x0000000000007941 */ /* 0x000fea0003800000 */
.L_x_3855:
        /* <DEDUP_REMOVED lines=44> */
.L_x_3858:
[----:B------:R-:W-:Y:S05]  /*194e0*/  BSYNC B0 ;  /* 0x0000000000007941 */ /* 0x000fea0003800000 */
.L_x_3857:
[----:B------:R-:W-:Y:S01]  /*194f0*/  ISETP.GE.AND P0, PT, R28, R3, PT ;  /* 0x000000031c00720c */ /* 0x000fe20003f06270 */
[----:B------:R-:W-:-:S12]  /*19500*/  BSSY B0, `(.L_x_3859) ;  /* 0x0000027000007945 */ /* 0x000fd80003800000 */
[----:B------:R1:W-:Y:S04]  /*19510*/  @P0 STS.128 [R244+0x10800], RZ ;  /* 0x010800fff4000388 */ /* 0x0003e80000000c00 */
[----:B------:R1:W-:Y:S04]  /*19520*/  @P0 STS.128 [R244+0x12800], RZ ;  /* 0x012800fff4000388 */ /* 0x0003e80000000c00 */
[----:B------:R1:W-:Y:S04]  /*19530*/  @P0 STS.128 [R244+0x14800], RZ ;  /* 0x014800fff4000388 */ /* 0x0003e80000000c00 */
[----:B------:R1:W-:Y:S01]  /*19540*/  @P0 STS.128 [R244+0x16800], RZ ;  /* 0x016800fff4000388 */ /* 0x0003e20000000c00 */
[----:B------:R-:W-:Y:S05]  /*19550*/  @P0 BRA `(.L_x_3860) ;  /* 0x0000021000000947 */ /* 0x000fea0003800000 */
[C---:B--2---:R-:W-:Y:S02]  /*19560*/  LOP3.LUT R4, R246.reuse, 0x1, RZ, 0xc0, !PT ;  /* 0x00000001f6047812 */ /* 0x044fe400078ec0ff */
        /* <DEDUP_REMOVED lines=32> */
.L_x_3860:
[----:B------:R-:W-:Y:S05]  /*19770*/  BSYNC B0 ;  /* 0x0000000000007941 */ /* 0x000fea0003800000 */
.L_x_3859:
        /* <DEDUP_REMOVED lines=42> */
.L_x_3862:
[----:B------:R-:W-:Y:S05]  /*19a20*/  BSYNC B0 ;  /* 0x0000000000007941 */ /* 0x000fea0003800000 */
.L_x_3861:
        /* <DEDUP_REMOVED lines=10> */
[-C--:B--2---:R-:W-:Y:S01]  /*19ad0*/  @P2 MOV R4, R184.reuse ;  /* 0x000000b800042202 */ /* 0x084fe20000000f00 */
[----:B------:R-:W-:Y:S01]  /*19ae0*/  @P3 IMAD R3, R63, 0x60, RZ ;  /* 0x000000603f033824 */ /* 0x000fe200078e02ff */
[-C--:B------:R-:W-:Y:S02]  /*19af0*/  @P2 MOV R5, R185.reuse ;  /* 0x000000b900052202 */ /* 0x080fe40000000f00 */
[----:B------:R-:W-:Y:S02]  /*19b00*/  @P1 MOV R6, R184 ;  /* 0x000000b800061202 */ /* 0x000fe40000000f00 */
[----:B------:R-:W-:Y:S01]  /*19b10*/  @P1 MOV R7, R185 ;  /* 0x000000b900071202 */ /* 0x000fe20000000f00 */
[----:B------:R-:W-:-:S04]  /*19b20*/  @P2 IMAD.WIDE.U32 R12, R62, 0x60, R4 ;  /* 0x000000603e0c2825 */ /* 0x000fc800078e0004 */
[C---:B------:R-:W-:Y:S02]  /*19b30*/  @P1 IMAD R5, R63.reuse, 0x60, RZ ;  /* 0x000000603f051824 */ /* 0x040fe400078e02ff */
[----:B------:R-:W-:Y:S02]  /*19b40*/  @P2 IMAD R4, R63, 0x60, RZ ;  /* 0x000000603f042824 */ /* 0x000fe400078e02ff */
[----:B------:R-:W-:-:S03]  /*19b50*/  @P1 IMAD.WIDE.U32 R14, R62, 0x60, R6 ;  /* 0x000000603e0e1825 */ /* 0x000fc600078e0006 */
[----:B------:R-:W-:Y:S01]  /*19b60*/  @P2 IADD3 R13, R4, R13, RZ ;  /* 0x0000000d040d2210 */ /* 0x000fe20007ffe0ff */
[----:B------:R-:W-:Y:S01]  /*19b70*/  @!P0 IMAD.WIDE.U32 R16, R62, 0x60, R184 ;  /* 0x000000603e108825 */ /* 0x000fe200078e00b8 */
[----:B------:R-:W-:-:S03]  /*19b80*/  @P1 MOV R4, R14 ;  /* 0x0000000e00041202 */ /* 0x000fc60000000f00 */
[----:B------:R-:W-:Y:S02]  /*19b90*/  @!P0 IMAD R63, R63, 0x60, RZ ;  /* 0x000000603f3f8824 */ /* 0x000fe400078e02ff */
[----:B------:R-:W-:-:S04]  /*19ba0*/  @P3 IMAD.WIDE.U32 R6, R62, 0x60, R184 ;  /* 0x000000603e063825 */ /* 0x000fc800078e00b8 */
[----:B------:R-:W-:Y:S01]  /*19bb0*/  @!P0 IMAD.IADD R17, R63, 0x1, R17 ;  /* 0x000000013f118824 */ /* 0x000fe200078e0211 */
[----:B------:R-:W-:Y:S01]  /*19bc0*/  @P3 IADD3 R3, R3, R7, RZ ;  /* 0x0000000703033210 */ /* 0x000fe20007ffe0ff */
[----:B------:R-:W-:-:S03]  /*19bd0*/  @P1 IMAD.IADD R5, R5, 0x1, R15 ;  /* 0x0000000105051824 */ /* 0x000fc600078e020f */
[----:B------:R-:W-:Y:S01]  /*19be0*/  @!PT LDS RZ, [RZ] ;  /* 0x00000000fffff984 */ /* 0x000fe20000000800 */
[----:B------:R-:W-:Y:S01]  /*19bf0*/  @!PT LDS RZ, [RZ] ;  /* 0x00000000fffff984 */ /* 0x000fe20000000800 */
[----:B------:R-:W-:Y:S01]  /*19c00*/  @!PT LDS RZ, [RZ] ;  /* 0x00000000fffff984 */ /* 0x000fe20000000800 */
[----:B------:R2:W-:Y:S01]  /*19c10*/  @!P0 LDGSTS.E.BYPASS.LTC128B.128 [R244+0x11800], [R16.64] ;  /* 0x1180000010f48fae */ /* 0x0005e2000b901d46 */
[----:B------:R-:W-:-:S03]  /*19c20*/  @P3 MOV R7, R3 ;  /* 0x0000000300073202 */ /* 0x000fc60000000f00 */
        /* <DEDUP_REMOVED lines=16> */
.L_x_3864:
[----:B------:R-:W-:Y:S05]  /*19d30*/  BSYNC B0 ;  /* 0x0000000000007941 */ /* 0x000fea0003800000 */
.L_x_3863:
        /* <DEDUP_REMOVED lines=8> */
[----:B------:R-:W-:Y:S01]  /*19dc0*/  IMAD R227, R50, 0x2, R229 ;  /* 0x0000000232e37824 */ /* 0x000fe200078e02e5 */
[----:B------:R-:W-:Y:S01]  /*19dd0*/  SHF.R.U32.HI R3, RZ, 0x3, R3 ;  /* 0x00000003ff037819 */ /* 0x000fe20000011603 */
[----:B------:R-:W-:Y:S01]  /*19de0*/  LDSM.16.M88.4 R24, [R229] ;  /* 0x00000000e518783b */ /* 0x000fe20000000200 */
[----:B------:R-:W-:Y:S02]  /*19df0*/  IMAD R225, R48, 0x2, R229 ;  /* 0x0000000230e17824 */ /* 0x000fe400078e02e5 */
[----:B------:R-:W-:Y:S01]  /*19e00*/  LOP3.LUT R228, R176, R3, RZ, 0x3c, !PT ;  /* 0x00000003b0e47212 */ /* 0x000fe200078e3cff */
[----:B----4-:R-:W-:Y:S01]  /*19e10*/  LDSM.16.M88.4 R36, [R227] ;  /* 0x00000000e324783b */ /* 0x010fe20000000200 */
[----:B------:R-:W-:Y:S02]  /*19e20*/  IMAD R224, R48, 0x2, R227 ;  /* 0x0000000230e07824 */ /* 0x000fe400078e02e3 */
[----:B------:R-:W-:Y:S01]  /*19e30*/  LEA R228, R67, R228, 0x9 ;  /* 0x000000e443e47211 */ /* 0x000fe200078e48ff */
[----:B------:R-:W-:Y:S03]  /*19e40*/  LDSM.16.M88.4 R72, [R225] ;  /* 0x00000000e148783b */ /* 0x000fe60000000200 */
[----:B------:R-:W-:Y:S01]  /*19e50*/  SHF.L.U32 R228, R228, 0x1, RZ ;  /* 0x00000001e4e47819 */ /* 0x000fe200000006ff */
[----:B------:R-:W-:Y:S03]  /*19e60*/  LDSM.16.M88.4 R40, [R224] ;  /* 0x00000000e028783b */ /* 0x000fe60000000200 */
[C---:B------:R-:W-:Y:S01]  /*19e70*/  IADD3 R3, R228.reuse, 0x8000, RZ ;  /* 0x00008000e4037810 */ /* 0x040fe20007ffe0ff */
[----:B--2---:R-:W2:Y:S01]  /*19e80*/  LDSM.16.M88.4 R16, [R228+0x8000] ;  /* 0x00800000e410783b */ /* 0x004ea20000000200 */
[----:B------:R-:W-:-:S02]  /*19e90*/  IADD3 R226, R228, 0x8020, RZ ;  /* 0x00008020e4e27810 */ /* 0x000fc40007ffe0ff */
[----:B------:R-:W-:Y:S01]  /*19ea0*/  @P1 IADD3 R226, R3, -0x20, RZ ;  /* 0xffffffe003e21810 */ /* 0x000fe20007ffe0ff */
[----:B------:R-:W4:Y:S01]  /*19eb0*/  LDSM.16.M88.4 R56, [R228+0x8800] ;  /* 0x00880000e438783b */ /* 0x000f220000000200 */
[----:B------:R-:W-:-:S03]  /*19ec0*/  MOV R3, 0x40 ;  /* 0x0000004000037802 */ /* 0x000fc60000000f00 */
[----:B------:R-:W1:Y:S01]  /*19ed0*/  LDSM.16.M88.4 R80, [R228+0x9000] ;  /* 0x00900000e450783b */ /* 0x000e620000000200 */
[----:B------:R-:W-:-:S03]  /*19ee0*/  SEL R3, R3, 0xffffffc0, !P2 ;  /* 0xffffffc003037807 */ /* 0x000fc60005000000 */
[----:B---3--:R-:W3:Y:S01]  /*19ef0*/  LDSM.16.M88.4 R28, [R228+0x9800] ;  /* 0x00980000e41c783b */ /* 0x008ee20000000200 */
[----:B------:R-:W-:Y:S02]  /*19f00*/  IADD3 R222, R228, R3, RZ ;  /* 0x00000003e4de7210 */ /* 0x000fe40007ffe0ff */
[----:B------:R-:W-:Y:S01]  /*19f10*/  IADD3 R215, R3, R226, RZ ;  /* 0x000000e203d77210 */ /* 0x000fe20007ffe0ff */
[----:B------:R-:W1:Y:S04]  /*19f20*/  LDSM.16.M88.4 R4, [R226] ;  /* 0x00000000e204783b */ /* 0x000e680000000200 */
[----:B------:R-:W1:Y:S04]  /*19f30*/  LDSM.16.M88.4 R96, [R226+0x800] ;  /* 0x00080000e260783b */ /* 0x000e680000000200 */
[----:B------:R-:W1:Y:S04]  /*19f40*/  LDSM.16.M88.4 R92, [R226+0x1000] ;  /* 0x00100000e25c783b */ /* 0x000e680000000200 */
[----:B------:R-:W3:Y:S04]  /*19f50*/  LDSM.16.M88.4 R88, [R226+0x1800] ;  /* 0x00180000e258783b */ /* 0x000ee80000000200 */
[----:B------:R-:W3:Y:S04]  /*19f60*/  LDSM.16.M88.4 R12, [R222+0x8000] ;  /* 0x00800000de0c783b */ /* 0x000ee80000000200 */
[----:B------:R-:W3:Y:S01]  /*19f70*/  LDSM.16.M88.4 R68, [R222+0x8800] ;  /* 0x00880000de44783b */ /* 0x000ee20000000200 */
[C---:B--2--5:R-:W-:Y:S03]  /*19f80*/  HMMA.16816.F32 R20, R24.reuse, R16, RZ ;  /* 0x000000101814723c */ /* 0x064fe600000018ff */
[----:B------:R-:W3:Y:S04]  /*19f90*/  LDSM.16.M88.4 R60, [R222+0x9000] ;  /* 0x00900000de3c783b */ /* 0x000ee80000000200 */
[----:B------:R-:W2:Y:S01]  /*19fa0*/  LD.E R3, [R10.64+0x18c] ;  /* 0x00018c060a037980 */ /* 0x000ea2000c101900 */
[C---:B------:R-:W-:Y:S03]  /*19fb0*/  HMMA.16816.F32 R16, R24.reuse, R18, RZ ;  /* 0x000000121810723c */ /* 0x040fe600000018ff */
[----:B------:R-:W-:Y:S04]  /*19fc0*/  LDSM.16.M88.4 R104, [R215+0x4800] ;  /* 0x00480000d768783b */ /* 0x000fe80000000200 */
[----:B------:R-:W-:Y:S01]  /*19fd0*/  LDSM.16.M88.4 R100, [R228+0xe800] ;  /* 0x00e80000e464783b */ /* 0x000fe20000000200 */
[C---:B----4-:R-:W-:Y:S08]  /*19fe0*/  HMMA.16816.F32 R32, R24.reuse, R56, RZ ;  /* 0x000000381820723c */ /* 0x050ff000000018ff */
[C---:B-1----:R-:W-:Y:S08]  /*19ff0*/  HMMA.16816.F32 R84, R24.reuse, R80, RZ ;  /* 0x000000501854723c */ /* 0x042ff000000018ff */
[C---:B------:R-:W-:Y:S08]  /*1a000*/  HMMA.16816.F32 R56, R24.reuse, R58, RZ ;  /* 0x0000003a1838723c */ /* 0x040ff000000018ff */
[C---:B------:R-:W-:Y:S08]  /*1a010*/  HMMA.16816.F32 R80, R24.reuse, R82, RZ ;  /* 0x000000521850723c */ /* 0x040ff000000018ff */
[C---:B---3--:R-:W-:Y:S08]  /*1a020*/  HMMA.16816.F32 R76, R24.reuse, R28, RZ ;  /* 0x0000001c184c723c */ /* 0x048ff000000018ff */
[----:B------:R-:W-:Y:S01]  /*1a030*/  HMMA.16816.F32 R24, R24, R30, RZ ;  /* 0x0000001e1818723c */ /* 0x000fe200000018ff */
[----:B------:R-:W1:Y:S07]  /*1a040*/  LDSM.16.M88.4 R28, [R222+0x9800] ;  /* 0x00980000de1c783b */ /* 0x000e6e0000000200 */
        /* <DEDUP_REMOVED lines=11> */
[----:B------:R-:W4:Y:S04]  /*1a100*/  LDSM.16.M88.4 R36, [R215+0x800] ;  /* 0x00080000d724783b */ /* 0x000f280000000200 */
[----:B------:R-:W-:Y:S03]  /*1a110*/  LDSM.16.M88.4 R88, [R229+0x2000] ;  /* 0x00200000e558783b */ /* 0x000fe60000000200 */
[C---:B------:R-:W-:Y:S08]  /*1a120*/  HMMA.16816.F32 R20, R72.reuse, R12, R20 ;  /* 0x0000000c4814723c */ /* 0x040ff00000001814 */
[C---:B------:R-:W-:Y:S01]  /*1a130*/  HMMA.16816.F32 R16, R72.reuse, R14, R16 ;  /* 0x0000000e4810723c */ /* 0x040fe20000001810 */
[----:B------:R-:W3:Y:S07]  /*1a140*/  LDSM.16.M88.4 R12, [R215+0x1000] ;  /* 0x00100000d70c783b */ /* 0x000eee0000000200 */
        /* <DEDUP_REMOVED lines=8> */
[----:B------:R-:W1:Y:S04]  /*1a1d0*/  LDSM.16.M88.4 R28, [R228+0xa000] ;  /* 0x00a00000e41c783b */ /* 0x000e680000000200 */
[----:B------:R-:W1:Y:S03]  /*1a1e0*/  LDSM.16.M88.4 R24, [R228+0xa800] ;  /* 0x00a80000e418783b */ /* 0x000e660000000200 */
[C---:B---3--:R-:W-:Y:S08]  /*1a1f0*/  HMMA.16816.F32 R20, R40.reuse, R4, R20 ;  /* 0x000000042814723c */ /* 0x048ff00000001814 */
[C---:B------:R-:W-:Y:S01]  /*1a200*/  HMMA.16816.F32 R16, R40.reuse, R6, R16 ;  /* 0x000000062810723c */ /* 0x040fe20000001810 */
[----:B------:R-:W3:Y:S07]  /*1a210*/  LDSM.16.M88.4 R4, [R228+0xb000] ;  /* 0x00b00000e404783b */ /* 0x000eee0000000200 */
[C---:B----4-:R-:W-:Y:S08]  /*1a220*/  HMMA.16816.F32 R32, R40.reuse, R36, R32 ;  /* 0x000000242820723c */ /* 0x050ff00000001820 */
[C---:B------:R-:W-:Y:S01]  /*1a230*/  HMMA.16816.F32 R56, R40.reuse, R38, R56 ;  /* 0x000000262838723c */ /* 0x040fe20000001838 */
[----:B------:R-:W-:Y:S07]  /*1a240*/  LDSM.16.M88.4 R36, [R227+0x2000] ;  /* 0x00200000e324783b */ /* 0x000fee0000000200 */
[C---:B------:R-:W-:Y:S08]  /*1a250*/  HMMA.16816.F32 R84, R40.reuse, R12, R84 ;  /* 0x0000000c2854723c */ /* 0x040ff00000001854 */
[----:B------:R-:W-:Y:S01]  /*1a260*/  HMMA.16816.F32 R80, R40, R14, R80 ;  /* 0x0000000e2850723c */ /* 0x000fe20000001850 */
[----:B------:R-:W4:Y:S07]  /*1a270*/  LDSM.16.M88.4 R12, [R226+0x2000] ;  /* 0x00200000e20c783b */ /* 0x000f2e0000000200 */
[C---:B-1----:R-:W-:Y:S08]  /*1a280*/  HMMA.16816.F32 R20, R88.reuse, R28, R20 ;  /* 0x0000001c5814723c */ /* 0x042ff00000001814 */
[----:B------:R-:W-:Y:S01]  /*1a290*/  HMMA.16816.F32 R16, R88, R30, R16 ;  /* 0x0000001e5810723c */ /* 0x000fe20000001810 */
[----:B------:R-:W-:Y:S07]  /*1a2a0*/  LDSM.16.M88.4 R28, [R222+0xa800] ;  /* 0x00a80000de1c783b */ /* 0x000fee0000000200 */
[C---:B------:R-:W-:Y:S08]  /*1a2b0*/  HMMA.16816.F32 R76, R40.reuse, R68, R76 ;  /* 0x00000044284c723c */ /* 0x040ff0000000184c */
[----:B------:R-:W-:Y:S01]  /*1a2c0*/  HMMA.16816.F32 R72, R40, R70, R72 ;  /* 0x000000462848723c */ /* 0x000fe20000001848 */
[----:B------:R-:W1:Y:S04]  /*1a2d0*/  LDSM.16.M88.4 R68, [R226+0x3000] ;  /* 0x00300000e244783b */ /* 0x000e680000000200 */
[----:B------:R-:W-:Y:S03]  /*1a2e0*/  LDSM.16.M88.4 R40, [R226+0x3800] ;  /* 0x00380000e228783b */ /* 0x000fe60000000200 */
[C---:B------:R-:W-:Y:S08]  /*1a2f0*/  HMMA.16816.F32 R32, R88.reuse, R24, R32 ;  /* 0x000000185820723c */ /* 0x040ff00000001820 */
[C---:B------:R-:W-:Y:S01]  /*1a300*/  HMMA.16816.F32 R56, R88.reuse, R26, R56 ;  /* 0x0000001a5838723c */ /* 0x040fe20000001838 */
[----:B------:R-:W-:Y:S07]  /*1a310*/  LDSM.16.M88.4 R24, [R222+0xa000] ;  /* 0x00a00000de18783b */ /* 0x000fee0000000200 */
[C---:B---3--:R-:W-:Y:S08]  /*1a320*/  HMMA.16816.F32 R84, R88.reuse, R4, R84 ;  /* 0x000000045854723c */ /* 0x048ff00000001854 */
[----:B------:R-:W-:Y:S01]  /*1a330*/  HMMA.16816.F32 R80, R88, R6, R80 ;  /* 0x000000065850723c */ /* 0x000fe20000001850 */
[----:B------:R-:W3:Y:S07]  /*1a340*/  LDSM.16.M88.4 R4, [R225+0x2000] ;  /* 0x00200000e104783b */ /* 0x000eee0000000200 */
[C---:B----4-:R-:W-:Y:S08]  /*1a350*/  HMMA.16816.F32 R20, R36.reuse, R12, R20 ;  /* 0x0000000c2414723c */ /* 0x050ff00000001814 */
[----:B------:R-:W-:Y:S01]  /*1a360*/  HMMA.16816.F32 R16, R36, R14, R16 ;  /* 0x0000000e2410723c */ /* 0x000fe20000001810 */
[----:B------:R-:W4:Y:S07]  /*1a370*/  LDSM.16.M88.4 R12, [R222+0xb000] ;  /* 0x00b00000de0c783b */ /* 0x000f2e0000000200 */
[C---:B------:R-:W-:Y:S08]  /*1a380*/  HMMA.16816.F32 R76, R88.reuse, R92, R76 ;  /* 0x0000005c584c723c */ /* 0x040ff0000000184c */
[----:B------:R-:W-:Y:S01]  /*1a390*/  HMMA.16816.F32 R72, R88, R94, R72 ;  /* 0x0000005e5848723c */ /* 0x000fe20000001848 */
[----:B------:R-:W-:Y:S04]  /*1a3a0*/  LDSM.16.M88.4 R88, [R215+0x2000] ;  /* 0x00200000d758783b */ /* 0x000fe80000000200 */
[----:B------:R-:W-:Y:S03]  /*1a3b0*/  LDSM.16.M88.4 R92, [R226+0x4000] ;  /* 0x00400000e25c783b */ /* 0x000fe60000000200 */
[C---:B------:R-:W-:Y:S08]  /*1a3c0*/  HMMA.16816.F32 R32, R36.reuse, R60, R32 ;  /* 0x0000003c2420723c */ /* 0x040ff00000001820 */
[C---:B------:R-:W-:Y:S01]  /*1a3d0*/  HMMA.16816.F32 R56, R36.reuse, R62, R56 ;  /* 0x0000003e2438723c */ /* 0x040fe20000001838 */
[----:B------:R-:W2:Y:S07]  /*1a3e0*/  LDSM.16.M88.4 R60, [R222+0xb800] ;  /* 0x00b80000de3c783b */ /* 0x000eae0000000200 */
[C---:B-1----:R-:W-:Y:S08]  /*1a3f0*/  HMMA.16816.F32 R84, R36.reuse, R68, R84 ;  /* 0x000000442454723c */ /* 0x042ff00000001854 */
[----:B------:R-:W-:Y:S01]  /*1a400*/  HMMA.16816.F32 R80, R36, R70, R80 ;  /* 0x000000462450723c */ /* 0x000fe20000001850 */
[----:B------:R-:W-:Y:S07]  /*1a410*/  LDSM.16.M88.4 R68, [R215+0x2800] ;  /* 0x00280000d744783b */ /* 0x000fee0000000200 */
[C---:B---3--:R-:W-:Y:S08]  /*1a420*/  HMMA.16816.F32 R20, R4.reuse, R24, R20 ;  /* 0x000000180414723c */ /* 0x048ff00000001814 */
[----:B------:R-:W-:Y:S01]  /*1a430*/  HMMA.16816.F32 R16, R4, R26, R16 ;  /* 0x0000001a0410723c */ /* 0x000fe20000001810 */
[----:B------:R-:W1:Y:S07]  /*1a440*/  LDSM.16.M88.4 R24, [R224+0x2000] ;  /* 0x00200000e018783b */ /* 0x000e6e0000000200 */
[C---:B------:R-:W-:Y:S08]  /*1a450*/  HMMA.16816.F32 R76, R36.reuse, R40, R76 ;  /* 0x00000028244c723c */ /* 0x040ff0000000184c */
[----:B------:R-:W-:Y:S01]  /*1a460*/  HMMA.16816.F32 R72, R36, R42, R72 ;  /* 0x0000002a2448723c */ /* 0x000fe20000001848 */
[----:B------:R-:W3:Y:S04]  /*1a470*/  LDSM.16.M88.4 R40, [R215+0x3000] ;  /* 0x00300000d728783b */ /* 0x000ee80000000200 */
[----:B------:R-:W-:Y:S03]  /*1a480*/  LDSM.16.M88.4 R36, [R229+0x4000] ;  /* 0x00400000e524783b */ /* 0x000fe60000000200 */
[C---:B------:R-:W-:Y:S08]  /*1a490*/  HMMA.16816.F32 R32, R4.reuse, R28, R32 ;  /* 0x0000001c0420723c */ /* 0x040ff00000001820 */
[C---:B------:R-:W-:Y:S01]  /*1a4a0*/  HMMA.16816.F32 R56, R4.reuse, R30, R56 ;  /* 0x0000001e0438723c */ /* 0x040fe20000001838 */
[----:B------:R-:W-:Y:S07]  /*1a4b0*/  LDSM.16.M88.4 R28, [R215+0x3800] ;  /* 0x00380000d71c783b */ /* 0x000fee0000000200 */
[C---:B----4-:R-:W-:Y:S08]  /*1a4c0*/  HMMA.16816.F32 R84, R4.reuse, R12, R84 ;  /* 0x0000000c0454723c */ /* 0x050ff00000001854 */
[C---:B------:R-:W-:Y:S01]  /*1a4d0*/  HMMA.16816.F32 R80, R4.reuse, R14, R80 ;  /* 0x0000000e0450723c */ /* 0x040fe20000001850 */
[----:B------:R-:W4:Y:S07]  /*1a4e0*/  LDSM.16.M88.4 R12, [R228+0xc000] ;  /* 0x00c00000e40c783b */ /* 0x000f2e0000000200 */
[C---:B--2---:R-:W-:Y:S08]  /*1a4f0*/  HMMA.16816.F32 R76, R4.reuse, R60, R76 ;  /* 0x0000003c044c723c */ /* 0x044ff0000000184c */
[----:B------:R-:W-:Y:S01]  /*1a500*/  HMMA.16816.F32 R72, R4, R62, R72 ;  /* 0x0000003e0448723c */ /* 0x000fe20000001848 */
[----:B------:R-:W2:Y:S04]  /*1a510*/  LDSM.16.M88.4 R4, [R228+0xc800] ;  /* 0x00c80000e404783b */ /* 0x000ea80000000200 */
[----:B------:R-:W-:Y:S03]  /*1a520*/  LDSM.16.M88.4 R60, [R228+0xd000] ;  /* 0x00d00000e43c783b */ /* 0x000fe60000000200 */
[C---:B-1----:R-:W-:Y:S08]  /*1a530*/  HMMA.16816.F32 R20, R24.reuse, R88, R20 ;  /* 0x000000581814723c */ /* 0x042ff00000001814 */
[C---:B------:R-:W-:Y:S01]  /*1a540*/  HMMA.16816.F32 R16, R24.reuse, R90, R16 ;  /* 0x0000005a1810723c */ /* 0x040fe20000001810 */
[----:B------:R-:W-:Y:S07]  /*1a550*/  LDSM.16.M88.4 R88, [R215+0x4000] ;  /* 0x00400000d758783b */ /* 0x000fee0000000200 */
[C---:B------:R-:W-:Y:S08]  /*1a560*/  HMMA.16816.F32 R32, R24.reuse, R68, R32 ;  /* 0x000000441820723c */ /* 0x040ff00000001820 */
[C---:B------:R-:W-:Y:S01]  /*1a570*/  HMMA.16816.F32 R56, R24.reuse, R70, R56 ;  /* 0x000000461838723c */ /* 0x040fe20000001838 */
[----:B------:R-:W-:Y:S07]  /*1a580*/  LDSM.16.M88.4 R68, [R228+0xd800] ;  /* 0x00d80000e444783b */ /* 0x000fee0000000200 */
[C---:B---3--:R-:W-:Y:S08]  /*1a590*/  HMMA.16816.F32 R84, R24.reuse, R40, R84 ;  /* 0x000000281854723c */ /* 0x048ff00000001854 */
[----:B------:R-:W-:Y:S01]  /*1a5a0*/  HMMA.16816.F32 R80, R24, R42, R80 ;  /* 0x0000002a1850723c */ /* 0x000fe20000001850 */
[----:B------:R-:W1:Y:S07]  /*1a5b0*/  LDSM.16.M88.4 R40, [R227+0x4000] ;  /* 0x00400000e328783b */ /* 0x000e6e0000000200 */
[C---:B----4-:R-:W-:Y:S08]  /*1a5c0*/  HMMA.16816.F32 R20, R36.reuse, R12, R20 ;  /* 0x0000000c2414723c */ /* 0x050ff00000001814 */
[C---:B------:R-:W-:Y:S01]  /*1a5d0*/  HMMA.16816.F32 R16, R36.reuse, R14, R16 ;  /* 0x0000000e2410723c */ /* 0x040fe20000001810 */
[----:B------:R-:W-:Y:S07]  /*1a5e0*/  LDSM.16.M88.4 R12, [R222+0xc000] ;  /* 0x00c00000de0c783b */ /* 0x000fee0000000200 */
[C---:B--2---:R-:W-:Y:S08]  /*1a5f0*/  HMMA.16816.F32 R32, R36.reuse, R4, R32 ;  /* 0x000000042420723c */ /* 0x044ff00000001820 */
[----:B------:R-:W-:Y:S01]  /*1a600*/  HMMA.16816.F32 R56, R36, R6, R56 ;  /* 0x000000062438723c */ /* 0x000fe20000001838 */
[----:B------:R-:W2:Y:S07]  /*1a610*/  LDSM.16.M88.4 R4, [R225+0x4000] ;  /* 0x00400000e104783b */ /* 0x000eae0000000200 */
[C---:B------:R-:W-:Y:S08]  /*1a620*/  HMMA.16816.F32 R76, R24.reuse, R28, R76 ;  /* 0x0000001c184c723c */ /* 0x040ff0000000184c */
[----:B------:R-:W-:Y:S01]  /*1a630*/  HMMA.16816.F32 R72, R24, R30, R72 ;  /* 0x0000001e1848723c */ /* 0x000fe20000001848 */
[----:B------:R-:W3:Y:S04]  /*1a640*/  LDSM.16.M88.4 R28, [R226+0x4800] ;  /* 0x00480000e21c783b */ /* 0x000ee80000000200 */
[----:B------:R-:W4:Y:S03]  /*1a650*/  LDSM.16.M88.4 R24, [R226+0x5000] ;  /* 0x00500000e218783b */ /* 0x000f260000000200 */
[C---:B-1----:R-:W-:Y:S08]  /*1a660*/  HMMA.16816.F32 R20, R40.reuse, R92, R20 ;  /* 0x0000005c2814723c */ /* 0x042ff00000001814 */
[----:B------:R-:W-:Y:S01]  /*1a670*/  HMMA.16816.F32 R16, R40, R94, R16 ;  /* 0x0000005e2810723c */ /* 0x000fe20000001810 */
[----:B------:R-:W-:Y:S07]  /*1a680*/  LDSM.16.M88.4 R92, [R215+0x5000] ;  /* 0x00500000d75c783b */ /* 0x000fee0000000200 */
        /* <DEDUP_REMOVED lines=26> */
[C---:B---3--:R-:W-:Y:S08]  /*1a830*/  HMMA.16816.F32 R32, R4.reuse, R28, R32 ;  /* 0x0000001c0420723c */ /* 0x048ff00000001820 */
[C---:B------:R-:W-:Y:S01]  /*1a840*/  HMMA.16816.F32 R56, R4.reuse, R30, R56 ;  /* 0x0000001e0438723c */ /* 0x040fe20000001838 */
[----:B------:R-:W-:Y:S07]  /*1a850*/  LDSM.16.M88.4 R28, [R225+0x6000] ;  /* 0x00600000e11c783b */ /* 0x000fee0000000200 */
[C---:B----4-:R-:W-:Y:S08]  /*1a860*/  HMMA.16816.F32 R84, R4.reuse, R24, R84 ;  /* 0x000000180454723c */ /* 0x050ff00000001854 */
[----:B------:R-:W-:Y:S01]  /*1a870*/  HMMA.16816.F32 R80, R4, R26, R80 ;  /* 0x0000001a0450723c */ /* 0x000fe20000001850 */
[----:B------:R-:W2:Y:S07]  /*1a880*/  LDSM.16.M88.4 R24, [R222+0xe000] ;  /* 0x00e00000de18783b */ /* 0x000eae0000000200 */
[C---:B-1----:R-:W-:Y:S08]  /*1a890*/  HMMA.16816.F32 R20, R40.reuse, R60, R20 ;  /* 0x0000003c2814723c */ /* 0x042ff00000001814 */
[----:B------:R-:W-:Y:S01]  /*1a8a0*/  HMMA.16816.F32 R16, R40, R62, R16 ;  /* 0x0000003e2810723c */ /* 0x000fe20000001810 */
[----:B------:R-:W1:Y:S07]  /*1a8b0*/  LDSM.16.M88.4 R60, [R228+0xf000] ;  /* 0x00f00000e43c783b */ /* 0x000e6e0000000200 */
[C---:B------:R-:W-:Y:S08]  /*1a8c0*/  HMMA.16816.F32 R76, R4.reuse, R12, R76 ;  /* 0x0000000c044c723c */ /* 0x040ff0000000184c */
[----:B------:R-:W-:Y:S01]  /*1a8d0*/  HMMA.16816.F32 R72, R4, R14, R72 ;  /* 0x0000000e0448723c */ /* 0x000fe20000001848 */
[----:B------:R-:W-:Y:S04]  /*1a8e0*/  LDSM.16.M88.4 R12, [R224+0x6000] ;  /* 0x00600000e00c783b */ /* 0x000fe80000000200 */
[----:B------:R-:W3:Y:S03]  /*1a8f0*/  LDSM.16.M88.4 R4, [R215+0x6000] ;  /* 0x00600000d704783b */ /* 0x000ee60000000200 */
[C---:B------:R-:W-:Y:S08]  /*1a900*/  HMMA.16816.F32 R32, R96.reuse, R104, R32 ;  /* 0x000000686020723c */ /* 0x040ff00000001820 */
[C---:B------:R-:W-:Y:S08]  /*1a910*/  HMMA.16816.F32 R56, R96.reuse, R106, R56 ;  /* 0x0000006a6038723c */ /* 0x040ff00000001838 */
[----:B------:R-:W-:Y:S01]  /*1a920*/  HMMA.16816.F32 R104, R96, R92, R84 ;  /* 0x0000005c6068723c */ /* 0x000fe20000001854 */
[----:B------:R-:W-:Y:S07]  /*1a930*/  LDSM.16.M88.4 R84, [R222+0xe800] ;  /* 0x00e80000de54783b */ /* 0x000fee0000000200 */
[C---:B--2---:R-:W-:Y:S08]  /*1a940*/  HMMA.16816.F32 R20, R28.reuse, R24, R20 ;  /* 0x000000181c14723c */ /* 0x044ff00000001814 */
[----:B------:R-:W-:Y:S01]  /*1a950*/  HMMA.16816.F32 R16, R28, R26, R16 ;  /* 0x0000001a1c10723c */ /* 0x000fe20000001810 */
[----:B------:R-:W2:Y:S07]  /*1a960*/  LDSM.16.M88.4 R24, [R226+0x7000] ;  /* 0x00700000e218783b */ /* 0x000eae0000000200 */
[----:B------:R-:W-:Y:S01]  /*1a970*/  HMMA.16816.F32 R80, R96, R94, R80 ;  /* 0x0000005e6050723c */ /* 0x000fe20000001850 */
[----:B------:R-:W4:Y:S07]  /*1a980*/  LDSM.16.M88.4 R92, [R228+0xf800] ;  /* 0x00f80000e45c783b */ /* 0x000f2e0000000200 */
[----:B-1----:R-:W-:Y:S08]  /*1a990*/  HMMA.16816.F32 R104, R68, R60, R104 ;  /* 0x0000003c4468723c */ /* 0x002ff00000001868 */
[----:B---3--:R-:W-:Y:S08]  /*1a9a0*/  HMMA.16816.F32 R20, R12, R4, R20 ;  /* 0x000000040c14723c */ /* 0x008ff00000001814 */
[C---:B------:R-:W-:Y:S08]  /*1a9b0*/  HMMA.16816.F32 R76, R96.reuse, R88, R76 ;  /* 0x00000058604c723c */ /* 0x040ff0000000184c */
[----:B------:R-:W-:Y:S01]  /*1a9c0*/  HMMA.16816.F32 R88, R96, R90, R72 ;  /* 0x0000005a6058723c */ /* 0x000fe20000001848 */
[----:B------:R-:W-:Y:S07]  /*1a9d0*/  LDSM.16.M88.4 R72, [R215+0x6800] ;  /* 0x00680000d748783b */ /* 0x000fee0000000200 */
[----:B------:R-:W-:Y:S01]  /*1a9e0*/  HMMA.16816.F32 R16, R12, R6, R16 ;  /* 0x000000060c10723c */ /* 0x000fe20000001810 */
[-C--:B------:R-:W-:Y:S01]  /*1a9f0*/  FMUL.FTZ R44, R20, R3.reuse ;  /* 0x00000003142c7220 */ /* 0x080fe20000410000 */
[----:B------:R-:W-:Y:S01]  /*1aa00*/  LDSM.16.M88.4 R4, [R222+0xf000] ;  /* 0x00f00000de04783b */ /* 0x000fe20000000200 */
[----:B------:R-:W-:-:S05]  /*1aa10*/  FMUL.FTZ R46, R21, R3 ;  /* 0x00000003152e7220 */ /* 0x000fca0000410000 */
[----:B------:R-:W-:Y:S08]  /*1aa20*/  HMMA.16816.F32 R80, R68, R62, R80 ;  /* 0x0000003e4450723c */ /* 0x000ff00000001850 */
[----:B--2---:R-:W-:Y:S07]  /*1aa30*/  HMMA.16816.F32 R104, R40, R24, R104 ;  /* 0x000000182868723c */ /* 0x004fee0000001868 */
[----:B------:R-:W-:-:S02]  /*1aa40*/  FMUL.FTZ R24, R22, R3 ;  /* 0x0000000316187220 */ /* 0x000fc40000410000 */
[-C--:B------:R-:W-:Y:S02]  /*1aa50*/  FMUL.FTZ R25, R23, R3.reuse ;  /* 0x0000000317197220 */ /* 0x080fe40000410000 */
[----:B------:R-:W1:Y:S01]  /*1aa60*/  LDSM.16.M88.4 R20, [R226+0x7800] ;  /* 0x00780000e214783b */ /* 0x000e620000000200 */
[----:B------:R-:W-:Y:S01]  /*1aa70*/  HMMA.16816.F32 R32, R68, R100, R32 ;  /* 0x000000644420723c */ /* 0x000fe20000001820 */
[----:B------:R-:W-:-:S07]  /*1aa80*/  FMUL.FTZ R16, R16, R3 ;  /* 0x0000000310107220 */ /* 0x000fce0000410000 */
[C---:B------:R-:W-:Y:S01]  /*1aa90*/  HMMA.16816.F32 R56, R68.reuse, R102, R56 ;  /* 0x000000664438723c */ /* 0x040fe20000001838 */
[----:B------:R2:W3:Y:S07]  /*1aaa0*/  MUFU.TANH R49, R16 ;  /* 0x0000001000317308 */ /* 0x0004ee0000002400 */
[----:B----4-:R-:W-:Y:S01]  /*1aab0*/  HMMA.16816.F32 R76, R68, R92, R76 ;  /* 0x0000005c444c723c */ /* 0x010fe2000000184c */
[----:B------:R-:W-:-:S07]  /*1aac0*/  FMUL.FTZ R51, R17, R3 ;  /* 0x0000000311337220 */ /* 0x000fce0000410000 */
[----:B------:R-:W-:Y:S08]  /*1aad0*/  HMMA.16816.F32 R88, R68, R94, R88 ;  /* 0x0000005e4458723c */ /* 0x000ff00000001858 */
[----:B------:R-:W-:Y:S07]  /*1aae0*/  HMMA.16816.F32 R80, R40, R26, R80 ;  /* 0x0000001a2850723c */ /* 0x000fee0000001850 */
[----:B------:R-:W-:-:S02]  /*1aaf0*/  FMUL.FTZ R26, R18, R3 ;  /* 0x00000003121a7220 */ /* 0x000fc40000410000 */
[----:B------:R-:W-:Y:S02]  /*1ab00*/  FMUL.FTZ R27, R19, R3 ;  /* 0x00000003131b7220 */ /* 0x000fe40000410000 */
[----:B--2---:R-:W2:Y:S01]  /*1ab10*/  LDSM.16.M88.4 R16, [R222+0xf800] ;  /* 0x00f80000de10783b */ /* 0x004ea20000000200 */
[C---:B------:R-:W-:Y:S08]  /*1ab20*/  HMMA.16816.F32 R32, R40.reuse, R36, R32 ;  /* 0x000000242820723c */ /* 0x040ff00000001820 */
[C---:B------:R-:W-:Y:S01]  /*1ab30*/  HMMA.16816.F32 R56, R40.reuse, R38, R56 ;  /* 0x000000262838723c */ /* 0x040fe20000001838 */
[----:B------:R-:W4:Y:S07]  /*1ab40*/  LDSM.16.M88.4 R36, [R215+0x7000] ;  /* 0x00700000d724783b */ /* 0x000f2e0000000200 */
[C---:B-1----:R-:W-:Y:S08]  /*1ab50*/  HMMA.16816.F32 R76, R40.reuse, R20, R76 ;  /* 0x00000014284c723c */ /* 0x042ff0000000184c */
[----:B------:R-:W-:Y:S08]  /*1ab60*/  HMMA.16816.F32 R88, R40, R22, R88 ;  /* 0x000000162858723c */ /* 0x000ff00000001858 */
[C---:B------:R-:W-:Y:S08]  /*1ab70*/  HMMA.16816.F32 R104, R28.reuse, R4, R104 ;  /* 0x000000041c68723c */ /* 0x040ff00000001868 */
[----:B------:R-:W-:Y:S01]  /*1ab80*/  HMMA.16816.F32 R80, R28, R6, R80 ;  /* 0x000000061c50723c */ /* 0x000fe20000001850 */
[----:B------:R-:W1:Y:S01]  /*1ab90*/  LDSM.16.M88.4 R4, [R215+0x7800] ;  /* 0x00780000d704783b */ /* 0x000e620000000200 */
[----:B------:R-:W-:Y:S01]  /*1aba0*/  IMAD R64, R64, 0x10, R45 ;  /* 0x0000001040407824 */ /* 0x000fe200078e022d */
[----:B------:R-:W-:Y:S01]  /*1abb0*/  ISETP.GT.AND P6, PT, R245, R234, PT ;  /* 0x000000eaf500720c */ /* 0x000fe20003fc4270 */
[----:B------:R-:W1:Y:S01]  /*1abc0*/  MUFU.TANH R44, R44 ;  /* 0x0000002c002c7308 */ /* 0x000e620000002400 */
[----:B------:R-:W-:Y:S01]  /*1abd0*/  IADD3 R8, -R8, R65, -R240 ;  /* 0x0000004108087210 */ /* 0x000fe20007ffe9f0 */
[----:B------:R-:W-:-:S04]  /*1abe0*/  DEPBAR.LE SB0, 0x0 ;  /* 0x000080000000791a */ /* 0x000fc80000000000 */
[C---:B------:R-:W-:Y:S08]  /*1abf0*/  HMMA.16816.F32 R32, R28.reuse, R84, R32 ;  /* 0x000000541c20723c */ /* 0x040ff00000001820 */
[C---:B------:R-:W-:Y:S08]  /*1ac00*/  HMMA.16816.F32 R56, R28.reuse, R86, R56 ;  /* 0x000000561c38723c */ /* 0x040ff00000001838 */
[C---:B--2---:R-:W-:Y:S08]  /*1ac10*/  HMMA.16816.F32 R76, R28.reuse, R16, R76 ;  /* 0x000000101c4c723c */ /* 0x044ff0000000184c */
[----:B------:R-:W-:Y:S08]  /*1ac20*/  HMMA.16816.F32 R88, R28, R18, R88 ;  /* 0x000000121c58723c */ /* 0x000ff00000001858 */
[C---:B------:R-:W-:Y:S08]  /*1ac30*/  HMMA.16816.F32 R32, R12.reuse, R72, R32 ;  /* 0x000000480c20723c */ /* 0x040ff00000001820 */
[C---:B------:R-:W-:Y:S08]  /*1ac40*/  HMMA.16816.F32 R56, R12.reuse, R74, R56 ;  /* 0x0000004a0c38723c */ /* 0x040ff00000001838 */
[C---:B----4-:R-:W-:Y:S08]  /*1ac50*/  HMMA.16816.F32 R104, R12.reuse, R36, R104 ;  /* 0x000000240c68723c */ /* 0x050ff00000001868 */
[C---:B------:R-:W-:Y:S08]  /*1ac60*/  HMMA.16816.F32 R80, R12.reuse, R38, R80 ;  /* 0x000000260c50723c */ /* 0x040ff00000001850 */
[C---:B-1----:R-:W-:Y:S08]  /*1ac70*/  HMMA.16816.F32 R76, R12.reuse, R4, R76 ;  /* 0x000000040c4c723c */ /* 0x042ff0000000184c */
        /* <DEDUP_REMOVED lines=8> */
[-C--:B------:R-:W-:Y:S01]  /*1ad00*/  FMUL.FTZ R16, R59, R3.reuse ;  /* 0x000000033b107220 */ /* 0x080fe20000410000 */
[----:B------:R-:W-:Y:S01]  /*1ad10*/  IADD3 R5, R65, 0x1, -R240 ;  /* 0x0000000141057810 */ /* 0x000fe20007ffe8f0 */
        /* <DEDUP_REMOVED lines=21> */
[----:B------:R-:W-:Y:S01]  /*1ae70*/  IMAD.IADD R2, R55, 0x1, R248 ;  /* 0x0000000137027824 */ /* 0x000fe200078e02f8 */
[----:B------:R-:W-:-:S06]  /*1ae80*/  IADD3 R248, R248, R249, RZ ;  /* 0x000000f9f8f87210 */ /* 0x000fcc0007ffe0ff */
[----:B------:R-:W4:Y:S01]  /*1ae90*/  MUFU.TANH R25, R25 ;  /* 0x0000001900197308 */ /* 0x000f220000002400 */
[----:B------:R-:W-:-:S07]  /*1aea0*/  IMAD.IADD R249, R8, 0x1, R249 ;  /* 0x0000000108f97824 */ /* 0x000fce00078e02f9 */
        /* <DEDUP_REMOVED lines=57> */
[-C--:B--2---:R-:W-:Y:S02]  /*1b240*/  IABS R5, R7.reuse ;  /* 0x0000000700057213 */ /* 0x084fe40000000000 */
        /* <DEDUP_REMOVED lines=11> */
[----:B------:R-:W-:-:S02]  /*1b300*/  IMAD.HI.U32 R13, R15, R13, R14 ;  /* 0x0000000d0f0d7227 */ /* 0x000fc400078e000e */
[----:B------:R-:W2:Y:S01]  /*1b310*/  LD.E.64 R14, [R10.64+0x20] ;  /* 0x000020060a0e7980 */ /* 0x000ea2000c101b00 */
[----:B------:R-:W-:-:S03]  /*1b320*/  ISETP.GE.AND P1, PT, R8, RZ, PT ;  /* 0x000000ff0800720c */ /* 0x000fc60003f26270 */
[----:B------:R-:W-:-:S04]  /*1b330*/  IMAD.HI.U32 R6, R13, R2, RZ ;  /* 0x000000020d067227 */ /* 0x000fc800078e00ff */
[----:B------:R-:W-:-:S04]  /*1b340*/  IMAD.HI.U32 R12, R13, R4, RZ ;  /* 0x000000040d0c7227 */ /* 0x000fc800078e00ff */
[-C--:B------:R-:W-:Y:S02]  /*1b350*/  IMAD R2, R6, R3.reuse, R2 ;  /* 0x0000000306027224 */ /* 0x080fe400078e0202 */
[----:B------:R-:W-:Y:S01]  /*1b360*/  IMAD R4, R12, R3, R4 ;  /* 0x000000030c047224 */ /* 0x000fe200078e0204 */
[----:B------:R-:W-:Y:S02]  /*1b370*/  LOP3.LUT R3, RZ, R7, RZ, 0x33, !PT ;  /* 0x00000007ff037212 */ /* 0x000fe400078e33ff */
[C---:B------:R-:W-:Y:S02]  /*1b380*/  ISETP.GT.U32.AND P2, PT, R5.reuse, R2, PT ;  /* 0x000000020500720c */ /* 0x040fe40003f44070 */
[----:B------:R-:W-:-:S11]  /*1b390*/  ISETP.GT.U32.AND P3, PT, R5, R4, PT ;  /* 0x000000040500720c */ /* 0x000fd60003f64070 */
[----:B------:R-:W-:Y:S01]  /*1b3a0*/  @!P2 IMAD.IADD R2, R2, 0x1, -R5 ;  /* 0x000000010202a824 */ /* 0x000fe200078e0a05 */
[----:B------:R-:W-:Y:S02]  /*1b3b0*/  @!P2 IADD3 R6, R6, 0x1, RZ ;  /* 0x000000010606a810 */ /* 0x000fe40007ffe0ff */
[-C--:B------:R-:W-:Y:S02]  /*1b3c0*/  @!P3 IADD3 R4, R4, -R5.reuse, RZ ;  /* 0x800000050404b210 */ /* 0x080fe40007ffe0ff */
[-C--:B------:R-:W-:Y:S02]  /*1b3d0*/  ISETP.GE.U32.AND P4, PT, R2, R5.reuse, PT ;  /* 0x000000050200720c */ /* 0x080fe40003f86070 */
[----:B------:R-:W-:Y:S02]  /*1b3e0*/  ISETP.GE.U32.AND P5, PT, R4, R5, PT ;  /* 0x000000050400720c */ /* 0x000fe40003fa6070 */
[----:B------:R-:W-:Y:S02]  /*1b3f0*/  LOP3.LUT R2, R0, R7, RZ, 0x3c, !PT ;  /* 0x0000000700027212 */ /* 0x000fe400078e3cff */
[----:B------:R-:W-:-:S02]  /*1b400*/  @!P3 IADD3 R12, R12, 0x1, RZ ;  /* 0x000000010c0cb810 */ /* 0x000fc40007ffe0ff */
[----:B------:R-:W-:Y:S02]  /*1b410*/  ISETP.GE.AND P3, PT, R2, RZ, PT ;  /* 0x000000ff0200720c */ /* 0x000fe40003f66270 */
[----:B------:R-:W-:-:S03]  /*1b420*/  ISETP.NE.AND P2, PT, R7, RZ, PT ;  /* 0x000000ff0700720c */ /* 0x000fc60003f45270 */
[----:B------:R-:W-:Y:S02]  /*1b430*/  @P4 IADD3 R6, R6, 0x1, RZ ;  /* 0x0000000106064810 */ /* 0x000fe40007ffe0ff */
[----:B------:R-:W-:-:S03]  /*1b440*/  @P5 IADD3 R12, R12, 0x1, RZ ;  /* 0x000000010c0c5810 */ /* 0x000fc60007ffe0ff */
[----:B------:R-:W-:-:S03]  /*1b450*/  @!P1 IMAD.MOV R6, RZ, RZ, -R6 ;  /* 0x000000ffff069224 */ /* 0x000fc600078e0a06 */
[----:B------:R-:W-:Y:S02]  /*1b460*/  @!P3 IMAD.MOV R12, RZ, RZ, -R12 ;  /* 0x000000ffff0cb224 */ /* 0x000fe400078e0a0c */
[----:B------:R-:W-:-:S03]  /*1b470*/  SEL R2, R3, R6, !P2 ;  /* 0x0000000603027207 */ /* 0x000fc60005000000 */
[----:B------:R-:W-:Y:S02]  /*1b480*/  SEL R3, R3, R12, !P2 ;  /* 0x0000000c03037207 */ /* 0x000fe40005000000 */
[--C-:B------:R-:W-:Y:S01]  /*1b490*/  IMAD.WIDE R28, R2, 0x4, R242.reuse ;  /* 0x00000004021c7825 */ /* 0x100fe200078e02f2 */
[----:B------:R-:W3:Y:S03]  /*1b4a0*/  LD.E.64 R12, [R10.64+0x38] ;  /* 0x000038060a0c7980 */ /* 0x000ee6000c101b00 */
[C---:B------:R-:W-:Y:S01]  /*1b4b0*/  IMAD.WIDE R18, R3.reuse, 0x4, R242 ;  /* 0x0000000403127825 */ /* 0x040fe200078e02f2 */
[----:B------:R-:W4:Y:S04]  /*1b4c0*/  LD.E R5, [R28.64] ;  /* 0x000000061c057980 */ /* 0x000f28000c101900 */
[----:B------:R-:W4:Y:S01]  /*1b4d0*/  LD.E R6, [R18.64] ;  /* 0x0000000612067980 */ /* 0x000f22000c101900 */
[----:B------:R-:W-:-:S05]  /*1b4e0*/  IADD3 R4, R3, -R2, RZ ;  /* 0x8000000203047210 */ /* 0x000fca0007ffe0ff */
[----:B------:R-:W-:-:S05]  /*1b4f0*/  IMAD R4, R7, R4, -0x40 ;  /* 0xffffffc007047424 */ /* 0x000fca00078e0204 */
[----:B------:R-:W-:Y:S01]  /*1b500*/  SHF.R.S32.HI R3, RZ, 0x1f, R4 ;  /* 0x0000001fff037819 */ /* 0x000fe20000011404 */
[----:B---3--:R-:W-:-:S04]  /*1b510*/  IMAD R2, R13, R4, RZ ;  /* 0x000000040d027224 */ /* 0x008fc800078e02ff */
[C---:B------:R-:W-:Y:S02]  /*1b520*/  IMAD R2, R12.reuse, R3, R2 ;  /* 0x000000030c027224 */ /* 0x040fe400078e0202 */
[----:B----4-:R-:W-:Y:S02]  /*1b530*/  IMAD.IADD R5, R5, 0x1, -R6 ;  /* 0x0000000105057824 */ /* 0x010fe400078e0a06 */
[----:B------:R-:W-:-:S03]  /*1b540*/  IMAD.WIDE.U32 R6, R12, R4, RZ ;  /* 0x000000040c067225 */ /* 0x000fc600078e00ff */
[----:B------:R-:W-:Y:S01]  /*1b550*/  SHF.R.S32.HI R4, RZ, 0x1f, R5 ;  /* 0x0000001fff047819 */ /* 0x000fe20000011405 */
[----:B--2---:R-:W-:Y:S02]  /*1b560*/  IMAD R3, R15, R5, RZ ;  /* 0x000000050f037224 */ /* 0x004fe400078e02ff */
[----:B------:R-:W-:Y:S02]  /*1b570*/  IMAD.IADD R7, R7, 0x1, R2 ;  /* 0x0000000107077824 */ /* 0x000fe400078e0202 */
[----:B------:R-:W-:Y:S02]  /*1b580*/  IMAD R3, R14, R4, R3 ;  /* 0x000000040e037224 */ /* 0x000fe400078e0203 */
[----:B------:R-:W-:-:S04]  /*1b590*/  IMAD.WIDE.U32 R6, R5, R14, R6 ;  /* 0x0000000e05067225 */ /* 0x000fc800078e0006 */
[----:B------:R-:W-:Y:S01]  /*1b5a0*/  IMAD.MOV.U32 R5, RZ, RZ, R6 ;  /* 0x000000ffff057224 */ /* 0x000fe200078e0006 */
[----:B------:R-:W-:Y:S01]  /*1b5b0*/  IADD3 R2, R7, R3, RZ ;  /* 0x0000000307027210 */ /* 0x000fe20007ffe0ff */
[----:B------:R-:W-:Y:S05]  /*1b5c0*/  BRA `(.L_x_3869) ;  /* 0x0000003000007947 */ /* 0x000fea0003800000 */
.L_x_3868:
[----:B------:R-:W2:Y:S02]  /*1b5d0*/  LD.E R5, [R10.64+0x38] ;  /* 0x000038060a057980 */ /* 0x000ea4000c101900 */
[----:B--2---:R-:W-:-:S04]  /*1b5e0*/  LEA R5, -R5, RZ, 0x6 ;  /* 0x000000ff05057211 */ /* 0x004fc800078e31ff */
[----:B------:R-:W-:Y:S02]  /*1b5f0*/  SHF.R.S32.HI R2, RZ, 0x1f, R5 ;  /* 0x0000001fff027819 */ /* 0x000fe40000011405 */
.L_x_3869:
[----:B------:R-:W-:Y:S05]  /*1b600*/  BSYNC B0 ;  /* 0x0000000000007941 */ /* 0x000fea0003800000 */
.L_x_3867:
        /* <DEDUP_REMOVED lines=9> */
[----:B------:R-:W-:Y:S01]  /*1b6a0*/  @!PT LDS RZ, [RZ] ;  /* 0x00000000fffff984 */ /* 0x000fe20000000800 */
[----:B------:R-:W-:Y:S01]  /*1b6b0*/  @!PT LDS RZ, [RZ] ;  /* 0x00000000fffff984 */ /* 0x000fe20000000800 */
[----:B------:R-:W-:Y:S01]  /*1b6c0*/  @!PT LDS RZ, [RZ] ;  /* 0x00000000fffff984 */ /* 0x000fe20000000800 */
[----:B------:R1:W-:Y:S03]  /*1b6d0*/  @P5 LDGSTS.E.BYPASS.LTC128B.128 [R244+0x8000], [R38.64] ;  /* 0x0800000026f45fae */ /* 0x0003e6000b901d46 */
[C---:B------:R-:W-:Y:S01]  /*1b6e0*/  @P5 LEA.HI.X R37, R3.reuse, R235, R2, 0x1, P1 ;  /* 0x000000eb03255211 */ /* 0x040fe200008f0c02 */
[----:B------:R1:W-:Y:S01]  /*1b6f0*/  @!P5 STS.128 [R244+0x8000], RZ ;  /* 0x008000fff400d388 */ /* 0x0003e20000000c00 */
        /* <DEDUP_REMOVED lines=28> */
[--C-:B------:R-:W-:Y:S02]  /*1b8c0*/  @P4 IMAD.MOV.U32 R3, RZ, RZ, R39.reuse ;  /* 0x000000ffff034224 */ /* 0x100fe400078e0027 */
        /* <DEDUP_REMOVED lines=81> */
.L_x_3866:
[----:B-1234-:R-:W-:Y:S05]  /*1bde0*/  BSYNC B1 ;  /* 0x0000000000017941 */ /* 0x01efea0003800000 */
.L_x_3865:
[----:B------:R-:W2:Y:S01]  /*1bdf0*/  LD.E R187, [R10.64+0xdc] ;  /* 0x0000dc060abb7980 */ /* 0x000ea2000c101900 */
[----:B------:R-:W-:-:S02]  /*1be00*/  IMAD.IADD R7, R0, 0x1, R9 ;  /* 0x0000000100077824 */ /* 0x000fc400078e0209 */
[----:B------:R-:W-:-:S03]  /*1be10*/  IMAD.SHL.U32 R223, R47, 0x2, RZ ;  /* 0x000000022fdf7824 */ /* 0x000fc600078e00ff */
[CC--:B------:R-:W-:Y:S01]  /*1be20*/  ISETP.GE.AND P1, PT, R7.reuse, R250.reuse, PT ;  /* 0x000000fa0700720c */ /* 0x0c0fe20003f26270 */
[--C-:B------:R-:W-:Y:S01]  /*1be30*/  IMAD R220, R48, 0x2, R223.reuse ;  /* 0x0000000230dc7824 */ /* 0x100fe200078e02df */
[C---:B------:R-:W-:Y:S01]  /*1be40*/  IADD3 R2, R7.reuse, 0x1, RZ ;  /* 0x0000000107027810 */ /* 0x040fe20007ffe0ff */
[----:B------:R-:W-:Y:S01]  /*1be50*/  IMAD R221, R50, 0x2, R223 ;  /* 0x0000000232dd7824 */ /* 0x000fe200078e02df */
[C---:B------:R-:W-:Y:S01]  /*1be60*/  ISETP.GE.OR P1, PT, R7.reuse, R247, !P1 ;  /* 0x000000f70700720c */ /* 0x040fe20004f26670 */
[----:B------:R-:W-:Y:S01]  /*1be70*/  LDSM.16.MT88.4 R156, [R223+0x10000] ;  /* 0x01000000df9c783b */ /* 0x000fe20000004200 */
[----:B------:R-:W-:Y:S01]  /*1be80*/  IADD3 R0, R7, 0x8, RZ ;  /* 0x0000000807007810 */ /* 0x000fe20007ffe0ff */
[----:B------:R-:W-:Y:S01]  /*1be90*/  IMAD R219, R48, 0x2, R221 ;  /* 0x0000000230db7824 */ /* 0x000fe200078e02dd */
[C---:B------:R-:W-:Y:S01]  /*1bea0*/  ISETP.GE.AND P4, PT, R2.reuse, R250, PT ;  /* 0x000000fa0200720c */ /* 0x040fe20003f86270 */
[----:B------:R-:W-:Y:S01]  /*1beb0*/  LDSM.16.MT88.4 R140, [R220+0x10000] ;  /* 0x01000000dc8c783b */ /* 0x000fe20000004200 */
[----:B------:R-:W-:-:S02]  /*1bec0*/  ISETP.GE.AND P2, PT, R2, R249, PT ;  /* 0x000000f90200720c */ /* 0x000fc40003f46270 */
[-C--:B------:R-:W-:Y:S01]  /*1bed0*/  ISETP.GE.AND P5, PT, R7, R249.reuse, PT ;  /* 0x000000f90700720c */ /* 0x080fe20003fa6270 */
[----:B------:R-:W-:Y:S01]  /*1bee0*/  LDSM.16.MT88.4 R148, [R221+0x10000] ;  /* 0x01000000dd94783b */ /* 0x000fe20000004200 */
[----:B------:R-:W-:Y:S02]  /*1bef0*/  FSEL R3, R44, -INF , !P1 ;  /* 0xff8000002c037808 */ /* 0x000fe40004800000 */
[C---:B------:R-:W-:Y:S01]  /*1bf00*/  ISETP.GE.AND P3, PT, R0.reuse, R250, PT ;  /* 0x000000fa0000720c */ /* 0x040fe20003f66270 */
[----:B------:R-:W-:Y:S01]  /*1bf10*/  LDSM.16.MT88.4 R132, [R219+0x10000] ;  /* 0x01000000db84783b */ /* 0x000fe20000004200 */
[----:B------:R-:W-:Y:S02]  /*1bf20*/  ISETP.GE.AND P1, PT, R0, R249, PT ;  /* 0x000000f90000720c */ /* 0x000fe40003f26270 */
[C---:B------:R-:W-:Y:S01]  /*1bf30*/  ISETP.GE.OR P4, PT, R2.reuse, R247, !P4 ;  /* 0x000000f70200720c */ /* 0x040fe20006786670 */
[----:B------:R-:W-:Y:S01]  /*1bf40*/  LDSM.16.MT88.4 R40, [R223+0x12000] ;  /* 0x01200000df28783b */ /* 0x000fe20000004200 */
[----:B------:R-:W-:-:S02]  /*1bf50*/  ISETP.GE.OR P2, PT, R2, R248, !P2 ;  /* 0x000000f80200720c */ /* 0x000fc40005746670 */
[CC--:B------:R-:W-:Y:S01]  /*1bf60*/  ISETP.GE.OR P5, PT, R7.reuse, R248.reuse, !P5 ;  /* 0x000000f80700720c */ /* 0x0c0fe20006fa6670 */
        /* <DEDUP_REMOVED lines=14> */
[----:B------:R-:W-:Y:S01]  /*1c050*/  FSEL R49, R49, -INF , !P3 ;  /* 0xff80000031317808 */ /* 0x000fe20005800000 */
[----:B------:R-:W-:Y:S01]  /*1c060*/  LDSM.16.MT88.4 R96, [R219+0x14000] ;  /* 0x01400000db60783b */ /* 0x000fe20000004200 */
[----:B------:R-:W-:-:S02]  /*1c070*/  ISETP.GE.AND P2, PT, R0, R250, PT ;  /* 0x000000fa0000720c */ /* 0x000fc40003f46270 */
[----:B------:R-:W-:Y:S01]  /*1c080*/  ISETP.GE.AND P3, PT, R0, R249, PT ;  /* 0x000000f90000720c */ /* 0x000fe20003f66270 */
[----:B------:R-:W-:Y:S01]  /*1c090*/  LDSM.16.MT88.4 R104, [R223+0x16000] ;  /* 0x01600000df68783b */ /* 0x000fe20000004200 */
[CC--:B------:R-:W-:Y:S02]  /*1c0a0*/  ISETP.GE.OR P5, PT, R2.reuse, R247.reuse, !P5 ;  /* 0x000000f70200720c */ /* 0x0c0fe40006fa6670 */
[-C--:B------:R-:W-:Y:S01]  /*1c0b0*/  ISETP.GE.OR P4, PT, R2, R248.reuse, !P4 ;  /* 0x000000f80200720c */ /* 0x080fe20006786670 */
[----:B------:R-:W-:Y:S01]  /*1c0c0*/  LDSM.16.MT88.4 R112, [R221+0x16000] ;  /* 0x01600000dd70783b */ /* 0x000fe20000004200 */
[----:B------:R-:W-:Y:S02]  /*1c0d0*/  IADD3 R2, R7, 0x11, RZ ;  /* 0x0000001107027810 */ /* 0x000fe40007ffe0ff */
[C---:B------:R-:W-:Y:S01]  /*1c0e0*/  ISETP.GE.OR P2, PT, R0.reuse, R247, !P2 ;  /* 0x000000f70000720c */ /* 0x040fe20005746670 */
[----:B------:R-:W-:Y:S01]  /*1c0f0*/  LDSM.16.MT88.4 R120, [R220+0x16000] ;  /* 0x01600000dc78783b */ /* 0x000fe20000004200 */
[----:B------:R-:W-:-:S02]  /*1c100*/  ISETP.GE.OR P3, PT, R0, R248, !P3 ;  /* 0x000000f80000720c */ /* 0x000fc40005f66670 */
[----:B------:R-:W-:Y:S01]  /*1c110*/  IADD3 R0, R7, 0x18, RZ ;  /* 0x0000001807007810 */ /* 0x000fe20007ffe0ff */
[----:B------:R-:W-:Y:S01]  /*1c120*/  LDSM.16.MT88.4 R28, [R223+0x12800] ;  /* 0x01280000df1c783b */ /* 0x000fe20000004200 */
[----:B------:R-:W-:Y:S02]  /*1c130*/  FSEL R26, R26, -INF , !P1 ;  /* 0xff8000001a1a7808 */ /* 0x000fe40004800000 */
[----:B------:R-:W-:Y:S02]  /*1c140*/  FSEL R51, R51, -INF , !P5 ;  /* 0xff80000033337808 */ /* 0x000fe40006800000 */
[C---:B------:R-:W-:Y:S02]  /*1c150*/  ISETP.GE.AND P1, PT, R2.reuse, R250, PT ;  /* 0x000000fa0200720c */ /* 0x040fe40003f26270 */
[----:B------:R-:W-:Y:S02]  /*1c160*/  ISETP.GE.AND P5, PT, R2, R249, PT ;  /* 0x000000f90200720c */ /* 0x000fe40003fa6270 */
[----:B------:R-:W-:-:S02]  /*1c170*/  FSEL R27, R27, -INF , !P4 ;  /* 0xff8000001b1b7808 */ /* 0x000fc40006000000 */
[----:B------:R-:W-:Y:S02]  /*1c180*/  FSEL R6, R32, -INF , !P2 ;  /* 0xff80000020067808 */ /* 0x000fe40005000000 */
[C---:B------:R-:W-:Y:S02]  /*1c190*/  ISETP.GE.AND P4, PT, R0.reuse, R250, PT ;  /* 0x000000fa0000720c */ /* 0x040fe40003f86270 */
[----:B------:R-:W-:Y:S02]  /*1c1a0*/  ISETP.GE.AND P2, PT, R0, R249, PT ;  /* 0x000000f90000720c */ /* 0x000fe40003f46270 */
[C---:B------:R-:W-:Y:S02]  /*1c1b0*/  ISETP.GE.OR P1, PT, R2.reuse, R247, !P1 ;  /* 0x000000f70200720c */ /* 0x040fe40004f26670 */
[----:B------:R-:W-:Y:S02]  /*1c1c0*/  ISETP.GE.OR P5, PT, R2, R248, !P5 ;  /* 0x000000f80200720c */ /* 0x000fe40006fa6670 */
[----:B------:R-:W-:-:S02]  /*1c1d0*/  IADD3 R2, R7, 0x19, RZ ;  /* 0x0000001907027810 */ /* 0x000fc40007ffe0ff */
[C---:B------:R-:W-:Y:S02]  /*1c1e0*/  ISETP.GE.OR P4, PT, R0.reuse, R247, !P4 ;  /* 0x000000f70000720c */ /* 0x040fe40006786670 */
[----:B------:R-:W-:Y:S02]  /*1c1f0*/  ISETP.GE.OR P2, PT, R0, R248, !P2 ;  /* 0x000000f80000720c */ /* 0x000fe40005746670 */
[----:B------:R-:W-:Y:S02]  /*1c200*/  IADD3 R0, R7, 0x20, RZ ;  /* 0x0000002007007810 */ /* 0x000fe40007ffe0ff */
[----:B------:R-:W-:Y:S02]  /*1c210*/  FSEL R5, R33, -INF , !P1 ;  /* 0xff80000021057808 */ /* 0x000fe40004800000 */
[----:B------:R-:W-:Y:S02]  /*1c220*/  ISETP.GE.AND P1, PT, R2, R249, PT ;  /* 0x000000f90200720c */ /* 0x000fe40003f26270 */
[----:B------:R-:W-:-:S02]  /*1c230*/  FSEL R8, R21, -INF , !P5 ;  /* 0xff80000015087808 */ /* 0x000fc40006800000 */
[----:B------:R-:W-:Y:S02]  /*1c240*/  FSEL R4, R35, -INF , !P4 ;  /* 0xff80000023047808 */ /* 0x000fe40006000000 */
[C---:B------:R-:W-:Y:S02]  /*1c250*/  ISETP.GE.AND P5, PT, R0.reuse, R250, PT ;  /* 0x000000fa0000720c */ /* 0x040fe40003fa6270 */
[----:B------:R-:W-:Y:S02]  /*1c260*/  ISETP.GE.AND P4, PT, R0, R249, PT ;  /* 0x000000f90000720c */ /* 0x000fe40003f86270 */
[-C--:B------:R-:W-:Y:S02]  /*1c270*/  ISETP.GE.OR P1, PT, R2, R248.reuse, !P1 ;  /* 0x000000f80200720c */ /* 0x080fe40004f26670 */
[C---:B------:R-:W-:Y:S02]  /*1c280*/  ISETP.GE.OR P5, PT, R0.reuse, R247, !P5 ;  /* 0x000000f70000720c */ /* 0x040fe40006fa6670 */
[----:B------:R-:W-:-:S02]  /*1c290*/  ISETP.GE.OR P4, PT, R0, R248, !P4 ;  /* 0x000000f80000720c */ /* 0x000fc40006786670 */
[----:B------:R-:W-:Y:S02]  /*1c2a0*/  FSEL R0, R16, -INF , !P1 ;  /* 0xff80000010007808 */ /* 0x000fe40004800000 */
[----:B------:R-:W-:Y:S02]  /*1c2b0*/  FMNMX.FTZ R16, R3, R46, !PT ;  /* 0x0000002e03107209 */ /* 0x000fe40007810000 */
[----:B------:R-:W-:Y:S02]  /*1c2c0*/  FSEL R12, R20, -INF , !P3 ;  /* 0xff800000140c7808 */ /* 0x000fe40005800000 */
[----:B------:R-:W-:Y:S02]  /*1c2d0*/  FMNMX.FTZ R16, R49, R16, !PT ;  /* 0x0000001031107209 */ /* 0x000fe40007810000 */
[----:B------:R-:W-:Y:S02]  /*1c2e0*/  ISETP.GE.AND P3, PT, R2, R250, PT ;  /* 0x000000fa0200720c */ /* 0x000fe40003f66270 */
[----:B------:R-:W-:-:S02]  /*1c2f0*/  FMNMX.FTZ R15, R51, R16, !PT ;  /* 0x00000010330f7209 */ /* 0x000fc40007810000 */
[----:B------:R-:W-:Y:S02]  /*1c300*/  ISETP.GE.OR P3, PT, R2, R247, !P3 ;  /* 0x000000f70200720c */ /* 0x000fe40005f66670 */
[----:B------:R-:W-:Y:S02]  /*1c310*/  FMNMX.FTZ R16, R6, R15, !PT ;  /* 0x0000000f06107209 */ /* 0x000fe40007810000 */
[----:B------:R-:W-:Y:S02]  /*1c320*/  IADD3 R14, R7, 0x21, RZ ;  /* 0x00000021070e7810 */ /* 0x000fe40007ffe0ff */
[----:B------:R-:W-:Y:S02]  /*1c330*/  FMNMX.FTZ R15, R5, R16, !PT ;  /* 0x00000010050f7209 */ /* 0x000fe40007810000 */
[----:B------:R-:W-:Y:S02]  /*1c340*/  FSEL R9, R22, -INF , !P2 ;  /* 0xff80000016097808 */ /* 0x000fe40005000000 */
[----:B------:R-:W-:Y:S01]  /*1c350*/  FSEL R2, R34, -INF , !P3 ;  /* 0xff80000022027808 */ /* 0x000fe20005800000 */
[----:B------:R-:W-:Y:S01]  /*1c360*/  LDSM.16.MT88.4 R20, [R221+0x10800] ;  /* 0x01080000dd14783b */ /* 0x000fe20000004200 */
[----:B------:R-:W-:-:S02]  /*1c370*/  FMNMX.FTZ R17, R24, R25, !PT ;  /* 0x0000001918117209 */ /* 0x000fc40007810000 */
[C---:B------:R-:W-:Y:S02]  /*1c380*/  ISETP.GE.AND P2, PT, R14.reuse, R250, PT ;  /* 0x000000fa0e00720c */ /* 0x040fe40003f46270 */
[----:B------:R-:W-:Y:S02]  /*1c390*/  ISETP.GE.AND P3, PT, R14, R249, PT ;  /* 0x000000f90e00720c */ /* 0x000fe40003f66270 */
[----:B------:R-:W-:Y:S02]  /*1c3a0*/  IADD3 R13, R7, 0x28, RZ ;  /* 0x00000028070d7810 */ /* 0x000fe40007ffe0ff */
[----:B------:R-:W-:Y:S02]  /*1c3b0*/  FMNMX.FTZ R15, R4, R15, !PT ;  /* 0x0000000f040f7209 */ /* 0x000fe40007810000 */
[----:B------:R-:W-:Y:S02]  /*1c3c0*/  FMNMX.FTZ R16, R26, R17, !PT ;  /* 0x000000111a107209 */ /* 0x000fe40007810000 */
[----:B------:R-:W-:-:S02]  /*1c3d0*/  FSEL R172, R172, -INF , !P5 ;  /* 0xff800000acac7808 */ /* 0x000fc40006800000 */
[C---:B------:R-:W-:Y:S02]  /*1c3e0*/  ISETP.GE.OR P2, PT, R14.reuse, R247, !P2 ;  /* 0x000000f70e00720c */ /* 0x040fe40005746670 */
[----:B------:R-:W-:Y:S02]  /*1c3f0*/  ISETP.GE.OR P3, PT, R14, R248, !P3 ;  /* 0x000000f80e00720c */ /* 0x000fe40005f66670 */
[C---:B------:R-:W-:Y:S02]  /*1c400*/  ISETP.GE.AND P1, PT, R13.reuse, R250, PT ;  /* 0x000000fa0d00720c */ /* 0x040fe40003f26270 */
[----:B------:R-:W-:Y:S02]  /*1c410*/  ISETP.GE.AND P5, PT, R13, R249, PT ;  /* 0x000000f90d00720c */ /* 0x000fe40003fa6270 */
[----:B------:R-:W-:Y:S02]  /*1c420*/  IADD3 R14, R7, 0x29, RZ ;  /* 0x00000029070e7810 */ /* 0x000fe40007ffe0ff */
[----:B------:R-:W-:-:S02]  /*1c430*/  FMNMX.FTZ R15, R2, R15, !PT ;  /* 0x0000000f020f7209 */ /* 0x000fc40007810000 */
[----:B------:R-:W-:Y:S02]  /*1c440*/  FMNMX.FTZ R17, R27, R16, !PT ;  /* 0x000000101b117209 */ /* 0x000fe40007810000 */
[----:B------:R-:W-:Y:S02]  /*1c450*/  FSEL R176, R176, -INF , !P4 ;  /* 0xff800000b0b07808 */ /* 0x000fe40006000000 */
[----:B------:R-:W-:Y:S02]  /*1c460*/  FSEL R179, R179, -INF , !P2 ;  /* 0xff800000b3b37808 */ /* 0x000fe40005000000 */
[C---:B------:R-:W-:Y:S02]  /*1c470*/  ISETP.GE.OR P1, PT, R13.reuse, R247, !P1 ;  /* 0x000000f70d00720c */ /* 0x040fe40004f26670 */
[----:B------:R-:W-:Y:S02]  /*1c480*/  ISETP.GE.OR P5, PT, R13, R248, !P5 ;  /* 0x000000f80d00720c */ /* 0x000fe40006fa6670 */
[----:B------:R-:W-:-:S02]  /*1c490*/  ISETP.GE.AND P4, PT, R14, R250, PT ;  /* 0x000000fa0e00720c */ /* 0x000fc40003f86270 */
[----:B------:R-:W-:Y:S02]  /*1c4a0*/  ISETP.GE.AND P2, PT, R14, R249, PT ;  /* 0x000000f90e00720c */ /* 0x000fe40003f46270 */
[----:B------:R-:W-:Y:S02]  /*1c4b0*/  IADD3 R13, R7, 0x30, RZ ;  /* 0x00000030070d7810 */ /* 0x000fe40007ffe0ff */
[----:B------:R-:W-:Y:S02]  /*1c4c0*/  FMNMX.FTZ R16, R172, R15, !PT ;  /* 0x0000000fac107209 */ /* 0x000fe40007810000 */
[----:B------:R-:W-:Y:S02]  /*1c4d0*/  FMNMX.FTZ R17, R12, R17, !PT ;  /* 0x000000110c117209 */ /* 0x000fe40007810000 */
[----:B------:R-:W-:Y:S02]  /*1c4e0*/  FSEL R183, R183, -INF , !P3 ;  /* 0xff800000b7b77808 */ /* 0x000fe40005800000 */
        /* <DEDUP_REMOVED lines=9> */
[C---:B------:R-:W-:Y:S02]  /*1c580*/  ISETP.GE.OR P3, PT, R13.reuse, R247, !P3 ;  /* 0x000000f70d00720c */ /* 0x040fe40005f66670 */
[----:B------:R-:W-:Y:S02]  /*1c590*/  ISETP.GE.OR P1, PT, R13, R248, !P1 ;  /* 0x000000f80d00720c */ /* 0x000fe40004f26670 */
[----:B------:R-:W-:Y:S02]  /*1c5a0*/  ISETP.GE.AND P5, PT, R14, R250, PT ;  /* 0x000000fa0e00720c */ /* 0x000fe40003fa6270 */
[----:B------:R-:W-:-:S02]  /*1c5b0*/  FSEL R174, R174, -INF , !P4 ;  /* 0xff800000aeae7808 */ /* 0x000fc40006000000 */
[----:B------:R-:W-:Y:S02]  /*1c5c0*/  FMNMX.FTZ R15, R181, R16, !PT ;  /* 0x00000010b50f7209 */ /* 0x000fe40007810000 */
[----:B------:R-:W-:Y:S02]  /*1c5d0*/  IADD3 R13, R7, 0x38, RZ ;  /* 0x00000038070d7810 */ /* 0x000fe40007ffe0ff */
[----:B------:R-:W-:Y:S02]  /*1c5e0*/  FMNMX.FTZ R17, R9, R18, !PT ;  /* 0x0000001209117209 */ /* 0x000fe40007810000 */
[----:B------:R-:W-:Y:S02]  /*1c5f0*/  IADD3 R7, R7, 0x39, RZ ;  /* 0x0000003907077810 */ /* 0x000fe40007ffe0ff */
[----:B------:R-:W-:Y:S02]  /*1c600*/  FSEL R195, R195, -INF , !P3 ;  /* 0xff800000c3c37808 */ /* 0x000fe40005800000 */
[----:B------:R-:W-:-:S02]  /*1c610*/  ISETP.GE.OR P5, PT, R14, R247, !P5 ;  /* 0x000000f70e00720c */ /* 0x000fc40006fa6670 */
[----:B------:R-:W-:Y:S02]  /*1c620*/  FMNMX.FTZ R16, R174, R15, !PT ;  /* 0x0000000fae107209 */ /* 0x000fe40007810000 */
[-C--:B------:R-:W-:Y:S02]  /*1c630*/  ISETP.GE.AND P4, PT, R13, R250.reuse, PT ;  /* 0x000000fa0d00720c */ /* 0x080fe40003f86270 */
[----:B------:R-:W-:Y:S02]  /*1c640*/  FMNMX.FTZ R17, R0, R17, !PT ;  /* 0x0000001100117209 */ /* 0x000fe40007810000 */
[----:B------:R-:W-:Y:S02]  /*1c650*/  ISETP.GE.AND P3, PT, R7, R250, PT ;  /* 0x000000fa0700720c */ /* 0x000fe40003f66270 */
[----:B------:R-:W-:Y:S02]  /*1c660*/  FSEL R194, R194, -INF , !P5 ;  /* 0xff800000c2c27808 */ /* 0x000fe40006800000 */
[----:B------:R-:W-:-:S02]  /*1c670*/  FMNMX.FTZ R15, R195, R16, !PT ;  /* 0x00000010c30f7209 */ /* 0x000fc40007810000 */
[----:B------:R-:W-:Y:S02]  /*1c680*/  ISETP.GE.OR P4, PT, R13, R247, !P4 ;  /* 0x000000f70d00720c */ /* 0x000fe40006786670 */
[----:B------:R-:W-:Y:S02]  /*1c690*/  FMNMX.FTZ R16, R176, R17, !PT ;  /* 0x00000011b0107209 */ /* 0x000fe40007810000 */
[----:B------:R-:W-:Y:S02]  /*1c6a0*/  ISETP.GE.OR P3, PT, R7, R247, !P3 ;  /* 0x000000f70700720c */ /* 0x000fe40005f66670 */
[----:B------:R-:W-:Y:S02]  /*1c6b0*/  FMNMX.FTZ R18, R194, R15, !PT ;  /* 0x0000000fc2127209 */ /* 0x000fe40007810000 */
[----:B------:R-:W-:Y:S02]  /*1c6c0*/  FSEL R193, R193, -INF , !P4 ;  /* 0xff800000c1c17808 */ /* 0x000fe40006000000 */
[----:B------:R-:W-:-:S02]  /*1c6d0*/  FMNMX.FTZ R15, R183, R16, !PT ;  /* 0x00000010b70f7209 */ /* 0x000fc40007810000 */
[----:B------:R-:W-:Y:S02]  /*1c6e0*/  FSEL R191, R191, -INF , !P3 ;  /* 0xff800000bfbf7808 */ /* 0x000fe40005800000 */
[-C--:B------:R-:W-:Y:S02]  /*1c6f0*/  ISETP.GE.AND P3, PT, R13, R249.reuse, PT ;  /* 0x000000f90d00720c */ /* 0x080fe40003f66270 */
[----:B------:R-:W-:Y:S02]  /*1c700*/  ISETP.GE.AND P4, PT, R14, R249, PT ;  /* 0x000000f90e00720c */ /* 0x000fe40003f86270 */
[----:B------:R-:W-:Y:S02]  /*1c710*/  FMNMX.FTZ R18, R193, R18, !PT ;  /* 0x00000012c1127209 */ /* 0x000fe40007810000 */
[----:B------:R-:W-:Y:S02]  /*1c720*/  FSEL R189, R189, -INF , !P2 ;  /* 0xff800000bdbd7808 */ /* 0x000fe40005000000 */
[----:B------:R-:W-:-:S02]  /*1c730*/  FMNMX.FTZ R16, R188, R15, !PT ;  /* 0x0000000fbc107209 */ /* 0x000fc40007810000 */
[----:B------:R-:W-:Y:S02]  /*1c740*/  ISETP.GE.OR P3, PT, R13, R248, !P3 ;  /* 0x000000f80d00720c */ /* 0x000fe40005f66670 */
[----:B------:R-:W-:Y:S02]  /*1c750*/  FMNMX.FTZ R15, R191, R18, !PT ;  /* 0x00000012bf0f7209 */ /* 0x000fe40007810000 */
[----:B------:R-:W-:Y:S02]  /*1c760*/  ISETP.GE.OR P4, PT, R14, R248, !P4 ;  /* 0x000000f80e00720c */ /* 0x000fe40006786670 */
[----:B------:R-:W-:Y:S01]  /*1c770*/  FSEL R190, R190, -INF , !P1 ;  /* 0xff800000bebe7808 */ /* 0x000fe20004800000 */
[----:B------:R-:W1:Y:S01]  /*1c780*/  SHFL.BFLY PT, R14, R15, 0x2, 0x1f ;  /* 0x0c401f000f0e7f89 */ /* 0x000e6200000e0000 */
[----:B------:R-:W-:Y:S02]  /*1c790*/  FMNMX.FTZ R13, R189, R16, !PT ;  /* 0x00000010bd0d7209 */ /* 0x000fe40007810000 */
[----:B------:R-:W-:-:S02]  /*1c7a0*/  ISETP.GE.AND P1, PT, R7, R249, PT ;  /* 0x000000f90700720c */ /* 0x000fc40003f26270 */
[----:B------:R-:W-:Y:S02]  /*1c7b0*/  FSEL R186, R186, -INF , !P4 ;  /* 0xff800000baba7808 */ /* 0x000fe40006000000 */
[----:B------:R-:W-:Y:S02]  /*1c7c0*/  FMNMX.FTZ R13, R190, R13, !PT ;  /* 0x0000000dbe0d7209 */ /* 0x000fe40007810000 */
[----:B------:R-:W-:Y:S02]  /*1c7d0*/  ISETP.GE.OR P1, PT, R7, R248, !P1 ;  /* 0x000000f80700720c */ /* 0x000fe40004f26670 */
[----:B------:R-:W-:Y:S02]  /*1c7e0*/  FSEL R182, R182, -INF , !P3 ;  /* 0xff800000b6b67808 */ /* 0x000fe40005800000 */
[----:B------:R-:W-:Y:S02]  /*1c7f0*/  FMNMX.FTZ R13, R186, R13, !PT ;  /* 0x0000000dba0d7209 */ /* 0x000fe40007810000 */
[----:B------:R-:W-:-:S02]  /*1c800*/  FSEL R180, R180, -INF , !P1 ;  /* 0xff800000b4b47808 */ /* 0x000fc40004800000 */
[----:B------:R-:W-:-:S04]  /*1c810*/  FMNMX.FTZ R13, R182, R13, !PT ;  /* 0x0000000db60d7209 */ /* 0x000fc80007810000 */
[----:B------:R-:W-:Y:S02]  /*1c820*/  FMNMX.FTZ R16, R180, R13, !PT ;  /* 0x0000000db4107209 */ /* 0x000fe40007810000 */
[----:B-1----:R-:W-:-:S03]  /*1c830*/  FMNMX.FTZ R15, R15, R14, !PT ;  /* 0x0000000e0f0f7209 */ /* 0x002fc60007810000 */
[----:B------:R-:W1:Y:S04]  /*1c840*/  SHFL.BFLY PT, R7, R16, 0x2, 0x1f ;  /* 0x0c401f0010077f89 */ /* 0x000e6800000e0000 */
[----:B------:R-:W3:Y:S01]  /*1c850*/  SHFL.BFLY PT, R164, R15, 0x1, 0x1f ;  /* 0x0c201f000fa47f89 */ /* 0x000ee200000e0000 */
[----:B-1----:R-:W-:-:S03]  /*1c860*/  FMNMX.FTZ R14, R16, R7, !PT ;  /* 0x00000007100e7209 */ /* 0x002fc60007810000 */
[----:B------:R-:W-:Y:S01]  /*1c870*/  LDSM.16.MT88.4 R16, [R219+0x10800] ;  /* 0x01080000db10783b */ /* 0x000fe20000004200 */
[----:B---3--:R-:W-:-:S03]  /*1c880*/  FMNMX.FTZ R164, R15, R164, !PT ;  /* 0x000000a40fa47209 */ /* 0x008fc60007810000 */
[----:B------:R-:W1:Y:S01]  /*1c890*/  SHFL.BFLY PT, R7, R14, 0x1, 0x1f ;  /* 0x0c201f000e077f89 */ /* 0x000e6200000e0000 */
[----:B------:R-:W-:Y:S01]  /*1c8a0*/  FSETP.NEU.FTZ.AND P1, PT, R164, -INF , PT ;  /* 0xff800000a400780b */ /* 0x000fe20003f3d000 */
[----:B--2---:R-:W-:-:S05]  /*1c8b0*/  FMUL.FTZ R192, R187, R164 ;  /* 0x000000a4bbc07220 */ /* 0x004fca0000410000 */
[----:B------:R-:W-:-:S05]  /*1c8c0*/  FSEL R192, R192, RZ, P1 ;  /* 0x000000ffc0c07208 */ /* 0x000fca0000800000 */
[-CC-:B------:R-:W-:Y:S02]  /*1c8d0*/  FFMA.FTZ R173, R3, R187.reuse, -R192.reuse ;  /* 0x000000bb03ad7223 */ /* 0x180fe400000108c0 */
[-CC-:B------:R-:W-:Y:S02]  /*1c8e0*/  FFMA.FTZ R168, R46, R187.reuse, -R192.reuse ;  /* 0x000000bb2ea87223 */ /* 0x180fe400000108c0 */
[-CC-:B------:R-:W-:Y:S02]  /*1c8f0*/  FFMA.FTZ R171, R49, R187.reuse, -R192.reuse ;  /* 0x000000bb31ab7223 */ /* 0x180fe400000108c0 */
[-CC-:B------:R-:W-:Y:S01]  /*1c900*/  FFMA.FTZ R34, R51, R187.reuse, -R192.reuse ;  /* 0x000000bb33227223 */ /* 0x180fe200000108c0 */
[----:B------:R-:W-:Y:S01]  /*1c910*/  MUFU.EX2 R173, R173 ;  /* 0x000000ad00ad7308 */ /* 0x000fe20000000800 */
[----:B------:R-:W2:Y:S01]  /*1c920*/  LDSM.16.MT88.4 R48, [R221+0x12000] ;  /* 0x01200000dd30783b */ /* 0x000ea20000004200 */
[--C-:B------:R-:W-:Y:S01]  /*1c930*/  FFMA.FTZ R169, R6, R187, -R192.reuse ;  /* 0x000000bb06a97223 */ /* 0x100fe200000108c0 */
[----:B-1----:R-:W-:Y:S01]  /*1c940*/  FMNMX.FTZ R3, R14, R7, !PT ;  /* 0x000000070e037209 */ /* 0x002fe20007810000 */
[----:B------:R-:W-:-:S02]  /*1c950*/  FFMA.FTZ R32, R5, R187, -R192 ;  /* 0x000000bb05207223 */ /* 0x000fc400000108c0 */
[--C-:B------:R-:W-:Y:S01]  /*1c960*/  FFMA.FTZ R33, R4, R187, -R192.reuse ;  /* 0x000000bb04217223 */ /* 0x100fe200000108c0 */
[----:B------:R-:W-:Y:S01]  /*1c970*/  FSETP.NEU.FTZ.AND P1, PT, R3, -INF , PT ;  /* 0xff8000000300780b */ /* 0x000fe20003f3d000 */
[----:B------:R-:W-:Y:S01]  /*1c980*/  FMUL.FTZ R178, R187, R3 ;  /* 0x00000003bbb27220 */ /* 0x000fe20000410000 */
[----:B------:R-:W1:Y:S01]  /*1c990*/  LDSM.16.MT88.4 R4, [R219+0x16000] ;  /* 0x01600000db04783b */ /* 0x000e620000004200 */
[----:B------:R-:W3:Y:S01]  /*1c9a0*/  MUFU.EX2 R168, R168 ;  /* 0x000000a800a87308 */ /* 0x000ee20000000800 */
[-CC-:B------:R-:W-:Y:S02]  /*1c9b0*/  FFMA.FTZ R2, R2, R187.reuse, -R192.reuse ;  /* 0x000000bb02027223 */ /* 0x180fe400000108c0 */
[----:B------:R-:W-:Y:S01]  /*1c9c0*/  FSEL R178, R178, RZ, P1 ;  /* 0x000000ffb2b27208 */ /* 0x000fe20000800000 */
[-CC-:B------:R-:W-:Y:S02]  /*1c9d0*/  FFMA.FTZ R172, R172, R187.reuse, -R192.reuse ;  /* 0x000000bbacac7223 */ /* 0x180fe400000108c0 */
[----:B------:R-:W-:-:S02]  /*1c9e0*/  FFMA.FTZ R179, R179, R187, -R192 ;  /* 0x000000bbb3b37223 */ /* 0x000fc400000108c0 */
[-CC-:B------:R-:W-:Y:S01]  /*1c9f0*/  FFMA.FTZ R170, R24, R187.reuse, -R178.reuse ;  /* 0x000000bb18aa7223 */ /* 0x180fe200000108b2 */
[----:B------:R-:W-:Y:S01]  /*1ca00*/  MUFU.EX2 R171, R171 ;  /* 0x000000ab00ab7308 */ /* 0x000fe20000000800 */
[-CC-:B------:R-:W-:Y:S02]  /*1ca10*/  FFMA.FTZ R175, R25, R187.reuse, -R178.reuse ;  /* 0x000000bb19af7223 */ /* 0x180fe400000108b2 */
[-CC-:B------:R-:W-:Y:S02]  /*1ca20*/  FFMA.FTZ R177, R26, R187.reuse, -R178.reuse ;  /* 0x000000bb1ab17223 */ /* 0x180fe400000108b2 */
[-CC-:B------:R-:W-:Y:S02]  /*1ca30*/  FFMA.FTZ R166, R27, R187.reuse, -R178.reuse ;  /* 0x000000bb1ba67223 */ /* 0x180fe400000108b2 */
[--C-:B------:R-:W-:Y:S01]  /*1ca40*/  FFMA.FTZ R35, R12, R187, -R178.reuse ;  /* 0x000000bb0c237223 */ /* 0x100fe200000108b2 */
[----:B------:R-:W4:Y:S01]  /*1ca50*/  MUFU.EX2 R34, R34 ;  /* 0x0000002200227308 */ /* 0x000f220000000800 */
[----:B------:R-:W5:Y:S01]  /*1ca60*/  LDSM.16.MT88.4 R12, [R220+0x10800] ;  /* 0x01080000dc0c783b */ /* 0x000f620000004200 */
[----:B---3--:R-:W-:Y:S01]  /*1ca70*/  F2FP.PACK_AB R128, R168, R173 ;  /* 0x000000ada880723e */ /* 0x008fe200000000ff */
[----:B------:R-:W-:-:S02]  /*1ca80*/  FFMA.FTZ R8, R8, R187, -R178 ;  /* 0x000000bb08087223 */ /* 0x000fc400000108b2 */
[-CC-:B------:R-:W-:Y:S01]  /*1ca90*/  FFMA.FTZ R9, R9, R187.reuse, -R178.reuse ;  /* 0x000000bb09097223 */ /* 0x180fe200000108b2 */
[----:B------:R-:W3:Y:S01]  /*1caa0*/  LDSM.16.MT88.4 R24, [R223+0x10800] ;  /* 0x01080000df18783b */ /* 0x000ee20000004200 */
[-C--:B------:R-:W-:Y:S01]  /*1cab0*/  FFMA.FTZ R0, R0, R187.reuse, -R178 ;  /* 0x000000bb00007223 */ /* 0x080fe200000108b2 */
[----:B------:R-:W-:Y:S01]  /*1cac0*/  MUFU.EX2 R170, R170 ;  /* 0x000000aa00aa7308 */ /* 0x000fe20000000800 */
[-CC-:B------:R-:W-:Y:S02]  /*1cad0*/  FFMA.FTZ R181, R181, R187.reuse, -R192.reuse ;  /* 0x000000bbb5b57223 */ /* 0x180fe400000108c0 */
[-C--:B------:R-:W-:Y:S02]  /*1cae0*/  FFMA.FTZ R174, R174, R187.reuse, -R192 ;  /* 0x000000bbaeae7223 */ /* 0x080fe400000108c0 */
[-CC-:B------:R-:W-:Y:S02]  /*1caf0*/  FFMA.FTZ R176, R176, R187.reuse, -R178.reuse ;  /* 0x000000bbb0b07223 */ /* 0x180fe400000108b2 */
[--C-:B------:R-:W-:Y:S01]  /*1cb00*/  FFMA.FTZ R183, R183, R187, -R178.reuse ;  /* 0x000000bbb7b77223 */ /* 0x100fe200000108b2 */
[----:B------:R-:W1:Y:S01]  /*1cb10*/  MUFU.EX2 R175, R175 ;  /* 0x000000af00af7308 */ /* 0x000e620000000800 */
[----:B----4-:R-:W-:Y:S01]  /*1cb20*/  F2FP.PACK_AB R130, R34, R171 ;  /* 0x000000ab2282723e */ /* 0x010fe200000000ff */
[----:B------:R-:W-:-:S02]  /*1cb30*/  FFMA.FTZ R188, R188, R187, -R178 ;  /* 0x000000bbbcbc7223 */ /* 0x000fc400000108b2 */
[-C--:B------:R-:W-:Y:S02]  /*1cb40*/  FFMA.FTZ R189, R189, R187.reuse, -R178 ;  /* 0x000000bbbdbd7223 */ /* 0x080fe400000108b2 */
[-CC-:B------:R-:W-:Y:S02]  /*1cb50*/  FFMA.FTZ R252, R191, R187.reuse, -R192.reuse ;  /* 0x000000bbbffc7223 */ /* 0x180fe400000108c0 */
[----:B------:R-:W-:Y:S01]  /*1cb60*/  MUFU.EX2 R177, R177 ;  /* 0x000000b100b17308 */ /* 0x000fe20000000800 */
[-CC-:B------:R-:W-:Y:S02]  /*1cb70*/  FFMA.FTZ R195, R195, R187.reuse, -R192.reuse ;  /* 0x000000bbc3c37223 */ /* 0x180fe400000108c0 */
[-CC-:B------:R-:W-:Y:S02]  /*1cb80*/  FFMA.FTZ R194, R194, R187.reuse, -R192.reuse ;  /* 0x000000bbc2c27223 */ /* 0x180fe400000108c0 */
[-C--:B------:R-:W-:Y:S02]  /*1cb90*/  FFMA.FTZ R193, R193, R187.reuse, -R192 ;  /* 0x000000bbc1c17223 */ /* 0x080fe400000108c0 */
[-CC-:B------:R-:W-:Y:S01]  /*1cba0*/  FFMA.FTZ R190, R190, R187.reuse, -R178.reuse ;  /* 0x000000bbbebe7223 */ /* 0x180fe200000108b2 */
[----:B------:R-:W4:Y:S01]  /*1cbb0*/  MUFU.EX2 R166, R166 ;  /* 0x000000a600a67308 */ /* 0x000f220000000800 */
[----:B-1----:R-:W-:Y:S01]  /*1cbc0*/  F2FP.PACK_AB R129, R175, R170 ;  /* 0x000000aaaf81723e */ /* 0x002fe200000000ff */
[----:B------:R-:W-:-:S02]  /*1cbd0*/  FFMA.FTZ R191, R186, R187, -R178 ;  /* 0x000000bbbabf7223 */ /* 0x000fc400000108b2 */
[-CC-:B------:R-:W-:Y:S02]  /*1cbe0*/  FFMA.FTZ R182, R182, R187.reuse, -R178.reuse ;  /* 0x000000bbb6b67223 */ /* 0x180fe400000108b2 */
[----:B------:R-:W-:Y:S02]  /*1cbf0*/  FFMA.FTZ R251, R180, R187, -R178 ;  /* 0x000000bbb4fb7223 */ /* 0x000fe400000108b2 */
[----:B------:R-:W-:Y:S01]  /*1cc00*/  MUFU.EX2 R169, R169 ;  /* 0x000000a900a97308 */ /* 0x000fe20000000800 */
[----:B------:R-:W-:Y:S02]  /*1cc10*/  FADD.FTZ R168, R173, R168 ;  /* 0x000000a8ada87221 */ /* 0x000fe40000010000 */
[----:B------:R-:W-:Y:S02]  /*1cc20*/  FADD.FTZ R170, R170, R175 ;  /* 0x000000afaaaa7221 */ /* 0x000fe40000010000 */
[----:B------:R-:W-:Y:S01]  /*1cc30*/  FADD.FTZ R171, R171, R168 ;  /* 0x000000a8abab7221 */ /* 0x000fe20000010000 */
[----:B----4-:R-:W-:-:S02]  /*1cc40*/  F2FP.PACK_AB R131, R166, R177 ;  /* 0x000000b1a683723e */ /* 0x010fc400000000ff */
        /* <DEDUP_REMOVED lines=59> */
[----:B----4-:R-:W-:Y:S01]  /*1d000*/  F2FP.PACK_AB R5, R8, R35 ;  /* 0x000000230805723e */ /* 0x010fe200000000ff */
        /* <DEDUP_REMOVED lines=12> */
[----:B------:R-:W1:Y:S07]  /*1d0d0*/  LDSM.16.MT88.4 R12, [R220+0x12800] ;  /* 0x01280000dc0c783b */ /* 0x000e6e0000004200 */
[C---:B------:R-:W-:Y:S08]  /*1d0e0*/  HMMA.16816.F32 R152, R4.reuse, R20, R152 ;  /* 0x000000140498723c */ /* 0x040ff00000001898 */
[C---:B------:R-:W-:Y:S01]  /*1d0f0*/  HMMA.16816.F32 R148, R4.reuse, R22, R148 ;  /* 0x000000160494723c */ /* 0x040fe20000001894 */
[----:B------:R-:W4:Y:S07]  /*1d100*/  LDSM.16.MT88.4 R20, [R219+0x12800] ;  /* 0x01280000db14783b */ /* 0x000f2e0000004200 */
[C---:B------:R-:W-:Y:S08]  /*1d110*/  HMMA.16816.F32 R136, R4.reuse, R16, R136 ;  /* 0x000000100488723c */ /* 0x040ff00000001888 */
[C---:B------:R-:W-:Y:S01]  /*1d120*/  HMMA.16816.F32 R132, R4.reuse, R18, R132 ;  /* 0x000000120484723c */ /* 0x040fe20000001884 */
[----:B------:R-:W5:Y:S07]  /*1d130*/  LDSM.16.MT88.4 R16, [R223+0x14800] ;  /* 0x01480000df10783b */ /* 0x000f6e0000004200 */
[C---:B---3--:R-:W-:Y:S08]  /*1d140*/  HMMA.16816.F32 R160, R4.reuse, R24, R160 ;  /* 0x0000001804a0723c */ /* 0x048ff000000018a0 */
[C---:B-1----:R-:W-:Y:S08]  /*1d150*/  HMMA.16816.F32 R52, R4.reuse, R12, R52 ;  /* 0x0000000c0434723c */ /* 0x042ff00000001834 */
[C---:B------:R-:W-:Y:S01]  /*1d160*/  HMMA.16816.F32 R56, R4.reuse, R14, R56 ;  /* 0x0000000e0438723c */ /* 0x040fe20000001838 */
[----:B------:R-:W1:Y:S07]  /*1d170*/  LDSM.16.MT88.4 R12, [R220+0x14800] ;  /* 0x01480000dc0c783b */ /* 0x000e6e0000004200 */
        /* <DEDUP_REMOVED lines=31> */
[----:B------:R-:W4:Y:S07]  /*1d370*/  LDSM.16.MT88.4 R20, [R220+0x11000] ;  /* 0x01100000dc14783b */ /* 0x000f2e0000004200 */
[C---:B-----5:R-:W-:Y:S08]  /*1d380*/  HMMA.16816.F32 R124, R4.reuse, R16, R124 ;  /* 0x00000010047c723c */ /* 0x060ff0000000187c */
[----:B------:R-:W-:Y:S01]  /*1d390*/  HMMA.16816.F32 R128, R4, R18, R128 ;  /* 0x000000120480723c */ /* 0x000fe20000001880 */
[----:B------:R-:W5:Y:S06]  /*1d3a0*/  LDSM.16.MT88.4 R16, [R219+0x11000] ;  /* 0x01100000db10783b */ /* 0x000f6c0000004200 */
[----:B--2---:R-:W-:Y:S01]  /*1d3b0*/  F2FP.PACK_AB R4, R179, R172 ;  /* 0x000000acb304723e */ /* 0x004fe200000000ff */
        /* <DEDUP_REMOVED lines=11> */
[----:B------:R-:W-:-:S03]  /*1d470*/  FADD.FTZ R189, R189, R188 ;  /* 0x000000bcbdbd7221 */ /* 0x000fc60000010000 */
        /* <DEDUP_REMOVED lines=8> */
[C---:B-----5:R-:W-:Y:S08]  /*1d500*/  HMMA.16816.F32 R136, R4.reuse, R16, R136 ;  /* 0x000000100488723c */ /* 0x060ff00000001888 */
        /* <DEDUP_REMOVED lines=38> */
[----:B------:R-:W-:Y:S01]  /*1d770*/  F2FP.PACK_AB R4, R194, R195 ;  /* 0x000000c3c204723e */ /* 0x000fe200000000ff */
        /* <DEDUP_REMOVED lines=65> */
[C---:B------:R-:W-:Y:S02]  /*1db90*/  IADD3 R12, R0.reuse, 0x40, RZ ;  /* 0x00000040000c7810 */ /* 0x040fe40007ffe0ff */
[----:B------:R-:W-:Y:S02]  /*1dba0*/  IABS R2, R0 ;  /* 0x0000000000027213 */ /* 0x000fe40000000000 */
[----:B------:R-:W-:Y:S02]  /*1dbb0*/  IABS R4, R12 ;  /* 0x0000000c00047213 */ /* 0x000fe40000000000 */
[-C--:B--2---:R-:W-:Y:S02]  /*1dbc0*/  IABS R6, R9.reuse ;  /* 0x0000000900067213 */ /* 0x084fe40000000000 */
[-C--:B------:R-:W-:Y:S02]  /*1dbd0*/  IABS R5, R9.reuse ;  /* 0x0000000900057213 */ /* 0x080fe40000000000 */
[----:B------:R-:W1:Y:S01]  /*1dbe0*/  I2F.RP R7, R6 ;  /* 0x0000000600077306 */ /* 0x000e620000209400 */
[----:B------:R-:W-:-:S02]  /*1dbf0*/  LOP3.LUT R0, R0, R9, RZ, 0x3c, !PT ;  /* 0x0000000900007212 */ /* 0x000fc400078e3cff */
[----:B------:R-:W-:Y:S01]  /*1dc00*/  IMAD.MOV R5, RZ, RZ, -R5 ;  /* 0x000000ffff057224 */ /* 0x000fe200078e0a05 */
[-C--:B------:R-:W-:Y:S02]  /*1dc10*/  LOP3.LUT R12, R12, R9.reuse, RZ, 0x3c, !PT ;  /* 0x000000090c0c7212 */ /* 0x080fe400078e3cff */
[----:B------:R-:W-:Y:S02]  /*1dc20*/  ISETP.GE.AND P1, PT, R0, RZ, PT ;  /* 0x000000ff0000720c */ /* 0x000fe40003f26270 */
[----:B------:R-:W-:Y:S02]  /*1dc30*/  ISETP.GE.AND P3, PT, R12, RZ, PT ;  /* 0x000000ff0c00720c */ /* 0x000fe40003f66270 */
[----:B------:R-:W-:Y:S01]  /*1dc40*/  LOP3.LUT R0, RZ, R9, RZ, 0x33, !PT ;  /* 0x00000009ff007212 */ /* 0x000fe200078e33ff */
[----:B-1----:R-:W1:Y:S02]  /*1dc50*/  MUFU.RCP R14, R7 ;  /* 0x00000007000e7308 */ /* 0x002e640000001000 */
[----:B-1----:R-:W-:-:S06]  /*1dc60*/  IADD3 R14, R14, 0xffffffe, RZ ;  /* 0x0ffffffe0e0e7810 */ /* 0x002fcc0007ffe0ff */
[----:B------:R-:W1:Y:S02]  /*1dc70*/  F2I.FTZ.U32.TRUNC.NTZ R15, R14 ;  /* 0x0000000e000f7305 */ /* 0x000e64000021f000 */
[----:B-1----:R-:W-:Y:S02]  /*1dc80*/  IMAD.MOV R13, RZ, RZ, -R15 ;  /* 0x000000ffff0d7224 */ /* 0x002fe400078e0a0f */
[----:B------:R-:W-:Y:S02]  /*1dc90*/  IMAD.MOV.U32 R14, RZ, RZ, RZ ;  /* 0x000000ffff0e7224 */ /* 0x000fe400078e00ff */
[----:B------:R-:W-:-:S04]  /*1dca0*/  IMAD R13, R13, R6, RZ ;  /* 0x000000060d0d7224 */ /* 0x000fc800078e02ff */
[----:B------:R-:W-:Y:S02]  /*1dcb0*/  IMAD.HI.U32 R13, R15, R13, R14 ;  /* 0x0000000d0f0d7227 */ /* 0x000fe400078e000e */
[----:B------:R-:W2:Y:S04]  /*1dcc0*/  LD.E.64 R14, [R10.64+0x28] ;  /* 0x000028040a0e7980 */ /* 0x000ea8000c101b00 */
[----:B------:R-:W-:-:S04]  /*1dcd0*/  IMAD.HI.U32 R7, R13, R2, RZ ;  /* 0x000000020d077227 */ /* 0x000fc800078e00ff */
[----:B------:R-:W-:-:S04]  /*1dce0*/  IMAD.HI.U32 R8, R13, R4, RZ ;  /* 0x000000040d087227 */ /* 0x000fc800078e00ff */
[-C--:B------:R-:W-:Y:S02]  /*1dcf0*/  IMAD R13, R7, R5.reuse, R2 ;  /* 0x00000005070d7224 */ /* 0x080fe400078e0202 */
[----:B------:R-:W-:-:S03]  /*1dd00*/  IMAD R5, R8, R5, R4 ;  /* 0x0000000508057224 */ /* 0x000fc600078e0204 */
[C---:B------:R-:W-:Y:S02]  /*1dd10*/  ISETP.GT.U32.AND P2, PT, R6.reuse, R13, PT ;  /* 0x0000000d0600720c */ /* 0x040fe40003f44070 */
[----:B------:R-:W-:-:S11]  /*1dd20*/  ISETP.GT.U32.AND P4, PT, R6, R5, PT ;  /* 0x000000050600720c */ /* 0x000fd60003f84070 */
[-C--:B------:R-:W-:Y:S02]  /*1dd30*/  @!P2 IADD3 R13, R13, -R6.reuse, RZ ;  /* 0x800000060d0da210 */ /* 0x080fe40007ffe0ff */
[----:B------:R-:W-:Y:S01]  /*1dd40*/  @!P4 IMAD.IADD R5, R5, 0x1, -R6 ;  /* 0x000000010505c824 */ /* 0x000fe200078e0a06 */
[----:B------:R-:W-:Y:S02]  /*1dd50*/  @!P2 IADD3 R7, R7, 0x1, RZ ;  /* 0x000000010707a810 */ /* 0x000fe40007ffe0ff */
[-C--:B------:R-:W-:Y:S02]  /*1dd60*/  ISETP.GE.U32.AND P5, PT, R13, R6.reuse, PT ;  /* 0x000000060d00720c */ /* 0x080fe40003fa6070 */
[----:B------:R-:W-:Y:S01]  /*1dd70*/  ISETP.GE.U32.AND P6, PT, R5, R6, PT ;  /* 0x000000060500720c */ /* 0x000fe20003fc6070 */
[----:B------:R-:W3:Y:S01]  /*1dd80*/  LD.E.64 R12, [R10.64+0x40] ;  /* 0x000040040a0c7980 */ /* 0x000ee2000c101b00 */
[----:B------:R-:W-:Y:S02]  /*1dd90*/  @!P4 IADD3 R8, R8, 0x1, RZ ;  /* 0x000000010808c810 */ /* 0x000fe40007ffe0ff */
[----:B------:R-:W-:-:S07]  /*1dda0*/  ISETP.NE.AND P2, PT, R9, RZ, PT ;  /* 0x000000ff0900720c */ /* 0x000fce0003f45270 */
[----:B------:R-:W-:Y:S02]  /*1ddb0*/  @P5 IADD3 R7, R7, 0x1, RZ ;  /* 0x0000000107075810 */ /* 0x000fe40007ffe0ff */
[----:B------:R-:W-:-:S03]  /*1ddc0*/  @P6 IADD3 R8, R8, 0x1, RZ ;  /* 0x0000000108086810 */ /* 0x000fc60007ffe0ff */
[----:B------:R-:W-:Y:S02]  /*1ddd0*/  @!P1 IMAD.MOV R7, RZ, RZ, -R7 ;  /* 0x000000ffff079224 */ /* 0x000fe400078e0a07 */
[----:B------:R-:W-:-:S03]  /*1dde0*/  @!P3 IMAD.MOV R8, RZ, RZ, -R8 ;  /* 0x000000ffff08b224 */ /* 0x000fc600078e0a08 */
[C---:B------:R-:W-:Y:S02]  /*1ddf0*/  SEL R2, R0.reuse, R7, !P2 ;  /* 0x0000000700027207 */ /* 0x040fe40005000000 */
[----:B------:R-:W-:-:S03]  /*1de00*/  SEL R7, R0, R8, !P2 ;  /* 0x0000000800077207 */ /* 0x000fc60005000000 */
[----:B------:R-:W-:-:S04]  /*1de10*/  IMAD.WIDE R18, R2, 0x4, R242 ;  /* 0x0000000402127825 */ /* 0x000fc800078e02f2 */
[C---:B------:R-:W-:Y:S01]  /*1de20*/  IMAD.WIDE R16, R7.reuse, 0x4, R242 ;  /* 0x0000000407107825 */ /* 0x040fe200078e02f2 */
[----:B------:R-:W4:Y:S04]  /*1de30*/  LD.E R0, [R18.64] ;  /* 0x0000000412007980 */ /* 0x000f28000c101900 */
[----:B------:R-:W4:Y:S01]  /*1de40*/  LD.E R5, [R16.64] ;  /* 0x0000000410057980 */ /* 0x000f22000c101900 */
[----:B------:R-:W-:-:S05]  /*1de50*/  IADD3 R2, R7, -R2, RZ ;  /* 0x8000000207027210 */ /* 0x000fca0007ffe0ff */
[----:B------:R-:W-:-:S05]  /*1de60*/  IMAD R9, R9, R2, -0x40 ;  /* 0xffffffc009097424 */ /* 0x000fca00078e0202 */
[----:B------:R-:W-:Y:S01]  /*1de70*/  SHF.R.S32.HI R7, RZ, 0x1f, R9 ;  /* 0x0000001fff077819 */ /* 0x000fe20000011409 */
[-C--:B---3--:R-:W-:Y:S02]  /*1de80*/  IMAD R2, R13, R9.reuse, RZ ;  /* 0x000000090d027224 */ /* 0x088fe400078e02ff */
[----:B------:R-:W-:-:S04]  /*1de90*/  IMAD.WIDE.U32 R8, R12, R9, RZ ;  /* 0x000000090c087225 */ /* 0x000fc800078e00ff */
[----:B------:R-:W-:-:S04]  /*1dea0*/  IMAD R2, R12, R7, R2 ;  /* 0x000000070c027224 */ /* 0x000fc800078e0202 */
[----:B------:R-:W-:Y:S02]  /*1deb0*/  IMAD.IADD R9, R9, 0x1, R2 ;  /* 0x0000000109097824 */ /* 0x000fe400078e0202 */
[----:B----4-:R-:W-:-:S04]  /*1dec0*/  IMAD.IADD R5, R0, 0x1, -R5 ;  /* 0x0000000100057824 */ /* 0x010fc800078e0a05 */
[----:B--2---:R-:W-:Y:S01]  /*1ded0*/  IMAD R7, R15, R5, RZ ;  /* 0x000000050f077224 */ /* 0x004fe200078e02ff */
[----:B------:R-:W-:Y:S01]  /*1dee0*/  SHF.R.S32.HI R0, RZ, 0x1f, R5 ;  /* 0x0000001fff007819 */ /* 0x000fe20000011405 */
[----:B------:R-:W-:-:S04]  /*1def0*/  IMAD.WIDE.U32 R8, R5, R14, R8 ;  /* 0x0000000e05087225 */ /* 0x000fc800078e0008 */
[----:B------:R-:W-:Y:S02]  /*1df00*/  IMAD R0, R14, R0, R7 ;  /* 0x000000000e007224 */ /* 0x000fe400078e0207 */
[----:B------:R-:W-:-:S03]  /*1df10*/  IMAD.MOV.U32 R5, RZ, RZ, R8 ;  /* 0x000000ffff057224 */ /* 0x000fc600078e0008 */
[----:B------:R-:W-:Y:S01]  /*1df20*/  IADD3 R0, R9, R0, RZ ;  /* 0x0000000009007210 */ /* 0x000fe20007ffe0ff */
[----:B------:R-:W-:Y:S05]  /*1df30*/  BRA `(.L_x_3873) ;  /* 0x0000004000007947 */ /* 0x000fea0003800000 */
.L_x_3872:
[----:B------:R-:W-:Y:S02]  /*1df40*/  ULDC.64 UR4, c[0x0][0x118] ;  /* 0x0000460000047ab9 */ /* 0x000fe40000000a00 */
[----:B------:R-:W2:Y:S02]  /*1df50*/  LD.E R5, [R10.64+0x40] ;  /* 0x000040040a057980 */ /* 0x000ea4000c101900 */
[----:B--2---:R-:W-:-:S04]  /*1df60*/  LEA R5, -R5, RZ, 0x6 ;  /* 0x000000ff05057211 */ /* 0x004fc800078e31ff */
[----:B------:R-:W-:Y:S02]  /*1df70*/  SHF.R.S32.HI R0, RZ, 0x1f, R5 ;  /* 0x0000001fff007819 */ /* 0x000fe40000011405 */
.L_x_3873:
[----:B------:R-:W-:Y:S05]  /*1df80*/  BSYNC B0 ;  /* 0x0000000000007941 */ /* 0x000fea0003800000 */
.L_x_3871:
[C---:B------:R-:W-:Y:S01]  /*1df90*/  LOP3.LUT P6, RZ, R246.reuse, 0x1, RZ, 0xc0, !PT ;  /* 0x00000001f6ff7812 */ /* 0x040fe200078cc0ff */
[----:B------:R-:W-:Y:S01]  /*1dfa0*/  ULDC.64 UR4, c[0x0][0x118] ;  /* 0x0000460000047ab9 */ /* 0x000fe20000000a00 */
[C---:B------:R-:W-:Y:S01]  /*1dfb0*/  LOP3.LUT P5, RZ, R246.reuse, 0x2, RZ, 0xc0, !PT ;  /* 0x00000002f6ff7812 */ /* 0x040fe200078ac0ff */
[----:B------:R-:W-:Y:S01]  /*1dfc0*/  STL.64 [R1+0x8], R38 ;  /* 0x0000082601007387 */ /* 0x000fe20000100a00 */
[C---:B------:R-:W-:Y:S02]  /*1dfd0*/  LOP3.LUT P4, RZ, R246.reuse, 0x4, RZ, 0xc0, !PT ;  /* 0x00000004f6ff7812 */ /* 0x040fe4000788c0ff */
[C---:B------:R-:W-:Y:S01]  /*1dfe0*/  IADD3 R7, P1, R5.reuse, R230, RZ ;  /* 0x000000e605077210 */ /* 0x040fe20007f3e0ff */
[----:B------:R-:W-:Y:S01]  /*1dff0*/  STL.64 [R1], R36 ;  /* 0x0000002401007387 */ /* 0x000fe20000100a00 */
[C---:B------:R-:W-:Y:S02]  /*1e000*/  LEA R8, P2, R5.reuse, R184, 0x1 ;  /* 0x000000b805087211 */ /* 0x040fe400078408ff */
[----:B------:R-:W-:Y:S01]  /*1e010*/  LOP3.LUT P3, RZ, R246, 0x8, RZ, 0xc0, !PT ;  /* 0x00000008f6ff7812 */ /* 0x000fe2000786c0ff */
[----:B------:R-:W-:Y:S01]  /*1e020*/  IMAD.X R2, R0, 0x1, R231, P1 ;  /* 0x0000000100027824 */ /* 0x000fe200008e06e7 */
[----:B------:R-:W-:-:S02]  /*1e030*/  LEA.HI.X R9, R5, R185, R0, 0x1, P2 ;  /* 0x000000b905097211 */ /* 0x000fc400010f0c00 */
[CC--:B------:R-:W-:Y:S02]  /*1e040*/  @P6 LEA R16, P2, R7.reuse, R184.reuse, 0x1 ;  /* 0x000000b807106211 */ /* 0x0c0fe400078408ff */
[CC--:B------:R-:W-:Y:S01]  /*1e050*/  @P5 LEA R14, P1, R7.reuse, R184.reuse, 0x1 ;  /* 0x000000b8070e5211 */ /* 0x0c0fe200078208ff */
[----:B------:R-:W-:Y:S01]  /*1e060*/  @!PT LDS RZ, [RZ] ;  /* 0x00000000fffff984 */ /* 0x000fe20000000800 */
[----:B------:R-:W-:Y:S01]  /*1e070*/  @!PT LDS RZ, [RZ] ;  /* 0x00000000fffff984 */ /* 0x000fe20000000800 */
[----:B------:R-:W-:Y:S01]  /*1e080*/  @!PT LDS RZ, [RZ] ;  /* 0x00000000fffff984 */ /* 0x000fe20000000800 */
[----:B------:R1:W-:Y:S01]  /*1e090*/  @P6 LDGSTS.E.BYPASS.LTC128B.128 [R244+0x10000], [R8.64] ;  /* 0x1000000008f46fae */ /* 0x0003e2000b901d44 */
[CCC-:B------:R-:W-:Y:S02]  /*1e0a0*/  @P6 LEA.HI.X R17, R7.reuse, R185.reuse, R2.reuse, 0x1, P2 ;  /* 0x000000b907116211 */ /* 0x1c0fe400010f0c02 */
[CC--:B------:R-:W-:Y:S01]  /*1e0b0*/  @P4 LEA R12, P2, R7.reuse, R184.reuse, 0x1 ;  /* 0x000000b8070c4211 */ /* 0x0c0fe200078408ff */
[----:B------:R-:W-:Y:S01]  /*1e0c0*/  @!P6 STS.128 [R244+0x10000], RZ ;  /* 0x010000fff400e388 */ /* 0x000fe20000000c00 */
[CCC-:B------:R-:W-:Y:S02]  /*1e0d0*/  @P5 LEA.HI.X R15, R7.reuse, R185.reuse, R2.reuse, 0x1, P1 ;  /* 0x000000b9070f5211 */ /* 0x1c0fe400008f0c02 */
[C---:B------:R-:W-:Y:S01]  /*1e0e0*/  @P4 LEA.HI.X R13, R7.reuse, R185, R2, 0x1, P2 ;  /* 0x000000b9070d4211 */ /* 0x040fe200010f0c02 */
[----:B------:R-:W-:Y:S01]  /*1e0f0*/  @!PT LDS RZ, [RZ] ;  /* 0x00000000fffff984 */ /* 0x000fe20000000800 */
[----:B------:R-:W-:Y:S01]  /*1e100*/  @!PT LDS RZ, [RZ] ;  /* 0x00000000fffff984 */ /* 0x000fe20000000800 */
[----:B------:R-:W-:Y:S01]  /*1e110*/  @!PT LDS RZ, [RZ] ;  /* 0x00000000fffff984 */ /* 0x000fe20000000800 */
[----:B------:R1:W-:Y:S01]  /*1e120*/  @P5 LDGSTS.E.BYPASS.LTC128B.128 [R244+0x12000], [R8.64+0x80] ;  /* 0x1200008008f45fae */ /* 0x0003e2000b901d44 */
[----:B------:R-:W-:-:S02]  /*1e130*/  @P3 LEA R6, P1, R7, R184, 0x1 ;  /* 0x000000b807063211 */ /* 0x000fc400078208ff */
[C---:B------:R-:W-:Y:S01]  /*1e140*/  IADD3 R5, P2, R7.reuse, R230, RZ ;  /* 0x000000e607057210 */ /* 0x040fe20007f5e0ff */
[----:B------:R-:W-:Y:S01]  /*1e150*/  @!P5 STS.128 [R244+0x12000], RZ ;  /* 0x012000fff400d388 */ /* 0x000fe20000000c00 */
[-C--:B------:R-:W-:Y:S02]  /*1e160*/  @P3 LEA.HI.X R7, R7, R185.reuse, R2, 0x1, P1 ;  /* 0x000000b907073211 */ /* 0x080fe400008f0c02 */
        /* <DEDUP_REMOVED lines=15> */
[CCC-:B------:R-:W-:Y:S02]  /*1e260*/  @P4 LEA.HI.X R19, R5.reuse, R185.reuse, R2.reuse, 0x1, P2 ;  /* 0x000000b905134211 */ /* 0x1c0fe400010f0c02 */
[C---:B------:R-:W-:Y:S01]  /*1e270*/  @P3 LEA R4, P1, R5.reuse, R184, 0x1 ;  /* 0x000000b805043211 */ /* 0x040fe200078208ff */
        /* <DEDUP_REMOVED lines=73> */
[----:B-1----:R-:W2:Y:S04]  /*1e710*/  LDSM.16.M88.4 R20, [R228+0x8000] ;  /* 0x00800000e414783b */ /* 0x002ea80000000200 */
[----:B------:R-:W1:Y:S04]  /*1e720*/  LDSM.16.M88.4 R188, [R228+0x8800] ;  /* 0x00880000e4bc783b */ /* 0x000e680000000200 */
[----:B------:R-:W1:Y:S04]  /*1e730*/  LDSM.16.M88.4 R180, [R228+0x9000] ;  /* 0x00900000e4b4783b */ /* 0x000e680000000200 */
[----:B------:R-:W-:Y:S04]  /*1e740*/  LDSM.16.M88.4 R32, [R227] ;  /* 0x00000000e320783b */ /* 0x000fe80000000200 */
[----:B------:R-:W1:Y:S04]  /*1e750*/  LDSM.16.M88.4 R28, [R226] ;  /* 0x00000000e21c783b */ /* 0x000e680000000200 */
[----:B---3--:R-:W3:Y:S04]  /*1e760*/  LDSM.16.M88.4 R12, [R218] ;  /* 0x00000000da0c783b */ /* 0x008ee80000000200 */
[----:B----4-:R-:W4:Y:S04]  /*1e770*/  LDSM.16.M88.4 R4, [R217] ;  /* 0x00000000d904783b */ /* 0x010f280000000200 */
[----:B------:R-:W3:Y:S04]  /*1e780*/  LDSM.16.M88.4 R168, [R228+0x9800] ;  /* 0x00980000e4a8783b */ /* 0x000ee80000000200 */
[----:B------:R-:W-:Y:S04]  /*1e790*/  LDSM.16.M88.4 R192, [R216] ;  /* 0x00000000d8c0783b */ /* 0x000fe80000000200 */
[----:B------:R-:W-:Y:S01]  /*1e7a0*/  LDSM.16.M88.4 R196, [R213] ;  /* 0x00000000d5c4783b */ /* 0x000fe20000000200 */
[C---:B--2---:R-:W-:Y:S03]  /*1e7b0*/  HMMA.16816.F32 R24, R172.reuse, R20, RZ ;  /* 0x00000014ac18723c */ /* 0x044fe600000018ff */
[----:B------:R-:W2:Y:S04]  /*1e7c0*/  LD.E R0, [R10.64+0x18c] ;  /* 0x00018c040a007980 */ /* 0x000ea8000c101900 */
[----:B------:R-:W-:Y:S01]  /*1e7d0*/  LDSM.16.M88.4 R200, [R229+0x6000] ;  /* 0x00600000e5c8783b */ /* 0x000fe20000000200 */
[C---:B-1----:R-:W-:Y:S03]  /*1e7e0*/  HMMA.16816.F32 R16, R172.reuse, R188, RZ ;  /* 0x000000bcac10723c */ /* 0x042fe600000018ff */
[----:B------:R-:W-:Y:S04]  /*1e7f0*/  LDSM.16.M88.4 R36, [R228+0xe800] ;  /* 0x00e80000e424783b */ /* 0x000fe80000000200 */
[----:B------:R-:W0:Y:S01]  /*1e800*/  LDGDEPBAR ;  /* 0x00000000000079af */ /* 0x000e220000000000 */
[C---:B------:R-:W-:Y:S08]  /*1e810*/  HMMA.16816.F32 R184, R172.reuse, R180, RZ ;  /* 0x000000b4acb8723c */ /* 0x040ff000000018ff */
[C---:B------:R-:W-:Y:S08]  /*1e820*/  HMMA.16816.F32 R20, R172.reuse, R22, RZ ;  /* 0x00000016ac14723c */ /* 0x040ff000000018ff */
[C---:B------:R-:W-:Y:S08]  /*1e830*/  HMMA.16816.F32 R188, R172.reuse, R190, RZ ;  /* 0x000000beacbc723c */ /* 0x040ff000000018ff */
[----:B------:R-:W-:Y:S08]  /*1e840*/  HMMA.16816.F32 R180, R172, R182, RZ ;  /* 0x000000b6acb4723c */ /* 0x000ff000000018ff */
[C---:B------:R-:W-:Y:S08]  /*1e850*/  HMMA.16816.F32 R24, R32.reuse, R28, R24 ;  /* 0x0000001c2018723c */ /* 0x040ff00000001818 */
[C---:B------:R-:W-:Y:S01]  /*1e860*/  HMMA.16816.F32 R20, R32.reuse, R30, R20 ;  /* 0x0000001e2014723c */ /* 0x040fe20000001814 */
[----:B------:R-:W-:Y:S07]  /*1e870*/  LDSM.16.M88.4 R28, [R222+0x8000] ;  /* 0x00800000de1c783b */ /* 0x000fee0000000200 */
[C---:B---3--:R-:W-:Y:S08]  /*1e880*/  HMMA.16816.F32 R16, R32.reuse, R12, R16 ;  /* 0x0000000c2010723c */ /* 0x048ff00000001810 */
[C---:B------:R-:W-:Y:S01]  /*1e890*/  HMMA.16816.F32 R188, R32.reuse, R14, R188 ;  /* 0x0000000e20bc723c */ /* 0x040fe200000018bc */
[----:B------:R-:W1:Y:S07]  /*1e8a0*/  LDSM.16.M88.4 R12, [R225] ;  /* 0x00000000e10c783b */ /* 0x000e6e0000000200 */
[C---:B----4-:R-:W-:Y:S08]  /*1e8b0*/  HMMA.16816.F32 R184, R32.reuse, R4, R184 ;  /* 0x0000000420b8723c */ /* 0x050ff000000018b8 */
[----:B------:R-:W-:Y:S01]  /*1e8c0*/  HMMA.16816.F32 R180, R32, R6, R180 ;  /* 0x0000000620b4723c */ /* 0x000fe200000018b4 */
[----:B------:R-:W3:Y:S07]  /*1e8d0*/  LDSM.16.M88.4 R4, [R222+0x8800] ;  /* 0x00880000de04783b */ /* 0x000eee0000000200 */
[C---:B------:R-:W-:Y:S08]  /*1e8e0*/  HMMA.16816.F32 R176, R172.reuse, R168, RZ ;  /* 0x000000a8acb0723c */ /* 0x040ff000000018ff */
[----:B------:R-:W-:Y:S01]  /*1e8f0*/  HMMA.16816.F32 R172, R172, R170, RZ ;  /* 0x000000aaacac723c */ /* 0x000fe200000018ff */
[----:B------:R-:W4:Y:S07]  /*1e900*/  LDSM.16.M88.4 R168, [R222+0x9000] ;  /* 0x00900000dea8783b */ /* 0x000f2e0000000200 */
[----:B-1----:R-:W-:Y:S08]  /*1e910*/  HMMA.16816.F32 R24, R12, R28, R24 ;  /* 0x0000001c0c18723c */ /* 0x002ff00000001818 */
[C---:B------:R-:W-:Y:S08]  /*1e920*/  HMMA.16816.F32 R176, R32.reuse, R192, R176 ;  /* 0x000000c020b0723c */ /* 0x040ff000000018b0 */
[----:B------:R-:W-:Y:S01]  /*1e930*/  HMMA.16816.F32 R172, R32, R194, R172 ;  /* 0x000000c220ac723c */ /* 0x000fe200000018ac */
[----:B------:R-:W1:Y:S04]  /*1e940*/  LDSM.16.M88.4 R32, [R222+0x9800] ;  /* 0x00980000de20783b */ /* 0x000e680000000200 */
[----:B------:R-:W-:Y:S03]  /*1e950*/  LDSM.16.M88.4 R192, [R215+0x800] ;  /* 0x00080000d7c0783b */ /* 0x000fe60000000200 */
[C---:B------:R-:W-:Y:S01]  /*1e960*/  HMMA.16816.F32 R20, R12.reuse, R30, R20 ;  /* 0x0000001e0c14723c */ /* 0x040fe20000001814 */
[----:B------:R-:W1:Y:S07]  /*1e970*/  LDSM.16.M88.4 R28, [R224] ;  /* 0x00000000e01c783b */ /* 0x000e6e0000000200 */
[C---:B---3--:R-:W-:Y:S08]  /*1e980*/  HMMA.16816.F32 R16, R12.reuse, R4, R16 ;  /* 0x000000040c10723c */ /* 0x048ff00000001810 */
[C---:B------:R-:W-:Y:S01]  /*1e990*/  HMMA.16816.F32 R188, R12.reuse, R6, R188 ;  /* 0x000000060cbc723c */ /* 0x040fe200000018bc */
[----:B------:R-:W3:Y:S07]  /*1e9a0*/  LDSM.16.M88.4 R4, [R215] ;  /* 0x00000000d704783b */ /* 0x000eee0000000200 */
[C---:B----4-:R-:W-:Y:S08]  /*1e9b0*/  HMMA.16816.F32 R184, R12.reuse, R168, R184 ;  /* 0x000000a80cb8723c */ /* 0x050ff000000018b8 */
[C---:B------:R-:W-:Y:S01]  /*1e9c0*/  HMMA.16816.F32 R180, R12.reuse, R170, R180 ;  /* 0x000000aa0cb4723c */ /* 0x040fe200000018b4 */
[----:B------:R-:W4:Y:S07]  /*1e9d0*/  LDSM.16.M88.4 R168, [R215+0x1000] ;  /* 0x00100000d7a8783b */ /* 0x000f2e0000000200 */
[C---:B-1----:R-:W-:Y:S08]  /*1e9e0*/  HMMA.16816.F32 R176, R12.reuse, R32, R176 ;  /* 0x000000200cb0723c */ /* 0x042ff000000018b0 */
[----:B------:R-:W-:Y:S01]  /*1e9f0*/  HMMA.16816.F32 R172, R12, R34, R172 ;  /* 0x000000220cac723c */ /* 0x000fe200000018ac */
[----:B------:R-:W1:Y:S04]  /*1ea00*/  LDSM.16.M88.4 R32, [R215+0x1800] ;  /* 0x00180000d720783b */ /* 0x000e680000000200 */
[----:B------:R-:W-:Y:S03]  /*1ea10*/  LDSM.16.M88.4 R12, [R229+0x2000] ;  /* 0x00200000e50c783b */ /* 0x000fe60000000200 */
[C---:B------:R-:W-:Y:S08]  /*1ea20*/  HMMA.16816.F32 R16, R28.reuse, R192, R16 ;  /* 0x000000c01c10723c */ /* 0x040ff00000001810 */
[C---:B---3--:R-:W-:Y:S08]  /*1ea30*/  HMMA.16816.F32 R24, R28.reuse, R4, R24 ;  /* 0x000000041c18723c */ /* 0x048ff00000001818 */
[C---:B------:R-:W-:Y:S01]  /*1ea40*/  HMMA.16816.F32 R20, R28.reuse, R6, R20 ;  /* 0x000000061c14723c */ /* 0x040fe20000001814 */
[----:B------:R-:W3:Y:S07]  /*1ea50*/  LDSM.16.M88.4 R4, [R228+0xa000] ;  /* 0x00a00000e404783b */ /* 0x000eee0000000200 */
[C---:B----4-:R-:W-:Y:S08]  /*1ea60*/  HMMA.16816.F32 R184, R28.reuse, R168, R184 ;  /* 0x000000a81cb8723c */ /* 0x050ff000000018b8 */
[C---:B------:R-:W-:Y:S01]  /*1ea70*/  HMMA.16816.F32 R180, R28.reuse, R170, R180 ;  /* 0x000000aa1cb4723c */ /* 0x040fe200000018b4 */
[----:B------:R-:W4:Y:S07]  /*1ea80*/  LDSM.16.M88.4 R168, [R228+0xb000] ;  /* 0x00b00000e4a8783b */ /* 0x000f2e0000000200 */
[C---:B------:R-:W-:Y:S01]  /*1ea90*/  HMMA.16816.F32 R188, R28.reuse, R194, R188 ;  /* 0x000000c21cbc723c */ /* 0x040fe200000018bc */
[----:B------:R-:W4:Y:S07]  /*1eaa0*/  LDSM.16.M88.4 R192, [R228+0xa800] ;  /* 0x00a80000e4c0783b */ /* 0x000f2e0000000200 */
[C---:B-1----:R-:W-:Y:S08]  /*1eab0*/  HMMA.16816.F32 R176, R28.reuse, R32, R176 ;  /* 0x000000201cb0723c */ /* 0x042ff000000018b0 */
[----:B------:R-:W-:Y:S01]  /*1eac0*/  HMMA.16816.F32 R172, R28, R34, R172 ;  /* 0x000000221cac723c */ /* 0x000fe200000018ac */
[----:B------:R-:W1:Y:S04]  /*1ead0*/  LDSM.16.M88.4 R28, [R228+0xb800] ;  /* 0x00b80000e41c783b */ /* 0x000e680000000200 */
[----:B------:R-:W-:Y:S03]  /*1eae0*/  LDSM.16.M88.4 R32, [R227+0x2000] ;  /* 0x00200000e320783b */ /* 0x000fe60000000200 */
[C---:B---3--:R-:W-:Y:S08]  /*1eaf0*/  HMMA.16816.F32 R24, R12.reuse, R4, R24 ;  /* 0x000000040c18723c */ /* 0x048ff00000001818 */
[C---:B------:R-:W-:Y:S01]  /*1eb00*/  HMMA.16816.F32 R20, R12.reuse, R6, R20 ;  /* 0x000000060c14723c */ /* 0x040fe20000001814 */
[----:B------:R-:W3:Y:S07]  /*1eb10*/  LDSM.16.M88.4 R4, [R214] ;  /* 0x00000000d604783b */ /* 0x000eee0000000200 */
[C---:B----4-:R-:W-:Y:S08]  /*1eb20*/  HMMA.16816.F32 R184, R12.reuse, R168, R184 ;  /* 0x000000a80cb8723c */ /* 0x050ff000000018b8 */
[C---:B------:R-:W-:Y:S01]  /*1eb30*/  HMMA.16816.F32 R180, R12.reuse, R170, R180 ;  /* 0x000000aa0cb4723c */ /* 0x040fe200000018b4 */
[----:B------:R-:W4:Y:S07]  /*1eb40*/  LDSM.16.M88.4 R168, [R211] ;  /* 0x00000000d3a8783b */ /* 0x000f2e0000000200 */
[C---:B------:R-:W-:Y:S08]  /*1eb50*/  HMMA.16816.F32 R16, R12.reuse, R192, R16 ;  /* 0x000000c00c10723c */ /* 0x040ff00000001810 */
[C---:B------:R-:W-:Y:S01]  /*1eb60*/  HMMA.16816.F32 R188, R12.reuse, R194, R188 ;  /* 0x000000c20cbc723c */ /* 0x040fe200000018bc */
[----:B------:R-:W2:Y:S07]  /*1eb70*/  LDSM.16.M88.4 R192, [R212] ;  /* 0x00000000d4c0783b */ /* 0x000eae0000000200 */
        /* <DEDUP_REMOVED lines=9> */
[----:B------:R-:W-:Y:S07]  /*1ec10*/  LDSM.16.M88.4 R196, [R209] ;  /* 0x00000000d1c4783b */ /* 0x000fee0000000200 */
        /* <DEDUP_REMOVED lines=12> */
[----:B------:R-:W3:Y:S07]  /*1ece0*/  LDSM.16.M88.4 R4, [R215+0x2800] ;  /* 0x00280000d704783b */ /* 0x000eee0000000200 */
        /* <DEDUP_REMOVED lines=18> */
[----:B------:R-:W-:Y:S04]  /*1ee10*/  LDSM.16.M88.4 R32, [R227+0x4000] ;  /* 0x00400000e320783b */ /* 0x000fe80000000200 */
[----:B------:R-:W-:Y:S03]  /*1ee20*/  LDSM.16.M88.4 R192, [R208] ;  /* 0x00000000d0c0783b */ /* 0x000fe60000000200 */
[C---:B-1----:R-:W-:Y:S08]  /*1ee30*/  HMMA.16816.F32 R24, R12.reuse, R28, R24 ;  /* 0x0000001c0c18723c */ /* 0x042ff00000001818 */
[C---:B------:R-:W-:Y:S01]  /*1ee40*/  HMMA.16816.F32 R20, R12.reuse, R30, R20 ;  /* 0x0000001e0c14723c */ /* 0x040fe20000001814 */
[----:B------:R-:W1:Y:S07]  /*1ee50*/  LDSM.16.M88.4 R28, [R228+0xd800] ;  /* 0x00d80000e41c783b */ /* 0x000e6e0000000200 */
        /* <DEDUP_REMOVED lines=15> */
[----:B------:R-:W-:Y:S07]  /*1ef50*/  LDSM.16.M88.4 R196, [R228+0xf000] ;  /* 0x00f00000e4c4783b */ /* 0x000fee0000000200 */
[C---:B------:R-:W-:Y:S08]  /*1ef60*/  HMMA.16816.F32 R184, R32.reuse, R192, R184 ;  /* 0x000000c020b8723c */ /* 0x040ff000000018b8 */
[C---:B------:R-:W-:Y:S01]  /*1ef70*/  HMMA.16816.F32 R180, R32.reuse, R194, R180 ;  /* 0x000000c220b4723c */ /* 0x040fe200000018b4 */
[----:B------:R-:W-:Y:S07]  /*1ef80*/  LDSM.16.M88.4 R192, [R222+0xd000] ;  /* 0x00d00000dec0783b */ /* 0x000fee0000000200 */
[C---:B---3--:R-:W-:Y:S08]  /*1ef90*/  HMMA.16816.F32 R176, R32.reuse, R168, R176 ;  /* 0x000000a820b0723c */ /* 0x048ff000000018b0 */
[----:B------:R-:W-:Y:S01]  /*1efa0*/  HMMA.16816.F32 R172, R32, R170, R172 ;  /* 0x000000aa20ac723c */ /* 0x000fe200000018ac */
[----:B------:R-:W3:Y:S04]  /*1efb0*/  LDSM.16.M88.4 R32, [R222+0xd800] ;  /* 0x00d80000de20783b */ /* 0x000ee80000000200 */
[----:B------:R-:W-:Y:S03]  /*1efc0*/  LDSM.16.M88.4 R168, [R215+0x4000] ;  /* 0x00400000d7a8783b */ /* 0x000fe60000000200 */
[C---:B-1----:R-:W-:Y:S08]  /*1efd0*/  HMMA.16816.F32 R24, R28.reuse, R12, R24 ;  /* 0x0000000c1c18723c */ /* 0x042ff00000001818 */
[C---:B------:R-:W-:Y:S01]  /*1efe0*/  HMMA.16816.F32 R20, R28.reuse, R14, R20 ;  /* 0x0000000e1c14723c */ /* 0x040fe20000001814 */
[----:B------:R-:W-:Y:S07]  /*1eff0*/  LDSM.16.M88.4 R12, [R224+0x4000] ;  /* 0x00400000e00c783b */ /* 0x000fee0000000200 */
[C---:B--2---:R-:W-:Y:S08]  /*1f000*/  HMMA.16816.F32 R16, R28.reuse, R4, R16 ;  /* 0x000000041c10723c */ /* 0x044ff00000001810 */
[C---:B------:R-:W-:Y:S01]  /*1f010*/  HMMA.16816.F32 R188, R28.reuse, R6, R188 ;  /* 0x000000061cbc723c */ /* 0x040fe200000018bc */
[----:B------:R-:W1:Y:S07]  /*1f020*/  LDSM.16.M88.4 R4, [R215+0x4800] ;  /* 0x00480000d704783b */ /* 0x000e6e0000000200 */
[C---:B---3--:R-:W-:Y:S08]  /*1f030*/  HMMA.16816.F32 R176, R28.reuse, R32, R176 ;  /* 0x000000201cb0723c */ /* 0x048ff000000018b0 */
[C---:B------:R-:W-:Y:S01]  /*1f040*/  HMMA.16816.F32 R172, R28.reuse, R34, R172 ;  /* 0x000000221cac723c */ /* 0x040fe200000018ac */
[----:B------:R-:W2:Y:S07]  /*1f050*/  LDSM.16.M88.4 R32, [R215+0x5000] ;  /* 0x00500000d720783b */ /* 0x000eae0000000200 */
[C---:B------:R-:W-:Y:S08]  /*1f060*/  HMMA.16816.F32 R184, R28.reuse, R192, R184 ;  /* 0x000000c01cb8723c */ /* 0x040ff000000018b8 */
        /* <DEDUP_REMOVED lines=11> */
[----:B------:R-:W2:Y:S07]  /*1f120*/  LDSM.16.M88.4 R32, [R206] ;  /* 0x00000000ce20783b */ /* 0x000eae0000000200 */
[----:B-1----:R-:W-:Y:S08]  /*1f130*/  HMMA.16816.F32 R24, R200, R4, R24 ;  /* 0x00000004c818723c */ /* 0x002ff00000001818 */
[C---:B------:R-:W-:Y:S08]  /*1f140*/  HMMA.16816.F32 R176, R12.reuse, R28, R176 ;  /* 0x0000001c0cb0723c */ /* 0x040ff000000018b0 */
[----:B------:R-:W-:Y:S01]  /*1f150*/  HMMA.16816.F32 R172, R12, R30, R172 ;  /* 0x0000001e0cac723c */ /* 0x000fe200000018ac */
[----:B------:R-:W1:Y:S04]  /*1f160*/  LDSM.16.M88.4 R28, [R205] ;  /* 0x00000000cd1c783b */ /* 0x000e680000000200 */
[----:B------:R-:W-:Y:S03]  /*1f170*/  LDSM.16.M88.4 R12, [R225+0x6000] ;  /* 0x00600000e10c783b */ /* 0x000fe60000000200 */
[C---:B------:R-:W-:Y:S01]  /*1f180*/  HMMA.16816.F32 R20, R200.reuse, R6, R20 ;  /* 0x00000006c814723c */ /* 0x040fe20000001814 */
[----:B------:R-:W3:Y:S07]  /*1f190*/  LDSM.16.M88.4 R4, [R222+0xe000] ;  /* 0x00e00000de04783b */ /* 0x000eee0000000200 */
[C---:B------:R-:W-:Y:S01]  /*1f1a0*/  HMMA.16816.F32 R188, R200.reuse, R38, R188 ;  /* 0x00000026c8bc723c */ /* 0x040fe200000018bc */
[----:B------:R4:W5:Y:S07]  /*1f1b0*/  LDL.LU.64 R38, [R1+0x8] ;  /* 0x0000080001267983 */ /* 0x00096e0000300a00 */
[C---:B------:R-:W-:Y:S01]  /*1f1c0*/  HMMA.16816.F32 R16, R200.reuse, R36, R16 ;  /* 0x00000024c810723c */ /* 0x040fe20000001810 */
[----:B------:R4:W5:Y:S07]  /*1f1d0*/  LDL.LU.64 R36, [R1] ;  /* 0x0000000001247983 */ /* 0x00096e0000300a00 */
[C---:B------:R-:W-:Y:S08]  /*1f1e0*/  HMMA.16816.F32 R184, R200.reuse, R196, R184 ;  /* 0x000000c4c8b8723c */ /* 0x040ff000000018b8 */
[----:B------:R-:W-:Y:S01]  /*1f1f0*/  HMMA.16816.F32 R180, R200, R198, R180 ;  /* 0x000000c6c8b4723c */ /* 0x000fe200000018b4 */
[----:B------:R-:W4:Y:S07]  /*1f200*/  LDSM.16.M88.4 R196, [R167] ;  /* 0x00000000a7c4783b */ /* 0x000f2e0000000200 */
[C---:B--2---:R-:W-:Y:S08]  /*1f210*/  HMMA.16816.F32 R24, R168.reuse, R32, R24 ;  /* 0x00000020a818723c */ /* 0x044ff00000001818 */
[----:B-1----:R-:W-:Y:S08]  /*1f220*/  HMMA.16816.F32 R16, R168, R28, R16 ;  /* 0x0000001ca810723c */ /* 0x002ff00000001810 */
[----:B------:R-:W-:Y:S08]  /*1f230*/  HMMA.16816.F32 R176, R200, R192, R176 ;  /* 0x000000c0c8b0723c */ /* 0x000ff000000018b0 */
[----:B---3--:R-:W-:Y:S08]  /*1f240*/  HMMA.16816.F32 R24, R12, R4, R24 ;  /* 0x000000040c18723c */ /* 0x008ff00000001818 */
[----:B------:R-:W-:Y:S01]  /*1f250*/  HMMA.16816.F32 R172, R200, R194, R172 ;  /* 0x000000c2c8ac723c */ /* 0x000fe200000018ac */
[----:B----4-:R-:W-:Y:S01]  /*1f260*/  IMAD.MOV.U32 R28, RZ, RZ, R196 ;  /* 0x000000ffff1c7224 */ /* 0x010fe200078e00c4 */
[----:B------:R-:W-:Y:S01]  /*1f270*/  LDSM.16.M88.4 R192, [R215+0x6000] ;  /* 0x00600000d7c0783b */ /* 0x000fe20000000200 */
[----:B------:R-:W-:-:S02]  /*1f280*/  IMAD.MOV.U32 R5, RZ, RZ, R197 ;  /* 0x000000ffff057224 */ /* 0x000fc400078e00c5 */
[----:B------:R-:W-:Y:S01]  /*1f290*/  IMAD.MOV.U32 R4, RZ, RZ, R198 ;  /* 0x000000ffff047224 */ /* 0x000fe200078e00c6 */
[----:B------:R-:W-:Y:S01]  /*1f2a0*/  LDSM.16.M88.4 R200, [R222+0xe800] ;  /* 0x00e80000dec8783b */ /* 0x000fe20000000200 */
[----:B------:R-:W-:-:S03]  /*1f2b0*/  IMAD.MOV.U32 R2, RZ, RZ, R199 ;  /* 0x000000ffff027224 */ /* 0x000fc600078e00c7 */
[----:B------:R-:W1:Y:S01]  /*1f2c0*/  LDSM.16.M88.4 R196, [R224+0x6000] ;  /* 0x00600000e0c4783b */ /* 0x000e620000000200 */
[----:B------:R-:W-:Y:S03]  /*1f2d0*/  HMMA.16816.F32 R20, R168, R34, R20 ;  /* 0x00000022a814723c */ /* 0x000fe60000001814 */
[----:B------:R-:W2:Y:S01]  /*1f2e0*/  LDSM.16.M88.4 R32, [R204] ;  /* 0x00000000cc20783b */ /* 0x000ea20000000200 */
[----:B------:R-:W-:-:S04]  /*1f2f0*/  IMAD.MOV.U32 R29, RZ, RZ, R5 ;  /* 0x000000ffff1d7224 */ /* 0x000fc800078e0005 */
[C---:B------:R-:W-:Y:S07]  /*1f300*/  HMMA.16816.F32 R188, R168.reuse, R30, R188 ;  /* 0x0000001ea8bc723c */ /* 0x040fee00000018bc */
[----:B------:R-:W-:Y:S02]  /*1f310*/  IMAD.MOV.U32 R30, RZ, RZ, R4 ;  /* 0x000000ffff1e7224 */ /* 0x000fe400078e0004 */
[----:B------:R-:W-:Y:S01]  /*1f320*/  IMAD.MOV.U32 R31, RZ, RZ, R2 ;  /* 0x000000ffff1f7224 */ /* 0x000fe200078e0002 */
[C---:B------:R-:W-:Y:S08]  /*1f330*/  HMMA.16816.F32 R176, R168.reuse, R28, R176 ;  /* 0x0000001ca8b0723c */ /* 0x040ff000000018b0 */
[----:B------:R-:W-:Y:S01]  /*1f340*/  HMMA.16816.F32 R172, R168, R30, R172 ;  /* 0x0000001ea8ac723c */ /* 0x000fe200000018ac */
[----:B------:R-:W-:Y:S07]  /*1f350*/  LDSM.16.M88.4 R28, [R222+0xf000] ;  /* 0x00f00000de1c783b */ /* 0x000fee0000000200 */
[----:B------:R-:W-:Y:S01]  /*1f360*/  HMMA.16816.F32 R20, R12, R6, R20 ;  /* 0x000000060c14723c */ /* 0x000fe20000001814 */
[----:B------:R-:W3:Y:S07]  /*1f370*/  LDSM.16.M88.4 R4, [R215+0x6800] ;  /* 0x00680000d704783b */ /* 0x000eee0000000200 */
[----:B-1----:R-:W-:Y:S08]  /*1f380*/  HMMA.16816.F32 R24, R196, R192, R24 ;  /* 0x000000c0c418723c */ /* 0x002ff00000001818 */
[----:B--2---:R-:W-:Y:S08]  /*1f390*/  HMMA.16816.F32 R184, R168, R32, R184 ;  /* 0x00000020a8b8723c */ /* 0x004ff000000018b8 */
[----:B------:R-:W-:Y:S08]  /*1f3a0*/  HMMA.16816.F32 R16, R12, R200, R16 ;  /* 0x000000c80c10723c */ /* 0x000ff00000001810 */
[-C--:B------:R-:W-:Y:S01]  /*1f3b0*/  FMUL.FTZ R24, R24, R0.reuse ;  /* 0x0000000018187220 */ /* 0x080fe20000410000 */
[----:B------:R-:W-:Y:S01]  /*1f3c0*/  HMMA.16816.F32 R180, R168, R34, R180 ;  /* 0x00000022a8b4723c */ /* 0x000fe200000018b4 */
[----:B------:R-:W-:-:S02]  /*1f3d0*/  FMUL.FTZ R2, R25, R0 ;  /* 0x0000000019027220 */ /* 0x000fc40000410000 */
[----:B------:R1:W2:Y:S01]  /*1f3e0*/  MUFU.TANH R33, R24 ;  /* 0x0000001800217308 */ /* 0x0002a20000002400 */
[----:B------:R-:W-:-:S03]  /*1f3f0*/  FMUL.FTZ R32, R26, R0 ;  /* 0x000000001a207220 */ /* 0x000fc60000410000 */
[-C--:B------:R-:W-:Y:S01]  /*1f400*/  FMUL.FTZ R34, R27, R0.reuse ;  /* 0x000000001b227220 */ /* 0x080fe20000410000 */
[----:B------:R-:W-:Y:S01]  /*1f410*/  HMMA.16816.F32 R188, R12, R202, R188 ;  /* 0x000000ca0cbc723c */ /* 0x000fe200000018bc */
[----:B-1----:R-:W1:Y:S07]  /*1f420*/  LDSM.16.M88.4 R24, [R215+0x7000] ;  /* 0x00700000d718783b */ /* 0x002e6e0000000200 */
[----:B---3--:R-:W-:Y:S08]  /*1f430*/  HMMA.16816.F32 R16, R196, R4, R16 ;  /* 0x00000004c410723c */ /* 0x008ff00000001810 */
[----:B------:R-:W-:Y:S01]  /*1f440*/  HMMA.16816.F32 R184, R12, R28, R184 ;  /* 0x0000001c0cb8723c */ /* 0x000fe200000018b8 */
[----:B------:R-:W3:Y:S07]  /*1f450*/  S2R R28, SR_TID.X ;  /* 0x00000000001c7919 */ /* 0x000eee0000002100 */
[----:B------:R-:W-:Y:S08]  /*1f460*/  HMMA.16816.F32 R20, R196, R194, R20 ;  /* 0x000000c2c414723c */ /* 0x000ff00000001814 */
[----:B------:R-:W-:Y:S07]  /*1f470*/  HMMA.16816.F32 R180, R12, R30, R180 ;  /* 0x0000001e0cb4723c */ /* 0x000fee00000018b4 */
[----:B------:R-:W-:Y:S01]  /*1f480*/  FMUL.FTZ R31, R16, R0 ;  /* 0x00000000101f7220 */ /* 0x000fe20000410000 */
[----:B------:R-:W-:Y:S01]  /*1f490*/  HMMA.16816.F32 R188, R196, R6, R188 ;  /* 0x00000006c4bc723c */ /* 0x000fe200000018bc */
[----:B------:R-:W4:Y:S01]  /*1f4a0*/  LDSM.16.M88.4 R4, [R222+0xf800] ;  /* 0x00f80000de04783b */ /* 0x000f220000000200 */
[----:B---3--:R-:W-:-:S05]  /*1f4b0*/  IMAD.SHL.U32 R16, R28, 0x2, RZ ;  /* 0x000000021c107824 */ /* 0x008fca00078e00ff */
[----:B------:R-:W-:Y:S01]  /*1f4c0*/  LOP3.LUT R16, R16, 0x6, RZ, 0xc0, !PT ;  /* 0x0000000610107812 */ /* 0x000fe200078ec0ff */
[----:B-1----:R-:W-:Y:S07]  /*1f4d0*/  HMMA.16816.F32 R184, R196, R24, R184 ;  /* 0x00000018c4b8723c */ /* 0x002fee00000018b8 */
[----:B------:R-:W-:Y:S02]  /*1f4e0*/  IMAD R24, R245, 0x40, R16 ;  /* 0x00000040f5187824 */ /* 0x000fe400078e0210 */
[----:B------:R-:W-:-:S03]  /*1f4f0*/  FMUL.FTZ R17, R17, R0 ;  /* 0x0000000011117220 */ /* 0x000fc60000410000 */
[----:B------:R-:W-:Y:S01]  /*1f500*/  IADD3 R16, R24, 0x1, RZ ;  /* 0x0000000118107810 */ /* 0x000fe20007ffe0ff */
[-C--:B------:R-:W-:Y:S02]  /*1f510*/  FMUL.FTZ R18, R18, R0.reuse ;  /* 0x0000000012127220 */ /* 0x080fe40000410000 */
[----:B------:R-:W-:Y:S01]  /*1f520*/  FMUL.FTZ R19, R19, R0 ;  /* 0x0000000013137220 */ /* 0x000fe20000410000 */
[C---:B------:R-:W-:Y:S02]  /*1f530*/  ISETP.GE.AND P6, PT, R16.reuse, R250, PT ;  /* 0x000000fa1000720c */ /* 0x040fe40003fc6270 */
[C---:B------:R-:W-:Y:S01]  /*1f540*/  ISETP.GE.AND P2, PT, R16.reuse, R249, PT ;  /* 0x000000f91000720c */ /* 0x040fe20003f46270 */
[----:B------:R-:W-:Y:S01]  /*1f550*/  FMUL.FTZ R35, R23, R0 ;  /* 0x0000000017237220 */ /* 0x000fe20000410000 */
[----:B------:R-:W-:Y:S01]  /*1f560*/  MUFU.TANH R30, R18 ;  /* 0x00000012001e7308 */ /* 0x000fe20000002400 */
[C---:B------:R-:W-:Y:S02]  /*1f570*/  ISETP.GE.OR P6, PT, R16.reuse, R247, !P6 ;  /* 0x000000f71000720c */ /* 0x040fe400077c6670 */
[----:B------:R-:W-:-:S02]  /*1f580*/  ISETP.GE.OR P2, PT, R16, R248, !P2 ;  /* 0x000000f81000720c */ /* 0x000fc40005746670 */
[----:B------:R-:W-:-:S03]  /*1f590*/  ISETP.GE.AND P1, PT, R24, R250, PT ;  /* 0x000000fa1800720c */ /* 0x000fc60003f26270 */
[----:B------:R-:W-:Y:S01]  /*1f5a0*/  MUFU.TANH R23, R17 ;  /* 0x0000001100177308 */ /* 0x000fe20000002400 */
[----:B------:R-:W-:Y:S01]  /*1f5b0*/  FMUL.FTZ R20, R20, R0 ;  /* 0x0000000014147220 */ /* 0x000fe20000410000 */
[----:B------:R-:W-:-:S06]  /*1f5c0*/  ISETP.GE.OR P1, PT, R24, R247, !P1 ;  /* 0x000000f71800720c */ /* 0x000fcc0004f26670 */
[----:B------:R1:W-:Y:S01]  /*1f5d0*/  MUFU.TANH R29, R19 ;  /* 0x00000013001d7308 */ /* 0x0003e20000002400 */
[----:B--2---:R-:W-:-:S07]  /*1f5e0*/  FSEL R33, R33, -INF , !P1 ;  /* 0xff80000021217808 */ /* 0x004fce0004800000 */
[----:B------:R-:W2:Y:S01]  /*1f5f0*/  MUFU.TANH R32, R32 ;  /* 0x0000002000207308 */ /* 0x000ea20000002400 */
[----:B-1----:R-:W1:Y:S07]  /*1f600*/  LDSM.16.M88.4 R16, [R215+0x7800] ;  /* 0x00780000d710783b */ /* 0x002e6e0000000200 */
[----:B------:R-:W3:Y:S01]  /*1f610*/  MUFU.TANH R2, R2 ;  /* 0x0000000200027308 */ /* 0x000ee20000002400 */
[----:B------:R-:W-:Y:S01]  /*1f620*/  ISETP.GE.AND P1, PT, R24, R249, PT ;  /* 0x000000f91800720c */ /* 0x000fe20003f26270 */
[----:B------:R-:W-:-:S02]  /*1f630*/  FMUL.FTZ R22, R22, R0 ;  /* 0x0000000016167220 */ /* 0x000fc40000410000 */
[----:B------:R-:W-:-:S04]  /*1f640*/  FMUL.FTZ R21, R21, R0 ;  /* 0x0000000015157220 */ /* 0x000fc80000410000 */
[----:B------:R-:W1:Y:S01]  /*1f650*/  MUFU.TANH R34, R34 ;  /* 0x0000002200227308 */ /* 0x000e620000002400 */
[C---:B------:R-:W-:Y:S01]  /*1f660*/  ISETP.GE.OR P1, PT, R24.reuse, R248, !P1 ;  /* 0x000000f81800720c */ /* 0x040fe20004f26670 */
[----:B----4-:R-:W-:Y:S01]  /*1f670*/  HMMA.16816.F32 R176, R12, R4, R176 ;  /* 0x000000040cb0723c */ /* 0x010fe200000018b0 */
[----:B------:R-:W-:-:S05]  /*1f680*/  IADD3 R166, R24, 0x8, RZ ;  /* 0x0000000818a67810 */ /* 0x000fca0007ffe0ff */
[----:B------:R-:W-:Y:S01]  /*1f690*/  MUFU.TANH R31, R31 ;  /* 0x0000001f001f7308 */ /* 0x000fe20000002400 */
[----:B--2---:R-:W-:Y:S01]  /*1f6a0*/  FSEL R32, R32, -INF , !P1 ;  /* 0xff80000020207808 */ /* 0x004fe20004800000 */
[----:B------:R-:W-:Y:S06]  /*1f6b0*/  HMMA.16816.F32 R180, R196, R26, R180 ;  /* 0x0000001ac4b4723c */ /* 0x000fec00000018b4 */
[----:B------:R-:W2:Y:S01]  /*1f6c0*/  MUFU.TANH R20, R20 ;  /* 0x0000001400147308 */ /* 0x000ea20000002400 */
[----:B------:R-:W-:Y:S01]  /*1f6d0*/  ISETP.GE.AND P1, PT, R166, R250, PT ;  /* 0x000000faa600720c */ /* 0x000fe20003f26270 */
[----:B------:R-:W-:Y:S01]  /*1f6e0*/  HMMA.16816.F32 R172, R12, R6, R172 ;  /* 0x000000060cac723c */ /* 0x000fe200000018ac */
[----:B------:R-:W-:Y:S01]  /*1f6f0*/  IADD3 R168, R24, 0x9, RZ ;  /* 0x0000000918a87810 */ /* 0x000fe20007ffe0ff */
[----:B------:R-:W-:Y:S01]  /*1f700*/  FMUL.FTZ R165, R190, R0 ;  /* 0x00000000bea57220 */ /* 0x000fe20000410000 */
[----:B------:R-:W-:-:S04]  /*1f710*/  DEPBAR.LE SB0, 0x0 ;  /* 0x000080000000791a */ /* 0x000fc80000000000 */
[----:B------:R-:W4:Y:S01]  /*1f720*/  MUFU.TANH R22, R22 ;  /* 0x0000001600167308 */ /* 0x000f220000002400 */
[----:B------:R-:W-:Y:S02]  /*1f730*/  ISETP.GE.OR P1, PT, R166, R247, !P1 ;  /* 0x000000f7a600720c */ /* 0x000fe40004f26670 */
[----:B---3--:R-:W-:-:S05]  /*1f740*/  FSEL R4, R2, -INF , !P6 ;  /* 0xff80000002047808 */ /* 0x008fca0007000000 */
[----:B------:R-:W3:Y:S01]  /*1f750*/  MUFU.TANH R21, R21 ;  /* 0x0000001500157308 */ /* 0x000ee20000002400 */
[----:B------:R-:W-:-:S07]  /*1f760*/  ISETP.GE.AND P6, PT, R166, R249, PT ;  /* 0x000000f9a600720c */ /* 0x000fce0003fc6270 */
[----:B------:R-:W3:Y:S01]  /*1f770*/  MUFU.TANH R35, R35 ;  /* 0x0000002300237308 */ /* 0x000ee20000002400 */
[----:B-1----:R-:W-:Y:S02]  /*1f780*/  FSEL R2, R34, -INF , !P2 ;  /* 0xff80000022027808 */ /* 0x002fe40005000000 */
[----:B------:R-:W-:Y:S02]  /*1f790*/  ISETP.GE.AND P2, PT, R168, R250, PT ;  /* 0x000000faa800720c */ /* 0x000fe40003f46270 */
[----:B--2---:R-:W-:Y:S02]  /*1f7a0*/  FSEL R5, R20, -INF , !P1 ;  /* 0xff80000014057808 */ /* 0x004fe40004800000 */
[----:B------:R-:W-:Y:S02]  /*1f7b0*/  ISETP.GE.AND P1, PT, R168, R249, PT ;  /* 0x000000f9a800720c */ /* 0x000fe40003f26270 */
[----:B------:R-:W-:Y:S02]  /*1f7c0*/  ISETP.GE.OR P6, PT, R166, R248, !P6 ;  /* 0x000000f8a600720c */ /* 0x000fe400077c6670 */
[----:B------:R-:W-:-:S02]  /*1f7d0*/  IADD3 R14, R24, 0x10, RZ ;  /* 0x00000010180e7810 */ /* 0x000fc40007ffe0ff */
[----:B------:R-:W-:Y:S01]  /*1f7e0*/  ISETP.GE.OR P2, PT, R168, R247, !P2 ;  /* 0x000000f7a800720c */ /* 0x000fe20005746670 */
[----:B------:R-:W-:Y:S01]  /*1f7f0*/  FMUL.FTZ R188, R188, R0 ;  /* 0x00000000bcbc7220 */ /* 0x000fe20000410000 */
[----:B------:R-:W-:Y:S02]  /*1f800*/  ISETP.GE.OR P1, PT, R168, R248, !P1 ;  /* 0x000000f8a800720c */ /* 0x000fe40004f26670 */
[----:B----4-:R-:W-:Y:S02]  /*1f810*/  FSEL R7, R22, -INF , !P6 ;  /* 0xff80000016077808 */ /* 0x010fe40007000000 */
[----:B------:R-:W-:Y:S02]  /*1f820*/  IADD3 R15, R24, 0x11, RZ ;  /* 0x00000011180f7810 */ /* 0x000fe40007ffe0ff */
[C---:B------:R-:W-:Y:S02]  /*1f830*/  ISETP.GE.AND P6, PT, R14.reuse, R250, PT ;  /* 0x000000fa0e00720c */ /* 0x040fe40003fc6270 */
[----:B---3--:R-:W-:Y:S01]  /*1f840*/  FSEL R12, R21, -INF , !P2 ;  /* 0xff800000150c7808 */ /* 0x008fe20005000000 */
[----:B------:R1:W2:Y:S01]  /*1f850*/  MUFU.TANH R28, R188 ;  /* 0x000000bc001c7308 */ /* 0x0002a20000002400 */
[----:B------:R-:W-:Y:S01]  /*1f860*/  ISETP.GE.AND P2, PT, R14, R249, PT ;  /* 0x000000f90e00720c */ /* 0x000fe20003f46270 */
[-C--:B------:R-:W-:Y:S01]  /*1f870*/  FMUL.FTZ R191, R191, R0.reuse ;  /* 0x00000000bfbf7220 */ /* 0x080fe20000410000 */
[----:B------:R-:W-:Y:S01]  /*1f880*/  FSEL R6, R35, -INF , !P1 ;  /* 0xff80000023067808 */ /* 0x000fe20004800000 */
[----:B------:R-:W-:Y:S01]  /*1f890*/  FMUL.FTZ R25, R189, R0 ;  /* 0x00000000bd197220 */ /* 0x000fe20000410000 */
[----:B------:R-:W-:-:S02]  /*1f8a0*/  ISETP.GE.AND P1, PT, R15, R250, PT ;  /* 0x000000fa0f00720c */ /* 0x000fc40003f26270 */
[CC--:B------:R-:W-:Y:S01]  /*1f8b0*/  ISETP.GE.OR P6, PT, R14.reuse, R247.reuse, !P6 ;  /* 0x000000f70e00720c */ /* 0x0c0fe200077c6670 */
[----:B------:R-:W3:Y:S01]  /*1f8c0*/  MUFU.TANH R165, R165 ;  /* 0x000000a500a57308 */ /* 0x000ee20000002400 */
[----:B------:R-:W-:Y:S01]  /*1f8d0*/  ISETP.GE.OR P2, PT, R14, R248, !P2 ;  /* 0x000000f80e00720c */ /* 0x000fe20005746670 */
[----:B------:R-:W-:Y:S01]  /*1f8e0*/  HMMA.16816.F32 R176, R196, R16, R176 ;  /* 0x00000010c4b0723c */ /* 0x000fe200000018b0 */
[----:B------:R-:W-:Y:S01]  /*1f8f0*/  FMUL.FTZ R27, R184, R0 ;  /* 0x00000000b81b7220 */ /* 0x000fe20000410000 */
[----:B------:R-:W-:-:S04]  /*1f900*/  ISETP.GE.OR P1, PT, R15, R247, !P1 ;  /* 0x000000f70f00720c */ /* 0x000fc80004f26670 */
[----:B------:R4:W-:Y:S01]  /*1f910*/  MUFU.TANH R26, R191 ;  /* 0x000000bf001a7308 */ /* 0x0009e20000002400 */
[----:B------:R-:W-:Y:S02]  /*1f920*/  IADD3 R17, R24, 0x18, RZ ;  /* 0x0000001818117810 */ /* 0x000fe40007ffe0ff */
[----:B-1----:R-:W-:Y:S01]  /*1f930*/  FSEL R188, R30, -INF , !P2 ;  /* 0xff8000001ebc7808 */ /* 0x002fe20005000000 */
[----:B------:R-:W-:Y:S01]  /*1f940*/  FMUL.FTZ R187, R187, R0 ;  /* 0x00000000bbbb7220 */ /* 0x000fe20000410000 */
[----:B------:R-:W-:Y:S02]  /*1f950*/  ISETP.GE.AND P2, PT, R17, R250, PT ;  /* 0x000000fa1100720c */ /* 0x000fe40003f46270 */
[----:B------:R-:W-:Y:S01]  /*1f960*/  FSEL R190, R23, -INF , !P1 ;  /* 0xff80000017be7808 */ /* 0x000fe20004800000 */
[----:B------:R-:W1:Y:S01]  /*1f970*/  MUFU.TANH R25, R25 ;  /* 0x0000001900197308 */ /* 0x000e620000002400 */
[----:B------:R-:W-:Y:S02]  /*1f980*/  ISETP.GE.AND P1, PT, R17, R249, PT ;  /* 0x000000f91100720c */ /* 0x000fe40003f26270 */
[----:B----4-:R-:W-:-:S02]  /*1f990*/  FSEL R191, R31, -INF , !P6 ;  /* 0xff8000001fbf7808 */ /* 0x010fc40007000000 */
[----:B------:R-:W-:-:S03]  /*1f9a0*/  ISETP.GE.AND P6, PT, R15, R249, PT ;  /* 0x000000f90f00720c */ /* 0x000fc60003fc6270 */
[----:B------:R-:W4:Y:S01]  /*1f9b0*/  MUFU.TANH R27, R27 ;  /* 0x0000001b001b7308 */ /* 0x000f220000002400 */
[----:B------:R-:W-:Y:S02]  /*1f9c0*/  IADD3 R16, R24, 0x19, RZ ;  /* 0x0000001918107810 */ /* 0x000fe40007ffe0ff */
[----:B------:R-:W-:Y:S01]  /*1f9d0*/  ISETP.GE.OR P6, PT, R15, R248, !P6 ;  /* 0x000000f80f00720c */ /* 0x000fe200077c6670 */
[----:B------:R-:W-:Y:S01]  /*1f9e0*/  FMUL.FTZ R186, R186, R0 ;  /* 0x00000000baba7220 */ /* 0x000fe20000410000 */
[C---:B------:R-:W-:Y:S02]  /*1f9f0*/  ISETP.GE.OR P2, PT, R17.reuse, R247, !P2 ;  /* 0x000000f71100720c */ /* 0x040fe40005746670 */
[----:B------:R-:W-:Y:S01]  /*1fa00*/  ISETP.GE.OR P1, PT, R17, R248, !P1 ;  /* 0x000000f81100720c */ /* 0x000fe20004f26670 */
[----:B------:R1:W-:Y:S01]  /*1fa10*/  MUFU.TANH R22, R187 ;  /* 0x000000bb00167308 */ /* 0x0003e20000002400 */
[----:B------:R-:W-:Y:S01]  /*1fa20*/  IADD3 R17, R24, 0x20, RZ ;  /* 0x0000002018117810 */ /* 0x000fe20007ffe0ff */
[----:B------:R-:W-:Y:S01]  /*1fa30*/  FMUL.FTZ R21, R182, R0 ;  /* 0x00000000b6157220 */ /* 0x000fe20000410000 */
[----:B--2---:R-:W-:-:S02]  /*1fa40*/  FSEL R189, R28, -INF , !P2 ;  /* 0xff8000001cbd7808 */ /* 0x004fc40005000000 */
[----:B------:R-:W-:Y:S02]  /*1fa50*/  ISETP.GE.AND P2, PT, R16, R249, PT ;  /* 0x000000f91000720c */ /* 0x000fe40003f46270 */
[----:B---3--:R-:W-:Y:S01]  /*1fa60*/  FSEL R182, R165, -INF , !P1 ;  /* 0xff800000a5b67808 */ /* 0x008fe20004800000 */
[----:B------:R2:W3:Y:S01]  /*1fa70*/  MUFU.TANH R13, R186 ;  /* 0x000000ba000d7308 */ /* 0x0004e20000002400 */
[----:B------:R-:W-:Y:S01]  /*1fa80*/  ISETP.GE.AND P1, PT, R17, R250, PT ;  /* 0x000000fa1100720c */ /* 0x000fe20003f26270 */
[----:B------:R-:W-:Y:S01]  /*1fa90*/  FMUL.FTZ R14, R180, R0 ;  /* 0x00000000b40e7220 */ /* 0x000fe20000410000 */
[----:B-1----:R-:W-:Y:S02]  /*1faa0*/  FSEL R187, R29, -INF , !P6 ;  /* 0xff8000001dbb7808 */ /* 0x002fe40007000000 */
[C---:B------:R-:W-:Y:S01]  /*1fab0*/  ISETP.GE.AND P6, PT, R16.reuse, R250, PT ;  /* 0x000000fa1000720c */ /* 0x040fe20003fc6270 */
[----:B------:R-:W-:Y:S01]  /*1fac0*/  FMUL.FTZ R185, R185, R0 ;  /* 0x00000000b9b97220 */ /* 0x000fe20000410000 */
[----:B------:R-:W-:-:S02]  /*1fad0*/  ISETP.GE.OR P2, PT, R16, R248, !P2 ;  /* 0x000000f81000720c */ /* 0x000fc40005746670 */
[-C--:B------:R-:W-:Y:S02]  /*1fae0*/  ISETP.GE.OR P6, PT, R16, R247.reuse, !P6 ;  /* 0x000000f71000720c */ /* 0x080fe400077c6670 */
[----:B------:R-:W-:Y:S02]  /*1faf0*/  ISETP.GE.OR P1, PT, R17, R247, !P1 ;  /* 0x000000f71100720c */ /* 0x000fe40004f26670 */
[----:B------:R-:W-:Y:S02]  /*1fb00*/  IADD3 R23, R24, 0x21, RZ ;  /* 0x0000002118177810 */ /* 0x000fe40007ffe0ff */
[----:B------:R-:W-:Y:S01]  /*1fb10*/  FSEL R180, R25, -INF , !P6 ;  /* 0xff80000019b47808 */ /* 0x000fe20007000000 */
[----:B------:R-:W1:Y:S01]  /*1fb20*/  MUFU.TANH R20, R185 ;  /* 0x000000b900147308 */ /* 0x000e620000002400 */
[----:B------:R-:W-:Y:S02]  /*1fb30*/  ISETP.GE.AND P6, PT, R17, R249, PT ;  /* 0x000000f91100720c */ /* 0x000fe40003fc6270 */
[----:B--2---:R-:W-:-:S02]  /*1fb40*/  FSEL R186, R26, -INF , !P2 ;  /* 0xff8000001aba7808 */ /* 0x004fc40005000000 */
[----:B----4-:R-:W-:-:S03]  /*1fb50*/  FSEL R26, R27, -INF , !P1 ;  /* 0xff8000001b1a7808 */ /* 0x010fc60004800000 */
[----:B------:R-:W2:Y:S01]  /*1fb60*/  MUFU.TANH R14, R14 ;  /* 0x0000000e000e7308 */ /* 0x000ea20000002400 */
[C---:B------:R-:W-:Y:S01]  /*1fb70*/  ISETP.GE.AND P2, PT, R23.reuse, R250, PT ;  /* 0x000000fa1700720c */ /* 0x040fe20003f46270 */
[----:B------:R-:W-:Y:S01]  /*1fb80*/  HMMA.16816.F32 R172, R196, R18, R172 ;  /* 0x00000012c4ac723c */ /* 0x000fe200000018ac */
[----:B------:R-:W-:Y:S02]  /*1fb90*/  ISETP.GE.AND P1, PT, R23, R249, PT ;  /* 0x000000f91700720c */ /* 0x000fe40003f26270 */
[-C--:B------:R-:W-:Y:S02]  /*1fba0*/  ISETP.GE.OR P6, PT, R17, R248.reuse, !P6 ;  /* 0x000000f81100720c */ /* 0x080fe400077c6670 */
[C---:B------:R-:W-:Y:S02]  /*1fbb0*/  ISETP.GE.OR P2, PT, R23.reuse, R247, !P2 ;  /* 0x000000f71700720c */ /* 0x040fe40005746670 */
[----:B------:R-:W-:Y:S02]  /*1fbc0*/  IADD3 R18, R24, 0x28, RZ ;  /* 0x0000002818127810 */ /* 0x000fe40007ffe0ff */
[----:B------:R-:W-:-:S02]  /*1fbd0*/  ISETP.GE.OR P1, PT, R23, R248, !P1 ;  /* 0x000000f81700720c */ /* 0x000fc40004f26670 */
[----:B---3--:R-:W-:Y:S01]  /*1fbe0*/  FSEL R23, R13, -INF , !P6 ;  /* 0xff8000000d177808 */ /* 0x008fe20007000000 */
[----:B------:R-:W3:Y:S01]  /*1fbf0*/  MUFU.TANH R21, R21 ;  /* 0x0000001500157308 */ /* 0x000ee20000002400 */
[----:B------:R-:W-:Y:S01]  /*1fc00*/  ISETP.GE.AND P6, PT, R18, R250, PT ;  /* 0x000000fa1200720c */ /* 0x000fe20003fc6270 */
[-C--:B------:R-:W-:Y:S01]  /*1fc10*/  FMUL.FTZ R16, R183, R0.reuse ;  /* 0x00000000b7107220 */ /* 0x080fe20000410000 */
[----:B------:R-:W-:Y:S01]  /*1fc20*/  IADD3 R17, R24, 0x29, RZ ;  /* 0x0000002918117810 */ /* 0x000fe20007ffe0ff */
[-C--:B------:R-:W-:Y:S01]  /*1fc30*/  FMUL.FTZ R25, R176, R0.reuse ;  /* 0x00000000b0197220 */ /* 0x080fe20000410000 */
[----:B------:R-:W-:Y:S01]  /*1fc40*/  ISETP.GE.OR P6, PT, R18, R247, !P6 ;  /* 0x000000f71200720c */ /* 0x000fe200077c6670 */
[----:B------:R-:W-:Y:S01]  /*1fc50*/  FMUL.FTZ R15, R181, R0 ;  /* 0x00000000b50f7220 */ /* 0x000fe20000410000 */
[----:B-1----:R-:W-:Y:S02]  /*1fc60*/  FSEL R183, R20, -INF , !P2 ;  /* 0xff80000014b77808 */ /* 0x002fe40005000000 */
[----:B------:R-:W-:-:S02]  /*1fc70*/  FSEL R22, R22, -INF , !P1 ;  /* 0xff80000016167808 */ /* 0x000fc40004800000 */
[----:B--2---:R-:W-:Y:S01]  /*1fc80*/  FSEL R181, R14, -INF , !P6 ;  /* 0xff8000000eb57808 */ /* 0x004fe20007000000 */
[----:B------:R-:W1:Y:S01]  /*1fc90*/  MUFU.TANH R16, R16 ;  /* 0x0000001000107308 */ /* 0x000e620000002400 */
[-C--:B------:R-:W-:Y:S02]  /*1fca0*/  ISETP.GE.AND P2, PT, R18, R249.reuse, PT ;  /* 0x000000f91200720c */ /* 0x080fe40003f46270 */
[C---:B------:R-:W-:Y:S02]  /*1fcb0*/  ISETP.GE.AND P1, PT, R17.reuse, R250, PT ;  /* 0x000000fa1100720c */ /* 0x040fe40003f26270 */
[----:B------:R-:W-:-:S03]  /*1fcc0*/  ISETP.GE.AND P6, PT, R17, R249, PT ;  /* 0x000000f91100720c */ /* 0x000fc60003fc6270 */
[----:B------:R-:W2:Y:S01]  /*1fcd0*/  MUFU.TANH R25, R25 ;  /* 0x0000001900197308 */ /* 0x000ea20000002400 */
[----:B------:R-:W-:Y:S01]  /*1fce0*/  FMUL.FTZ R177, R177, R0 ;  /* 0x00000000b1b17220 */ /* 0x000fe20000410000 */
[-C--:B------:R-:W-:Y:S02]  /*1fcf0*/  ISETP.GE.OR P2, PT, R18, R248.reuse, !P2 ;  /* 0x000000f81200720c */ /* 0x080fe40005746670 */
[C---:B------:R-:W-:Y:S02]  /*1fd00*/  ISETP.GE.OR P1, PT, R17.reuse, R247, !P1 ;  /* 0x000000f71100720c */ /* 0x040fe40004f26670 */
[----:B------:R-:W-:Y:S02]  /*1fd10*/  ISETP.GE.OR P6, PT, R17, R248, !P6 ;  /* 0x000000f81100720c */ /* 0x000fe400077c6670 */
[----:B------:R-:W-:Y:S01]  /*1fd20*/  IADD3 R17, R24, 0x30, RZ ;  /* 0x0000003018117810 */ /* 0x000fe20007ffe0ff */
[----:B------:R-:W4:Y:S01]  /*1fd30*/  MUFU.TANH R15, R15 ;  /* 0x0000000f000f7308 */ /* 0x000f220000002400 */
[----:B---3--:R-:W-:-:S02]  /*1fd40*/  FSEL R21, R21, -INF , !P2 ;  /* 0xff80000015157808 */ /* 0x008fc40005000000 */
[----:B------:R-:W-:Y:S01]  /*1fd50*/  ISETP.GE.AND P2, PT, R17, R250, PT ;  /* 0x000000fa1100720c */ /* 0x000fe20003f46270 */
[----:B------:R-:W-:-:S04]  /*1fd60*/  FMUL.FTZ R171, R178, R0 ;  /* 0x00000000b2ab7220 */ /* 0x000fc80000410000 */
[----:B------:R-:W3:Y:S01]  /*1fd70*/  MUFU.TANH R177, R177 ;  /* 0x000000b100b17308 */ /* 0x000ee20000002400 */
[----:B------:R-:W-:Y:S01]  /*1fd80*/  ISETP.GE.OR P2, PT, R17, R247, !P2 ;  /* 0x000000f71100720c */ /* 0x000fe20005746670 */
[----:B------:R-:W-:Y:S01]  /*1fd90*/  FMUL.FTZ R28, R174, R0 ;  /* 0x00000000ae1c7220 */ /* 0x000fe20000410000 */
[----:B------:R-:W-:Y:S02]  /*1fda0*/  IADD3 R13, R24, 0x31, RZ ;  /* 0x00000031180d7810 */ /* 0x000fe40007ffe0ff */
[----:B-1----:R-:W-:Y:S02]  /*1fdb0*/  FSEL R20, R16, -INF , !P6 ;  /* 0xff80000010147808 */ /* 0x002fe40007000000 */
[----:B--2---:R-:W-:Y:S01]  /*1fdc0*/  FSEL R25, R25, -INF , !P2 ;  /* 0xff80000019197808 */ /* 0x004fe20005000000 */
[----:B------:R-:W1:Y:S01]  /*1fdd0*/  MUFU.TANH R171, R171 ;  /* 0x000000ab00ab7308 */ /* 0x000e620000002400 */
[C---:B------:R-:W-:Y:S02]  /*1fde0*/  ISETP.GE.AND P6, PT, R13.reuse, R250, PT ;  /* 0x000000fa0d00720c */ /* 0x040fe40003fc6270 */
[----:B------:R-:W-:Y:S01]  /*1fdf0*/  ISETP.GE.AND P2, PT, R13, R249, PT ;  /* 0x000000f90d00720c */ /* 0x000fe20003f46270 */
[----:B------:R-:W-:-:S02]  /*1fe00*/  FMUL.FTZ R170, R179, R0 ;  /* 0x00000000b3aa7220 */ /* 0x000fc40000410000 */
[----:B------:R-:W-:Y:S02]  /*1fe10*/  FMUL.FTZ R14, R172, R0 ;  /* 0x00000000ac0e7220 */ /* 0x000fe40000410000 */
[----:B------:R-:W2:Y:S01]  /*1fe20*/  MUFU.TANH R28, R28 ;  /* 0x0000001c001c7308 */ /* 0x000ea20000002400 */
[C---:B------:R-:W-:Y:S02]  /*1fe30*/  ISETP.GE.OR P6, PT, R13.reuse, R247, !P6 ;  /* 0x000000f70d00720c */ /* 0x040fe400077c6670 */
[----:B------:R-:W-:Y:S01]  /*1fe40*/  ISETP.GE.OR P2, PT, R13, R248, !P2 ;  /* 0x000000f80d00720c */ /* 0x000fe20005746670 */
[-C--:B------:R-:W-:Y:S01]  /*1fe50*/  FMUL.FTZ R172, R173, R0.reuse ;  /* 0x00000000adac7220 */ /* 0x080fe20000410000 */
[----:B------:R-:W-:Y:S01]  /*1fe60*/  IADD3 R13, R24, 0x38, RZ ;  /* 0x00000038180d7810 */ /* 0x000fe20007ffe0ff */
[----:B------:R-:W-:Y:S01]  /*1fe70*/  FMUL.FTZ R29, R175, R0 ;  /* 0x00000000af1d7220 */ /* 0x000fe20000410000 */
[----:B----4-:R-:W-:Y:S01]  /*1fe80*/  FSEL R27, R15, -INF , !P1 ;  /* 0xff8000000f1b7808 */ /* 0x010fe20004800000 */
[----:B------:R-:W4:Y:S01]  /*1fe90*/  MUFU.TANH R170, R170 ;  /* 0x000000aa00aa7308 */ /* 0x000f220000002400 */
[----:B------:R-:W-:-:S02]  /*1fea0*/  ISETP.GE.AND P1, PT, R17, R249, PT ;  /* 0x000000f91100720c */ /* 0x000fc40003f26270 */
[----:B------:R-:W-:Y:S02]  /*1feb0*/  IADD3 R0, R24, 0x39, RZ ;  /* 0x0000003918007810 */ /* 0x000fe40007ffe0ff */
[----:B---3--:R-:W-:Y:S02]  /*1fec0*/  FSEL R24, R177, -INF , !P6 ;  /* 0xff800000b1187808 */ /* 0x008fe40007000000 */
[----:B------:R-:W-:Y:S01]  /*1fed0*/  ISETP.GE.AND P6, PT, R13, R249, PT ;  /* 0x000000f90d00720c */ /* 0x000fe20003fc6270 */
[----:B------:R-:W3:Y:S01]  /*1fee0*/  MUFU.TANH R14, R14 ;  /* 0x0000000e000e7308 */ /* 0x000ee20000002400 */
[-C--:B------:R-:W-:Y:S02]  /*1fef0*/  ISETP.GE.OR P1, PT, R17, R248.reuse, !P1 ;  /* 0x000000f81100720c */ /* 0x080fe40004f26670 */
[----:B------:R-:W-:Y:S02]  /*1ff00*/  ISETP.GE.OR P6, PT, R13, R248, !P6 ;  /* 0x000000f80d00720c */ /* 0x000fe400077c6670 */
[----:B-1----:R-:W-:-:S02]  /*1ff10*/  FSEL R171, R171, -INF , !P1 ;  /* 0xff800000abab7808 */ /* 0x002fc40004800000 */
[----:B------:R-:W-:Y:S01]  /*1ff20*/  ISETP.GE.AND P1, PT, R13, R250, PT ;  /* 0x000000fa0d00720c */ /* 0x000fe20003f26270 */
[----:B------:R-:W1:Y:S01]  /*1ff30*/  MUFU.TANH R172, R172 ;  /* 0x000000ac00ac7308 */ /* 0x000e620000002400 */
[----:B--2---:R-:W-:Y:S01]  /*1ff40*/  FSEL R28, R28, -INF , !P6 ;  /* 0xff8000001c1c7808 */ /* 0x004fe20007000000 */
[----:B------:R-:W-:Y:S01]  /*1ff50*/  BAR.SYNC.DEFER_BLOCKING 0x0 ;  /* 0x0000000000007b1d */ /* 0x000fe20000010000 */
[----:B------:R-:W-:Y:S02]  /*1ff60*/  ISETP.GT.AND P6, PT, R245, R234, PT ;  /* 0x000000eaf500720c */ /* 0x000fe40003fc4270 */
[----:B------:R-:W-:-:S03]  /*1ff70*/  ISETP.GE.OR P1, PT, R13, R247, !P1 ;  /* 0x000000f70d00720c */ /* 0x000fc60004f26670 */
[----:B------:R-:W2:Y:S01]  /*1ff80*/  MUFU.TANH R29, R29 ;  /* 0x0000001d001d7308 */ /* 0x000ea20000002400 */
[----:B----4-:R-:W-:Y:S02]  /*1ff90*/  FSEL R170, R170, -INF , !P2 ;  /* 0xff800000aaaa7808 */ /* 0x010fe40005000000 */
[----:B---3--:R-:W-:Y:S02]  /*1ffa0*/  FSEL R174, R14, -INF , !P1 ;  /* 0xff8000000eae7808 */ /* 0x008fe40004800000 */
[C---:B------:R-:W-:Y:S02]  /*1ffb0*/  ISETP.GE.AND P2, PT, R0.reuse, R250, PT ;  /* 0x000000fa0000720c */ /* 0x040fe40003f46270 */
[C---:B------:R-:W-:Y:S01]  /*1ffc0*/  ISETP.GE.AND P1, PT, R0.reuse, R249, PT ;  /* 0x000000f90000720c */ /* 0x040fe20003f26270 */
[----:B------:R-:W-:Y:S01]  /*1ffd0*/  BSSY B1, `(.L_x_3874) ;  /* 0x00000cf000017945 */ /* 0x000fe20003800000 */
[C---:B------:R-:W-:Y:S02]  /*1ffe0*/  ISETP.GE.OR P2, PT, R0.reuse, R247, !P2 ;  /* 0x000000f70000720c */ /* 0x040fe40005746670 */
[----:B------:R-:W-:Y:S01]  /*1fff0*/  ISETP.GE.OR P1, PT, R0, R248, !P1 ;  /* 0x000000f80000720c */ /* 0x000fe20004f26670 */
[----:B------:R-:W-:Y:S01]  /*20000*/  IMAD.MOV.U32 R184, RZ, RZ, R8 ;  /* 0x000000ffffb87224 */ /* 0x000fe200078e0008 */
[----:B-1----:R-:W-:Y:S01]  /*20010*/  FSEL R172, R172, -INF , !P2 ;  /* 0xff800000acac7808 */ /* 0x002fe20005000000 */
[----:B------:R-:W-:Y:S01]  /*20020*/  IMAD.MOV.U32 R185, RZ, RZ, R9 ;  /* 0x000000ffffb97224 */ /* 0x000fe200078e0009 */
[----:B--2---:R-:W-:Y:S01]  /*20030*/  FSEL R29, R29, -INF , !P1 ;  /* 0xff8000001d1d7808 */ /* 0x004fe20004800000 */
        /* <DEDUP_REMOVED lines=9> */
[----:B------:R-:W1:Y:S03]  /*200d0*/  I2F.RP R15, R13 ;  /* 0x0000000d000f7306 */ /* 0x000e660000209400 */
[----:B------:R-:W-:-:S05]  /*200e0*/  IMAD.MOV R9, RZ, RZ, -R9 ;  /* 0x000000ffff097224 */ /* 0x000fca00078e0a09 */
[----:B-1----:R-:W1:Y:S02]  /*200f0*/  MUFU.RCP R30, R15 ;  /* 0x0000000f001e7308 */ /* 0x002e640000001000 */
[----:B-1----:R-:W-:Y:S02]  /*20100*/  IADD3 R30, R30, 0xffffffe, RZ ;  /* 0x0ffffffe1e1e7810 */ /* 0x002fe40007ffe0ff */
[----:B------:R-:W-:-:S04]  /*20110*/  IADD3 R15, R8, -0x40, RZ ;  /* 0xffffffc0080f7810 */ /* 0x000fc80007ffe0ff */
[----:B------:R-:W1:Y:S01]  /*20120*/  F2I.FTZ.U32.TRUNC.NTZ R31, R30 ;  /* 0x0000001e001f7305 */ /* 0x000e62000021f000 */
[-C--:B------:R-:W-:Y:S01]  /*20130*/  LOP3.LUT R8, R8, R18.reuse, RZ, 0x3c, !PT ;  /* 0x0000001208087212 */ /* 0x080fe200078e3cff */
[--C-:B-1----:R-:W-:Y:S02]  /*20140*/  IMAD.MOV R0, RZ, RZ, -R31.reuse ;  /* 0x000000ffff007224 */ /* 0x102fe400078e0a1f */
[----:B------:R-:W-:Y:S02]  /*20150*/  IMAD.MOV.U32 R30, RZ, RZ, RZ ;  /* 0x000000ffff1e7224 */ /* 0x000fe400078e00ff */
[----:B------:R-:W-:Y:S01]  /*20160*/  IMAD R17, R0, R13, RZ ;  /* 0x0000000d00117224 */ /* 0x000fe200078e02ff */
[----:B------:R-:W-:Y:S02]  /*20170*/  IABS R0, R15 ;  /* 0x0000000f00007213 */ /* 0x000fe40000000000 */
[----:B------:R-:W-:Y:S01]  /*20180*/  LOP3.LUT R15, R15, R18, RZ, 0x3c, !PT ;  /* 0x000000120f0f7212 */ /* 0x000fe200078e3cff */
        /* <DEDUP_REMOVED lines=12> */
[----:B------:R-:W-:Y:S02]  /*20250*/  ISETP.GE.AND P0, PT, R15, RZ, PT ;  /* 0x000000ff0f00720c */ /* 0x000fe40003f06270 */
[----:B------:R-:W-:Y:S01]  /*20260*/  ISETP.GE.U32.AND P2, PT, R0, R13, PT ;  /* 0x0000000d0000720c */ /* 0x000fe20003f46070 */
[----:B------:R-:W2:Y:S05]  /*20270*/  LD.E.64 R14, [R10.64+0x38] ;  /* 0x000038040a0e7980 */ /* 0x000eaa000c101b00 */
[----:B------:R-:W-:-:S02]  /*20280*/  @P1 IADD3 R16, R16, 0x1, RZ ;  /* 0x0000000110101810 */ /* 0x000fc40007ffe0ff */
[----:B------:R-:W-:Y:S02]  /*20290*/  ISETP.GE.AND P1, PT, R8, RZ, PT ;  /* 0x000000ff0800720c */ /* 0x000fe40003f26270 */
[----:B------:R-:W-:-:S03]  /*202a0*/  LOP3.LUT R8, RZ, R18, RZ, 0x33, !PT ;  /* 0x00000012ff087212 */ /* 0x000fc600078e33ff */
[----:B------:R-:W-:Y:S02]  /*202b0*/  @P2 IADD3 R17, R17, 0x1, RZ ;  /* 0x0000000111112810 */ /* 0x000fe40007ffe0ff */
[----:B------:R-:W-:-:S03]  /*202c0*/  ISETP.NE.AND P2, PT, R18, RZ, PT ;  /* 0x000000ff1200720c */ /* 0x000fc60003f45270 */
[----:B------:R-:W-:-:S03]  /*202d0*/  @!P0 IMAD.MOV R17, RZ, RZ, -R17 ;  /* 0x000000ffff118224 */ /* 0x000fc600078e0a11 */
[----:B------:R-:W-:-:S05]  /*202e0*/  @!P1 IMAD.MOV R16, RZ, RZ, -R16 ;  /* 0x000000ffff109224 */ /* 0x000fca00078e0a10 */
[C---:B------:R-:W-:Y:S02]  /*202f0*/  SEL R13, R8.reuse, R16, !P2 ;  /* 0x00000010080d7207 */ /* 0x040fe40005000000 */
[----:B------:R-:W-:Y:S02]  /*20300*/  SEL R8, R8, R17, !P2 ;  /* 0x0000001108087207 */ /* 0x000fe40005000000 */
[----:B------:R-:W3:Y:S01]  /*20310*/  LD.E.64 R16, [R10.64+0x20] ;  /* 0x000020040a107980 */ /* 0x000ee2000c101b00 */
[----:B------:R-:W-:-:S04]  /*20320*/  IMAD.WIDE R34, R13, 0x4, R242 ;  /* 0x000000040d227825 */ /* 0x000fc800078e02f2 */
[----:B------:R-:W-:Y:S01]  /*20330*/  IMAD.WIDE R30, R8, 0x4, R242 ;  /* 0x00000004081e7825 */ /* 0x000fe200078e02f2 */
[----:B------:R-:W4:Y:S04]  /*20340*/  LD.E R9, [R34.64] ;  /* 0x0000000422097980 */ /* 0x000f28000c101900 */
[----:B------:R-:W4:Y:S01]  /*20350*/  LD.E R0, [R30.64] ;  /* 0x000000041e007980 */ /* 0x000f22000c101900 */
[----:B------:R-:W-:-:S05]  /*20360*/  IADD3 R13, R13, -R8, RZ ;  /* 0x800000080d0d7210 */ /* 0x000fca0007ffe0ff */
[----:B------:R-:W-:-:S05]  /*20370*/  IMAD R18, R18, R13, -0x40 ;  /* 0xffffffc012127424 */ /* 0x000fca00078e020d */
[----:B------:R-:W-:Y:S01]  /*20380*/  SHF.R.S32.HI R13, RZ, 0x1f, R18 ;  /* 0x0000001fff0d7819 */ /* 0x000fe20000011412 */
[-C--:B--2---:R-:W-:Y:S02]  /*20390*/  IMAD R8, R15, R18.reuse, RZ ;  /* 0x000000120f087224 */ /* 0x084fe400078e02ff */
[----:B------:R-:W-:-:S04]  /*203a0*/  IMAD.WIDE.U32 R18, R14, R18, RZ ;  /* 0x000000120e127225 */ /* 0x000fc800078e00ff */
[----:B------:R-:W-:-:S04]  /*203b0*/  IMAD R8, R14, R13, R8 ;  /* 0x0000000d0e087224 */ /* 0x000fc800078e0208 */
[----:B------:R-:W-:Y:S02]  /*203c0*/  IMAD.IADD R19, R19, 0x1, R8 ;  /* 0x0000000113137824 */ /* 0x000fe400078e0208 */
[----:B----4-:R-:W-:-:S04]  /*203d0*/  IMAD.IADD R9, R0, 0x1, -R9 ;  /* 0x0000000100097824 */ /* 0x010fc800078e0a09 */
[----:B---3--:R-:W-:Y:S01]  /*203e0*/  IMAD R13, R17, R9, RZ ;  /* 0x00000009110d7224 */ /* 0x008fe200078e02ff */
[----:B------:R-:W-:-:S05]  /*203f0*/  SHF.R.S32.HI R0, RZ, 0x1f, R9 ;  /* 0x0000001fff007819 */ /* 0x000fca0000011409 */
[----:B------:R-:W-:Y:S02]  /*20400*/  IMAD R0, R16, R0, R13 ;  /* 0x0000000010007224 */ /* 0x000fe400078e020d */
[----:B------:R-:W-:-:S04]  /*20410*/  IMAD.WIDE.U32 R16, R9, R16, R18 ;  /* 0x0000001009107225 */ /* 0x000fc800078e0012 */
[----:B------:R-:W-:Y:S01]  /*20420*/  IMAD.MOV.U32 R15, RZ, RZ, R16 ;  /* 0x000000ffff0f7224 */ /* 0x000fe200078e0010 */
[----:B------:R-:W-:Y:S01]  /*20430*/  IADD3 R14, R17, R0, RZ ;  /* 0x00000000110e7210 */ /* 0x000fe20007ffe0ff */
[----:B------:R-:W-:Y:S05]  /*20440*/  BRA `(.L_x_3878) ;  /* 0x0000004000007947 */ /* 0x000fea0003800000 */
.L_x_3877:
[----:B------:R-:W-:Y:S02]  /*20450*/  ULDC.64 UR4, c[0x0][0x118] ;  /* 0x0000460000047ab9 */ /* 0x000fe40000000a00 */
[----:B------:R-:W2:Y:S02]  /*20460*/  LD.E R15, [R10.64+0x38] ;  /* 0x000038040a0f7980 */ /* 0x000ea4000c101900 */
[----:B--2---:R-:W-:-:S04]  /*20470*/  LEA R15, -R15, RZ, 0x6 ;  /* 0x000000ff0f0f7211 */ /* 0x004fc800078e31ff */
[----:B------:R-:W-:Y:S02]  /*20480*/  SHF.R.S32.HI R14, RZ, 0x1f, R15 ;  /* 0x0000001fff0e7819 */ /* 0x000fe4000001140f */
.L_x_3878:
[----:B------:R-:W-:Y:S05]  /*20490*/  BSYNC B0 ;  /* 0x0000000000007941 */ /* 0x000fea0003800000 */
.L_x_3876:
        /* <DEDUP_REMOVED lines=130> */
.L_x_3875:
[----:B------:R-:W-:Y:S05]  /*20cc0*/  BSYNC B1 ;  /* 0x0000000000017941 */ /* 0x000fea0003800000 */
.L_x_3874:
[----:B------:R-:W-:Y:S01]  /*20cd0*/  ULDC.64 UR4, c[0x0][0x118] ;  /* 0x0000460000047ab9 */ /* 0x000fe20000000a00 */
[----:B-1----:R-:W-:Y:S01]  /*20ce0*/  FMNMX.FTZ R9, R164, R33, !PT ;  /* 0x00000021a4097209 */ /* 0x002fe20007810000 */
[----:B------:R1:W2:Y:S03]  /*20cf0*/  LD.E R31, [R10.64+0xdc] ;  /* 0x0000dc040a1f7980 */ /* 0x0002a6000c101900 */
[----:B------:R-:W-:Y:S01]  /*20d00*/  FMNMX.FTZ R0, R4, R9, !PT ;  /* 0x0000000904007209 */ /* 0x000fe20007810000 */
[----:B------:R-:W-:Y:S03]  /*20d10*/  LDSM.16.MT88.4 R16, [R221+0x10000] ;  /* 0x01000000dd10783b */ /* 0x000fe60000004200 */
[----:B------:R-:W-:-:S04]  /*20d20*/  FMNMX.FTZ R9, R5, R0, !PT ;  /* 0x0000000005097209 */ /* 0x000fc80007810000 */
        /* <DEDUP_REMOVED lines=8> */
[----:B-1----:R-:W-:Y:S02]  /*20db0*/  FMNMX.FTZ R11, R180, R13, !PT ;  /* 0x0000000db40b7209 */ /* 0x002fe40007810000 */
        /* <DEDUP_REMOVED lines=17> */
[----:B------:R-:W1:Y:S01]  /*20ed0*/  SHFL.BFLY PT, R11, R8, 0x2, 0x1f ;  /* 0x0c401f00080b7f89 */ /* 0x000e6200000e0000 */
[----:B------:R-:W-:-:S04]  /*20ee0*/  FMNMX.FTZ R9, R170, R9, !PT ;  /* 0x00000009aa097209 */ /* 0x000fc80007810000 */
[----:B------:R-:W-:-:S04]  /*20ef0*/  FMNMX.FTZ R0, R28, R9, !PT ;  /* 0x000000091c007209 */ /* 0x000fc80007810000 */
[----:B------:R-:W-:-:S05]  /*20f00*/  FMNMX.FTZ R0, R29, R0, !PT ;  /* 0x000000001d007209 */ /* 0x000fca0007810000 */
[----:B------:R-:W3:Y:S01]  /*20f10*/  SHFL.BFLY PT, R9, R0, 0x2, 0x1f ;  /* 0x0c401f0000097f89 */ /* 0x000ee200000e0000 */
[----:B-1----:R-:W-:-:S05]  /*20f20*/  FMNMX.FTZ R11, R8, R11, !PT ;  /* 0x0000000b080b7209 */ /* 0x002fca0007810000 */
[----:B------:R-:W1:Y:S01]  /*20f30*/  SHFL.BFLY PT, R168, R11, 0x1, 0x1f ;  /* 0x0c201f000ba87f89 */ /* 0x000e6200000e0000 */
[----:B---3--:R-:W-:-:S05]  /*20f40*/  FMNMX.FTZ R9, R0, R9, !PT ;  /* 0x0000000900097209 */ /* 0x008fca0007810000 */
        /* <DEDUP_REMOVED lines=10> */
[-C--:B------:R-:W-:Y:S01]  /*20ff0*/  FFMA.FTZ R34, R5, R31.reuse, -R176 ;  /* 0x0000001f05227223 */ /* 0x080fe200000108b0 */
[----:B------:R-:W-:Y:S01]  /*21000*/  FSEL R5, R168, RZ, P1 ;  /* 0x000000ffa8057208 */ /* 0x000fe20000800000 */
[-C--:B------:R-:W-:Y:S01]  /*21010*/  FFMA.FTZ R169, R6, R31.reuse, -R30 ;  /* 0x0000001f06a97223 */ /* 0x080fe2000001081e */
[----:B------:R-:W-:Y:S01]  /*21020*/  FSEL R6, R166, RZ, P0 ;  /* 0x000000ffa6067208 */ /* 0x000fe20000000000 */
[-C--:B------:R-:W-:Y:S02]  /*21030*/  FFMA.FTZ R35, R4, R31.reuse, -R176 ;  /* 0x0000001f04237223 */ /* 0x080fe400000108b0 */
[----:B------:R-:W-:Y:S01]  /*21040*/  FADD.FTZ R4, R164, -R5 ;  /* 0x80000005a4047221 */ /* 0x000fe20000010000 */
[----:B------:R-:W-:Y:S01]  /*21050*/  MUFU.EX2 R34, R34 ;  /* 0x0000002200227308 */ /* 0x000fe20000000800 */
[----:B------:R-:W-:Y:S02]  /*21060*/  FADD.FTZ R6, R3, -R6 ;  /* 0x8000000603067221 */ /* 0x000fe40000010000 */
[----:B------:R-:W-:-:S02]  /*21070*/  FFMA.FTZ R165, R33, R31, -R176 ;  /* 0x0000001f21a57223 */ /* 0x000fc400000108b0 */
[-C--:B------:R-:W-:Y:S02]  /*21080*/  FFMA.FTZ R33, R12, R31.reuse, -R176 ;  /* 0x0000001f0c217223 */ /* 0x080fe400000108b0 */
[-CC-:B------:R-:W-:Y:S01]  /*21090*/  FFMA.FTZ R32, R32, R31.reuse, -R30.reuse ;  /* 0x0000001f20207223 */ /* 0x180fe2000001081e */
[----:B------:R-:W2:Y:S01]  /*210a0*/  LDSM.16.MT88.4 R12, [R220+0x10000] ;  /* 0x01000000dc0c783b */ /* 0x000ea20000004200 */
[-CC-:B------:R-:W-:Y:S01]  /*210b0*/  FFMA.FTZ R2, R2, R31.reuse, -R30.reuse ;  /* 0x0000001f02027223 */ /* 0x180fe2000001081e */
[----:B------:R-:W-:Y:S01]  /*210c0*/  MUFU.EX2 R165, R165 ;  /* 0x000000a500a57308 */ /* 0x000fe20000000800 */
[----:B------:R-:W-:Y:S02]  /*210d0*/  FFMA.FTZ R0, R7, R31, -R30 ;  /* 0x0000001f07007223 */ /* 0x000fe4000001081e */
[C---:B------:R-:W-:Y:S02]  /*210e0*/  FMUL.FTZ R164, R31.reuse, R4 ;  /* 0x000000041fa47220 */ /* 0x040fe40000410000 */
[----:B------:R-:W-:-:S02]  /*210f0*/  FMUL.FTZ R3, R31, R6 ;  /* 0x000000061f037220 */ /* 0x000fc40000410000 */
[-CC-:B------:R-:W-:Y:S01]  /*21100*/  FFMA.FTZ R173, R191, R31.reuse, -R176.reuse ;  /* 0x0000001fbfad7223 */ /* 0x180fe200000108b0 */
[----:B------:R-:W3:Y:S01]  /*21110*/  MUFU.EX2 R35, R35 ;  /* 0x0000002300237308 */ /* 0x000ee20000000800 */
[-CC-:B------:R-:W-:Y:S02]  /*21120*/  FFMA.FTZ R178, R190, R31.reuse, -R176.reuse ;  /* 0x0000001fbeb27223 */ /* 0x180fe400000108b0 */
[-CC-:B------:R-:W-:Y:S02]  /*21130*/  FFMA.FTZ R175, R189, R31.reuse, -R176.reuse ;  /* 0x0000001fbdaf7223 */ /* 0x180fe400000108b0 */
[-C--:B------:R-:W-:Y:S02]  /*21140*/  FFMA.FTZ R180, R180, R31.reuse, -R176 ;  /* 0x0000001fb4b47223 */ /* 0x080fe400000108b0 */
[-CC-:B------:R-:W-:Y:S01]  /*21150*/  FFMA.FTZ R177, R188, R31.reuse, -R30.reuse ;  /* 0x0000001fbcb17223 */ /* 0x180fe2000001081e */
[----:B------:R-:W4:Y:S01]  /*21160*/  MUFU.EX2 R33, R33 ;  /* 0x0000002100217308 */ /* 0x000f220000000800 */
[----:B------:R-:W-:-:S02]  /*21170*/  FFMA.FTZ R179, R182, R31, -R30 ;  /* 0x0000001fb6b37223 */ /* 0x000fc4000001081e */
[-CC-:B------:R-:W-:Y:S02]  /*21180*/  FFMA.FTZ R186, R186, R31.reuse, -R30.reuse ;  /* 0x0000001fbaba7223 */ /* 0x180fe4000001081e */
[-C--:B------:R-:W-:Y:S02]  /*21190*/  FFMA.FTZ R187, R187, R31.reuse, -R30 ;  /* 0x0000001fbbbb7223 */ /* 0x080fe4000001081e */
[--C-:B------:R-:W-:Y:S01]  /*211a0*/  FFMA.FTZ R188, R183, R31, -R176.reuse ;  /* 0x0000001fb7bc7223 */ /* 0x100fe200000108b0 */
[----:B------:R-:W-:Y:S01]  /*211b0*/  MUFU.EX2 R32, R32 ;  /* 0x0000002000207308 */ /* 0x000fe20000000800 */
[----:B---3--:R-:W-:Y:S01]  /*211c0*/  F2FP.PACK_AB R4, R35, R165 ;  /* 0x000000a52304723e */ /* 0x008fe200000000ff */
[-CC-:B------:R-:W-:Y:S02]  /*211d0*/  FFMA.FTZ R181, R181, R31.reuse, -R176.reuse ;  /* 0x0000001fb5b57223 */ /* 0x180fe400000108b0 */
[-C--:B------:R-:W-:Y:S02]  /*211e0*/  FFMA.FTZ R190, R27, R31.reuse, -R176 ;  /* 0x0000001f1bbe7223 */ /* 0x080fe400000108b0 */
[----:B------:R-:W-:-:S02]  /*211f0*/  FFMA.FTZ R183, R23, R31, -R30 ;  /* 0x0000001f17b77223 */ /* 0x000fc4000001081e */
[----:B------:R-:W3:Y:S01]  /*21200*/  MUFU.EX2 R2, R2 ;  /* 0x0000000200027308 */ /* 0x000ee20000000800 */
[----:B----4-:R-:W-:Y:S01]  /*21210*/  F2FP.PACK_AB R6, R33, R34 ;  /* 0x000000222106723e */ /* 0x010fe200000000ff */
[-CC-:B------:R-:W-:Y:S02]  /*21220*/  FFMA.FTZ R192, R22, R31.reuse, -R30.reuse ;  /* 0x0000001f16c07223 */ /* 0x180fe4000001081e */
[-CC-:B------:R-:W-:Y:S02]  /*21230*/  FFMA.FTZ R189, R21, R31.reuse, -R30.reuse ;  /* 0x0000001f15bd7223 */ /* 0x180fe4000001081e */
[-C--:B------:R-:W-:Y:S02]  /*21240*/  FFMA.FTZ R194, R20, R31.reuse, -R30 ;  /* 0x0000001f14c27223 */ /* 0x080fe4000001081e */
[----:B------:R-:W-:Y:S01]  /*21250*/  MUFU.EX2 R0, R0 ;  /* 0x0000000000007308 */ /* 0x000fe20000000800 */
[----:B------:R-:W-:Y:S01]  /*21260*/  LDSM.16.MT88.4 R20, [R223+0x15000] ;  /* 0x01500000df14783b */ /* 0x000fe20000004200 */
[----:B------:R-:W-:-:S02]  /*21270*/  FFMA.FTZ R191, R25, R31, -R176 ;  /* 0x0000001f19bf7223 */ /* 0x000fc400000108b0 */
[-CC-:B------:R-:W-:Y:S02]  /*21280*/  FFMA.FTZ R196, R24, R31.reuse, -R176.reuse ;  /* 0x0000001f18c47223 */ /* 0x180fe400000108b0 */
[-CC-:B------:R-:W-:Y:S02]  /*21290*/  FFMA.FTZ R193, R172, R31.reuse, -R176.reuse ;  /* 0x0000001facc17223 */ /* 0x180fe400000108b0 */
[----:B------:R-:W4:Y:S01]  /*212a0*/  MUFU.EX2 R169, R169 ;  /* 0x000000a900a97308 */ /* 0x000f220000000800 */
[----:B---3--:R-:W-:Y:S01]  /*212b0*/  F2FP.PACK_AB R5, R2, R32 ;  /* 0x000000200205723e */ /* 0x008fe200000000ff */
[-C--:B------:R-:W-:Y:S02]  /*212c0*/  FFMA.FTZ R174, R174, R31.reuse, -R176 ;  /* 0x0000001faeae7223 */ /* 0x080fe400000108b0 */
[-CC-:B------:R-:W-:Y:S02]  /*212d0*/  FFMA.FTZ R171, R171, R31.reuse, -R30.reuse ;  /* 0x0000001fabab7223 */ /* 0x180fe4000001081e */
[----:B------:R-:W-:-:S02]  /*212e0*/  FFMA.FTZ R170, R170, R31, -R30 ;  /* 0x0000001faaaa7223 */ /* 0x000fc4000001081e */
[----:B------:R-:W3:Y:S01]  /*212f0*/  MUFU.EX2 R164, R164 ;  /* 0x000000a400a47308 */ /* 0x000ee20000000800 */
[-CC-:B------:R-:W-:Y:S02]  /*21300*/  FFMA.FTZ R172, R28, R31.reuse, -R30.reuse ;  /* 0x0000001f1cac7223 */ /* 0x180fe4000001081e */
[----:B------:R-:W-:-:S05]  /*21310*/  FFMA.FTZ R195, R29, R31, -R30 ;  /* 0x0000001f1dc37223 */ /* 0x000fca000001081e */
[----:B------:R-:W1:Y:S01]  /*21320*/  MUFU.EX2 R3, R3 ;  /* 0x0000000300037308 */ /* 0x000e620000000800 */
[----:B----4-:R-:W-:Y:S01]  /*21330*/  F2FP.PACK_AB R7, R169, R0 ;  /* 0x00000000a907723e */ /* 0x010fe200000000ff */
[----:B---3--:R-:W-:-:S06]  /*21340*/  FMUL.FTZ R160, R160, R164 ;  /* 0x000000a4a0a07220 */ /* 0x008fcc0000410000 */
        /* <DEDUP_REMOVED lines=23> */
[C---:B------:R-:W-:Y:S01]  /*214c0*/  HMMA.16816.F32 R152, R4.reuse, R16, R152 ;  /* 0x000000100498723c */ /* 0x040fe20000001898 */
[-C--:B------:R-:W-:Y:S02]  /*214d0*/  FMUL.FTZ R145, R145, R164.reuse ;  /* 0x000000a491917220 */ /* 0x080fe40000410000 */
[-C--:B------:R-:W-:Y:S01]  /*214e0*/  FMUL.FTZ R146, R146, R3.reuse ;  /* 0x0000000392927220 */ /* 0x080fe20000410000 */
[----:B------:R-:W-:Y:S01]  /*214f0*/  MUFU.EX2 R177, R177 ;  /* 0x000000b100b17308 */ /* 0x000fe20000000800 */
[----:B------:R-:W-:Y:S02]  /*21500*/  FMUL.FTZ R147, R147, R3 ;  /* 0x0000000393937220 */ /* 0x000fe40000410000 */
[-C--:B------:R-:W-:Y:S01]  /*21510*/  FMUL.FTZ R140, R140, R164.reuse ;  /* 0x000000a48c8c7220 */ /* 0x080fe20000410000 */
[----:B------:R-:W-:Y:S01]  /*21520*/  HMMA.16816.F32 R148, R4, R18, R148 ;  /* 0x000000120494723c */ /* 0x000fe20000001894 */
[----:B------:R-:W4:Y:S01]  /*21530*/  LDSM.16.MT88.4 R16, [R223+0x12000] ;  /* 0x01200000df10783b */ /* 0x000f220000004200 */
[----:B------:R-:W-:-:S02]  /*21540*/  FMUL.FTZ R141, R141, R164 ;  /* 0x000000a48d8d7220 */ /* 0x000fc40000410000 */
[-C--:B------:R-:W-:Y:S01]  /*21550*/  FMUL.FTZ R142, R142, R3.reuse ;  /* 0x000000038e8e7220 */ /* 0x080fe20000410000 */
[----:B------:R1:W1:Y:S01]  /*21560*/  MUFU.EX2 R182, R187 ;  /* 0x000000bb00b67308 */ /* 0x0002620000000800 */
[-C--:B------:R-:W-:Y:S02]  /*21570*/  FMUL.FTZ R143, R143, R3.reuse ;  /* 0x000000038f8f7220 */ /* 0x080fe40000410000 */
        /* <DEDUP_REMOVED lines=11> */
[----:B------:R-:W1:Y:S01]  /*21630*/  MUFU.EX2 R186, R186 ;  /* 0x000000ba00ba7308 */ /* 0x000e620000000800 */
[-C--:B------:R-:W-:Y:S01]  /*21640*/  FMUL.FTZ R135, R135, R3.reuse ;  /* 0x0000000387877220 */ /* 0x080fe20000410000 */
[C---:B---3--:R-:W-:Y:S01]  /*21650*/  HMMA.16816.F32 R136, R4.reuse, R8, R136 ;  /* 0x000000080488723c */ /* 0x048fe20000001888 */
[-C--:B-----5:R-:W-:Y:S02]  /*21660*/  FMUL.FTZ R36, R36, R164.reuse ;  /* 0x000000a424247220 */ /* 0x0a0fe40000410000 */
[-C--:B------:R-:W-:Y:S02]  /*21670*/  FMUL.FTZ R37, R37, R164.reuse ;  /* 0x000000a425257220 */ /* 0x080fe40000410000 */
[-C--:B------:R-:W-:Y:S01]  /*21680*/  FMUL.FTZ R38, R38, R3.reuse ;  /* 0x0000000326267220 */ /* 0x080fe20000410000 */
[----:B------:R-:W-:Y:S01]  /*21690*/  MUFU.EX2 R188, R188 ;  /* 0x000000bc00bc7308 */ /* 0x000fe20000000800 */
[----:B------:R-:W-:Y:S01]  /*216a0*/  FMUL.FTZ R39, R39, R3 ;  /* 0x0000000327277220 */ /* 0x000fe20000410000 */
[----:B------:R-:W-:Y:S01]  /*216b0*/  HMMA.16816.F32 R132, R4, R10, R132 ;  /* 0x0000000a0484723c */ /* 0x000fe20000001884 */
[----:B------:R-:W3:Y:S01]  /*216c0*/  LDSM.16.MT88.4 R8, [R220+0x12000] ;  /* 0x01200000dc08783b */ /* 0x000ee20000004200 */
[----:B------:R-:W-:-:S02]  /*216d0*/  FMUL.FTZ R40, R40, R164 ;  /* 0x000000a428287220 */ /* 0x000fc40000410000 */
[-C--:B------:R-:W-:Y:S02]  /*216e0*/  FMUL.FTZ R41, R41, R164.reuse ;  /* 0x000000a429297220 */ /* 0x080fe40000410000 */
[-C--:B------:R-:W-:Y:S01]  /*216f0*/  FMUL.FTZ R42, R42, R3.reuse ;  /* 0x000000032a2a7220 */ /* 0x080fe20000410000 */
[----:B------:R-:W-:Y:S01]  /*21700*/  MUFU.EX2 R181, R181 ;  /* 0x000000b500b57308 */ /* 0x000fe20000000800 */
[-C--:B------:R-:W-:Y:S01]  /*21710*/  FMUL.FTZ R43, R43, R3.reuse ;  /* 0x000000032b2b7220 */ /* 0x080fe20000410000 */
[C---:B----4-:R-:W-:Y:S01]  /*21720*/  HMMA.16816.F32 R36, R4.reuse, R16, R36 ;  /* 0x000000100424723c */ /* 0x050fe20000001824 */
[-C--:B------:R-:W-:Y:S02]  /*21730*/  FMUL.FTZ R44, R44, R164.reuse ;  /* 0x000000a42c2c7220 */ /* 0x080fe40000410000 */
[-C--:B------:R-:W-:Y:S02]  /*21740*/  FMUL.FTZ R45, R45, R164.reuse ;  /* 0x000000a42d2d7220 */ /* 0x080fe40000410000 */
[-C--:B------:R-:W-:Y:S01]  /*21750*/  FMUL.FTZ R46, R46, R3.reuse ;  /* 0x000000032e2e7220 */ /* 0x080fe20000410000 */
[----:B------:R-:W-:Y:S01]  /*21760*/  MUFU.EX2 R190, R190 ;  /* 0x000000be00be7308 */ /* 0x000fe20000000800 */
[----:B------:R-:W-:Y:S01]  /*21770*/  FMUL.FTZ R47, R47, R3 ;  /* 0x000000032f2f7220 */ /* 0x000fe20000410000 */
[----:B------:R-:W-:Y:S01]  /*21780*/  HMMA.16816.F32 R40, R4, R18, R40 ;  /* 0x000000120428723c */ /* 0x000fe20000001828 */
[-C--:B------:R-:W-:Y:S01]  /*21790*/  FMUL.FTZ R48, R48, R164.reuse ;  /* 0x000000a430307220 */ /* 0x080fe20000410000 */
[----:B------:R-:W4:Y:S01]  /*217a0*/  LDSM.16.MT88.4 R16, [R219+0x12000] ;  /* 0x01200000db10783b */ /* 0x000f220000004200 */
        /* <DEDUP_REMOVED lines=37> */
[----:B------:R-:W4:Y:S01]  /*21a00*/  LDSM.16.MT88.4 R16, [R220+0x14000] ;  /* 0x01400000dc10783b */ /* 0x000f220000004200 */
[----:B------:R-:W-:-:S02]  /*21a10*/  FMUL.FTZ R72, R72, R164 ;  /* 0x000000a448487220 */ /* 0x000fc40000410000 */
[-C--:B------:R-:W-:Y:S02]  /*21a20*/  FMUL.FTZ R73, R73, R164.reuse ;  /* 0x000000a449497220 */ /* 0x080fe40000410000 */
        /* <DEDUP_REMOVED lines=39> */
[-C--:B------:R-:W-:Y:S02]  /*21ca0*/  FMUL.FTZ R98, R98, R3.reuse ;  /* 0x0000000362627220 */ /* 0x080fe40000410000 */
[-C--:B------:R-:W-:Y:S01]  /*21cb0*/  FMUL.FTZ R99, R99, R3.reuse ;  /* 0x0000000363637220 */ /* 0x080fe20000410000 */
        /* <DEDUP_REMOVED lines=17> */
[-C--:B------:R-:W-:Y:S01]  /*21dd0*/  FMUL.FTZ R112, R112, R164.reuse ;  /* 0x000000a470707220 */ /* 0x080fe20000410000 */
[----:B------:R-:W3:Y:S01]  /*21de0*/  LDSM.16.MT88.4 R8, [R219+0x16000] ;  /* 0x01600000db08783b */ /* 0x000ee20000004200 */
[-C--:B------:R-:W-:Y:S02]  /*21df0*/  FMUL.FTZ R113, R113, R164.reuse ;  /* 0x000000a471717220 */ /* 0x080fe40000410000 */
[-C--:B------:R-:W-:Y:S02]  /*21e00*/  FMUL.FTZ R114, R114, R3.reuse ;  /* 0x0000000372727220 */ /* 0x080fe40000410000 */
[----:B------:R-:W-:Y:S01]  /*21e10*/  FMUL.FTZ R115, R115, R3 ;  /* 0x0000000373737220 */ /* 0x000fe20000410000 */
[----:B----4-:R-:W-:Y:S01]  /*21e20*/  HMMA.16816.F32 R108, R4, R16, R108 ;  /* 0x00000010046c723c */ /* 0x010fe2000000186c */
[----:B------:R-:W-:-:S02]  /*21e30*/  FMUL.FTZ R116, R116, R164 ;  /* 0x000000a474747220 */ /* 0x000fc40000410000 */
[-C--:B------:R-:W-:Y:S02]  /*21e40*/  FMUL.FTZ R117, R117, R164.reuse ;  /* 0x000000a475757220 */ /* 0x080fe40000410000 */
[-C--:B------:R-:W-:Y:S02]  /*21e50*/  FMUL.FTZ R118, R118, R3.reuse ;  /* 0x0000000376767220 */ /* 0x080fe40000410000 */
[-C--:B------:R-:W-:Y:S01]  /*21e60*/  FMUL.FTZ R119, R119, R3.reuse ;  /* 0x0000000377777220 */ /* 0x080fe20000410000 */
[----:B------:R-:W-:Y:S01]  /*21e70*/  HMMA.16816.F32 R112, R4, R18, R112 ;  /* 0x000000120470723c */ /* 0x000fe20000001870 */
[-C--:B------:R-:W-:Y:S01]  /*21e80*/  FMUL.FTZ R120, R120, R164.reuse ;  /* 0x000000a478787220 */ /* 0x080fe20000410000 */
[----:B------:R-:W4:Y:S01]  /*21e90*/  LDSM.16.MT88.4 R16, [R223+0x10800] ;  /* 0x01080000df10783b */ /* 0x000f220000004200 */
[----:B------:R-:W-:Y:S02]  /*21ea0*/  FMUL.FTZ R121, R121, R164 ;  /* 0x000000a479797220 */ /* 0x000fe40000410000 */
[----:B------:R-:W-:-:S02]  /*21eb0*/  FMUL.FTZ R122, R122, R3 ;  /* 0x000000037a7a7220 */ /* 0x000fc40000410000 */
        /* <DEDUP_REMOVED lines=11> */
[----:B------:R-:W-:Y:S01]  /*21f70*/  FMUL.FTZ R131, R131, R3 ;  /* 0x0000000383837220 */ /* 0x000fe20000410000 */
[C---:B---3--:R-:W-:Y:S01]  /*21f80*/  HMMA.16816.F32 R124, R4.reuse, R8, R124 ;  /* 0x00000008047c723c */ /* 0x048fe2000000187c */
[----:B-1----:R-:W-:Y:S02]  /*21f90*/  FFMA.FTZ R187, R26, R31, -R176 ;  /* 0x0000001f1abb7223 */ /* 0x002fe400000108b0 */
[----:B------:R-:W-:Y:S01]  /*21fa0*/  LDSM.16.MT88.4 R24, [R219+0x17000] ;  /* 0x01700000db18783b */ /* 0x000fe20000004200 */
[----:B------:R-:W-:Y:S02]  /*21fb0*/  FFMA.FTZ R164, R252, R164, R165 ;  /* 0x000000a4fca47223 */ /* 0x000fe400000100a5 */
[----:B------:R-:W-:Y:S01]  /*21fc0*/  FFMA.FTZ R3, R251, R3, R32 ;  /* 0x00000003fb037223 */ /* 0x000fe20000010020 */
[----:B------:R-:W1:Y:S01]  /*21fd0*/  MUFU.EX2 R187, R187 ;  /* 0x000000bb00bb7308 */ /* 0x000e620000000800 */
[----:B------:R-:W-:Y:S01]  /*21fe0*/  HMMA.16816.F32 R128, R4, R10, R128 ;  /* 0x0000000a0480723c */ /* 0x000fe20000001880 */
[----:B------:R-:W3:Y:S01]  /*21ff0*/  LDSM.16.MT88.4 R8, [R220+0x10800] ;  /* 0x01080000dc08783b */ /* 0x000ee20000004200 */
[----:B------:R-:W-:Y:S01]  /*22000*/  FADD.FTZ R35, R35, R164 ;  /* 0x000000a423237221 */ /* 0x000fe20000010000 */
[----:B------:R-:W-:Y:S01]  /*22010*/  MOV R164, R168 ;  /* 0x000000a800a47202 */ /* 0x000fe20000000f00 */
[----:B------:R-:W-:Y:S01]  /*22020*/  FADD.FTZ R3, R2, R3 ;  /* 0x0000000302037221 */ /* 0x000fe20000010000 */
[----:B------:R-:W-:Y:S01]  /*22030*/  LDSM.16.MT88.4 R28, [R223+0x13800] ;  /* 0x01380000df1c783b */ /* 0x000fe20000004200 */
        /* <DEDUP_REMOVED lines=12> */
[C---:B----4-:R-:W-:Y:S01]  /*22100*/  HMMA.16816.F32 R160, R4.reuse, R16, R160 ;  /* 0x0000001004a0723c */ /* 0x050fe200000018a0 */
[----:B------:R-:W-:Y:S02]  /*22110*/  FADD.FTZ R182, R182, R177 ;  /* 0x000000b1b6b67221 */ /* 0x000fe40000010000 */
[----:B------:R-:W-:Y:S02]  /*22120*/  FADD.FTZ R175, R175, R178 ;  /* 0x000000b2afaf7221 */ /* 0x000fe40000010000 */
[----:B------:R-:W-:Y:S02]  /*22130*/  FADD.FTZ R179, R179, R182 ;  /* 0x000000b6b3b37221 */ /* 0x000fe40000010000 */
[----:B------:R-:W-:Y:S01]  /*22140*/  FADD.FTZ R180, R180, R175 ;  /* 0x000000afb4b47221 */ /* 0x000fe20000010000 */
[----:B------:R-:W-:Y:S01]  /*22150*/  HMMA.16816.F32 R156, R4, R18, R156 ;  /* 0x00000012049c723c */ /* 0x000fe2000000189c */
[----:B------:R-:W4:Y:S01]  /*22160*/  LDSM.16.MT88.4 R16, [R219+0x10800] ;  /* 0x01080000db10783b */ /* 0x000f220000004200 */
[----:B------:R-:W-:-:S06]  /*22170*/  FADD.FTZ R186, R186, R179 ;  /* 0x000000b3baba7221 */ /* 0x000fcc0000010000 */
        /* <DEDUP_REMOVED lines=43> */
[----:B------:R-:W-:Y:S01]  /*22430*/  HMMA.16816.F32 R128, R4, R18, R128 ;  /* 0x000000120480723c */ /* 0x000fe20000001880 */
[----:B------:R-:W4:Y:S06]  /*22440*/  LDSM.16.MT88.4 R16, [R220+0x11000] ;  /* 0x01100000dc10783b */ /* 0x000f2c0000004200 */
        /* <DEDUP_REMOVED lines=53> */
[----:B------:R-:W-:Y:S07]  /*227a0*/  LDSM.16.MT88.4 R24, [R221+0x13800] ;  /* 0x01380000dd18783b */ /* 0x000fee0000004200 */
[C---:B-1----:R-:W-:Y:S08]  /*227b0*/  HMMA.16816.F32 R108, R4.reuse, R12, R108 ;  /* 0x0000000c046c723c */ /* 0x042ff0000000186c */
[C---:B------:R-:W-:Y:S01]  /*227c0*/  HMMA.16816.F32 R112, R4.reuse, R14, R112 ;  /* 0x0000000e0470723c */ /* 0x040fe20000001870 */
[----:B------:R-:W1:Y:S07]  /*227d0*/  LDSM.16.MT88.4 R12, [R220+0x11800] ;  /* 0x01180000dc0c783b */ /* 0x000e6e0000004200 */
        /* <DEDUP_REMOVED lines=47> */
[C---:B---3--:R-:W-:Y:S08]  /*22ad0*/  HMMA.16816.F32 R84, R4.reuse, R20, R84 ;  /* 0x000000140454723c */ /* 0x048ff00000001854 */
[C---:B------:R-:W-:Y:S08]  /*22ae0*/  HMMA.16816.F32 R88, R4.reuse, R22, R88 ;  /* 0x000000160458723c */ /* 0x040ff00000001858 */
[C---:B------:R-:W-:Y:S08]  /*22af0*/  HMMA.16816.F32 R92, R4.reuse, R24, R92 ;  /* 0x00000018045c723c */ /* 0x040ff0000000185c */
[C---:B------:R-:W-:Y:S08]  /*22b00*/  HMMA.16816.F32 R96, R4.reuse, R26, R96 ;  /* 0x0000001a0460723c */ /* 0x040ff00000001860 */
[C---:B--2---:R-:W-:Y:S08]  /*22b10*/  HMMA.16816.F32 R108, R4.reuse, R8, R108 ;  /* 0x00000008046c723c */ /* 0x044ff0000000186c */
[C---:B------:R-:W-:Y:S08]  /*22b20*/  HMMA.16816.F32 R112, R4.reuse, R10, R112 ;  /* 0x0000000a0470723c */ /* 0x040ff00000001870 */
[C---:B------:R-:W-:Y:S08]  /*22b30*/  HMMA.16816.F32 R116, R4.reuse, R16, R116 ;  /* 0x000000100474723c */ /* 0x040ff00000001874 */
[C---:B------:R-:W-:Y:S08]  /*22b40*/  HMMA.16816.F32 R120, R4.reuse, R18, R120 ;  /* 0x000000120478723c */ /* 0x040ff00000001878 */
[C---:B-1----:R-:W-:Y:S08]  /*22b50*/  HMMA.16816.F32 R124, R4.reuse, R12, R124 ;  /* 0x0000000c047c723c */ /* 0x042ff0000000187c */
[----:B------:R-:W-:Y:S11]  /*22b60*/  HMMA.16816.F32 R128, R4, R14, R128 ;  /* 0x0000000e0480723c */ /* 0x000ff60000001880 */
[----:B------:R-:W-:Y:S08]  /*22b70*/  @!UPT UIADD3 URZ, URZ, URZ, URZ ;  /* 0x0000003f3f3ff290 */ /* 0x000ff0000fffe03f */
.L_x_3870:
[----:B------:R-:W-:Y:S05]  /*22b80*/  @!P6 BRA `(.L_x_3879) ;  /* 0x000054800000e947 */ /* 0x000fea0003800000 */
[----:B------:R-:W-:Y:S02]  /*22b90*/  MOV R0, R3 ;  /* 0x0000000300007202 */ /* 0x000fe40000000f00 */
[----:B------:R-:W-:-:S02]  /*22ba0*/  MOV R2, R164 ;  /* 0x000000a400027202 */ /* 0x000fc40000000f00 */
.L_x_3888:
        /* <DEDUP_REMOVED lines=14> */
[----:B------:R-:W2:Y:S04]  /*22c90*/  LD.E R10, [R164.64+0x170] ;  /* 0x00017004a40a7980 */ /* 0x000ea8000c101900 */
[----:B------:R-:W3:Y:S01]  /*22ca0*/  LD.E.64 R14, [R164.64+0x28] ;  /* 0x00002804a40e7980 */ /* 0x000ee2000c101b00 */
        /* <DEDUP_REMOVED lines=11> */
[----:B------:R-:W-:Y:S02]  /*22d60*/  ISETP.GE.AND P0, PT, R3, RZ, PT ;  /* 0x000000ff0300720c */ /* 0x000fe40003f06270 */
[-C--:B------:R-:W-:Y:S01]  /*22d70*/  LOP3.LUT R3, RZ, R10.reuse, RZ, 0x33, !PT ;  /* 0x0000000aff037212 */ /* 0x080fe200078e33ff */
        /* <DEDUP_REMOVED lines=27> */
[-C--:B------:R-:W-:Y:S02]  /*22f30*/  LEA R18, P1, R5, R242.reuse, 0x2 ;  /* 0x000000f205127211 */ /* 0x080fe400078210ff */
[----:B------:R-:W-:Y:S02]  /*22f40*/  LEA R16, P0, R9, R242, 0x2 ;  /* 0x000000f209107211 */ /* 0x000fe400078010ff */
[-C--:B------:R-:W-:Y:S01]  /*22f50*/  LEA.HI.X.SX32 R19, R5, R243.reuse, 0x2, P1 ;  /* 0x000000f305137211 */ /* 0x080fe200008f16ff */
[C---:B------:R-:W-:Y:S01]  /*22f60*/  IMAD.IADD R5, R9.reuse, 0x1, -R5 ;  /* 0x0000000109057824 */ /* 0x040fe200078e0a05 */
[----:B------:R-:W-:Y:S03]  /*22f70*/  LEA.HI.X.SX32 R17, R9, R243, 0x2, P0 ;  /* 0x000000f309117211 */ /* 0x000fe600000f16ff */
[----:B------:R-:W-:Y:S01]  /*22f80*/  IMAD R10, R10, R5, -0x40 ;  /* 0xffffffc00a0a7424 */ /* 0x000fe200078e0205 */
[----:B------:R-:W4:Y:S04]  /*22f90*/  LD.E R3, [R18.64] ;  /* 0x0000000412037980 */ /* 0x000f28000c101900 */
        /* <DEDUP_REMOVED lines=14> */
.L_x_3881:
[----:B------:R-:W-:Y:S02]  /*23080*/  ULDC.64 UR4, c[0x0][0x118] ;  /* 0x0000460000047ab9 */ /* 0x000fe40000000a00 */
[----:B------:R-:W2:Y:S02]  /*23090*/  LD.E R7, [R164.64+0x40] ;  /* 0x00004004a4077980 */ /* 0x000ea4000c101900 */
[----:B--2---:R-:W-:Y:S04]  /*230a0*/  LEA R7, -R7, RZ, 0x6 ;  /* 0x000000ff07077211 */ /* 0x004fe800078e31ff */
[----:B------:R-:W-:Y:S02]  /*230b0*/  SHF.R.S32.HI R4, RZ, 0x1f, R7 ;  /* 0x0000001fff047819 */ /* 0x000fe40000011407 */
.L_x_3882:
[----:B------:R-:W-:Y:S05]  /*230c0*/  BSYNC B0 ;  /* 0x0000000000007941 */ /* 0x000fea0003800000 */
.L_x_3880:
[C---:B------:R-:W-:Y:S01]  /*230d0*/  LOP3.LUT P6, RZ, R246.reuse, 0x1, RZ, 0xc0, !PT ;  /* 0x00000001f6ff7812 */ /* 0x040fe200078cc0ff */
[----:B------:R-:W-:Y:S01]  /*230e0*/  ULDC.64 UR4, c[0x0][0x118] ;  /* 0x0000460000047ab9 */ /* 0x000fe20000000a00 */
[C---:B------:R-:W-:Y:S01]  /*230f0*/  LOP3.LUT P4, RZ, R246.reuse, 0x4, RZ, 0xc0, !PT ;  /* 0x00000004f6ff7812 */ /* 0x040fe2000788c0ff */
[----:B------:R-:W-:Y:S01]  /*23100*/  BSSY B1, `(.L_x_3883) ;  /* 0x0000262000017945 */ /* 0x000fe20003800000 */
[C---:B------:R-:W-:Y:S02]  /*23110*/  LOP3.LUT P5, RZ, R246.reuse, 0x2, RZ, 0xc0, !PT ;  /* 0x00000002f6ff7812 */ /* 0x040fe400078ac0ff */
[C---:B------:R-:W-:Y:S02]  /*23120*/  IADD3 R5, P1, R7.reuse, R230, RZ ;  /* 0x000000e607057210 */ /* 0x040fe40007f3e0ff */
[----:B------:R-:W-:Y:S02]  /*23130*/  LOP3.LUT P3, RZ, R246, 0x8, RZ, 0xc0, !PT ;  /* 0x00000008f6ff7812 */ /* 0x000fe4000786c0ff */
[----:B------:R-:W-:Y:S01]  /*23140*/  LEA R196, P0, R7, R184, 0x1 ;  /* 0x000000b807c47211 */ /* 0x000fe200078008ff */
[--C-:B------:R-:W-:Y:S01]  /*23150*/  IMAD.X R6, R4, 0x1, R231.reuse, P1 ;  /* 0x0000000104067824 */ /* 0x100fe200008e06e7 */
[----:B------:R-:W-:Y:S02]  /*23160*/  IADD3 R3, P2, R5, R230, RZ ;  /* 0x000000e605037210 */ /* 0x000fe40007f5e0ff */
[----:B------:R-:W-:Y:S02]  /*23170*/  LEA.HI.X R197, R7, R185, R4, 0x1, P0 ;  /* 0x000000b907c57211 */ /* 0x000fe400000f0c04 */
[CC--:B------:R-:W-:Y:S02]  /*23180*/  @P6 LEA R16, P1, R5.reuse, R184.reuse, 0x1 ;  /* 0x000000b805106211 */ /* 0x0c0fe400078208ff */
        /* <DEDUP_REMOVED lines=23> */
[CC--:B------:R-:W-:Y:S02]  /*23300*/  @P6 LEA R24, P0, R5.reuse, R184.reuse, 0x1 ;  /* 0x000000b805186211 */ /* 0x0c0fe400078008ff */
        /* <DEDUP_REMOVED lines=8> */
[----:B------:R-:W-:Y:S02]  /*23390*/  @P5 MOV R4, R196 ;  /* 0x000000c400045202 */ /* 0x000fe40000000f00 */
        /* <DEDUP_REMOVED lines=93> */
[----:B------:R-:W-:Y:S04]  /*23970*/  LDSM.16.M88.4 R192, [R222+0x8000] ;  /* 0x00800000dec0783b */ /* 0x000fe80000000200 */
[C---:B----4-:R-:W-:Y:S01]  /*23980*/  HMMA.16816.F32 R12, R32.reuse, R16, RZ ;  /* 0x00000010200c723c */ /* 0x050fe200000018ff */
[----:B------:R-:W-:Y:S05]  /*23990*/  LDSM.16.M88.4 R200, [R215] ;  /* 0x00000000d7c8783b */ /* 0x000fea0000000200 */
[----:B------:R-:W4:Y:S02]  /*239a0*/  LD.E R3, [R164.64+0x18c] ;  /* 0x00018c04a4037980 */ /* 0x000f24000c101900 */
        /* <DEDUP_REMOVED lines=14> */
[----:B------:R-:W2:Y:S07]  /*23a90*/  LDSM.16.M88.4 R184, [R222+0x9800] ;  /* 0x00980000deb8783b */ /* 0x000eae0000000200 */
[C---:B------:R-:W-:Y:S07]  /*23aa0*/  HMMA.16816.F32 R28, R172.reuse, R188, R28 ;  /* 0x000000bcac1c723c */ /* 0x040fee000000181c */
[----:B------:R-:W-:Y:S01]  /*23ab0*/  MOV R188, R196 ;  /* 0x000000c400bc7202 */ /* 0x000fe20000000f00 */
[----:B------:R-:W-:Y:S01]  /*23ac0*/  HMMA.16816.F32 R32, R172, R190, R32 ;  /* 0x000000beac20723c */ /* 0x000fe20000001820 */
[----:B------:R-:W-:Y:S03]  /*23ad0*/  LDSM.16.M88.4 R172, [R215+0x800] ;  /* 0x00080000d7ac783b */ /* 0x000fe60000000200 */
[----:B------:R-:W-:Y:S02]  /*23ae0*/  IMAD.MOV.U32 R189, RZ, RZ, R197 ;  /* 0x000000ffffbd7224 */ /* 0x000fe400078e00c5 */
[----:B------:R-:W2:Y:S02]  /*23af0*/  LDSM.16.M88.4 R196, [R224] ;  /* 0x00000000e0c4783b */ /* 0x000ea40000000200 */
[C---:B-1----:R-:W-:Y:S07]  /*23b00*/  HMMA.16816.F32 R4, R168.reuse, R192, R4 ;  /* 0x000000c0a804723c */ /* 0x042fee0000001804 */
[----:B------:R-:W-:Y:S01]  /*23b10*/  MOV R192, R188 ;  /* 0x000000bc00c07202 */ /* 0x000fe20000000f00 */
[C---:B------:R-:W-:Y:S04]  /*23b20*/  HMMA.16816.F32 R8, R168.reuse, R194, R8 ;  /* 0x000000c2a808723c */ /* 0x040fe80000001808 */
[----:B------:R-:W-:Y:S02]  /*23b30*/  IMAD.MOV.U32 R193, RZ, RZ, R189 ;  /* 0x000000ffffc17224 */ /* 0x000fe400078e00bd */
[----:B------:R-:W1:Y:S02]  /*23b40*/  LDSM.16.M88.4 R188, [R215+0x1000] ;  /* 0x00100000d7bc783b */ /* 0x000e640000000200 */
[C---:B---3--:R-:W-:Y:S07]  /*23b50*/  HMMA.16816.F32 R12, R168.reuse, R176, R12 ;  /* 0x000000b0a80c723c */ /* 0x048fee000000180c */
[----:B------:R-:W-:Y:S01]  /*23b60*/  MOV R176, R192 ;  /* 0x000000c000b07202 */ /* 0x000fe20000000f00 */
[C---:B------:R-:W-:Y:S04]  /*23b70*/  HMMA.16816.F32 R16, R168.reuse, R178, R16 ;  /* 0x000000b2a810723c */ /* 0x040fe80000001810 */
[----:B------:R-:W-:Y:S02]  /*23b80*/  IMAD.MOV.U32 R177, RZ, RZ, R193 ;  /* 0x000000ffffb17224 */ /* 0x000fe400078e00c1 */
[----:B------:R-:W3:Y:S02]  /*23b90*/  LDSM.16.M88.4 R192, [R215+0x1800] ;  /* 0x00180000d7c0783b */ /* 0x000ee40000000200 */
[C---:B-----5:R-:W-:Y:S08]  /*23ba0*/  HMMA.16816.F32 R20, R168.reuse, R180, R20 ;  /* 0x000000b4a814723c */ /* 0x060ff00000001814 */
[C---:B------:R-:W-:Y:S01]  /*23bb0*/  HMMA.16816.F32 R24, R168.reuse, R182, R24 ;  /* 0x000000b6a818723c */ /* 0x040fe20000001818 */
[----:B------:R-:W-:Y:S07]  /*23bc0*/  LDSM.16.M88.4 R180, [R228+0xa800] ;  /* 0x00a80000e4b4783b */ /* 0x000fee0000000200 */
[C---:B--2---:R-:W-:Y:S08]  /*23bd0*/  HMMA.16816.F32 R28, R168.reuse, R184, R28 ;  /* 0x000000b8a81c723c */ /* 0x044ff0000000181c */
[----:B------:R-:W-:Y:S01]  /*23be0*/  HMMA.16816.F32 R32, R168, R186, R32 ;  /* 0x000000baa820723c */ /* 0x000fe20000001820 */
[----:B------:R-:W-:Y:S05]  /*23bf0*/  LDSM.16.M88.4 R168, [R229+0x2000] ;  /* 0x00200000e5a8783b */ /* 0x000fea0000000200 */
[----:B------:R-:W-:Y:S02]  /*23c00*/  LDSM.16.M88.4 R184, [R228+0xb000] ;  /* 0x00b00000e4b8783b */ /* 0x000fe40000000200 */
[C---:B------:R-:W-:Y:S07]  /*23c10*/  HMMA.16816.F32 R4, R196.reuse, R200, R4 ;  /* 0x000000c8c404723c */ /* 0x040fee0000001804 */
[----:B------:R-:W-:Y:S01]  /*23c20*/  MOV R200, R176 ;  /* 0x000000b000c87202 */ /* 0x000fe20000000f00 */
[C---:B------:R-:W-:Y:S04]  /*23c30*/  HMMA.16816.F32 R8, R196.reuse, R202, R8 ;  /* 0x000000cac408723c */ /* 0x040fe80000001808 */
[----:B------:R-:W-:Y:S02]  /*23c40*/  IMAD.MOV.U32 R201, RZ, RZ, R177 ;  /* 0x000000ffffc97224 */ /* 0x000fe400078e00b1 */
[----:B------:R-:W2:Y:S02]  /*23c50*/  LDSM.16.M88.4 R176, [R228+0xa000] ;  /* 0x00a00000e4b0783b */ /* 0x000ea40000000200 */
[C---:B------:R-:W-:Y:S07]  /*23c60*/  HMMA.16816.F32 R12, R196.reuse, R172, R12 ;  /* 0x000000acc40c723c */ /* 0x040fee000000180c */
[----:B------:R-:W-:Y:S01]  /*23c70*/  MOV R172, R200 ;  /* 0x000000c800ac7202 */ /* 0x000fe20000000f00 */
[C---:B------:R-:W-:Y:S04]  /*23c80*/  HMMA.16816.F32 R16, R196.reuse, R174, R16 ;  /* 0x000000aec410723c */ /* 0x040fe80000001810 */
[----:B------:R-:W-:Y:S02]  /*23c90*/  IMAD.MOV.U32 R173, RZ, RZ, R201 ;  /* 0x000000ffffad7224 */ /* 0x000fe400078e00c9 */
[----:B------:R-:W5:Y:S02]  /*23ca0*/  LDSM.16.M88.4 R200, [R228+0xb800] ;  /* 0x00b80000e4c8783b */ /* 0x000f640000000200 */
[C---:B-1----:R-:W-:Y:S08]  /*23cb0*/  HMMA.16816.F32 R20, R196.reuse, R188, R20 ;  /* 0x000000bcc414723c */ /* 0x042ff00000001814 */
[C---:B------:R-:W-:Y:S01]  /*23cc0*/  HMMA.16816.F32 R24, R196.reuse, R190, R24 ;  /* 0x000000bec418723c */ /* 0x040fe20000001818 */
[----:B------:R-:W-:Y:S07]  /*23cd0*/  LDSM.16.M88.4 R188, [R214] ;  /* 0x00000000d6bc783b */ /* 0x000fee0000000200 */
[C---:B---3--:R-:W-:Y:S07]  /*23ce0*/  HMMA.16816.F32 R28, R196.reuse, R192, R28 ;  /* 0x000000c0c41c723c */ /* 0x048fee000000181c */
[----:B------:R-:W-:Y:S01]  /*23cf0*/  MOV R192, R172 ;  /* 0x000000ac00c07202 */ /* 0x000fe20000000f00 */
[----:B------:R-:W-:Y:S04]  /*23d00*/  HMMA.16816.F32 R32, R196, R194, R32 ;  /* 0x000000c2c420723c */ /* 0x000fe80000001820 */
[----:B------:R-:W-:Y:S02]  /*23d10*/  IMAD.MOV.U32 R193, RZ, RZ, R173 ;  /* 0x000000ffffc17224 */ /* 0x000fe400078e00ad */
[----:B------:R-:W1:Y:S01]  /*23d20*/  LDSM.16.M88.4 R172, [R227+0x2000] ;  /* 0x00200000e3ac783b */ /* 0x000e620000000200 */
[----:B------:R-:W-:Y:S01]  /*23d30*/  MOV R198, R192 ;  /* 0x000000c000c67202 */ /* 0x000fe20000000f00 */
[C---:B--2---:R-:W-:Y:S05]  /*23d40*/  HMMA.16816.F32 R4, R168.reuse, R176, R4 ;  /* 0x000000b0a804723c */ /* 0x044fea0000001804 */
[----:B------:R-:W-:Y:S02]  /*23d50*/  IMAD.MOV.U32 R199, RZ, RZ, R193 ;  /* 0x000000ffffc77224 */ /* 0x000fe400078e00c1 */
[----:B------:R-:W2:Y:S01]  /*23d60*/  LDSM.16.M88.4 R192, [R213] ;  /* 0x00000000d5c0783b */ /* 0x000ea20000000200 */
[C---:B------:R-:W-:Y:S04]  /*23d70*/  HMMA.16816.F32 R8, R168.reuse, R178, R8 ;  /* 0x000000b2a808723c */ /* 0x040fe80000001808 */
[----:B------:R-:W3:Y:S04]  /*23d80*/  LDSM.16.M88.4 R176, [R212] ;  /* 0x00000000d4b0783b */ /* 0x000ee80000000200 */
[C---:B------:R-:W-:Y:S08]  /*23d90*/  HMMA.16816.F32 R12, R168.reuse, R180, R12 ;  /* 0x000000b4a80c723c */ /* 0x040ff0000000180c */
[C---:B------:R-:W-:Y:S01]  /*23da0*/  HMMA.16816.F32 R16, R168.reuse, R182, R16 ;  /* 0x000000b6a810723c */ /* 0x040fe20000001810 */
[----:B------:R-:W2:Y:S07]  /*23db0*/  LDSM.16.M88.4 R180, [R211] ;  /* 0x00000000d3b4783b */ /* 0x000eae0000000200 */
[C---:B------:R-:W-:Y:S08]  /*23dc0*/  HMMA.16816.F32 R20, R168.reuse, R184, R20 ;  /* 0x000000b8a814723c */ /* 0x040ff00000001814 */
[C---:B------:R-:W-:Y:S01]  /*23dd0*/  HMMA.16816.F32 R24, R168.reuse, R186, R24 ;  /* 0x000000baa818723c */ /* 0x040fe20000001818 */
[----:B------:R-:W-:Y:S07]  /*23de0*/  LDSM.16.M88.4 R184, [R225+0x2000] ;  /* 0x00200000e1b8783b */ /* 0x000fee0000000200 */
[C---:B-----5:R-:W-:Y:S07]  /*23df0*/  HMMA.16816.F32 R28, R168.reuse, R200, R28 ;  /* 0x000000c8a81c723c */ /* 0x060fee000000181c */
[----:B------:R-:W-:Y:S01]  /*23e00*/  MOV R200, R198 ;  /* 0x000000c600c87202 */ /* 0x000fe20000000f00 */
[----:B------:R-:W-:Y:S01]  /*23e10*/  HMMA.16816.F32 R32, R168, R202, R32 ;  /* 0x000000caa820723c */ /* 0x000fe20000001820 */
[----:B------:R-:W-:Y:S03]  /*23e20*/  LDSM.16.M88.4 R168, [R222+0xa800] ;  /* 0x00a80000dea8783b */ /* 0x000fe60000000200 */
[----:B------:R-:W-:Y:S02]  /*23e30*/  IMAD.MOV.U32 R201, RZ, RZ, R199 ;  /* 0x000000ffffc97224 */ /* 0x000fe400078e00c7 */
[----:B------:R-:W5:Y:S02]  /*23e40*/  LDSM.16.M88.4 R196, [R222+0xa000] ;  /* 0x00a00000dec4783b */ /* 0x000f640000000200 */
        /* <DEDUP_REMOVED lines=10> */
[----:B------:R-:W-:Y:S01]  /*23ef0*/  HMMA.16816.F32 R32, R172, R182, R32 ;  /* 0x000000b6ac20723c */ /* 0x000fe20000001820 */
[----:B------:R-:W3:Y:S05]  /*23f00*/  LDSM.16.M88.4 R172, [R224+0x2000] ;  /* 0x00200000e0ac783b */ /* 0x000eea0000000200 */
[----:B------:R-:W2:Y:S02]  /*23f10*/  LDSM.16.M88.4 R180, [R215+0x2800] ;  /* 0x00280000d7b4783b */ /* 0x000ea40000000200 */
[C---:B-----5:R-:W-:Y:S08]  /*23f20*/  HMMA.16816.F32 R4, R184.reuse, R196, R4 ;  /* 0x000000c4b804723c */ /* 0x060ff00000001804 */
[C---:B------:R-:W-:Y:S01]  /*23f30*/  HMMA.16816.F32 R8, R184.reuse, R198, R8 ;  /* 0x000000c6b808723c */ /* 0x040fe20000001808 */
[----:B------:R-:W5:Y:S07]  /*23f40*/  LDSM.16.M88.4 R196, [R215+0x3000] ;  /* 0x00300000d7c4783b */ /* 0x000f6e0000000200 */
[C---:B------:R-:W-:Y:S08]  /*23f50*/  HMMA.16816.F32 R12, R184.reuse, R168, R12 ;  /* 0x000000a8b80c723c */ /* 0x040ff0000000180c */
[C---:B------:R-:W-:Y:S01]  /*23f60*/  HMMA.16816.F32 R16, R184.reuse, R170, R16 ;  /* 0x000000aab810723c */ /* 0x040fe20000001810 */
[----:B------:R-:W4:Y:S07]  /*23f70*/  LDSM.16.M88.4 R168, [R215+0x3800] ;  /* 0x00380000d7a8783b */ /* 0x000f2e0000000200 */
[C---:B-1----:R-:W-:Y:S08]  /*23f80*/  HMMA.16816.F32 R20, R184.reuse, R188, R20 ;  /* 0x000000bcb814723c */ /* 0x042ff00000001814 */
[C---:B------:R-:W-:Y:S01]  /*23f90*/  HMMA.16816.F32 R24, R184.reuse, R190, R24 ;  /* 0x000000beb818723c */ /* 0x040fe20000001818 */
[----:B------:R-:W-:Y:S07]  /*23fa0*/  LDSM.16.M88.4 R188, [R228+0xc000] ;  /* 0x00c00000e4bc783b */ /* 0x000fee0000000200 */
[C---:B--2---:R-:W-:Y:S08]  /*23fb0*/  HMMA.16816.F32 R28, R184.reuse, R192, R28 ;  /* 0x000000c0b81c723c */ /* 0x044ff0000000181c */
[----:B------:R-:W-:Y:S01]  /*23fc0*/  HMMA.16816.F32 R32, R184, R194, R32 ;  /* 0x000000c2b820723c */ /* 0x000fe20000001820 */
[----:B------:R-:W1:Y:S05]  /*23fd0*/  LDSM.16.M88.4 R184, [R229+0x4000] ;  /* 0x00400000e5b8783b */ /* 0x000e6a0000000200 */
[----:B------:R-:W2:Y:S02]  /*23fe0*/  LDSM.16.M88.4 R192, [R228+0xc800] ;  /* 0x00c80000e4c0783b */ /* 0x000ea40000000200 */
[C---:B---3--:R-:W-:Y:S08]  /*23ff0*/  HMMA.16816.F32 R4, R172.reuse, R176, R4 ;  /* 0x000000b0ac04723c */ /* 0x048ff00000001804 */
[C---:B------:R-:W-:Y:S01]  /*24000*/  HMMA.16816.F32 R8, R172.reuse, R178, R8 ;  /* 0x000000b2ac08723c */ /* 0x040fe20000001808 */
[----:B------:R-:W3:Y:S07]  /*24010*/  LDSM.16.M88.4 R176, [R228+0xd000] ;  /* 0x00d00000e4b0783b */ /* 0x000eee0000000200 */
[C---:B------:R-:W-:Y:S08]  /*24020*/  HMMA.16816.F32 R12, R172.reuse, R180, R12 ;  /* 0x000000b4ac0c723c */ /* 0x040ff0000000180c */
[C---:B------:R-:W-:Y:S01]  /*24030*/  HMMA.16816.F32 R16, R172.reuse, R182, R16 ;  /* 0x000000b6ac10723c */ /* 0x040fe20000001810 */
[----:B------:R-:W-:Y:S07]  /*24040*/  LDSM.16.M88.4 R180, [R210] ;  /* 0x00000000d2b4783b */ /* 0x000fee0000000200 */
[C---:B-----5:R-:W-:Y:S08]  /*24050*/  HMMA.16816.F32 R20, R172.reuse, R196, R20 ;  /* 0x000000c4ac14723c */ /* 0x060ff00000001814 */
[C---:B------:R-:W-:Y:S01]  /*24060*/  HMMA.16816.F32 R24, R172.reuse, R198, R24 ;  /* 0x000000c6ac18723c */ /* 0x040fe20000001818 */
[----:B------:R-:W-:Y:S07]  /*24070*/  LDSM.16.M88.4 R196, [R209] ;  /* 0x00000000d1c4783b */ /* 0x000fee0000000200 */
[C---:B----4-:R-:W-:Y:S08]  /*24080*/  HMMA.16816.F32 R28, R172.reuse, R168, R28 ;  /* 0x000000a8ac1c723c */ /* 0x050ff0000000181c */
[----:B------:R-:W-:Y:S01]  /*24090*/  HMMA.16816.F32 R32, R172, R170, R32 ;  /* 0x000000aaac20723c */ /* 0x000fe20000001820 */
[----:B------:R-:W4:Y:S05]  /*240a0*/  LDSM.16.M88.4 R168, [R228+0xd800] ;  /* 0x00d80000e4a8783b */ /* 0x000f2a0000000200 */
[----:B------:R-:W5:Y:S02]  /*240b0*/  LDSM.16.M88.4 R172, [R227+0x4000] ;  /* 0x00400000e3ac783b */ /* 0x000f640000000200 */
[C---:B-1----:R-:W-:Y:S08]  /*240c0*/  HMMA.16816.F32 R4, R184.reuse, R188, R4 ;  /* 0x000000bcb804723c */ /* 0x042ff00000001804 */
[C---:B------:R-:W-:Y:S01]  /*240d0*/  HMMA.16816.F32 R8, R184.reuse, R190, R8 ;  /* 0x000000beb808723c */ /* 0x040fe20000001808 */
[----:B------:R-:W1:Y:S07]  /*240e0*/  LDSM.16.M88.4 R188, [R208] ;  /* 0x00000000d0bc783b */ /* 0x000e6e0000000200 */
[C---:B--2---:R-:W-:Y:S08]  /*240f0*/  HMMA.16816.F32 R12, R184.reuse, R192, R12 ;  /* 0x000000c0b80c723c */ /* 0x044ff0000000180c */
[C---:B------:R-:W-:Y:S01]  /*24100*/  HMMA.16816.F32 R16, R184.reuse, R194, R16 ;  /* 0x000000c2b810723c */ /* 0x040fe20000001810 */
[----:B------:R-:W2:Y:S07]  /*24110*/  LDSM.16.M88.4 R192, [R207] ;  /* 0x00000000cfc0783b */ /* 0x000eae0000000200 */
[C---:B---3--:R-:W-:Y:S08]  /*24120*/  HMMA.16816.F32 R20, R184.reuse, R176, R20 ;  /* 0x000000b0b814723c */ /* 0x048ff00000001814 */
[C---:B------:R-:W-:Y:S01]  /*24130*/  HMMA.16816.F32 R24, R184.reuse, R178, R24 ;  /* 0x000000b2b818723c */ /* 0x040fe20000001818 */
[----:B------:R-:W-:Y:S07]  /*24140*/  LDSM.16.M88.4 R176, [R222+0xc000] ;  /* 0x00c00000deb0783b */ /* 0x000fee0000000200 */
[C---:B----4-:R-:W-:Y:S08]  /*24150*/  HMMA.16816.F32 R28, R184.reuse, R168, R28 ;  /* 0x000000a8b81c723c */ /* 0x050ff0000000181c */
[----:B------:R-:W-:Y:S01]  /*24160*/  HMMA.16816.F32 R32, R184, R170, R32 ;  /* 0x000000aab820723c */ /* 0x000fe20000001820 */
[----:B------:R-:W3:Y:S05]  /*24170*/  LDSM.16.M88.4 R168, [R225+0x4000] ;  /* 0x00400000e1a8783b */ /* 0x000eea0000000200 */
[----:B------:R-:W-:Y:S02]  /*24180*/  LDSM.16.M88.4 R184, [R222+0xd000] ;  /* 0x00d00000deb8783b */ /* 0x000fe40000000200 */
[C---:B-----5:R-:W-:Y:S08]  /*24190*/  HMMA.16816.F32 R4, R172.reuse, R180, R4 ;  /* 0x000000b4ac04723c */ /* 0x060ff00000001804 */
[C---:B------:R-:W-:Y:S01]  /*241a0*/  HMMA.16816.F32 R8, R172.reuse, R182, R8 ;  /* 0x000000b6ac08723c */ /* 0x040fe20000001808 */
[----:B------:R-:W4:Y:S07]  /*241b0*/  LDSM.16.M88.4 R180, [R222+0xc800] ;  /* 0x00c80000deb4783b */ /* 0x000f2e0000000200 */
        /* <DEDUP_REMOVED lines=13> */
[C---:B----4-:R-:W-:Y:S08]  /*24290*/  HMMA.16816.F32 R12, R168.reuse, R180, R12 ;  /* 0x000000b4a80c723c */ /* 0x050ff0000000180c */
[C---:B------:R-:W-:Y:S01]  /*242a0*/  HMMA.16816.F32 R16, R168.reuse, R182, R16 ;  /* 0x000000b6a810723c */ /* 0x040fe20000001810 */
[----:B------:R-:W-:Y:S07]  /*242b0*/  LDSM.16.M88.4 R180, [R229+0x6000] ;  /* 0x00600000e5b4783b */ /* 0x000fee0000000200 */
[C---:B------:R-:W-:Y:S08]  /*242c0*/  HMMA.16816.F32 R20, R168.reuse, R184, R20 ;  /* 0x000000b8a814723c */ /* 0x040ff00000001814 */
[C---:B------:R-:W-:Y:S01]  /*242d0*/  HMMA.16816.F32 R24, R168.reuse, R186, R24 ;  /* 0x000000baa818723c */ /* 0x040fe20000001818 */
[----:B------:R-:W-:Y:S07]  /*242e0*/  LDSM.16.M88.4 R184, [R228+0xe000] ;  /* 0x00e00000e4b8783b */ /* 0x000fee0000000200 */
[C---:B-----5:R-:W-:Y:S08]  /*242f0*/  HMMA.16816.F32 R28, R168.reuse, R196, R28 ;  /* 0x000000c4a81c723c */ /* 0x060ff0000000181c */
[----:B------:R-:W-:Y:S01]  /*24300*/  HMMA.16816.F32 R32, R168, R198, R32 ;  /* 0x000000c6a820723c */ /* 0x000fe20000001820 */
[----:B------:R-:W4:Y:S05]  /*24310*/  LDSM.16.M88.4 R168, [R215+0x5800] ;  /* 0x00580000d7a8783b */ /* 0x000f2a0000000200 */
        /* <DEDUP_REMOVED lines=12> */
[----:B------:R-:W-:Y:S05]  /*243e0*/  LDSM.16.M88.4 R168, [R227+0x6000] ;  /* 0x00600000e3a8783b */ /* 0x000fea0000000200 */
[----:B------:R-:W3:Y:S02]  /*243f0*/  LDSM.16.M88.4 R172, [R206] ;  /* 0x00000000ceac783b */ /* 0x000ee40000000200 */
[C---:B------:R-:W-:Y:S08]  /*24400*/  HMMA.16816.F32 R4, R180.reuse, R184, R4 ;  /* 0x000000b8b404723c */ /* 0x040ff00000001804 */
[C---:B------:R-:W-:Y:S01]  /*24410*/  HMMA.16816.F32 R8, R180.reuse, R186, R8 ;  /* 0x000000bab408723c */ /* 0x040fe20000001808 */
[----:B------:R-:W4:Y:S07]  /*24420*/  LDSM.16.M88.4 R184, [R204] ;  /* 0x00000000ccb8783b */ /* 0x000f2e0000000200 */
[C---:B-----5:R-:W-:Y:S08]  /*24430*/  HMMA.16816.F32 R12, R180.reuse, R196, R12 ;  /* 0x000000c4b40c723c */ /* 0x060ff0000000180c */
[C---:B------:R-:W-:Y:S01]  /*24440*/  HMMA.16816.F32 R16, R180.reuse, R198, R16 ;  /* 0x000000c6b410723c */ /* 0x040fe20000001810 */
[----:B------:R-:W5:Y:S07]  /*24450*/  LDSM.16.M88.4 R196, [R167] ;  /* 0x00000000a7c4783b */ /* 0x000f6e0000000200 */
[C---:B-1----:R-:W-:Y:S08]  /*24460*/  HMMA.16816.F32 R20, R180.reuse, R188, R20 ;  /* 0x000000bcb414723c */ /* 0x042ff00000001814 */
[C---:B------:R-:W-:Y:S01]  /*24470*/  HMMA.16816.F32 R24, R180.reuse, R190, R24 ;  /* 0x000000beb418723c */ /* 0x040fe20000001818 */
[----:B------:R-:W-:Y:S07]  /*24480*/  LDSM.16.M88.4 R188, [R222+0xe000] ;  /* 0x00e00000debc783b */ /* 0x000fee0000000200 */
[C---:B--2---:R-:W-:Y:S08]  /*24490*/  HMMA.16816.F32 R28, R180.reuse, R192, R28 ;  /* 0x000000c0b41c723c */ /* 0x044ff0000000181c */
[----:B------:R-:W-:Y:S01]  /*244a0*/  HMMA.16816.F32 R32, R180, R194, R32 ;  /* 0x000000c2b420723c */ /* 0x000fe20000001820 */
[----:B------:R-:W1:Y:S05]  /*244b0*/  LDSM.16.M88.4 R180, [R225+0x6000] ;  /* 0x00600000e1b4783b */ /* 0x000e6a0000000200 */
[----:B------:R-:W-:Y:S02]  /*244c0*/  LDSM.16.M88.4 R192, [R215+0x6000] ;  /* 0x00600000d7c0783b */ /* 0x000fe40000000200 */
[C---:B---3--:R-:W-:Y:S08]  /*244d0*/  HMMA.16816.F32 R4, R168.reuse, R172, R4 ;  /* 0x000000aca804723c */ /* 0x048ff00000001804 */
        /* <DEDUP_REMOVED lines=10> */
[----:B------:R-:W4:Y:S07]  /*24580*/  LDSM.16.M88.4 R168, [R222+0xf800] ;  /* 0x00f80000dea8783b */ /* 0x000f2e0000000200 */
[C---:B-1----:R-:W-:Y:S07]  /*24590*/  HMMA.16816.F32 R4, R180.reuse, R188, R4 ;  /* 0x000000bcb404723c */ /* 0x042fee0000001804 */
[----:B------:R-:W-:Y:S01]  /*245a0*/  MOV R188, R200 ;  /* 0x000000c800bc7202 */ /* 0x000fe20000000f00 */
[C---:B------:R-:W-:Y:S04]  /*245b0*/  HMMA.16816.F32 R8, R180.reuse, R190, R8 ;  /* 0x000000beb408723c */ /* 0x040fe80000001808 */
[----:B------:R-:W-:Y:S04]  /*245c0*/  IMAD.MOV.U32 R189, RZ, RZ, R201 ;  /* 0x000000ffffbd7224 */ /* 0x000fe800078e00c9 */
[C---:B--2---:R-:W-:Y:S08]  /*245d0*/  HMMA.16816.F32 R12, R180.reuse, R172, R12 ;  /* 0x000000acb40c723c */ /* 0x044ff0000000180c */
[C---:B------:R-:W-:Y:S08]  /*245e0*/  HMMA.16816.F32 R16, R180.reuse, R174, R16 ;  /* 0x000000aeb410723c */ /* 0x040ff00000001810 */
[C---:B---3--:R-:W-:Y:S08]  /*245f0*/  HMMA.16816.F32 R20, R180.reuse, R176, R20 ;  /* 0x000000b0b414723c */ /* 0x048ff00000001814 */
[C---:B------:R-:W-:Y:S08]  /*24600*/  HMMA.16816.F32 R24, R180.reuse, R178, R24 ;  /* 0x000000b2b418723c */ /* 0x040ff00000001818 */
[C---:B----4-:R-:W-:Y:S08]  /*24610*/  HMMA.16816.F32 R28, R180.reuse, R168, R28 ;  /* 0x000000a8b41c723c */ /* 0x050ff0000000181c */
[----:B------:R-:W-:Y:S01]  /*24620*/  HMMA.16816.F32 R32, R180, R170, R32 ;  /* 0x000000aab420723c */ /* 0x000fe20000001820 */
[----:B------:R-:W1:Y:S07]  /*24630*/  LDSM.16.M88.4 R168, [R215+0x6800] ;  /* 0x00680000d7a8783b */ /* 0x000e6e0000000200 */
[C---:B------:R-:W-:Y:S08]  /*24640*/  HMMA.16816.F32 R4, R184.reuse, R192, R4 ;  /* 0x000000c0b804723c */ /* 0x040ff00000001804 */
[C---:B------:R-:W-:Y:S11]  /*24650*/  HMMA.16816.F32 R8, R184.reuse, R194, R8 ;  /* 0x000000c2b808723c */ /* 0x040ff60000001808 */
[----:B------:R-:W-:Y:S05]  /*24660*/  @!UPT UIADD3 URZ, URZ, URZ, URZ ;  /* 0x0000003f3f3ff290 */ /* 0x000fea000fffe03f */
[-C--:B------:R-:W-:Y:S02]  /*24670*/  FMUL.FTZ R172, R4, R3.reuse ;  /* 0x0000000304ac7220 */ /* 0x080fe40000410000 */
[-C--:B------:R-:W-:Y:S02]  /*24680*/  FMUL.FTZ R173, R5, R3.reuse ;  /* 0x0000000305ad7220 */ /* 0x080fe40000410000 */
[-C--:B------:R-:W-:Y:S02]  /*24690*/  FMUL.FTZ R174, R6, R3.reuse ;  /* 0x0000000306ae7220 */ /* 0x080fe40000410000 */
[----:B------:R-:W2:Y:S01]  /*246a0*/  MUFU.TANH R172, R172 ;  /* 0x000000ac00ac7308 */ /* 0x000ea20000002400 */
[-C--:B------:R-:W-:Y:S02]  /*246b0*/  FMUL.FTZ R166, R7, R3.reuse ;  /* 0x0000000307a67220 */ /* 0x080fe40000410000 */
[----:B------:R-:W3:Y:S01]  /*246c0*/  LDSM.16.M88.4 R4, [R215+0x7000] ;  /* 0x00700000d704783b */ /* 0x000ee20000000200 */
[-C--:B------:R-:W-:Y:S01]  /*246d0*/  FMUL.FTZ R9, R9, R3.reuse ;  /* 0x0000000309097220 */ /* 0x080fe20000410000 */
[C---:B-1----:R-:W-:Y:S03]  /*246e0*/  HMMA.16816.F32 R12, R184.reuse, R168, R12 ;  /* 0x000000a8b80c723c */ /* 0x042fe6000000180c */
[-C--:B------:R-:W-:Y:S02]  /*246f0*/  FMUL.FTZ R10, R10, R3.reuse ;  /* 0x000000030a0a7220 */ /* 0x080fe40000410000 */
[----:B------:R-:W1:Y:S01]  /*24700*/  MUFU.TANH R176, R9 ;  /* 0x0000000900b07308 */ /* 0x000e620000002400 */
[-C--:B------:R-:W-:Y:S02]  /*24710*/  FMUL.FTZ R11, R11, R3.reuse ;  /* 0x000000030b0b7220 */ /* 0x080fe40000410000 */
[-C--:B------:R-:W-:Y:S01]  /*24720*/  FMUL.FTZ R175, R8, R3.reuse ;  /* 0x0000000308af7220 */ /* 0x080fe20000410000 */
[C---:B------:R-:W-:Y:S06]  /*24730*/  HMMA.16816.F32 R16, R184.reuse, R170, R16 ;  /* 0x000000aab810723c */ /* 0x040fec0000001810 */
[----:B------:R-:W4:Y:S09]  /*24740*/  MUFU.TANH R169, R10 ;  /* 0x0000000a00a97308 */ /* 0x000f320000002400 */
[-C--:B------:R-:W-:Y:S01]  /*24750*/  FMUL.FTZ R15, R15, R3.reuse ;  /* 0x000000030f0f7220 */ /* 0x080fe20000410000 */
[----:B------:R5:W1:Y:S01]  /*24760*/  MUFU.TANH R168, R11 ;  /* 0x0000000b00a87308 */ /* 0x000a620000002400 */
[-C--:B------:R-:W-:Y:S02]  /*24770*/  FMUL.FTZ R194, R12, R3.reuse ;  /* 0x000000030cc27220 */ /* 0x080fe40000410000 */
[-C--:B------:R-:W-:Y:S02]  /*24780*/  FMUL.FTZ R13, R13, R3.reuse ;  /* 0x000000030d0d7220 */ /* 0x080fe40000410000 */
[-C--:B------:R-:W-:Y:S03]  /*24790*/  FMUL.FTZ R14, R14, R3.reuse ;  /* 0x000000030e0e7220 */ /* 0x080fe60000410000 */
[-C--:B------:R-:W-:Y:S02]  /*247a0*/  FMUL.FTZ R196, R16, R3.reuse ;  /* 0x0000000310c47220 */ /* 0x080fe40000410000 */
[----:B------:R1:W1:Y:S01]  /*247b0*/  MUFU.TANH R199, R15 ;  /* 0x0000000f00c77308 */ /* 0x0002620000002400 */
[-C--:B------:R-:W-:Y:S01]  /*247c0*/  FMUL.FTZ R17, R17, R3.reuse ;  /* 0x0000000311117220 */ /* 0x080fe20000410000 */
[C---:B---3--:R-:W-:Y:S03]  /*247d0*/  HMMA.16816.F32 R20, R184.reuse, R4, R20 ;  /* 0x00000004b814723c */ /* 0x048fe60000001814 */
[-C--:B------:R-:W-:Y:S02]  /*247e0*/  FMUL.FTZ R18, R18, R3.reuse ;  /* 0x0000000312127220 */ /* 0x080fe40000410000 */
[-C--:B------:R-:W-:Y:S03]  /*247f0*/  FMUL.FTZ R19, R19, R3.reuse ;  /* 0x0000000313137220 */ /* 0x080fe60000410000 */
[----:B------:R-:W3:Y:S01]  /*24800*/  MUFU.TANH R173, R173 ;  /* 0x000000ad00ad7308 */ /* 0x000ee20000002400 */
[C---:B------:R-:W-:Y:S01]  /*24810*/  HMMA.16816.F32 R24, R184.reuse, R6, R24 ;  /* 0x00000006b818723c */ /* 0x040fe20000001818 */
[----:B-----5:R-:W5:Y:S01]  /*24820*/  LDSM.16.M88.4 R8, [R215+0x7800] ;  /* 0x00780000d708783b */ /* 0x020f620000000200 */
[----:B------:R-:W-:Y:S07]  /*24830*/  DEPBAR.LE SB0, 0x0 ;  /* 0x000080000000791a */ /* 0x000fee0000000000 */
[----:B------:R-:W1:Y:S01]  /*24840*/  MUFU.TANH R174, R174 ;  /* 0x000000ae00ae7308 */ /* 0x000e620000002400 */
[----:B------:R-:W-:Y:S05]  /*24850*/  BAR.SYNC.DEFER_BLOCKING 0x0 ;  /* 0x0000000000007b1d */ /* 0x000fea0000010000 */
[-C--:B------:R-:W-:Y:S02]  /*24860*/  FMUL.FTZ R4, R20, R3.reuse ;  /* 0x0000000314047220 */ /* 0x080fe40000410000 */
[-C--:B------:R-:W-:Y:S02]  /*24870*/  FMUL.FTZ R5, R21, R3.reuse ;  /* 0x0000000315057220 */ /* 0x080fe40000410000 */
[----:B------:R-:W1:Y:S01]  /*24880*/  MUFU.TANH R166, R166 ;  /* 0x000000a600a67308 */ /* 0x000e620000002400 */
[-C--:B------:R-:W-:Y:S02]  /*24890*/  FMUL.FTZ R22, R22, R3.reuse ;  /* 0x0000000316167220 */ /* 0x080fe40000410000 */
[-C--:B------:R-:W-:Y:S02]  /*248a0*/  FMUL.FTZ R23, R23, R3.reuse ;  /* 0x0000000317177220 */ /* 0x080fe40000410000 */
[-C--:B------:R-:W-:Y:S02]  /*248b0*/  FMUL.FTZ R6, R24, R3.reuse ;  /* 0x0000000318067220 */ /* 0x080fe40000410000 */
[-C--:B------:R-:W-:Y:S02]  /*248c0*/  FMUL.FTZ R25, R25, R3.reuse ;  /* 0x0000000319197220 */ /* 0x080fe40000410000 */
[-C--:B------:R-:W-:Y:S01]  /*248d0*/  FMUL.FTZ R26, R26, R3.reuse ;  /* 0x000000031a1a7220 */ /* 0x080fe20000410000 */
[----:B------:R-:W1:Y:S01]  /*248e0*/  MUFU.TANH R175, R175 ;  /* 0x000000af00af7308 */ /* 0x000e620000002400 */
[-C--:B------:R-:W-:Y:S09]  /*248f0*/  FMUL.FTZ R27, R27, R3.reuse ;  /* 0x000000031b1b7220 */ /* 0x080ff20000410000 */
[----:B------:R-:W1:Y:S01]  /*24900*/  MUFU.TANH R194, R194 ;  /* 0x000000c200c27308 */ /* 0x000e620000002400 */
[C---:B-----5:R-:W-:Y:S09]  /*24910*/  HMMA.16816.F32 R28, R184.reuse, R8, R28 ;  /* 0x00000008b81c723c */ /* 0x060ff2000000181c */
[----:B------:R1:W1:Y:S01]  /*24920*/  MUFU.TANH R195, R13 ;  /* 0x0000000d00c37308 */ /* 0x0002620000002400 */
[----:B------:R-:W-:Y:S07]  /*24930*/  HMMA.16816.F32 R32, R184, R10, R32 ;  /* 0x0000000ab820723c */ /* 0x000fee0000001820 */
[----:B------:R-:W-:Y:S02]  /*24940*/  MOV R184, R188 ;  /* 0x000000bc00b87202 */ /* 0x000fe40000000f00 */
[----:B------:R2:W2:Y:S03]  /*24950*/  MUFU.TANH R198, R14 ;  /* 0x0000000e00c67308 */ /* 0x0004a60000002400 */
[----:B------:R-:W-:Y:S02]  /*24960*/  IMAD.MOV.U32 R185, RZ, RZ, R189 ;  /* 0x000000ffffb97224 */ /* 0x000fe400078e00bd */
[-C--:B------:R-:W-:Y:S05]  /*24970*/  FMUL.FTZ R180, R28, R3.reuse ;  /* 0x000000031cb47220 */ /* 0x080fea0000410000 */
[----:B------:R-:W2:Y:S01]  /*24980*/  MUFU.TANH R196, R196 ;  /* 0x000000c400c47308 */ /* 0x000ea20000002400 */
[-C--:B------:R-:W-:Y:S02]  /*24990*/  FMUL.FTZ R29, R29, R3.reuse ;  /* 0x000000031d1d7220 */ /* 0x080fe40000410000 */
[-C--:B------:R-:W-:Y:S02]  /*249a0*/  FMUL.FTZ R9, R30, R3.reuse ;  /* 0x000000031e097220 */ /* 0x080fe40000410000 */
[-C--:B------:R-:W-:Y:S02]  /*249b0*/  FMUL.FTZ R8, R31, R3.reuse ;  /* 0x000000031f087220 */ /* 0x080fe40000410000 */
[-C--:B------:R-:W-:Y:S02]  /*249c0*/  FMUL.FTZ R177, R32, R3.reuse ;  /* 0x0000000320b17220 */ /* 0x080fe40000410000 */
[-C--:B------:R-:W-:Y:S01]  /*249d0*/  FMUL.FTZ R16, R33, R3.reuse ;  /* 0x0000000321107220 */ /* 0x080fe20000410000 */
[----:B------:R2:W2:Y:S01]  /*249e0*/  MUFU.TANH R197, R17 ;  /* 0x0000001100c57308 */ /* 0x0004a20000002400 */
[-C--:B-1----:R-:W-:Y:S02]  /*249f0*/  FMUL.FTZ R15, R34, R3.reuse ;  /* 0x00000003220f7220 */ /* 0x082fe40000410000 */
[----:B------:R-:W-:Y:S07]  /*24a00*/  FMUL.FTZ R3, R35, R3 ;  /* 0x0000000323037220 */ /* 0x000fee0000410000 */
[----:B------:R1:W1:Y:S10]  /*24a10*/  MUFU.TANH R200, R18 ;  /* 0x0000001200c87308 */ /* 0x0002740000002400 */
[----:B------:R1:W1:Y:S10]  /*24a20*/  MUFU.TANH R201, R19 ;  /* 0x0000001300c97308 */ /* 0x0002740000002400 */
[----:B------:R-:W1:Y:S10]  /*24a30*/  MUFU.TANH R4, R4 ;  /* 0x0000000400047308 */ /* 0x000e740000002400 */
[----:B------:R-:W1:Y:S10]  /*24a40*/  MUFU.TANH R5, R5 ;  /* 0x0000000500057308 */ /* 0x000e740000002400 */
        /* <DEDUP_REMOVED lines=8> */
[----:B------:R-:W1:Y:S10]  /*24ad0*/  MUFU.TANH R9, R9 ;  /* 0x0000000900097308 */ /* 0x000e740000002400 */
[----:B------:R-:W1:Y:S10]  /*24ae0*/  MUFU.TANH R8, R8 ;  /* 0x0000000800087308 */ /* 0x000e740000002400 */
[----:B------:R-:W1:Y:S10]  /*24af0*/  MUFU.TANH R177, R177 ;  /* 0x000000b100b17308 */ /* 0x000e740000002400 */
        /* <DEDUP_REMOVED lines=13> */
[----:B------:R-:W3:Y:S02]  /*24bd0*/  LD.E.64 R22, [R164.64+0x20] ;  /* 0x00002004a4167980 */ /* 0x000ee4000c101b00 */
[----:B------:R-:W-:Y:S02]  /*24be0*/  IABS R11, R17 ;  /* 0x00000011000b7213 */ /* 0x000fe40000000000 */
[-C--:B--2---:R-:W-:Y:S02]  /*24bf0*/  IABS R14, R19.reuse ;  /* 0x00000013000e7213 */ /* 0x084fe40000000000 */
[-C--:B------:R-:W-:Y:S02]  /*24c00*/  IABS R12, R19.reuse ;  /* 0x00000013000c7213 */ /* 0x080fe40000000000 */
[----:B------:R-:W1:Y:S01]  /*24c10*/  I2F.RP R13, R14 ;  /* 0x0000000e000d7306 */ /* 0x000e620000209400 */
[-C--:B------:R-:W-:Y:S02]  /*24c20*/  LOP3.LUT R17, R17, R19.reuse, RZ, 0x3c, !PT ;  /* 0x0000001311117212 */ /* 0x080fe400078e3cff */
[----:B------:R-:W-:Y:S07]  /*24c30*/  IMAD.MOV R12, RZ, RZ, -R12 ;  /* 0x000000ffff0c7224 */ /* 0x000fee00078e0a0c */
[----:B-1----:R-:W1:Y:S02]  /*24c40*/  MUFU.RCP R7, R13 ;  /* 0x0000000d00077308 */ /* 0x002e640000001000 */
[----:B-1----:R-:W-:Y:S08]  /*24c50*/  IADD3 R20, R7, 0xffffffe, RZ ;  /* 0x0ffffffe07147810 */ /* 0x002ff00007ffe0ff */
[----:B------:R-:W1:Y:S02]  /*24c60*/  F2I.FTZ.U32.TRUNC.NTZ R21, R20 ;  /* 0x0000001400157305 */ /* 0x000e64000021f000 */
[--C-:B-1----:R-:W-:Y:S02]  /*24c70*/  IMAD.MOV R7, RZ, RZ, -R21.reuse ;  /* 0x000000ffff077224 */ /* 0x102fe400078e0a15 */
        /* <DEDUP_REMOVED lines=25> */
[----:B------:R-:W-:Y:S03]  /*24e10*/  SEL R13, R11, R13, !P2 ;  /* 0x0000000d0b0d7207 */ /* 0x000fe60005000000 */
[----:B------:R-:W-:Y:S01]  /*24e20*/  @!P1 IMAD.MOV R18, RZ, RZ, -R18 ;  /* 0x000000ffff129224 */ /* 0x000fe200078e0a12 */
[----:B------:R-:W-:Y:S04]  /*24e30*/  LEA R26, P1, R13, R242, 0x2 ;  /* 0x000000f20d1a7211 */ /* 0x000fe800078210ff */
        /* <DEDUP_REMOVED lines=21> */
.L_x_3886:
[----:B------:R-:W-:Y:S02]  /*24f90*/  ULDC.64 UR4, c[0x0][0x118] ;  /* 0x0000460000047ab9 */ /* 0x000fe40000000a00 */
[----:B------:R-:W2:Y:S02]  /*24fa0*/  LD.E R13, [R164.64+0x38] ;  /* 0x00003804a40d7980 */ /* 0x000ea4000c101900 */
[----:B--2---:R-:W-:Y:S04]  /*24fb0*/  LEA R13, -R13, RZ, 0x6 ;  /* 0x000000ff0d0d7211 */ /* 0x004fe800078e31ff */
[----:B------:R-:W-:Y:S02]  /*24fc0*/  SHF.R.S32.HI R10, RZ, 0x1f, R13 ;  /* 0x0000001fff0a7819 */ /* 0x000fe4000001140d */
.L_x_3887:
[----:B------:R-:W-:Y:S05]  /*24fd0*/  BSYNC B0 ;  /* 0x0000000000007941 */ /* 0x000fea0003800000 */
.L_x_3885:
[C---:B------:R-:W-:Y:S01]  /*24fe0*/  LEA R28, P0, R13.reuse, R236, 0x1 ;  /* 0x000000ec0d1c7211 */ /* 0x040fe200078008ff */
[----:B------:R-:W-:Y:S01]  /*24ff0*/  ULDC.64 UR4, c[0x0][0x118] ;  /* 0x0000460000047ab9 */ /* 0x000fe20000000a00 */
[C---:B------:R-:W-:Y:S02]  /*25000*/  IADD3 R11, P1, R13.reuse, R232, RZ ;  /* 0x000000e80d0b7210 */ /* 0x040fe40007f3e0ff */
[-C--:B-1----:R-:W-:Y:S02]  /*25010*/  LEA.HI.X R29, R13, R235.reuse, R10, 0x1, P0 ;  /* 0x000000eb0d1d7211 */ /* 0x082fe400000f0c0a */
        /* <DEDUP_REMOVED lines=112> */
.L_x_3884:
[----:B--234-:R-:W-:Y:S05]  /*25720*/  BSYNC B1 ;  /* 0x0000000000017941 */ /* 0x01cfea0003800000 */
.L_x_3883:
[----:B------:R-:W-:Y:S01]  /*25730*/  ULDC.64 UR4, c[0x0][0x118] ;  /* 0x0000460000047ab9 */ /* 0x000fe20000000a00 */
[----:B------:R-:W2:Y:S08]  /*25740*/  S2R R10, SR_TID.X ;  /* 0x00000000000a7919 */ /* 0x000eb00000002100 */
[----:B------:R3:W4:Y:S04]  /*25750*/  LD.E R165, [R164.64+0xdc] ;  /* 0x0000dc04a4a57980 */ /* 0x000728000c101900 */
[----:B-1----:R-:W-:Y:S01]  /*25760*/  LDSM.16.MT88.4 R28, [R220+0x10000] ;  /* 0x01000000dc1c783b */ /* 0x002fe20000004200 */
[----:B--2---:R-:W-:Y:S04]  /*25770*/  SHF.L.U32 R10, R10, 0x1, RZ ;  /* 0x000000010a0a7819 */ /* 0x004fe800000006ff */
[----:B------:R-:W-:Y:S04]  /*25780*/  LOP3.LUT R10, R10, 0x6, RZ, 0xc0, !PT ;  /* 0x000000060a0a7812 */ /* 0x000fe800078ec0ff */
[----:B------:R-:W-:Y:S04]  /*25790*/  LEA R17, R245, R10, 0x6 ;  /* 0x0000000af5117211 */ /* 0x000fe800078e30ff */
[C---:B------:R-:W-:Y:S02]  /*257a0*/  IADD3 R10, R17.reuse, 0x1, RZ ;  /* 0x00000001110a7810 */ /* 0x040fe40007ffe0ff */
[C---:B------:R-:W-:Y:S02]  /*257b0*/  IADD3 R7, R17.reuse, 0x8, RZ ;  /* 0x0000000811077810 */ /* 0x040fe40007ffe0ff */
[CC--:B------:R-:W-:Y:S02]  /*257c0*/  ISETP.GE.AND P2, PT, R17.reuse, R250.reuse, PT ;  /* 0x000000fa1100720c */ /* 0x0c0fe40003f46270 */
[CC--:B------:R-:W-:Y:S02]  /*257d0*/  ISETP.GE.AND P1, PT, R10.reuse, R250.reuse, PT ;  /* 0x000000fa0a00720c */ /* 0x0c0fe40003f26270 */
[----:B------:R-:W-:Y:S02]  /*257e0*/  ISETP.GE.OR P2, PT, R17, R247, !P2 ;  /* 0x000000f71100720c */ /* 0x000fe40005746670 */
[-C--:B------:R-:W-:Y:S02]  /*257f0*/  ISETP.GE.AND P5, PT, R10, R249.reuse, PT ;  /* 0x000000f90a00720c */ /* 0x080fe40003fa6270 */
[----:B------:R-:W-:Y:S02]  /*25800*/  ISETP.GE.AND P4, PT, R7, R250, PT ;  /* 0x000000fa0700720c */ /* 0x000fe40003f86270 */
[C---:B------:R-:W-:Y:S02]  /*25810*/  ISETP.GE.AND P6, PT, R17.reuse, R249, PT ;  /* 0x000000f91100720c */ /* 0x040fe40003fc6270 */
[C---:B------:R-:W-:Y:S02]  /*25820*/  IADD3 R11, R17.reuse, 0x9, RZ ;  /* 0x00000009110b7810 */ /* 0x040fe40007ffe0ff */
[----:B------:R-:W-:Y:S02]  /*25830*/  FSEL R13, R172, -INF , !P2 ;  /* 0xff800000ac0d7808 */ /* 0x000fe40005000000 */
[C---:B------:R-:W-:Y:S02]  /*25840*/  ISETP.GE.OR P1, PT, R10.reuse, R247, !P1 ;  /* 0x000000f70a00720c */ /* 0x040fe40004f26670 */
[-C--:B------:R-:W-:Y:S02]  /*25850*/  ISETP.GE.OR P5, PT, R10, R248.reuse, !P5 ;  /* 0x000000f80a00720c */ /* 0x080fe40006fa6670 */
[----:B------:R-:W-:Y:S02]  /*25860*/  IADD3 R12, R17, 0x11, RZ ;  /* 0x00000011110c7810 */ /* 0x000fe40007ffe0ff */
[C---:B------:R-:W-:Y:S02]  /*25870*/  ISETP.GE.AND P3, PT, R7.reuse, R249, PT ;  /* 0x000000f90700720c */ /* 0x040fe40003f66270 */
[----:B------:R-:W-:Y:S02]  /*25880*/  ISETP.GE.OR P4, PT, R7, R247, !P4 ;  /* 0x000000f70700720c */ /* 0x000fe40006786670 */
[C---:B------:R-:W-:Y:S02]  /*25890*/  IADD3 R10, R17.reuse, 0x10, RZ ;  /* 0x00000010110a7810 */ /* 0x040fe40007ffe0ff */
[----:B------:R-:W-:Y:S02]  /*258a0*/  ISETP.GE.OR P6, PT, R17, R248, !P6 ;  /* 0x000000f81100720c */ /* 0x000fe400077c6670 */
[C---:B------:R-:W-:Y:S02]  /*258b0*/  ISETP.GE.AND P0, PT, R11.reuse, R250, PT ;  /* 0x000000fa0b00720c */ /* 0x040fe40003f06270 */
[----:B------:R-:W-:Y:S02]  /*258c0*/  ISETP.GE.AND P2, PT, R11, R249, PT ;  /* 0x000000f90b00720c */ /* 0x000fe40003f46270 */
[----:B------:R-:W-:Y:S02]  /*258d0*/  ISETP.GE.OR P3, PT, R7, R248, !P3 ;  /* 0x000000f80700720c */ /* 0x000fe40005f66670 */
[----:B------:R-:W-:Y:S02]  /*258e0*/  FSEL R7, R174, -INF , !P6 ;  /* 0xff800000ae077808 */ /* 0x000fe40007000000 */
[----:B------:R-:W-:Y:S02]  /*258f0*/  ISETP.GE.AND P6, PT, R10, R250, PT ;  /* 0x000000fa0a00720c */ /* 0x000fe40003fc6270 */
[CC--:B------:R-:W-:Y:S02]  /*25900*/  ISETP.GE.OR P0, PT, R11.reuse, R247.reuse, !P0 ;  /* 0x000000f70b00720c */ /* 0x0c0fe40004706670 */
[----:B------:R-:W-:Y:S02]  /*25910*/  ISETP.GE.OR P2, PT, R11, R248, !P2 ;  /* 0x000000f80b00720c */ /* 0x000fe40005746670 */
[----:B------:R-:W-:Y:S02]  /*25920*/  FSEL R11, R175, -INF , !P4 ;  /* 0xff800000af0b7808 */ /* 0x000fe40006000000 */
[CC--:B------:R-:W-:Y:S02]  /*25930*/  ISETP.GE.AND P4, PT, R12.reuse, R250.reuse, PT ;  /* 0x000000fa0c00720c */ /* 0x0c0fe40003f86270 */
[C---:B------:R-:W-:Y:S02]  /*25940*/  IADD3 R18, R17.reuse, 0x18, RZ ;  /* 0x0000001811127810 */ /* 0x040fe40007ffe0ff */
[-C--:B------:R-:W-:Y:S02]  /*25950*/  ISETP.GE.OR P4, PT, R12, R247.reuse, !P4 ;  /* 0x000000f70c00720c */ /* 0x080fe40006786670 */
[----:B------:R-:W-:Y:S02]  /*25960*/  IADD3 R21, R17, 0x19, RZ ;  /* 0x0000001911157810 */ /* 0x000fe40007ffe0ff */
[-C--:B------:R-:W-:Y:S02]  /*25970*/  ISETP.GE.OR P6, PT, R10, R247.reuse, !P6 ;  /* 0x000000f70a00720c */ /* 0x080fe400077c6670 */
[----:B------:R-:W-:Y:S02]  /*25980*/  FSEL R195, R195, -INF , !P4 ;  /* 0xff800000c3c37808 */ /* 0x000fe40006000000 */
[-C--:B------:R-:W-:Y:S02]  /*25990*/  ISETP.GE.AND P4, PT, R21, R250.reuse, PT ;  /* 0x000000fa1500720c */ /* 0x080fe40003f86270 */
[----:B------:R-:W-:Y:S02]  /*259a0*/  FSEL R194, R194, -INF , !P6 ;  /* 0xff800000c2c27808 */ /* 0x000fe40007000000 */
[CC--:B------:R-:W-:Y:S02]  /*259b0*/  ISETP.GE.AND P6, PT, R18.reuse, R250.reuse, PT ;  /* 0x000000fa1200720c */ /* 0x0c0fe40003fc6270 */
[----:B------:R-:W-:Y:S02]  /*259c0*/  FSEL R14, R173, -INF , !P1 ;  /* 0xff800000ad0e7808 */ /* 0x000fe40004800000 */
[----:B------:R-:W-:Y:S02]  /*259d0*/  IADD3 R20, R17, 0x20, RZ ;  /* 0x0000002011147810 */ /* 0x000fe40007ffe0ff */
[-C--:B------:R-:W-:Y:S02]  /*259e0*/  ISETP.GE.OR P6, PT, R18, R247.reuse, !P6 ;  /* 0x000000f71200720c */ /* 0x080fe400077c6670 */
[----:B------:R-:W-:Y:S02]  /*259f0*/  ISETP.GE.OR P4, PT, R21, R247, !P4 ;  /* 0x000000f71500720c */ /* 0x000fe40006786670 */
[-C--:B------:R-:W-:Y:S02]  /*25a00*/  ISETP.GE.AND P1, PT, R10, R249.reuse, PT ;  /* 0x000000f90a00720c */ /* 0x080fe40003f26270 */
[----:B------:R-:W-:Y:S02]  /*25a10*/  FSEL R196, R196, -INF , !P6 ;  /* 0xff800000c4c47808 */ /* 0x000fe40007000000 */
[----:B------:R-:W-:Y:S02]  /*25a20*/  ISETP.GE.AND P6, PT, R20, R250, PT ;  /* 0x000000fa1400720c */ /* 0x000fe40003fc6270 */
[-C--:B------:R-:W-:Y:S02]  /*25a30*/  ISETP.GE.OR P1, PT, R10, R248.reuse, !P1 ;  /* 0x000000f80a00720c */ /* 0x080fe40004f26670 */
[----:B------:R-:W-:Y:S02]  /*25a40*/  FSEL R10, R176, -INF , !P0 ;  /* 0xff800000b00a7808 */ /* 0x000fe40004000000 */
[CC--:B------:R-:W-:Y:S02]  /*25a50*/  ISETP.GE.AND P0, PT, R12.reuse, R249.reuse, PT ;  /* 0x000000f90c00720c */ /* 0x0c0fe40003f06270 */
[----:B------:R-:W-:Y:S02]  /*25a60*/  FSEL R197, R197, -INF , !P4 ;  /* 0xff800000c5c57808 */ /* 0x000fe40006000000 */
[CC--:B------:R-:W-:Y:S02]  /*25a70*/  ISETP.GE.AND P4, PT, R21.reuse, R249.reuse, PT ;  /* 0x000000f91500720c */ /* 0x0c0fe40003f86270 */
[-C--:B------:R-:W-:Y:S02]  /*25a80*/  ISETP.GE.OR P0, PT, R12, R248.reuse, !P0 ;  /* 0x000000f80c00720c */ /* 0x080fe40004706670 */
[----:B------:R-:W-:Y:S02]  /*25a90*/  FSEL R12, R166, -INF , !P5 ;  /* 0xff800000a60c7808 */ /* 0x000fe40006800000 */
[----:B------:R-:W-:Y:S02]  /*25aa0*/  ISETP.GE.AND P5, PT, R18, R249, PT ;  /* 0x000000f91200720c */ /* 0x000fe40003fa6270 */
[----:B------:R-:W-:Y:S02]  /*25ab0*/  ISETP.GE.OR P6, PT, R20, R247, !P6 ;  /* 0x000000f71400720c */ /* 0x000fe400077c6670 */
[----:B------:R-:W-:Y:S02]  /*25ac0*/  ISETP.GE.OR P4, PT, R21, R248, !P4 ;  /* 0x000000f81500720c */ /* 0x000fe40006786670 */
[----:B------:R-:W-:Y:S02]  /*25ad0*/  FMNMX.FTZ R21, R13, R2, !PT ;  /* 0x000000020d157209 */ /* 0x000fe40007810000 */
[----:B------:R-:W-:Y:S02]  /*25ae0*/  IADD3 R19, R17, 0x21, RZ ;  /* 0x0000002111137810 */ /* 0x000fe40007ffe0ff */
[----:B------:R-:W-:Y:S02]  /*25af0*/  FSEL R26, R4, -INF , !P6 ;  /* 0xff800000041a7808 */ /* 0x000fe40007000000 */
[----:B------:R-:W-:Y:S02]  /*25b00*/  ISETP.GE.OR P5, PT, R18, R248, !P5 ;  /* 0x000000f81200720c */ /* 0x000fe40006fa6670 */
[----:B------:R-:W-:Y:S02]  /*25b10*/  FMNMX.FTZ R18, R14, R21, !PT ;  /* 0x000000150e127209 */ /* 0x000fe40007810000 */
[C---:B------:R-:W-:Y:S02]  /*25b20*/  ISETP.GE.AND P6, PT, R19.reuse, R250, PT ;  /* 0x000000fa1300720c */ /* 0x040fe40003fc6270 */
[----:B------:R-:W-:Y:S02]  /*25b30*/  FSEL R168, R168, -INF , !P2 ;  /* 0xff800000a8a87808 */ /* 0x000fe40005000000 */
[C---:B------:R-:W-:Y:S02]  /*25b40*/  ISETP.GE.AND P2, PT, R19.reuse, R249, PT ;  /* 0x000000f91300720c */ /* 0x040fe40003f46270 */
[C---:B------:R-:W-:Y:S02]  /*25b50*/  ISETP.GE.OR P6, PT, R19.reuse, R247, !P6 ;  /* 0x000000f71300720c */ /* 0x040fe400077c6670 */
[----:B------:R-:W-:Y:S02]  /*25b60*/  ISETP.GE.OR P2, PT, R19, R248, !P2 ;  /* 0x000000f81300720c */ /* 0x000fe40005746670 */
[----:B------:R-:W-:Y:S02]  /*25b70*/  FMNMX.FTZ R19, R11, R18, !PT ;  /* 0x000000120b137209 */ /* 0x000fe40007810000 */
[----:B------:R-:W-:Y:S02]  /*25b80*/  IADD3 R4, R17, 0x28, RZ ;  /* 0x0000002811047810 */ /* 0x000fe40007ffe0ff */
[----:B------:R-:W-:Y:S02]  /*25b90*/  FMNMX.FTZ R19, R10, R19, !PT ;  /* 0x000000130a137209 */ /* 0x000fe40007810000 */
[----:B------:R-:W-:Y:S02]  /*25ba0*/  FSEL R25, R5, -INF , !P6 ;  /* 0xff80000005197808 */ /* 0x000fe40007000000 */
[----:B------:R-:W-:Y:S02]  /*25bb0*/  FMNMX.FTZ R18, R194, R19, !PT ;  /* 0x00000013c2127209 */ /* 0x000fe40007810000 */
[----:B------:R-:W-:Y:S02]  /*25bc0*/  FMNMX.FTZ R19, R7, R0, !PT ;  /* 0x0000000007137209 */ /* 0x000fe40007810000 */
[----:B------:R-:W-:Y:S02]  /*25bd0*/  FSEL R169, R169, -INF , !P3 ;  /* 0xff800000a9a97808 */ /* 0x000fe40005800000 */
[----:B------:R-:W-:Y:S02]  /*25be0*/  ISETP.GE.AND P3, PT, R20, R249, PT ;  /* 0x000000f91400720c */ /* 0x000fe40003f66270 */
[----:B------:R-:W-:Y:S02]  /*25bf0*/  FMNMX.FTZ R21, R195, R18, !PT ;  /* 0x00000012c3157209 */ /* 0x000fe40007810000 */
[----:B------:R-:W-:Y:S02]  /*25c00*/  ISETP.GE.AND P6, PT, R4, R250, PT ;  /* 0x000000fa0400720c */ /* 0x000fe40003fc6270 */
[----:B------:R-:W-:Y:S02]  /*25c10*/  ISETP.GE.OR P3, PT, R20, R248, !P3 ;  /* 0x000000f81400720c */ /* 0x000fe40005f66670 */
[----:B------:R-:W-:Y:S02]  /*25c20*/  FMNMX.FTZ R20, R12, R19, !PT ;  /* 0x000000130c147209 */ /* 0x000fe40007810000 */
[----:B------:R-:W-:Y:S02]  /*25c30*/  IADD3 R5, R17, 0x29, RZ ;  /* 0x0000002911057810 */ /* 0x000fe40007ffe0ff */
[----:B------:R-:W-:Y:S02]  /*25c40*/  ISETP.GE.OR P6, PT, R4, R247, !P6 ;  /* 0x000000f70400720c */ /* 0x000fe400077c6670 */
[----:B------:R-:W-:Y:S02]  /*25c50*/  FMNMX.FTZ R18, R196, R21, !PT ;  /* 0x00000015c4127209 */ /* 0x000fe40007810000 */
[----:B------:R-:W-:Y:S02]  /*25c60*/  FSEL R24, R6, -INF , !P6 ;  /* 0xff80000006187808 */ /* 0x000fe40007000000 */
[----:B------:R-:W-:Y:S02]  /*25c70*/  FMNMX.FTZ R18, R197, R18, !PT ;  /* 0x00000012c5127209 */ /* 0x000fe40007810000 */
[----:B------:R-:W-:Y:S02]  /*25c80*/  FMNMX.FTZ R19, R169, R20, !PT ;  /* 0x00000014a9137209 */ /* 0x000fe40007810000 */
[----:B------:R-:W-:Y:S02]  /*25c90*/  ISETP.GE.AND P6, PT, R5, R250, PT ;  /* 0x000000fa0500720c */ /* 0x000fe40003fc6270 */
[----:B------:R-:W-:Y:S02]  /*25ca0*/  FMNMX.FTZ R18, R26, R18, !PT ;  /* 0x000000121a127209 */ /* 0x000fe40007810000 */
[----:B------:R-:W-:Y:S02]  /*25cb0*/  FSEL R198, R198, -INF , !P1 ;  /* 0xff800000c6c67808 */ /* 0x000fe40004800000 */
[----:B------:R-:W-:Y:S02]  /*25cc0*/  IADD3 R6, R17, 0x30, RZ ;  /* 0x0000003011067810 */ /* 0x000fe40007ffe0ff */
[----:B------:R-:W-:Y:S02]  /*25cd0*/  FMNMX.FTZ R19, R168, R19, !PT ;  /* 0x00000013a8137209 */ /* 0x000fe40007810000 */
[----:B------:R-:W-:Y:S02]  /*25ce0*/  ISETP.GE.OR P6, PT, R5, R247, !P6 ;  /* 0x000000f70500720c */ /* 0x000fe400077c6670 */
[----:B------:R-:W-:Y:S02]  /*25cf0*/  FMNMX.FTZ R18, R25, R18, !PT ;  /* 0x0000001219127209 */ /* 0x000fe40007810000 */
[----:B------:R-:W-:Y:S02]  /*25d00*/  FSEL R199, R199, -INF , !P0 ;  /* 0xff800000c7c77808 */ /* 0x000fe40004000000 */
[----:B------:R-:W-:Y:S02]  /*25d10*/  FSEL R203, R203, -INF , !P6 ;  /* 0xff800000cbcb7808 */ /* 0x000fe40007000000 */
[----:B------:R-:W-:Y:S02]  /*25d20*/  FMNMX.FTZ R20, R198, R19, !PT ;  /* 0x00000013c6147209 */ /* 0x000fe40007810000 */
[----:B------:R-:W-:Y:S02]  /*25d30*/  ISETP.GE.AND P6, PT, R6, R250, PT ;  /* 0x000000fa0600720c */ /* 0x000fe40003fc6270 */
[----:B------:R-:W-:Y:S02]  /*25d40*/  FMNMX.FTZ R18, R24, R18, !PT ;  /* 0x0000001218127209 */ /* 0x000fe40007810000 */
[----:B------:R-:W-:Y:S02]  /*25d50*/  FMNMX.FTZ R21, R199, R20, !PT ;  /* 0x00000014c7157209 */ /* 0x000fe40007810000 */
[----:B------:R-:W-:Y:S02]  /*25d60*/  FSEL R200, R200, -INF , !P5 ;  /* 0xff800000c8c87808 */ /* 0x000fe40006800000 */
[----:B------:R-:W-:Y:S02]  /*25d70*/  ISETP.GE.OR P6, PT, R6, R247, !P6 ;  /* 0x000000f70600720c */ /* 0x000fe400077c6670 */
[----:B------:R-:W-:Y:S02]  /*25d80*/  FMNMX.FTZ R20, R200, R21, !PT ;  /* 0x00000015c8147209 */ /* 0x000fe40007810000 */
[----:B------:R-:W-:Y:S02]  /*25d90*/  FSEL R180, R180, -INF , !P6 ;  /* 0xff800000b4b47808 */ /* 0x000fe40007000000 */
[----:B------:R-:W-:Y:S02]  /*25da0*/  FSEL R201, R201, -INF , !P4 ;  /* 0xff800000c9c97808 */ /* 0x000fe40006000000 */
[----:B------:R-:W-:Y:S02]  /*25db0*/  FMNMX.FTZ R19, R203, R18, !PT ;  /* 0x00000012cb137209 */ /* 0x000fe40007810000 */
[----:B------:R-:W-:Y:S02]  /*25dc0*/  FSEL R202, R202, -INF , !P3 ;  /* 0xff800000caca7808 */ /* 0x000fe40005800000 */
[----:B------:R-:W-:Y:S02]  /*25dd0*/  FMNMX.FTZ R18, R180, R19, !PT ;  /* 0x00000013b4127209 */ /* 0x000fe40007810000 */
[----:B------:R-:W-:Y:S02]  /*25de0*/  FMNMX.FTZ R19, R201, R20, !PT ;  /* 0x00000014c9137209 */ /* 0x000fe40007810000 */
[-C--:B------:R-:W-:Y:S02]  /*25df0*/  ISETP.GE.AND P1, PT, R4, R249.reuse, PT ;  /* 0x000000f90400720c */ /* 0x080fe40003f26270 */
[----:B------:R-:W-:Y:S02]  /*25e00*/  ISETP.GE.AND P0, PT, R5, R249, PT ;  /* 0x000000f90500720c */ /* 0x000fe40003f06270 */
[----:B------:R-:W-:Y:S02]  /*25e10*/  FMNMX.FTZ R20, R202, R19, !PT ;  /* 0x00000013ca147209 */ /* 0x000fe40007810000 */
[----:B------:R-:W-:Y:S02]  /*25e20*/  FSEL R183, R183, -INF , !P2 ;  /* 0xff800000b7b77808 */ /* 0x000fe40005000000 */
[-C--:B------:R-:W-:Y:S02]  /*25e30*/  ISETP.GE.OR P1, PT, R4, R248.reuse, !P1 ;  /* 0x000000f80400720c */ /* 0x080fe40004f26670 */
[----:B------:R-:W-:Y:S02]  /*25e40*/  ISETP.GE.OR P0, PT, R5, R248, !P0 ;  /* 0x000000f80500720c */ /* 0x000fe40004706670 */
[----:B------:R-:W-:Y:S02]  /*25e50*/  IADD3 R5, R17, 0x31, RZ ;  /* 0x0000003111057810 */ /* 0x000fe40007ffe0ff */
[----:B------:R-:W-:Y:S02]  /*25e60*/  FMNMX.FTZ R19, R183, R20, !PT ;  /* 0x00000014b7137209 */ /* 0x000fe40007810000 */
[----:B------:R-:W-:Y:S02]  /*25e70*/  FSEL R182, R182, -INF , !P1 ;  /* 0xff800000b6b67808 */ /* 0x000fe40004800000 */
[CC--:B------:R-:W-:Y:S02]  /*25e80*/  ISETP.GE.AND P2, PT, R6.reuse, R249.reuse, PT ;  /* 0x000000f90600720c */ /* 0x0c0fe40003f46270 */
[----:B------:R-:W-:Y:S02]  /*25e90*/  IADD3 R4, R17, 0x38, RZ ;  /* 0x0000003811047810 */ /* 0x000fe40007ffe0ff */
[C---:B------:R-:W-:Y:S02]  /*25ea0*/  ISETP.GE.AND P5, PT, R5.reuse, R250, PT ;  /* 0x000000fa0500720c */ /* 0x040fe40003fa6270 */
[----:B------:R-:W-:Y:S02]  /*25eb0*/  ISETP.GE.OR P2, PT, R6, R248, !P2 ;  /* 0x000000f80600720c */ /* 0x000fe40005746670 */
[----:B------:R-:W-:Y:S02]  /*25ec0*/  ISETP.GE.AND P1, PT, R5, R249, PT ;  /* 0x000000f90500720c */ /* 0x000fe40003f26270 */
[----:B------:R-:W-:Y:S02]  /*25ed0*/  FSEL R181, R181, -INF , !P0 ;  /* 0xff800000b5b57808 */ /* 0x000fe40004000000 */
[----:B------:R-:W-:Y:S02]  /*25ee0*/  FMNMX.FTZ R6, R182, R19, !PT ;  /* 0x00000013b6067209 */ /* 0x000fe40007810000 */
[----:B------:R-:W-:Y:S02]  /*25ef0*/  IADD3 R17, R17, 0x39, RZ ;  /* 0x0000003911117810 */ /* 0x000fe40007ffe0ff */
[----:B------:R-:W-:Y:S02]  /*25f00*/  ISETP.GE.OR P5, PT, R5, R247, !P5 ;  /* 0x000000f70500720c */ /* 0x000fe40006fa6670 */
[C---:B------:R-:W-:Y:S02]  /*25f10*/  ISETP.GE.AND P6, PT, R4.reuse, R250, PT ;  /* 0x000000fa0400720c */ /* 0x040fe40003fc6270 */
[----:B------:R-:W-:Y:S02]  /*25f20*/  FSEL R175, R9, -INF , !P2 ;  /* 0xff80000009af7808 */ /* 0x000fe40005000000 */
[C---:B------:R-:W-:Y:S02]  /*25f30*/  ISETP.GE.AND P0, PT, R4.reuse, R249, PT ;  /* 0x000000f90400720c */ /* 0x040fe40003f06270 */
[----:B------:R-:W-:Y:S02]  /*25f40*/  ISETP.GE.OR P1, PT, R5, R248, !P1 ;  /* 0x000000f80500720c */ /* 0x000fe40004f26670 */
[----:B------:R-:W-:Y:S02]  /*25f50*/  FMNMX.FTZ R6, R181, R6, !PT ;  /* 0x00000006b5067209 */ /* 0x000fe40007810000 */
[----:B------:R-:W-:Y:S02]  /*25f60*/  ISETP.GE.AND P4, PT, R17, R250, PT ;  /* 0x000000fa1100720c */ /* 0x000fe40003f86270 */
[C---:B------:R-:W-:Y:S02]  /*25f70*/  ISETP.GE.OR P6, PT, R4.reuse, R247, !P6 ;  /* 0x000000f70400720c */ /* 0x040fe400077c6670 */
[----:B------:R-:W-:Y:S02]  /*25f80*/  FSEL R179, R179, -INF , !P5 ;  /* 0xff800000b3b37808 */ /* 0x000fe40006800000 */
[----:B------:R-:W-:Y:S02]  /*25f90*/  ISETP.GE.OR P2, PT, R4, R248, !P0 ;  /* 0x000000f80400720c */ /* 0x000fe40004746670 */
[----:B------:R-:W-:Y:S02]  /*25fa0*/  ISETP.GE.AND P0, PT, R17, R249, PT ;  /* 0x000000f91100720c */ /* 0x000fe40003f06270 */
[----:B------:R-:W-:Y:S02]  /*25fb0*/  FSEL R174, R8, -INF , !P1 ;  /* 0xff80000008ae7808 */ /* 0x000fe40004800000 */
[----:B------:R-:W-:Y:S02]  /*25fc0*/  FMNMX.FTZ R5, R175, R6, !PT ;  /* 0x00000006af057209 */ /* 0x000fe40007810000 */
[----:B------:R-:W-:Y:S02]  /*25fd0*/  ISETP.GE.OR P4, PT, R17, R247, !P4 ;  /* 0x000000f71100720c */ /* 0x000fe40006786670 */
[----:B------:R-:W-:Y:S02]  /*25fe0*/  FSEL R177, R177, -INF , !P6 ;  /* 0xff800000b1b17808 */ /* 0x000fe40007000000 */
[----:B------:R-:W-:Y:S02]  /*25ff0*/  FMNMX.FTZ R18, R179, R18, !PT ;  /* 0x00000012b3127209 */ /* 0x000fe40007810000 */
[----:B------:R-:W-:Y:S02]  /*26000*/  FSEL R173, R15, -INF , !P2 ;  /* 0xff8000000fad7808 */ /* 0x000fe40005000000 */
[----:B------:R-:W-:Y:S02]  /*26010*/  ISETP.GE.OR P0, PT, R17, R248, !P0 ;  /* 0x000000f81100720c */ /* 0x000fe40004706670 */
[----:B------:R-:W-:Y:S02]  /*26020*/  FMNMX.FTZ R8, R174, R5, !PT ;  /* 0x00000005ae087209 */ /* 0x000fe40007810000 */
[----:B------:R-:W-:Y:S02]  /*26030*/  FSEL R176, R16, -INF , !P4 ;  /* 0xff80000010b07808 */ /* 0x000fe40006000000 */
[----:B------:R-:W-:Y:S02]  /*26040*/  FMNMX.FTZ R21, R177, R18, !PT ;  /* 0x00000012b1157209 */ /* 0x000fe40007810000 */
[----:B------:R-:W-:Y:S02]  /*26050*/  FSEL R166, R3, -INF , !P0 ;  /* 0xff80000003a67808 */ /* 0x000fe40004000000 */
[----:B------:R-:W-:Y:S02]  /*26060*/  FMNMX.FTZ R3, R173, R8, !PT ;  /* 0x00000008ad037209 */ /* 0x000fe40007810000 */
[----:B------:R-:W-:Y:S02]  /*26070*/  FMNMX.FTZ R16, R176, R21, !PT ;  /* 0x00000015b0107209 */ /* 0x000fe40007810000 */
[----:B------:R-:W-:Y:S01]  /*26080*/  FMNMX.FTZ R6, R166, R3, !PT ;  /* 0x00000003a6067209 */ /* 0x000fe20007810000 */
[----:B------:R-:W-:Y:S08]  /*26090*/  LDSM.16.MT88.4 R20, [R221+0x10000] ;  /* 0x01000000dd14783b */ /* 0x000ff00000004200 */
[----:B------:R-:W1:Y:S08]  /*260a0*/  SHFL.BFLY PT, R19, R16, 0x2, 0x1f ;  /* 0x0c401f0010137f89 */ /* 0x000e7000000e0000 */
[----:B------:R-:W2:Y:S01]  /*260b0*/  SHFL.BFLY PT, R3, R6, 0x2, 0x1f ;  /* 0x0c401f0006037f89 */ /* 0x000ea200000e0000 */
[----:B-1----:R-:W-:Y:S07]  /*260c0*/  FMNMX.FTZ R19, R16, R19, !PT ;  /* 0x0000001310137209 */ /* 0x002fee0007810000 */
[----:B---3--:R-:W1:Y:S01]  /*260d0*/  SHFL.BFLY PT, R164, R19, 0x1, 0x1f ;  /* 0x0c201f0013a47f89 */ /* 0x008e6200000e0000 */
[----:B--2---:R-:W-:Y:S07]  /*260e0*/  FMNMX.FTZ R4, R6, R3, !PT ;  /* 0x0000000306047209 */ /* 0x004fee0007810000 */
[----:B------:R-:W2:Y:S01]  /*260f0*/  SHFL.BFLY PT, R3, R4, 0x1, 0x1f ;  /* 0x0c201f0004037f89 */ /* 0x000ea200000e0000 */
[----:B-1----:R-:W-:Y:S04]  /*26100*/  FMNMX.FTZ R164, R19, R164, !PT ;  /* 0x000000a413a47209 */ /* 0x002fe80007810000 */
        /* <DEDUP_REMOVED lines=12> */
[-C--:B------:R-:W-:Y:S02]  /*261d0*/  FFMA.FTZ R186, R14, R165.reuse, -R178 ;  /* 0x000000a50eba7223 */ /* 0x080fe400000108b2 */
[-C--:B------:R-:W-:Y:S02]  /*261e0*/  FFMA.FTZ R190, R12, R165.reuse, -R172 ;  /* 0x000000a50cbe7223 */ /* 0x080fe400000108ac */
[----:B------:R-:W-:Y:S01]  /*261f0*/  FMUL.FTZ R2, R165, R4 ;  /* 0x00000004a5027220 */ /* 0x000fe20000410000 */
[----:B------:R-:W1:Y:S01]  /*26200*/  LDSM.16.MT88.4 R12, [R223+0x10000] ;  /* 0x01000000df0c783b */ /* 0x000e620000004200 */
[----:B------:R-:W-:Y:S01]  /*26210*/  FADD.FTZ R4, -R5, R0 ;  /* 0x0000000005047221 */ /* 0x000fe20000010100 */
[----:B------:R-:W-:Y:S01]  /*26220*/  MUFU.EX2 R187, R187 ;  /* 0x000000bb00bb7308 */ /* 0x000fe20000000800 */
[-CC-:B------:R-:W-:Y:S02]  /*26230*/  FFMA.FTZ R193, R11, R165.reuse, -R178.reuse ;  /* 0x000000a50bc17223 */ /* 0x180fe400000108b2 */
[-C--:B------:R-:W-:Y:S02]  /*26240*/  FFMA.FTZ R192, R10, R165.reuse, -R178 ;  /* 0x000000a50ac07223 */ /* 0x080fe400000108b2 */
[-CC-:B------:R-:W-:Y:S02]  /*26250*/  FFMA.FTZ R191, R7, R165.reuse, -R172.reuse ;  /* 0x000000a507bf7223 */ /* 0x180fe400000108ac */
[-CC-:B------:R-:W-:Y:S02]  /*26260*/  FFMA.FTZ R189, R169, R165.reuse, -R172.reuse ;  /* 0x000000a5a9bd7223 */ /* 0x180fe400000108ac */
[-CC-:B------:R-:W-:Y:S01]  /*26270*/  FFMA.FTZ R188, R168, R165.reuse, -R172.reuse ;  /* 0x000000a5a8bc7223 */ /* 0x180fe200000108ac */
[----:B------:R-:W2:Y:S01]  /*26280*/  MUFU.EX2 R2, R2 ;  /* 0x0000000200027308 */ /* 0x000ea20000000800 */
[----:B------:R-:W-:Y:S02]  /*26290*/  FMUL.FTZ R0, R165, R4 ;  /* 0x00000004a5007220 */ /* 0x000fe40000410000 */
[-CC-:B------:R-:W-:Y:S02]  /*262a0*/  FFMA.FTZ R175, R175, R165.reuse, -R172.reuse ;  /* 0x000000a5afaf7223 */ /* 0x180fe400000108ac */
[-C--:B------:R-:W-:Y:S02]  /*262b0*/  FFMA.FTZ R174, R174, R165.reuse, -R172 ;  /* 0x000000a5aeae7223 */ /* 0x080fe400000108ac */
[-CC-:B------:R-:W-:Y:S02]  /*262c0*/  FFMA.FTZ R194, R194, R165.reuse, -R178.reuse ;  /* 0x000000a5c2c27223 */ /* 0x180fe400000108b2 */
[-CC-:B------:R-:W-:Y:S01]  /*262d0*/  FFMA.FTZ R195, R195, R165.reuse, -R178.reuse ;  /* 0x000000a5c3c37223 */ /* 0x180fe200000108b2 */
[----:B------:R-:W3:Y:S01]  /*262e0*/  MUFU.EX2 R0, R0 ;  /* 0x0000000000007308 */ /* 0x000ee20000000800 */
[-CC-:B------:R-:W-:Y:S02]  /*262f0*/  FFMA.FTZ R196, R196, R165.reuse, -R178.reuse ;  /* 0x000000a5c4c47223 */ /* 0x180fe400000108b2 */
[-C--:B------:R-:W-:Y:S02]  /*26300*/  FFMA.FTZ R197, R197, R165.reuse, -R178 ;  /* 0x000000a5c5c57223 */ /* 0x080fe400000108b2 */
[-CC-:B------:R-:W-:Y:S02]  /*26310*/  FFMA.FTZ R198, R198, R165.reuse, -R172.reuse ;  /* 0x000000a5c6c67223 */ /* 0x180fe400000108ac */
[-CC-:B------:R-:W-:Y:S02]  /*26320*/  FFMA.FTZ R199, R199, R165.reuse, -R172.reuse ;  /* 0x000000a5c7c77223 */ /* 0x180fe400000108ac */
[-CC-:B------:R-:W-:Y:S01]  /*26330*/  FFMA.FTZ R200, R200, R165.reuse, -R172.reuse ;  /* 0x000000a5c8c87223 */ /* 0x180fe200000108ac */
[----:B------:R-:W4:Y:S01]  /*26340*/  MUFU.EX2 R186, R186 ;  /* 0x000000ba00ba7308 */ /* 0x000f220000000800 */
[-CC-:B------:R-:W-:Y:S02]  /*26350*/  FFMA.FTZ R201, R201, R165.reuse, -R172.reuse ;  /* 0x000000a5c9c97223 */ /* 0x180fe400000108ac */
[--C-:B------:R-:W-:Y:S02]  /*26360*/  FFMA.FTZ R183, R183, R165, -R172.reuse ;  /* 0x000000a5b7b77223 */ /* 0x100fe400000108ac */
[C---:B--2---:R-:W-:Y:S01]  /*26370*/  FMUL.FTZ R4, R2.reuse, R160 ;  /* 0x000000a002047220 */ /* 0x044fe20000410000 */
[----:B------:R-:W-:Y:S01]  /*26380*/  MOV R160, R26 ;  /* 0x0000001a00a07202 */ /* 0x000fe20000000f00 */
[C---:B------:R-:W-:Y:S02]  /*26390*/  FMUL.FTZ R5, R2.reuse, R161 ;  /* 0x000000a102057220 */ /* 0x040fe40000410000 */
[C---:B------:R-:W-:Y:S01]  /*263a0*/  FMUL.FTZ R8, R2.reuse, R156 ;  /* 0x0000009c02087220 */ /* 0x040fe20000410000 */
[----:B------:R-:W-:Y:S01]  /*263b0*/  MUFU.EX2 R193, R193 ;  /* 0x000000c100c17308 */ /* 0x000fe20000000800 */
[C---:B------:R-:W-:Y:S02]  /*263c0*/  FMUL.FTZ R9, R2.reuse, R157 ;  /* 0x0000009d02097220 */ /* 0x040fe40000410000 */
[----:B------:R-:W-:Y:S02]  /*263d0*/  FMUL.FTZ R16, R2, R148 ;  /* 0x0000009402107220 */ /* 0x000fe40000410000 */
[C---:B---3--:R-:W-:Y:S02]  /*263e0*/  FMUL.FTZ R7, R0.reuse, R163 ;  /* 0x000000a300077220 */ /* 0x048fe40000410000 */
[C---:B------:R-:W-:Y:S01]  /*263f0*/  FMUL.FTZ R6, R0.reuse, R162 ;  /* 0x000000a200067220 */ /* 0x040fe20000410000 */
[----:B------:R-:W-:Y:S01]  /*26400*/  MOV R162, R24 ;  /* 0x0000001800a27202 */ /* 0x000fe20000000f00 */
[C---:B------:R-:W-:Y:S01]  /*26410*/  FMUL.FTZ R10, R0.reuse, R158 ;  /* 0x0000009e000a7220 */ /* 0x040fe20000410000 */
[----:B------:R-:W2:Y:S01]  /*26420*/  MUFU.EX2 R192, R192 ;  /* 0x000000c000c07308 */ /* 0x000ea20000000800 */
[----:B------:R-:W-:Y:S02]  /*26430*/  FMUL.FTZ R11, R0, R159 ;  /* 0x0000009f000b7220 */ /* 0x000fe40000410000 */
[----:B------:R-:W-:Y:S01]  /*26440*/  FMUL.FTZ R17, R2, R149 ;  /* 0x0000009502117220 */ /* 0x000fe20000410000 */
[----:B----4-:R-:W-:Y:S01]  /*26450*/  F2FP.PACK_AB R168, R186, R187 ;  /* 0x000000bbbaa8723e */ /* 0x010fe200000000ff */
[C---:B------:R-:W-:Y:S01]  /*26460*/  FMUL.FTZ R18, R0.reuse, R150 ;  /* 0x0000009600127220 */ /* 0x040fe20000410000 */
[----:B------:R-:W-:Y:S01]  /*26470*/  LDSM.16.MT88.4 R156, [R223+0x14800] ;  /* 0x01480000df9c783b */ /* 0x000fe20000004200 */
[----:B------:R-:W-:Y:S02]  /*26480*/  FMUL.FTZ R19, R0, R151 ;  /* 0x0000009700137220 */ /* 0x000fe40000410000 */
[----:B------:R-:W-:Y:S01]  /*26490*/  IMAD.MOV.U32 R161, RZ, RZ, R25 ;  /* 0x000000ffffa17224 */ /* 0x000fe200078e0019 */
[----:B------:R-:W-:Y:S01]  /*264a0*/  MUFU.EX2 R191, R191 ;  /* 0x000000bf00bf7308 */ /* 0x000fe20000000800 */
[C---:B------:R-:W-:Y:S02]  /*264b0*/  FMUL.FTZ R24, R2.reuse, R140 ;  /* 0x0000008c02187220 */ /* 0x040fe40000410000 */
[----:B------:R-:W-:Y:S01]  /*264c0*/  FMUL.FTZ R25, R2, R141 ;  /* 0x0000008d02197220 */ /* 0x000fe20000410000 */
[----:B------:R-:W-:Y:S01]  /*264d0*/  LDSM.16.MT88.4 R148, [R219+0x10800] ;  /* 0x01080000db94783b */ /* 0x000fe20000004200 */
[C---:B------:R-:W-:Y:S02]  /*264e0*/  FMUL.FTZ R26, R0.reuse, R142 ;  /* 0x0000008e001a7220 */ /* 0x040fe40000410000 */
[----:B------:R-:W-:Y:S02]  /*264f0*/  FMUL.FTZ R27, R0, R143 ;  /* 0x0000008f001b7220 */ /* 0x000fe40000410000 */
[C---:B------:R-:W-:Y:S01]  /*26500*/  FMUL.FTZ R32, R2.reuse, R132 ;  /* 0x0000008402207220 */ /* 0x040fe20000410000 */
[----:B------:R-:W3:Y:S01]  /*26510*/  MUFU.EX2 R190, R190 ;  /* 0x000000be00be7308 */ /* 0x000ee20000000800 */
[----:B------:R-:W-:Y:S01]  /*26520*/  FMUL.FTZ R33, R2, R133 ;  /* 0x0000008502217220 */ /* 0x000fe20000410000 */
[----:B------:R-:W-:Y:S01]  /*26530*/  LDSM.16.MT88.4 R140, [R219+0x12000] ;  /* 0x01200000db8c783b */ /* 0x000fe20000004200 */
[----:B------:R-:W-:Y:S01]  /*26540*/  FMUL.FTZ R34, R0, R134 ;  /* 0x0000008600227220 */ /* 0x000fe20000410000 */
[----:B--2---:R-:W-:Y:S01]  /*26550*/  F2FP.PACK_AB R170, R192, R193 ;  /* 0x000000c1c0aa723e */ /* 0x004fe200000000ff */
[----:B------:R-:W-:Y:S02]  /*26560*/  FMUL.FTZ R35, R0, R135 ;  /* 0x0000008700237220 */ /* 0x000fe40000410000 */
[C---:B------:R-:W-:Y:S02]  /*26570*/  FMUL.FTZ R36, R2.reuse, R36 ;  /* 0x0000002402247220 */ /* 0x040fe40000410000 */
[----:B------:R-:W-:Y:S01]  /*26580*/  FMUL.FTZ R37, R2, R37 ;  /* 0x0000002502257220 */ /* 0x000fe20000410000 */
[----:B------:R-:W-:Y:S01]  /*26590*/  MUFU.EX2 R189, R189 ;  /* 0x000000bd00bd7308 */ /* 0x000fe20000000800 */
[----:B------:R-:W-:Y:S01]  /*265a0*/  LDSM.16.MT88.4 R132, [R220+0x12000] ;  /* 0x01200000dc84783b */ /* 0x000fe20000004200 */
[C---:B------:R-:W-:Y:S02]  /*265b0*/  FMUL.FTZ R38, R0.reuse, R38 ;  /* 0x0000002600267220 */ /* 0x040fe40000410000 */
[----:B------:R-:W-:Y:S02]  /*265c0*/  FMUL.FTZ R39, R0, R39 ;  /* 0x0000002700277220 */ /* 0x000fe40000410000 */
[C---:B------:R-:W-:Y:S02]  /*265d0*/  FMUL.FTZ R40, R2.reuse, R40 ;  /* 0x0000002802287220 */ /* 0x040fe40000410000 */
[----:B------:R-:W-:Y:S02]  /*265e0*/  FMUL.FTZ R41, R2, R41 ;  /* 0x0000002902297220 */ /* 0x000fe40000410000 */
        /* <DEDUP_REMOVED lines=35> */
[----:B------:R-:W2:Y:S01]  /*26820*/  MUFU.EX2 R199, R199 ;  /* 0x000000c700c77308 */ /* 0x000ea20000000800 */
[----:B------:R-:W-:Y:S02]  /*26830*/  FMUL.FTZ R61, R2, R61 ;  /* 0x0000003d023d7220 */ /* 0x000fe40000410000 */
[----:B------:R-:W-:Y:S02]  /*26840*/  FMUL.FTZ R62, R0, R62 ;  /* 0x0000003e003e7220 */ /* 0x000fe40000410000 */
[C---:B------:R-:W-:Y:S01]  /*26850*/  FMUL.FTZ R20, R2.reuse, R144 ;  /* 0x0000009002147220 */ /* 0x040fe20000410000 */
[C---:B------:R-:W-:Y:S04]  /*26860*/  HMMA.16816.F32 R16, R168.reuse, R22, R16 ;  /* 0x00000016a810723c */ /* 0x040fe80000001810 */
[----:B------:R-:W-:Y:S01]  /*26870*/  FMUL.FTZ R21, R2, R145 ;  /* 0x0000009102157220 */ /* 0x000fe20000410000 */
[----:B------:R-:W-:Y:S01]  /*26880*/  MUFU.EX2 R200, R200 ;  /* 0x000000c800c87308 */ /* 0x000fe20000000800 */
[C---:B------:R-:W-:Y:S02]  /*26890*/  FMUL.FTZ R63, R0.reuse, R63 ;  /* 0x0000003f003f7220 */ /* 0x040fe40000410000 */
[C---:B------:R-:W-:Y:S04]  /*268a0*/  FMUL.FTZ R22, R0.reuse, R146 ;  /* 0x0000009200167220 */ /* 0x040fe80000410000 */
[----:B------:R-:W-:Y:S02]  /*268b0*/  FMUL.FTZ R23, R0, R147 ;  /* 0x0000009300177220 */ /* 0x000fe40000410000 */
[----:B------:R-:W4:Y:S01]  /*268c0*/  LDSM.16.MT88.4 R144, [R223+0x12000] ;  /* 0x01200000df90783b */ /* 0x000f220000004200 */
[C---:B------:R-:W-:Y:S01]  /*268d0*/  FMUL.FTZ R64, R2.reuse, R64 ;  /* 0x0000004002407220 */ /* 0x040fe20000410000 */
[----:B------:R-:W5:Y:S01]  /*268e0*/  MUFU.EX2 R201, R201 ;  /* 0x000000c900c97308 */ /* 0x000f620000000800 */
        /* <DEDUP_REMOVED lines=100> */
[-C--:B------:R-:W-:Y:S02]  /*26f30*/  FFMA.FTZ R182, R182, R165.reuse, -R172 ;  /* 0x000000a5b6b67223 */ /* 0x080fe400000108ac */
[-C--:B------:R-:W-:Y:S02]  /*26f40*/  FFMA.FTZ R203, R203, R165.reuse, -R178 ;  /* 0x000000a5cbcb7223 */ /* 0x080fe400000108b2 */
[--C-:B------:R-:W-:Y:S01]  /*26f50*/  FFMA.FTZ R202, R202, R165, -R172.reuse ;  /* 0x000000a5caca7223 */ /* 0x100fe200000108ac */
[C---:B------:R-:W-:Y:S01]  /*26f60*/  HMMA.16816.F32 R120, R168.reuse, R138, R120 ;  /* 0x0000008aa878723c */ /* 0x040fe20000001878 */
[----:B------:R-:W1:Y:S02]  /*26f70*/  LDSM.16.MT88.4 R136, [R220+0x10800] ;  /* 0x01080000dc88783b */ /* 0x000e640000004200 */
[C---:B------:R-:W-:Y:S01]  /*26f80*/  FMUL.FTZ R124, R2.reuse, R124 ;  /* 0x0000007c027c7220 */ /* 0x040fe20000410000 */
[----:B------:R-:W-:Y:S01]  /*26f90*/  MUFU.EX2 R203, R203 ;  /* 0x000000cb00cb7308 */ /* 0x000fe20000000800 */
[----:B------:R-:W-:Y:S02]  /*26fa0*/  FMUL.FTZ R125, R2, R125 ;  /* 0x0000007d027d7220 */ /* 0x000fe40000410000 */
[C---:B------:R-:W-:Y:S02]  /*26fb0*/  FMUL.FTZ R126, R0.reuse, R126 ;  /* 0x0000007e007e7220 */ /* 0x040fe40000410000 */
[----:B------:R-:W-:Y:S03]  /*26fc0*/  FMUL.FTZ R127, R0, R127 ;  /* 0x0000007f007f7220 */ /* 0x000fe60000410000 */
[-C--:B------:R-:W-:Y:S02]  /*26fd0*/  FFMA.FTZ R181, R181, R165.reuse, -R172 ;  /* 0x000000a5b5b57223 */ /* 0x080fe400000108ac */
[--C-:B------:R-:W-:Y:S01]  /*26fe0*/  FFMA.FTZ R179, R179, R165, -R178.reuse ;  /* 0x000000a5b3b37223 */ /* 0x100fe200000108b2 */
[----:B------:R-:W-:Y:S01]  /*26ff0*/  MUFU.EX2 R202, R202 ;  /* 0x000000ca00ca7308 */ /* 0x000fe20000000800 */
[C---:B--2---:R-:W-:Y:S03]  /*27000*/  HMMA.16816.F32 R124, R168.reuse, R132, R124 ;  /* 0x00000084a87c723c */ /* 0x044fe6000000187c */
[C---:B------:R-:W-:Y:S02]  /*27010*/  FMUL.FTZ R128, R2.reuse, R128 ;  /* 0x0000008002807220 */ /* 0x040fe40000410000 */
[----:B------:R-:W-:Y:S02]  /*27020*/  FMUL.FTZ R129, R2, R129 ;  /* 0x0000008102817220 */ /* 0x000fe40000410000 */
[C---:B------:R-:W-:Y:S01]  /*27030*/  FMUL.FTZ R130, R0.reuse, R130 ;  /* 0x0000008200827220 */ /* 0x040fe20000410000 */
[----:B---3--:R-:W-:Y:S01]  /*27040*/  F2FP.PACK_AB R132, R195, R194 ;  /* 0x000000c2c384723e */ /* 0x008fe200000000ff */
[----:B------:R-:W-:Y:S03]  /*27050*/  FMUL.FTZ R131, R0, R131 ;  /* 0x0000008300837220 */ /* 0x000fe60000410000 */
[----:B------:R-:W-:Y:S01]  /*27060*/  F2FP.PACK_AB R133, R199, R198 ;  /* 0x000000c6c785723e */ /* 0x000fe200000000ff */
[-CC-:B------:R-:W-:Y:S02]  /*27070*/  FFMA.FTZ R180, R180, R165.reuse, -R178.reuse ;  /* 0x000000a5b4b47223 */ /* 0x180fe400000108b2 */
[----:B------:R-:W-:Y:S01]  /*27080*/  FFMA.FTZ R177, R177, R165, -R178 ;  /* 0x000000a5b1b17223 */ /* 0x000fe200000108b2 */
[----:B------:R-:W-:Y:S01]  /*27090*/  HMMA.16816.F32 R128, R168, R134, R128 ;  /* 0x00000086a880723c */ /* 0x000fe20000001880 */
[----:B------:R-:W-:Y:S02]  /*270a0*/  MUFU.EX2 R168, R182 ;  /* 0x000000b600a87308 */ /* 0x000fe40000000800 */
[----:B------:R-:W-:Y:S02]  /*270b0*/  FFMA.FTZ R187, R2, R252, R187 ;  /* 0x000000fc02bb7223 */ /* 0x000fe400000100bb */
[----:B------:R-:W-:Y:S02]  /*270c0*/  FFMA.FTZ R191, R0, R251, R191 ;  /* 0x000000fb00bf7223 */ /* 0x000fe400000100bf */
        /* <DEDUP_REMOVED lines=9> */
[----:B------:R-:W-:Y:S07]  /*27160*/  LDSM.16.MT88.4 R160, [R221+0x14800] ;  /* 0x01480000dda0783b */ /* 0x000fee0000004200 */
[C---:B------:R-:W-:Y:S01]  /*27170*/  HMMA.16816.F32 R8, R132.reuse, R142, R8 ;  /* 0x0000008e8408723c */ /* 0x040fe20000001808 */
[----:B------:R-:W2:Y:S07]  /*27180*/  LDSM.16.MT88.4 R140, [R221+0x12800] ;  /* 0x01280000dd8c783b */ /* 0x000eae0000004200 */
        /* <DEDUP_REMOVED lines=9> */
[C---:B------:R-:W-:Y:S07]  /*27220*/  HMMA.16816.F32 R36, R132.reuse, R152, R36 ;  /* 0x000000988424723c */ /* 0x040fee0000001824 */
[-CC-:B------:R-:W-:Y:S01]  /*27230*/  FFMA.FTZ R152, R170, R165.reuse, -R178.reuse ;  /* 0x000000a5aa987223 */ /* 0x180fe200000108b2 */
[C---:B------:R-:W-:Y:S01]  /*27240*/  HMMA.16816.F32 R40, R132.reuse, R154, R40 ;  /* 0x0000009a8428723c */ /* 0x040fe20000001828 */
[----:B------:R-:W-:Y:S03]  /*27250*/  MUFU.EX2 R170, R183 ;  /* 0x000000b700aa7308 */ /* 0x000fe60000000800 */
[-CC-:B------:R-:W-:Y:S03]  /*27260*/  FFMA.FTZ R153, R171, R165.reuse, -R178.reuse ;  /* 0x000000a5ab997223 */ /* 0x180fe600000108b2 */
[-CC-:B------:R-:W-:Y:S01]  /*27270*/  FFMA.FTZ R154, R169, R165.reuse, -R178.reuse ;  /* 0x000000a5a99a7223 */ /* 0x180fe200000108b2 */
[C---:B--2---:R-:W-:Y:S03]  /*27280*/  HMMA.16816.F32 R44, R132.reuse, R140, R44 ;  /* 0x0000008c842c723c */ /* 0x044fe6000000182c */
[----:B------:R-:W2:Y:S01]  /*27290*/  MUFU.EX2 R155, R154 ;  /* 0x0000009a009b7308 */ /* 0x000ea20000000800 */
[----:B------:R-:W-:Y:S04]  /*272a0*/  FFMA.FTZ R178, R176, R165, -R178 ;  /* 0x000000a5b0b27223 */ /* 0x000fe800000108b2 */
[C---:B------:R-:W-:Y:S01]  /*272b0*/  HMMA.16816.F32 R48, R132.reuse, R142, R48 ;  /* 0x0000008e8430723c */ /* 0x040fe20000001830 */
[----:B------:R-:W4:Y:S04]  /*272c0*/  LDSM.16.MT88.4 R140, [R219+0x14800] ;  /* 0x01480000db8c783b */ /* 0x000f280000004200 */
[----:B------:R-:W5:Y:S03]  /*272d0*/  MUFU.EX2 R154, R152 ;  /* 0x00000098009a7308 */ /* 0x000f660000000800 */
[C---:B-1----:R-:W-:Y:S07]  /*272e0*/  HMMA.16816.F32 R52, R132.reuse, R136, R52 ;  /* 0x000000888434723c */ /* 0x042fee0000001834 */
[----:B------:R1:W1:Y:S01]  /*272f0*/  MUFU.EX2 R171, R153 ;  /* 0x0000009900ab7308 */ /* 0x0002620000000800 */
[C---:B------:R-:W-:Y:S01]  /*27300*/  HMMA.16816.F32 R56, R132.reuse, R138, R56 ;  /* 0x0000008a8438723c */ /* 0x040fe20000001838 */
[----:B------:R-:W3:Y:S03]  /*27310*/  LDSM.16.MT88.4 R136, [R223+0x16800] ;  /* 0x01680000df88783b */ /* 0x000ee60000004200 */
[----:B--2---:R-:W-:Y:S04]  /*27320*/  MOV R183, R155 ;  /* 0x0000009b00b77202 */ /* 0x004fe80000000f00 */
[C---:B------:R-:W-:Y:S01]  /*27330*/  HMMA.16816.F32 R60, R132.reuse, R144, R60 ;  /* 0x00000090843c723c */ /* 0x040fe2000000183c */
[----:B------:R-:W2:Y:S03]  /*27340*/  MUFU.EX2 R169, R181 ;  /* 0x000000b500a97308 */ /* 0x000ea60000000800 */
[----:B-----5:R-:W-:Y:S04]  /*27350*/  MOV R182, R154 ;  /* 0x0000009a00b67202 */ /* 0x020fe80000000f00 */
[C---:B------:R-:W-:Y:S01]  /*27360*/  HMMA.16816.F32 R64, R132.reuse, R146, R64 ;  /* 0x000000928440723c */ /* 0x040fe20000001840 */
[----:B------:R-:W5:Y:S02]  /*27370*/  LDSM.16.MT88.4 R144, [R221+0x16800] ;  /* 0x01680000dd90783b */ /* 0x000f640000004200 */
[----:B------:R2:W-:Y:S05]  /*27380*/  MUFU.EX2 R181, R179 ;  /* 0x000000b300b57308 */ /* 0x0005ea0000000800 */
[C---:B------:R-:W-:Y:S01]  /*27390*/  HMMA.16816.F32 R68, R132.reuse, R156, R68 ;  /* 0x0000009c8444723c */ /* 0x040fe20000001844 */
[----:B-1----:R-:W-:Y:S07]  /*273a0*/  LDSM.16.MT88.4 R152, [R221+0x11000] ;  /* 0x01100000dd98783b */ /* 0x002fee0000004200 */
[C---:B------:R-:W-:Y:S01]  /*273b0*/  HMMA.16816.F32 R72, R132.reuse, R158, R72 ;  /* 0x0000009e8448723c */ /* 0x040fe20000001848 */
[----:B------:R-:W-:Y:S07]  /*273c0*/  LDSM.16.MT88.4 R156, [R219+0x11000] ;  /* 0x01100000db9c783b */ /* 0x000fee0000004200 */
[C---:B------:R-:W-:Y:S04]  /*273d0*/  HMMA.16816.F32 R76, R132.reuse, R160, R76 ;  /* 0x000000a0844c723c */ /* 0x040fe8000000184c */
[----:B--2---:R-:W-:Y:S04]  /*273e0*/  IMAD.MOV.U32 R179, RZ, RZ, R168 ;  /* 0x000000ffffb37224 */ /* 0x004fe800078e00a8 */
[C---:B------:R-:W-:Y:S01]  /*273f0*/  HMMA.16816.F32 R80, R132.reuse, R162, R80 ;  /* 0x000000a28450723c */ /* 0x040fe20000001850 */
[----:B------:R-:W-:Y:S07]  /*27400*/  LDSM.16.MT88.4 R160, [R221+0x15000] ;  /* 0x01500000dda0783b */ /* 0x000fee0000004200 */
[C---:B---3--:R-:W-:Y:S08]  /*27410*/  HMMA.16816.F32 R84, R132.reuse, R148, R84 ;  /* 0x000000948454723c */ /* 0x048ff00000001854 */
[C---:B------:R-:W-:Y:S01]  /*27420*/  HMMA.16816.F32 R88, R132.reuse, R150, R88 ;  /* 0x000000968458723c */ /* 0x040fe20000001858 */
[----:B------:R-:W1:Y:S07]  /*27430*/  LDSM.16.MT88.4 R148, [R220+0x16800] ;  /* 0x01680000dc94783b */ /* 0x000e6e0000004200 */
[C---:B----4-:R-:W-:Y:S08]  /*27440*/  HMMA.16816.F32 R92, R132.reuse, R140, R92 ;  /* 0x0000008c845c723c */ /* 0x050ff0000000185c */
[C---:B------:R-:W-:Y:S01]  /*27450*/  HMMA.16816.F32 R96, R132.reuse, R142, R96 ;  /* 0x0000008e8460723c */ /* 0x040fe20000001860 */
[----:B------:R-:W2:Y:S07]  /*27460*/  LDSM.16.MT88.4 R140, [R219+0x16800] ;  /* 0x01680000db8c783b */ /* 0x000eae0000004200 */
[C---:B------:R-:W-:Y:S08]  /*27470*/  HMMA.16816.F32 R100, R132.reuse, R136, R100 ;  /* 0x000000888464723c */ /* 0x040ff00000001864 */
[C---:B------:R-:W-:Y:S01]  /*27480*/  HMMA.16816.F32 R104, R132.reuse, R138, R104 ;  /* 0x0000008a8468723c */ /* 0x040fe20000001868 */
[----:B------:R-:W3:Y:S07]  /*27490*/  LDSM.16.MT88.4 R136, [R223+0x11000] ;  /* 0x01100000df88783b */ /* 0x000eee0000004200 */
[C---:B-----5:R-:W-:Y:S08]  /*274a0*/  HMMA.16816.F32 R108, R132.reuse, R144, R108 ;  /* 0x00000090846c723c */ /* 0x060ff0000000186c */
[C---:B------:R-:W-:Y:S01]  /*274b0*/  HMMA.16816.F32 R112, R132.reuse, R146, R112 ;  /* 0x000000928470723c */ /* 0x040fe20000001870 */
[----:B------:R-:W4:Y:S07]  /*274c0*/  LDSM.16.MT88.4 R144, [R220+0x11000] ;  /* 0x01100000dc90783b */ /* 0x000f2e0000004200 */
[C---:B-1----:R-:W-:Y:S08]  /*274d0*/  HMMA.16816.F32 R116, R132.reuse, R148, R116 ;  /* 0x000000948474723c */ /* 0x042ff00000001874 */
[C---:B------:R-:W-:Y:S01]  /*274e0*/  HMMA.16816.F32 R120, R132.reuse, R150, R120 ;  /* 0x000000968478723c */ /* 0x040fe20000001878 */
[----:B------:R-:W-:Y:S07]  /*274f0*/  LDSM.16.MT88.4 R148, [R220+0x13000] ;  /* 0x01300000dc94783b */ /* 0x000fee0000004200 */
[C---:B--2---:R-:W-:Y:S08]  /*27500*/  HMMA.16816.F32 R124, R132.reuse, R140, R124 ;  /* 0x0000008c847c723c */ /* 0x044ff0000000187c */
[----:B------:R-:W-:Y:S01]  /*27510*/  HMMA.16816.F32 R128, R132, R142, R128 ;  /* 0x0000008e8480723c */ /* 0x000fe20000001880 */
[----:B------:R-:W1:Y:S06]  /*27520*/  LDSM.16.MT88.4 R140, [R223+0x13000] ;  /* 0x01300000df8c783b */ /* 0x000e6c0000004200 */
[----:B------:R-:W-:Y:S02]  /*27530*/  F2FP.PACK_AB R132, R182, R183 ;  /* 0x000000b7b684723e */ /* 0x000fe400000000ff */
[----:B------:R-:W-:Y:S03]  /*27540*/  F2FP.PACK_AB R134, R203, R171 ;  /* 0x000000abcb86723e */ /* 0x000fe600000000ff */
[----:B------:R-:W-:Y:S02]  /*27550*/  F2FP.PACK_AB R133, R170, R202 ;  /* 0x000000caaa85723e */ /* 0x000fe400000000ff */
[----:B------:R-:W-:Y:S02]  /*27560*/  F2FP.PACK_AB R135, R169, R168 ;  /* 0x000000a8a987723e */ /* 0x000fe400000000ff */
[----:B------:R-:W-:Y:S05]  /*27570*/  MUFU.EX2 R168, R177 ;  /* 0x000000b100a87308 */ /* 0x000fea0000000800 */
[C---:B---3--:R-:W-:Y:S05]  /*27580*/  HMMA.16816.F32 R4, R132.reuse, R136, R4 ;  /* 0x000000888404723c */ /* 0x048fea0000001804 */
[----:B------:R-:W2:Y:S03]  /*27590*/  MUFU.EX2 R177, R178 ;  /* 0x000000b200b17308 */ /* 0x000ea60000000800 */
        /* <DEDUP_REMOVED lines=8> */
[C---:B------:R-:W-:Y:S08]  /*27620*/  HMMA.16816.F32 R28, R132.reuse, R156, R28 ;  /* 0x0000009c841c723c */ /* 0x040ff0000000181c */
[C---:B------:R-:W-:Y:S01]  /*27630*/  HMMA.16816.F32 R32, R132.reuse, R158, R32 ;  /* 0x0000009e8420723c */ /* 0x040fe20000001820 */
[----:B------:R-:W5:Y:S07]  /*27640*/  LDSM.16.MT88.4 R156, [R220+0x15000] ;  /* 0x01500000dc9c783b */ /* 0x000f6e0000004200 */
[C---:B-1----:R-:W-:Y:S08]  /*27650*/  HMMA.16816.F32 R36, R132.reuse, R140, R36 ;  /* 0x0000008c8424723c */ /* 0x042ff00000001824 */
[C---:B------:R-:W-:Y:S01]  /*27660*/  HMMA.16816.F32 R40, R132.reuse, R142, R40 ;  /* 0x0000008e8428723c */ /* 0x040fe20000001828 */
[----:B------:R-:W-:Y:S07]  /*27670*/  LDSM.16.MT88.4 R140, [R223+0x17000] ;  /* 0x01700000df8c783b */ /* 0x000fee0000004200 */
[C---:B---3--:R-:W-:Y:S08]  /*27680*/  HMMA.16816.F32 R44, R132.reuse, R136, R44 ;  /* 0x00000088842c723c */ /* 0x048ff0000000182c */
[C---:B------:R-:W-:Y:S01]  /*27690*/  HMMA.16816.F32 R48, R132.reuse, R138, R48 ;  /* 0x0000008a8430723c */ /* 0x040fe20000001830 */
[----:B------:R-:W1:Y:S07]  /*276a0*/  LDSM.16.MT88.4 R136, [R219+0x15000] ;  /* 0x01500000db88783b */ /* 0x000e6e0000004200 */
[C---:B------:R-:W-:Y:S08]  /*276b0*/  HMMA.16816.F32 R52, R132.reuse, R148, R52 ;  /* 0x000000948434723c */ /* 0x040ff00000001834 */
[C---:B------:R-:W-:Y:S01]  /*276c0*/  HMMA.16816.F32 R56, R132.reuse, R150, R56 ;  /* 0x000000968438723c */ /* 0x040fe20000001838 */
[----:B------:R-:W-:Y:S07]  /*276d0*/  LDSM.16.MT88.4 R148, [R220+0x17000] ;  /* 0x01700000dc94783b */ /* 0x000fee0000004200 */
[C---:B----4-:R-:W-:Y:S08]  /*276e0*/  HMMA.16816.F32 R60, R132.reuse, R144, R60 ;  /* 0x00000090843c723c */ /* 0x050ff0000000183c */
[C---:B------:R-:W-:Y:S01]  /*276f0*/  HMMA.16816.F32 R64, R132.reuse, R146, R64 ;  /* 0x000000928440723c */ /* 0x040fe20000001840 */
[----:B------:R-:W3:Y:S07]  /*27700*/  LDSM.16.MT88.4 R144, [R221+0x17000] ;  /* 0x01700000dd90783b */ /* 0x000eee0000004200 */
[C---:B------:R-:W-:Y:S08]  /*27710*/  HMMA.16816.F32 R68, R132.reuse, R152, R68 ;  /* 0x000000988444723c */ /* 0x040ff00000001844 */
[C---:B------:R-:W-:Y:S01]  /*27720*/  HMMA.16816.F32 R72, R132.reuse, R154, R72 ;  /* 0x0000009a8448723c */ /* 0x040fe20000001848 */
[----:B------:R-:W4:Y:S07]  /*27730*/  LDSM.16.MT88.4 R152, [R219+0x17000] ;  /* 0x01700000db98783b */ /* 0x000f2e0000004200 */
[C---:B------:R-:W-:Y:S01]  /*27740*/  HMMA.16816.F32 R76, R132.reuse, R160, R76 ;  /* 0x000000a0844c723c */ /* 0x040fe2000000184c */
[----:B------:R-:W-:Y:S06]  /*27750*/  MUFU.EX2 R161, R174 ;  /* 0x000000ae00a17308 */ /* 0x000fec0000000800 */
[-CC-:B------:R-:W-:Y:S01]  /*27760*/  FFMA.FTZ R160, R173, R165.reuse, -R172.reuse ;  /* 0x000000a5ada07223 */ /* 0x180fe200000108ac */
[C---:B------:R-:W-:Y:S03]  /*27770*/  HMMA.16816.F32 R80, R132.reuse, R162, R80 ;  /* 0x000000a28450723c */ /* 0x040fe60000001850 */
[----:B------:R-:W3:Y:S01]  /*27780*/  MUFU.EX2 R163, R175 ;  /* 0x000000af00a37308 */ /* 0x000ee20000000800 */
[----:B------:R-:W-:Y:S01]  /*27790*/  FFMA.FTZ R172, R166, R165, -R172 ;  /* 0x000000a5a6ac7223 */ /* 0x000fe200000108ac */
[----:B--2---:R-:W-:Y:S02]  /*277a0*/  MOV R166, R177 ;  /* 0x000000b100a67202 */ /* 0x004fe40000000f00 */
[----:B------:R-:W-:Y:S01]  /*277b0*/  MOV R162, R169 ;  /* 0x000000a900a27202 */ /* 0x000fe20000000f00 */
[C---:B-----5:R-:W-:Y:S05]  /*277c0*/  HMMA.16816.F32 R84, R132.reuse, R156, R84 ;  /* 0x0000009c8454723c */ /* 0x060fea0000001854 */
[----:B------:R2:W-:Y:S03]  /*277d0*/  MUFU.EX2 R165, R172 ;  /* 0x000000ac00a57308 */ /* 0x0005e60000000800 */
[C---:B------:R-:W-:Y:S01]  /*277e0*/  HMMA.16816.F32 R88, R132.reuse, R158, R88 ;  /* 0x0000009e8458723c */ /* 0x040fe20000001858 */
[----:B------:R-:W5:Y:S06]  /*277f0*/  LDSM.16.MT88.4 R156, [R223+0x11800] ;  /* 0x01180000df9c783b */ /* 0x000f6c0000004200 */
[----:B------:R-:W3:Y:S01]  /*27800*/  MUFU.EX2 R169, R160 ;  /* 0x000000a000a97308 */ /* 0x000ee20000000800 */
[C---:B-1----:R-:W-:Y:S08]  /*27810*/  HMMA.16816.F32 R92, R132.reuse, R136, R92 ;  /* 0x00000088845c723c */ /* 0x042ff0000000185c */
[C---:B------:R-:W-:Y:S01]  /*27820*/  HMMA.16816.F32 R96, R132.reuse, R138, R96 ;  /* 0x0000008a8460723c */ /* 0x040fe20000001860 */
[----:B------:R-:W1:Y:S07]  /*27830*/  LDSM.16.MT88.4 R136, [R221+0x11800] ;  /* 0x01180000dd88783b */ /* 0x000e6e0000004200 */
[C---:B------:R-:W-:Y:S01]  /*27840*/  HMMA.16816.F32 R100, R132.reuse, R140, R100 ;  /* 0x0000008c8464723c */ /* 0x040fe20000001864 */
[----:B--2---:R-:W-:Y:S07]  /*27850*/  LDSM.16.MT88.4 R172, [R219+0x11800] ;  /* 0x01180000dbac783b */ /* 0x004fee0000004200 */
[C---:B------:R-:W-:Y:S01]  /*27860*/  HMMA.16816.F32 R104, R132.reuse, R142, R104 ;  /* 0x0000008e8468723c */ /* 0x040fe20000001868 */
[----:B------:R-:W2:Y:S07]  /*27870*/  LDSM.16.MT88.4 R140, [R220+0x11800] ;  /* 0x01180000dc8c783b */ /* 0x000eae0000004200 */
[C---:B---3--:R-:W-:Y:S07]  /*27880*/  HMMA.16816.F32 R108, R132.reuse, R144, R108 ;  /* 0x00000090846c723c */ /* 0x048fee000000186c */
[----:B------:R-:W-:Y:S01]  /*27890*/  MOV R145, R179 ;  /* 0x000000b300917202 */ /* 0x000fe20000000f00 */
[C---:B------:R-:W-:Y:S01]  /*278a0*/  HMMA.16816.F32 R112, R132.reuse, R146, R112 ;  /* 0x000000928470723c */ /* 0x040fe20000001870 */
[----:B------:R-:W3:Y:S03]  /*278b0*/  LDSM.16.MT88.4 R176, [R223+0x13800] ;  /* 0x01380000dfb0783b */ /* 0x000ee60000004200 */
[----:B------:R-:W-:Y:S03]  /*278c0*/  MOV R144, R162 ;  /* 0x000000a200907202 */ /* 0x000fe60000000f00 */
[----:B------:R-:W-:Y:S01]  /*278d0*/  MOV R147, R180 ;  /* 0x000000b400937202 */ /* 0x000fe20000000f00 */
[C---:B------:R-:W-:Y:S04]  /*278e0*/  HMMA.16816.F32 R116, R132.reuse, R148, R116 ;  /* 0x000000948474723c */ /* 0x040fe80000001874 */
[----:B------:R-:W-:Y:S03]  /*278f0*/  IMAD.MOV.U32 R146, RZ, RZ, R163 ;  /* 0x000000ffff927224 */ /* 0x000fe600078e00a3 */
[----:B------:R-:W-:Y:S01]  /*27900*/  MOV R149, R181 ;  /* 0x000000b500957202 */ /* 0x000fe20000000f00 */
[C---:B------:R-:W-:Y:S04]  /*27910*/  HMMA.16816.F32 R120, R132.reuse, R150, R120 ;  /* 0x000000968478723c */ /* 0x040fe80000001878 */
[----:B------:R-:W-:Y:S03]  /*27920*/  MOV R148, R161 ;  /* 0x000000a100947202 */ /* 0x000fe60000000f00 */
[----:B------:R-:W-:Y:S01]  /*27930*/  IMAD.MOV.U32 R150, RZ, RZ, R182 ;  /* 0x000000ffff967224 */ /* 0x000fe200078e00b6 */
[C---:B----4-:R-:W-:Y:S04]  /*27940*/  HMMA.16816.F32 R124, R132.reuse, R152, R124 ;  /* 0x00000098847c723c */ /* 0x050fe8000000187c */
[----:B------:R-:W-:Y:S02]  /*27950*/  MOV R151, R183 ;  /* 0x000000b700977202 */ /* 0x000fe40000000f00 */
[----:B------:R-:W4:Y:S02]  /*27960*/  LDSM.16.MT88.4 R180, [R221+0x13800] ;  /* 0x01380000ddb4783b */ /* 0x000f240000004200 */
[----:B------:R-:W-:Y:S07]  /*27970*/  HMMA.16816.F32 R128, R132, R154, R128 ;  /* 0x0000009a8480723c */ /* 0x000fee0000001880 */
[----:B------:R-:W-:Y:S01]  /*27980*/  IMAD.MOV.U32 R134, RZ, RZ, R169 ;  /* 0x000000ffff867224 */ /* 0x000fe200078e00a9 */
[----:B------:R-:W-:Y:S04]  /*27990*/  MOV R135, R168 ;  /* 0x000000a800877202 */ /* 0x000fe80000000f00 */
[----:B------:R-:W-:Y:S02]  /*279a0*/  MOV R132, R171 ;  /* 0x000000ab00847202 */ /* 0x000fe40000000f00 */
[----:B------:R-:W-:Y:S02]  /*279b0*/  MOV R133, R170 ;  /* 0x000000aa00857202 */ /* 0x000fe40000000f00 */
[----:B------:R-:W-:Y:S02]  /*279c0*/  F2FP.PACK_AB R168, R149, R147 ;  /* 0x0000009395a8723e */ /* 0x000fe400000000ff */
[----:B------:R-:W-:Y:S02]  /*279d0*/  F2FP.PACK_AB R170, R166, R135 ;  /* 0x00000087a6aa723e */ /* 0x000fe400000000ff */
[----:B------:R-:W-:Y:S02]  /*279e0*/  F2FP.PACK_AB R169, R148, R146 ;  /* 0x0000009294a9723e */ /* 0x000fe400000000ff */
[----:B------:R-:W-:Y:S07]  /*279f0*/  F2FP.PACK_AB R171, R165, R134 ;  /* 0x00000086a5ab723e */ /* 0x000fee00000000ff */
[C---:B-----5:R-:W-:Y:S01]  /*27a00*/  HMMA.16816.F32 R160, R168.reuse, R156, R4 ;  /* 0x0000009ca8a0723c */ /* 0x060fe20000001804 */
[----:B------:R-:W5:Y:S07]  /*27a10*/  LDSM.16.MT88.4 R4, [R220+0x13800] ;  /* 0x01380000dc04783b */ /* 0x000f6e0000004200 */
[C---:B------:R-:W-:Y:S01]  /*27a20*/  HMMA.16816.F32 R156, R168.reuse, R158, R8 ;  /* 0x0000009ea89c723c */ /* 0x040fe20000001808 */
[----:B------:R-:W3:Y:S07]  /*27a30*/  LDSM.16.MT88.4 R8, [R219+0x13800] ;  /* 0x01380000db08783b */ /* 0x000eee0000004200 */
[C---:B-1----:R-:W-:Y:S07]  /*27a40*/  HMMA.16816.F32 R152, R168.reuse, R136, R12 ;  /* 0x00000088a898723c */ /* 0x042fee000000180c */
        /* <DEDUP_REMOVED lines=25> */
[----:B------:R-:W1:Y:S03]  /*27be0*/  LDSM.16.MT88.4 R12, [R223+0x15800] ;  /* 0x01580000df0c783b */ /* 0x000e660000004200 */
[----:B------:R-:W-:Y:S02]  /*27bf0*/  MOV R177, R16 ;  /* 0x0000001000b17202 */ /* 0x000fe40000000f00 */
[----:B------:R-:W-:Y:S01]  /*27c00*/  MOV R176, R17 ;  /* 0x0000001100b07202 */ /* 0x000fe20000000f00 */
[----:B------:R-:W-:Y:S01]  /*27c10*/  IMAD.MOV.U32 R179, RZ, RZ, R18 ;  /* 0x000000ffffb37224 */ /* 0x000fe200078e0012 */
[C---:B----4-:R-:W-:Y:S04]  /*27c20*/  HMMA.16816.F32 R44, R168.reuse, R180, R44 ;  /* 0x000000b4a82c723c */ /* 0x050fe8000000182c */
[----:B------:R-:W-:Y:S02]  /*27c30*/  MOV R178, R19 ;  /* 0x0000001300b27202 */ /* 0x000fe40000000f00 */
[----:B------:R-:W2:Y:S01]  /*27c40*/  LDSM.16.MT88.4 R16, [R221+0x15800] ;  /* 0x01580000dd10783b */ /* 0x000ea20000004200 */
[----:B------:R-:W-:Y:S01]  /*27c50*/  MOV R181, R30 ;  /* 0x0000001e00b57202 */ /* 0x000fe20000000f00 */
[C---:B------:R-:W-:Y:S04]  /*27c60*/  HMMA.16816.F32 R48, R168.reuse, R182, R48 ;  /* 0x000000b6a830723c */ /* 0x040fe80000001830 */
[----:B------:R-:W-:Y:S02]  /*27c70*/  MOV R180, R31 ;  /* 0x0000001f00b47202 */ /* 0x000fe40000000f00 */
[----:B------:R-:W3:Y:S01]  /*27c80*/  LDSM.16.MT88.4 R28, [R223+0x17800] ;  /* 0x01780000df1c783b */ /* 0x000ee20000004200 */
[----:B------:R-:W-:Y:S01]  /*27c90*/  IMAD.MOV.U32 R183, RZ, RZ, R34 ;  /* 0x000000ffffb77224 */ /* 0x000fe200078e0022 */
[C---:B-----5:R-:W-:Y:S04]  /*27ca0*/  HMMA.16816.F32 R52, R168.reuse, R4, R52 ;  /* 0x00000004a834723c */ /* 0x060fe80000001834 */
[----:B------:R-:W-:Y:S02]  /*27cb0*/  MOV R182, R35 ;  /* 0x0000002300b67202 */ /* 0x000fe40000000f00 */
[----:B------:R-:W4:Y:S02]  /*27cc0*/  LDSM.16.MT88.4 R32, [R221+0x17800] ;  /* 0x01780000dd20783b */ /* 0x000f240000004200 */
[C---:B------:R-:W-:Y:S06]  /*27cd0*/  HMMA.16816.F32 R56, R168.reuse, R6, R56 ;  /* 0x00000006a838723c */ /* 0x040fec0000001838 */
[----:B------:R-:W5:Y:S02]  /*27ce0*/  LDSM.16.MT88.4 R4, [R220+0x17800] ;  /* 0x01780000dc04783b */ /* 0x000f640000004200 */
[C---:B------:R-:W-:Y:S08]  /*27cf0*/  HMMA.16816.F32 R60, R168.reuse, R8, R60 ;  /* 0x00000008a83c723c */ /* 0x040ff0000000183c */
[C---:B------:R-:W-:Y:S01]  /*27d00*/  HMMA.16816.F32 R64, R168.reuse, R10, R64 ;  /* 0x0000000aa840723c */ /* 0x040fe20000001840 */
[----:B------:R-:W3:Y:S07]  /*27d10*/  LDSM.16.MT88.4 R8, [R219+0x17800] ;  /* 0x01780000db08783b */ /* 0x000eee0000004200 */
[C---:B-1----:R-:W-:Y:S07]  /*27d20*/  HMMA.16816.F32 R68, R168.reuse, R12, R68 ;  /* 0x0000000ca844723c */ /* 0x042fee0000001844 */
[----:B------:R-:W-:Y:S01]  /*27d30*/  FADD.FTZ R13, R193, R186 ;  /* 0x000000bac10d7221 */ /* 0x000fe20000010000 */
[C---:B------:R-:W-:Y:S04]  /*27d40*/  HMMA.16816.F32 R72, R168.reuse, R14, R72 ;  /* 0x0000000ea848723c */ /* 0x040fe80000001848 */
[----:B------:R-:W-:Y:S03]  /*27d50*/  FADD.FTZ R13, R192, R13 ;  /* 0x0000000dc00d7221 */ /* 0x000fe60000010000 */
[----:B------:R-:W-:Y:S01]  /*27d60*/  FADD.FTZ R15, R189, R190 ;  /* 0x000000bebd0f7221 */ /* 0x000fe20000010000 */
[C---:B--2---:R-:W-:Y:S04]  /*27d70*/  HMMA.16816.F32 R76, R168.reuse, R16, R76 ;  /* 0x00000010a84c723c */ /* 0x044fe8000000184c */
[----:B------:R-:W-:Y:S02]  /*27d80*/  FADD.FTZ R15, R188, R15 ;  /* 0x0000000fbc0f7221 */ /* 0x000fe40000010000 */
[----:B------:R-:W-:Y:S02]  /*27d90*/  FADD.FTZ R194, R194, R13 ;  /* 0x0000000dc2c27221 */ /* 0x000fe40000010000 */
[C---:B------:R-:W-:Y:S04]  /*27da0*/  HMMA.16816.F32 R80, R168.reuse, R18, R80 ;  /* 0x00000012a850723c */ /* 0x040fe80000001850 */
        /* <DEDUP_REMOVED lines=20> */
[C---:B----4-:R-:W-:Y:S04]  /*27ef0*/  HMMA.16816.F32 R108, R168.reuse, R32, R108 ;  /* 0x00000020a86c723c */ /* 0x050fe8000000186c */
[----:B------:R-:W-:Y:S01]  /*27f00*/  FADD.FTZ R0, R179, R2 ;  /* 0x00000002b3007221 */ /* 0x000fe20000010000 */
[----:B------:R-:W-:Y:S01]  /*27f10*/  MOV R2, R164 ;  /* 0x000000a400027202 */ /* 0x000fe20000000f00 */
[----:B------:R-:W-:Y:S02]  /*27f20*/  FADD.FTZ R203, R176, R203 ;  /* 0x000000cbb0cb7221 */ /* 0x000fe40000010000 */
[C---:B------:R-:W-:Y:S04]  /*27f30*/  HMMA.16816.F32 R112, R168.reuse, R34, R112 ;  /* 0x00000022a870723c */ /* 0x040fe80000001870 */
[----:B------:R-:W-:Y:S02]  /*27f40*/  FADD.FTZ R0, R177, R0 ;  /* 0x00000000b1007221 */ /* 0x000fe40000010000 */
[----:B------:R-:W-:Y:S02]  /*27f50*/  FADD.FTZ R203, R174, R203 ;  /* 0x000000cbaecb7221 */ /* 0x000fe40000010000 */
[C---:B-----5:R-:W-:Y:S04]  /*27f60*/  HMMA.16816.F32 R116, R168.reuse, R4, R116 ;  /* 0x00000004a874723c */ /* 0x060fe80000001874 */
[----:B------:R-:W-:Y:S02]  /*27f70*/  FADD.FTZ R0, R175, R0 ;  /* 0x00000000af007221 */ /* 0x000fe40000010000 */
[----:B------:R-:W-:Y:S02]  /*27f80*/  FADD.FTZ R203, R172, R203 ;  /* 0x000000cbaccb7221 */ /* 0x000fe40000010000 */
[C---:B------:R-:W-:Y:S04]  /*27f90*/  HMMA.16816.F32 R120, R168.reuse, R6, R120 ;  /* 0x00000006a878723c */ /* 0x040fe80000001878 */
[----:B------:R-:W-:Y:S02]  /*27fa0*/  FADD.FTZ R0, R173, R0 ;  /* 0x00000000ad007221 */ /* 0x000fe40000010000 */
[----:B------:R-:W-:Y:S02]  /*27fb0*/  FADD.FTZ R252, R166, R203 ;  /* 0x000000cba6fc7221 */ /* 0x000fe40000010000 */
[C---:B------:R-:W-:Y:S04]  /*27fc0*/  HMMA.16816.F32 R124, R168.reuse, R8, R124 ;  /* 0x00000008a87c723c */ /* 0x040fe8000000187c */
[----:B------:R-:W-:Y:S01]  /*27fd0*/  FADD.FTZ R251, R165, R0 ;  /* 0x00000000a5fb7221 */ /* 0x000fe20000010000 */
[----:B------:R-:W-:Y:S03]  /*27fe0*/  MOV R0, R3 ;  /* 0x0000000300007202 */ /* 0x000fe60000000f00 */
[----:B------:R-:W-:Y:S01]  /*27ff0*/  HMMA.16816.F32 R128, R168, R10, R128 ;  /* 0x0000000aa880723c */ /* 0x000fe20000001880 */
[----:B------:R-:W-:-:S07]  /*28000*/  @P0 BRA `(.L_x_3888) ;  /* 0xffffaba000000947 */ /* 0x000fce000383ffff */
.L_x_3879:
        /* <DEDUP_REMOVED lines=11> */
.L_x_3907:
[----:B---3--:R-:W-:Y:S01]  /*280c0*/  FADD.FTZ R11, R10, R252 ;  /* 0x000000fc0a0b7221 */ /* 0x008fe20000010000 */
[----:B------:R-:W-:Y:S05]  /*280d0*/  BRA.DIV ~URZ, `(.L_x_3890) ;  /* 0x00001e427f007947 */ /* 0x000fea000b800000 */
[----:B------:R-:W3:Y:S04]  /*280e0*/  SHFL.BFLY PT, R12, R251, 0x2, 0x1f ;  /* 0x0c401f00fb0c7f89 */ /* 0x000ee800000e0000 */
[----:B------:R-:W4:Y:S01]  /*280f0*/  SHFL.BFLY PT, R2, R11, 0x1, 0x1f ;  /* 0x0c201f000b027f89 */ /* 0x000f2200000e0000 */
[----:B---3--:R-:W-:Y:S02]  /*28100*/  FADD.FTZ R12, R12, R251 ;  /* 0x000000fb0c0c7221 */ /* 0x008fe40000010000 */
[----:B----4-:R-:W-:-:S03]  /*28110*/  FADD.FTZ R2, R11, R2 ;  /* 0x000000020b027221 */ /* 0x010fc60000010000 */
[----:B------:R3:W4:Y:S04]  /*28120*/  SHFL.BFLY PT, R10, R12, 0x1, 0x1f ;  /* 0x0c201f000c0a7f89 */ /* 0x00072800000e0000 */
.L_x_3908:
        /* <DEDUP_REMOVED lines=234> */
[----:B-12---:R-:W2:Y:S04]  /*28fd0*/  LD.E.64 R14, [R4.64+0xb0] ;  /* 0x0000b004040e7980 */ /* 0x006ea8000c101b00 */
[----:B------:R-:W2:Y:S04]  /*28fe0*/  LD.E R144, [R4.64+0x60] ;  /* 0x0000600404907980 */ /* 0x000ea8000c101900 */
[----:B---3--:R-:W1:Y:S01]  /*28ff0*/  S2R R8, SR_TID.X ;  /* 0x0000000000087919 */ /* 0x008e620000002100 */
[----:B------:R-:W-:-:S03]  /*29000*/  LEA.HI R16, R10, R9, RZ, 0x4 ;  /* 0x000000090a107211 */ /* 0x000fc600078f20ff */
[----:B------:R3:W5:Y:S01]  /*29010*/  LD.E R13, [R4.64+0xcc] ;  /* 0x0000cc04040d7980 */ /* 0x000762000c101900 */
[----:B------:R-:W-:-:S03]  /*29020*/  LOP3.LUT R16, R16, 0xfffffff0, RZ, 0xc0, !PT ;  /* 0xfffffff010107812 */ /* 0x000fc600078ec0ff */
[----:B------:R3:W5:Y:S01]  /*29030*/  LD.E.64 R148, [R4.64+0x78] ;  /* 0x0000780404947980 */ /* 0x000762000c101b00 */
[----:B------:R-:W-:-:S03]  /*29040*/  IADD3 R145, -R16, R9, RZ ;  /* 0x0000000910917210 */ /* 0x000fc60007ffe1ff */
[----:B------:R3:W5:Y:S01]  /*29050*/  LD.E.64 R150, [R4.64+0xa8] ;  /* 0x0000a80404967980 */ /* 0x000762000c101b00 */
[----:B------:R-:W-:Y:S01]  /*29060*/  LOP3.LUT R12, R12, 0xffffffe0, RZ, 0xc0, !PT ;  /* 0xffffffe00c0c7812 */ /* 0x000fe200078ec0ff */
[----:B------:R-:W-:Y:S01]  /*29070*/  @P4 MUFU.LG2 R2, R2 ;  /* 0x0000000200024308 */ /* 0x000fe20000000c00 */
[----:B----4-:R-:W-:Y:S01]  /*29080*/  LEA.HI R18, R145, R145, RZ, 0x1 ;  /* 0x0000009191127211 */ /* 0x010fe200078f08ff */
[----:B------:R-:W-:Y:S01]  /*29090*/  BSSY B0, `(.L_x_3891) ;  /* 0x0000055000007945 */ /* 0x000fe20003800000 */
[----:B------:R-:W-:Y:S02]  /*290a0*/  IADD3 R12, -R12, R9, RZ ;  /* 0x000000090c0c7210 */ /* 0x000fe40007ffe1ff */
[C---:B------:R-:W-:Y:S02]  /*290b0*/  SHF.L.U32 R17, R18.reuse, 0x2, RZ ;  /* 0x0000000212117819 */ /* 0x040fe400000006ff */
[----:B------:R-:W-:Y:S01]  /*290c0*/  LOP3.LUT R18, R18, 0xffffffe, RZ, 0xc0, !PT ;  /* 0x0ffffffe12127812 */ /* 0x000fe200078ec0ff */
[----:B------:R-:W4:Y:S01]  /*290d0*/  @P3 MUFU.LG2 R6, R6 ;  /* 0x0000000600063308 */ /* 0x000f220000000c00 */
[----:B------:R-:W-:-:S02]  /*290e0*/  SHF.R.S32.HI R146, RZ, 0x1f, R11 ;  /* 0x0000001fff927819 */ /* 0x000fc4000001140b */
[----:B-1----:R-:W-:Y:S02]  /*290f0*/  SHF.R.S32.HI R7, RZ, 0x1f, R8 ;  /* 0x0000001fff077819 */ /* 0x002fe40000011408 */
[----:B------:R-:W-:Y:S02]  /*29100*/  LOP3.LUT P0, RZ, R12, 0x3, RZ, 0xc0, !PT ;  /* 0x000000030cff7812 */ /* 0x000fe4000780c0ff */
[CC--:B------:R-:W-:Y:S02]  /*29110*/  LEA.HI R10, R7.reuse, R8.reuse, RZ, 0x4 ;  /* 0x00000008070a7211 */ /* 0x0c0fe400078f20ff */
[----:B------:R-:W-:Y:S02]  /*29120*/  LEA.HI R7, R7, R8, RZ, 0x5 ;  /* 0x0000000807077211 */ /* 0x000fe400078f28ff */
[----:B------:R-:W-:Y:S02]  /*29130*/  SHF.R.S32.HI R10, RZ, 0x4, R10 ;  /* 0x00000004ff0a7819 */ /* 0x000fe4000001140a */
[----:B------:R-:W-:-:S02]  /*29140*/  LOP3.LUT R7, R7, 0xffffffe0, RZ, 0xc0, !PT ;  /* 0xffffffe007077812 */ /* 0x000fc400078ec0ff */
[----:B------:R-:W-:Y:S01]  /*29150*/  SHF.L.U32 R16, R10, 0x6, RZ ;  /* 0x000000060a107819 */ /* 0x000fe200000006ff */
[----:B----4-:R-:W-:Y:S01]  /*29160*/  @P3 FMUL.FTZ R6, R6, 0.69314718246459960938 ;  /* 0x3f31721806063820 */ /* 0x010fe20000410000 */
[----:B------:R-:W-:Y:S02]  /*29170*/  IADD3 R7, -R7, R8, RZ ;  /* 0x0000000807077210 */ /* 0x000fe40007ffe1ff */
[----:B------:R-:W-:Y:S02]  /*29180*/  LOP3.LUT R16, R16, 0x1c0, RZ, 0xc0, !PT ;  /* 0x000001c010107812 */ /* 0x000fe400078ec0ff */
[----:B------:R-:W-:Y:S02]  /*29190*/  IADD3 R147, R145, -R18, RZ ;  /* 0x8000001291937210 */ /* 0x000fe40007ffe0ff */
[----:B------:R-:W-:Y:S02]  /*291a0*/  LOP3.LUT R17, R16, 0x38, R17, 0xf8, !PT ;  /* 0x0000003810117812 */ /* 0x000fe400078ef811 */
[----:B------:R-:W-:-:S02]  /*291b0*/  SHF.R.U32.HI R16, RZ, 0x3, R16 ;  /* 0x00000003ff107819 */ /* 0x000fc40000011610 */
[----:B------:R-:W-:Y:S02]  /*291c0*/  LEA.HI R146, R146, R11, RZ, 0x2 ;  /* 0x0000000b92927211 */ /* 0x000fe400078f10ff */
[----:B------:R-:W-:Y:S02]  /*291d0*/  LOP3.LUT R16, R17, R16, RZ, 0x3c, !PT ;  /* 0x0000001011107212 */ /* 0x000fe400078e3cff */
[----:B------:R-:W-:Y:S02]  /*291e0*/  SHF.R.S32.HI R8, RZ, 0x1f, R7 ;  /* 0x0000001fff087819 */ /* 0x000fe40000011407 */
[----:B------:R-:W-:Y:S01]  /*291f0*/  LEA R147, R147, R16, 0x2 ;  /* 0x0000001093937211 */ /* 0x000fe200078e10ff */
[----:B------:R-:W-:Y:S01]  /*29200*/  BAR.SYNC.DEFER_BLOCKING 0x0 ;  /* 0x0000000000007b1d */ /* 0x000fe20000010000 */
[----:B------:R-:W-:Y:S02]  /*29210*/  LOP3.LUT R146, R146, 0xffffffc, RZ, 0xc0, !PT ;  /* 0x0ffffffc92927812 */ /* 0x000fe400078ec0ff */
[----:B------:R-:W-:-:S02]  /*29220*/  LEA.HI R8, R8, R7, RZ, 0x2 ;  /* 0x0000000708087211 */ /* 0x000fc400078f10ff */
[----:B------:R-:W-:Y:S02]  /*29230*/  SHF.L.U32 R7, R237, 0x6, RZ ;  /* 0x00000006ed077819 */ /* 0x000fe400000006ff */
[----:B------:R-:W-:Y:S01]  /*29240*/  SHF.L.U32 R152, R145, 0x2, RZ ;  /* 0x0000000291987819 */ /* 0x000fe200000006ff */
[----:B------:R-:W-:Y:S01]  /*29250*/  @P4 FMUL.FTZ R145, R2, 0.69314718246459960938 ;  /* 0x3f31721802914820 */ /* 0x000fe20000410000 */
[----:B------:R-:W-:Y:S02]  /*29260*/  IADD3 R146, R11, -R146, RZ ;  /* 0x800000920b927210 */ /* 0x000fe40007ffe0ff */
[----:B------:R-:W-:Y:S01]  /*29270*/  MOV R9, 0xff800000 ;  /* 0xff80000000097802 */ /* 0x000fe20000000f00 */
[-C--:B-----5:R-:W-:Y:S01]  /*29280*/  @P4 FFMA.FTZ R9, R164, R0.reuse, R145 ;  /* 0x00000000a4094223 */ /* 0x0a0fe20000010091 */
[----:B------:R-:W-:Y:S01]  /*29290*/  MOV R11, 0xff800000 ;  /* 0xff800000000b7802 */ /* 0x000fe20000000f00 */
[----:B------:R-:W-:Y:S01]  /*292a0*/  @P3 FFMA.FTZ R11, R3, R0, R6 ;  /* 0x00000000030b3223 */ /* 0x000fe20000010006 */
[----:B------:R-:W-:Y:S01]  /*292b0*/  SHF.R.S32.HI R153, RZ, 0x1f, R152 ;  /* 0x0000001fff997819 */ /* 0x000fe20000011498 */
[----:B------:R-:W1:Y:S04]  /*292c0*/  LDS.128 R140, [R147.X4] ;  /* 0x00000000938c7984 */ /* 0x000e680000004c00 */
        /* <DEDUP_REMOVED lines=34> */
[----:B------:R-:W-:-:S04]  /*294f0*/  IMAD R14, R14, R144, R239 ;  /* 0x000000900e0e7224 */ /* 0x000fc800078e02ef */
[----:B------:R-:W-:Y:S01]  /*29500*/  IMAD R14, R15, R14, R7 ;  /* 0x0000000e0f0e7224 */ /* 0x000fe200078e0207 */
[----:B------:R-:W-:Y:S05]  /*29510*/  @P0 BRA `(.L_x_3892) ;  /* 0x000000c000000947 */ /* 0x000fea0003800000 */
[----:B-1--4-:R-:W-:Y:S01]  /*29520*/  IMAD R3, R237, -0x40, R240 ;  /* 0xffffffc0ed037824 */ /* 0x012fe200078e02f0 */
[----:B------:R-:W-:Y:S01]  /*29530*/  IADD3 R2, R146, 0x8, RZ ;  /* 0x0000000892027810 */ /* 0x000fe20007ffe0ff */
        /* <DEDUP_REMOVED lines=10> */
.L_x_3892:
[----:B-1--4-:R-:W-:Y:S05]  /*295e0*/  BSYNC B0 ;  /* 0x0000000000007941 */ /* 0x012fea0003800000 */
.L_x_3891:
        /* <DEDUP_REMOVED lines=25> */
.L_x_3894:
[----:B------:R-:W-:Y:S05]  /*29780*/  BSYNC B0 ;  /* 0x0000000000007941 */ /* 0x000fea0003800000 */
.L_x_3893:
        /* <DEDUP_REMOVED lines=15> */
.L_x_3896:
[----:B------:R-:W-:Y:S05]  /*29880*/  BSYNC B0 ;  /* 0x0000000000007941 */ /* 0x000fea0003800000 */
.L_x_3895:
        /* <DEDUP_REMOVED lines=15> */
.L_x_3898:
[----:B------:R-:W-:Y:S05]  /*29980*/  BSYNC B0 ;  /* 0x0000000000007941 */ /* 0x000fea0003800000 */
.L_x_3897:
        /* <DEDUP_REMOVED lines=15> */
.L_x_3900:
[----:B------:R-:W-:Y:S05]  /*29a80*/  BSYNC B0 ;  /* 0x0000000000007941 */ /* 0x000fea0003800000 */
.L_x_3899:
        /* <DEDUP_REMOVED lines=15> */
.L_x_3902:
[----:B------:R-:W-:Y:S05]  /*29b80*/  BSYNC B0 ;  /* 0x0000000000007941 */ /* 0x000fea0003800000 */
.L_x_3901:
        /* <DEDUP_REMOVED lines=15> */
.L_x_3904:
[----:B------:R-:W-:Y:S05]  /*29c80*/  BSYNC B0 ;  /* 0x0000000000007941 */ /* 0x000fea0003800000 */
.L_x_3903:
        /* <DEDUP_REMOVED lines=15> */
.L_x_3906:
[----:B------:R-:W-:Y:S05]  /*29d80*/  BSYNC B0 ;  /* 0x0000000000007941 */ /* 0x000fea0003800000 */
.L_x_3905:
[----:B------:R-:W-:Y:S01]  /*29d90*/  IADD3 R10, R10, 0x38, RZ ;  /* 0x000000380a0a7810 */ /* 0x000fe20007ffe0ff */
[----:B------:R-:W-:-:S03]  /*29da0*/  IMAD.MOV.U32 R239, RZ, RZ, 0x0 ;  /* 0x00000000ffef7424 */ /* 0x000fc600078e00ff */
[----:B------:R-:W-:-:S13]  /*29db0*/  ISETP.GE.AND P0, PT, R10, R237, PT ;  /* 0x000000ed0a00720c */ /* 0x000fda0003f06270 */
[----:B------:R-:W-:Y:S05]  /*29dc0*/  @P0 RET.REL.NODEC R238 `(_ZN5flash24flash_fwd_splitkv_kernelI23Flash_fwd_kernel_traitsILi256ELi64ELi64ELi4ELb0ELb0EN7cutlass6half_tE19Flash_kernel_traitsILi256ELi64ELi64ELi4ES3_EELb0ELb1ELb0ELb0ELb0ELb1ELb1ELb1EEEvNS_16Flash_fwd_paramsE) ;  /* 0xfffd6230ee000950 */ /* 0x000fea0003c3ffff */
        /* <DEDUP_REMOVED lines=11> */
[----:B------:R-:W-:Y:S05]  /*29e80*/  @P0 RET.REL.NODEC R238 `(_ZN5flash24flash_fwd_splitkv_kernelI23Flash_fwd_kernel_traitsILi256ELi64ELi64ELi4ELb0ELb0EN7cutlass6half_tE19Flash_kernel_traitsILi256ELi64ELi64ELi4ES3_EELb0ELb1ELb0ELb0ELb0ELb1ELb1ELb1EEEvNS_16Flash_fwd_paramsE) ;  /* 0xfffd6170ee000950 */ /* 0x000fea0003c3ffff */
[----:B------:R-:W-:Y:S01]  /*29e90*/  MOV R239, 0x0 ;  /* 0x0000000000ef7802 */ /* 0x000fe20000000f00 */
[----:B------:R-:W-:-:S02]  /*29ea0*/  ULDC.64 UR4, c[0x0][0x118] ;  /* 0x0000460000047ab9 */ /* 0x000fc40000000a00 */
[----:B------:R2:W-:Y:S01]  /*29eb0*/  ST.E.128 [R8.64+0xe300], R16 ;  /* 0x00e3001008007985 */ /* 0x0005e2000c101d04 */
[----:B------:R-:W-:Y:S05]  /*29ec0*/  RET.REL.NODEC R238 `(_ZN5flash24flash_fwd_splitkv_kernelI23Flash_fwd_kernel_traitsILi256ELi64ELi64ELi4ELb0ELb0EN7cutlass6half_tE19Flash_kernel_traitsILi256ELi64ELi64ELi4ES3_EELb0ELb1ELb0ELb0ELb0ELb1ELb1ELb1EEEvNS_16Flash_fwd_paramsE) ;  /* 0xfffd6130ee007950 */ /* 0x000fea0003c3ffff */
.L_x_3889:
[----:B------:R-:W-:Y:S01]  /*29ed0*/  IMAD.MOV.U32 R12, RZ, RZ, R252 ;  /* 0x000000ffff0c7224 */ /* 0x000fe200078e00fc */
[----:B------:R-:W-:Y:S02]  /*29ee0*/  MOV R9, 0x2 ;  /* 0x0000000200097802 */ /* 0x000fe40000000f00 */
[----:B------:R-:W-:Y:S02]  /*29ef0*/  MOV R8, 0x29f10 ;  /* 0x00029f1000087802 */ /* 0x000fe40000000f00 */
[----:B-1---5:R-:W-:Y:S05]  /*29f00*/  CALL.REL.NOINC `($__internal_21_$__cuda_sm70_shflsync_bfly_p) ;  /* 0x000000f000007944 */ /* 0x022fea0003c00000 */
[----:B-12---:R-:W-:Y:S05]  /*29f10*/  BRA `(.L_x_3907) ;  /* 0xffffe1a000007947 */ /* 0x006fea000383ffff */
.L_x_3890:
[----:B------:R-:W-:Y:S01]  /*29f20*/  IMAD.MOV.U32 R12, RZ, RZ, R11 ;  /* 0x000000ffff0c7224 */ /* 0x000fe200078e000b */
[----:B------:R-:W-:Y:S02]  /*29f30*/  MOV R9, 0x1 ;  /* 0x0000000100097802 */ /* 0x000fe40000000f00 */
[----:B------:R-:W-:Y:S02]  /*29f40*/  MOV R8, 0x29f60 ;  /* 0x00029f6000087802 */ /* 0x000fe40000000f00 */
[----:B-12--5:R-:W-:Y:S05]  /*29f50*/  CALL.REL.NOINC `($__internal_21_$__cuda_sm70_shflsync_bfly_p) ;  /* 0x000000a000007944 */ /* 0x026fea0003c00000 */
[----:B--2---:R-:W-:Y:S01]  /*29f60*/  FADD.FTZ R2, R11, R10 ;  /* 0x0000000a0b027221 */ /* 0x004fe20000010000 */
[----:B-1----:R-:W-:Y:S02]  /*29f70*/  MOV R12, R251 ;  /* 0x000000fb000c7202 */ /* 0x002fe40000000f00 */
[----:B------:R-:W-:-:S02]  /*29f80*/  MOV R9, 0x2 ;  /* 0x0000000200097802 */ /* 0x000fc40000000f00 */
[----:B------:R-:W-:Y:S02]  /*29f90*/  MOV R8, 0x29fb0 ;  /* 0x00029fb000087802 */ /* 0x000fe40000000f00 */
[----:B------:R-:W-:Y:S05]  /*29fa0*/  CALL.REL.NOINC `($__internal_21_$__cuda_sm70_shflsync_bfly_p) ;  /* 0x0000005000007944 */ /* 0x000fea0003c00000 */
[----:B-12---:R-:W-:Y:S01]  /*29fb0*/  FADD.FTZ R12, R251, R10 ;  /* 0x0000000afb0c7221 */ /* 0x006fe20000010000 */
[----:B------:R-:W-:Y:S02]  /*29fc0*/  MOV R9, 0x1 ;  /* 0x0000000100097802 */ /* 0x000fe40000000f00 */
[----:B------:R-:W-:Y:S02]  /*29fd0*/  MOV R8, 0x29ff0 ;  /* 0x00029ff000087802 */ /* 0x000fe40000000f00 */
[----:B------:R-:W-:Y:S05]  /*29fe0*/  CALL.REL.NOINC `($__internal_21_$__cuda_sm70_shflsync_bfly_p) ;  /* 0x0000001000007944 */ /* 0x000fea0003c00000 */
[----:B-12---:R-:W-:Y:S05]  /*29ff0*/  BRA `(.L_x_3908) ;  /* 0xffffe13000007947 */ /* 0x006fea000383ffff */
        .weak           $__internal_21_$__cuda_sm70_shflsync_bfly_p
        .type           $__internal_21_$__cuda_sm70_shflsync_bfly_p,@function
        .size           $__internal_21_$__cuda_sm70_shflsync_bfly_p,(.L_x_8745 - $__internal_21_$__cuda_sm70_shflsync_bfly_p)
$__internal_21_$__cuda_sm70_shflsync_bfly_p:
[----:B------:R-:W-:Y:S01]  /*2a000*/  MOV R14, R8 ;  /* 0x00000008000e7202 */ /* 0x000fe20000000f00 */
[----:B------:R-:W-:Y:S04]  /*2a010*/  WARPSYNC R6 ;  /* 0x0000000600007348 */ /* 0x000fe80003800000 */
[----:B------:R-:W-:Y:S01]  /*2a020*/  MOV R15, 0x0 ;  /* 0x00000000000f7802 */ /* 0x000fe20000000f00 */
[----:B------:R1:W2:Y:S03]  /*2a030*/  SHFL.BFLY PT, R10, R12, R9, R7 ;  /* 0x0c0000090c0a7389 */ /* 0x0002a600000e0007 */
[----:B------:R-:W-:Y:S05]  /*2a040*/  RET.REL.NODEC R14 `(_ZN5flash24flash_fwd_splitkv_kernelI23Flash_fwd_kernel_traitsILi256ELi64ELi64ELi4ELb0ELb0EN7cutlass6half_tE19Flash_kernel_traitsILi256ELi64ELi64ELi4ES3_EELb0ELb1ELb0ELb0ELb0ELb1ELb1ELb1EEEvNS_16Flash_fwd_paramsE) ;  /* 0xfffd5fb00e007950 */ /* 0x000fea0003c3ffff */
.L_x_3909:
        /* <DEDUP_REMOVED lines=11> */
.L_x_8745:


//--------------------- .text._ZN5flash24flash_fwd_splitkv_kernelI23Flash_fwd_kernel_traitsILi256ELi64ELi64ELi4ELb0ELb0EN7cutlass6half_tE19Flash_kernel_traitsILi256ELi64ELi64ELi4ES3_EELb0ELb0ELb0ELb0ELb1ELb0ELb0ELb0EEEvNS_16Flash_fwd_paramsE --------------------------
	.section	.text._ZN5flash24flash_fwd_splitkv_kernelI23Flash_fwd_kernel_traitsILi256ELi64ELi64ELi4ELb0ELb0EN7cutlass6half_tE19Flash_kernel_traitsILi256ELi64ELi64ELi4ES3_EELb0ELb0ELb0ELb0ELb1ELb0ELb0ELb0EEEvNS_16Flash_fwd_paramsE,"ax",@progbits
	.sectioninfo	@"SHI_REGISTERS=254"
	.align	128
        .global         _ZN5flash24flash_fwd_splitkv_kernelI23Flash_fwd_kernel_traitsILi256ELi64ELi64ELi4ELb0ELb0EN7cutlass6half_tE19Flash_kernel_traitsILi256ELi64ELi64ELi4ES3_EELb0ELb0ELb0ELb0ELb1ELb0ELb0ELb0EEEvNS_16Flash_fwd_paramsE
        .type           _ZN5flash24flash_fwd_splitkv_kernelI23Flash_fwd_kernel_traitsILi256ELi64ELi64ELi4ELb0ELb0EN7cutlass6half_tE19Flash_kernel_traitsILi256ELi64ELi64ELi4ES3_EELb0ELb0ELb0ELb0ELb1ELb0ELb0ELb0EEEvNS_16Flash_fwd_paramsE,@function
        .size           _ZN5flash24flash_fwd_splitkv_kernelI23Flash_fwd_kernel_traitsILi256ELi64ELi64ELi4ELb0ELb0EN7cutlass6half_tE19Flash_kernel_traitsILi256ELi64ELi64ELi4ES3_EELb0ELb0ELb0ELb0ELb1ELb0ELb0ELb0EEEvNS_16Flash_fwd_paramsE,(.L_x_8796 - _ZN5flash24flash_fwd_splitkv_kernelI23Flash_fwd_kernel_traitsILi256ELi64ELi64ELi4ELb0ELb0EN7cutlass6half_tE19Flash_kernel_traitsILi256ELi64ELi64ELi4ES3_EELb0ELb0ELb0ELb0ELb1ELb0ELb0ELb0EEEvNS_16Flash_fwd_paramsE)
        .other          _ZN5flash24flash_fwd_splitkv_kernelI23Flash_fwd_kernel_traitsILi256ELi64ELi64ELi4ELb0ELb0EN7cutlass6half_tE19Flash_kernel_traitsILi256ELi64ELi64ELi4ES3_EELb0ELb0ELb0ELb0ELb1ELb0ELb0ELb0EEEvNS_16Flash_fwd_paramsE,@"STO_CUDA_ENTRY STV_DEFAULT"
_ZN5flash24flash_fwd_splitkv_kernelI23Flash_fwd_kernel_traitsILi256ELi64ELi64ELi4ELb0ELb0EN7cutlass6half_tE19Flash_kernel_traitsILi256ELi64ELi64ELi4ES3_EELb0ELb0ELb0ELb0ELb1ELb0ELb0ELb0EEEvNS_16Flash_fwd_paramsE:
.text._ZN5flash24flash_fwd_splitkv_kernelI23Flash_fwd_kernel_traitsILi256ELi64ELi64ELi4ELb0ELb0EN7cutlass6half_tE19Flash_kernel_traitsILi256ELi64ELi64ELi4ES3_EELb0ELb0ELb0ELb0ELb1ELb0ELb0ELb0EEEvNS_16Flash_fwd_paramsE:
[----:B------:R-:W-:Y:S02]  /*0000*/  MOV R1, c[0x0][0x28] ;  /* 0x00000a0000017a02 */ /* 0x000fe40000000f00 */
[----:B------:R-:W1:Y:S01]  /*0010*/  LDC.U8 R0, c[0x0][0x312] ;  /* 0x0000c480ff007b82 */ /* 0x000e620000000000 */
[----:B------:R-:W2:Y:S01]  /*0020*/  S2R R6, SR_CTAID.Y ;  /* 0x0000000000067919 */ /* 0x000ea20000002600 */
[----:B------:R-:W-:Y:S01]  /*0030*/  ISETP.NE.U32.AND P2, PT, RZ, c[0x0][0x240], PT ;  /* 0x00009000ff007a0c */ /* 0x000fe20003f45070 */
[----:B------:R-:W-:Y:S01]  /*0040*/  IMAD.MOV.U32 R3, RZ, RZ, 0x4 ;  /* 0x00000004ff037424 */ /* 0x000fe200078e00ff */
[----:B------:R-:W-:Y:S01]  /*0050*/  ISETP.EQ.U32.AND P1, PT, RZ, c[0x0][0x248], PT ;  /* 0x00009200ff007a0c */ /* 0x000fe20003f22070 */
[----:B------:R-:W-:Y:S01]  /*0060*/  IMAD.MOV.U32 R236, RZ, RZ, -0x1 ;  /* 0xffffffffffec7424 */ /* 0x000fe200078e00ff */
[----:B------:R-:W-:Y:S01]  /*0070*/  ISETP.NE.AND.EX P2, PT, RZ, c[0x0][0x244], PT, P2 ;  /* 0x00009100ff007a0c */ /* 0x000fe20003f45320 */
[----:B------:R-:W-:Y:S01]  /*0080*/  ULDC.64 UR12, c[0x0][0x118] ;  /* 0x00004600000c7ab9 */ /* 0x000fe20000000a00 */
[----:B------:R-:W-:Y:S01]  /*0090*/  IMAD.MOV.U32 R22, RZ, RZ, -0x1 ;  /* 0xffffffffff167424 */ /* 0x000fe200078e00ff */
[----:B------:R-:W-:-:S04]  /*00a0*/  ISETP.NE.U32.AND P0, PT, RZ, c[0x0][0x250], PT ;  /* 0x00009400ff007a0c */ /* 0x000fc80003f05070 */
[----:B------:R-:W-:Y:S02]  /*00b0*/  ISETP.NE.AND.EX P0, PT, RZ, c[0x0][0x254], PT, P0 ;  /* 0x00009500ff007a0c */ /* 0x000fe40003f05300 */
[----:B-1----:R-:W-:Y:S01]  /*00c0*/  ISETP.NE.AND P3, PT, R0, RZ, PT ;  /* 0x000000ff0000720c */ /* 0x002fe20003f65270 */
[----:B--2---:R-:W-:-:S03]  /*00d0*/  IMAD.WIDE R12, R6, R3, c[0x0][0x240] ;  /* 0x00009000060c7625 */ /* 0x004fc600078e0203 */
[----:B------:R-:W-:Y:S01]  /*00e0*/  ISETP.EQ.OR.EX P1, PT, RZ, c[0x0][0x24c], !P3, P1 ;  /* 0x00009300ff007a0c */ /* 0x000fe20005f22710 */
[CC--:B------:R-:W-:Y:S01]  /*00f0*/  IMAD.WIDE R8, R6.reuse, R3.reuse, c[0x0][0x248] ;  /* 0x0000920006087625 */ /* 0x0c0fe200078e0203 */
[----:B------:R-:W2:Y:S04]  /*0100*/  @P2 LDG.E R236, [R12.64] ;  /* 0x0000000c0cec2981 */ /* 0x000ea8000c1e1900 */
[----:B------:R-:W2:Y:S01]  /*0110*/  @P2 LDG.E R7, [R12.64+0x4] ;  /* 0x0000040c0c072981 */ /* 0x000ea2000c1e1900 */
[----:B------:R-:W-:Y:S02]  /*0120*/  IMAD.MOV.U32 R5, RZ, RZ, RZ ;  /* 0x000000ffff057224 */ /* 0x000fe400078e00ff */
[----:B------:R-:W-:-:S04]  /*0130*/  @P0 IMAD.WIDE R10, R6, R3, c[0x0][0x250] ;  /* 0x00009400060a0625 */ /* 0x000fc800078e0203 */
[----:B------:R1:W5:Y:S04]  /*0140*/  @!P1 LDG.E R22, [R8.64] ;  /* 0x0000000c08169981 */ /* 0x000368000c1e1900 */
[----:B------:R1:W5:Y:S01]  /*0150*/  @P0 LDG.E R5, [R10.64] ;  /* 0x0000000c0a050981 */ /* 0x000362000c1e1900 */
[----:B------:R-:W-:-:S03]  /*0160*/  ISETP.NE.U32.AND P0, PT, RZ, c[0x0][0x248], PT ;  /* 0x00009200ff007a0c */ /* 0x000fc60003f05070 */
[----:B------:R-:W3:Y:S04]  /*0170*/  S2R R33, SR_CTAID.X ;  /* 0x0000000000217919 */ /* 0x000ee80000002500 */
[----:B------:R-:W4:Y:S04]  /*0180*/  S2R R20, SR_CTAID.Z ;  /* 0x0000000000147919 */ /* 0x000f280000002700 */
[----:B------:R-:W1:Y:S01]  /*0190*/  S2R R91, SR_TID.X ;  /* 0x00000000005b7919 */ /* 0x000e620000002100 */
[----:B------:R-:W-:Y:S01]  /*01a0*/  ISETP.NE.AND.EX P0, PT, RZ, c[0x0][0x24c], PT, P0 ;  /* 0x00009300ff007a0c */ /* 0x000fe20003f05300 */
[----:B--2---:R-:W-:-:S02]  /*01b0*/  @P2 IMAD.IADD R24, R7, 0x1, -R236 ;  /* 0x0000000107182824 */ /* 0x004fc400078e0aec */
[----:B------:R-:W-:-:S10]  /*01c0*/  @!P2 IMAD.MOV.U32 R24, RZ, RZ, c[0x0][0x214] ;  /* 0x00008500ff18a624 */ /* 0x000fd400078e00ff */
[----:B------:R-:W-:Y:S05]  /*01d0*/  @!P0 BRA `(.L_x_3910) ;  /* 0x0000004000008947 */ /* 0x000fea0003800000 */
[----:B-1-34-:R-:W2:Y:S02]  /*01e0*/  @P3 LDG.E R7, [R8.64+0x4] ;  /* 0x0000040c08073981 */ /* 0x01aea4000c1e1900 */
[----:B--2--5:R-:W-:-:S06]  /*01f0*/  @P3 IADD3 R2, R7, -R22, RZ ;  /* 0x8000001607023210 */ /* 0x024fcc0007ffe0ff */
[----:B------:R1:W5:Y:S01]  /*0200*/  @!P3 LDG.E R2, [R8.64] ;  /* 0x0000000c0802b981 */ /* 0x000362000c1e1900 */
[----:B------:R-:W-:Y:S05]  /*0210*/  BRA `(.L_x_3911) ;  /* 0x0000001000007947 */ /* 0x000fea0003800000 */
.L_x_3910:
[----:B-1-34-:R-:W-:Y:S02]  /*0220*/  MOV R2, c[0x0][0x218] ;  /* 0x0000860000027a02 */ /* 0x01afe40000000f00 */
.L_x_3911:
[----:B------:R-:W-:-:S04]  /*0230*/  ISETP.NE.U32.AND P2, PT, RZ, c[0x0][0x258], PT ;  /* 0x00009600ff007a0c */ /* 0x000fc80003f45070 */
[----:B------:R-:W-:-:S13]  /*0240*/  ISETP.NE.AND.EX P2, PT, RZ, c[0x0][0x25c], PT, P2 ;  /* 0x00009700ff007a0c */ /* 0x000fda0003f45320 */
[----:B-1----:R-:W-:-:S05]  /*0250*/  @P2 IMAD.WIDE R8, R6, R3, c[0x0][0x258] ;  /* 0x0000960006082625 */ /* 0x002fca00078e0203 */
[----:B------:R-:W2:Y:S01]  /*0260*/  @P2 LDG.E R92, [R8.64] ;  /* 0x0000000c085c2981 */ /* 0x000ea2000c1e1900 */
[----:B------:R-:W-:Y:S01]  /*0270*/  IMAD.SHL.U32 R235, R33, 0x40, RZ ;  /* 0x0000004021eb7824 */ /* 0x000fe200078e00ff */
[----:B------:R-:W-:-:S04]  /*0280*/  @!P2 ISETP.NE.U32.AND P1, PT, RZ, c[0x0][0x268], PT ;  /* 0x00009a00ff00aa0c */ /* 0x000fc80003f25070 */
[----:B------:R-:W-:Y:S02]  /*0290*/  ISETP.GT.AND P0, PT, R24, R235, PT ;  /* 0x000000eb1800720c */ /* 0x000fe40003f04270 */
[----:B------:R-:W-:-:S04]  /*02a0*/  @!P2 ISETP.NE.AND.EX P1, PT, RZ, c[0x0][0x26c], PT, P1 ;  /* 0x00009b00ff00aa0c */ /* 0x000fc80003f25310 */
[----:B------:R-:W-:Y:S01]  /*02b0*/  @!P2 SEL R0, RZ, c[0x0][0x21c], !P1 ;  /* 0x00008700ff00aa07 */ /* 0x000fe20004800000 */
[----:B--2--5:R-:W-:-:S03]  /*02c0*/  @P2 IMAD.IADD R92, R92, 0x1, -R5 ;  /* 0x000000015c5c2824 */ /* 0x024fc600078e0a05 */
[----:B------:R-:W-:-:S03]  /*02d0*/  @!P2 IADD3 R92, R0, R2, -R5 ;  /* 0x00000002005ca210 */ /* 0x000fc60007ffe805 */
[----:B------:R-:W-:Y:S05]  /*02e0*/  @!P0 EXIT ;  /* 0x000000000000894d */ /* 0x000fea0003800000 */
[----:B------:R-:W-:Y:S01]  /*02f0*/  ULDC UR5, c[0x0][0x218] ;  /* 0x0000860000057ab9 */ /* 0x000fe20000000800 */
[----:B------:R-:W-:Y:S01]  /*0300*/  IADD3 R7, R92, 0x3f, RZ ;  /* 0x0000003f5c077810 */ /* 0x000fe20007ffe0ff */
[----:B------:R-:W-:-:S03]  /*0310*/  UIADD3 UR5, UR5, 0x3f, URZ ;  /* 0x0000003f05057890 */ /* 0x000fc6000fffe03f */
[----:B------:R-:W-:Y:S01]  /*0320*/  SHF.R.S32.HI R0, RZ, 0x1f, R7 ;  /* 0x0000001fff007819 */ /* 0x000fe20000011407 */
[----:B------:R-:W-:-:S03]  /*0330*/  USHF.R.S32.HI UR4, URZ, 0x1f, UR5 ;  /* 0x0000001f3f047899 */ /* 0x000fc60008011405 */
[----:B------:R-:W-:Y:S01]  /*0340*/  LEA.HI R0, R0, R7, RZ, 0x6 ;  /* 0x0000000700007211 */ /* 0x000fe200078f30ff */
[----:B------:R-:W-:-:S03]  /*0350*/  ULEA.HI UR4, UR4, UR5, URZ, 0x6 ;  /* 0x0000000504047291 */ /* 0x000fc6000f8f303f */
[----:B------:R-:W-:Y:S01]  /*0360*/  SHF.R.S32.HI R2, RZ, 0x6, R0 ;  /* 0x00000006ff027819 */ /* 0x000fe20000011400 */
[----:B------:R-:W-:-:S06]  /*0370*/  USHF.R.S32.HI UR4, URZ, 0x6, UR4 ;  /* 0x000000063f047899 */ /* 0x000fcc0008011404 */
[----:B------:R-:W-:-:S04]  /*0380*/  IMNMX R2, R2, UR4, PT ;  /* 0x0000000402027c17 */ /* 0x000fc8000b800200 */
[----:B------:R-:W-:-:S13]  /*0390*/  ISETP.GT.AND P0, PT, R2, RZ, PT ;  /* 0x000000ff0200720c */ /* 0x000fda0003f04270 */
[----:B------:R-:W-:Y:S05]  /*03a0*/  @P0 BRA `(.L_x_3912) ;  /* 0x0000079000000947 */ /* 0x000fea0003800000 */
[----:B------:R-:W-:Y:S01]  /*03b0*/  ISETP.NE.AND P0, PT, R236, -0x1, PT ;  /* 0xffffffffec00780c */ /* 0x000fe20003f05270 */
[----:B------:R-:W-:Y:S01]  /*03c0*/  BSSY B0, `(.L_x_3913) ;  /* 0x000002c000007945 */ /* 0x000fe20003800000 */
[----:B------:R-:W-:Y:S02]  /*03d0*/  SHF.R.S32.HI R2, RZ, 0x1f, R91 ;  /* 0x0000001fff027819 */ /* 0x000fe4000001145b */
[----:B------:R-:W-:Y:S02]  /*03e0*/  SHF.R.S32.HI R0, RZ, 0x1f, R235 ;  /* 0x0000001fff007819 */ /* 0x000fe400000114eb */
[----:B------:R-:W-:Y:S02]  /*03f0*/  LEA.HI R2, R2, R91, RZ, 0x3 ;  /* 0x0000005b02027211 */ /* 0x000fe400078f18ff */
[----:B------:R-:W-:Y:S01]  /*0400*/  IADD3 R24, -R235, R24, RZ ;  /* 0x00000018eb187210 */ /* 0x000fe20007ffe1ff */
[----:B------:R-:W-:Y:S01]  /*0410*/  IMAD R0, R0, c[0x0][0x1e8], RZ ;  /* 0x00007a0000007a24 */ /* 0x000fe200078e02ff */
[----:B------:R-:W-:-:S03]  /*0420*/  LOP3.LUT R4, R2, 0x1ffffff8, RZ, 0xc0, !PT ;  /* 0x1ffffff802047812 */ /* 0x000fc600078ec0ff */
[----:B------:R-:W-:Y:S01]  /*0430*/  @!P0 SHF.R.S32.HI R3, RZ, 0x1f, R6 ;  /* 0x0000001fff038819 */ /* 0x000fe20000011406 */
[----:B------:R-:W-:-:S04]  /*0440*/  @P0 IMAD.WIDE.U32 R8, R236, c[0x0][0x1e8], RZ ;  /* 0x00007a00ec080a25 */ /* 0x000fc800078e00ff */
[----:B------:R-:W-:Y:S02]  /*0450*/  IMAD.IADD R4, R91, 0x1, -R4 ;  /* 0x000000015b047824 */ /* 0x000fe400078e0a04 */
[----:B------:R-:W-:Y:S02]  /*0460*/  @!P0 IMAD R3, R3, c[0x0][0x1e0], RZ ;  /* 0x0000780003038a24 */ /* 0x000fe400078e02ff */
[----:B------:R-:W-:Y:S02]  /*0470*/  IMAD.SHL.U32 R4, R4, 0x8, RZ ;  /* 0x0000000804047824 */ /* 0x000fe400078e00ff */
[----:B------:R-:W-:-:S03]  /*0480*/  @!P0 IMAD.WIDE.U32 R10, R6, c[0x0][0x1e0], RZ ;  /* 0x00007800060a8a25 */ /* 0x000fc600078e00ff */
[----:B------:R-:W-:Y:S01]  /*0490*/  SHF.R.S32.HI R5, RZ, 0x1f, R4 ;  /* 0x0000001fff057819 */ /* 0x000fe20000011404 */
[----:B------:R-:W-:Y:S01]  /*04a0*/  @!P0 IMAD R3, R6, c[0x0][0x1e4], R3 ;  /* 0x0000790006038a24 */ /* 0x000fe200078e0203 */
[----:B------:R-:W-:Y:S01]  /*04b0*/  @!P0 MOV R8, R10 ;  /* 0x0000000a00088202 */ /* 0x000fe20000000f00 */
[----:B------:R-:W-:Y:S02]  /*04c0*/  @P0 IMAD R236, R236, c[0x0][0x1ec], R9 ;  /* 0x00007b00ecec0a24 */ /* 0x000fe400078e0209 */
[----:B------:R-:W-:Y:S01]  /*04d0*/  @!P0 IMAD.IADD R236, R11, 0x1, R3 ;  /* 0x000000010bec8824 */ /* 0x000fe200078e0203 */
[----:B------:R-:W-:Y:S01]  /*04e0*/  SHF.R.S32.HI R3, RZ, 0x1f, R20 ;  /* 0x0000001fff037819 */ /* 0x000fe20000011414 */
[----:B------:R-:W-:-:S04]  /*04f0*/  IMAD.WIDE.U32 R4, R235, c[0x0][0x1e8], R4 ;  /* 0x00007a00eb047a25 */ /* 0x000fc800078e0004 */
[----:B------:R-:W-:Y:S01]  /*0500*/  IMAD R7, R235, c[0x0][0x1ec], R0 ;  /* 0x00007b00eb077a24 */ /* 0x000fe200078e0200 */
[----:B------:R-:W-:Y:S01]  /*0510*/  IADD3 R4, P0, R8, R4, RZ ;  /* 0x0000000408047210 */ /* 0x000fe20007f1e0ff */
[----:B------:R-:W-:Y:S01]  /*0520*/  IMAD R9, R3, c[0x0][0x1f0], RZ ;  /* 0x00007c0003097a24 */ /* 0x000fe200078e02ff */
[----:B------:R-:W-:Y:S01]  /*0530*/  SHF.R.S32.HI R3, RZ, 0x3, R2 ;  /* 0x00000003ff037819 */ /* 0x000fe20000011402 */
[----:B------:R-:W-:Y:S01]  /*0540*/  IMAD R6, R6, c[0x0][0x1c0], R20 ;  /* 0x0000700006067a24 */ /* 0x000fe200078e0214 */
[----:B------:R-:W-:Y:S01]  /*0550*/  IADD3.X R5, R236, R5, R7, P0, !PT ;  /* 0x00000005ec057210 */ /* 0x000fe200007fe407 */
[----:B------:R-:W-:Y:S01]  /*0560*/  IMAD R9, R20, c[0x0][0x1f4], R9 ;  /* 0x00007d0014097a24 */ /* 0x000fe200078e0209 */
[----:B------:R-:W-:Y:S01]  /*0570*/  ISETP.GE.AND P0, PT, R3, R24, PT ;  /* 0x000000180300720c */ /* 0x000fe20003f06270 */
[----:B------:R-:W-:Y:S01]  /*0580*/  IMAD R235, R6, c[0x0][0x214], R235 ;  /* 0x0000850006eb7a24 */ /* 0x000fe200078e02eb */
[----:B------:R-:W-:Y:S01]  /*0590*/  SHF.R.S32.HI R2, RZ, 0x1f, R3 ;  /* 0x0000001fff027819 */ /* 0x000fe20000011403 */
[----:B------:R-:W-:-:S05]  /*05a0*/  IMAD.WIDE.U32 R20, R20, c[0x0][0x1f0], R4 ;  /* 0x00007c0014147a25 */ /* 0x000fca00078e0004 */
[----:B------:R-:W-:-:S05]  /*05b0*/  IADD3 R13, R21, R9, RZ ;  /* 0x00000009150d7210 */ /* 0x000fca0007ffe0ff */
[----:B------:R-:W-:Y:S05]  /*05c0*/  @P0 BRA `(.L_x_3914) ;  /* 0x000000b000000947 */ /* 0x000fea0003800000 */
[----:B------:R-:W-:Y:S01]  /*05d0*/  MOV R12, R20 ;  /* 0x00000014000c7202 */ /* 0x000fe20000000f00 */
[----:B------:R-:W-:-:S04]  /*05e0*/  IMAD R0, R2, c[0x0][0x1e8], RZ ;  /* 0x00007a0002007a24 */ /* 0x000fc800078e02ff */
[----:B------:R-:W-:-:S04]  /*05f0*/  IMAD.WIDE.U32 R4, R3, c[0x0][0x1e8], R12 ;  /* 0x00007a0003047a25 */ /* 0x000fc800078e000c */
[----:B------:R-:W-:Y:S01]  /*0600*/  IMAD R0, R3, c[0x0][0x1ec], R0 ;  /* 0x00007b0003007a24 */ /* 0x000fe200078e0200 */
[----:B------:R-:W-:-:S04]  /*0610*/  LEA R6, P0, R4, c[0x0][0x1d0], 0x1 ;  /* 0x0000740004067a11 */ /* 0x000fc800078008ff */
[----:B------:R-:W-:-:S04]  /*0620*/  IADD3 R0, R5, R0, RZ ;  /* 0x0000000005007210 */ /* 0x000fc80007ffe0ff */
[----:B------:R-:W-:-:S05]  /*0630*/  LEA.HI.X R7, R4, c[0x0][0x1d4], R0, 0x1, P0 ;  /* 0x0000750004077a11 */ /* 0x000fca00000f0c00 */
[----:B------:R1:W-:Y:S04]  /*0640*/  STG.E.128 [R6.64], RZ ;  /* 0x000000ff06007986 */ /* 0x0003e8000c101d0c */
[----:B------:R1:W-:Y:S04]  /*0650*/  STG.E.128 [R6.64+0x80], RZ ;  /* 0x000080ff06007986 */ /* 0x0003e8000c101d0c */
[----:B------:R1:W-:Y:S04]  /*0660*/  STG.E.128 [R6.64+0x100], RZ ;  /* 0x000100ff06007986 */ /* 0x0003e8000c101d0c */
[----:B------:R1:W-:Y:S02]  /*0670*/  STG.E.128 [R6.64+0x180], RZ ;  /* 0x000180ff06007986 */ /* 0x0003e4000c101d0c */
.L_x_3914:
[----:B------:R-:W-:Y:S05]  /*0680*/  BSYNC B0 ;  /* 0x0000000000007941 */ /* 0x000fea0003800000 */
.L_x_3913:
[----:B------:R-:W-:Y:S01]  /*0690*/  IADD3 R9, R3, 0x10, RZ ;  /* 0x0000001003097810 */ /* 0x000fe20007ffe0ff */
[----:B------:R-:W-:Y:S03]  /*06a0*/  BSSY B0, `(.L_x_3915) ;  /* 0x0000011000007945 */ /* 0x000fe60003800000 */
[----:B------:R-:W-:-:S13]  /*06b0*/  ISETP.GE.AND P0, PT, R9, R24, PT ;  /* 0x000000180900720c */ /* 0x000fda0003f06270 */
[----:B------:R-:W-:Y:S05]  /*06c0*/  @P0 BRA `(.L_x_3916) ;  /* 0x000000e000000947 */ /* 0x000fea0003800000 */
[----:B------:R-:W-:Y:S01]  /*06d0*/  IADD3 R5, P0, R3, 0x10, RZ ;  /* 0x0000001003057810 */ /* 0x000fe20007f1e0ff */
[----:B-1----:R-:W-:Y:S01]  /*06e0*/  IMAD.MOV.U32 R6, RZ, RZ, R20 ;  /* 0x000000ffff067224 */ /* 0x002fe200078e0014 */
[----:B------:R-:W-:-:S03]  /*06f0*/  MOV R7, R13 ;  /* 0x0000000d00077202 */ /* 0x000fc60000000f00 */
[----:B------:R-:W-:Y:S02]  /*0700*/  IMAD.X R0, RZ, RZ, R2, P0 ;  /* 0x000000ffff007224 */ /* 0x000fe400000e0602 */
[----:B------:R-:W-:-:S04]  /*0710*/  IMAD.WIDE.U32 R6, R5, c[0x0][0x1e8], R6 ;  /* 0x00007a0005067a25 */ /* 0x000fc800078e0006 */
[----:B------:R-:W-:Y:S01]  /*0720*/  IMAD R0, R0, c[0x0][0x1e8], RZ ;  /* 0x00007a0000007a24 */ /* 0x000fe200078e02ff */
[----:B------:R-:W-:-:S03]  /*0730*/  LEA R4, P0, R6, c[0x0][0x1d0], 0x1 ;  /* 0x0000740006047a11 */ /* 0x000fc600078008ff */
[----:B------:R-:W-:-:S05]  /*0740*/  IMAD R0, R5, c[0x0][0x1ec], R0 ;  /* 0x00007b0005007a24 */ /* 0x000fca00078e0200 */
[----:B------:R-:W-:-:S04]  /*0750*/  IADD3 R5, R7, R0, RZ ;  /* 0x0000000007057210 */ /* 0x000fc80007ffe0ff */
[----:B------:R-:W-:-:S05]  /*0760*/  LEA.HI.X R5, R6, c[0x0][0x1d4], R5, 0x1, P0 ;  /* 0x0000750006057a11 */ /* 0x000fca00000f0c05 */
[----:B------:R1:W-:Y:S04]  /*0770*/  STG.E.128 [R4.64], RZ ;  /* 0x000000ff04007986 */ /* 0x0003e8000c101d0c */
[----:B------:R1:W-:Y:S04]  /*0780*/  STG.E.128 [R4.64+0x80], RZ ;  /* 0x000080ff04007986 */ /* 0x0003e8000c101d0c */
[----:B------:R1:W-:Y:S04]  /*0790*/  STG.E.128 [R4.64+0x100], RZ ;  /* 0x000100ff04007986 */ /* 0x0003e8000c101d0c */
[----:B------:R1:W-:Y:S02]  /*07a0*/  STG.E.128 [R4.64+0x180], RZ ;  /* 0x000180ff04007986 */ /* 0x0003e4000c101d0c */
.L_x_3916:
[----:B------:R-:W-:Y:S05]  /*07b0*/  BSYNC B0 ;  /* 0x0000000000007941 */ /* 0x000fea0003800000 */
.L_x_3915:
[----:B-1----:R-:W-:Y:S01]  /*07c0*/  IADD3 R7, R3, 0x20, RZ ;  /* 0x0000002003077810 */ /* 0x002fe20007ffe0ff */
[----:B------:R-:W-:Y:S03]  /*07d0*/  BSSY B0, `(.L_x_3917) ;  /* 0x0000011000007945 */ /* 0x000fe60003800000 */
[----:B------:R-:W-:-:S13]  /*07e0*/  ISETP.GE.AND P0, PT, R7, R24, PT ;  /* 0x000000180700720c */ /* 0x000fda0003f06270 */
[----:B------:R-:W-:Y:S05]  /*07f0*/  @P0 BRA `(.L_x_3918) ;  /* 0x000000e000000947 */ /* 0x000fea0003800000 */
[----:B------:R-:W-:Y:S01]  /*0800*/  IADD3 R5, P0, R3, 0x20, RZ ;  /* 0x0000002003057810 */ /* 0x000fe20007f1e0ff */
[----:B------:R-:W-:Y:S01]  /*0810*/  IMAD.MOV.U32 R10, RZ, RZ, R20 ;  /* 0x000000ffff0a7224 */ /* 0x000fe200078e0014 */
        /* <DEDUP_REMOVED lines=12> */
.L_x_3918:
[----:B------:R-:W-:Y:S05]  /*08e0*/  BSYNC B0 ;  /* 0x0000000000007941 */ /* 0x000fea0003800000 */
.L_x_3917:
[----:B------:R-:W-:Y:S01]  /*08f0*/  IADD3 R11, R3, 0x30, RZ ;  /* 0x00000030030b7810 */ /* 0x000fe20007ffe0ff */
[----:B------:R-:W-:Y:S03]  /*0900*/  BSSY B0, `(.L_x_3919) ;  /* 0x0000010000007945 */ /* 0x000fe60003800000 */
[----:B------:R-:W-:-:S13]  /*0910*/  ISETP.GE.AND P0, PT, R11, R24, PT ;  /* 0x000000180b00720c */ /* 0x000fda0003f06270 */
[----:B------:R-:W-:Y:S05]  /*0920*/  @P0 BRA `(.L_x_3920) ;  /* 0x000000d000000947 */ /* 0x000fea0003800000 */
[----:B-1----:R-:W-:Y:S02]  /*0930*/  IADD3 R5, P0, R3, 0x30, RZ ;  /* 0x0000003003057810 */ /* 0x002fe40007f1e0ff */
[----:B------:R-:W-:Y:S02]  /*0940*/  MOV R12, R20 ;  /* 0x00000014000c7202 */ /* 0x000fe40000000f00 */
[----:B------:R-:W-:-:S03]  /*0950*/  IADD3.X R0, RZ, R2, RZ, P0, !PT ;  /* 0x00000002ff007210 */ /* 0x000fc600007fe4ff */
        /* <DEDUP_REMOVED lines=10> */
.L_x_3920:
[----:B------:R-:W-:Y:S05]  /*0a00*/  BSYNC B0 ;  /* 0x0000000000007941 */ /* 0x000fea0003800000 */
.L_x_3919:
[----:B------:R-:W-:-:S04]  /*0a10*/  LOP3.LUT P4, RZ, R91, 0x7, RZ, 0xc0, !PT ;  /* 0x000000075bff7812 */ /* 0x000fc8000788c0ff */
[-C--:B------:R-:W-:Y:S02]  /*0a20*/  ISETP.GE.OR P3, PT, R3, R24.reuse, P4 ;  /* 0x000000180300720c */ /* 0x080fe40002766670 */
[-C--:B------:R-:W-:Y:S02]  /*0a30*/  ISETP.GE.OR P2, PT, R9, R24.reuse, P4 ;  /* 0x000000180900720c */ /* 0x080fe40002746670 */
[-C--:B------:R-:W-:Y:S02]  /*0a40*/  ISETP.GE.OR P1, PT, R7, R24.reuse, P4 ;  /* 0x000000180700720c */ /* 0x080fe40002726670 */
[----:B------:R-:W-:Y:S02]  /*0a50*/  IADD3 R3, P0, R235, R3, RZ ;  /* 0x00000003eb037210 */ /* 0x000fe40007f1e0ff */
[----:B------:R-:W-:Y:S02]  /*0a60*/  ISETP.GE.OR P4, PT, R11, R24, P4 ;  /* 0x000000180b00720c */ /* 0x000fe40002786670 */
[----:B------:R-:W-:-:S02]  /*0a70*/  LEA.HI.X.SX32 R2, R235, R2, 0x1, P0 ;  /* 0x00000002eb027211 */ /* 0x000fc400000f0eff */
[----:B-1----:R-:W-:-:S04]  /*0a80*/  LEA R4, P0, R3, c[0x0][0x200], 0x2 ;  /* 0x0000800003047a11 */ /* 0x002fc800078010ff */
[----:B------:R-:W-:Y:S01]  /*0a90*/  LEA.HI.X R5, R3, c[0x0][0x204], R2, 0x2, P0 ;  /* 0x0000810003057a11 */ /* 0x000fe200000f1402 */
[----:B------:R-:W-:Y:S02]  /*0aa0*/  @!P3 IMAD.MOV.U32 R3, RZ, RZ, 0x7f800000 ;  /* 0x7f800000ff03b424 */ /* 0x000fe400078e00ff */
[----:B------:R-:W-:Y:S02]  /*0ab0*/  @!P2 IMAD.MOV.U32 R2, RZ, RZ, 0x7f800000 ;  /* 0x7f800000ff02a424 */ /* 0x000fe400078e00ff */
[----:B------:R-:W-:Y:S01]  /*0ac0*/  @!P1 IMAD.MOV.U32 R0, RZ, RZ, 0x7f800000 ;  /* 0x7f800000ff009424 */ /* 0x000fe200078e00ff */
[----:B------:R1:W-:Y:S04]  /*0ad0*/  @!P3 STG.E [R4.64], R3 ;  /* 0x000000030400b986 */ /* 0x0003e8000c10190c */
[----:B------:R1:W-:Y:S04]  /*0ae0*/  @!P2 STG.E [R4.64+0x40], R2 ;  /* 0x000040020400a986 */ /* 0x0003e8000c10190c */
[----:B------:R1:W-:Y:S01]  /*0af0*/  @!P1 STG.E [R4.64+0x80], R0 ;  /* 0x0000800004009986 */ /* 0x0003e2000c10190c */
[----:B------:R-:W-:Y:S05]  /*0b00*/  @P4 EXIT ;  /* 0x000000000000494d */ /* 0x000fea0003800000 */
[----:B-1----:R-:W-:-:S05]  /*0b10*/  MOV R3, 0x7f800000 ;  /* 0x7f80000000037802 */ /* 0x002fca0000000f00 */
[----:B------:R-:W-:Y:S01]  /*0b20*/  STG.E [R4.64+0xc0], R3 ;  /* 0x0000c00304007986 */ /* 0x000fe2000c10190c */
[----:B------:R-:W-:Y:S05]  /*0b30*/  EXIT ;  /* 0x000000000000794d */ /* 0x000fea0003800000 */
.L_x_3912:
[----:B------:R-:W-:Y:S01]  /*0b40*/  ISETP.NE.U32.AND P0, PT, RZ, c[0x0][0x2b8], PT ;  /* 0x0000ae00ff007a0c */ /* 0x000fe20003f05070 */
[----:B------:R-:W-:Y:S01]  /*0b50*/  IMAD.MOV.U32 R0, RZ, RZ, R6 ;  /* 0x000000ffff007224 */ /* 0x000fe200078e0006 */
[----:B------:R-:W-:Y:S02]  /*0b60*/  ISETP.NE.U32.AND P1, PT, RZ, c[0x0][0x2c0], PT ;  /* 0x0000b000ff007a0c */ /* 0x000fe40003f25070 */
[----:B------:R-:W-:Y:S02]  /*0b70*/  ISETP.NE.AND.EX P0, PT, RZ, c[0x0][0x2bc], PT, P0 ;  /* 0x0000af00ff007a0c */ /* 0x000fe40003f05300 */
[----:B------:R-:W-:-:S11]  /*0b80*/  ISETP.NE.AND.EX P1, PT, RZ, c[0x0][0x2c4], PT, P1 ;  /* 0x0000b100ff007a0c */ /* 0x000fd60003f25310 */
[C---:B------:R-:W-:Y:S02]  /*0b90*/  @P0 IMAD.WIDE R10, R6.reuse, R3, c[0x0][0x2b8] ;  /* 0x0000ae00060a0625 */ /* 0x040fe400078e0203 */
[----:B------:R-:W-:Y:S02]  /*0ba0*/  @P1 SHF.R.S32.HI R3, RZ, 0x1f, R6 ;  /* 0x0000001fff031819 */ /* 0x000fe40000011406 */
[----:B------:R-:W-:Y:S01]  /*0bb0*/  @P1 IMAD.WIDE.U32 R8, R6, c[0x0][0x2c8], RZ ;  /* 0x0000b20006081a25 */ /* 0x000fe200078e00ff */
[----:B------:R-:W-:Y:S01]  /*0bc0*/  CS2R R238, SRZ ;  /* 0x0000000000ee7805 */ /* 0x000fe2000001ff00 */
[----:B------:R1:W5:Y:S01]  /*0bd0*/  @P0 LDG.E R0, [R10.64] ;  /* 0x0000000c0a000981 */ /* 0x000362000c1e1900 */
[----:B------:R-:W-:Y:S01]  /*0be0*/  PLOP3.LUT P6, PT, PT, PT, PT, 0x8, 0x0 ;  /* 0x000000000000781c */ /* 0x000fe20003fce170 */
[----:B------:R-:W-:Y:S01]  /*0bf0*/  @P1 IMAD R3, R3, c[0x0][0x2c8], RZ ;  /* 0x0000b20003031a24 */ /* 0x000fe200078e02ff */
[----:B------:R-:W-:Y:S02]  /*0c00*/  @P1 LEA R238, P0, R8, c[0x0][0x2c0], 0x2 ;  /* 0x0000b00008ee1a11 */ /* 0x000fe400078010ff */
[----:B------:R-:W-:Y:S01]  /*0c10*/  IABS R84, c[0x0][0x2d0] ;  /* 0x0000b40000547a13 */ /* 0x000fe20000000000 */
[----:B------:R-:W-:-:S04]  /*0c20*/  @P1 IMAD R3, R6, c[0x0][0x2cc], R3 ;  /* 0x0000b30006031a24 */ /* 0x000fc800078e0203 */
[----:B------:R-:W-:-:S05]  /*0c30*/  @P1 IMAD.IADD R3, R9, 0x1, R3 ;  /* 0x0000000109031824 */ /* 0x000fca00078e0203 */
[----:B------:R-:W-:-:S04]  /*0c40*/  @P1 SHF.L.U64.HI R3, R8, 0x2, R3 ;  /* 0x0000000208031819 */ /* 0x000fc80000010203 */
[----:B------:R-:W-:Y:S02]  /*0c50*/  @P1 IADD3.X R239, R3, c[0x0][0x2c4], RZ, P0, !PT ;  /* 0x0000b10003ef1a10 */ /* 0x000fe400007fe4ff */
[----:B------:R-:W-:-:S04]  /*0c60*/  @P1 ISETP.NE.U32.AND P0, PT, R238, RZ, PT ;  /* 0x000000ffee00120c */ /* 0x000fc80003f05070 */
[----:B------:R-:W-:-:S13]  /*0c70*/  @P1 ISETP.NE.AND.EX P6, PT, R239, RZ, PT, P0 ;  /* 0x000000ffef00120c */ /* 0x000fda0003fc5300 */
[----:B------:R-:W-:Y:S05]  /*0c80*/  @!P6 BRA `(.L_x_3921) ;  /* 0x000004700000e947 */ /* 0x000fea0003800000 */
[----:B-1----:R-:W1:Y:S01]  /*0c90*/  I2F.RP R8, R84 ;  /* 0x0000005400087306 */ /* 0x002e620000209400 */
[----:B------:R-:W-:Y:S01]  /*0ca0*/  IMAD.MOV.U32 R4, RZ, RZ, RZ ;  /* 0x000000ffff047224 */ /* 0x000fe200078e00ff */
[----:B------:R-:W-:-:S04]  /*0cb0*/  LEA R7, R2, 0xffffffc0, 0x6 ;  /* 0xffffffc002077811 */ /* 0x000fc800078e30ff */
[----:B-----5:R-:W-:Y:S02]  /*0cc0*/  IABS R0, R7 ;  /* 0x0000000700007213 */ /* 0x020fe40000000000 */
[----:B-1----:R-:W1:Y:S02]  /*0cd0*/  MUFU.RCP R5, R8 ;  /* 0x0000000800057308 */ /* 0x002e640000001000 */
[----:B-1----:R-:W-:-:S06]  /*0ce0*/  IADD3 R5, R5, 0xffffffe, RZ ;  /* 0x0ffffffe05057810 */ /* 0x002fcc0007ffe0ff */
[----:B------:R-:W1:Y:S02]  /*0cf0*/  F2I.FTZ.U32.TRUNC.NTZ R5, R5 ;  /* 0x0000000500057305 */ /* 0x000e64000021f000 */
[----:B-1----:R-:W-:-:S04]  /*0d00*/  IMAD.MOV R3, RZ, RZ, -R5 ;  /* 0x000000ffff037224 */ /* 0x002fc800078e0a05 */
[----:B------:R-:W-:-:S04]  /*0d10*/  IMAD R3, R3, R84, RZ ;  /* 0x0000005403037224 */ /* 0x000fc800078e02ff */
[----:B------:R-:W-:-:S06]  /*0d20*/  IMAD.HI.U32 R3, R5, R3, R4 ;  /* 0x0000000305037227 */ /* 0x000fcc00078e0004 */
[----:B------:R-:W-:-:S05]  /*0d30*/  IMAD.HI.U32 R4, R3, R0, RZ ;  /* 0x0000000003047227 */ /* 0x000fca00078e00ff */
[----:B------:R-:W-:-:S05]  /*0d40*/  IADD3 R3, -R4, RZ, RZ ;  /* 0x000000ff04037210 */ /* 0x000fca0007ffe1ff */
[----:B------:R-:W-:Y:S01]  /*0d50*/  IMAD R3, R84, R3, R0 ;  /* 0x0000000354037224 */ /* 0x000fe200078e0200 */
[----:B------:R-:W-:-:S04]  /*0d60*/  LOP3.LUT R0, R7, c[0x0][0x2d0], RZ, 0x3c, !PT ;  /* 0x0000b40007007a12 */ /* 0x000fc800078e3cff */
[----:B------:R-:W-:Y:S02]  /*0d70*/  ISETP.GT.U32.AND P1, PT, R84, R3, PT ;  /* 0x000000035400720c */ /* 0x000fe40003f24070 */
[----:B------:R-:W-:-:S11]  /*0d80*/  ISETP.GE.AND P0, PT, R0, RZ, PT ;  /* 0x000000ff0000720c */ /* 0x000fd60003f06270 */
[----:B------:R-:W-:Y:S01]  /*0d90*/  @!P1 IMAD.IADD R3, R3, 0x1, -R84 ;  /* 0x0000000103039824 */ /* 0x000fe200078e0a54 */
[----:B------:R-:W-:Y:S02]  /*0da0*/  @!P1 IADD3 R4, R4, 0x1, RZ ;  /* 0x0000000104049810 */ /* 0x000fe40007ffe0ff */
[----:B------:R-:W-:Y:S02]  /*0db0*/  ISETP.NE.AND P1, PT, RZ, c[0x0][0x2d0], PT ;  /* 0x0000b400ff007a0c */ /* 0x000fe40003f25270 */
[----:B------:R-:W-:-:S13]  /*0dc0*/  ISETP.GE.U32.AND P2, PT, R3, R84, PT ;  /* 0x000000540300720c */ /* 0x000fda0003f46070 */
[----:B------:R-:W-:-:S04]  /*0dd0*/  @P2 IADD3 R4, R4, 0x1, RZ ;  /* 0x0000000104042810 */ /* 0x000fc80007ffe0ff */
[----:B------:R-:W-:-:S05]  /*0de0*/  MOV R3, R4 ;  /* 0x0000000400037202 */ /* 0x000fca0000000f00 */
[----:B------:R-:W-:Y:S01]  /*0df0*/  @!P0 IMAD.MOV R3, RZ, RZ, -R3 ;  /* 0x000000ffff038224 */ /* 0x000fe200078e0a03 */
[----:B------:R-:W-:-:S05]  /*0e00*/  @!P1 LOP3.LUT R3, RZ, c[0x0][0x2d0], RZ, 0x33, !PT ;  /* 0x0000b400ff039a12 */ /* 0x000fca00078e33ff */
[----:B------:R-:W-:-:S06]  /*0e10*/  IMAD.WIDE R14, R3, 0x4, R238 ;  /* 0x00000004030e7825 */ /* 0x000fcc00078e02ee */
[----:B------:R-:W2:Y:S01]  /*0e20*/  LDG.E R14, [R14.64] ;  /* 0x0000000c0e0e7981 */ /* 0x000ea2000c1e1900 */
[----:B------:R-:W-:-:S04]  /*0e30*/  IABS R0, c[0x0][0x1c8] ;  /* 0x0000720000007a13 */ /* 0x000fc80000000000 */
[----:B------:R-:W1:Y:S08]  /*0e40*/  I2F.RP R10, R0 ;  /* 0x00000000000a7306 */ /* 0x000e700000209400 */
[----:B-1----:R-:W1:Y:S02]  /*0e50*/  MUFU.RCP R8, R10 ;  /* 0x0000000a00087308 */ /* 0x002e640000001000 */
[----:B-1----:R-:W-:-:S06]  /*0e60*/  IADD3 R8, R8, 0xffffffe, RZ ;  /* 0x0ffffffe08087810 */ /* 0x002fcc0007ffe0ff */
[----:B------:R-:W1:Y:S02]  /*0e70*/  F2I.FTZ.U32.TRUNC.NTZ R9, R8 ;  /* 0x0000000800097305 */ /* 0x000e64000021f000 */
[----:B-1----:R-:W-:Y:S01]  /*0e80*/  IADD3 R4, RZ, -R9, RZ ;  /* 0x80000009ff047210 */ /* 0x002fe20007ffe0ff */
[----:B------:R-:W-:-:S04]  /*0e90*/  IMAD.MOV.U32 R8, RZ, RZ, RZ ;  /* 0x000000ffff087224 */ /* 0x000fc800078e00ff */
[----:B------:R-:W-:Y:S01]  /*0ea0*/  IMAD R5, R4, R0, RZ ;  /* 0x0000000004057224 */ /* 0x000fe200078e02ff */
[----:B------:R-:W-:-:S03]  /*0eb0*/  IABS R4, R20 ;  /* 0x0000001400047213 */ /* 0x000fc60000000000 */
[----:B------:R-:W-:-:S06]  /*0ec0*/  IMAD.HI.U32 R5, R9, R5, R8 ;  /* 0x0000000509057227 */ /* 0x000fcc00078e0008 */
[----:B------:R-:W-:-:S05]  /*0ed0*/  IMAD.HI.U32 R18, R5, R4, RZ ;  /* 0x0000000405127227 */ /* 0x000fca00078e00ff */
[----:B------:R-:W-:-:S05]  /*0ee0*/  IADD3 R5, -R18, RZ, RZ ;  /* 0x000000ff12057210 */ /* 0x000fca0007ffe1ff */
[----:B------:R-:W-:Y:S01]  /*0ef0*/  IMAD R5, R0, R5, R4 ;  /* 0x0000000500057224 */ /* 0x000fe200078e0204 */
[----:B------:R-:W-:-:S04]  /*0f00*/  LOP3.LUT R4, R20, c[0x0][0x1c8], RZ, 0x3c, !PT ;  /* 0x0000720014047a12 */ /* 0x000fc800078e3cff */
[----:B------:R-:W-:-:S13]  /*0f10*/  ISETP.GT.U32.AND P0, PT, R0, R5, PT ;  /* 0x000000050000720c */ /* 0x000fda0003f04070 */
[----:B------:R-:W-:Y:S01]  /*0f20*/  @!P0 IMAD.IADD R5, R5, 0x1, -R0 ;  /* 0x0000000105058824 */ /* 0x000fe200078e0a00 */
[----:B------:R-:W-:Y:S02]  /*0f30*/  @!P0 IADD3 R18, R18, 0x1, RZ ;  /* 0x0000000112128810 */ /* 0x000fe40007ffe0ff */
[----:B------:R-:W-:Y:S02]  /*0f40*/  ISETP.GE.AND P0, PT, R4, RZ, PT ;  /* 0x000000ff0400720c */ /* 0x000fe40003f06270 */
[----:B------:R-:W-:Y:S02]  /*0f50*/  ISETP.GE.U32.AND P1, PT, R5, R0, PT ;  /* 0x000000000500720c */ /* 0x000fe40003f26070 */
[----:B------:R-:W-:-:S05]  /*0f60*/  IADD3 R0, -R3, RZ, RZ ;  /* 0x000000ff03007210 */ /* 0x000fca0007ffe1ff */
[----:B------:R-:W-:-:S05]  /*0f70*/  IMAD R7, R0, c[0x0][0x2d0], R7 ;  /* 0x0000b40000077a24 */ /* 0x000fca00078e0207 */
[----:B------:R-:W-:Y:S02]  /*0f80*/  SHF.R.S32.HI R3, RZ, 0x1f, R7 ;  /* 0x0000001fff037819 */ /* 0x000fe40000011407 */
[----:B------:R-:W-:Y:S02]  /*0f90*/  @P1 IADD3 R18, R18, 0x1, RZ ;  /* 0x0000000112121810 */ /* 0x000fe40007ffe0ff */
[----:B------:R-:W-:Y:S01]  /*0fa0*/  ISETP.NE.AND P1, PT, RZ, c[0x0][0x1c8], PT ;  /* 0x00007200ff007a0c */ /* 0x000fe20003f25270 */
[----:B------:R-:W-:Y:S02]  /*0fb0*/  IMAD R0, R3, c[0x0][0x198], RZ ;  /* 0x0000660003007a24 */ /* 0x000fe400078e02ff */
[----:B------:R-:W-:-:S10]  /*0fc0*/  @!P0 IMAD.MOV R18, RZ, RZ, -R18 ;  /* 0x000000ffff128224 */ /* 0x000fd400078e0a12 */
[----:B------:R-:W-:Y:S02]  /*0fd0*/  @!P1 LOP3.LUT R18, RZ, c[0x0][0x1c8], RZ, 0x33, !PT ;  /* 0x00007200ff129a12 */ /* 0x000fe400078e33ff */
[----:B--2---:R-:W-:Y:S01]  /*0fe0*/  SHF.R.S32.HI R9, RZ, 0x1f, R14 ;  /* 0x0000001fff097819 */ /* 0x004fe2000001140e */
[----:B------:R-:W-:-:S04]  /*0ff0*/  IMAD.WIDE.U32 R10, R14, c[0x0][0x180], RZ ;  /* 0x000060000e0a7a25 */ /* 0x000fc800078e00ff */
[C---:B------:R-:W-:Y:S02]  /*1000*/  IMAD R5, R9.reuse, c[0x0][0x180], RZ ;  /* 0x0000600009057a24 */ /* 0x040fe400078e02ff */
[----:B------:R-:W-:Y:S02]  /*1010*/  IMAD R9, R9, c[0x0][0x188], RZ ;  /* 0x0000620009097a24 */ /* 0x000fe400078e02ff */
[C---:B------:R-:W-:Y:S02]  /*1020*/  IMAD R4, R14.reuse, c[0x0][0x184], R5 ;  /* 0x000061000e047a24 */ /* 0x040fe400078e0205 */
[----:B------:R-:W-:Y:S02]  /*1030*/  IMAD R5, R7, c[0x0][0x19c], R0 ;  /* 0x0000670007057a24 */ /* 0x000fe400078e0200 */
[C---:B------:R-:W-:Y:S01]  /*1040*/  IMAD R22, R14.reuse, c[0x0][0x18c], R9 ;  /* 0x000063000e167a24 */ /* 0x040fe200078e0209 */
[----:B------:R-:W-:Y:S01]  /*1050*/  IADD3 R11, R11, R4, RZ ;  /* 0x000000040b0b7210 */ /* 0x000fe20007ffe0ff */
[----:B------:R-:W-:-:S04]  /*1060*/  IMAD.WIDE.U32 R14, R14, c[0x0][0x188], RZ ;  /* 0x000062000e0e7a25 */ /* 0x000fc800078e00ff */
[----:B------:R-:W-:Y:S01]  /*1070*/  IMAD.WIDE.U32 R86, R7, c[0x0][0x198], R10 ;  /* 0x0000660007567a25 */ /* 0x000fe200078e000a */
[----:B------:R-:W-:Y:S02]  /*1080*/  SHF.R.S32.HI R11, RZ, 0x1f, R18 ;  /* 0x0000001fff0b7819 */ /* 0x000fe40000011412 */
[----:B------:R-:W-:Y:S01]  /*1090*/  IADD3 R22, R15, R22, RZ ;  /* 0x000000160f167210 */ /* 0x000fe20007ffe0ff */
[----:B------:R-:W-:Y:S02]  /*10a0*/  IMAD.IADD R87, R87, 0x1, R5 ;  /* 0x0000000157577824 */ /* 0x000fe400078e0205 */
[----:B------:R-:W-:Y:S02]  /*10b0*/  IMAD R5, R11, c[0x0][0x1b0], RZ ;  /* 0x00006c000b057a24 */ /* 0x000fe400078e02ff */
[----:B------:R-:W-:-:S04]  /*10c0*/  IMAD.WIDE.U32 R86, R18, c[0x0][0x1b0], R86 ;  /* 0x00006c0012567a25 */ /* 0x000fc800078e0056 */
[----:B------:R-:W-:-:S04]  /*10d0*/  IMAD R4, R18, c[0x0][0x1b4], R5 ;  /* 0x00006d0012047a24 */ /* 0x000fc800078e0205 */
[----:B------:R-:W-:Y:S01]  /*10e0*/  IMAD.IADD R4, R87, 0x1, R4 ;  /* 0x0000000157047824 */ /* 0x000fe200078e0204 */
[----:B------:R-:W-:Y:S05]  /*10f0*/  BRA `(.L_x_3922) ;  /* 0x0000041000007947 */ /* 0x000fea0003800000 */
.L_x_3921:
[----:B-1----:R-:W-:-:S13]  /*1100*/  ISETP.NE.AND P3, PT, R22, -0x1, PT ;  /* 0xffffffff1600780c */ /* 0x002fda0003f65270 */
[----:B------:R-:W-:-:S05]  /*1110*/  @P3 IADD3 R9, R5, R22, RZ ;  /* 0x0000001605093210 */ /* 0x000fca0007ffe0ff */
[----:B------:R-:W-:-:S04]  /*1120*/  @P3 IMAD.WIDE.U32 R10, R9, c[0x0][0x198], RZ ;  /* 0x00006600090a3a25 */ /* 0x000fc800078e00ff */
[----:B------:R-:W-:Y:S01]  /*1130*/  @P3 IMAD R9, R9, c[0x0][0x19c], R11 ;  /* 0x0000670009093a24 */ /* 0x000fe200078e020b */
[----:B------:R-:W-:Y:S01]  /*1140*/  @P3 MOV R8, R10 ;  /* 0x0000000a00083202 */ /* 0x000fe20000000f00 */
[----:B------:R-:W-:Y:S05]  /*1150*/  @P3 BRA `(.L_x_3923) ;  /* 0x000000a000003947 */ /* 0x000fea0003800000 */
[----:B------:R-:W-:Y:S01]  /*1160*/  SHF.R.S32.HI R4, RZ, 0x1f, R5 ;  /* 0x0000001fff047819 */ /* 0x000fe20000011405 */
[----:B------:R-:W-:Y:S01]  /*1170*/  IMAD.WIDE.U32 R8, R5, c[0x0][0x198], RZ ;  /* 0x0000660005087a25 */ /* 0x000fe200078e00ff */
[----:B-----5:R-:W-:-:S03]  /*1180*/  SHF.R.S32.HI R3, RZ, 0x1f, R0 ;  /* 0x0000001fff037819 */ /* 0x020fc60000011400 */
[----:B------:R-:W-:Y:S02]  /*1190*/  IMAD R4, R4, c[0x0][0x198], RZ ;  /* 0x0000660004047a24 */ /* 0x000fe400078e02ff */
[----:B------:R-:W-:Y:S02]  /*11a0*/  IMAD R3, R3, c[0x0][0x180], RZ ;  /* 0x0000600003037a24 */ /* 0x000fe400078e02ff */
[----:B------:R-:W-:Y:S02]  /*11b0*/  IMAD R4, R5, c[0x0][0x19c], R4 ;  /* 0x0000670005047a24 */ /* 0x000fe400078e0204 */
[----:B------:R-:W-:-:S03]  /*11c0*/  IMAD R3, R0, c[0x0][0x184], R3 ;  /* 0x0000610000037a24 */ /* 0x000fc600078e0203 */
[----:B------:R-:W-:-:S05]  /*11d0*/  IADD3 R9, R9, R4, RZ ;  /* 0x0000000409097210 */ /* 0x000fca0007ffe0ff */
[----:B------:R-:W-:-:S05]  /*11e0*/  IMAD.WIDE.U32 R8, R0, c[0x0][0x180], R8 ;  /* 0x0000600000087a25 */ /* 0x000fca00078e0008 */
[----:B------:R-:W-:Y:S02]  /*11f0*/  IADD3 R9, R9, R3, RZ ;  /* 0x0000000309097210 */ /* 0x000fe40007ffe0ff */
.L_x_3923:
[----:B------:R-:W-:Y:S02]  /*1200*/  IABS R7, c[0x0][0x1c8] ;  /* 0x0000720000077a13 */ /* 0x000fe40000000000 */
[----:B------:R-:W-:Y:S02]  /*1210*/  @P3 IADD3 R22, R5, R22, RZ ;  /* 0x0000001605163210 */ /* 0x000fe40007ffe0ff */
[----:B------:R-:W1:Y:S03]  /*1220*/  I2F.RP R12, R7 ;  /* 0x00000007000c7306 */ /* 0x000e660000209400 */
[----:B------:R-:W-:-:S04]  /*1230*/  @P3 IMAD.WIDE.U32 R14, R22, c[0x0][0x1a0], RZ ;  /* 0x00006800160e3a25 */ /* 0x000fc800078e00ff */
[----:B------:R-:W-:Y:S01]  /*1240*/  @P3 IMAD R22, R22, c[0x0][0x1a4], R15 ;  /* 0x0000690016163a24 */ /* 0x000fe200078e020f */
[----:B-1----:R-:W1:Y:S02]  /*1250*/  MUFU.RCP R10, R12 ;  /* 0x0000000c000a7308 */ /* 0x002e640000001000 */
[----:B-1----:R-:W-:-:S06]  /*1260*/  IADD3 R10, R10, 0xffffffe, RZ ;  /* 0x0ffffffe0a0a7810 */ /* 0x002fcc0007ffe0ff */
[----:B------:R-:W1:Y:S02]  /*1270*/  F2I.FTZ.U32.TRUNC.NTZ R11, R10 ;  /* 0x0000000a000b7305 */ /* 0x000e64000021f000 */
[----:B-1----:R-:W-:Y:S01]  /*1280*/  IMAD.MOV R3, RZ, RZ, -R11 ;  /* 0x000000ffff037224 */ /* 0x002fe200078e0a0b */
[----:B------:R-:W-:-:S03]  /*1290*/  MOV R10, RZ ;  /* 0x000000ff000a7202 */ /* 0x000fc60000000f00 */
[----:B------:R-:W-:Y:S01]  /*12a0*/  IMAD R4, R3, R7, RZ ;  /* 0x0000000703047224 */ /* 0x000fe200078e02ff */
[----:B------:R-:W-:-:S03]  /*12b0*/  IABS R3, R20 ;  /* 0x0000001400037213 */ /* 0x000fc60000000000 */
[----:B------:R-:W-:-:S06]  /*12c0*/  IMAD.HI.U32 R4, R11, R4, R10 ;  /* 0x000000040b047227 */ /* 0x000fcc00078e000a */
[----:B------:R-:W-:-:S04]  /*12d0*/  IMAD.HI.U32 R18, R4, R3, RZ ;  /* 0x0000000304127227 */ /* 0x000fc800078e00ff */
[----:B------:R-:W-:-:S04]  /*12e0*/  IMAD.MOV R4, RZ, RZ, -R18 ;  /* 0x000000ffff047224 */ /* 0x000fc800078e0a12 */
[----:B------:R-:W-:Y:S01]  /*12f0*/  IMAD R4, R7, R4, R3 ;  /* 0x0000000407047224 */ /* 0x000fe200078e0203 */
[----:B------:R-:W-:-:S04]  /*1300*/  LOP3.LUT R3, R20, c[0x0][0x1c8], RZ, 0x3c, !PT ;  /* 0x0000720014037a12 */ /* 0x000fc800078e3cff */
[----:B------:R-:W-:Y:S02]  /*1310*/  ISETP.GT.U32.AND P0, PT, R7, R4, PT ;  /* 0x000000040700720c */ /* 0x000fe40003f04070 */
[----:B------:R-:W-:-:S11]  /*1320*/  ISETP.GE.AND P1, PT, R3, RZ, PT ;  /* 0x000000ff0300720c */ /* 0x000fd60003f26270 */
[-C--:B------:R-:W-:Y:S02]  /*1330*/  @!P0 IADD3 R4, R4, -R7.reuse, RZ ;  /* 0x8000000704048210 */ /* 0x080fe40007ffe0ff */
[----:B------:R-:W-:Y:S02]  /*1340*/  @!P0 IADD3 R18, R18, 0x1, RZ ;  /* 0x0000000112128810 */ /* 0x000fe40007ffe0ff */
[----:B------:R-:W-:Y:S02]  /*1350*/  ISETP.GE.U32.AND P2, PT, R4, R7, PT ;  /* 0x000000070400720c */ /* 0x000fe40003f46070 */
[----:B------:R-:W-:Y:S02]  /*1360*/  ISETP.NE.AND P0, PT, RZ, c[0x0][0x1c8], PT ;  /* 0x00007200ff007a0c */ /* 0x000fe40003f05270 */
[----:B------:R-:W-:-:S04]  /*1370*/  LEA R7, R2, 0xffffffc0, 0x6 ;  /* 0xffffffc002077811 */ /* 0x000fc800078e30ff */
[----:B------:R-:W-:Y:S01]  /*1380*/  SHF.R.S32.HI R3, RZ, 0x1f, R7 ;  /* 0x0000001fff037819 */ /* 0x000fe20000011407 */
[----:B------:R-:W-:-:S04]  /*1390*/  IMAD.WIDE.U32 R8, R7, c[0x0][0x198], R8 ;  /* 0x0000660007087a25 */ /* 0x000fc800078e0008 */
[----:B------:R-:W-:Y:S01]  /*13a0*/  @P2 IADD3 R18, R18, 0x1, RZ ;  /* 0x0000000112122810 */ /* 0x000fe20007ffe0ff */
[----:B------:R-:W-:Y:S01]  /*13b0*/  IMAD R4, R3, c[0x0][0x198], RZ ;  /* 0x0000660003047a24 */ /* 0x000fe200078e02ff */
[----:B------:R-:W-:-:S03]  /*13c0*/  MOV R86, R8 ;  /* 0x0000000800567202 */ /* 0x000fc60000000f00 */
[----:B------:R-:W-:Y:S01]  /*13d0*/  @!P1 IMAD.MOV R18, RZ, RZ, -R18 ;  /* 0x000000ffff129224 */ /* 0x000fe200078e0a12 */
[----:B------:R-:W-:Y:S01]  /*13e0*/  @!P0 LOP3.LUT R18, RZ, c[0x0][0x1c8], RZ, 0x33, !PT ;  /* 0x00007200ff128a12 */ /* 0x000fe200078e33ff */
[----:B------:R-:W-:-:S03]  /*13f0*/  IMAD R13, R7, c[0x0][0x19c], R4 ;  /* 0x00006700070d7a24 */ /* 0x000fc600078e0204 */
[----:B------:R-:W-:Y:S01]  /*1400*/  SHF.R.S32.HI R11, RZ, 0x1f, R18 ;  /* 0x0000001fff0b7819 */ /* 0x000fe20000011412 */
[----:B------:R-:W-:-:S04]  /*1410*/  IMAD.IADD R87, R9, 0x1, R13 ;  /* 0x0000000109577824 */ /* 0x000fc800078e020d */
[----:B------:R-:W-:Y:S02]  /*1420*/  IMAD R9, R11, c[0x0][0x1b0], RZ ;  /* 0x00006c000b097a24 */ /* 0x000fe400078e02ff */
[----:B------:R-:W-:-:S04]  /*1430*/  IMAD.WIDE.U32 R86, R18, c[0x0][0x1b0], R86 ;  /* 0x00006c0012567a25 */ /* 0x000fc800078e0056 */
[----:B------:R-:W-:-:S04]  /*1440*/  IMAD R4, R18, c[0x0][0x1b4], R9 ;  /* 0x00006d0012047a24 */ /* 0x000fc800078e0209 */
[----:B------:R-:W-:Y:S01]  /*1450*/  IMAD.IADD R4, R87, 0x1, R4 ;  /* 0x0000000157047824 */ /* 0x000fe200078e0204 */
[----:B------:R-:W-:Y:S05]  /*1460*/  @P3 BRA `(.L_x_3922) ;  /* 0x000000a000003947 */ /* 0x000fea0003800000 */
[----:B------:R-:W-:Y:S01]  /*1470*/  SHF.R.S32.HI R10, RZ, 0x1f, R5 ;  /* 0x0000001fff0a7819 */ /* 0x000fe20000011405 */
[----:B------:R-:W-:Y:S01]  /*1480*/  IMAD.WIDE.U32 R12, R5, c[0x0][0x1a0], RZ ;  /* 0x00006800050c7a25 */ /* 0x000fe200078e00ff */
[----:B-----5:R-:W-:-:S03]  /*1490*/  SHF.R.S32.HI R8, RZ, 0x1f, R0 ;  /* 0x0000001fff087819 */ /* 0x020fc60000011400 */
[----:B------:R-:W-:-:S04]  /*14a0*/  IMAD R10, R10, c[0x0][0x1a0], RZ ;  /* 0x000068000a0a7a24 */ /* 0x000fc800078e02ff */
[----:B------:R-:W-:Y:S02]  /*14b0*/  IMAD R10, R5, c[0x0][0x1a4], R10 ;  /* 0x00006900050a7a24 */ /* 0x000fe400078e020a */
[----:B------:R-:W-:-:S03]  /*14c0*/  IMAD R5, R8, c[0x0][0x188], RZ ;  /* 0x0000620008057a24 */ /* 0x000fc600078e02ff */
[----:B------:R-:W-:Y:S01]  /*14d0*/  IADD3 R13, R13, R10, RZ ;  /* 0x0000000a0d0d7210 */ /* 0x000fe20007ffe0ff */
[----:B------:R-:W-:-:S04]  /*14e0*/  IMAD R5, R0, c[0x0][0x18c], R5 ;  /* 0x0000630000057a24 */ /* 0x000fc800078e0205 */
[----:B------:R-:W-:-:S05]  /*14f0*/  IMAD.WIDE.U32 R14, R0, c[0x0][0x188], R12 ;  /* 0x00006200000e7a25 */ /* 0x000fca00078e000c */
[----:B------:R-:W-:Y:S02]  /*1500*/  IADD3 R22, R15, R5, RZ ;  /* 0x000000050f167210 */ /* 0x000fe40007ffe0ff */
.L_x_3922:
[----:B------:R-:W-:Y:S01]  /*1510*/  ISETP.NE.AND P0, PT, R236, -0x1, PT ;  /* 0xffffffffec00780c */ /* 0x000fe20003f05270 */
[----:B------:R-:W-:Y:S01]  /*1520*/  IMAD R11, R11, c[0x0][0x1b8], RZ ;  /* 0x00006e000b0b7a24 */ /* 0x000fe200078e02ff */
[----:B------:R-:W-:Y:S01]  /*1530*/  SHF.R.S32.HI R8, RZ, 0x1f, R91 ;  /* 0x0000001fff087819 */ /* 0x000fe2000001145b */
[----:B------:R-:W-:Y:S01]  /*1540*/  IMAD.IADD R235, R24, 0x1, -R235 ;  /* 0x0000000118eb7824 */ /* 0x000fe200078e0aeb */
[----:B------:R-:W-:Y:S01]  /*1550*/  SHF.R.S32.HI R9, RZ, 0x1f, R20 ;  /* 0x0000001fff097819 */ /* 0x000fe20000011414 */
[----:B------:R-:W-:Y:S01]  /*1560*/  IMAD R30, R18, c[0x0][0x1bc], R11 ;  /* 0x00006f00121e7a24 */ /* 0x000fe200078e020b */
[----:B------:R-:W-:-:S03]  /*1570*/  LEA.HI R16, R8, R91, RZ, 0x3 ;  /* 0x0000005b08107211 */ /* 0x000fc600078f18ff */
[----:B------:R-:W-:Y:S01]  /*1580*/  IMAD R9, R9, c[0x0][0x1a8], RZ ;  /* 0x00006a0009097a24 */ /* 0x000fe200078e02ff */
[----:B-----5:R-:W-:Y:S02]  /*1590*/  LOP3.LUT R0, R16, 0xfffffff8, RZ, 0xc0, !PT ;  /* 0xfffffff810007812 */ /* 0x020fe400078ec0ff */
[----:B------:R-:W-:Y:S01]  /*15a0*/  SHF.R.S32.HI R16, RZ, 0x3, R16 ;  /* 0x00000003ff107819 */ /* 0x000fe20000011410 */
[----:B------:R-:W-:Y:S01]  /*15b0*/  @P0 IMAD.WIDE.U32 R26, R236, c[0x0][0x190], RZ ;  /* 0x00006400ec1a0a25 */ /* 0x000fe200078e00ff */
[----:B------:R-:W-:Y:S02]  /*15c0*/  @!P0 SHF.R.S32.HI R5, RZ, 0x1f, R6 ;  /* 0x0000001fff058819 */ /* 0x000fe40000011406 */
[----:B------:R-:W-:Y:S01]  /*15d0*/  SHF.R.S32.HI R17, RZ, 0x1f, R16 ;  /* 0x0000001fff117819 */ /* 0x000fe20000011410 */
[----:B------:R-:W-:Y:S01]  /*15e0*/  IMAD.IADD R0, R91, 0x1, -R0 ;  /* 0x000000015b007824 */ /* 0x000fe200078e0a00 */
[----:B------:R-:W-:Y:S01]  /*15f0*/  IADD3 R24, P2, R16, R7, RZ ;  /* 0x0000000710187210 */ /* 0x000fe20007f5e0ff */
[----:B------:R-:W-:-:S02]  /*1600*/  @!P0 IMAD R5, R5, c[0x0][0x178], RZ ;  /* 0x00005e0005058a24 */ /* 0x000fc400078e02ff */
[----:B------:R-:W-:Y:S02]  /*1610*/  @P0 IMAD R12, R236, c[0x0][0x194], R27 ;  /* 0x00006500ec0c0a24 */ /* 0x000fe400078e021b */
[----:B------:R-:W-:Y:S02]  /*1620*/  @P0 IMAD.MOV.U32 R10, RZ, RZ, R26 ;  /* 0x000000ffff0a0224 */ /* 0x000fe400078e001a */
[----:B------:R-:W-:-:S04]  /*1630*/  @!P0 IMAD.WIDE.U32 R26, R6, c[0x0][0x178], RZ ;  /* 0x00005e00061a8a25 */ /* 0x000fc800078e00ff */
[----:B------:R-:W-:Y:S02]  /*1640*/  @!P0 IMAD R5, R6, c[0x0][0x17c], R5 ;  /* 0x00005f0006058a24 */ /* 0x000fe400078e0205 */
[----:B------:R-:W-:Y:S02]  /*1650*/  IMAD.SHL.U32 R6, R0, 0x8, RZ ;  /* 0x0000000800067824 */ /* 0x000fe400078e00ff */
[----:B------:R-:W-:Y:S02]  /*1660*/  @!P0 IMAD.IADD R12, R27, 0x1, R5 ;  /* 0x000000011b0c8824 */ /* 0x000fe400078e0205 */
[----:B------:R-:W-:Y:S01]  /*1670*/  @!P0 IMAD.MOV.U32 R10, RZ, RZ, R26 ;  /* 0x000000ffff0a8224 */ /* 0x000fe200078e001a */
[----:B------:R-:W-:Y:S01]  /*1680*/  IADD3 R14, P1, R6, R14, RZ ;  /* 0x0000000e060e7210 */ /* 0x000fe20007f3e0ff */
[----:B------:R-:W-:Y:S01]  /*1690*/  IMAD R26, R20, c[0x0][0x1ac], R9 ;  /* 0x00006b00141a7a24 */ /* 0x000fe200078e0209 */
[----:B------:R-:W-:Y:S01]  /*16a0*/  SHF.R.S32.HI R5, RZ, 0x1f, R6 ;  /* 0x0000001fff057819 */ /* 0x000fe20000011406 */
[----:B------:R-:W-:Y:S01]  /*16b0*/  IMAD.SHL.U32 R13, R16, 0x40, RZ ;  /* 0x00000040100d7824 */ /* 0x000fe200078e00ff */
[C---:B------:R-:W-:Y:S01]  /*16c0*/  IADD3 R10, P0, R6.reuse, R10, RZ ;  /* 0x0000000a060a7210 */ /* 0x040fe20007f1e0ff */
[----:B------:R-:W-:Y:S01]  /*16d0*/  IMAD.WIDE R32, R33, 0x40, R16 ;  /* 0x0000004021207825 */ /* 0x000fe200078e0210 */
[----:B------:R-:W-:-:S02]  /*16e0*/  IADD3 R86, P3, R6, R86, RZ ;  /* 0x0000005606567210 */ /* 0x000fc40007f7e0ff */
[----:B------:R-:W-:Y:S01]  /*16f0*/  LOP3.LUT R13, R13, 0x1c0, RZ, 0xc0, !PT ;  /* 0x000001c00d0d7812 */ /* 0x000fe200078ec0ff */
[C---:B------:R-:W-:Y:S01]  /*1700*/  IMAD.X R15, R5.reuse, 0x1, R22, P1 ;  /* 0x00000001050f7824 */ /* 0x040fe200008e0616 */
[CC--:B------:R-:W-:Y:S01]  /*1710*/  ISETP.GE.AND P1, PT, R16.reuse, R235.reuse, PT ;  /* 0x000000eb1000720c */ /* 0x0c0fe20003f26270 */
[----:B------:R-:W-:Y:S01]  /*1720*/  IMAD.X R11, R5, 0x1, R12, P0 ;  /* 0x00000001050b7824 */ /* 0x000fe200000e060c */
[----:B------:R-:W-:Y:S01]  /*1730*/  IADD3 R12, R16, 0x20, RZ ;  /* 0x00000020100c7810 */ /* 0x000fe20007ffe0ff */
[----:B------:R-:W-:Y:S01]  /*1740*/  IMAD.WIDE.U32 R18, R18, c[0x0][0x1b8], R14 ;  /* 0x00006e0012127a25 */ /* 0x000fe200078e000e */
[----:B------:R-:W-:Y:S02]  /*1750*/  IADD3 R14, R16, 0x10, RZ ;  /* 0x00000010100e7810 */ /* 0x000fe40007ffe0ff */
[-C--:B------:R-:W-:Y:S01]  /*1760*/  ISETP.GE.AND P0, PT, R12, R235.reuse, PT ;  /* 0x000000eb0c00720c */ /* 0x080fe20003f06270 */
[----:B------:R-:W-:Y:S01]  /*1770*/  IMAD.WIDE.U32 R20, R20, c[0x0][0x1a8], R10 ;  /* 0x00006a0014147a25 */ /* 0x000fe200078e000a */
[----:B------:R-:W-:-:S02]  /*1780*/  ISETP.GE.AND P4, PT, R14, R235, PT ;  /* 0x000000eb0e00720c */ /* 0x000fc40003f86270 */
[----:B------:R-:W-:Y:S01]  /*1790*/  IADD3 R10, R16, 0x30, RZ ;  /* 0x00000030100a7810 */ /* 0x000fe20007ffe0ff */
[----:B------:R-:W-:Y:S01]  /*17a0*/  IMAD.X R3, R17, 0x1, R3, P2 ;  /* 0x0000000111037824 */ /* 0x000fe200010e0603 */
[----:B------:R-:W-:Y:S01]  /*17b0*/  LOP3.LUT R6, R13, 0x38, R6, 0xf8, !PT ;  /* 0x000000380d067812 */ /* 0x000fe200078ef806 */
[----:B------:R-:W-:Y:S01]  /*17c0*/  IMAD.X R87, R5, 0x1, R4, P3 ;  /* 0x0000000105577824 */ /* 0x000fe200018e0604 */
[----:B------:R-:W-:Y:S01]  /*17d0*/  ISETP.GE.AND P5, PT, R10, R235, PT ;  /* 0x000000eb0a00720c */ /* 0x000fe20003fa6270 */
[----:B------:R-:W-:Y:S01]  /*17e0*/  IMAD.IADD R31, R19, 0x1, R30 ;  /* 0x00000001131f7824 */ /* 0x000fe200078e021e */
[----:B------:R-:W-:Y:S01]  /*17f0*/  SHF.R.U32.HI R13, RZ, 0x3, R13 ;  /* 0x00000003ff0d7819 */ /* 0x000fe2000001160d */
[----:B------:R-:W-:Y:S01]  /*1800*/  IMAD R3, R3, c[0x0][0x1a0], RZ ;  /* 0x0000680003037a24 */ /* 0x000fe200078e02ff */
[----:B------:R-:W-:Y:S01]  /*1810*/  LEA.HI R15, R8, R91, RZ, 0x6 ;  /* 0x0000005b080f7211 */ /* 0x000fe200078f30ff */
[----:B------:R-:W-:Y:S01]  /*1820*/  IMAD.MOV.U32 R30, RZ, RZ, R18 ;  /* 0x000000ffff1e7224 */ /* 0x000fe200078e0012 */
[C---:B------:R-:W-:Y:S01]  /*1830*/  @!P0 IADD3 R9, P3, R32.reuse, 0x20, RZ ;  /* 0x0000002020098810 */ /* 0x040fe20007f7e0ff */
[----:B------:R-:W-:Y:S01]  /*1840*/  IMAD.IADD R27, R21, 0x1, R26 ;  /* 0x00000001151b7824 */ /* 0x000fe200078e021a */
[----:B------:R-:W-:Y:S01]  /*1850*/  @!P4 IADD3 R5, P2, R32, 0x10, RZ ;  /* 0x000000102005c810 */ /* 0x000fe20007f5e0ff */
[----:B------:R-:W-:Y:S01]  /*1860*/  IMAD R3, R24, c[0x0][0x1a4], R3 ;  /* 0x0000690018037a24 */ /* 0x000fe200078e0203 */
[----:B------:R-:W-:Y:S01]  /*1870*/  LOP3.LUT R13, R6, R13, RZ, 0x3c, !PT ;  /* 0x0000000d060d7212 */ /* 0x000fe200078e3cff */
[----:B------:R-:W-:-:S02]  /*1880*/  @!P0 IMAD.X R18, RZ, RZ, R33, P3 ;  /* 0x000000ffff128224 */ /* 0x000fc400018e0621 */
[----:B------:R-:W-:Y:S01]  /*1890*/  @!P4 IMAD.X R6, RZ, RZ, R33, P2 ;  /* 0x000000ffff06c224 */ /* 0x000fe200010e0621 */
[----:B------:R-:W-:Y:S01]  /*18a0*/  @!P5 IADD3 R11, P2, R32, 0x30, RZ ;  /* 0x00000030200bd810 */ /* 0x000fe20007f5e0ff */
[----:B------:R-:W-:-:S04]  /*18b0*/  IMAD.WIDE.U32 R24, R24, c[0x0][0x1a0], R30 ;  /* 0x0000680018187a25 */ /* 0x000fc800078e001e */
[----:B------:R-:W-:Y:S02]  /*18c0*/  @!P4 IMAD.MOV.U32 R28, RZ, RZ, R20 ;  /* 0x000000ffff1cc224 */ /* 0x000fe400078e0014 */
[----:B------:R-:W-:Y:S02]  /*18d0*/  @!P4 IMAD.MOV.U32 R29, RZ, RZ, R27 ;  /* 0x000000ffff1dc224 */ /* 0x000fe400078e001b */
[----:B------:R-:W-:Y:S02]  /*18e0*/  @!P4 IMAD R6, R6, c[0x0][0x190], RZ ;  /* 0x000064000606ca24 */ /* 0x000fe400078e02ff */
[----:B------:R-:W-:Y:S01]  /*18f0*/  @!P5 IMAD.X R4, RZ, RZ, R33, P2 ;  /* 0x000000ffff04d224 */ /* 0x000fe200010e0621 */
[----:B------:R-:W-:Y:S01]  /*1900*/  LEA R240, P2, R24, c[0x0][0x170], 0x1 ;  /* 0x00005c0018f07a11 */ /* 0x000fe200078408ff */
[----:B------:R-:W-:Y:S02]  /*1910*/  @!P0 IMAD R18, R18, c[0x0][0x190], RZ ;  /* 0x0000640012128a24 */ /* 0x000fe400078e02ff */
[----:B------:R-:W-:-:S02]  /*1920*/  IMAD.IADD R3, R25, 0x1, R3 ;  /* 0x0000000119037824 */ /* 0x000fc400078e0203 */
[----:B------:R-:W-:Y:S02]  /*1930*/  @!P1 IMAD.MOV.U32 R26, RZ, RZ, R20 ;  /* 0x000000ffff1a9224 */ /* 0x000fe400078e0014 */
[----:B------:R-:W-:Y:S01]  /*1940*/  @!P1 IMAD R7, R33, c[0x0][0x190], RZ ;  /* 0x0000640021079a24 */ /* 0x000fe200078e02ff */
[----:B------:R-:W-:Y:S01]  /*1950*/  LEA.HI.X R241, R24, c[0x0][0x174], R3, 0x1, P2 ;  /* 0x00005d0018f17a11 */ /* 0x000fe200010f0c03 */
[C---:B------:R-:W-:Y:S02]  /*1960*/  @!P4 IMAD R6, R5.reuse, c[0x0][0x194], R6 ;  /* 0x000065000506ca24 */ /* 0x040fe400078e0206 */
[----:B------:R-:W-:-:S04]  /*1970*/  @!P4 IMAD.WIDE.U32 R28, R5, c[0x0][0x190], R28 ;  /* 0x00006400051cca25 */ /* 0x000fc800078e001c */
[--C-:B------:R-:W-:Y:S01]  /*1980*/  @!P5 IMAD.MOV.U32 R21, RZ, RZ, R27.reuse ;  /* 0x000000ffff15d224 */ /* 0x100fe200078e001b */
[----:B------:R-:W-:Y:S01]  /*1990*/  @!P4 LEA R24, P2, R28, c[0x0][0x160], 0x1 ;  /* 0x000058001c18ca11 */ /* 0x000fe200078408ff */
[----:B------:R-:W-:Y:S02]  /*19a0*/  @!P5 IMAD R4, R4, c[0x0][0x190], RZ ;  /* 0x000064000404da24 */ /* 0x000fe400078e02ff */
[----:B------:R-:W-:Y:S02]  /*19b0*/  @!P0 IMAD R5, R9, c[0x0][0x194], R18 ;  /* 0x0000650009058a24 */ /* 0x000fe400078e0212 */
[----:B------:R-:W-:Y:S02]  /*19c0*/  @!P0 IMAD.MOV.U32 R23, RZ, RZ, R27 ;  /* 0x000000ffff178224 */ /* 0x000fe400078e001b */
[----:B------:R-:W-:Y:S02]  /*19d0*/  IMAD.SHL.U32 R18, R15, 0x8, RZ ;  /* 0x000000080f127824 */ /* 0x000fe400078e00ff */
[----:B------:R-:W-:-:S02]  /*19e0*/  @!P1 IMAD R7, R32, c[0x0][0x194], R7 ;  /* 0x0000650020079a24 */ /* 0x000fc400078e0207 */
[----:B------:R-:W-:Y:S01]  /*19f0*/  @!P1 IMAD.WIDE.U32 R26, R32, c[0x0][0x190], R26 ;  /* 0x00006400201a9a25 */ /* 0x000fe200078e001a */
[----:B------:R-:W-:-:S03]  /*1a00*/  LOP3.LUT R13, R13, 0xfffffe00, R18, 0xf8, !PT ;  /* 0xfffffe000d0d7812 */ /* 0x000fc600078ef812 */
[----:B------:R-:W-:Y:S01]  /*1a10*/  @!P4 IMAD.IADD R3, R29, 0x1, R6 ;  /* 0x000000011d03c824 */ /* 0x000fe200078e0206 */
[----:B------:R-:W-:Y:S01]  /*1a20*/  @!P1 LEA R6, P3, R26, c[0x0][0x160], 0x1 ;  /* 0x000058001a069a11 */ /* 0x000fe200078608ff */
[----:B------:R-:W-:Y:S02]  /*1a30*/  @!P0 IMAD.MOV.U32 R22, RZ, RZ, R20 ;  /* 0x000000ffff168224 */ /* 0x000fe400078e0014 */
[C---:B------:R-:W-:Y:S01]  /*1a40*/  @!P5 IMAD R4, R11.reuse, c[0x0][0x194], R4 ;  /* 0x000065000b04da24 */ /* 0x040fe200078e0204 */
[----:B------:R-:W-:Y:S01]  /*1a50*/  @!P4 LEA.HI.X R25, R28, c[0x0][0x164], R3, 0x1, P2 ;  /* 0x000059001c19ca11 */ /* 0x000fe200010f0c03 */
[----:B------:R-:W-:-:S04]  /*1a60*/  @!P5 IMAD.WIDE.U32 R20, R11, c[0x0][0x190], R20 ;  /* 0x000064000b14da25 */ /* 0x000fc800078e0014 */
[----:B------:R-:W-:Y:S01]  /*1a70*/  @!P1 IMAD.IADD R7, R27, 0x1, R7 ;  /* 0x000000011b079824 */ /* 0x000fe200078e0207 */
[----:B------:R-:W-:Y:S01]  /*1a80*/  @!P5 LEA R18, P2, R20, c[0x0][0x160], 0x1 ;  /* 0x000058001412da11 */ /* 0x000fe200078408ff */
[----:B------:R-:W-:Y:S02]  /*1a90*/  @!P5 IMAD.IADD R3, R21, 0x1, R4 ;  /* 0x000000011503d824 */ /* 0x000fe400078e0204 */
[----:B------:R-:W-:Y:S01]  /*1aa0*/  @!P0 IMAD.WIDE.U32 R22, R9, c[0x0][0x190], R22 ;  /* 0x0000640009168a25 */ /* 0x000fe200078e0016 */
[----:B------:R-:W-:Y:S02]  /*1ab0*/  @!P1 LEA.HI.X R7, R26, c[0x0][0x164], R7, 0x1, P3 ;  /* 0x000059001a079a11 */ /* 0x000fe400018f0c07 */
[----:B------:R-:W-:Y:S01]  /*1ac0*/  @!P5 LEA.HI.X R19, R20, c[0x0][0x164], R3, 0x1, P2 ;  /* 0x000059001413da11 */ /* 0x000fe200010f0c03 */
[----:B------:R-:W-:Y:S01]  /*1ad0*/  IMAD.SHL.U32 R4, R2, 0x40, RZ ;  /* 0x0000004002047824 */ /* 0x000fe200078e00ff */
[----:B------:R-:W-:Y:S01]  /*1ae0*/  @!P0 LEA R28, P3, R22, c[0x0][0x160], 0x1 ;  /* 0x00005800161c8a11 */ /* 0x000fe200078608ff */
[----:B------:R-:W-:-:S02]  /*1af0*/  IMAD.SHL.U32 R237, R13, 0x2, RZ ;  /* 0x000000020ded7824 */ /* 0x000fc400078e00ff */
[----:B------:R-:W-:Y:S01]  /*1b00*/  @!P0 IMAD.IADD R5, R23, 0x1, R5 ;  /* 0x0000000117058824 */ /* 0x000fe200078e0205 */
[----:B------:R-:W-:Y:S01]  /*1b10*/  IADD3 R3, R4, -0x40, RZ ;  /* 0xffffffc004037810 */ /* 0x000fe20007ffe0ff */
[----:B------:R-:W-:Y:S01]  /*1b20*/  IMAD R89, R17, c[0x0][0x198], RZ ;  /* 0x0000660011597a24 */ /* 0x000fe200078e02ff */
[----:B------:R-:W-:Y:S01]  /*1b30*/  @!PT LDS RZ, [RZ] ;  /* 0x00000000fffff984 */ /* 0x000fe20000000800 */
[----:B------:R-:W-:Y:S01]  /*1b40*/  @!PT LDS RZ, [RZ] ;  /* 0x00000000fffff984 */ /* 0x000fe20000000800 */
[----:B------:R-:W-:Y:S01]  /*1b50*/  @!PT LDS RZ, [RZ] ;  /* 0x00000000fffff984 */ /* 0x000fe20000000800 */
[----:B------:R1:W-:Y:S01]  /*1b60*/  @!P1 LDGSTS.E.BYPASS.LTC128B.128 [R237], [R6.64] ;  /* 0x0000000006ed9fae */ /* 0x0003e2000b901d4c */
[----:B------:R-:W-:Y:S01]  /*1b70*/  IMAD.WIDE.U32 R86, R16, c[0x0][0x198], R86 ;  /* 0x0000660010567a25 */ /* 0x000fe200078e0056 */
[----:B------:R-:W-:Y:S02]  /*1b80*/  @!P0 LEA.HI.X R29, R22, c[0x0][0x164], R5, 0x1, P3 ;  /* 0x00005900161d8a11 */ /* 0x000fe400018f0c05 */
[----:B------:R1:W-:Y:S01]  /*1b90*/  @!P1 LDGSTS.E.BYPASS.LTC128B.128 [R237+0x2000], [R6.64+0x80] ;  /* 0x0200008006ed9fae */ /* 0x0003e2000b901d4c */
[----:B------:R-:W-:Y:S02]  /*1ba0*/  IMAD.IADD R5, R92, 0x1, -R3 ;  /* 0x000000015c057824 */ /* 0x000fe400078e0a03 */
[----:B------:R-:W-:Y:S01]  /*1bb0*/  IMAD R89, R16, c[0x0][0x19c], R89 ;  /* 0x0000670010597a24 */ /* 0x000fe200078e0259 */
[----:B------:R1:W-:Y:S02]  /*1bc0*/  @!P1 LDGSTS.E.BYPASS.LTC128B.128 [R237+0x4000], [R6.64+0x100] ;  /* 0x0400010006ed9fae */ /* 0x0003e4000b901d4c */
[-C--:B------:R-:W-:Y:S01]  /*1bd0*/  ISETP.GE.AND P3, PT, R14, R5.reuse, PT ;  /* 0x000000050e00720c */ /* 0x080fe20003f66270 */
[----:B------:R-:W-:Y:S01]  /*1be0*/  IMAD.IADD R89, R87, 0x1, R89 ;  /* 0x0000000157597824 */ /* 0x000fe200078e0259 */
[----:B------:R1:W-:Y:S01]  /*1bf0*/  @!P1 LDGSTS.E.BYPASS.LTC128B.128 [R237+0x6000], [R6.64+0x180] ;  /* 0x0600018006ed9fae */ /* 0x0003e2000b901d4c */
[----:B------:R-:W-:-:S03]  /*1c00*/  ISETP.GE.AND P2, PT, R12, R5, PT ;  /* 0x000000050c00720c */ /* 0x000fc60003f46270 */
[----:B------:R2:W-:Y:S04]  /*1c10*/  @!P4 LDGSTS.E.BYPASS.LTC128B.128 [R237+0x800], [R24.64] ;  /* 0x0080000018edcfae */ /* 0x0005e8000b901d4c */
[----:B------:R2:W-:Y:S04]  /*1c20*/  @!P4 LDGSTS.E.BYPASS.LTC128B.128 [R237+0x2800], [R24.64+0x80] ;  /* 0x0280008018edcfae */ /* 0x0005e8000b901d4c */
[----:B------:R2:W-:Y:S04]  /*1c30*/  @!P4 LDGSTS.E.BYPASS.LTC128B.128 [R237+0x4800], [R24.64+0x100] ;  /* 0x0480010018edcfae */ /* 0x0005e8000b901d4c */
[----:B------:R2:W-:Y:S01]  /*1c40*/  @!P4 LDGSTS.E.BYPASS.LTC128B.128 [R237+0x6800], [R24.64+0x180] ;  /* 0x0680018018edcfae */ /* 0x0005e2000b901d4c */
[----:B------:R-:W-:-:S03]  /*1c50*/  ISETP.GE.AND P4, PT, R16, R5, PT ;  /* 0x000000051000720c */ /* 0x000fc60003f86270 */
[----:B------:R3:W-:Y:S04]  /*1c60*/  @!P0 LDGSTS.E.BYPASS.LTC128B.128 [R237+0x1000], [R28.64] ;  /* 0x010000001ced8fae */ /* 0x0007e8000b901d4c */
[----:B------:R3:W-:Y:S01]  /*1c70*/  @!P0 LDGSTS.E.BYPASS.LTC128B.128 [R237+0x3000], [R28.64+0x80] ;  /* 0x030000801ced8fae */ /* 0x0007e2000b901d4c */
[----:B-1----:R-:W-:-:S03]  /*1c80*/  IMAD.MOV.U32 R6, RZ, RZ, c[0x0][0x198] ;  /* 0x00006600ff067624 */ /* 0x002fc600078e00ff */
[----:B------:R3:W-:Y:S01]  /*1c90*/  @!P0 LDGSTS.E.BYPASS.LTC128B.128 [R237+0x5000], [R28.64+0x100] ;  /* 0x050001001ced8fae */ /* 0x0007e2000b901d4c */
[----:B------:R-:W-:Y:S02]  /*1ca0*/  IMAD.MOV.U32 R7, RZ, RZ, c[0x0][0x19c] ;  /* 0x00006700ff077624 */ /* 0x000fe400078e00ff */
[C---:B------:R-:W-:Y:S01]  /*1cb0*/  IMAD.WIDE.U32 R26, R6.reuse, 0x20, RZ ;  /* 0x00000020061a7825 */ /* 0x040fe200078e00ff */
[----:B------:R3:W-:Y:S01]  /*1cc0*/  @!P0 LDGSTS.E.BYPASS.LTC128B.128 [R237+0x7000], [R28.64+0x180] ;  /* 0x070001801ced8fae */ /* 0x0007e2000b901d4c */
[----:B------:R-:W-:-:S03]  /*1cd0*/  @!P3 LEA R20, P0, R6, R86, 0x4 ;  /* 0x000000560614b211 */ /* 0x000fc600078020ff */
[----:B------:R1:W-:Y:S01]  /*1ce0*/  @!P5 LDGSTS.E.BYPASS.LTC128B.128 [R237+0x1800], [R18.64] ;  /* 0x0180000012eddfae */ /* 0x0003e2000b901d4c */
[----:B------:R-:W-:Y:S02]  /*1cf0*/  @!P3 LEA.HI.X R9, R6, R89, R7, 0x4, P0 ;  /* 0x000000590609b211 */ /* 0x000fe400000f2407 */
[----:B------:R-:W-:Y:S01]  /*1d00*/  @!P3 LEA R22, P0, R20, c[0x0][0x168], 0x1 ;  /* 0x00005a001416ba11 */ /* 0x000fe200078008ff */
[----:B------:R1:W-:Y:S01]  /*1d10*/  @!P5 LDGSTS.E.BYPASS.LTC128B.128 [R237+0x3800], [R18.64+0x80] ;  /* 0x0380008012eddfae */ /* 0x0003e2000b901d4c */
[----:B--2---:R-:W-:-:S03]  /*1d20*/  @!P4 LEA R24, P1, R86, c[0x0][0x168], 0x1 ;  /* 0x00005a005618ca11 */ /* 0x004fc600078208ff */
[----:B------:R1:W-:Y:S01]  /*1d30*/  @!P5 LDGSTS.E.BYPASS.LTC128B.128 [R237+0x5800], [R18.64+0x100] ;  /* 0x0580010012eddfae */ /* 0x0003e2000b901d4c */
[----:B------:R-:W-:Y:S01]  /*1d40*/  @!P3 LEA.HI.X R23, R20, c[0x0][0x16c], R9, 0x1, P0 ;  /* 0x00005b001417ba11 */ /* 0x000fe200000f0c09 */
[----:B------:R-:W-:Y:S01]  /*1d50*/  IMAD.SHL.U32 R9, R7, 0x20, RZ ;  /* 0x0000002007097824 */ /* 0x000fe200078e00ff */
[----:B------:R-:W-:Y:S01]  /*1d60*/  @!P4 LEA.HI.X R25, R86, c[0x0][0x16c], R89, 0x1, P1 ;  /* 0x00005b005619ca11 */ /* 0x000fe200008f0c59 */
[----:B------:R1:W-:Y:S01]  /*1d70*/  @!P5 LDGSTS.E.BYPASS.LTC128B.128 [R237+0x7800], [R18.64+0x180] ;  /* 0x0780018012eddfae */ /* 0x0003e2000b901d4c */
[-C--:B------:R-:W-:Y:S02]  /*1d80*/  ISETP.GE.AND P1, PT, R10, R5.reuse, PT ;  /* 0x000000050a00720c */ /* 0x080fe40003f26270 */
[----:B------:R-:W-:Y:S01]  /*1d90*/  @!P2 IADD3 R11, P0, R86, R26, RZ ;  /* 0x0000001a560ba210 */ /* 0x000fe20007f1e0ff */
[----:B------:R2:W-:Y:S01]  /*1da0*/  @!P4 LDGSTS.E.BYPASS.LTC128B.128 [R237+0x8000], [R24.64] ;  /* 0x0800000018edcfae */ /* 0x0005e2000b901d4c */
[----:B------:R-:W-:Y:S02]  /*1db0*/  ISETP.GE.AND P5, PT, R14, R5, PT ;  /* 0x000000050e00720c */ /* 0x000fe40003fa6270 */
[----:B------:R-:W-:Y:S01]  /*1dc0*/  @!P2 IADD3.X R20, R89, R27, R9, P0, !PT ;  /* 0x0000001b5914a210 */ /* 0x000fe200007fe409 */
[----:B------:R2:W-:Y:S01]  /*1dd0*/  @!P4 LDGSTS.E.BYPASS.LTC128B.128 [R237+0xa000], [R24.64+0x80] ;  /* 0x0a00008018edcfae */ /* 0x0005e2000b901d4c */
[----:B------:R-:W-:-:S03]  /*1de0*/  IMAD.SHL.U32 R9, R16, 0x8, RZ ;  /* 0x0000000810097824 */ /* 0x000fc600078e00ff */
[----:B------:R2:W-:Y:S02]  /*1df0*/  @!P4 LDGSTS.E.BYPASS.LTC128B.128 [R237+0xc000], [R24.64+0x100] ;  /* 0x0c00010018edcfae */ /* 0x0005e4000b901d4c */
[----:B------:R-:W-:Y:S02]  /*1e00*/  @!P1 IMAD.MOV.U32 R88, RZ, RZ, R86 ;  /* 0x000000ffff589224 */ /* 0x000fe400078e0056 */
[----:B------:R-:W-:Y:S01]  /*1e10*/  @!P1 IMAD R7, R7, 0x30, RZ ;  /* 0x0000003007079824 */ /* 0x000fe200078e02ff */
[----:B------:R2:W-:Y:S01]  /*1e20*/  @!P4 LDGSTS.E.BYPASS.LTC128B.128 [R237+0xe000], [R24.64+0x180] ;  /* 0x0e00018018edcfae */ /* 0x0005e2000b901d4c */
[----:B------:R-:W-:Y:S01]  /*1e30*/  @!P1 IMAD.WIDE.U32 R26, R6, 0x30, R88 ;  /* 0x00000030061a9825 */ /* 0x000fe200078e0058 */
[----:B------:R-:W-:Y:S02]  /*1e40*/  @!P2 LEA R30, P4, R11, c[0x0][0x168], 0x1 ;  /* 0x00005a000b1eaa11 */ /* 0x000fe400078808ff */
[----:B------:R4:W-:Y:S01]  /*1e50*/  @!P3 LDGSTS.E.BYPASS.LTC128B.128 [R237+0x8800], [R22.64] ;  /* 0x0880000016edbfae */ /* 0x0009e2000b901d4c */
[----:B------:R-:W-:Y:S01]  /*1e60*/  @!P1 IMAD.IADD R7, R27, 0x1, R7 ;  /* 0x000000011b079824 */ /* 0x000fe200078e0207 */
[----:B---3--:R-:W-:-:S02]  /*1e70*/  @!P1 LEA R28, P0, R26, c[0x0][0x168], 0x1 ;  /* 0x00005a001a1c9a11 */ /* 0x008fc400078008ff */
[----:B------:R-:W-:Y:S01]  /*1e80*/  @!P2 LEA.HI.X R31, R11, c[0x0][0x16c], R20, 0x1, P4 ;  /* 0x00005b000b1faa11 */ /* 0x000fe200020f0c14 */
[----:B------:R4:W-:Y:S01]  /*1e90*/  @!P3 LDGSTS.E.BYPASS.LTC128B.128 [R237+0xa800], [R22.64+0x80] ;  /* 0x0a80008016edbfae */ /* 0x0009e2000b901d4c */
[----:B------:R-:W-:Y:S02]  /*1ea0*/  @!P1 LEA.HI.X R29, R26, c[0x0][0x16c], R7, 0x1, P0 ;  /* 0x00005b001a1d9a11 */ /* 0x000fe400000f0c07 */
[----:B------:R-:W-:Y:S01]  /*1eb0*/  ISETP.GE.AND P4, PT, R12, R5, PT ;  /* 0x000000050c00720c */ /* 0x000fe20003f86270 */
[----:B------:R4:W-:Y:S01]  /*1ec0*/  @!P3 LDGSTS.E.BYPASS.LTC128B.128 [R237+0xc800], [R22.64+0x100] ;  /* 0x0c80010016edbfae */ /* 0x0009e2000b901d4c */
[----:B------:R-:W-:Y:S02]  /*1ed0*/  LEA.HI R12, R8, R91, RZ, 0x4 ;  /* 0x0000005b080c7211 */ /* 0x000fe400078f20ff */
[-C--:B------:R-:W-:Y:S01]  /*1ee0*/  ISETP.GE.AND P0, PT, R16, R5.reuse, PT ;  /* 0x000000051000720c */ /* 0x080fe20003f06270 */
[----:B------:R4:W-:Y:S01]  /*1ef0*/  @!P3 LDGSTS.E.BYPASS.LTC128B.128 [R237+0xe800], [R22.64+0x180] ;  /* 0x0e80018016edbfae */ /* 0x0009e2000b901d4c */
[----:B------:R-:W-:Y:S01]  /*1f00*/  ISETP.GE.AND P3, PT, R10, R5, PT ;  /* 0x000000050a00720c */ /* 0x000fe20003f66270 */
[----:B------:R-:W-:Y:S01]  /*1f10*/  IMAD.MOV.U32 R5, RZ, RZ, 0x20 ;  /* 0x00000020ff057424 */ /* 0x000fe200078e00ff */
[----:B------:R-:W-:Y:S01]  /*1f20*/  LOP3.LUT R10, R12, 0xfffffff0, RZ, 0xc0, !PT ;  /* 0xfffffff00c0a7812 */ /* 0x000fe200078ec0ff */
[----:B------:R3:W-:Y:S01]  /*1f30*/  @!P2 LDGSTS.E.BYPASS.LTC128B.128 [R237+0x9000], [R30.64] ;  /* 0x090000001eedafae */ /* 0x0007e2000b901d4c */
[----:B------:R-:W-:Y:S01]  /*1f40*/  SHF.R.S32.HI R11, RZ, 0x4, R12 ;  /* 0x00000004ff0b7819 */ /* 0x000fe2000001140c */
[----:B------:R-:W-:-:S02]  /*1f50*/  IMAD.WIDE.U32 R14, R5, c[0x0][0x1a0], RZ ;  /* 0x00006800050e7a25 */ /* 0x000fc400078e00ff */
[----:B------:R3:W-:Y:S01]  /*1f60*/  @!P2 LDGSTS.E.BYPASS.LTC128B.128 [R237+0xb000], [R30.64+0x80] ;  /* 0x0b0000801eedafae */ /* 0x0007e2000b901d4c */
[----:B------:R-:W-:Y:S01]  /*1f70*/  LEA.HI R12, R12, R11, RZ, 0x1 ;  /* 0x0000000b0c0c7211 */ /* 0x000fe200078f08ff */
[----:B------:R-:W-:Y:S02]  /*1f80*/  IMAD.IADD R85, R91, 0x1, -R10 ;  /* 0x000000015b557824 */ /* 0x000fe400078e0a0a */
[----:B------:R3:W-:Y:S01]  /*1f90*/  @!P2 LDGSTS.E.BYPASS.LTC128B.128 [R237+0xd000], [R30.64+0x100] ;  /* 0x0d0001001eedafae */ /* 0x0007e2000b901d4c */
[----:B------:R-:W-:Y:S01]  /*1fa0*/  IMAD.SHL.U32 R10, R0, 0x40, RZ ;  /* 0x00000040000a7824 */ /* 0x000fe200078e00ff */
[----:B------:R-:W-:Y:S01]  /*1fb0*/  LOP3.LUT R12, R12, 0xfffffffe, RZ, 0xc0, !PT ;  /* 0xfffffffe0c0c7812 */ /* 0x000fe200078ec0ff */
[----:B------:R-:W-:Y:S01]  /*1fc0*/  IMAD R7, R5, c[0x0][0x1a4], RZ ;  /* 0x0000690005077a24 */ /* 0x000fe200078e02ff */
[----:B------:R3:W-:Y:S01]  /*1fd0*/  @!P2 LDGSTS.E.BYPASS.LTC128B.128 [R237+0xf000], [R30.64+0x180] ;  /* 0x0f0001801eedafae */ /* 0x0007e2000b901d4c */
[----:B------:R-:W-:Y:S02]  /*1fe0*/  SHF.R.S32.HI R90, RZ, 0x1f, R85 ;  /* 0x0000001fff5a7819 */ /* 0x000fe40000011455 */
[----:B------:R-:W-:Y:S01]  /*1ff0*/  LOP3.LUT R16, R10, 0x1c0, RZ, 0xc0, !PT ;  /* 0x000001c00a107812 */ /* 0x000fe200078ec0ff */
[----:B------:R3:W-:Y:S01]  /*2000*/  @!P1 LDGSTS.E.BYPASS.LTC128B.128 [R237+0x9800], [R28.64] ;  /* 0x098000001ced9fae */ /* 0x0007e2000b901d4c */
[----:B------:R-:W-:Y:S01]  /*2010*/  LEA.HI R90, R90, R85, RZ, 0x3 ;  /* 0x000000555a5a7211 */ /* 0x000fe200078f18ff */
[----:B------:R-:W-:Y:S01]  /*2020*/  IMAD.IADD R11, R11, 0x1, -R12 ;  /* 0x000000010b0b7824 */ /* 0x000fe200078e0a0c */
[----:B------:R-:W-:Y:S01]  /*2030*/  LOP3.LUT R9, R16, 0x8, R9, 0xf8, !PT ;  /* 0x0000000810097812 */ /* 0x000fe200078ef809 */
[----:B------:R3:W-:Y:S01]  /*2040*/  @!P1 LDGSTS.E.BYPASS.LTC128B.128 [R237+0xb800], [R28.64+0x80] ;  /* 0x0b8000801ced9fae */ /* 0x0007e2000b901d4c */
[C---:B------:R-:W-:Y:S01]  /*2050*/  LOP3.LUT R10, R90.reuse, 0xfffffff8, RZ, 0xc0, !PT ;  /* 0xfffffff85a0a7812 */ /* 0x040fe200078ec0ff */
[----:B------:R-:W-:Y:S01]  /*2060*/  IMAD.SHL.U32 R90, R90, 0x40, RZ ;  /* 0x000000405a5a7824 */ /* 0x000fe200078e00ff */
[----:B------:R-:W-:Y:S01]  /*2070*/  SHF.R.U32.HI R16, RZ, 0x3, R16 ;  /* 0x00000003ff107819 */ /* 0x000fe20000011610 */
[----:B------:R3:W-:Y:S01]  /*2080*/  @!P1 LDGSTS.E.BYPASS.LTC128B.128 [R237+0xd800], [R28.64+0x100] ;  /* 0x0d8001001ced9fae */ /* 0x0007e2000b901d4c */
[----:B------:R-:W-:Y:S01]  /*2090*/  LEA.HI R12, R8, R91, RZ, 0x5 ;  /* 0x0000005b080c7211 */ /* 0x000fe200078f28ff */
[----:B------:R-:W-:Y:S01]  /*20a0*/  IMAD.IADD R85, R85, 0x1, -R10 ;  /* 0x0000000155557824 */ /* 0x000fe200078e0a0a */
[----:B------:R-:W-:Y:S01]  /*20b0*/  LOP3.LUT R16, R9, R16, RZ, 0x3c, !PT ;  /* 0x0000001009107212 */ /* 0x000fe200078e3cff */
[----:B------:R3:W-:Y:S01]  /*20c0*/  @!P1 LDGSTS.E.BYPASS.LTC128B.128 [R237+0xf800], [R28.64+0x180] ;  /* 0x0f8001801ced9fae */ /* 0x0007e2000b901d4c */
[----:B------:R-:W-:Y:S01]  /*20d0*/  @!P5 IADD3 R14, P1, R240, R14, RZ ;  /* 0x0000000ef00ed210 */ /* 0x000fe20007f3e0ff */
[----:B------:R-:W-:Y:S01]  /*20e0*/  IMAD.SHL.U32 R8, R11, 0x8, RZ ;  /* 0x000000080b087824 */ /* 0x000fe200078e00ff */
[----:B------:R-:W-:Y:S01]  /*20f0*/  LOP3.LUT R90, R90, 0xfffffe00, RZ, 0xc0, !PT ;  /* 0xfffffe005a5a7812 */ /* 0x000fe200078ec0ff */
[----:B------:R-:W0:Y:S01]  /*2100*/  LDGDEPBAR ;  /* 0x00000000000079af */ /* 0x000e220000000000 */
[----:B------:R-:W-:Y:S01]  /*2110*/  @!P5 IADD3.X R15, R241, R15, R7, P1, !PT ;  /* 0x0000000ff10fd210 */ /* 0x000fe20000ffe407 */
[----:B------:R-:W-:-:S02]  /*2120*/  IMAD R233, R11, 0x200, R16 ;  /* 0x000002000be97824 */ /* 0x000fc400078e0210 */
[----:B------:R-:W-:Y:S02]  /*2130*/  @!P4 IMAD.MOV.U32 R9, RZ, RZ, c[0x0][0x1a0] ;  /* 0x00006800ff09c624 */ /* 0x000fe400078e00ff */
[----:B------:R-:W-:Y:S02]  /*2140*/  @!P3 IMAD.MOV.U32 R11, RZ, RZ, c[0x0][0x1a0] ;  /* 0x00006800ff0bb624 */ /* 0x000fe400078e00ff */
[----:B------:R-:W-:Y:S02]  /*2150*/  @!P4 IMAD.MOV.U32 R7, RZ, RZ, c[0x0][0x1a4] ;  /* 0x00006900ff07c624 */ /* 0x000fe400078e00ff */
[C---:B------:R-:W-:Y:S01]  /*2160*/  R2P PR, R85.reuse, 0x6 ;  /* 0x0000000655007804 */ /* 0x040fe20000000000 */
[----:B------:R-:W-:Y:S02]  /*2170*/  IMAD.SHL.U32 R85, R85, 0x40, RZ ;  /* 0x0000004055557824 */ /* 0x000fe400078e00ff */
[----:B-1----:R-:W-:Y:S01]  /*2180*/  @!P3 IMAD.WIDE.U32 R18, R11, 0x60, R240 ;  /* 0x000000600b12b825 */ /* 0x002fe200078e00f0 */
[----:B------:R-:W-:-:S02]  /*2190*/  SHF.R.S32.HI R11, RZ, 0x5, R12 ;  /* 0x00000005ff0b7819 */ /* 0x000fc4000001140c */
[----:B------:R-:W-:Y:S01]  /*21a0*/  LOP3.LUT R85, R85, 0x1c0, RZ, 0xc0, !PT ;  /* 0x000001c055557812 */ /* 0x000fe200078ec0ff */
[----:B------:R-:W-:Y:S01]  /*21b0*/  @!P3 IMAD.MOV.U32 R10, RZ, RZ, c[0x0][0x1a4] ;  /* 0x00006900ff0ab624 */ /* 0x000fe200078e00ff */
[----:B------:R-:W-:Y:S01]  /*21c0*/  SEL R5, R5, 0xffffffe0, !P2 ;  /* 0xffffffe005057807 */ /* 0x000fe20005000000 */
[----:B------:R-:W-:Y:S01]  /*21d0*/  IMAD R234, R11, 0x400, R90 ;  /* 0x000004000bea7824 */ /* 0x000fe200078e025a */
[----:B------:R-:W-:Y:S01]  /*21e0*/  LOP3.LUT R8, R85, 0x8, R8, 0xf8, !PT ;  /* 0x0000000855087812 */ /* 0x000fe200078ef808 */
[----:B------:R-:W-:Y:S01]  /*21f0*/  @!P3 IMAD R10, R10, 0x60, RZ ;  /* 0x000000600a0ab824 */ /* 0x000fe200078e02ff */
[----:B------:R-:W-:Y:S01]  /*2200*/  SHF.R.U32.HI R85, RZ, 0x3, R85 ;  /* 0x00000003ff557819 */ /* 0x000fe20000011655 */
[----:B------:R-:W-:Y:S01]  /*2210*/  @!P3 IMAD.MOV.U32 R12, RZ, RZ, R18 ;  /* 0x000000ffff0cb224 */ /* 0x000fe200078e0012 */
[----:B------:R-:W-:-:S04]  /*2220*/  DEPBAR.LE SB0, 0x0 ;  /* 0x000080000000791a */ /* 0x000fc80000000000 */
[----:B------:R-:W-:Y:S01]  /*2230*/  BAR.SYNC.DEFER_BLOCKING 0x0 ;  /* 0x0000000000007b1d */ /* 0x000fe20000010000 */
[----:B------:R-:W-:Y:S01]  /*2240*/  LOP3.LUT R85, R8, R85, RZ, 0x3c, !PT ;  /* 0x0000005508557212 */ /* 0x000fe200078e3cff */
[----:B------:R-:W-:Y:S02]  /*2250*/  @!P3 IMAD.IADD R13, R19, 0x1, R10 ;  /* 0x00000001130db824 */ /* 0x000fe400078e020a */
[----:B------:R-:W-:Y:S02]  /*2260*/  IMAD.SHL.U32 R233, R233, 0x2, RZ ;  /* 0x00000002e9e97824 */ /* 0x000fe400078e00ff */
[----:B------:R-:W-:Y:S02]  /*2270*/  IMAD.IADD R234, R85, 0x1, R234 ;  /* 0x0000000155ea7824 */ /* 0x000fe400078e02ea */
[----:B------:R-:W-:Y:S01]  /*2280*/  IMAD.SHL.U32 R91, R91, 0x2, RZ ;  /* 0x000000025b5b7824 */ /* 0x000fe200078e00ff */
[----:B------:R-:W-:Y:S01]  /*2290*/  IADD3 R231, R233, 0x8020, RZ ;  /* 0x00008020e9e77810 */ /* 0x000fe20007ffe0ff */
[----:B------:R-:W-:-:S03]  /*22a0*/  IMAD.SHL.U32 R234, R234, 0x2, RZ ;  /* 0x00000002eaea7824 */ /* 0x000fc600078e00ff */
[----:B------:R-:W-:Y:S01]  /*22b0*/  LOP3.LUT R91, R91, 0x6, RZ, 0xc0, !PT ;  /* 0x000000065b5b7812 */ /* 0x000fe200078ec0ff */
[----:B------:R-:W-:Y:S01]  /*22c0*/  IMAD R230, R5, 0x2, R234 ;  /* 0x0000000205e67824 */ /* 0x000fe200078e02ea */
[----:B------:R-:W-:Y:S04]  /*22d0*/  @P0 STS.128 [R237+0x10000], RZ ;  /* 0x010000ffed000388 */ /* 0x000fe80000000c00 */
[----:B------:R-:W-:Y:S04]  /*22e0*/  @P0 STS.128 [R237+0x12000], RZ ;  /* 0x012000ffed000388 */ /* 0x000fe80000000c00 */
[----:B------:R-:W-:Y:S04]  /*22f0*/  @P0 STS.128 [R237+0x14000], RZ ;  /* 0x014000ffed000388 */ /* 0x000fe80000000c00 */
[----:B------:R-:W-:Y:S04]  /*2300*/  @P0 STS.128 [R237+0x16000], RZ ;  /* 0x016000ffed000388 */ /* 0x000fe80000000c00 */
[----:B------:R-:W-:Y:S01]  /*2310*/  @!PT LDS RZ, [RZ] ;  /* 0x00000000fffff984 */ /* 0x000fe20000000800 */
[----:B------:R-:W-:Y:S01]  /*2320*/  @!PT LDS RZ, [RZ] ;  /* 0x00000000fffff984 */ /* 0x000fe20000000800 */
[----:B------:R-:W-:Y:S01]  /*2330*/  @!PT LDS RZ, [RZ] ;  /* 0x00000000fffff984 */ /* 0x000fe20000000800 */
[----:B------:R1:W-:Y:S04]  /*2340*/  @!P0 LDGSTS.E.BYPASS.LTC128B.128 [R237+0x10000], [R240.64] ;  /* 0x10000000f0ed8fae */ /* 0x0003e8000b901d4c */
[----:B------:R1:W-:Y:S04]  /*2350*/  @!P0 LDGSTS.E.BYPASS.LTC128B.128 [R237+0x12000], [R240.64+0x80] ;  /* 0x12000080f0ed8fae */ /* 0x0003e8000b901d4c */
[----:B------:R1:W-:Y:S04]  /*2360*/  @!P0 LDGSTS.E.BYPASS.LTC128B.128 [R237+0x14000], [R240.64+0x100] ;  /* 0x14000100f0ed8fae */ /* 0x0003e8000b901d4c */
[----:B------:R1:W-:Y:S01]  /*2370*/  @!P0 LDGSTS.E.BYPASS.LTC128B.128 [R237+0x16000], [R240.64+0x180] ;  /* 0x16000180f0ed8fae */ /* 0x0003e2000b901d4c */
[----:B------:R-:W-:-:S03]  /*2380*/  @!P4 LEA R16, P0, R9, R240, 0x6 ;  /* 0x000000f00910c211 */ /* 0x000fc600078030ff */
[----:B------:R-:W-:Y:S01]  /*2390*/  @P5 STS.128 [R237+0x10800], RZ ;  /* 0x010800ffed005388 */ /* 0x000fe20000000c00 */
[----:B------:R-:W-:Y:S01]  /*23a0*/  @!P4 LEA.HI.X R17, R9, R241, R7, 0x6, P0 ;  /* 0x000000f10911c211 */ /* 0x000fe200000f3407 */
[----:B------:R-:W-:Y:S02]  /*23b0*/  IMAD.MOV.U32 R7, RZ, RZ, 0x10 ;  /* 0x00000010ff077424 */ /* 0x000fe400078e00ff */
[----:B------:R-:W-:Y:S03]  /*23c0*/  @P5 STS.128 [R237+0x12800], RZ ;  /* 0x012800ffed005388 */ /* 0x000fe60000000c00 */
[----:B------:R-:W-:Y:S01]  /*23d0*/  SEL R7, R7, 0xfffffff0, !P1 ;  /* 0xfffffff007077807 */ /* 0x000fe20004800000 */
[----:B------:R-:W-:Y:S02]  /*23e0*/  @P5 STS.128 [R237+0x14800], RZ ;  /* 0x014800ffed005388 */ /* 0x000fe40000000c00 */
[----:B------:R-:W-:-:S02]  /*23f0*/  R2P PR, R0, 0x6 ;  /* 0x0000000600007804 */ /* 0x000fc40000000000 */
[----:B------:R-:W-:Y:S01]  /*2400*/  @P5 STS.128 [R237+0x16800], RZ ;  /* 0x016800ffed005388 */ /* 0x000fe20000000c00 */
[----:B------:R-:W-:Y:S01]  /*2410*/  IADD3 R0, R233, 0x8000, RZ ;  /* 0x00008000e9007810 */ /* 0x000fe20007ffe0ff */
[----:B------:R-:W-:Y:S02]  /*2420*/  IMAD R232, R7, 0x2, R234 ;  /* 0x0000000207e87824 */ /* 0x000fe400078e02ea */
[----:B------:R-:W-:Y:S01]  /*2430*/  @!PT LDS RZ, [RZ] ;  /* 0x00000000fffff984 */ /* 0x000fe20000000800 */
[----:B------:R-:W-:Y:S01]  /*2440*/  @!PT LDS RZ, [RZ] ;  /* 0x00000000fffff984 */ /* 0x000fe20000000800 */
[----:B------:R-:W-:Y:S01]  /*2450*/  @!PT LDS RZ, [RZ] ;  /* 0x00000000fffff984 */ /* 0x000fe20000000800 */
[----:B------:R1:W-:Y:S02]  /*2460*/  @!P5 LDGSTS.E.BYPASS.LTC128B.128 [R237+0x10800], [R14.64] ;  /* 0x108000000eeddfae */ /* 0x0003e4000b901d4c */
[----:B------:R-:W-:Y:S02]  /*2470*/  IMAD R229, R5, 0x2, R232 ;  /* 0x0000000205e57824 */ /* 0x000fe400078e02e8 */
[----:B------:R1:W-:Y:S03]  /*2480*/  @!P5 LDGSTS.E.BYPASS.LTC128B.128 [R237+0x12800], [R14.64+0x80] ;  /* 0x128000800eeddfae */ /* 0x0003e6000b901d4c */
[----:B------:R-:W-:Y:S01]  /*2490*/  @P1 IADD3 R231, R0, -0x20, RZ ;  /* 0xffffffe000e71810 */ /* 0x000fe20007ffe0ff */
[----:B------:R1:W-:Y:S01]  /*24a0*/  @!P5 LDGSTS.E.BYPASS.LTC128B.128 [R237+0x14800], [R14.64+0x100] ;  /* 0x148001000eeddfae */ /* 0x0003e2000b901d4c */
[----:B------:R-:W-:-:S02]  /*24b0*/  IMAD.MOV.U32 R0, RZ, RZ, 0x40 ;  /* 0x00000040ff007424 */ /* 0x000fc400078e00ff */
[C---:B------:R-:W-:Y:S01]  /*24c0*/  IADD3 R223, R231.reuse, 0x800, RZ ;  /* 0x00000800e7df7810 */ /* 0x040fe20007ffe0ff */
[----:B------:R1:W-:Y:S01]  /*24d0*/  @!P5 LDGSTS.E.BYPASS.LTC128B.128 [R237+0x16800], [R14.64+0x180] ;  /* 0x168001800eeddfae */ /* 0x0003e2000b901d4c */
[C---:B------:R-:W-:Y:S02]  /*24e0*/  IADD3 R222, R231.reuse, 0x1000, RZ ;  /* 0x00001000e7de7810 */ /* 0x040fe40007ffe0ff */
[----:B------:R-:W-:Y:S01]  /*24f0*/  SEL R0, R0, 0xffffffc0, !P2 ;  /* 0xffffffc000007807 */ /* 0x000fe20005000000 */
[----:B------:R-:W-:Y:S01]  /*2500*/  @P4 STS.128 [R237+0x11000], RZ ;  /* 0x011000ffed004388 */ /* 0x000fe20000000c00 */
[C---:B------:R-:W-:Y:S02]  /*2510*/  IADD3 R221, R231.reuse, 0x1800, RZ ;  /* 0x00001800e7dd7810 */ /* 0x040fe40007ffe0ff */
[----:B------:R-:W-:Y:S01]  /*2520*/  IADD3 R219, R231, 0x2000, RZ ;  /* 0x00002000e7db7810 */ /* 0x000fe20007ffe0ff */
[----:B------:R-:W-:Y:S01]  /*2530*/  @P4 STS.128 [R237+0x13000], RZ ;  /* 0x013000ffed004388 */ /* 0x000fe20000000c00 */
[----:B------:R-:W-:Y:S01]  /*2540*/  IMAD.IADD R227, R233, 0x1, R0 ;  /* 0x00000001e9e37824 */ /* 0x000fe200078e0200 */
[C---:B------:R-:W-:Y:S01]  /*2550*/  IADD3 R218, R231.reuse, 0x2800, RZ ;  /* 0x00002800e7da7810 */ /* 0x040fe20007ffe0ff */
[----:B------:R-:W-:Y:S01]  /*2560*/  IMAD.IADD R220, R0, 0x1, R231 ;  /* 0x0000000100dc7824 */ /* 0x000fe200078e02e7 */
[----:B------:R-:W-:Y:S01]  /*2570*/  @P4 STS.128 [R237+0x15000], RZ ;  /* 0x015000ffed004388 */ /* 0x000fe20000000c00 */
[----:B------:R-:W-:Y:S01]  /*2580*/  IMAD R0, R2, 0x40, R91 ;  /* 0x0000004002007824 */ /* 0x000fe200078e025b */
[----:B------:R-:W-:-:S02]  /*2590*/  IADD3 R217, R231, 0x3000, RZ ;  /* 0x00003000e7d97810 */ /* 0x000fc40007ffe0ff */
[----:B------:R-:W-:Y:S01]  /*25a0*/  @P4 STS.128 [R237+0x17000], RZ ;  /* 0x017000ffed004388 */ /* 0x000fe20000000c00 */
[C---:B------:R-:W-:Y:S02]  /*25b0*/  IADD3 R216, R231.reuse, 0x3800, RZ ;  /* 0x00003800e7d87810 */ /* 0x040fe40007ffe0ff */
[C---:B------:R-:W-:Y:S01]  /*25c0*/  IADD3 R215, R231.reuse, 0x4000, RZ ;  /* 0x00004000e7d77810 */ /* 0x040fe20007ffe0ff */
[----:B------:R-:W-:Y:S01]  /*25d0*/  @!PT LDS RZ, [RZ] ;  /* 0x00000000fffff984 */ /* 0x000fe20000000800 */
[----:B------:R-:W-:Y:S01]  /*25e0*/  @!PT LDS RZ, [RZ] ;  /* 0x00000000fffff984 */ /* 0x000fe20000000800 */
[----:B------:R-:W-:Y:S01]  /*25f0*/  @!PT LDS RZ, [RZ] ;  /* 0x00000000fffff984 */ /* 0x000fe20000000800 */
[----:B------:R1:W-:Y:S01]  /*2600*/  @!P4 LDGSTS.E.BYPASS.LTC128B.128 [R237+0x11000], [R16.64] ;  /* 0x1100000010edcfae */ /* 0x0003e2000b901d4c */
[C---:B------:R-:W-:Y:S02]  /*2610*/  IADD3 R214, R231.reuse, 0x4800, RZ ;  /* 0x00004800e7d67810 */ /* 0x040fe40007ffe0ff */
[C---:B------:R-:W-:Y:S01]  /*2620*/  IADD3 R213, R231.reuse, 0x5000, RZ ;  /* 0x00005000e7d57810 */ /* 0x040fe20007ffe0ff */
[----:B------:R1:W-:Y:S01]  /*2630*/  @!P4 LDGSTS.E.BYPASS.LTC128B.128 [R237+0x13000], [R16.64+0x80] ;  /* 0x1300008010edcfae */ /* 0x0003e2000b901d4c */
[C---:B------:R-:W-:Y:S02]  /*2640*/  IADD3 R212, R231.reuse, 0x5800, RZ ;  /* 0x00005800e7d47810 */ /* 0x040fe40007ffe0ff */
[C---:B------:R-:W-:Y:S01]  /*2650*/  IADD3 R211, R231.reuse, 0x6000, RZ ;  /* 0x00006000e7d37810 */ /* 0x040fe20007ffe0ff */
[----:B------:R1:W-:Y:S01]  /*2660*/  @!P4 LDGSTS.E.BYPASS.LTC128B.128 [R237+0x15000], [R16.64+0x100] ;  /* 0x1500010010edcfae */ /* 0x0003e2000b901d4c */
[----:B------:R-:W-:-:S02]  /*2670*/  IADD3 R210, R231, 0x6800, RZ ;  /* 0x00006800e7d27810 */ /* 0x000fc40007ffe0ff */
[C---:B------:R-:W-:Y:S01]  /*2680*/  IADD3 R209, R231.reuse, 0x7000, RZ ;  /* 0x00007000e7d17810 */ /* 0x040fe20007ffe0ff */
[----:B------:R1:W-:Y:S01]  /*2690*/  @!P4 LDGSTS.E.BYPASS.LTC128B.128 [R237+0x17000], [R16.64+0x180] ;  /* 0x1700018010edcfae */ /* 0x0003e2000b901d4c */
[----:B------:R-:W-:-:S03]  /*26a0*/  IADD3 R208, R231, 0x7800, RZ ;  /* 0x00007800e7d07810 */ /* 0x000fc60007ffe0ff */
        /* <DEDUP_REMOVED lines=10> */
[----:B------:R1:W-:Y:S04]  /*2750*/  @!P3 LDGSTS.E.BYPASS.LTC128B.128 [R237+0x17800], [R12.64+0x180] ;  /* 0x178001800cedbfae */ /* 0x0003e8000b901d4c */
[----:B--2---:R-:W-:Y:S04]  /*2760*/  LDSM.16.M88.4 R24, [R234] ;  /* 0x00000000ea18783b */ /* 0x004fe80000000200 */
[----:B------:R-:W2:Y:S04]  /*2770*/  LDSM.16.M88.4 R72, [R233+0x8000] ;  /* 0x00800000e948783b */ /* 0x000ea80000000200 */
[----:B------:R-:W3:Y:S04]  /*2780*/  LDSM.16.M88.4 R40, [R233+0x8800] ;  /* 0x00880000e928783b */ /* 0x000ee80000000200 */
[----:B------:R-:W3:Y:S04]  /*2790*/  LDSM.16.M88.4 R32, [R233+0x9000] ;  /* 0x00900000e920783b */ /* 0x000ee80000000200 */
[----:B------:R-:W-:Y:S04]  /*27a0*/  LDSM.16.M88.4 R60, [R232] ;  /* 0x00000000e83c783b */ /* 0x000fe80000000200 */
[----:B------:R-:W-:Y:S04]  /*27b0*/  LDSM.16.M88.4 R64, [R231] ;  /* 0x00000000e740783b */ /* 0x000fe80000000200 */
[----:B-1----:R-:W1:Y:S04]  /*27c0*/  LDSM.16.M88.4 R12, [R233+0x9800] ;  /* 0x00980000e90c783b */ /* 0x002e680000000200 */
[----:B------:R-:W1:Y:S04]  /*27d0*/  LDSM.16.M88.4 R56, [R231+0x800] ;  /* 0x00080000e738783b */ /* 0x000e680000000200 */
[----:B------:R-:W1:Y:S04]  /*27e0*/  LDSM.16.M88.4 R48, [R231+0x1800] ;  /* 0x00180000e730783b */ /* 0x000e680000000200 */
[----:B------:R-:W1:Y:S04]  /*27f0*/  LDSM.16.M88.4 R52, [R231+0x1000] ;  /* 0x00100000e734783b */ /* 0x000e680000000200 */
[----:B----4-:R-:W-:Y:S01]  /*2800*/  LDSM.16.M88.4 R20, [R230] ;  /* 0x00000000e614783b */ /* 0x010fe20000000200 */
[C---:B--2---:R-:W-:Y:S03]  /*2810*/  HMMA.16816.F32 R8, R24.reuse, R72, RZ ;  /* 0x000000481808723c */ /* 0x044fe600000018ff */
[----:B------:R-:W2:Y:S04]  /*2820*/  LDSM.16.M88.4 R16, [R227+0x8000] ;  /* 0x00800000e310783b */ /* 0x000ea80000000200 */
[----:B------:R-:W-:Y:S01]  /*2830*/  LDSM.16.M88.4 R80, [R227+0x9000] ;  /* 0x00900000e350783b */ /* 0x000fe20000000200 */
[C---:B------:R-:W-:Y:S03]  /*2840*/  HMMA.16816.F32 R72, R24.reuse, R74, RZ ;  /* 0x0000004a1848723c */ /* 0x040fe600000018ff */
[----:B------:R-:W-:Y:S04]  /*2850*/  LDSM.16.M88.4 R76, [R227+0x9800] ;  /* 0x00980000e34c783b */ /* 0x000fe80000000200 */
[----:B------:R-:W-:Y:S01]  /*2860*/  LDSM.16.M88.4 R68, [R229] ;  /* 0x00000000e544783b */ /* 0x000fe20000000200 */
[C---:B---3--:R-:W-:Y:S03]  /*2870*/  HMMA.16816.F32 R44, R24.reuse, R40, RZ ;  /* 0x00000028182c723c */ /* 0x048fe600000018ff */
[----:B------:R-:W0:Y:S05]  /*2880*/  LDGDEPBAR ;  /* 0x00000000000079af */ /* 0x000e2a0000000000 */
[C---:B------:R-:W-:Y:S08]  /*2890*/  HMMA.16816.F32 R40, R24.reuse, R42, RZ ;  /* 0x0000002a1828723c */ /* 0x040ff000000018ff */
[C---:B------:R-:W-:Y:S08]  /*28a0*/  HMMA.16816.F32 R36, R24.reuse, R32, RZ ;  /* 0x000000201824723c */ /* 0x040ff000000018ff */
[C---:B------:R-:W-:Y:S08]  /*28b0*/  HMMA.16816.F32 R32, R24.reuse, R34, RZ ;  /* 0x000000221820723c */ /* 0x040ff000000018ff */
[C---:B-1----:R-:W-:Y:S08]  /*28c0*/  HMMA.16816.F32 R28, R24.reuse, R12, RZ ;  /* 0x0000000c181c723c */ /* 0x042ff000000018ff */
[----:B------:R-:W-:Y:S01]  /*28d0*/  HMMA.16816.F32 R24, R24, R14, RZ ;  /* 0x0000000e1818723c */ /* 0x000fe200000018ff */
[----:B------:R-:W1:Y:S07]  /*28e0*/  LDSM.16.M88.4 R12, [R227+0x8800] ;  /* 0x00880000e30c783b */ /* 0x000e6e0000000200 */
[C---:B------:R-:W-:Y:S08]  /*28f0*/  HMMA.16816.F32 R8, R60.reuse, R64, R8 ;  /* 0x000000403c08723c */ /* 0x040ff00000001808 */
[C---:B------:R-:W-:Y:S01]  /*2900*/  HMMA.16816.F32 R72, R60.reuse, R66, R72 ;  /* 0x000000423c48723c */ /* 0x040fe20000001848 */
[----:B------:R-:W-:Y:S07]  /*2910*/  LDSM.16.M88.4 R64, [R220] ;  /* 0x00000000dc40783b */ /* 0x000fee0000000200 */
[C---:B------:R-:W-:Y:S08]  /*2920*/  HMMA.16816.F32 R44, R60.reuse, R56, R44 ;  /* 0x000000383c2c723c */ /* 0x040ff0000000182c */
[C---:B------:R-:W-:Y:S01]  /*2930*/  HMMA.16816.F32 R40, R60.reuse, R58, R40 ;  /* 0x0000003a3c28723c */ /* 0x040fe20000001828 */
[----:B------:R-:W-:Y:S07]  /*2940*/  LDSM.16.M88.4 R56, [R234+0x2000] ;  /* 0x00200000ea38783b */ /* 0x000fee0000000200 */
[C---:B------:R-:W-:Y:S08]  /*2950*/  HMMA.16816.F32 R28, R60.reuse, R48, R28 ;  /* 0x000000303c1c723c */ /* 0x040ff0000000181c */
[C---:B------:R-:W-:Y:S01]  /*2960*/  HMMA.16816.F32 R48, R60.reuse, R50, R24 ;  /* 0x000000323c30723c */ /* 0x040fe20000001818 */
[----:B------:R-:W3:Y:S07]  /*2970*/  LDSM.16.M88.4 R24, [R220+0x800] ;  /* 0x00080000dc18783b */ /* 0x000eee0000000200 */
[C---:B------:R-:W-:Y:S08]  /*2980*/  HMMA.16816.F32 R36, R60.reuse, R52, R36 ;  /* 0x000000343c24723c */ /* 0x040ff00000001824 */
[----:B------:R-:W-:Y:S01]  /*2990*/  HMMA.16816.F32 R32, R60, R54, R32 ;  /* 0x000000363c20723c */ /* 0x000fe20000001820 */
[----:B------:R-:W-:Y:S04]  /*29a0*/  LDSM.16.M88.4 R52, [R233+0xa000] ;  /* 0x00a00000e934783b */ /* 0x000fe80000000200 */
[----:B------:R-:W-:Y:S03]  /*29b0*/  LDSM.16.M88.4 R60, [R233+0xb000] ;  /* 0x00b00000e93c783b */ /* 0x000fe60000000200 */
[C---:B--2---:R-:W-:Y:S08]  /*29c0*/  HMMA.16816.F32 R8, R20.reuse, R16, R8 ;  /* 0x000000101408723c */ /* 0x044ff00000001808 */
[C---:B------:R-:W-:Y:S01]  /*29d0*/  HMMA.16816.F32 R72, R20.reuse, R18, R72 ;  /* 0x000000121448723c */ /* 0x040fe20000001848 */
[----:B------:R-:W2:Y:S07]  /*29e0*/  LDSM.16.M88.4 R16, [R220+0x1000] ;  /* 0x00100000dc10783b */ /* 0x000eae0000000200 */
[C---:B-1----:R-:W-:Y:S08]  /*29f0*/  HMMA.16816.F32 R44, R20.reuse, R12, R44 ;  /* 0x0000000c142c723c */ /* 0x042ff0000000182c */
[C---:B------:R-:W-:Y:S01]  /*2a00*/  HMMA.16816.F32 R40, R20.reuse, R14, R40 ;  /* 0x0000000e1428723c */ /* 0x040fe20000001828 */
[----:B------:R-:W1:Y:S07]  /*2a10*/  LDSM.16.M88.4 R12, [R220+0x1800] ;  /* 0x00180000dc0c783b */ /* 0x000e6e0000000200 */
[C---:B------:R-:W-:Y:S08]  /*2a20*/  HMMA.16816.F32 R36, R20.reuse, R80, R36 ;  /* 0x000000501424723c */ /* 0x040ff00000001824 */
[C---:B------:R-:W-:Y:S08]  /*2a30*/  HMMA.16816.F32 R32, R20.reuse, R82, R32 ;  /* 0x000000521420723c */ /* 0x040ff00000001820 */
[C---:B------:R-:W-:Y:S08]  /*2a40*/  HMMA.16816.F32 R28, R20.reuse, R76, R28 ;  /* 0x0000004c141c723c */ /* 0x040ff0000000181c */
[----:B------:R-:W-:Y:S01]  /*2a50*/  HMMA.16816.F32 R48, R20, R78, R48 ;  /* 0x0000004e1430723c */ /* 0x000fe20000001830 */
[----:B------:R-:W4:Y:S07]  /*2a60*/  LDSM.16.M88.4 R20, [R233+0xa800] ;  /* 0x00a80000e914783b */ /* 0x000f2e0000000200 */
[C---:B---3--:R-:W-:Y:S08]  /*2a70*/  HMMA.16816.F32 R44, R68.reuse, R24, R44 ;  /* 0x00000018442c723c */ /* 0x048ff0000000182c */
[C---:B------:R-:W-:Y:S01]  /*2a80*/  HMMA.16816.F32 R40, R68.reuse, R26, R40 ;  /* 0x0000001a4428723c */ /* 0x040fe20000001828 */
[----:B------:R-:W3:Y:S07]  /*2a90*/  LDSM.16.M88.4 R24, [R233+0xb800] ;  /* 0x00b80000e918783b */ /* 0x000eee0000000200 */
[C---:B------:R-:W-:Y:S08]  /*2aa0*/  HMMA.16816.F32 R8, R68.reuse, R64, R8 ;  /* 0x000000404408723c */ /* 0x040ff00000001808 */
[C---:B------:R-:W-:Y:S01]  /*2ab0*/  HMMA.16816.F32 R72, R68.reuse, R66, R72 ;  /* 0x000000424448723c */ /* 0x040fe20000001848 */
[----:B------:R-:W-:Y:S07]  /*2ac0*/  LDSM.16.M88.4 R64, [R232+0x2000] ;  /* 0x00200000e840783b */ /* 0x000fee0000000200 */
[C---:B--2---:R-:W-:Y:S08]  /*2ad0*/  HMMA.16816.F32 R36, R68.reuse, R16, R36 ;  /* 0x000000104424723c */ /* 0x044ff00000001824 */
[C---:B------:R-:W-:Y:S01]  /*2ae0*/  HMMA.16816.F32 R76, R68.reuse, R18, R32 ;  /* 0x00000012444c723c */ /* 0x040fe20000001820 */
[----:B------:R-:W2:Y:S04]  /*2af0*/  LDSM.16.M88.4 R32, [R231+0x2000] ;  /* 0x00200000e720783b */ /* 0x000ea80000000200 */
[----:B------:R-:W2:Y:S03]  /*2b00*/  LDSM.16.M88.4 R16, [R231+0x2800] ;  /* 0x00280000e710783b */ /* 0x000ea60000000200 */
[C---:B-1----:R-:W-:Y:S08]  /*2b10*/  HMMA.16816.F32 R28, R68.reuse, R12, R28 ;  /* 0x0000000c441c723c */ /* 0x042ff0000000181c */
[----:B------:R-:W-:Y:S01]  /*2b20*/  HMMA.16816.F32 R48, R68, R14, R48 ;  /* 0x0000000e4430723c */ /* 0x000fe20000001830 */
[----:B------:R-:W1:Y:S04]  /*2b30*/  LDSM.16.M88.4 R12, [R231+0x3000] ;  /* 0x00300000e70c783b */ /* 0x000e680000000200 */
[----:B------:R-:W-:Y:S03]  /*2b40*/  LDSM.16.M88.4 R68, [R220+0x5800] ;  /* 0x00580000dc44783b */ /* 0x000fe60000000200 */
[C---:B------:R-:W-:Y:S08]  /*2b50*/  HMMA.16816.F32 R8, R56.reuse, R52, R8 ;  /* 0x000000343808723c */ /* 0x040ff00000001808 */
[C---:B------:R-:W-:Y:S01]  /*2b60*/  HMMA.16816.F32 R72, R56.reuse, R54, R72 ;  /* 0x000000363848723c */ /* 0x040fe20000001848 */
[----:B------:R-:W-:Y:S07]  /*2b70*/  LDSM.16.M88.4 R52, [R230+0x2000] ;  /* 0x00200000e634783b */ /* 0x000fee0000000200 */
[C---:B----4-:R-:W-:Y:S08]  /*2b80*/  HMMA.16816.F32 R44, R56.reuse, R20, R44 ;  /* 0x00000014382c723c */ /* 0x050ff0000000182c */
[C---:B------:R-:W-:Y:S01]  /*2b90*/  HMMA.16816.F32 R40, R56.reuse, R22, R40 ;  /* 0x000000163828723c */ /* 0x040fe20000001828 */
[----:B------:R-:W4:Y:S07]  /*2ba0*/  LDSM.16.M88.4 R20, [R231+0x3800] ;  /* 0x00380000e714783b */ /* 0x000f2e0000000200 */
[C---:B------:R-:W-:Y:S08]  /*2bb0*/  HMMA.16816.F32 R36, R56.reuse, R60, R36 ;  /* 0x0000003c3824723c */ /* 0x040ff00000001824 */
[C---:B------:R-:W-:Y:S08]  /*2bc0*/  HMMA.16816.F32 R76, R56.reuse, R62, R76 ;  /* 0x0000003e384c723c */ /* 0x040ff0000000184c */
[C---:B---3--:R-:W-:Y:S01]  /*2bd0*/  HMMA.16816.F32 R60, R56.reuse, R24, R28 ;  /* 0x00000018383c723c */ /* 0x048fe2000000181c */
[----:B------:R-:W3:Y:S07]  /*2be0*/  LDSM.16.M88.4 R28, [R227+0xa000] ;  /* 0x00a00000e31c783b */ /* 0x000eee0000000200 */
[----:B------:R-:W-:Y:S01]  /*2bf0*/  HMMA.16816.F32 R48, R56, R26, R48 ;  /* 0x0000001a3830723c */ /* 0x000fe20000001830 */
[----:B------:R-:W-:Y:S04]  /*2c00*/  LDSM.16.M88.4 R24, [R227+0xb000] ;  /* 0x00b00000e318783b */ /* 0x000fe80000000200 */
[----:B------:R-:W-:Y:S03]  /*2c10*/  LDSM.16.M88.4 R56, [R220+0x3000] ;  /* 0x00300000dc38783b */ /* 0x000fe60000000200 */
[C---:B--2---:R-:W-:Y:S08]  /*2c20*/  HMMA.16816.F32 R8, R64.reuse, R32, R8 ;  /* 0x000000204008723c */ /* 0x044ff00000001808 */
[C---:B------:R-:W-:Y:S01]  /*2c30*/  HMMA.16816.F32 R72, R64.reuse, R34, R72 ;  /* 0x000000224048723c */ /* 0x040fe20000001848 */
[----:B------:R-:W2:Y:S07]  /*2c40*/  LDSM.16.M88.4 R32, [R227+0xa800] ;  /* 0x00a80000e320783b */ /* 0x000eae0000000200 */
[C---:B------:R-:W-:Y:S08]  /*2c50*/  HMMA.16816.F32 R44, R64.reuse, R16, R44 ;  /* 0x00000010402c723c */ /* 0x040ff0000000182c */
[C---:B------:R-:W-:Y:S01]  /*2c60*/  HMMA.16816.F32 R40, R64.reuse, R18, R40 ;  /* 0x000000124028723c */ /* 0x040fe20000001828 */
[----:B------:R-:W2:Y:S07]  /*2c70*/  LDSM.16.M88.4 R16, [R227+0xb800] ;  /* 0x00b80000e310783b */ /* 0x000eae0000000200 */
[C---:B-1----:R-:W-:Y:S08]  /*2c80*/  HMMA.16816.F32 R36, R64.reuse, R12, R36 ;  /* 0x0000000c4024723c */ /* 0x042ff00000001824 */
[C---:B------:R-:W-:Y:S01]  /*2c90*/  HMMA.16816.F32 R76, R64.reuse, R14, R76 ;  /* 0x0000000e404c723c */ /* 0x040fe2000000184c */
[----:B------:R-:W-:Y:S07]  /*2ca0*/  LDSM.16.M88.4 R12, [R220+0x2000] ;  /* 0x00200000dc0c783b */ /* 0x000fee0000000200 */
[C---:B----4-:R-:W-:Y:S08]  /*2cb0*/  HMMA.16816.F32 R60, R64.reuse, R20, R60 ;  /* 0x00000014403c723c */ /* 0x050ff0000000183c */
[----:B------:R-:W-:Y:S01]  /*2cc0*/  HMMA.16816.F32 R48, R64, R22, R48 ;  /* 0x000000164030723c */ /* 0x000fe20000001830 */
[----:B------:R-:W1:Y:S04]  /*2cd0*/  LDSM.16.M88.4 R20, [R229+0x2000] ;  /* 0x00200000e514783b */ /* 0x000e680000000200 */
[----:B------:R-:W4:Y:S03]  /*2ce0*/  LDSM.16.M88.4 R64, [R220+0x2800] ;  /* 0x00280000dc40783b */ /* 0x000f260000000200 */
[C---:B---3--:R-:W-:Y:S08]  /*2cf0*/  HMMA.16816.F32 R8, R52.reuse, R28, R8 ;  /* 0x0000001c3408723c */ /* 0x048ff00000001808 */
[C---:B------:R-:W-:Y:S01]  /*2d00*/  HMMA.16816.F32 R72, R52.reuse, R30, R72 ;  /* 0x0000001e3448723c */ /* 0x040fe20000001848 */
[----:B------:R-:W3:Y:S07]  /*2d10*/  LDSM.16.M88.4 R28, [R220+0x3800] ;  /* 0x00380000dc1c783b */ /* 0x000eee0000000200 */
[C---:B--2---:R-:W-:Y:S08]  /*2d20*/  HMMA.16816.F32 R44, R52.reuse, R32, R44 ;  /* 0x00000020342c723c */ /* 0x044ff0000000182c */
[C---:B------:R-:W-:Y:S01]  /*2d30*/  HMMA.16816.F32 R40, R52.reuse, R34, R40 ;  /* 0x000000223428723c */ /* 0x040fe20000001828 */
[----:B------:R-:W-:Y:S07]  /*2d40*/  LDSM.16.M88.4 R32, [R234+0x4000] ;  /* 0x00400000ea20783b */ /* 0x000fee0000000200 */
[C---:B------:R-:W-:Y:S08]  /*2d50*/  HMMA.16816.F32 R36, R52.reuse, R24, R36 ;  /* 0x000000183424723c */ /* 0x040ff00000001824 */
[C---:B------:R-:W-:Y:S01]  /*2d60*/  HMMA.16816.F32 R76, R52.reuse, R26, R76 ;  /* 0x0000001a344c723c */ /* 0x040fe2000000184c */
[----:B------:R-:W2:Y:S07]  /*2d70*/  LDSM.16.M88.4 R24, [R233+0xc000] ;  /* 0x00c00000e918783b */ /* 0x000eae0000000200 */
[C---:B------:R-:W-:Y:S08]  /*2d80*/  HMMA.16816.F32 R60, R52.reuse, R16, R60 ;  /* 0x00000010343c723c */ /* 0x040ff0000000183c */
[----:B------:R-:W-:Y:S01]  /*2d90*/  HMMA.16816.F32 R48, R52, R18, R48 ;  /* 0x000000123430723c */ /* 0x000fe20000001830 */
[----:B------:R-:W2:Y:S04]  /*2da0*/  LDSM.16.M88.4 R16, [R233+0xc800] ;  /* 0x00c80000e910783b */ /* 0x000ea80000000200 */
[----:B------:R-:W-:Y:S03]  /*2db0*/  LDSM.16.M88.4 R52, [R232+0x4000] ;  /* 0x00400000e834783b */ /* 0x000fe60000000200 */
[C---:B-1----:R-:W-:Y:S08]  /*2dc0*/  HMMA.16816.F32 R8, R20.reuse, R12, R8 ;  /* 0x0000000c1408723c */ /* 0x042ff00000001808 */
[C---:B------:R-:W-:Y:S01]  /*2dd0*/  HMMA.16816.F32 R72, R20.reuse, R14, R72 ;  /* 0x0000000e1448723c */ /* 0x040fe20000001848 */
[----:B------:R-:W1:Y:S07]  /*2de0*/  LDSM.16.M88.4 R12, [R233+0xd000] ;  /* 0x00d00000e90c783b */ /* 0x000e6e0000000200 */
[C---:B----4-:R-:W-:Y:S08]  /*2df0*/  HMMA.16816.F32 R44, R20.reuse, R64, R44 ;  /* 0x00000040142c723c */ /* 0x050ff0000000182c */
        /* <DEDUP_REMOVED lines=8> */
[----:B------:R-:W4:Y:S03]  /*2e80*/  LDSM.16.M88.4 R28, [R231+0x4000] ;  /* 0x00400000e71c783b */ /* 0x000f260000000200 */
        /* <DEDUP_REMOVED lines=8> */
[----:B------:R-:W1:Y:S07]  /*2f10*/  LDSM.16.M88.4 R12, [R227+0xc000] ;  /* 0x00c00000e30c783b */ /* 0x000e6e0000000200 */
[C---:B---3--:R-:W-:Y:S08]  /*2f20*/  HMMA.16816.F32 R60, R32.reuse, R20, R60 ;  /* 0x00000014203c723c */ /* 0x048ff0000000183c */
[----:B------:R-:W-:Y:S01]  /*2f30*/  HMMA.16816.F32 R48, R32, R22, R48 ;  /* 0x000000162030723c */ /* 0x000fe20000001830 */
[----:B------:R-:W3:Y:S04]  /*2f40*/  LDSM.16.M88.4 R20, [R227+0xc800] ;  /* 0x00c80000e314783b */ /* 0x000ee80000000200 */
[----:B------:R-:W1:Y:S03]  /*2f50*/  LDSM.16.M88.4 R32, [R227+0xd000] ;  /* 0x00d00000e320783b */ /* 0x000e660000000200 */
[C---:B----4-:R-:W-:Y:S08]  /*2f60*/  HMMA.16816.F32 R8, R52.reuse, R28, R8 ;  /* 0x0000001c3408723c */ /* 0x050ff00000001808 */
[C---:B------:R-:W-:Y:S01]  /*2f70*/  HMMA.16816.F32 R72, R52.reuse, R30, R72 ;  /* 0x0000001e3448723c */ /* 0x040fe20000001848 */
[----:B------:R-:W-:Y:S07]  /*2f80*/  LDSM.16.M88.4 R28, [R220+0x4000] ;  /* 0x00400000dc1c783b */ /* 0x000fee0000000200 */
[C---:B------:R-:W-:Y:S08]  /*2f90*/  HMMA.16816.F32 R44, R52.reuse, R56, R44 ;  /* 0x00000038342c723c */ /* 0x040ff0000000182c */
[C---:B------:R-:W-:Y:S01]  /*2fa0*/  HMMA.16816.F32 R40, R52.reuse, R58, R40 ;  /* 0x0000003a3428723c */ /* 0x040fe20000001828 */
[----:B------:R-:W-:Y:S07]  /*2fb0*/  LDSM.16.M88.4 R56, [R229+0x4000] ;  /* 0x00400000e538783b */ /* 0x000fee0000000200 */
[C---:B--2---:R-:W-:Y:S08]  /*2fc0*/  HMMA.16816.F32 R36, R52.reuse, R24, R36 ;  /* 0x000000183424723c */ /* 0x044ff00000001824 */
        /* <DEDUP_REMOVED lines=9> */
[C---:B---3--:R-:W-:Y:S08]  /*3060*/  HMMA.16816.F32 R44, R64.reuse, R20, R44 ;  /* 0x00000014402c723c */ /* 0x048ff0000000182c */
[C---:B------:R-:W-:Y:S01]  /*3070*/  HMMA.16816.F32 R40, R64.reuse, R22, R40 ;  /* 0x000000164028723c */ /* 0x040fe20000001828 */
[----:B------:R-:W1:Y:S07]  /*3080*/  LDSM.16.M88.4 R20, [R234+0x6000] ;  /* 0x00600000ea14783b */ /* 0x000e6e0000000200 */
[C---:B------:R-:W-:Y:S08]  /*3090*/  HMMA.16816.F32 R36, R64.reuse, R32, R36 ;  /* 0x000000204024723c */ /* 0x040ff00000001824 */
[C---:B------:R-:W-:Y:S01]  /*30a0*/  HMMA.16816.F32 R76, R64.reuse, R34, R76 ;  /* 0x00000022404c723c */ /* 0x040fe2000000184c */
[----:B------:R-:W3:Y:S07]  /*30b0*/  LDSM.16.M88.4 R32, [R233+0xe800] ;  /* 0x00e80000e920783b */ /* 0x000eee0000000200 */
[C---:B--2---:R-:W-:Y:S08]  /*30c0*/  HMMA.16816.F32 R60, R64.reuse, R24, R60 ;  /* 0x00000018403c723c */ /* 0x044ff0000000183c */
[----:B------:R-:W-:Y:S01]  /*30d0*/  HMMA.16816.F32 R48, R64, R26, R48 ;  /* 0x0000001a4030723c */ /* 0x000fe20000001830 */
[----:B------:R-:W2:Y:S04]  /*30e0*/  LDSM.16.M88.4 R24, [R233+0xf000] ;  /* 0x00f00000e918783b */ /* 0x000ea80000000200 */
[----:B------:R-:W-:Y:S03]  /*30f0*/  LDSM.16.M88.4 R64, [R231+0x6800] ;  /* 0x00680000e740783b */ /* 0x000fe60000000200 */
[C---:B------:R-:W-:Y:S08]  /*3100*/  HMMA.16816.F32 R8, R56.reuse, R28, R8 ;  /* 0x0000001c3808723c */ /* 0x040ff00000001808 */
[C---:B------:R-:W-:Y:S01]  /*3110*/  HMMA.16816.F32 R72, R56.reuse, R30, R72 ;  /* 0x0000001e3848723c */ /* 0x040fe20000001848 */
[----:B------:R-:W-:Y:S07]  /*3120*/  LDSM.16.M88.4 R28, [R232+0x6000] ;  /* 0x00600000e81c783b */ /* 0x000fee0000000200 */
[C---:B----4-:R-:W-:Y:S08]  /*3130*/  HMMA.16816.F32 R44, R56.reuse, R16, R44 ;  /* 0x00000010382c723c */ /* 0x050ff0000000182c */
[C---:B------:R-:W-:Y:S01]  /*3140*/  HMMA.16816.F32 R40, R56.reuse, R18, R40 ;  /* 0x000000123828723c */ /* 0x040fe20000001828 */
[----:B------:R-:W-:Y:S07]  /*3150*/  LDSM.16.M88.4 R16, [R231+0x6000] ;  /* 0x00600000e710783b */ /* 0x000fee0000000200 */
[C---:B------:R-:W-:Y:S08]  /*3160*/  HMMA.16816.F32 R36, R56.reuse, R52, R36 ;  /* 0x000000343824723c */ /* 0x040ff00000001824 */
[C---:B------:R-:W-:Y:S01]  /*3170*/  HMMA.16816.F32 R76, R56.reuse, R54, R76 ;  /* 0x00000036384c723c */ /* 0x040fe2000000184c */
[----:B------:R-:W4:Y:S07]  /*3180*/  LDSM.16.M88.4 R52, [R233+0xf800] ;  /* 0x00f80000e934783b */ /* 0x000f2e0000000200 */
[C---:B------:R-:W-:Y:S08]  /*3190*/  HMMA.16816.F32 R60, R56.reuse, R68, R60 ;  /* 0x00000044383c723c */ /* 0x040ff0000000183c */
[----:B------:R-:W-:Y:S01]  /*31a0*/  HMMA.16816.F32 R48, R56, R70, R48 ;  /* 0x000000463830723c */ /* 0x000fe20000001830 */
[----:B------:R-:W4:Y:S07]  /*31b0*/  LDSM.16.M88.4 R56, [R231+0x7000] ;  /* 0x00700000e738783b */ /* 0x000f2e0000000200 */
[C---:B-1----:R-:W-:Y:S08]  /*31c0*/  HMMA.16816.F32 R8, R20.reuse, R12, R8 ;  /* 0x0000000c1408723c */ /* 0x042ff00000001808 */
[C---:B------:R-:W-:Y:S01]  /*31d0*/  HMMA.16816.F32 R72, R20.reuse, R14, R72 ;  /* 0x0000000e1448723c */ /* 0x040fe20000001848 */
[----:B------:R-:W1:Y:S07]  /*31e0*/  LDSM.16.M88.4 R12, [R231+0x7800] ;  /* 0x00780000e70c783b */ /* 0x000e6e0000000200 */
[C---:B---3--:R-:W-:Y:S08]  /*31f0*/  HMMA.16816.F32 R44, R20.reuse, R32, R44 ;  /* 0x00000020142c723c */ /* 0x048ff0000000182c */
[C---:B------:R-:W-:Y:S01]  /*3200*/  HMMA.16816.F32 R40, R20.reuse, R34, R40 ;  /* 0x000000221428723c */ /* 0x040fe20000001828 */
[----:B------:R-:W-:Y:S07]  /*3210*/  LDSM.16.M88.4 R32, [R227+0xe800] ;  /* 0x00e80000e320783b */ /* 0x000fee0000000200 */
[C---:B--2---:R-:W-:Y:S08]  /*3220*/  HMMA.16816.F32 R36, R20.reuse, R24, R36 ;  /* 0x000000181424723c */ /* 0x044ff00000001824 */
[C---:B------:R-:W-:Y:S01]  /*3230*/  HMMA.16816.F32 R76, R20.reuse, R26, R76 ;  /* 0x0000001a144c723c */ /* 0x040fe2000000184c */
[----:B------:R-:W-:Y:S07]  /*3240*/  LDSM.16.M88.4 R24, [R227+0xf000] ;  /* 0x00f00000e318783b */ /* 0x000fee0000000200 */
[C---:B----4-:R-:W-:Y:S08]  /*3250*/  HMMA.16816.F32 R60, R20.reuse, R52, R60 ;  /* 0x00000034143c723c */ /* 0x050ff0000000183c */
[----:B------:R-:W-:Y:S01]  /*3260*/  HMMA.16816.F32 R48, R20, R54, R48 ;  /* 0x000000361430723c */ /* 0x000fe20000001830 */
[----:B------:R-:W-:Y:S04]  /*3270*/  LDSM.16.M88.4 R20, [R230+0x6000] ;  /* 0x00600000e614783b */ /* 0x000fe80000000200 */
[----:B------:R-:W-:Y:S03]  /*3280*/  LDSM.16.M88.4 R52, [R227+0xf800] ;  /* 0x00f80000e334783b */ /* 0x000fe60000000200 */
[C---:B------:R-:W-:Y:S08]  /*3290*/  HMMA.16816.F32 R8, R28.reuse, R16, R8 ;  /* 0x000000101c08723c */ /* 0x040ff00000001808 */
[C---:B------:R-:W-:Y:S01]  /*32a0*/  HMMA.16816.F32 R72, R28.reuse, R18, R72 ;  /* 0x000000121c48723c */ /* 0x040fe20000001848 */
[----:B------:R-:W2:Y:S07]  /*32b0*/  LDSM.16.M88.4 R16, [R227+0xe000] ;  /* 0x00e00000e310783b */ /* 0x000eae0000000200 */
[C---:B------:R-:W-:Y:S08]  /*32c0*/  HMMA.16816.F32 R44, R28.reuse, R64, R44 ;  /* 0x000000401c2c723c */ /* 0x040ff0000000182c */
[C---:B------:R-:W-:Y:S08]  /*32d0*/  HMMA.16816.F32 R40, R28.reuse, R66, R40 ;  /* 0x000000421c28723c */ /* 0x040ff00000001828 */
[C---:B------:R-:W-:Y:S08]  /*32e0*/  HMMA.16816.F32 R36, R28.reuse, R56, R36 ;  /* 0x000000381c24723c */ /* 0x040ff00000001824 */
[C---:B------:R-:W-:Y:S01]  /*32f0*/  HMMA.16816.F32 R76, R28.reuse, R58, R76 ;  /* 0x0000003a1c4c723c */ /* 0x040fe2000000184c */
[----:B------:R-:W-:Y:S07]  /*3300*/  LDSM.16.M88.4 R56, [R220+0x6000] ;  /* 0x00600000dc38783b */ /* 0x000fee0000000200 */
[C---:B-1----:R-:W-:Y:S01]  /*3310*/  HMMA.16816.F32 R64, R28.reuse, R12, R60 ;  /* 0x0000000c1c40723c */ /* 0x042fe2000000183c */
[----:B------:R-:W1:Y:S07]  /*3320*/  LDSM.16.M88.4 R60, [R229+0x6000] ;  /* 0x00600000e53c783b */ /* 0x000e6e0000000200 */
[----:B------:R-:W-:Y:S01]  /*3330*/  HMMA.16816.F32 R48, R28, R14, R48 ;  /* 0x0000000e1c30723c */ /* 0x000fe20000001830 */
[----:B------:R-:W3:Y:S06]  /*3340*/  LDSM.16.M88.4 R12, [R220+0x6800] ;  /* 0x00680000dc0c783b */ /* 0x000eec0000000200 */
[----:B------:R-:W-:Y:S01]  /*3350*/  IADD3 R29, R0, -0x38, RZ ;  /* 0xffffffc8001d7810 */ /* 0x000fe20007ffe0ff */
[----:B--2---:R-:W-:Y:S03]  /*3360*/  HMMA.16816.F32 R8, R20, R16, R8 ;  /* 0x000000101408723c */ /* 0x004fe60000001808 */
[----:B------:R-:W-:-:S05]  /*3370*/  ISETP.GE.AND P2, PT, R29, R92, PT ;  /* 0x0000005c1d00720c */ /* 0x000fca0003f46270 */
[C---:B------:R-:W-:Y:S01]  /*3380*/  HMMA.16816.F32 R72, R20.reuse, R18, R72 ;  /* 0x000000121448723c */ /* 0x040fe20000001848 */
[----:B------:R-:W2:Y:S07]  /*3390*/  LDSM.16.M88.4 R16, [R220+0x7000] ;  /* 0x00700000dc10783b */ /* 0x000eae0000000200 */
[C---:B------:R-:W-:Y:S08]  /*33a0*/  HMMA.16816.F32 R44, R20.reuse, R32, R44 ;  /* 0x00000020142c723c */ /* 0x040ff0000000182c */
[C---:B------:R-:W-:Y:S08]  /*33b0*/  HMMA.16816.F32 R40, R20.reuse, R34, R40 ;  /* 0x000000221428723c */ /* 0x040ff00000001828 */
[C---:B------:R-:W-:Y:S07]  /*33c0*/  HMMA.16816.F32 R36, R20.reuse, R24, R36 ;  /* 0x000000181424723c */ /* 0x040fee0000001824 */
[----:B------:R-:W-:Y:S01]  /*33d0*/  IADD3 R25, R0, -0x3f, RZ ;  /* 0xffffffc100197810 */ /* 0x000fe20007ffe0ff */
[----:B------:R-:W-:Y:S03]  /*33e0*/  HMMA.16816.F32 R76, R20, R26, R76 ;  /* 0x0000001a144c723c */ /* 0x000fe6000000184c */
[----:B------:R-:W-:-:S02]  /*33f0*/  ISETP.GE.AND P3, PT, R25, R92, PT ;  /* 0x0000005c1900720c */ /* 0x000fc40003f66270 */
[C---:B------:R-:W-:Y:S02]  /*3400*/  IADD3 R25, R0.reuse, -0x30, RZ ;  /* 0xffffffd000197810 */ /* 0x040fe40007ffe0ff */
[C---:B------:R-:W-:Y:S01]  /*3410*/  IADD3 R27, R0.reuse, -0x40, RZ ;  /* 0xffffffc0001b7810 */ /* 0x040fe20007ffe0ff */
[----:B------:R-:W-:Y:S01]  /*3420*/  HMMA.16816.F32 R64, R20, R52, R64 ;  /* 0x000000341440723c */ /* 0x000fe20000001840 */
[-C--:B------:R-:W-:Y:S02]  /*3430*/  ISETP.GE.AND P1, PT, R25, R92.reuse, PT ;  /* 0x0000005c1900720c */ /* 0x080fe40003f26270 */
[----:B------:R-:W-:Y:S02]  /*3440*/  ISETP.GE.AND P4, PT, R27, R92, PT ;  /* 0x0000005c1b00720c */ /* 0x000fe40003f86270 */
[----:B------:R-:W-:-:S03]  /*3450*/  IADD3 R27, R0, -0x37, RZ ;  /* 0xffffffc9001b7810 */ /* 0x000fc60007ffe0ff */
[----:B------:R-:W-:Y:S01]  /*3460*/  HMMA.16816.F32 R48, R20, R54, R48 ;  /* 0x000000361430723c */ /* 0x000fe20000001830 */
[----:B------:R-:W4:Y:S01]  /*3470*/  LDSM.16.M88.4 R20, [R220+0x7800] ;  /* 0x00780000dc14783b */ /* 0x000f220000000200 */
[----:B------:R-:W-:Y:S01]  /*3480*/  ISETP.GE.AND P0, PT, R27, R92, PT ;  /* 0x0000005c1b00720c */ /* 0x000fe20003f06270 */
[----:B------:R-:W-:-:S05]  /*3490*/  DEPBAR.LE SB0, 0x0 ;  /* 0x000080000000791a */ /* 0x000fca0000000000 */
[C---:B-1----:R-:W-:Y:S08]  /*34a0*/  HMMA.16816.F32 R8, R60.reuse, R56, R8 ;  /* 0x000000383c08723c */ /* 0x042ff00000001808 */
[C---:B------:R-:W-:Y:S08]  /*34b0*/  HMMA.16816.F32 R72, R60.reuse, R58, R72 ;  /* 0x0000003a3c48723c */ /* 0x040ff00000001848 */
[C---:B---3--:R-:W-:Y:S07]  /*34c0*/  HMMA.16816.F32 R44, R60.reuse, R12, R44 ;  /* 0x0000000c3c2c723c */ /* 0x048fee000000182c */
[----:B------:R-:W-:Y:S01]  /*34d0*/  IADD3 R13, R0, -0x2f, RZ ;  /* 0xffffffd1000d7810 */ /* 0x000fe20007ffe0ff */
[----:B--2---:R-:W-:Y:S01]  /*34e0*/  HMMA.16816.F32 R36, R60, R16, R36 ;  /* 0x000000103c24723c */ /* 0x004fe20000001824 */
[----:B------:R-:W-:-:S02]  /*34f0*/  FSEL R11, R11, -INF , !P3 ;  /* 0xff8000000b0b7808 */ /* 0x000fc40005800000 */
[-C--:B------:R-:W-:Y:S02]  /*3500*/  ISETP.GE.AND P5, PT, R13, R92.reuse, PT ;  /* 0x0000005c0d00720c */ /* 0x080fe40003fa6270 */
[C---:B------:R-:W-:Y:S02]  /*3510*/  IADD3 R13, R0.reuse, -0x27, RZ ;  /* 0xffffffd9000d7810 */ /* 0x040fe40007ffe0ff */
[----:B------:R-:W-:Y:S01]  /*3520*/  FSEL R26, R9, -INF , !P3 ;  /* 0xff800000091a7808 */ /* 0x000fe20005800000 */
[----:B------:R-:W-:Y:S01]  /*3530*/  HMMA.16816.F32 R40, R60, R14, R40 ;  /* 0x0000000e3c28723c */ /* 0x000fe20000001828 */
[----:B------:R-:W-:Y:S02]  /*3540*/  ISETP.GE.AND P3, PT, R13, R92, PT ;  /* 0x0000005c0d00720c */ /* 0x000fe40003f66270 */
[C---:B------:R-:W-:Y:S02]  /*3550*/  IADD3 R9, R0.reuse, -0x1f, RZ ;  /* 0xffffffe100097810 */ /* 0x040fe40007ffe0ff */
[----:B------:R-:W-:-:S02]  /*3560*/  IADD3 R13, R0, -0x20, RZ ;  /* 0xffffffe0000d7810 */ /* 0x000fc40007ffe0ff */
[----:B------:R-:W-:Y:S01]  /*3570*/  IADD3 R15, R0, -0x28, RZ ;  /* 0xffffffd8000f7810 */ /* 0x000fe20007ffe0ff */
[C---:B------:R-:W-:Y:S01]  /*3580*/  HMMA.16816.F32 R76, R60.reuse, R18, R76 ;  /* 0x000000123c4c723c */ /* 0x040fe2000000184c */
[----:B------:R-:W-:Y:S02]  /*3590*/  FSEL R24, R10, -INF , !P4 ;  /* 0xff8000000a187808 */ /* 0x000fe40006000000 */
[----:B------:R-:W-:Y:S02]  /*35a0*/  FSEL R25, R8, -INF , !P4 ;  /* 0xff80000008197808 */ /* 0x000fe40006000000 */
[----:B------:R-:W-:Y:S02]  /*35b0*/  ISETP.GE.AND P4, PT, R15, R92, PT ;  /* 0x0000005c0f00720c */ /* 0x000fe40003f86270 */
[----:B------:R-:W-:Y:S01]  /*35c0*/  FSEL R75, R75, -INF , !P0 ;  /* 0xff8000004b4b7808 */ /* 0x000fe20004000000 */
[----:B----4-:R-:W-:Y:S01]  /*35d0*/  HMMA.16816.F32 R64, R60, R20, R64 ;  /* 0x000000143c40723c */ /* 0x010fe20000001840 */
[----:B------:R-:W-:-:S02]  /*35e0*/  FSEL R16, R73, -INF , !P0 ;  /* 0xff80000049107808 */ /* 0x000fc40004000000 */
[----:B------:R-:W-:Y:S02]  /*35f0*/  FSEL R17, R74, -INF , !P2 ;  /* 0xff8000004a117808 */ /* 0x000fe40005000000 */
[----:B------:R-:W-:Y:S02]  /*3600*/  FSEL R72, R72, -INF , !P2 ;  /* 0xff80000048487808 */ /* 0x000fe40005000000 */
[-C--:B------:R-:W-:Y:S01]  /*3610*/  ISETP.GE.AND P0, PT, R9, R92.reuse, PT ;  /* 0x0000005c0900720c */ /* 0x080fe20003f06270 */
[----:B------:R-:W-:Y:S01]  /*3620*/  HMMA.16816.F32 R48, R60, R22, R48 ;  /* 0x000000163c30723c */ /* 0x000fe20000001830 */
[C---:B------:R-:W-:Y:S02]  /*3630*/  IADD3 R15, R0.reuse, -0x18, RZ ;  /* 0xffffffe8000f7810 */ /* 0x040fe40007ffe0ff */
[----:B------:R-:W-:Y:S02]  /*3640*/  ISETP.GE.AND P2, PT, R13, R92, PT ;  /* 0x0000005c0d00720c */ /* 0x000fe40003f46270 */
[----:B------:R-:W-:-:S02]  /*3650*/  IADD3 R13, R0, -0x17, RZ ;  /* 0xffffffe9000d7810 */ /* 0x000fc40007ffe0ff */
[----:B------:R-:W-:Y:S02]  /*3660*/  FSEL R9, R46, -INF , !P1 ;  /* 0xff8000002e097808 */ /* 0x000fe40004800000 */
[----:B------:R-:W-:Y:S02]  /*3670*/  FSEL R14, R44, -INF , !P1 ;  /* 0xff8000002c0e7808 */ /* 0x000fe40004800000 */
[----:B------:R-:W-:Y:S02]  /*3680*/  ISETP.GE.AND P1, PT, R15, R92, PT ;  /* 0x0000005c0f00720c */ /* 0x000fe40003f26270 */
[----:B------:R-:W-:Y:S02]  /*3690*/  FSEL R203, R39, -INF , !P0 ;  /* 0xff80000027cb7808 */ /* 0x000fe40004000000 */
[----:B------:R-:W-:Y:S02]  /*36a0*/  FSEL R184, R37, -INF , !P0 ;  /* 0xff80000025b87808 */ /* 0x000fe40004000000 */
[----:B------:R-:W-:-:S02]  /*36b0*/  FSEL R15, R47, -INF , !P5 ;  /* 0xff8000002f0f7808 */ /* 0x000fc40006800000 */
[----:B------:R-:W-:Y:S02]  /*36c0*/  FSEL R12, R45, -INF , !P5 ;  /* 0xff8000002d0c7808 */ /* 0x000fe40006800000 */
[----:B------:R-:W-:Y:S02]  /*36d0*/  ISETP.GT.AND P0, PT, R2, 0x1, PT ;  /* 0x000000010200780c */ /* 0x000fe40003f04270 */
[----:B------:R-:W-:Y:S02]  /*36e0*/  ISETP.GE.AND P5, PT, R13, R92, PT ;  /* 0x0000005c0d00720c */ /* 0x000fe40003fa6270 */
[C---:B------:R-:W-:Y:S02]  /*36f0*/  IADD3 R13, R0.reuse, -0x10, RZ ;  /* 0xfffffff0000d7810 */ /* 0x040fe40007ffe0ff */
[----:B------:R-:W-:Y:S02]  /*3700*/  IADD3 R19, R0, -0xf, RZ ;  /* 0xfffffff100137810 */ /* 0x000fe40007ffe0ff */
[----:B------:R-:W-:-:S02]  /*3710*/  FSEL R21, R42, -INF , !P4 ;  /* 0xff8000002a157808 */ /* 0x000fc40006000000 */
[----:B------:R-:W-:Y:S02]  /*3720*/  FSEL R10, R40, -INF , !P4 ;  /* 0xff800000280a7808 */ /* 0x000fe40006000000 */
[-C--:B------:R-:W-:Y:S02]  /*3730*/  ISETP.GE.AND P4, PT, R13, R92.reuse, PT ;  /* 0x0000005c0d00720c */ /* 0x080fe40003f86270 */
[----:B------:R-:W-:Y:S02]  /*3740*/  FSEL R13, R43, -INF , !P3 ;  /* 0xff8000002b0d7808 */ /* 0x000fe40005800000 */
[----:B------:R-:W-:Y:S02]  /*3750*/  FSEL R8, R41, -INF , !P3 ;  /* 0xff80000029087808 */ /* 0x000fe40005800000 */
[----:B------:R-:W-:Y:S02]  /*3760*/  ISETP.GE.AND P3, PT, R19, R92, PT ;  /* 0x0000005c1300720c */ /* 0x000fe40003f66270 */
[----:B------:R-:W-:-:S02]  /*3770*/  IADD3 R19, R0, -0x8, RZ ;  /* 0xfffffff800137810 */ /* 0x000fc40007ffe0ff */
[----:B------:R-:W-:Y:S01]  /*3780*/  IADD3 R23, R0, -0x7, RZ ;  /* 0xfffffff900177810 */ /* 0x000fe20007ffe0ff */
[----:B------:R-:W-:Y:S01]  /*3790*/  IMAD.IADD R0, R90, 0x1, R85 ;  /* 0x000000015a007824 */ /* 0x000fe200078e0255 */
[----:B------:R-:W-:Y:S02]  /*37a0*/  FSEL R191, R38, -INF , !P2 ;  /* 0xff80000026bf7808 */ /* 0x000fe40005000000 */
[----:B------:R-:W-:Y:S02]  /*37b0*/  FSEL R194, R36, -INF , !P2 ;  /* 0xff80000024c27808 */ /* 0x000fe40005000000 */
[----:B------:R-:W-:Y:S02]  /*37c0*/  FSEL R201, R78, -INF , !P1 ;  /* 0xff8000004ec97808 */ /* 0x000fe40004800000 */
[----:B------:R-:W-:Y:S02]  /*37d0*/  FSEL R186, R76, -INF , !P1 ;  /* 0xff8000004cba7808 */ /* 0x000fe40004800000 */
[----:B------:R-:W-:-:S02]  /*37e0*/  FSEL R195, R67, -INF , !P3 ;  /* 0xff80000043c37808 */ /* 0x000fc40005800000 */
[----:B------:R-:W-:Y:S01]  /*37f0*/  FSEL R200, R65, -INF , !P3 ;  /* 0xff80000041c87808 */ /* 0x000fe20005800000 */
[----:B------:R-:W-:Y:S01]  /*3800*/  BAR.SYNC.DEFER_BLOCKING 0x0 ;  /* 0x0000000000007b1d */ /* 0x000fe20000010000 */
[-C--:B------:R-:W-:Y:S02]  /*3810*/  ISETP.GE.AND P2, PT, R19, R92.reuse, PT ;  /* 0x0000005c1300720c */ /* 0x080fe40003f46270 */
[----:B------:R-:W-:Y:S02]  /*3820*/  ISETP.GE.AND P1, PT, R23, R92, PT ;  /* 0x0000005c1700720c */ /* 0x000fe40003f26270 */
[----:B------:R-:W-:Y:S02]  /*3830*/  @!P0 LEA R242, P3, R86, c[0x0][0x168], 0x1 ;  /* 0x00005a0056f28a11 */ /* 0x000fe400078608ff */
        /* <DEDUP_REMOVED lines=8> */
[----:B------:R-:W-:Y:S01]  /*38c0*/  @!P0 LEA.HI.X R243, R86, c[0x0][0x16c], R89, 0x1, P3 ;  /* 0x00005b0056f38a11 */ /* 0x000fe200018f0c59 */
[----:B------:R-:W-:Y:S05]  /*38d0*/  @!P0 BRA `(.L_x_3924) ;  /* 0x000005d000008947 */ /* 0x000fea0003800000 */
[----:B------:R-:W-:Y:S05]  /*38e0*/  @!P6 BRA `(.L_x_3925) ;  /* 0x000003900000e947 */ /* 0x000fea0003800000 */
[----:B------:R-:W1:Y:S01]  /*38f0*/  I2F.RP R20, R84 ;  /* 0x0000005400147306 */ /* 0x000e620000209400 */
[----:B------:R-:W-:Y:S02]  /*3900*/  IADD3 R22, R4, -0x80, RZ ;  /* 0xffffff8004167810 */ /* 0x000fe40007ffe0ff */
[----:B------:R-:W-:Y:S02]  /*3910*/  IABS R18, R3 ;  /* 0x0000000300127213 */ /* 0x000fe40000000000 */
[----:B------:R-:W-:Y:S02]  /*3920*/  IABS R4, R22 ;  /* 0x0000001600047213 */ /* 0x000fe40000000000 */
[----:B------:R-:W-:Y:S02]  /*3930*/  LOP3.LUT R3, R3, c[0x0][0x2d0], RZ, 0x3c, !PT ;  /* 0x0000b40003037a12 */ /* 0x000fe400078e3cff */
[----:B------:R-:W-:-:S02]  /*3940*/  LOP3.LUT R22, R22, c[0x0][0x2d0], RZ, 0x3c, !PT ;  /* 0x0000b40016167a12 */ /* 0x000fc400078e3cff */
        /* <DEDUP_REMOVED lines=10> */
[----:B------:R-:W-:Y:S01]  /*39f0*/  IMAD.HI.U32 R20, R19, R4, RZ ;  /* 0x0000000413147227 */ /* 0x000fe200078e00ff */
[----:B------:R-:W-:-:S03]  /*3a00*/  IADD3 R23, -R27, RZ, RZ ;  /* 0x000000ff1b177210 */ /* 0x000fc60007ffe1ff */
[----:B------:R-:W-:Y:S02]  /*3a10*/  IMAD.MOV R19, RZ, RZ, -R20 ;  /* 0x000000ffff137224 */ /* 0x000fe400078e0a14 */
[C---:B------:R-:W-:Y:S01]  /*3a20*/  IMAD R23, R84.reuse, R23, R18 ;  /* 0x0000001754177224 */ /* 0x040fe200078e0212 */
[----:B------:R-:W-:Y:S01]  /*3a30*/  LOP3.LUT R18, RZ, c[0x0][0x2d0], RZ, 0x33, !PT ;  /* 0x0000b400ff127a12 */ /* 0x000fe200078e33ff */
        /* <DEDUP_REMOVED lines=9> */
[----:B------:R-:W-:-:S07]  /*3ad0*/  ISETP.NE.AND P1, PT, RZ, c[0x0][0x2d0], PT ;  /* 0x0000b400ff007a0c */ /* 0x000fce0003f25270 */
[----:B------:R-:W-:Y:S02]  /*3ae0*/  @P5 IADD3 R27, R27, 0x1, RZ ;  /* 0x000000011b1b5810 */ /* 0x000fe40007ffe0ff */
[----:B------:R-:W-:-:S03]  /*3af0*/  @P4 IADD3 R20, R20, 0x1, RZ ;  /* 0x0000000114144810 */ /* 0x000fc60007ffe0ff */
[----:B------:R-:W-:Y:S02]  /*3b00*/  @!P2 IMAD.MOV R27, RZ, RZ, -R27 ;  /* 0x000000ffff1ba224 */ /* 0x000fe400078e0a1b */
[----:B------:R-:W-:-:S03]  /*3b10*/  @!P0 IMAD.MOV R20, RZ, RZ, -R20 ;  /* 0x000000ffff148224 */ /* 0x000fc600078e0a14 */
[C---:B------:R-:W-:Y:S02]  /*3b20*/  SEL R3, R18.reuse, R27, !P1 ;  /* 0x0000001b12037207 */ /* 0x040fe40004800000 */
[----:B------:R-:W-:-:S03]  /*3b30*/  SEL R18, R18, R20, !P1 ;  /* 0x0000001412127207 */ /* 0x000fc60004800000 */
[----:B------:R-:W-:-:S04]  /*3b40*/  IMAD.WIDE R30, R3, 0x4, R238 ;  /* 0x00000004031e7825 */ /* 0x000fc800078e02ee */
[----:B------:R-:W-:Y:S01]  /*3b50*/  IMAD.WIDE R28, R18, 0x4, R238 ;  /* 0x00000004121c7825 */ /* 0x000fe200078e02ee */
[----:B------:R-:W2:Y:S04]  /*3b60*/  LDG.E R4, [R30.64] ;  /* 0x0000000c1e047981 */ /* 0x000ea8000c1e1900 */
[----:B------:R-:W2:Y:S01]  /*3b70*/  LDG.E R19, [R28.64] ;  /* 0x0000000c1c137981 */ /* 0x000ea2000c1e1900 */
[----:B------:R-:W-:Y:S01]  /*3b80*/  IADD3 R3, R3, -R18, RZ ;  /* 0x8000001203037210 */ /* 0x000fe20007ffe0ff */
[----:B------:R-:W-:-:S04]  /*3b90*/  IMAD.MOV.U32 R18, RZ, RZ, 0x40 ;  /* 0x00000040ff127424 */ /* 0x000fc800078e00ff */
[----:B------:R-:W-:-:S04]  /*3ba0*/  IMAD R18, R3, c[0x0][0x2d0], -R18 ;  /* 0x0000b40003127a24 */ /* 0x000fc800078e0a12 */
[----:B------:R-:W-:Y:S01]  /*3bb0*/  IMAD.WIDE.U32 R22, R18, c[0x0][0x198], RZ ;  /* 0x0000660012167a25 */ /* 0x000fe200078e00ff */
[----:B------:R-:W-:-:S05]  /*3bc0*/  SHF.R.S32.HI R3, RZ, 0x1f, R18 ;  /* 0x0000001fff037819 */ /* 0x000fca0000011412 */
[----:B------:R-:W-:-:S04]  /*3bd0*/  IMAD R3, R3, c[0x0][0x198], RZ ;  /* 0x0000660003037a24 */ /* 0x000fc800078e02ff */
[----:B------:R-:W-:-:S05]  /*3be0*/  IMAD R3, R18, c[0x0][0x19c], R3 ;  /* 0x0000670012037a24 */ /* 0x000fca00078e0203 */
[----:B------:R-:W-:Y:S01]  /*3bf0*/  IADD3 R23, R23, R3, RZ ;  /* 0x0000000317177210 */ /* 0x000fe20007ffe0ff */
[----:B--2---:R-:W-:-:S04]  /*3c00*/  IMAD.IADD R19, R19, 0x1, -R4 ;  /* 0x0000000113137824 */ /* 0x004fc800078e0a04 */
[----:B------:R-:W-:Y:S01]  /*3c10*/  IMAD.WIDE.U32 R22, R19, c[0x0][0x180], R22 ;  /* 0x0000600013167a25 */ /* 0x000fe200078e0016 */
[----:B------:R-:W-:-:S05]  /*3c20*/  SHF.R.S32.HI R4, RZ, 0x1f, R19 ;  /* 0x0000001fff047819 */ /* 0x000fca0000011413 */
[----:B------:R-:W-:-:S04]  /*3c30*/  IMAD R4, R4, c[0x0][0x180], RZ ;  /* 0x0000600004047a24 */ /* 0x000fc800078e02ff */
[----:B------:R-:W-:-:S04]  /*3c40*/  IMAD R4, R19, c[0x0][0x184], R4 ;  /* 0x0000610013047a24 */ /* 0x000fc800078e0204 */
[----:B------:R-:W-:Y:S01]  /*3c50*/  IMAD.IADD R3, R23, 0x1, R4 ;  /* 0x0000000117037824 */ /* 0x000fe200078e0204 */
[----:B------:R-:W-:Y:S01]  /*3c60*/  MOV R4, R22 ;  /* 0x0000001600047202 */ /* 0x000fe20000000f00 */
[----:B------:R-:W-:Y:S05]  /*3c70*/  BRA `(.L_x_3926) ;  /* 0x0000002000007947 */ /* 0x000fea0003800000 */
.L_x_3925:
[----:B------:R-:W-:-:S04]  /*3c80*/  LEA R4, -R6, RZ, 0x6 ;  /* 0x000000ff06047211 */ /* 0x000fc800078e31ff */
[----:B------:R-:W-:Y:S02]  /*3c90*/  SHF.R.S32.HI R3, RZ, 0x1f, R4 ;  /* 0x0000001fff037819 */ /* 0x000fe40000011404 */
.L_x_3926:
[----:B------:R-:W-:Y:S01]  /*3ca0*/  IADD3 R86, P0, R4, R86, RZ ;  /* 0x0000005604567210 */ /* 0x000fe20007f1e0ff */
[----:B------:R-:W-:Y:S02]  /*3cb0*/  IMAD.MOV.U32 R23, RZ, RZ, 0x5 ;  /* 0x00000005ff177424 */ /* 0x000fe400078e00ff */
[----:B------:R-:W-:Y:S01]  /*3cc0*/  IMAD.SHL.U32 R19, R6, 0x20, RZ ;  /* 0x0000002006137824 */ /* 0x000fe200078e00ff */
[----:B------:R-:W-:Y:S01]  /*3cd0*/  LEA R242, P1, R86, c[0x0][0x168], 0x1 ;  /* 0x00005a0056f27a11 */ /* 0x000fe200078208ff */
[----:B------:R-:W-:Y:S01]  /*3ce0*/  IMAD.X R3, R3, 0x1, R89, P0 ;  /* 0x0000000103037824 */ /* 0x000fe200000e0659 */
[----:B------:R-:W-:Y:S02]  /*3cf0*/  SHF.L.U64.HI R6, R6, R23, c[0x0][0x19c] ;  /* 0x0000670006067619 */ /* 0x000fe40000010217 */
[----:B------:R-:W-:Y:S02]  /*3d00*/  IADD3 R22, P0, R19, R242, RZ ;  /* 0x000000f213167210 */ /* 0x000fe40007f1e0ff */
[----:B------:R-:W-:-:S02]  /*3d10*/  LEA.HI.X R243, R86, c[0x0][0x16c], R3, 0x1, P1 ;  /* 0x00005b0056f37a11 */ /* 0x000fc400008f0c03 */
[----:B------:R-:W-:-:S03]  /*3d20*/  IADD3 R18, P1, R19, R22, RZ ;  /* 0x0000001613127210 */ /* 0x000fc60007f3e0ff */
[C---:B------:R-:W-:Y:S01]  /*3d30*/  IMAD.X R23, R6.reuse, 0x1, R243, P0 ;  /* 0x0000000106177824 */ /* 0x040fe200000e06f3 */
[----:B------:R-:W-:Y:S01]  /*3d40*/  @!PT LDS RZ, [RZ] ;  /* 0x00000000fffff984 */ /* 0x000fe20000000800 */
[----:B------:R-:W-:Y:S01]  /*3d50*/  @!PT LDS RZ, [RZ] ;  /* 0x00000000fffff984 */ /* 0x000fe20000000800 */
[----:B------:R-:W-:Y:S01]  /*3d60*/  @!PT LDS RZ, [RZ] ;  /* 0x00000000fffff984 */ /* 0x000fe20000000800 */
[----:B------:R1:W-:Y:S01]  /*3d70*/  LDGSTS.E.BYPASS.LTC128B.128 [R237+0x8000], [R242.64] ;  /* 0x08000000f2ed7fae */ /* 0x0003e2000b901d4c */
[----:B------:R-:W-:Y:S02]  /*3d80*/  IADD3 R28, P0, R19, R18, RZ ;  /* 0x00000012131c7210 */ /* 0x000fe40007f1e0ff */
[C---:B------:R-:W-:Y:S01]  /*3d90*/  IMAD.X R19, R6.reuse, 0x1, R23, P1 ;  /* 0x0000000106137824 */ /* 0x040fe200008e0617 */
[----:B------:R1:W-:Y:S03]  /*3da0*/  LDGSTS.E.BYPASS.LTC128B.128 [R237+0xa000], [R242.64+0x80] ;  /* 0x0a000080f2ed7fae */ /* 0x0003e6000b901d4c */
[----:B------:R-:W-:Y:S01]  /*3db0*/  IMAD.X R29, R6, 0x1, R19, P0 ;  /* 0x00000001061d7824 */ /* 0x000fe200000e0613 */
[----:B------:R1:W-:Y:S04]  /*3dc0*/  LDGSTS.E.BYPASS.LTC128B.128 [R237+0xc000], [R242.64+0x100] ;  /* 0x0c000100f2ed7fae */ /* 0x0003e8000b901d4c */
[----:B------:R1:W-:Y:S04]  /*3dd0*/  LDGSTS.E.BYPASS.LTC128B.128 [R237+0xe000], [R242.64+0x180] ;  /* 0x0e000180f2ed7fae */ /* 0x0003e8000b901d4c */
[----:B------:R1:W-:Y:S04]  /*3de0*/  LDGSTS.E.BYPASS.LTC128B.128 [R237+0x8800], [R22.64] ;  /* 0x0880000016ed7fae */ /* 0x0003e8000b901d4c */
[----:B------:R1:W-:Y:S04]  /*3df0*/  LDGSTS.E.BYPASS.LTC128B.128 [R237+0xa800], [R22.64+0x80] ;  /* 0x0a80008016ed7fae */ /* 0x0003e8000b901d4c */
        /* <DEDUP_REMOVED lines=10> */
[----:B------:R-:W0:Y:S02]  /*3ea0*/  LDGDEPBAR ;  /* 0x00000000000079af */ /* 0x000e240000000000 */
.L_x_3924:
        /* <DEDUP_REMOVED lines=27> */
[----:B-1----:R-:W-:Y:S02]  /*4060*/  FMNMX.FTZ R23, R189, R4, !PT ;  /* 0x00000004bd177209 */ /* 0x002fe40007810000 */
[----:B------:R-:W-:Y:S02]  /*4070*/  FMNMX.FTZ R6, R196, R3, !PT ;  /* 0x00000003c4067209 */ /* 0x000fe40007810000 */
[----:B------:R-:W-:Y:S02]  /*4080*/  FMNMX.FTZ R23, R188, R23, !PT ;  /* 0x00000017bc177209 */ /* 0x000fe40007810000 */
[----:B------:R-:W-:Y:S01]  /*4090*/  SHF.L.U32 R228, R0, 0x1, RZ ;  /* 0x0000000100e47819 */ /* 0x000fe200000006ff */
[----:B------:R-:W1:Y:S03]  /*40a0*/  SHFL.BFLY PT, R19, R6, 0x2, 0x1f ;  /* 0x0c401f0006137f89 */ /* 0x000e6600000e0000 */
[-C--:B------:R-:W-:Y:S01]  /*40b0*/  LEA R226, R7, R228.reuse, 0x1 ;  /* 0x000000e407e27211 */ /* 0x080fe200078e08ff */
[----:B------:R-:W2:Y:S01]  /*40c0*/  SHFL.BFLY PT, R4, R23, 0x2, 0x1f ;  /* 0x0c401f0017047f89 */ /* 0x000ea200000e0000 */
[----:B------:R-:W-:-:S02]  /*40d0*/  LEA R225, R5, R228, 0x1 ;  /* 0x000000e405e17211 */ /* 0x000fc400078e08ff */
        /* <DEDUP_REMOVED lines=10> */
[----:B------:R-:W3:Y:S04]  /*4180*/  LDSM.16.MT88.4 R76, [R226+0x12000] ;  /* 0x01200000e24c783b */ /* 0x000ee80000004200 */
[----:B------:R-:W4:Y:S04]  /*4190*/  LDSM.16.MT88.4 R84, [R225+0x12000] ;  /* 0x01200000e154783b */ /* 0x000f280000004200 */
[----:B------:R-:W5:Y:S04]  /*41a0*/  LDSM.16.MT88.4 R92, [R224+0x12000] ;  /* 0x01200000e05c783b */ /* 0x000f680000004200 */
[----:B------:R-:W3:Y:S01]  /*41b0*/  LDSM.16.MT88.4 R100, [R228+0x14000] ;  /* 0x01400000e464783b */ /* 0x000ee20000004200 */
[----:B-1----:R-:W-:-:S03]  /*41c0*/  FMNMX.FTZ R164, R19, R164, !PT ;  /* 0x000000a413a47209 */ /* 0x002fc60007810000 */
[----:B------:R-:W1:Y:S01]  /*41d0*/  LDSM.16.MT88.4 R108, [R226+0x14000] ;  /* 0x01400000e26c783b */ /* 0x000e620000004200 */
[----:B--2---:R-:W-:Y:S01]  /*41e0*/  FMNMX.FTZ R3, R4, R3, !PT ;  /* 0x0000000304037209 */ /* 0x004fe20007810000 */
[C---:B------:R-:W-:Y:S01]  /*41f0*/  FMUL.FTZ R199, R164.reuse, c[0x0][0x23c] ;  /* 0x00008f00a4c77a20 */ /* 0x040fe20000410000 */
[----:B------:R-:W-:Y:S01]  /*4200*/  FSETP.NEU.FTZ.AND P0, PT, R164, -INF , PT ;  /* 0xff800000a400780b */ /* 0x000fe20003f1d000 */
[----:B------:R-:W2:Y:S02]  /*4210*/  LDSM.16.MT88.4 R116, [R225+0x14000] ;  /* 0x01400000e174783b */ /* 0x000ea40000004200 */
[----:B------:R-:W-:Y:S01]  /*4220*/  FMUL.FTZ R190, R3, c[0x0][0x23c] ;  /* 0x00008f0003be7a20 */ /* 0x000fe20000410000 */
[----:B------:R-:W-:Y:S01]  /*4230*/  FSEL R199, R199, RZ, P0 ;  /* 0x000000ffc7c77208 */ /* 0x000fe20000000000 */
[----:B------:R-:W1:Y:S01]  /*4240*/  LDSM.16.MT88.4 R124, [R224+0x14000] ;  /* 0x01400000e07c783b */ /* 0x000e620000004200 */
[----:B------:R-:W-:-:S03]  /*4250*/  FSETP.NEU.FTZ.AND P0, PT, R3, -INF , PT ;  /* 0xff8000000300780b */ /* 0x000fc60003f1d000 */
[--C-:B------:R-:W-:Y:S01]  /*4260*/  FFMA.FTZ R180, R25, c[0x0][0x23c], -R199.reuse ;  /* 0x00008f0019b47a23 */ /* 0x100fe200000108c7 */
[----:B------:R-:W-:Y:S01]  /*4270*/  FSEL R190, R190, RZ, P0 ;  /* 0x000000ffbebe7208 */ /* 0x000fe20000000000 */
[--C-:B------:R-:W-:Y:S01]  /*4280*/  FFMA.FTZ R179, R26, c[0x0][0x23c], -R199.reuse ;  /* 0x00008f001ab37a23 */ /* 0x100fe200000108c7 */
[----:B------:R-:W1:Y:S01]  /*4290*/  LDSM.16.MT88.4 R132, [R228+0x16000] ;  /* 0x01600000e484783b */ /* 0x000e620000004200 */
[--C-:B------:R-:W-:Y:S01]  /*42a0*/  FFMA.FTZ R177, R72, c[0x0][0x23c], -R199.reuse ;  /* 0x00008f0048b17a23 */ /* 0x100fe200000108c7 */
[----:B------:R-:W-:Y:S01]  /*42b0*/  ISETP.GE.AND P0, PT, R2, 0x2, PT ;  /* 0x000000020200780c */ /* 0x000fe20003f06270 */
[----:B------:R-:W-:Y:S01]  /*42c0*/  FFMA.FTZ R174, R16, c[0x0][0x23c], -R199 ;  /* 0x00008f0010ae7a23 */ /* 0x000fe200000108c7 */
[----:B------:R-:W1:Y:S01]  /*42d0*/  LDSM.16.MT88.4 R156, [R226+0x16000] ;  /* 0x01600000e29c783b */ /* 0x000e620000004200 */
[--C-:B------:R-:W-:Y:S01]  /*42e0*/  FFMA.FTZ R182, R24, c[0x0][0x23c], -R190.reuse ;  /* 0x00008f0018b67a23 */ /* 0x100fe200000108be */
[----:B------:R-:W-:Y:S01]  /*42f0*/  MUFU.EX2 R180, R180 ;  /* 0x000000b400b47308 */ /* 0x000fe20000000800 */
[--C-:B------:R-:W-:Y:S01]  /*4300*/  FFMA.FTZ R181, R11, c[0x0][0x23c], -R190.reuse ;  /* 0x00008f000bb57a23 */ /* 0x100fe200000108be */
[----:B------:R-:W1:Y:S01]  /*4310*/  LDSM.16.MT88.4 R144, [R225+0x16000] ;  /* 0x01600000e190783b */ /* 0x000e620000004200 */
[----:B------:R-:W-:-:S02]  /*4320*/  FFMA.FTZ R183, R17, c[0x0][0x23c], -R190 ;  /* 0x00008f0011b77a23 */ /* 0x000fc400000108be */
[--C-:B------:R-:W-:Y:S01]  /*4330*/  FFMA.FTZ R176, R75, c[0x0][0x23c], -R190.reuse ;  /* 0x00008f004bb07a23 */ /* 0x100fe200000108be */
[----:B------:R-:W1:Y:S01]  /*4340*/  LDSM.16.MT88.4 R4, [R224+0x16000] ;  /* 0x01600000e004783b */ /* 0x000e620000004200 */
[--C-:B------:R-:W-:Y:S01]  /*4350*/  FFMA.FTZ R172, R10, c[0x0][0x23c], -R199.reuse ;  /* 0x00008f000aac7a23 */ /* 0x100fe200000108c7 */
[----:B------:R-:W2:Y:S01]  /*4360*/  MUFU.EX2 R179, R179 ;  /* 0x000000b300b37308 */ /* 0x000ea20000000800 */
[--C-:B------:R-:W-:Y:S01]  /*4370*/  FFMA.FTZ R165, R8, c[0x0][0x23c], -R199.reuse ;  /* 0x00008f0008a57a23 */ /* 0x100fe200000108c7 */
[----:B------:R-:W-:Y:S01]  /*4380*/  LDSM.16.MT88.4 R16, [R228+0x10800] ;  /* 0x01080000e410783b */ /* 0x000fe20000004200 */
[--C-:B------:R-:W-:Y:S02]  /*4390*/  FFMA.FTZ R175, R9, c[0x0][0x23c], -R190.reuse ;  /* 0x00008f0009af7a23 */ /* 0x100fe400000108be */
[--C-:B------:R-:W-:Y:S01]  /*43a0*/  FFMA.FTZ R178, R14, c[0x0][0x23c], -R199.reuse ;  /* 0x00008f000eb27a23 */ /* 0x100fe200000108c7 */
[----:B------:R-:W1:Y:S01]  /*43b0*/  LDSM.16.MT88.4 R8, [R226+0x10800] ;  /* 0x01080000e208783b */ /* 0x000e620000004200 */
[----:B------:R-:W-:Y:S01]  /*43c0*/  FFMA.FTZ R173, R12, c[0x0][0x23c], -R199 ;  /* 0x00008f000cad7a23 */ /* 0x000fe200000108c7 */
[----:B------:R-:W-:Y:S01]  /*43d0*/  MUFU.EX2 R177, R177 ;  /* 0x000000b100b17308 */ /* 0x000fe20000000800 */
[--C-:B------:R-:W-:Y:S01]  /*43e0*/  FFMA.FTZ R166, R15, c[0x0][0x23c], -R190.reuse ;  /* 0x00008f000fa67a23 */ /* 0x100fe200000108be */
[----:B------:R-:W-:Y:S01]  /*43f0*/  LDSM.16.MT88.4 R28, [R228+0x14800] ;  /* 0x01480000e41c783b */ /* 0x000fe20000004200 */
[----:B------:R-:W-:-:S02]  /*4400*/  FFMA.FTZ R167, R21, c[0x0][0x23c], -R190 ;  /* 0x00008f0015a77a23 */ /* 0x000fc400000108be */
[--C-:B------:R-:W-:Y:S01]  /*4410*/  FFMA.FTZ R0, R13, c[0x0][0x23c], -R190.reuse ;  /* 0x00008f000d007a23 */ /* 0x100fe200000108be */
[----:B------:R-:W-:Y:S01]  /*4420*/  LDSM.16.MT88.4 R20, [R225+0x10800] ;  /* 0x01080000e114783b */ /* 0x000fe20000004200 */
[--C-:B------:R-:W-:Y:S01]  /*4430*/  FFMA.FTZ R185, R194, c[0x0][0x23c], -R199.reuse ;  /* 0x00008f00c2b97a23 */ /* 0x100fe200000108c7 */
[----:B------:R-:W3:Y:S01]  /*4440*/  MUFU.EX2 R174, R174 ;  /* 0x000000ae00ae7308 */ /* 0x000ee20000000800 */
[----:B--2---:R-:W-:Y:S01]  /*4450*/  F2FP.PACK_AB R148, R179, R180 ;  /* 0x000000b4b394723e */ /* 0x004fe200000000ff */
[----:B------:R-:W2:Y:S01]  /*4460*/  LDSM.16.MT88.4 R12, [R224+0x10800] ;  /* 0x01080000e00c783b */ /* 0x000ea20000004200 */
        /* <DEDUP_REMOVED lines=9> */
[----:B------:R-:W-:Y:S01]  /*4500*/  LDSM.16.MT88.4 R24, [R226+0x14800] ;  /* 0x01480000e218783b */ /* 0x000fe20000004200 */
[----:B------:R-:W-:Y:S01]  /*4510*/  FFMA.FTZ R193, R193, c[0x0][0x23c], -R190 ;  /* 0x00008f00c1c17a23 */ /* 0x000fe200000108be */
[----:B------:R-:W1:Y:S01]  /*4520*/  MUFU.EX2 R181, R181 ;  /* 0x000000b500b57308 */ /* 0x000e620000000800 */
[----:B---3--:R-:W-:Y:S01]  /*4530*/  F2FP.PACK_AB R150, R174, R177 ;  /* 0x000000b1ae96723e */ /* 0x008fe200000000ff */
        /* <DEDUP_REMOVED lines=8> */
[----:B------:R-:W3:Y:S01]  /*45c0*/  MUFU.EX2 R176, R176 ;  /* 0x000000b000b07308 */ /* 0x000ee20000000800 */
[----:B-1----:R-:W-:Y:S01]  /*45d0*/  F2FP.PACK_AB R149, R181, R182 ;  /* 0x000000b6b595723e */ /* 0x002fe200000000ff */
[----:B------:R-:W-:Y:S02]  /*45e0*/  FFMA.FTZ R188, R188, c[0x0][0x23c], -R190 ;  /* 0x00008f00bcbc7a23 */ /* 0x000fe400000108be */
[----:B------:R-:W-:Y:S02]  /*45f0*/  FADD.FTZ R180, R180, R179 ;  /* 0x000000b3b4b47221 */ /* 0x000fe40000010000 */
[----:B------:R-:W-:-:S02]  /*4600*/  FADD.FTZ R182, R182, R181 ;  /* 0x000000b5b6b67221 */ /* 0x000fc40000010000 */
[----:B------:R-:W-:Y:S01]  /*4610*/  MUFU.EX2 R178, R178 ;  /* 0x000000b200b27308 */ /* 0x000fe20000000800 */
[----:B------:R-:W-:-:S04]  /*4620*/  FADD.FTZ R177, R177, R180 ;  /* 0x000000b4b1b17221 */ /* 0x000fc80000010000 */
[----:B------:R-:W-:Y:S01]  /*4630*/  FADD.FTZ R177, R174, R177 ;  /* 0x000000b1aeb17221 */ /* 0x000fe20000010000 */
[----:B---3--:R-:W-:Y:S02]  /*4640*/  F2FP.PACK_AB R151, R176, R183 ;  /* 0x000000b7b097723e */ /* 0x008fe400000000ff */
        /* <DEDUP_REMOVED lines=14> */
[----:B------:R-:W1:Y:S06]  /*4730*/  MUFU.EX2 R0, R0 ;  /* 0x0000000000007308 */ /* 0x000e6c0000000800 */
[C---:B------:R-:W-:Y:S02]  /*4740*/  HMMA.16816.F32 R72, R148.reuse, R76, RZ ;  /* 0x0000004c9448723c */ /* 0x040fe400000018ff */
[----:B------:R-:W-:Y:S06]  /*4750*/  MUFU.EX2 R185, R185 ;  /* 0x000000b900b97308 */ /* 0x000fec0000000800 */
[C---:B----4-:R-:W-:Y:S02]  /*4760*/  HMMA.16816.F32 R80, R148.reuse, R84, RZ ;  /* 0x000000549450723c */ /* 0x050fe400000018ff */
[----:B------:R-:W4:Y:S06]  /*4770*/  MUFU.EX2 R184, R184 ;  /* 0x000000b800b87308 */ /* 0x000f2c0000000800 */
[C---:B-----5:R-:W-:Y:S02]  /*4780*/  HMMA.16816.F32 R88, R148.reuse, R92, RZ ;  /* 0x0000005c9458723c */ /* 0x060fe400000018ff */
        /* <DEDUP_REMOVED lines=97> */
[----:B----4-:R-:W-:Y:S01]  /*4da0*/  F2FP.PACK_AB R4, R184, R185 ;  /* 0x000000b9b804723e */ /* 0x010fe200000000ff */
[----:B------:R-:W-:Y:S01]  /*4db0*/  FADD.FTZ R185, R185, R172 ;  /* 0x000000acb9b97221 */ /* 0x000fe20000010000 */
[----:B-----5:R-:W-:Y:S01]  /*4dc0*/  F2FP.PACK_AB R5, R194, R191 ;  /* 0x000000bfc205723e */ /* 0x020fe200000000ff */
        /* <DEDUP_REMOVED lines=27> */
[C---:B------:R-:W-:Y:S08]  /*4f80*/  HMMA.16816.F32 R80, R4.reuse, R32, R80 ;  /* 0x000000200450723c */ /* 0x040ff00000001850 */
[C---:B------:R-:W-:Y:S01]  /*4f90*/  HMMA.16816.F32 R84, R4.reuse, R34, R84 ;  /* 0x000000220454723c */ /* 0x040fe20000001854 */
[----:B------:R-:W-:Y:S07]  /*4fa0*/  LDSM.16.MT88.4 R32, [R224+0x17000] ;  /* 0x01700000e020783b */ /* 0x000fee0000004200 */
        /* <DEDUP_REMOVED lines=77> */
[C---:B------:R-:W-:Y:S08]  /*5480*/  HMMA.16816.F32 R152, R4.reuse, R16, R152 ;  /* 0x000000100498723c */ /* 0x040ff00000001898 */
[----:B------:R-:W-:Y:S01]  /*5490*/  HMMA.16816.F32 R148, R4, R18, R148 ;  /* 0x000000120494723c */ /* 0x000fe20000001894 */
[----:B------:R-:W-:Y:S07]  /*54a0*/  @!P0 BRA `(.L_x_3927) ;  /* 0x0000386000008947 */ /* 0x000fee0003800000 */
[----:B------:R-:W-:Y:S01]  /*54b0*/  ULDC UR10, c[0x0][0x1a0] ;  /* 0x00006800000a7ab9 */ /* 0x000fe20000000800 */
[----:B------:R-:W-:Y:S01]  /*54c0*/  IADD3 R246, R2, -0x2, RZ ;  /* 0xfffffffe02f67810 */ /* 0x000fe20007ffe0ff */
[----:B------:R-:W-:Y:S01]  /*54d0*/  ULEA UR4, -UR10, URZ, 0x6 ;  /* 0x0000003f0a047291 */ /* 0x000fe2000f8e313f */
[----:B------:R-:W-:Y:S01]  /*54e0*/  IMAD.MOV.U32 R0, RZ, RZ, R3 ;  /* 0x000000ffff007224 */ /* 0x000fe200078e0003 */
[----:B------:R-:W-:Y:S01]  /*54f0*/  UMOV UR8, 0x5 ;  /* 0x0000000500087882 */ /* 0x000fe20000000000 */
[----:B------:R-:W-:Y:S01]  /*5500*/  IMAD.MOV.U32 R165, RZ, RZ, R164 ;  /* 0x000000ffffa57224 */ /* 0x000fe200078e00a4 */
[----:B------:R-:W-:-:S02]  /*5510*/  USHF.R.S32.HI UR5, URZ, 0x1f, UR4 ;  /* 0x0000001f3f057899 */ /* 0x000fc40008011404 */
[----:B------:R-:W-:Y:S01]  /*5520*/  ULDC UR9, c[0x0][0x1a4] ;  /* 0x0000690000097ab9 */ /* 0x000fe20000000800 */
[----:B------:R-:W-:Y:S01]  /*5530*/  MOV R245, UR4 ;  /* 0x0000000400f57c02 */ /* 0x000fe20008000f00 */
[----:B------:R-:W-:Y:S02]  /*5540*/  USHF.L.U64.HI UR9, UR10, UR8, UR9 ;  /* 0x000000080a097299 */ /* 0x000fe40008010209 */
[----:B------:R-:W-:Y:S01]  /*5550*/  MOV R244, UR5 ;  /* 0x0000000500f47c02 */ /* 0x000fe20008000f00 */
[----:B------:R-:W-:Y:S02]  /*5560*/  USHF.L.U32 UR10, UR10, 0x5, URZ ;  /* 0x000000050a0a7899 */ /* 0x000fe4000800063f */
[----:B------:R-:W-:Y:S02]  /*5570*/  ULDC UR4, c[0x0][0x19c] ;  /* 0x0000670000047ab9 */ /* 0x000fe40000000800 */
.L_x_3931:
[----:B------:R-:W-:Y:S01]  /*5580*/  MOV R6, R245 ;  /* 0x000000f500067202 */ /* 0x000fe20000000f00 */
[----:B------:R-:W-:Y:S04]  /*5590*/  DEPBAR.LE SB0, 0x0 ;  /* 0x000080000000791a */ /* 0x000fe80000000000 */
[----:B------:R-:W-:Y:S01]  /*55a0*/  BAR.SYNC.DEFER_BLOCKING 0x0 ;  /* 0x0000000000007b1d */ /* 0x000fe20000010000 */
[----:B------:R-:W-:Y:S05]  /*55b0*/  MOV R3, R244 ;  /* 0x000000f400037202 */ /* 0x000fea0000000f00 */
[----:B------:R-:W-:-:S05]  /*55c0*/  @!P6 BRA `(.L_x_3928) ;  /* 0x000003b00000e947 */ /* 0x000fca0003800000 */
[----:B------:R-:W-:Y:S04]  /*55d0*/  IABS R2, c[0x0][0x2d0] ;  /* 0x0000b40000027a13 */ /* 0x000fe80000000000 */
[----:B------:R-:W1:Y:S10]  /*55e0*/  I2F.RP R7, R2 ;  /* 0x0000000200077306 */ /* 0x000e740000209400 */
[----:B-1----:R-:W1:Y:S02]  /*55f0*/  MUFU.RCP R3, R7 ;  /* 0x0000000700037308 */ /* 0x002e640000001000 */
[----:B-1----:R-:W-:Y:S01]  /*5600*/  IADD3 R8, R3, 0xffffffe, RZ ;  /* 0x0ffffffe03087810 */ /* 0x002fe20007ffe0ff */
[----:B------:R-:W-:Y:S07]  /*5610*/  IMAD.SHL.U32 R3, R246, 0x40, RZ ;  /* 0x00000040f6037824 */ /* 0x000fee00078e00ff */
[----:B------:R-:W1:Y:S01]  /*5620*/  F2I.FTZ.U32.TRUNC.NTZ R9, R8 ;  /* 0x0000000800097305 */ /* 0x000e62000021f000 */
[----:B------:R-:W-:Y:S02]  /*5630*/  IABS R4, R3 ;  /* 0x0000000300047213 */ /* 0x000fe40000000000 */
[C---:B------:R-:W-:Y:S02]  /*5640*/  IADD3 R10, R3.reuse, 0x40, RZ ;  /* 0x00000040030a7810 */ /* 0x040fe40007ffe0ff */
[----:B------:R-:W-:Y:S02]  /*5650*/  LOP3.LUT R3, R3, c[0x0][0x2d0], RZ, 0x3c, !PT ;  /* 0x0000b40003037a12 */ /* 0x000fe400078e3cff */
[----:B------:R-:W-:Y:S02]  /*5660*/  IABS R6, R10 ;  /* 0x0000000a00067213 */ /* 0x000fe40000000000 */
[----:B------:R-:W-:Y:S02]  /*5670*/  LOP3.LUT R10, R10, c[0x0][0x2d0], RZ, 0x3c, !PT ;  /* 0x0000b4000a0a7a12 */ /* 0x000fe400078e3cff */
[----:B------:R-:W-:Y:S02]  /*5680*/  ISETP.GE.AND P0, PT, R3, RZ, PT ;  /* 0x000000ff0300720c */ /* 0x000fe40003f06270 */
[----:B------:R-:W-:Y:S01]  /*5690*/  ISETP.GE.AND P2, PT, R10, RZ, PT ;  /* 0x000000ff0a00720c */ /* 0x000fe20003f46270 */
[--C-:B-1----:R-:W-:Y:S02]  /*56a0*/  IMAD.MOV R5, RZ, RZ, -R9.reuse ;  /* 0x000000ffff057224 */ /* 0x102fe400078e0a09 */
[----:B------:R-:W-:Y:S02]  /*56b0*/  IMAD.MOV.U32 R8, RZ, RZ, RZ ;  /* 0x000000ffff087224 */ /* 0x000fe400078e00ff */
[----:B------:R-:W-:Y:S04]  /*56c0*/  IMAD R5, R5, R2, RZ ;  /* 0x0000000205057224 */ /* 0x000fe800078e02ff */
[----:B------:R-:W-:Y:S06]  /*56d0*/  IMAD.HI.U32 R9, R9, R5, R8 ;  /* 0x0000000509097227 */ /* 0x000fec00078e0008 */
[C---:B------:R-:W-:Y:S04]  /*56e0*/  IMAD.HI.U32 R8, R9.reuse, R4, RZ ;  /* 0x0000000409087227 */ /* 0x040fe800078e00ff */
[----:B------:R-:W-:Y:S04]  /*56f0*/  IMAD.HI.U32 R9, R9, R6, RZ ;  /* 0x0000000609097227 */ /* 0x000fe800078e00ff */
[----:B------:R-:W-:Y:S02]  /*5700*/  IMAD.MOV R5, RZ, RZ, -R8 ;  /* 0x000000ffff057224 */ /* 0x000fe400078e0a08 */
[----:B------:R-:W-:Y:S02]  /*5710*/  IMAD.MOV R7, RZ, RZ, -R9 ;  /* 0x000000ffff077224 */ /* 0x000fe400078e0a09 */
[C---:B------:R-:W-:Y:S02]  /*5720*/  IMAD R4, R2.reuse, R5, R4 ;  /* 0x0000000502047224 */ /* 0x040fe400078e0204 */
        /* <DEDUP_REMOVED lines=9> */
[----:B------:R-:W-:Y:S02]  /*57c0*/  ISETP.NE.AND P1, PT, RZ, c[0x0][0x2d0], PT ;  /* 0x0000b400ff007a0c */ /* 0x000fe40003f25270 */
[----:B------:R-:W-:Y:S07]  /*57d0*/  LOP3.LUT R2, RZ, c[0x0][0x2d0], RZ, 0x33, !PT ;  /* 0x0000b400ff027a12 */ /* 0x000fee00078e33ff */
[----:B------:R-:W-:Y:S02]  /*57e0*/  @P4 IADD3 R8, R8, 0x1, RZ ;  /* 0x0000000108084810 */ /* 0x000fe40007ffe0ff */
[----:B------:R-:W-:Y:S03]  /*57f0*/  @P5 IADD3 R9, R9, 0x1, RZ ;  /* 0x0000000109095810 */ /* 0x000fe60007ffe0ff */
[----:B------:R-:W-:Y:S02]  /*5800*/  @!P0 IMAD.MOV R8, RZ, RZ, -R8 ;  /* 0x000000ffff088224 */ /* 0x000fe400078e0a08 */
[----:B------:R-:W-:Y:S03]  /*5810*/  @!P2 IMAD.MOV R9, RZ, RZ, -R9 ;  /* 0x000000ffff09a224 */ /* 0x000fe600078e0a09 */
[C---:B------:R-:W-:Y:S02]  /*5820*/  SEL R3, R2.reuse, R8, !P1 ;  /* 0x0000000802037207 */ /* 0x040fe40004800000 */
[----:B------:R-:W-:Y:S02]  /*5830*/  SEL R9, R2, R9, !P1 ;  /* 0x0000000902097207 */ /* 0x000fe40004800000 */
[-C--:B------:R-:W-:Y:S02]  /*5840*/  LEA R12, P1, R3, R238.reuse, 0x2 ;  /* 0x000000ee030c7211 */ /* 0x080fe400078210ff */
[C---:B------:R-:W-:Y:S01]  /*5850*/  LEA R10, P0, R9.reuse, R238, 0x2 ;  /* 0x000000ee090a7211 */ /* 0x040fe200078010ff */
[----:B------:R-:W-:Y:S01]  /*5860*/  IMAD.IADD R2, R9, 0x1, -R3 ;  /* 0x0000000109027824 */ /* 0x000fe200078e0a03 */
[-C--:B------:R-:W-:Y:S01]  /*5870*/  LEA.HI.X.SX32 R13, R3, R239.reuse, 0x2, P1 ;  /* 0x000000ef030d7211 */ /* 0x080fe200008f16ff */
[----:B------:R-:W-:Y:S01]  /*5880*/  IMAD.MOV.U32 R3, RZ, RZ, 0x40 ;  /* 0x00000040ff037424 */ /* 0x000fe200078e00ff */
[----:B------:R-:W-:Y:S03]  /*5890*/  LEA.HI.X.SX32 R11, R9, R239, 0x2, P0 ;  /* 0x000000ef090b7211 */ /* 0x000fe600000f16ff */
[----:B------:R-:W-:Y:S01]  /*58a0*/  IMAD R3, R2, c[0x0][0x2d0], -R3 ;  /* 0x0000b40002037a24 */ /* 0x000fe200078e0a03 */
[----:B------:R-:W2:Y:S03]  /*58b0*/  LDG.E R4, [R12.64] ;  /* 0x0000000c0c047981 */ /* 0x000ea6000c1e1900 */
[C---:B------:R-:W-:Y:S01]  /*58c0*/  IMAD.WIDE.U32 R6, R3.reuse, c[0x0][0x1a0], RZ ;  /* 0x0000680003067a25 */ /* 0x040fe200078e00ff */
[----:B------:R-:W2:Y:S01]  /*58d0*/  LDG.E R5, [R10.64] ;  /* 0x0000000c0a057981 */ /* 0x000ea2000c1e1900 */
[----:B------:R-:W-:Y:S05]  /*58e0*/  SHF.R.S32.HI R2, RZ, 0x1f, R3 ;  /* 0x0000001fff027819 */ /* 0x000fea0000011403 */
[----:B------:R-:W-:Y:S04]  /*58f0*/  IMAD R2, R2, c[0x0][0x1a0], RZ ;  /* 0x0000680002027a24 */ /* 0x000fe800078e02ff */
[----:B------:R-:W-:Y:S04]  /*5900*/  IMAD R2, R3, c[0x0][0x1a4], R2 ;  /* 0x0000690003027a24 */ /* 0x000fe800078e0202 */
[----:B------:R-:W-:Y:S02]  /*5910*/  IMAD.IADD R7, R7, 0x1, R2 ;  /* 0x0000000107077824 */ /* 0x000fe400078e0202 */
[----:B--2---:R-:W-:Y:S04]  /*5920*/  IMAD.IADD R4, R4, 0x1, -R5 ;  /* 0x0000000104047824 */ /* 0x004fe800078e0a05 */
[C---:B------:R-:W-:Y:S01]  /*5930*/  IMAD.WIDE.U32 R6, R4.reuse, c[0x0][0x188], R6 ;  /* 0x0000620004067a25 */ /* 0x040fe200078e0006 */
[----:B------:R-:W-:Y:S05]  /*5940*/  SHF.R.S32.HI R3, RZ, 0x1f, R4 ;  /* 0x0000001fff037819 */ /* 0x000fea0000011404 */
[----:B------:R-:W-:Y:S04]  /*5950*/  IMAD R3, R3, c[0x0][0x188], RZ ;  /* 0x0000620003037a24 */ /* 0x000fe800078e02ff */
[----:B------:R-:W-:Y:S04]  /*5960*/  IMAD R3, R4, c[0x0][0x18c], R3 ;  /* 0x0000630004037a24 */ /* 0x000fe800078e0203 */
[----:B------:R-:W-:Y:S02]  /*5970*/  IMAD.IADD R3, R7, 0x1, R3 ;  /* 0x0000000107037824 */ /* 0x000fe400078e0203 */
.L_x_3928:
[C---:B------:R-:W-:Y:S04]  /*5980*/  LEA R240, P0, R6.reuse, R240, 0x1 ;  /* 0x000000f006f07211 */ /* 0x040fe800078008ff */
[----:B------:R-:W-:Y:S02]  /*5990*/  LEA.HI.X R241, R6, R241, R3, 0x1, P0 ;  /* 0x000000f106f17211 */ /* 0x000fe400000f0c03 */
[----:B------:R-:W-:Y:S03]  /*59a0*/  IADD3 R250, P0, R240, UR10, RZ ;  /* 0x0000000af0fa7c10 */ /* 0x000fe6000ff1e0ff */
[----:B------:R-:W-:Y:S01]  /*59b0*/  @!PT LDS RZ, [RZ] ;  /* 0x00000000fffff984 */ /* 0x000fe20000000800 */
[----:B------:R-:W-:Y:S01]  /*59c0*/  @!PT LDS RZ, [RZ] ;  /* 0x00000000fffff984 */ /* 0x000fe20000000800 */
[----:B------:R-:W-:Y:S01]  /*59d0*/  @!PT LDS RZ, [RZ] ;  /* 0x00000000fffff984 */ /* 0x000fe20000000800 */
[----:B------:R1:W-:Y:S01]  /*59e0*/  LDGSTS.E.BYPASS.LTC128B.128 [R237+0x10000], [R240.64] ;  /* 0x10000000f0ed7fae */ /* 0x0003e2000b901d4c */
[----:B------:R-:W-:Y:S02]  /*59f0*/  IADD3.X R251, R241, UR9, RZ, P0, !PT ;  /* 0x00000009f1fb7c10 */ /* 0x000fe400087fe4ff */
[----:B------:R-:W-:Y:S01]  /*5a00*/  IADD3 R166, P0, R250, UR10, RZ ;  /* 0x0000000afaa67c10 */ /* 0x000fe2000ff1e0ff */
[----:B------:R1:W-:Y:S03]  /*5a10*/  LDGSTS.E.BYPASS.LTC128B.128 [R237+0x12000], [R240.64+0x80] ;  /* 0x12000080f0ed7fae */ /* 0x0003e6000b901d4c */
[----:B------:R-:W-:Y:S01]  /*5a20*/  IADD3.X R167, R251, UR9, RZ, P0, !PT ;  /* 0x00000009fba77c10 */ /* 0x000fe200087fe4ff */
[----:B------:R1:W-:Y:S01]  /*5a30*/  LDGSTS.E.BYPASS.LTC128B.128 [R237+0x14000], [R240.64+0x100] ;  /* 0x14000100f0ed7fae */ /* 0x0003e2000b901d4c */
[----:B------:R-:W-:Y:S03]  /*5a40*/  IADD3 R2, P0, R166, UR10, RZ ;  /* 0x0000000aa6027c10 */ /* 0x000fe6000ff1e0ff */
[----:B------:R1:W-:Y:S01]  /*5a50*/  LDGSTS.E.BYPASS.LTC128B.128 [R237+0x16000], [R240.64+0x180] ;  /* 0x16000180f0ed7fae */ /* 0x0003e2000b901d4c */
[----:B------:R-:W-:Y:S02]  /*5a60*/  IADD3.X R3, R167, UR9, RZ, P0, !PT ;  /* 0x00000009a7037c10 */ /* 0x000fe400087fe4ff */
[----:B------:R-:W-:Y:S01]  /*5a70*/  ISETP.GE.AND P0, PT, R246, 0x1, PT ;  /* 0x00000001f600780c */ /* 0x000fe20003f06270 */
        /* <DEDUP_REMOVED lines=12> */
[----:B------:R-:W-:Y:S04]  /*5b40*/  LDSM.16.M88.4 R168, [R234] ;  /* 0x00000000eaa8783b */ /* 0x000fe80000000200 */
[----:B------:R-:W2:Y:S04]  /*5b50*/  LDSM.16.M88.4 R172, [R233+0x8000] ;  /* 0x00800000e9ac783b */ /* 0x000ea80000000200 */
[----:B------:R-:W3:Y:S04]  /*5b60*/  LDSM.16.M88.4 R176, [R233+0x8800] ;  /* 0x00880000e9b0783b */ /* 0x000ee80000000200 */
[----:B------:R-:W4:Y:S04]  /*5b70*/  LDSM.16.M88.4 R180, [R233+0x9000] ;  /* 0x00900000e9b4783b */ /* 0x000f280000000200 */
[----:B------:R-:W0:Y:S04]  /*5b80*/  LDGDEPBAR ;  /* 0x00000000000079af */ /* 0x000e280000000000 */
[----:B------:R-:W5:Y:S04]  /*5b90*/  LDSM.16.M88.4 R184, [R233+0x9800] ;  /* 0x00980000e9b8783b */ /* 0x000f680000000200 */
[----:B------:R-:W-:Y:S04]  /*5ba0*/  LDSM.16.M88.4 R188, [R232] ;  /* 0x00000000e8bc783b */ /* 0x000fe80000000200 */
        /* <DEDUP_REMOVED lines=10> */
[C---:B----4-:R-:W-:Y:S08]  /*5c50*/  HMMA.16816.F32 R20, R168.reuse, R180, RZ ;  /* 0x000000b4a814723c */ /* 0x050ff000000018ff */
[C---:B------:R-:W-:Y:S01]  /*5c60*/  HMMA.16816.F32 R24, R168.reuse, R182, RZ ;  /* 0x000000b6a818723c */ /* 0x040fe200000018ff */
[----:B------:R-:W3:Y:S07]  /*5c70*/  LDSM.16.M88.4 R180, [R227+0x8800] ;  /* 0x00880000e3b4783b */ /* 0x000eee0000000200 */
[C---:B-----5:R-:W-:Y:S08]  /*5c80*/  HMMA.16816.F32 R28, R168.reuse, R184, RZ ;  /* 0x000000b8a81c723c */ /* 0x060ff000000018ff */
        /* <DEDUP_REMOVED lines=191> */
[----:B------:R-:W-:Y:S02]  /*6880*/  ULDC UR7, c[0x0][0x198] ;  /* 0x0000660000077ab9 */ /* 0x000fe40000000800 */
[----:B------:R-:W-:Y:S04]  /*6890*/  ULEA UR6, -UR7, URZ, 0x6 ;  /* 0x0000003f07067291 */ /* 0x000fe8000f8e313f */
[----:B------:R-:W-:Y:S02]  /*68a0*/  USHF.R.S32.HI UR5, URZ, 0x1f, UR6 ;  /* 0x0000001f3f057899 */ /* 0x000fe40008011406 */
[----:B------:R-:W-:Y:S04]  /*68b0*/  MOV R168, UR6 ;  /* 0x0000000600a87c02 */ /* 0x000fe80008000f00 */
[----:B------:R-:W-:Y:S01]  /*68c0*/  MOV R3, UR5 ;  /* 0x0000000500037c02 */ /* 0x000fe20008000f00 */
[----:B------:R-:W-:-:S05]  /*68d0*/  @!P6 BRA `(.L_x_3930) ;  /* 0x000003b00000e947 */ /* 0x000fca0003800000 */
[----:B------:R-:W-:Y:S04]  /*68e0*/  IABS R2, c[0x0][0x2d0] ;  /* 0x0000b40000027a13 */ /* 0x000fe80000000000 */
[----:B------:R-:W1:Y:S10]  /*68f0*/  I2F.RP R167, R2 ;  /* 0x0000000200a77306 */ /* 0x000e740000209400 */
[----:B-1----:R-:W1:Y:S02]  /*6900*/  MUFU.RCP R3, R167 ;  /* 0x000000a700037308 */ /* 0x002e640000001000 */
[----:B-1----:R-:W-:Y:S01]  /*6910*/  IADD3 R168, R3, 0xffffffe, RZ ;  /* 0x0ffffffe03a87810 */ /* 0x002fe20007ffe0ff */
[----:B------:R-:W-:Y:S07]  /*6920*/  IMAD.SHL.U32 R3, R246, 0x40, RZ ;  /* 0x00000040f6037824 */ /* 0x000fee00078e00ff */
[----:B------:R-:W1:Y:S01]  /*6930*/  F2I.FTZ.U32.TRUNC.NTZ R169, R168 ;  /* 0x000000a800a97305 */ /* 0x000e62000021f000 */
[C---:B------:R-:W-:Y:S02]  /*6940*/  IADD3 R170, R3.reuse, -0x40, RZ ;  /* 0xffffffc003aa7810 */ /* 0x040fe40007ffe0ff */
[----:B------:R-:W-:Y:S02]  /*6950*/  IABS R166, R3 ;  /* 0x0000000300a67213 */ /* 0x000fe40000000000 */
[----:B------:R-:W-:Y:S02]  /*6960*/  IABS R164, R170 ;  /* 0x000000aa00a47213 */ /* 0x000fe40000000000 */
[----:B------:R-:W-:Y:S02]  /*6970*/  LOP3.LUT R3, R3, c[0x0][0x2d0], RZ, 0x3c, !PT ;  /* 0x0000b40003037a12 */ /* 0x000fe400078e3cff */
        /* <DEDUP_REMOVED lines=30> */
[----:B------:R-:W-:Y:S01]  /*6b60*/  LEA R172, P1, R3, R238, 0x2 ;  /* 0x000000ee03ac7211 */ /* 0x000fe200078210ff */
[C---:B------:R-:W-:Y:S01]  /*6b70*/  IMAD.IADD R2, R171.reuse, 0x1, -R3 ;  /* 0x00000001ab027824 */ /* 0x040fe200078e0a03 */
[-C--:B------:R-:W-:Y:S02]  /*6b80*/  LEA.HI.X.SX32 R167, R171, R239.reuse, 0x2, P0 ;  /* 0x000000efaba77211 */ /* 0x080fe400000f16ff */
[----:B------:R-:W-:Y:S01]  /*6b90*/  LEA.HI.X.SX32 R173, R3, R239, 0x2, P1 ;  /* 0x000000ef03ad7211 */ /* 0x000fe200008f16ff */
[----:B------:R-:W-:Y:S03]  /*6ba0*/  IMAD.MOV.U32 R3, RZ, RZ, 0x40 ;  /* 0x00000040ff037424 */ /* 0x000fe600078e00ff */
[----:B------:R-:W2:Y:S01]  /*6bb0*/  LDG.E R167, [R166.64] ;  /* 0x0000000ca6a77981 */ /* 0x000ea2000c1e1900 */
[----:B------:R-:W-:Y:S03]  /*6bc0*/  IMAD R3, R2, c[0x0][0x2d0], -R3 ;  /* 0x0000b40002037a24 */ /* 0x000fe600078e0a03 */
[----:B------:R-:W2:Y:S01]  /*6bd0*/  LDG.E R164, [R172.64] ;  /* 0x0000000caca47981 */ /* 0x000ea2000c1e1900 */
[C---:B------:R-:W-:Y:S01]  /*6be0*/  IMAD.WIDE.U32 R168, R3.reuse, c[0x0][0x198], RZ ;  /* 0x0000660003a87a25 */ /* 0x040fe200078e00ff */
        /* <DEDUP_REMOVED lines=10> */
.L_x_3930:
[C---:B------:R-:W-:Y:S01]  /*6c90*/  LEA R242, P0, R168.reuse, R242, 0x1 ;  /* 0x000000f2a8f27211 */ /* 0x040fe200078008ff */
[----:B------:R-:W-:Y:S02]  /*6ca0*/  USHF.L.U32 UR5, UR7, 0x5, URZ ;  /* 0x0000000507057899 */ /* 0x000fe4000800063f */
[----:B------:R-:W-:Y:S01]  /*6cb0*/  USHF.L.U64.HI UR7, UR7, UR8, UR4 ;  /* 0x0000000807077299 */ /* 0x000fe20008010204 */
[----:B------:R-:W-:Y:S03]  /*6cc0*/  LEA.HI.X R243, R168, R243, R3, 0x1, P0 ;  /* 0x000000f3a8f37211 */ /* 0x000fe600000f0c03 */
[----:B------:R-:W-:Y:S02]  /*6cd0*/  IADD3 R168, P0, R242, UR5, RZ ;  /* 0x00000005f2a87c10 */ /* 0x000fe4000ff1e0ff */
[----:B------:R-:W-:Y:S01]  /*6ce0*/  @!PT LDS RZ, [RZ] ;  /* 0x00000000fffff984 */ /* 0x000fe20000000800 */
[----:B------:R-:W-:Y:S01]  /*6cf0*/  @!PT LDS RZ, [RZ] ;  /* 0x00000000fffff984 */ /* 0x000fe20000000800 */
[----:B------:R-:W-:Y:S01]  /*6d00*/  @!PT LDS RZ, [RZ] ;  /* 0x00000000fffff984 */ /* 0x000fe20000000800 */
[----:B------:R1:W-:Y:S02]  /*6d10*/  LDGSTS.E.BYPASS.LTC128B.128 [R237+0x8000], [R242.64] ;  /* 0x08000000f2ed7fae */ /* 0x0003e4000b901d4c */
[----:B------:R-:W-:Y:S02]  /*6d20*/  IADD3.X R169, R243, UR7, RZ, P0, !PT ;  /* 0x00000007f3a97c10 */ /* 0x000fe400087fe4ff */
[----:B------:R1:W-:Y:S01]  /*6d30*/  LDGSTS.E.BYPASS.LTC128B.128 [R237+0xa000], [R242.64+0x80] ;  /* 0x0a000080f2ed7fae */ /* 0x0003e2000b901d4c */
[----:B------:R-:W-:Y:S03]  /*6d40*/  IADD3 R166, P0, R168, UR5, RZ ;  /* 0x00000005a8a67c10 */ /* 0x000fe6000ff1e0ff */
[----:B------:R1:W-:Y:S01]  /*6d50*/  LDGSTS.E.BYPASS.LTC128B.128 [R237+0xc000], [R242.64+0x100] ;  /* 0x0c000100f2ed7fae */ /* 0x0003e2000b901d4c */
[----:B------:R-:W-:Y:S02]  /*6d60*/  IADD3.X R167, R169, UR7, RZ, P0, !PT ;  /* 0x00000007a9a77c10 */ /* 0x000fe400087fe4ff */
[----:B------:R-:W-:Y:S01]  /*6d70*/  IADD3 R2, P0, R166, UR5, RZ ;  /* 0x00000005a6027c10 */ /* 0x000fe2000ff1e0ff */
[----:B------:R1:W-:Y:S03]  /*6d80*/  LDGSTS.E.BYPASS.LTC128B.128 [R237+0xe000], [R242.64+0x180] ;  /* 0x0e000180f2ed7fae */ /* 0x0003e6000b901d4c */
[----:B------:R-:W-:Y:S01]  /*6d90*/  IADD3.X R3, R167, UR7, RZ, P0, !PT ;  /* 0x00000007a7037c10 */ /* 0x000fe200087fe4ff */
        /* <DEDUP_REMOVED lines=13> */
.L_x_3929:
[----:B-1----:R-:W-:Y:S01]  /*6e70*/  FMNMX.FTZ R2, R4, R165, !PT ;  /* 0x000000a504027209 */ /* 0x002fe20007810000 */
        /* <DEDUP_REMOVED lines=60> */
[----:B------:R-:W-:Y:S01]  /*7240*/  ISETP.GT.AND P0, PT, R246, RZ, PT ;  /* 0x000000fff600720c */ /* 0x000fe20003f04270 */
[--C-:B------:R-:W-:Y:S02]  /*7250*/  FFMA.FTZ R166, R8, c[0x0][0x23c], -R200.reuse ;  /* 0x00008f0008a67a23 */ /* 0x100fe400000108c8 */
        /* <DEDUP_REMOVED lines=216> */
[----:B------:R-:W-:Y:S01]  /*7fe0*/  IADD3 R0, R246, -0x1, RZ ;  /* 0xfffffffff6007810 */ /* 0x000fe20007ffe0ff */
[----:B------:R-:W-:Y:S01]  /*7ff0*/  FADD.FTZ R5, R5, R196 ;  /* 0x000000c405057221 */ /* 0x000fe20000010000 */
[----:B-----5:R-:W-:Y:S01]  /*8000*/  F2FP.PACK_AB R155, R248, R207 ;  /* 0x000000cff89b723e */ /* 0x020fe200000000ff */
[----:B------:R-:W-:Y:S01]  /*8010*/  FADD.FTZ R6, R7, R6 ;  /* 0x0000000607067221 */ /* 0x000fe20000010000 */
[----:B------:R-:W-:Y:S02]  /*8020*/  MOV R246, R0 ;  /* 0x0000000000f67202 */ /* 0x000fe40000000f00 */
[----:B------:R-:W4:Y:S03]  /*8030*/  LDSM.16.MT88.4 R160, [R226+0x12800] ;  /* 0x01280000e2a0783b */ /* 0x000f260000004200 */
[----:B------:R-:W-:Y:S01]  /*8040*/  FADD.FTZ R166, R166, R5 ;  /* 0x00000005a6a67221 */ /* 0x000fe20000010000 */
[C---:B------:R-:W-:Y:S05]  /*8050*/  HMMA.16816.F32 R8, R152.reuse, R168, R8 ;  /* 0x000000a89808723c */ /* 0x040fea0000001808 */
[----:B------:R-:W-:Y:S01]  /*8060*/  FADD.FTZ R197, R197, R6 ;  /* 0x00000006c5c57221 */ /* 0x000fe20000010000 */
[----:B------:R-:W-:Y:S01]  /*8070*/  MOV R0, R3 ;  /* 0x0000000300007202 */ /* 0x000fe20000000f00 */
        /* <DEDUP_REMOVED lines=201> */
.L_x_3927:
[----:B------:R-:W1:Y:S01]  /*8d10*/  SHFL.BFLY PT, R2, R249, 0x2, 0x1f ;  /* 0x0c401f00f9027f89 */ /* 0x000e6200000e0000 */
[----:B------:R-:W-:Y:S01]  /*8d20*/  MOV R4, 0x3f800000 ;  /* 0x3f80000000047802 */ /* 0x000fe20000000f00 */
[----:B------:R-:W-:Y:S01]  /*8d30*/  BSSY B0, `(.L_x_3932) ;  /* 0x0000171000007945 */ /* 0x000fe20003800000 */
[----:B------:R-:W-:Y:S01]  /*8d40*/  MOV R5, 0x3f800000 ;  /* 0x3f80000000057802 */ /* 0x000fe20000000f00 */
[----:B------:R-:W2:Y:S01]  /*8d50*/  SHFL.BFLY PT, R0, R247, 0x2, 0x1f ;  /* 0x0c401f00f7007f89 */ /* 0x000ea200000e0000 */
[----:B-1----:R-:W-:-:S02]  /*8d60*/  FADD.FTZ R9, R2, R249 ;  /* 0x000000f902097221 */ /* 0x002fc40000010000 */
[----:B--2---:R-:W-:-:S03]  /*8d70*/  FADD.FTZ R7, R0, R247 ;  /* 0x000000f700077221 */ /* 0x004fc60000010000 */
[----:B------:R-:W1:Y:S04]  /*8d80*/  SHFL.BFLY PT, R2, R9, 0x1, 0x1f ;  /* 0x0c201f0009027f89 */ /* 0x000e6800000e0000 */
        /* <DEDUP_REMOVED lines=126> */
[-C--:B------:R-:W-:Y:S01]  /*9570*/  LEA.HI R6, R7, R4.reuse, RZ, 0x2 ;  /* 0x0000000407067211 */ /* 0x080fe200078f10ff */
[----:B------:R-:W-:Y:S01]  /*9580*/  FMUL.FTZ R63, R5, R63 ;  /* 0x0000003f053f7220 */ /* 0x000fe20000410000 */
[----:B------:R-:W-:Y:S01]  /*9590*/  LEA.HI R7, R7, R4, RZ, 0x5 ;  /* 0x0000000407077211 */ /* 0x000fe200078f28ff */
        /* <DEDUP_REMOVED lines=16> */
[----:B------:R-:W-:Y:S01]  /*96a0*/  FMUL.FTZ R78, R5, R78 ;  /* 0x0000004e054e7220 */ /* 0x000fe20000410000 */
[----:B------:R-:W-:Y:S01]  /*96b0*/  F2FP.PACK_AB R66, R67, R66 ;  /* 0x000000424342723e */ /* 0x000fe200000000ff */
[C---:B------:R-:W-:Y:S01]  /*96c0*/  FMUL.FTZ R83, R5.reuse, R83 ;  /* 0x0000005305537220 */ /* 0x040fe20000410000 */
[C---:B------:R-:W-:Y:S01]  /*96d0*/  SHF.L.U32 R9, R8.reuse, 0x6, RZ ;  /* 0x0000000608097819 */ /* 0x040fe200000006ff */
[C---:B------:R-:W-:Y:S01]  /*96e0*/  FMUL.FTZ R82, R5.reuse, R82 ;  /* 0x0000005205527220 */ /* 0x040fe20000410000 */
[----:B------:R-:W-:Y:S01]  /*96f0*/  LOP3.LUT R10, R8, 0x1, RZ, 0xc0, !PT ;  /* 0x00000001080a7812 */ /* 0x000fe200078ec0ff */
[----:B------:R-:W-:Y:S01]  /*9700*/  FMUL.FTZ R87, R5, R87 ;  /* 0x0000005705577220 */ /* 0x000fe20000410000 */
[----:B------:R-:W-:Y:S01]  /*9710*/  LOP3.LUT R9, R9, 0x1c0, RZ, 0xc0, !PT ;  /* 0x000001c009097812 */ /* 0x000fe200078ec0ff */
[C---:B------:R-:W-:Y:S01]  /*9720*/  FMUL.FTZ R86, R5.reuse, R86 ;  /* 0x0000005605567220 */ /* 0x040fe20000410000 */
[----:B------:R-:W-:Y:S01]  /*9730*/  ISETP.NE.U32.AND P4, PT, R10, 0x1, PT ;  /* 0x000000010a00780c */ /* 0x000fe20003f85070 */
[----:B------:R-:W-:Y:S01]  /*9740*/  FMUL.FTZ R91, R5, R91 ;  /* 0x0000005b055b7220 */ /* 0x000fe20000410000 */
[----:B------:R-:W-:Y:S01]  /*9750*/  LEA.HI R12, R9, R9, RZ, 0x1d ;  /* 0x00000009090c7211 */ /* 0x000fe200078fe8ff */
[C---:B------:R-:W-:Y:S01]  /*9760*/  FMUL.FTZ R90, R5.reuse, R90 ;  /* 0x0000005a055a7220 */ /* 0x040fe20000410000 */
[----:B------:R-:W-:Y:S01]  /*9770*/  R2P PR, R8, 0x6 ;  /* 0x0000000608007804 */ /* 0x000fe20000000000 */
        /* <DEDUP_REMOVED lines=55> */
[----:B------:R-:W-:Y:S01]  /*9af0*/  LOP3.LUT R5, R6, 0x3ffffffc, RZ, 0xc0, !PT ;  /* 0x3ffffffc06057812 */ /* 0x000fe200078ec0ff */
[----:B-1----:R-:W-:Y:S01]  /*9b00*/  @P3 FMUL.FTZ R75, R2, 0.69314718246459960938 ;  /* 0x3f317218024b3820 */ /* 0x002fe20000410000 */
[----:B------:R-:W-:Y:S01]  /*9b10*/  SHF.R.S32.HI R6, RZ, 0x5, R7 ;  /* 0x00000005ff067819 */ /* 0x000fe20000011407 */
[----:B---3--:R-:W-:Y:S01]  /*9b20*/  @P0 FMUL.FTZ R0, R0, 0.69314718246459960938 ;  /* 0x3f31721800000820 */ /* 0x008fe20000410000 */
[----:B------:R-:W-:-:S02]  /*9b30*/  IADD3 R5, -R5, R4, RZ ;  /* 0x0000000405057210 */ /* 0x000fc40007ffe1ff */
[----:B------:R-:W-:Y:S02]  /*9b40*/  F2FP.PACK_AB R154, R155, R154 ;  /* 0x0000009a9b9a723e */ /* 0x000fe400000000ff */
[----:B------:R-:W-:Y:S02]  /*9b50*/  LEA R5, R6, R5, 0x9 ;  /* 0x0000000506057211 */ /* 0x000fe400078e48ff */
[----:B------:R-:W-:Y:S02]  /*9b60*/  F2FP.PACK_AB R150, R151, R150 ;  /* 0x000000969796723e */ /* 0x000fe400000000ff */
[----:B------:R-:W-:Y:S02]  /*9b70*/  LEA R5, R5, R12, 0x1 ;  /* 0x0000000c05057211 */ /* 0x000fe400078e08ff */
[----:B------:R-:W-:Y:S02]  /*9b80*/  LOP3.LUT R7, R7, 0xffffffe0, RZ, 0xc0, !PT ;  /* 0xffffffe007077812 */ /* 0x000fe400078ec0ff */
[----:B------:R-:W-:-:S02]  /*9b90*/  SHF.L.U32 R9, R5, 0x1, RZ ;  /* 0x0000000105097819 */ /* 0x000fc400000006ff */
[----:B------:R-:W-:Y:S02]  /*9ba0*/  MOV R5, 0x20 ;  /* 0x0000002000057802 */ /* 0x000fe40000000f00 */
[----:B------:R-:W-:Y:S01]  /*9bb0*/  IADD3 R11, R9, -0x10, RZ ;  /* 0xfffffff0090b7810 */ /* 0x000fe20007ffe0ff */
[----:B------:R-:W-:Y:S01]  /*9bc0*/  STS [R9], R160 ;  /* 0x000000a009007388 */ /* 0x000fe20000000800 */
[----:B------:R-:W-:Y:S02]  /*9bd0*/  SEL R8, R5, 0xffffffe0, !P1 ;  /* 0xffffffe005087807 */ /* 0x000fe40004800000 */
[----:B------:R-:W-:Y:S01]  /*9be0*/  MOV R5, 0x40 ;  /* 0x0000004000057802 */ /* 0x000fe20000000f00 */
[----:B------:R-:W-:Y:S01]  /*9bf0*/  STS [R9+0x400], R162 ;  /* 0x000400a209007388 */ /* 0x000fe20000000800 */
[----:B------:R-:W-:Y:S02]  /*9c00*/  @P4 IADD3 R11, R9, 0x10, RZ ;  /* 0x00000010090b4810 */ /* 0x000fe40007ffe0ff */
[----:B------:R-:W-:-:S02]  /*9c10*/  SEL R10, R5, 0xffffffc0, !P2 ;  /* 0xffffffc0050a7807 */ /* 0x000fc40005000000 */
[C---:B------:R-:W-:Y:S01]  /*9c20*/  IADD3 R13, R9.reuse, R8, RZ ;  /* 0x00000008090d7210 */ /* 0x040fe20007ffe0ff */
[----:B------:R-:W-:Y:S01]  /*9c30*/  STS [R11], R36 ;  /* 0x000000240b007388 */ /* 0x000fe20000000800 */
[-C--:B------:R-:W-:Y:S02]  /*9c40*/  IADD3 R15, R8, R11.reuse, RZ ;  /* 0x0000000b080f7210 */ /* 0x080fe40007ffe0ff */
[-C--:B------:R-:W-:Y:S01]  /*9c50*/  IADD3 R17, R9, R10.reuse, RZ ;  /* 0x0000000a09117210 */ /* 0x080fe20007ffe0ff */
[----:B------:R-:W-:Y:S01]  /*9c60*/  STS [R11+0x400], R38 ;  /* 0x000400260b007388 */ /* 0x000fe20000000800 */
[----:B------:R-:W-:Y:S01]  /*9c70*/  IADD3 R19, R10, R11, RZ ;  /* 0x0000000b0a137210 */ /* 0x000fe20007ffe0ff */
[----:B------:R-:W1:Y:S01]  /*9c80*/  LDC.U8 R8, c[0x0][0x328] ;  /* 0x0000ca00ff087b82 */ /* 0x000e620000000000 */
[-C--:B------:R-:W-:Y:S01]  /*9c90*/  IADD3 R21, R13, R10.reuse, RZ ;  /* 0x0000000a0d157210 */ /* 0x080fe20007ffe0ff */
[----:B------:R-:W-:Y:S01]  /*9ca0*/  STS [R13], R40 ;  /* 0x000000280d007388 */ /* 0x000fe20000000800 */
[----:B------:R-:W-:-:S02]  /*9cb0*/  IADD3 R23, R15, R10, RZ ;  /* 0x0000000a0f177210 */ /* 0x000fc40007ffe0ff */
[----:B------:R-:W-:Y:S01]  /*9cc0*/  ISETP.NE.AND P2, PT, R236, -0x1, PT ;  /* 0xffffffffec00780c */ /* 0x000fe20003f45270 */
[----:B------:R-:W-:Y:S01]  /*9cd0*/  STS [R13+0x400], R42 ;  /* 0x0004002a0d007388 */ /* 0x000fe20000000800 */
[----:B------:R-:W-:-:S03]  /*9ce0*/  IADD3 R7, -R7, R4, RZ ;  /* 0x0000000407077210 */ /* 0x000fc60007ffe1ff */
[----:B------:R-:W-:Y:S01]  /*9cf0*/  STS [R15], R44 ;  /* 0x0000002c0f007388 */ /* 0x000fe20000000800 */
[----:B------:R-:W-:-:S03]  /*9d00*/  SHF.R.S32.HI R4, RZ, 0x1f, R7 ;  /* 0x0000001fff047819 */ /* 0x000fc60000011407 */
[----:B------:R-:W-:Y:S01]  /*9d10*/  STS [R15+0x400], R46 ;  /* 0x0004002e0f007388 */ /* 0x000fe20000000800 */
[----:B------:R-:W-:-:S03]  /*9d20*/  LEA.HI R4, R4, R7, RZ, 0x2 ;  /* 0x0000000704047211 */ /* 0x000fc600078f10ff */
[----:B------:R-:W-:Y:S01]  /*9d30*/  STS [R17], R48 ;  /* 0x0000003011007388 */ /* 0x000fe20000000800 */
[----:B------:R-:W-:-:S03]  /*9d40*/  SHF.R.S32.HI R4, RZ, 0x2, R4 ;  /* 0x00000002ff047819 */ /* 0x000fc60000011404 */
[----:B------:R-:W-:Y:S01]  /*9d50*/  STS [R17+0x400], R50 ;  /* 0x0004003211007388 */ /* 0x000fe20000000800 */
[----:B-1----:R-:W-:-:S03]  /*9d60*/  ISETP.NE.AND P4, PT, R8, RZ, PT ;  /* 0x000000ff0800720c */ /* 0x002fc60003f85270 */
[----:B------:R-:W-:Y:S01]  /*9d70*/  STS [R19], R52 ;  /* 0x0000003413007388 */ /* 0x000fe20000000800 */
[----:B------:R-:W-:-:S03]  /*9d80*/  ISETP.NE.OR P1, PT, R236, -0x1, !P4 ;  /* 0xffffffffec00780c */ /* 0x000fc60006725670 */
        /* <DEDUP_REMOVED lines=13> */
[----:B------:R2:W-:Y:S04]  /*9e60*/  STS [R17+0x2000], R80 ;  /* 0x0020005011007388 */ /* 0x0005e80000000800 */
[----:B------:R3:W-:Y:S04]  /*9e70*/  STS [R17+0x2400], R82 ;  /* 0x0024005211007388 */ /* 0x0007e80000000800 */
[----:B------:R3:W-:Y:S04]  /*9e80*/  STS [R19+0x2000], R84 ;  /* 0x0020005413007388 */ /* 0x0007e80000000800 */
[----:B------:R3:W-:Y:S04]  /*9e90*/  STS [R19+0x2400], R86 ;  /* 0x0024005613007388 */ /* 0x0007e80000000800 */
[----:B------:R3:W-:Y:S01]  /*9ea0*/  STS [R21+0x2000], R88 ;  /* 0x0020005815007388 */ /* 0x0007e20000000800 */
[----:B-1----:R-:W-:-:S03]  /*9eb0*/  @P2 IMAD.WIDE.U32 R76, R236, c[0x0][0x1e8], RZ ;  /* 0x00007a00ec4c2a25 */ /* 0x002fc600078e00ff */
[----:B------:R3:W-:Y:S01]  /*9ec0*/  STS [R21+0x2400], R90 ;  /* 0x0024005a15007388 */ /* 0x0007e20000000800 */
[----:B------:R-:W-:-:S03]  /*9ed0*/  @P2 IMAD R74, R236, c[0x0][0x1ec], R77 ;  /* 0x00007b00ec4a2a24 */ /* 0x000fc600078e024d */
        /* <DEDUP_REMOVED lines=35> */
[----:B------:R-:W1:Y:S04]  /*a110*/  S2R R5, SR_CTAID.Y ;  /* 0x0000000000057919 */ /* 0x000e680000002600 */
[----:B------:R-:W4:Y:S04]  /*a120*/  S2R R72, SR_CTAID.Z ;  /* 0x0000000000487919 */ /* 0x000f280000002700 */
[----:B------:R3:W3:Y:S04]  /*a130*/  LDS.128 R64, [R237] ;  /* 0x00000000ed407984 */ /* 0x0006e80000000c00 */
[----:B------:R3:W3:Y:S01]  /*a140*/  LDS.128 R60, [R237+0x800] ;  /* 0x00080000ed3c7984 */ /* 0x0006e20000000c00 */
[----:B-1----:R-:W-:Y:S01]  /*a150*/  @!P2 SHF.R.S32.HI R73, RZ, 0x1f, R5 ;  /* 0x0000001fff49a819 */ /* 0x002fe20000011405 */
[----:B------:R-:W-:-:S02]  /*a160*/  @!P1 IMAD R236, R5, c[0x0][0x214], RZ ;  /* 0x0000850005ec9a24 */ /* 0x000fc400078e02ff */
[----:B------:R1:W1:Y:S01]  /*a170*/  LDS.128 R56, [R237+0x1000] ;  /* 0x00100000ed387984 */ /* 0x0002620000000c00 */
[----:B------:R-:W-:Y:S01]  /*a180*/  LOP3.LUT P1, RZ, R7, 0x3, RZ, 0xc0, !PT ;  /* 0x0000000307ff7812 */ /* 0x000fe2000782c0ff */
[----:B--2---:R-:W-:Y:S01]  /*a190*/  @!P2 IMAD.WIDE.U32 R80, R5, c[0x0][0x1e0], RZ ;  /* 0x000078000550aa25 */ /* 0x004fe200078e00ff */
[----:B------:R-:W-:Y:S01]  /*a1a0*/  MOV R7, 0x7f800000 ;  /* 0x7f80000000077802 */ /* 0x000fe20000000f00 */
[----:B------:R2:W1:Y:S02]  /*a1b0*/  LDS.128 R52, [R237+0x1800] ;  /* 0x00180000ed347984 */ /* 0x0004640000000c00 */
[----:B------:R-:W-:Y:S01]  /*a1c0*/  @!P2 IMAD R78, R73, c[0x0][0x1e0], RZ ;  /* 0x00007800494eaa24 */ /* 0x000fe200078e02ff */
[----:B------:R-:W-:Y:S01]  /*a1d0*/  SHF.R.S32.HI R73, RZ, 0x1f, R6 ;  /* 0x0000001fff497819 */ /* 0x000fe20000011406 */
[----:B------:R2:W1:Y:S01]  /*a1e0*/  LDS.128 R48, [R237+0x2000] ;  /* 0x00200000ed307984 */ /* 0x0004620000000c00 */
[----:B----4-:R-:W-:Y:S01]  /*a1f0*/  @P4 IMAD R236, R72, c[0x0][0x234], R236 ;  /* 0x00008d0048ec4a24 */ /* 0x010fe200078e02ec */
[----:B------:R-:W-:Y:S01]  /*a200*/  @!P2 MOV R76, R80 ;  /* 0x00000050004ca202 */ /* 0x000fe20000000f00 */
[----:B------:R-:W-:Y:S01]  /*a210*/  @!P2 IMAD R78, R5, c[0x0][0x1e4], R78 ;  /* 0x00007900054eaa24 */ /* 0x000fe200078e024e */
[----:B------:R2:W4:Y:S01]  /*a220*/  LDS.128 R44, [R237+0x2800] ;  /* 0x00280000ed2c7984 */ /* 0x0005220000000c00 */
[----:B------:R-:W-:Y:S01]  /*a230*/  LEA.HI R73, R73, R6, RZ, 0x2 ;  /* 0x0000000649497211 */ /* 0x000fe200078f10ff */
[----:B------:R-:W-:-:S02]  /*a240*/  @!P4 IMAD R5, R5, c[0x0][0x1c0], R72 ;  /* 0x000070000505ca24 */ /* 0x000fc400078e0248 */
[----:B------:R2:W1:Y:S01]  /*a250*/  LDS.128 R40, [R237+0x3000] ;  /* 0x00300000ed287984 */ /* 0x0004620000000c00 */
[----:B------:R-:W-:Y:S01]  /*a260*/  LOP3.LUT R73, R73, 0xffffffc, RZ, 0xc0, !PT ;  /* 0x0ffffffc49497812 */ /* 0x000fe200078ec0ff */
[----:B------:R-:W-:Y:S01]  /*a270*/  @P0 FFMA.FTZ R7, R3, c[0x0][0x238], R0 ;  /* 0x00008e0003070a23 */ /* 0x000fe20000010000 */
[----:B------:R-:W-:Y:S01]  /*a280*/  @!P2 IADD3 R74, R81, R78, RZ ;  /* 0x0000004e514aa210 */ /* 0x000fe20007ffe0ff */
[----:B------:R2:W1:Y:S01]  /*a290*/  LDS.128 R36, [R237+0x3800] ;  /* 0x00380000ed247984 */ /* 0x0004620000000c00 */
[----:B------:R-:W-:Y:S01]  /*a2a0*/  IADD3 R73, -R73, R6, RZ ;  /* 0x0000000649497210 */ /* 0x000fe20007ffe1ff */
[----:B------:R-:W-:Y:S01]  /*a2b0*/  @!P4 IMAD R236, R5, c[0x0][0x214], RZ ;  /* 0x0000850005ecca24 */ /* 0x000fe200078e02ff */
[----:B------:R-:W-:Y:S01]  /*a2c0*/  MOV R6, 0x7f800000 ;  /* 0x7f80000000067802 */ /* 0x000fe20000000f00 */
[----:B------:R2:W1:Y:S01]  /*a2d0*/  LDS.128 R32, [R237+0x4000] ;  /* 0x00400000ed207984 */ /* 0x0004620000000c00 */
[----:B------:R-:W-:Y:S01]  /*a2e0*/  @P3 FFMA.FTZ R6, R164, c[0x0][0x238], R75 ;  /* 0x00008e00a4063a23 */ /* 0x000fe2000001004b */
[----:B------:R-:W-:-:S02]  /*a2f0*/  LEA R4, R73, R4, 0x4 ;  /* 0x0000000449047211 */ /* 0x000fc400078e20ff */
        /* <DEDUP_REMOVED lines=8> */
[----:B---34-:R-:W3:Y:S01]  /*a380*/  S2R R5, SR_CTAID.X ;  /* 0x0000000000057919 */ /* 0x018ee20000002500 */
[----:B------:R-:W-:-:S02]  /*a390*/  IADD3 R2, R4, 0x8, RZ ;  /* 0x0000000804027810 */ /* 0x000fc40007ffe0ff */
[-C--:B------:R-:W-:Y:S02]  /*a3a0*/  ISETP.GE.AND P2, PT, R4, R235.reuse, PT ;  /* 0x000000eb0400720c */ /* 0x080fe40003f46270 */
[----:B------:R-:W-:Y:S01]  /*a3b0*/  ISETP.GE.AND P1, PT, R2, R235, PT ;  /* 0x000000eb0200720c */ /* 0x000fe20003f26270 */
[----:B---3--:R-:W-:-:S05]  /*a3c0*/  IMAD R5, R5, 0x40, R236 ;  /* 0x0000004005057824 */ /* 0x008fca00078e02ec */
[----:B------:R-:W-:Y:S02]  /*a3d0*/  SHF.R.S32.HI R3, RZ, 0x1f, R5 ;  /* 0x0000001fff037819 */ /* 0x000fe40000011405 */
[----:B------:R-:W-:-:S04]  /*a3e0*/  IADD3 R0, P0, R4, R5, RZ ;  /* 0x0000000504007210 */ /* 0x000fc80007f1e0ff */
[----:B------:R-:W-:Y:S02]  /*a3f0*/  LEA.HI.X.SX32 R3, R4, R3, 0x1, P0 ;  /* 0x0000000304037211 */ /* 0x000fe400000f0eff */
[----:B------:R-:W-:-:S04]  /*a400*/  LEA R2, P0, R0, c[0x0][0x200], 0x2 ;  /* 0x0000800000027a11 */ /* 0x000fc800078010ff */
[----:B------:R-:W-:-:S05]  /*a410*/  LEA.HI.X R3, R0, c[0x0][0x204], R3, 0x2, P0 ;  /* 0x0000810000037a11 */ /* 0x000fca00000f1403 */
[----:B------:R3:W-:Y:S04]  /*a420*/  @!P2 STG.E [R2.64], R6 ;  /* 0x000000060200a986 */ /* 0x0007e8000c10190c */
[----:B------:R3:W-:Y:S02]  /*a430*/  @!P1 STG.E [R2.64+0x20], R7 ;  /* 0x0000200702009986 */ /* 0x0007e4000c10190c */
.L_x_3933:
[----:B---34-:R-:W-:Y:S05]  /*a440*/  BSYNC B0 ;  /* 0x0000000000007941 */ /* 0x018fea0003800000 */
.L_x_3932:
[----:B------:R-:W3:Y:S01]  /*a450*/  S2R R3, SR_TID.X ;  /* 0x0000000000037919 */ /* 0x000ee20000002100 */
[----:B------:R-:W-:Y:S03]  /*a460*/  BSSY B0, `(.L_x_3934) ;  /* 0x0000023000007945 */ /* 0x000fe60003800000 */
[----:B------:R-:W4:Y:S01]  /*a470*/  S2R R4, SR_CTAID.X ;  /* 0x0000000000047919 */ /* 0x000f220000002500 */
[----:B---3--:R-:W-:-:S04]  /*a480*/  SHF.R.S32.HI R2, RZ, 0x1f, R3 ;  /* 0x0000001fff027819 */ /* 0x008fc80000011403 */
[----:B------:R-:W-:Y:S01]  /*a490*/  LEA.HI R2, R2, R3, RZ, 0x3 ;  /* 0x0000000302027211 */ /* 0x000fe200078f18ff */
[----:B----4-:R-:W-:-:S03]  /*a4a0*/  IMAD.SHL.U32 R4, R4, 0x40, RZ ;  /* 0x0000004004047824 */ /* 0x010fc600078e00ff */
[----:B------:R-:W-:Y:S02]  /*a4b0*/  LOP3.LUT R0, R2, 0xfffffff8, RZ, 0xc0, !PT ;  /* 0xfffffff802007812 */ /* 0x000fe400078ec0ff */
[----:B------:R-:W-:-:S03]  /*a4c0*/  SHF.R.S32.HI R2, RZ, 0x3, R2 ;  /* 0x00000003ff027819 */ /* 0x000fc60000011402 */
[----:B------:R-:W-:Y:S01]  /*a4d0*/  IMAD.IADD R0, R3, 0x1, -R0 ;  /* 0x0000000103007824 */ /* 0x000fe200078e0a00 */
[----:B------:R-:W-:-:S03]  /*a4e0*/  SHF.R.S32.HI R3, RZ, 0x1f, R4 ;  /* 0x0000001fff037819 */ /* 0x000fc60000011404 */
[----:B------:R-:W-:Y:S01]  /*a4f0*/  IMAD.SHL.U32 R6, R0, 0x8, RZ ;  /* 0x0000000800067824 */ /* 0x000fe200078e00ff */
[----:B------:R-:W-:Y:S01]  /*a500*/  SHF.R.S32.HI R0, RZ, 0x1f, R72 ;  /* 0x0000001fff007819 */ /* 0x000fe20000011448 */
[----:B------:R-:W-:-:S03]  /*a510*/  IMAD R3, R3, c[0x0][0x1e8], RZ ;  /* 0x00007a0003037a24 */ /* 0x000fc600078e02ff */
[----:B------:R-:W-:Y:S01]  /*a520*/  SHF.R.S32.HI R7, RZ, 0x1f, R6 ;  /* 0x0000001fff077819 */ /* 0x000fe20000011406 */
[----:B------:R-:W-:Y:S02]  /*a530*/  IMAD R3, R4, c[0x0][0x1ec], R3 ;  /* 0x00007b0004037a24 */ /* 0x000fe400078e0203 */
[----:B------:R-:W-:Y:S01]  /*a540*/  IMAD R5, R0, c[0x0][0x1f0], RZ ;  /* 0x00007c0000057a24 */ /* 0x000fe200078e02ff */
[----:B------:R-:W-:Y:S01]  /*a550*/  SHF.R.S32.HI R0, RZ, 0x1f, R2 ;  /* 0x0000001fff007819 */ /* 0x000fe20000011402 */
[----:B------:R-:W-:-:S04]  /*a560*/  IMAD.WIDE.U32 R6, R4, c[0x0][0x1e8], R6 ;  /* 0x00007a0004067a25 */ /* 0x000fc800078e0006 */
[----:B------:R-:W-:Y:S01]  /*a570*/  IMAD R5, R72, c[0x0][0x1f4], R5 ;  /* 0x00007d0048057a24 */ /* 0x000fe200078e0205 */
[----:B------:R-:W-:-:S04]  /*a580*/  IADD3 R76, P0, R76, R6, RZ ;  /* 0x000000064c4c7210 */ /* 0x000fc80007f1e0ff */
[----:B------:R-:W-:Y:S02]  /*a590*/  IADD3.X R77, R74, R3, R7, P0, !PT ;  /* 0x000000034a4d7210 */ /* 0x000fe400007fe407 */
[----:B------:R-:W-:-:S03]  /*a5a0*/  ISETP.GE.AND P0, PT, R2, R235, PT ;  /* 0x000000eb0200720c */ /* 0x000fc60003f06270 */
[----:B------:R-:W-:-:S04]  /*a5b0*/  IMAD.WIDE.U32 R72, R72, c[0x0][0x1f0], R76 ;  /* 0x00007c0048487a25 */ /* 0x000fc800078e004c */
[----:B------:R-:W-:-:S06]  /*a5c0*/  IMAD.IADD R7, R5, 0x1, R73 ;  /* 0x0000000105077824 */ /* 0x000fcc00078e0249 */
        /* <DEDUP_REMOVED lines=8> */
[----:B------:R3:W-:Y:S04]  /*a650*/  STG.E.128 [R74.64], R64 ;  /* 0x000000404a007986 */ /* 0x0007e8000c101d0c */
[----:B-1----:R3:W-:Y:S04]  /*a660*/  STG.E.128 [R74.64+0x80], R48 ;  /* 0x000080304a007986 */ /* 0x0027e8000c101d0c */
[----:B------:R3:W-:Y:S04]  /*a670*/  STG.E.128 [R74.64+0x100], R32 ;  /* 0x000100204a007986 */ /* 0x0007e8000c101d0c */
[----:B------:R3:W-:Y:S02]  /*a680*/  STG.E.128 [R74.64+0x180], R16 ;  /* 0x000180104a007986 */ /* 0x0007e4000c101d0c */
.L_x_3935:
[----:B------:R-:W-:Y:S05]  /*a690*/  BSYNC B0 ;  /* 0x0000000000007941 */ /* 0x000fea0003800000 */
.L_x_3934:
[----:B------:R-:W-:Y:S01]  /*a6a0*/  IADD3 R4, R2, 0x10, RZ ;  /* 0x0000001002047810 */ /* 0x000fe20007ffe0ff */
[----:B------:R-:W-:Y:S03]  /*a6b0*/  BSSY B0, `(.L_x_3936) ;  /* 0x0000011000007945 */ /* 0x000fe60003800000 */
[----:B------:R-:W-:-:S13]  /*a6c0*/  ISETP.GE.AND P0, PT, R4, R235, PT ;  /* 0x000000eb0400720c */ /* 0x000fda0003f06270 */
[----:B------:R-:W-:Y:S05]  /*a6d0*/  @P0 BRA `(.L_x_3937) ;  /* 0x000000e000000947 */ /* 0x000fea0003800000 */
[----:B------:R-:W-:Y:S01]  /*a6e0*/  IADD3 R4, P0, R2, 0x10, RZ ;  /* 0x0000001002047810 */ /* 0x000fe20007f1e0ff */
[----:B-1-3--:R-:W-:Y:S01]  /*a6f0*/  IMAD.MOV.U32 R16, RZ, RZ, R72 ;  /* 0x000000ffff107224 */ /* 0x00afe200078e0048 */
[----:B------:R-:W-:-:S03]  /*a700*/  MOV R17, R7 ;  /* 0x0000000700117202 */ /* 0x000fc60000000f00 */
[----:B------:R-:W-:Y:S02]  /*a710*/  IMAD.X R3, RZ, RZ, R0, P0 ;  /* 0x000000ffff037224 */ /* 0x000fe400000e0600 */
[----:B------:R-:W-:-:S04]  /*a720*/  IMAD.WIDE.U32 R16, R4, c[0x0][0x1e8], R16 ;  /* 0x00007a0004107a25 */ /* 0x000fc800078e0010 */
[----:B------:R-:W-:-:S04]  /*a730*/  IMAD R3, R3, c[0x0][0x1e8], RZ ;  /* 0x00007a0003037a24 */ /* 0x000fc800078e02ff */
[----:B------:R-:W-:Y:S01]  /*a740*/  IMAD R3, R4, c[0x0][0x1ec], R3 ;  /* 0x00007b0004037a24 */ /* 0x000fe200078e0203 */
[----:B------:R-:W-:-:S04]  /*a750*/  LEA R4, P0, R16, c[0x0][0x1d0], 0x1 ;  /* 0x0000740010047a11 */ /* 0x000fc800078008ff */
[----:B------:R-:W-:-:S04]  /*a760*/  IADD3 R3, R3, R17, RZ ;  /* 0x0000001103037210 */ /* 0x000fc80007ffe0ff */
[----:B------:R-:W-:-:S05]  /*a770*/  LEA.HI.X R5, R16, c[0x0][0x1d4], R3, 0x1, P0 ;  /* 0x0000750010057a11 */ /* 0x000fca00000f0c03 */
[----:B------:R1:W-:Y:S04]  /*a780*/  STG.E.128 [R4.64], R60 ;  /* 0x0000003c04007986 */ /* 0x0003e8000c101d0c */
[----:B------:R1:W-:Y:S04]  /*a790*/  STG.E.128 [R4.64+0x80], R44 ;  /* 0x0000802c04007986 */ /* 0x0003e8000c101d0c */
[----:B------:R1:W-:Y:S04]  /*a7a0*/  STG.E.128 [R4.64+0x100], R28 ;  /* 0x0001001c04007986 */ /* 0x0003e8000c101d0c */
[----:B------:R1:W-:Y:S02]  /*a7b0*/  STG.E.128 [R4.64+0x180], R12 ;  /* 0x0001800c04007986 */ /* 0x0003e4000c101d0c */
.L_x_3937:
[----:B------:R-:W-:Y:S05]  /*a7c0*/  BSYNC B0 ;  /* 0x0000000000007941 */ /* 0x000fea0003800000 */
.L_x_3936:
        /* <DEDUP_REMOVED lines=18> */
.L_x_3939:
[----:B------:R-:W-:Y:S05]  /*a8f0*/  BSYNC B0 ;  /* 0x0000000000007941 */ /* 0x000fea0003800000 */
.L_x_3938:
[----:B-1----:R-:W-:-:S04]  /*a900*/  IADD3 R4, R2, 0x30, RZ ;  /* 0x0000003002047810 */ /* 0x002fc80007ffe0ff */
[----:B------:R-:W-:-:S13]  /*a910*/  ISETP.GE.AND P0, PT, R4, R235, PT ;  /* 0x000000eb0400720c */ /* 0x000fda0003f06270 */
[----:B------:R-:W-:Y:S05]  /*a920*/  @P0 EXIT ;  /* 0x000000000000094d */ /* 0x000fea0003800000 */
        /* <DEDUP_REMOVED lines=10> */
[----:B------:R-:W-:Y:S04]  /*a9d0*/  STG.E.128 [R2.64], R52 ;  /* 0x0000003402007986 */ /* 0x000fe8000c101d0c */
[----:B------:R-:W-:Y:S04]  /*a9e0*/  STG.E.128 [R2.64+0x80], R36 ;  /* 0x0000802402007986 */ /* 0x000fe8000c101d0c */
[----:B------:R-:W-:Y:S04]  /*a9f0*/  STG.E.128 [R2.64+0x100], R20 ;  /* 0x0001001402007986 */ /* 0x000fe8000c101d0c */
[----:B------:R-:W-:Y:S01]  /*aa00*/  STG.E.128 [R2.64+0x180], R68 ;  /* 0x0001804402007986 */ /* 0x000fe2000c101d0c */
[----:B------:R-:W-:Y:S05]  /*aa10*/  EXIT ;  /* 0x000000000000794d */ /* 0x000fea0003800000 */
.L_x_3940:
        /* <DEDUP_REMOVED lines=14> */
.L_x_8796:


//--------------------- .text._ZN5flash24flash_fwd_splitkv_kernelI23Flash_fwd_kernel_traitsILi256ELi64ELi64ELi4ELb0ELb0EN7cutlass6half_tE19Flash_kernel_traitsILi256ELi64ELi64ELi4ES3_EELb0ELb0ELb0ELb0ELb1ELb1ELb0ELb0EEEvNS_16Flash_fwd_paramsE --------------------------
	.section	.text._ZN5flash24flash_fwd_splitkv_kernelI23Flash_fwd_kernel_traitsILi256ELi64ELi64ELi4ELb0ELb0EN7cutlass6half_tE19Flash_kernel_traitsILi256ELi64ELi64ELi4ES3_EELb0ELb0ELb0ELb0ELb1ELb1ELb0ELb0EEEvNS_16Flash_fwd_paramsE,"ax",@progbits
	.sectioninfo	@"SHI_REGISTERS=255"
	.align	128
        .global         _ZN5flash24flash_fwd_splitkv_kernelI23Flash_fwd_kernel_traitsILi256ELi64ELi64ELi4ELb0ELb0EN7cutlass6half_tE19Flash_kernel_traitsILi256ELi64ELi64ELi4ES3_EELb0ELb0ELb0ELb0ELb1ELb1ELb0ELb0EEEvNS_16Flash_fwd_paramsE
        .type           _ZN5flash24flash_fwd_splitkv_kernelI23Flash_fwd_kernel_traitsILi256ELi64ELi64ELi4ELb0ELb0EN7cutlass6half_tE19Flash_kernel_traitsILi256ELi64ELi64ELi4ES3_EELb0ELb0ELb0ELb0ELb1ELb1ELb0ELb0EEEvNS_16Flash_fwd_paramsE,@function
        .size           _ZN5flash24flash_fwd_splitkv_kernelI23Flash_fwd_kernel_traitsILi256ELi64ELi64ELi4ELb0ELb0EN7cutlass6half_tE19Flash_kernel_traitsILi256ELi64ELi64ELi4ES3_EELb0ELb0ELb0ELb0ELb1ELb1ELb0ELb0EEEvNS_16Flash_fwd_paramsE,(.L_x_8797 - _ZN5flash24flash_fwd_splitkv_kernelI23Flash_fwd_kernel_traitsILi256ELi64ELi64ELi4ELb0ELb0EN7cutlass6half_tE19Flash_kernel_traitsILi256ELi64ELi64ELi4ES3_EELb0ELb0ELb0ELb0ELb1ELb1ELb0ELb0EEEvNS_16Flash_fwd_paramsE)
        .other          _ZN5flash24flash_fwd_splitkv_kernelI23Flash_fwd_kernel_traitsILi256ELi64ELi64ELi4ELb0ELb0EN7cutlass6half_tE19Flash_kernel_traitsILi256ELi64ELi64ELi4ES3_EELb0ELb0ELb0ELb0ELb1ELb1ELb0ELb0EEEvNS_16Flash_fwd_paramsE,@"STO_CUDA_ENTRY STV_DEFAULT"
_ZN5flash24flash_fwd_splitkv_kernelI23Flash_fwd_kernel_traitsILi256ELi64ELi64ELi4ELb0ELb0EN7cutlass6half_tE19Flash_kernel_traitsILi256ELi64ELi64ELi4ES3_EELb0ELb0ELb0ELb0ELb1ELb1ELb0ELb0EEEvNS_16Flash_fwd_paramsE:
.text._ZN5flash24flash_fwd_splitkv_kernelI23Flash_fwd_kernel_traitsILi256ELi64ELi64ELi4ELb0ELb0EN7cutlass6half_tE19Flash_kernel_traitsILi256ELi64ELi64ELi4ES3_EELb0ELb0ELb0ELb0ELb1ELb1ELb0ELb0EEEvNS_16Flash_fwd_paramsE:
        /* <DEDUP_REMOVED lines=15> */
[----:B------:R-:W-:Y:S01]  /*00f0*/  IMAD.WIDE R8, R10, R4, c[0x0][0x248] ;  /* 0x000092000a087625 */ /* 0x000fe200078e0204 */
[----:B------:R1:W2:Y:S11]  /*0100*/  @P2 LDG.E R240, [R6.64] ;  /* 0x0000000c06f02981 */ /* 0x0002b6000c1e1900 */
[----:B------:R3:W5:Y:S04]  /*0110*/  @!P1 LDG.E R2, [R8.64] ;  /* 0x0000000c08029981 */ /* 0x000768000c1e1900 */
[----:B-1----:R-:W2:Y:S01]  /*0120*/  @P2 LDG.E R6, [R6.64+0x4] ;  /* 0x0000040c06062981 */ /* 0x002ea2000c1e1900 */
[----:B------:R-:W-:-:S02]  /*0130*/  IMAD.MOV.U32 R3, RZ, RZ, RZ ;  /* 0x000000ffff037224 */ /* 0x000fc400078e00ff */
[----:B------:R-:W-:Y:S01]  /*0140*/  @P0 IMAD.WIDE R12, R10, R4, c[0x0][0x250] ;  /* 0x000094000a0c0625 */ /* 0x000fe200078e0204 */
[----:B------:R-:W1:Y:S04]  /*0150*/  S2R R32, SR_CTAID.X ;  /* 0x0000000000207919 */ /* 0x000e680000002500 */
[----:B------:R3:W5:Y:S01]  /*0160*/  @P0 LDG.E R3, [R12.64] ;  /* 0x0000000c0c030981 */ /* 0x000762000c1e1900 */
[----:B------:R-:W-:-:S03]  /*0170*/  ISETP.NE.U32.AND P0, PT, RZ, c[0x0][0x248], PT ;  /* 0x00009200ff007a0c */ /* 0x000fc60003f05070 */
[----:B------:R-:W4:Y:S04]  /*0180*/  S2R R16, SR_CTAID.Z ;  /* 0x0000000000107919 */ /* 0x000f280000002700 */
[----:B------:R-:W1:Y:S01]  /*0190*/  S2R R103, SR_TID.X ;  /* 0x0000000000677919 */ /* 0x000e620000002100 */
[----:B------:R-:W-:Y:S01]  /*01a0*/  ISETP.NE.AND.EX P0, PT, RZ, c[0x0][0x24c], PT, P0 ;  /* 0x00009300ff007a0c */ /* 0x000fe20003f05300 */
[----:B--2---:R-:W-:Y:S02]  /*01b0*/  @P2 IMAD.IADD R6, R6, 0x1, -R240 ;  /* 0x0000000106062824 */ /* 0x004fe400078e0af0 */
[----:B------:R-:W-:-:S10]  /*01c0*/  @!P2 IMAD.MOV.U32 R6, RZ, RZ, c[0x0][0x214] ;  /* 0x00008500ff06a624 */ /* 0x000fd400078e00ff */
[----:B------:R-:W-:Y:S05]  /*01d0*/  @!P0 BRA `(.L_x_3941) ;  /* 0x0000004000008947 */ /* 0x000fea0003800000 */
[----:B-1-34-:R-:W2:Y:S02]  /*01e0*/  @P3 LDG.E R5, [R8.64+0x4] ;  /* 0x0000040c08053981 */ /* 0x01aea4000c1e1900 */
[----:B--2--5:R-:W-:-:S06]  /*01f0*/  @P3 IADD3 R5, R5, -R2, RZ ;  /* 0x8000000205053210 */ /* 0x024fcc0007ffe0ff */
[----:B------:R1:W5:Y:S01]  /*0200*/  @!P3 LDG.E R5, [R8.64] ;  /* 0x0000000c0805b981 */ /* 0x000362000c1e1900 */
[----:B------:R-:W-:Y:S05]  /*0210*/  BRA `(.L_x_3942) ;  /* 0x0000001000007947 */ /* 0x000fea0003800000 */
.L_x_3941:
[----:B-1-34-:R-:W-:Y:S02]  /*0220*/  MOV R5, c[0x0][0x218] ;  /* 0x0000860000057a02 */ /* 0x01afe40000000f00 */
.L_x_3942:
        /* <DEDUP_REMOVED lines=24> */
[----:B------:R-:W-:Y:S01]  /*03b0*/  SHF.R.S32.HI R2, RZ, 0x1f, R103 ;  /* 0x0000001fff027819 */ /* 0x000fe20000011467 */
[----:B------:R-:W-:Y:S01]  /*03c0*/  BSSY B0, `(.L_x_3944) ;  /* 0x000002d000007945 */ /* 0x000fe20003800000 */
[----:B------:R-:W-:Y:S02]  /*03d0*/  ISETP.NE.AND P0, PT, R240, -0x1, PT ;  /* 0xfffffffff000780c */ /* 0x000fe40003f05270 */
[-C--:B------:R-:W-:Y:S02]  /*03e0*/  LEA.HI R2, R2, R103.reuse, RZ, 0x3 ;  /* 0x0000006702027211 */ /* 0x080fe400078f18ff */
[----:B------:R-:W-:Y:S02]  /*03f0*/  SHF.R.S32.HI R0, RZ, 0x1f, R239 ;  /* 0x0000001fff007819 */ /* 0x000fe400000114ef */
[----:B------:R-:W-:Y:S02]  /*0400*/  LOP3.LUT R4, R2, 0x1ffffff8, RZ, 0xc0, !PT ;  /* 0x1ffffff802047812 */ /* 0x000fe400078ec0ff */
[----:B------:R-:W-:Y:S01]  /*0410*/  IADD3 R6, -R239, R6, RZ ;  /* 0x00000006ef067210 */ /* 0x000fe20007ffe1ff */
[----:B------:R-:W-:Y:S01]  /*0420*/  IMAD R0, R0, c[0x0][0x1e8], RZ ;  /* 0x00007a0000007a24 */ /* 0x000fe200078e02ff */
[----:B------:R-:W-:-:S02]  /*0430*/  IADD3 R4, -R4, R103, RZ ;  /* 0x0000006704047210 */ /* 0x000fc40007ffe1ff */
[----:B------:R-:W-:Y:S01]  /*0440*/  SHF.R.S32.HI R2, RZ, 0x3, R2 ;  /* 0x00000003ff027819 */ /* 0x000fe20000011402 */
[----:B------:R-:W-:Y:S01]  /*0450*/  @P0 IMAD.WIDE.U32 R8, R240, c[0x0][0x1e8], RZ ;  /* 0x00007a00f0080a25 */ /* 0x000fe200078e00ff */
[----:B------:R-:W-:Y:S02]  /*0460*/  @!P0 SHF.R.S32.HI R3, RZ, 0x1f, R10 ;  /* 0x0000001fff038819 */ /* 0x000fe4000001140a */
[----:B------:R-:W-:Y:S01]  /*0470*/  SHF.L.U32 R4, R4, 0x3, RZ ;  /* 0x0000000304047819 */ /* 0x000fe200000006ff */
[----:B------:R-:W-:Y:S02]  /*0480*/  @P0 IMAD R240, R240, c[0x0][0x1ec], R9 ;  /* 0x00007b00f0f00a24 */ /* 0x000fe400078e0209 */
[----:B------:R-:W-:Y:S01]  /*0490*/  @P0 IMAD.MOV.U32 R7, RZ, RZ, R8 ;  /* 0x000000ffff070224 */ /* 0x000fe200078e0008 */
[----:B------:R-:W-:Y:S01]  /*04a0*/  SHF.R.S32.HI R5, RZ, 0x1f, R4 ;  /* 0x0000001fff057819 */ /* 0x000fe20000011404 */
[----:B------:R-:W-:Y:S02]  /*04b0*/  @!P0 IMAD R3, R3, c[0x0][0x1e0], RZ ;  /* 0x0000780003038a24 */ /* 0x000fe400078e02ff */
[----:B------:R-:W-:-:S04]  /*04c0*/  @!P0 IMAD.WIDE.U32 R8, R10, c[0x0][0x1e0], RZ ;  /* 0x000078000a088a25 */ /* 0x000fc800078e00ff */
[----:B------:R-:W-:Y:S01]  /*04d0*/  @!P0 IMAD R3, R10, c[0x0][0x1e4], R3 ;  /* 0x000079000a038a24 */ /* 0x000fe200078e0203 */
[----:B------:R-:W-:Y:S01]  /*04e0*/  @!P0 MOV R7, R8 ;  /* 0x0000000800078202 */ /* 0x000fe20000000f00 */
[----:B------:R-:W-:-:S04]  /*04f0*/  IMAD.WIDE.U32 R4, R239, c[0x0][0x1e8], R4 ;  /* 0x00007a00ef047a25 */ /* 0x000fc800078e0004 */
[----:B------:R-:W-:Y:S01]  /*0500*/  @!P0 IMAD.IADD R240, R9, 0x1, R3 ;  /* 0x0000000109f08824 */ /* 0x000fe200078e0203 */
[----:B------:R-:W-:Y:S01]  /*0510*/  IADD3 R4, P0, R7, R4, RZ ;  /* 0x0000000407047210 */ /* 0x000fe20007f1e0ff */
[----:B------:R-:W-:Y:S01]  /*0520*/  IMAD R0, R239, c[0x0][0x1ec], R0 ;  /* 0x00007b00ef007a24 */ /* 0x000fe200078e0200 */
[--C-:B------:R-:W-:Y:S01]  /*0530*/  SHF.R.S32.HI R3, RZ, 0x1f, R16.reuse ;  /* 0x0000001fff037819 */ /* 0x100fe20000011410 */
[----:B------:R-:W-:-:S03]  /*0540*/  IMAD R10, R10, c[0x0][0x1c0], R16 ;  /* 0x000070000a0a7a24 */ /* 0x000fc600078e0210 */
[----:B------:R-:W-:Y:S01]  /*0550*/  IADD3.X R5, R240, R5, R0, P0, !PT ;  /* 0x00000005f0057210 */ /* 0x000fe200007fe400 */
[----:B------:R-:W-:Y:S01]  /*0560*/  IMAD R3, R3, c[0x0][0x1f0], RZ ;  /* 0x00007c0003037a24 */ /* 0x000fe200078e02ff */
[----:B------:R-:W-:Y:S01]  /*0570*/  ISETP.GE.AND P0, PT, R2, R6, PT ;  /* 0x000000060200720c */ /* 0x000fe20003f06270 */
[----:B------:R-:W-:Y:S02]  /*0580*/  IMAD R239, R10, c[0x0][0x214], R239 ;  /* 0x000085000aef7a24 */ /* 0x000fe400078e02ef */
[C---:B------:R-:W-:Y:S02]  /*0590*/  IMAD R3, R16.reuse, c[0x0][0x1f4], R3 ;  /* 0x00007d0010037a24 */ /* 0x040fe400078e0203 */
[----:B------:R-:W-:Y:S01]  /*05a0*/  IMAD.WIDE.U32 R16, R16, c[0x0][0x1f0], R4 ;  /* 0x00007c0010107a25 */ /* 0x000fe200078e0004 */
[----:B------:R-:W-:-:S03]  /*05b0*/  SHF.R.S32.HI R4, RZ, 0x1f, R2 ;  /* 0x0000001fff047819 */ /* 0x000fc60000011402 */
[----:B------:R-:W-:-:S04]  /*05c0*/  IMAD.IADD R11, R17, 0x1, R3 ;  /* 0x00000001110b7824 */ /* 0x000fc800078e0203 */
        /* <DEDUP_REMOVED lines=12> */
.L_x_3945:
[----:B------:R-:W-:Y:S05]  /*0690*/  BSYNC B0 ;  /* 0x0000000000007941 */ /* 0x000fea0003800000 */
.L_x_3944:
[----:B------:R-:W-:Y:S01]  /*06a0*/  IADD3 R7, R2, 0x10, RZ ;  /* 0x0000001002077810 */ /* 0x000fe20007ffe0ff */
        /* <DEDUP_REMOVED lines=9> */
[----:B-1----:R-:W-:-:S03]  /*0740*/  LEA R12, P0, R8, c[0x0][0x1d0], 0x1 ;  /* 0x00007400080c7a11 */ /* 0x002fc600078008ff */
[----:B------:R-:W-:-:S05]  /*0750*/  IMAD R0, R3, c[0x0][0x1ec], R0 ;  /* 0x00007b0003007a24 */ /* 0x000fca00078e0200 */
[----:B------:R-:W-:-:S04]  /*0760*/  IADD3 R0, R9, R0, RZ ;  /* 0x0000000009007210 */ /* 0x000fc80007ffe0ff */
[----:B------:R-:W-:-:S05]  /*0770*/  LEA.HI.X R13, R8, c[0x0][0x1d4], R0, 0x1, P0 ;  /* 0x00007500080d7a11 */ /* 0x000fca00000f0c00 */
[----:B------:R1:W-:Y:S04]  /*0780*/  STG.E.128 [R12.64], RZ ;  /* 0x000000ff0c007986 */ /* 0x0003e8000c101d0c */
[----:B------:R1:W-:Y:S04]  /*0790*/  STG.E.128 [R12.64+0x80], RZ ;  /* 0x000080ff0c007986 */ /* 0x0003e8000c101d0c */
[----:B------:R1:W-:Y:S04]  /*07a0*/  STG.E.128 [R12.64+0x100], RZ ;  /* 0x000100ff0c007986 */ /* 0x0003e8000c101d0c */
[----:B------:R1:W-:Y:S02]  /*07b0*/  STG.E.128 [R12.64+0x180], RZ ;  /* 0x000180ff0c007986 */ /* 0x0003e4000c101d0c */
.L_x_3947:
[----:B------:R-:W-:Y:S05]  /*07c0*/  BSYNC B0 ;  /* 0x0000000000007941 */ /* 0x000fea0003800000 */
.L_x_3946:
        /* <DEDUP_REMOVED lines=18> */
.L_x_3949:
[----:B------:R-:W-:Y:S05]  /*08f0*/  BSYNC B0 ;  /* 0x0000000000007941 */ /* 0x000fea0003800000 */
.L_x_3948:
[----:B------:R-:W-:Y:S01]  /*0900*/  IADD3 R8, R2, 0x30, RZ ;  /* 0x0000003002087810 */ /* 0x000fe20007ffe0ff */
[----:B------:R-:W-:Y:S03]  /*0910*/  BSSY B0, `(.L_x_3950) ;  /* 0x0000010000007945 */ /* 0x000fe60003800000 */
[----:B------:R-:W-:-:S13]  /*0920*/  ISETP.GE.AND P0, PT, R8, R6, PT ;  /* 0x000000060800720c */ /* 0x000fda0003f06270 */
[----:B------:R-:W-:Y:S05]  /*0930*/  @P0 BRA `(.L_x_3951) ;  /* 0x000000d000000947 */ /* 0x000fea0003800000 */
[----:B------:R-:W-:Y:S02]  /*0940*/  IADD3 R3, P0, R2, 0x30, RZ ;  /* 0x0000003002037810 */ /* 0x000fe40007f1e0ff */
[----:B------:R-:W-:Y:S02]  /*0950*/  MOV R10, R16 ;  /* 0x00000010000a7202 */ /* 0x000fe40000000f00 */
[----:B------:R-:W-:-:S03]  /*0960*/  IADD3.X R0, RZ, R4, RZ, P0, !PT ;  /* 0x00000004ff007210 */ /* 0x000fc600007fe4ff */
        /* <DEDUP_REMOVED lines=10> */
.L_x_3951:
[----:B------:R-:W-:Y:S05]  /*0a10*/  BSYNC B0 ;  /* 0x0000000000007941 */ /* 0x000fea0003800000 */
.L_x_3950:
[----:B------:R-:W-:-:S04]  /*0a20*/  LOP3.LUT P4, RZ, R103, 0x7, RZ, 0xc0, !PT ;  /* 0x0000000767ff7812 */ /* 0x000fc8000788c0ff */
[-C--:B------:R-:W-:Y:S02]  /*0a30*/  ISETP.GE.OR P3, PT, R2, R6.reuse, P4 ;  /* 0x000000060200720c */ /* 0x080fe40002766670 */
[-C--:B------:R-:W-:Y:S02]  /*0a40*/  ISETP.GE.OR P2, PT, R7, R6.reuse, P4 ;  /* 0x000000060700720c */ /* 0x080fe40002746670 */
[----:B------:R-:W-:Y:S02]  /*0a50*/  ISETP.GE.OR P1, PT, R5, R6, P4 ;  /* 0x000000060500720c */ /* 0x000fe40002726670 */
[C---:B------:R-:W-:Y:S02]  /*0a60*/  IADD3 R2, P0, R239.reuse, R2, RZ ;  /* 0x00000002ef027210 */ /* 0x040fe40007f1e0ff */
[----:B------:R-:W-:Y:S02]  /*0a70*/  ISETP.GE.OR P4, PT, R8, R6, P4 ;  /* 0x000000060800720c */ /* 0x000fe40002786670 */
[----:B------:R-:W-:-:S02]  /*0a80*/  LEA.HI.X.SX32 R239, R239, R4, 0x1, P0 ;  /* 0x00000004efef7211 */ /* 0x000fc400000f0eff */
[----:B------:R-:W-:Y:S01]  /*0a90*/  LEA R4, P0, R2, c[0x0][0x200], 0x2 ;  /* 0x0000800002047a11 */ /* 0x000fe200078010ff */
[----:B------:R-:W-:-:S03]  /*0aa0*/  @!P3 IMAD.MOV.U32 R3, RZ, RZ, 0x7f800000 ;  /* 0x7f800000ff03b424 */ /* 0x000fc600078e00ff */
[----:B------:R-:W-:Y:S01]  /*0ab0*/  LEA.HI.X R5, R2, c[0x0][0x204], R239, 0x2, P0 ;  /* 0x0000810002057a11 */ /* 0x000fe200000f14ef */
[----:B------:R-:W-:Y:S02]  /*0ac0*/  @!P2 IMAD.MOV.U32 R2, RZ, RZ, 0x7f800000 ;  /* 0x7f800000ff02a424 */ /* 0x000fe400078e00ff */
[----:B------:R-:W-:Y:S02]  /*0ad0*/  @!P1 IMAD.MOV.U32 R0, RZ, RZ, 0x7f800000 ;  /* 0x7f800000ff009424 */ /* 0x000fe400078e00ff */
[----:B------:R2:W-:Y:S04]  /*0ae0*/  @!P3 STG.E [R4.64], R3 ;  /* 0x000000030400b986 */ /* 0x0005e8000c10190c */
[----:B------:R2:W-:Y:S04]  /*0af0*/  @!P2 STG.E [R4.64+0x40], R2 ;  /* 0x000040020400a986 */ /* 0x0005e8000c10190c */
[----:B------:R2:W-:Y:S01]  /*0b00*/  @!P1 STG.E [R4.64+0x80], R0 ;  /* 0x0000800004009986 */ /* 0x0005e2000c10190c */
[----:B------:R-:W-:Y:S05]  /*0b10*/  @P4 EXIT ;  /* 0x000000000000494d */ /* 0x000fea0003800000 */
[----:B--2---:R-:W-:-:S05]  /*0b20*/  MOV R0, 0x7f800000 ;  /* 0x7f80000000007802 */ /* 0x004fca0000000f00 */
[----:B------:R-:W-:Y:S01]  /*0b30*/  STG.E [R4.64+0xc0], R0 ;  /* 0x0000c00004007986 */ /* 0x000fe2000c10190c */
[----:B------:R-:W-:Y:S05]  /*0b40*/  EXIT ;  /* 0x000000000000794d */ /* 0x000fea0003800000 */
.L_x_3943:
[----:B------:R-:W-:Y:S01]  /*0b50*/  ISETP.NE.U32.AND P0, PT, RZ, c[0x0][0x2b8], PT ;  /* 0x0000ae00ff007a0c */ /* 0x000fe20003f05070 */
[----:B------:R-:W-:Y:S01]  /*0b60*/  IMAD.MOV.U32 R0, RZ, RZ, R10 ;  /* 0x000000ffff007224 */ /* 0x000fe200078e000a */
[----:B------:R-:W-:Y:S02]  /*0b70*/  ISETP.NE.U32.AND P2, PT, RZ, c[0x0][0x2c0], PT ;  /* 0x0000b000ff007a0c */ /* 0x000fe40003f45070 */
[----:B------:R-:W-:Y:S02]  /*0b80*/  ISETP.NE.AND.EX P0, PT, RZ, c[0x0][0x2bc], PT, P0 ;  /* 0x0000af00ff007a0c */ /* 0x000fe40003f05300 */
[----:B------:R-:W-:-:S11]  /*0b90*/  ISETP.NE.AND.EX P2, PT, RZ, c[0x0][0x2c4], PT, P2 ;  /* 0x0000b100ff007a0c */ /* 0x000fd60003f45320 */
[----:B------:R-:W-:-:S05]  /*0ba0*/  @P0 IMAD.WIDE R4, R10, R4, c[0x0][0x2b8] ;  /* 0x0000ae000a040625 */ /* 0x000fca00078e0204 */
[----:B------:R1:W5:Y:S01]  /*0bb0*/  @P0 LDG.E R0, [R4.64] ;  /* 0x0000000c04000981 */ /* 0x000362000c1e1900 */
[----:B------:R-:W-:Y:S01]  /*0bc0*/  @P2 IMAD.WIDE.U32 R8, R10, c[0x0][0x2c8], RZ ;  /* 0x0000b2000a082a25 */ /* 0x000fe200078e00ff */
[----:B------:R-:W-:Y:S01]  /*0bd0*/  CS2R R242, SRZ ;  /* 0x0000000000f27805 */ /* 0x000fe2000001ff00 */
[----:B------:R-:W-:Y:S02]  /*0be0*/  PLOP3.LUT P0, PT, PT, PT, PT, 0x8, 0x0 ;  /* 0x000000000000781c */ /* 0x000fe40003f0e170 */
[----:B------:R-:W-:Y:S02]  /*0bf0*/  IABS R95, c[0x0][0x2d0] ;  /* 0x0000b400005f7a13 */ /* 0x000fe40000000000 */
[----:B------:R-:W-:Y:S02]  /*0c00*/  @P2 LEA R242, P1, R8, c[0x0][0x2c0], 0x2 ;  /* 0x0000b00008f22a11 */ /* 0x000fe400078210ff */
[----:B-1----:R-:W-:-:S05]  /*0c10*/  @P2 SHF.R.S32.HI R4, RZ, 0x1f, R10 ;  /* 0x0000001fff042819 */ /* 0x002fca000001140a */
[----:B------:R-:W-:-:S04]  /*0c20*/  @P2 IMAD R4, R4, c[0x0][0x2c8], RZ ;  /* 0x0000b20004042a24 */ /* 0x000fc800078e02ff */
[----:B------:R-:W-:-:S04]  /*0c30*/  @P2 IMAD R4, R10, c[0x0][0x2cc], R4 ;  /* 0x0000b3000a042a24 */ /* 0x000fc800078e0204 */
[----:B------:R-:W-:-:S05]  /*0c40*/  @P2 IMAD.IADD R4, R9, 0x1, R4 ;  /* 0x0000000109042824 */ /* 0x000fca00078e0204 */
[----:B------:R-:W-:-:S04]  /*0c50*/  @P2 SHF.L.U64.HI R4, R8, 0x2, R4 ;  /* 0x0000000208042819 */ /* 0x000fc80000010204 */
[----:B------:R-:W-:Y:S02]  /*0c60*/  @P2 IADD3.X R243, R4, c[0x0][0x2c4], RZ, P1, !PT ;  /* 0x0000b10004f32a10 */ /* 0x000fe40000ffe4ff */
[----:B------:R-:W-:-:S04]  /*0c70*/  @P2 ISETP.NE.U32.AND P1, PT, R242, RZ, PT ;  /* 0x000000fff200220c */ /* 0x000fc80003f25070 */
[----:B------:R-:W-:-:S13]  /*0c80*/  @P2 ISETP.NE.AND.EX P0, PT, R243, RZ, PT, P1 ;  /* 0x000000fff300220c */ /* 0x000fda0003f05310 */
[----:B------:R-:W-:Y:S05]  /*0c90*/  @!P0 BRA `(.L_x_3952) ;  /* 0x000004a000008947 */ /* 0x000fea0003800000 */
[----:B------:R-:W1:Y:S01]  /*0ca0*/  I2F.RP R4, R95 ;  /* 0x0000005f00047306 */ /* 0x000e620000209400 */
[----:B------:R-:W-:-:S04]  /*0cb0*/  LEA R14, R165, 0xffffffc0, 0x6 ;  /* 0xffffffc0a50e7811 */ /* 0x000fc800078e30ff */
[----:B-----5:R-:W-:-:S03]  /*0cc0*/  IABS R0, R14 ;  /* 0x0000000e00007213 */ /* 0x020fc60000000000 */
[----:B-1----:R-:W1:Y:S02]  /*0cd0*/  MUFU.RCP R4, R4 ;  /* 0x0000000400047308 */ /* 0x002e640000001000 */
[----:B-1----:R-:W-:-:S06]  /*0ce0*/  IADD3 R4, R4, 0xffffffe, RZ ;  /* 0x0ffffffe04047810 */ /* 0x002fcc0007ffe0ff */
        /* <DEDUP_REMOVED lines=10> */
[-C--:B------:R-:W-:Y:S02]  /*0d90*/  @!P2 IADD3 R0, R0, -R95.reuse, RZ ;  /* 0x8000005f0000a210 */ /* 0x080fe40007ffe0ff */
[----:B------:R-:W-:Y:S02]  /*0da0*/  @!P2 IADD3 R3, R3, 0x1, RZ ;  /* 0x000000010303a810 */ /* 0x000fe40007ffe0ff */
[----:B------:R-:W-:Y:S02]  /*0db0*/  ISETP.GE.U32.AND P3, PT, R0, R95, PT ;  /* 0x0000005f0000720c */ /* 0x000fe40003f66070 */
[----:B------:R-:W-:Y:S02]  /*0dc0*/  LOP3.LUT R0, R14, c[0x0][0x2d0], RZ, 0x3c, !PT ;  /* 0x0000b4000e007a12 */ /* 0x000fe400078e3cff */
[----:B------:R-:W-:Y:S02]  /*0dd0*/  ISETP.NE.AND P2, PT, RZ, c[0x0][0x2d0], PT ;  /* 0x0000b400ff007a0c */ /* 0x000fe40003f45270 */
[----:B------:R-:W-:-:S07]  /*0de0*/  ISETP.GE.AND P1, PT, R0, RZ, PT ;  /* 0x000000ff0000720c */ /* 0x000fce0003f26270 */
[----:B------:R-:W-:-:S05]  /*0df0*/  @P3 IADD3 R3, R3, 0x1, RZ ;  /* 0x0000000103033810 */ /* 0x000fca0007ffe0ff */
[----:B------:R-:W-:-:S05]  /*0e00*/  IMAD.MOV.U32 R2, RZ, RZ, R3 ;  /* 0x000000ffff027224 */ /* 0x000fca00078e0003 */
[----:B------:R-:W-:Y:S02]  /*0e10*/  @!P1 IADD3 R2, -R2, RZ, RZ ;  /* 0x000000ff02029210 */ /* 0x000fe40007ffe1ff */
        /* <DEDUP_REMOVED lines=8> */
[----:B-1----:R-:W-:Y:S01]  /*0ea0*/  IMAD.MOV R3, RZ, RZ, -R13 ;  /* 0x000000ffff037224 */ /* 0x002fe200078e0a0d */
[----:B------:R-:W-:-:S03]  /*0eb0*/  MOV R12, RZ ;  /* 0x000000ff000c7202 */ /* 0x000fc60000000f00 */
[----:B------:R-:W-:Y:S01]  /*0ec0*/  IMAD R4, R3, R0, RZ ;  /* 0x0000000003047224 */ /* 0x000fe200078e02ff */
[----:B------:R-:W-:-:S03]  /*0ed0*/  IABS R3, R16 ;  /* 0x0000001000037213 */ /* 0x000fc60000000000 */
[----:B------:R-:W-:-:S04]  /*0ee0*/  IMAD.HI.U32 R12, R13, R4, R12 ;  /* 0x000000040d0c7227 */ /* 0x000fc800078e000c */
[----:B------:R-:W-:-:S04]  /*0ef0*/  IMAD.MOV.U32 R4, RZ, RZ, R3 ;  /* 0x000000ffff047224 */ /* 0x000fc800078e0003 */
[----:B------:R-:W-:-:S05]  /*0f00*/  IMAD.HI.U32 R12, R12, R4, RZ ;  /* 0x000000040c0c7227 */ /* 0x000fca00078e00ff */
[----:B------:R-:W-:-:S05]  /*0f10*/  IADD3 R3, -R12, RZ, RZ ;  /* 0x000000ff0c037210 */ /* 0x000fca0007ffe1ff */
[----:B------:R-:W-:-:S05]  /*0f20*/  IMAD R3, R0, R3, R4 ;  /* 0x0000000300037224 */ /* 0x000fca00078e0204 */
[----:B------:R-:W-:-:S13]  /*0f30*/  ISETP.GT.U32.AND P1, PT, R0, R3, PT ;  /* 0x000000030000720c */ /* 0x000fda0003f24070 */
[----:B------:R-:W-:Y:S01]  /*0f40*/  @!P1 IMAD.IADD R3, R3, 0x1, -R0 ;  /* 0x0000000103039824 */ /* 0x000fe200078e0a00 */
[----:B------:R-:W-:-:S04]  /*0f50*/  @!P1 IADD3 R12, R12, 0x1, RZ ;  /* 0x000000010c0c9810 */ /* 0x000fc80007ffe0ff */
[----:B------:R-:W-:Y:S02]  /*0f60*/  ISETP.GE.U32.AND P2, PT, R3, R0, PT ;  /* 0x000000000300720c */ /* 0x000fe40003f46070 */
[----:B------:R-:W-:Y:S02]  /*0f70*/  LOP3.LUT R3, R16, c[0x0][0x1c8], RZ, 0x3c, !PT ;  /* 0x0000720010037a12 */ /* 0x000fe400078e3cff */
[----:B------:R-:W-:Y:S02]  /*0f80*/  IADD3 R0, -R2, RZ, RZ ;  /* 0x000000ff02007210 */ /* 0x000fe40007ffe1ff */
[----:B------:R-:W-:-:S03]  /*0f90*/  ISETP.GE.AND P1, PT, R3, RZ, PT ;  /* 0x000000ff0300720c */ /* 0x000fc60003f26270 */
[----:B------:R-:W-:-:S04]  /*0fa0*/  IMAD R14, R0, c[0x0][0x2d0], R14 ;  /* 0x0000b400000e7a24 */ /* 0x000fc800078e020e */
[----:B------:R-:W-:Y:S02]  /*0fb0*/  @P2 IADD3 R12, R12, 0x1, RZ ;  /* 0x000000010c0c2810 */ /* 0x000fe40007ffe0ff */
[----:B------:R-:W-:Y:S02]  /*0fc0*/  ISETP.NE.AND P2, PT, RZ, c[0x0][0x1c8], PT ;  /* 0x00007200ff007a0c */ /* 0x000fe40003f45270 */
[----:B------:R-:W-:Y:S02]  /*0fd0*/  SHF.R.S32.HI R5, RZ, 0x1f, R14 ;  /* 0x0000001fff057819 */ /* 0x000fe4000001140e */
[----:B------:R-:W-:-:S03]  /*0fe0*/  @!P1 IMAD.MOV R12, RZ, RZ, -R12 ;  /* 0x000000ffff0c9224 */ /* 0x000fc600078e0a0c */
[----:B------:R-:W-:-:S04]  /*0ff0*/  IMAD R0, R5, c[0x0][0x198], RZ ;  /* 0x0000660005007a24 */ /* 0x000fc800078e02ff */
[----:B------:R-:W-:Y:S02]  /*1000*/  IMAD R0, R14, c[0x0][0x19c], R0 ;  /* 0x000067000e007a24 */ /* 0x000fe400078e0200 */
[----:B------:R-:W-:-:S04]  /*1010*/  @!P2 LOP3.LUT R12, RZ, c[0x0][0x1c8], RZ, 0x33, !PT ;  /* 0x00007200ff0caa12 */ /* 0x000fc800078e33ff */
[----:B------:R-:W-:-:S05]  /*1020*/  SHF.R.S32.HI R30, RZ, 0x1f, R12 ;  /* 0x0000001fff1e7819 */ /* 0x000fca000001140c */
[----:B------:R-:W-:-:S04]  /*1030*/  IMAD R7, R30, c[0x0][0x1b0], RZ ;  /* 0x00006c001e077a24 */ /* 0x000fc800078e02ff */
[----:B------:R-:W-:Y:S01]  /*1040*/  IMAD R7, R12, c[0x0][0x1b4], R7 ;  /* 0x00006d000c077a24 */ /* 0x000fe200078e0207 */
[----:B--2---:R-:W-:Y:S01]  /*1050*/  SHF.R.S32.HI R2, RZ, 0x1f, R8 ;  /* 0x0000001fff027819 */ /* 0x004fe20000011408 */
[----:B------:R-:W-:-:S04]  /*1060*/  IMAD.WIDE.U32 R18, R8, c[0x0][0x180], RZ ;  /* 0x0000600008127a25 */ /* 0x000fc800078e00ff */
[C---:B------:R-:W-:Y:S02]  /*1070*/  IMAD R3, R2.reuse, c[0x0][0x180], RZ ;  /* 0x0000600002037a24 */ /* 0x040fe400078e02ff */
[----:B------:R-:W-:Y:S02]  /*1080*/  IMAD R2, R2, c[0x0][0x188], RZ ;  /* 0x0000620002027a24 */ /* 0x000fe400078e02ff */
[C---:B------:R-:W-:Y:S02]  /*1090*/  IMAD R3, R8.reuse, c[0x0][0x184], R3 ;  /* 0x0000610008037a24 */ /* 0x040fe400078e0203 */
[C---:B------:R-:W-:Y:S02]  /*10a0*/  IMAD R2, R8.reuse, c[0x0][0x18c], R2 ;  /* 0x0000630008027a24 */ /* 0x040fe400078e0202 */
[----:B------:R-:W-:Y:S01]  /*10b0*/  IMAD.WIDE.U32 R8, R8, c[0x0][0x188], RZ ;  /* 0x0000620008087a25 */ /* 0x000fe200078e00ff */
[----:B------:R-:W-:-:S03]  /*10c0*/  IADD3 R19, R19, R3, RZ ;  /* 0x0000000313137210 */ /* 0x000fc60007ffe0ff */
[----:B------:R-:W-:Y:S01]  /*10d0*/  IMAD.IADD R2, R9, 0x1, R2 ;  /* 0x0000000109027824 */ /* 0x000fe200078e0202 */
[----:B------:R-:W-:Y:S01]  /*10e0*/  MOV R20, R8 ;  /* 0x0000000800147202 */ /* 0x000fe20000000f00 */
[----:B------:R-:W-:-:S04]  /*10f0*/  IMAD.WIDE.U32 R96, R14, c[0x0][0x198], R18 ;  /* 0x000066000e607a25 */ /* 0x000fc800078e0012 */
[----:B------:R-:W-:-:S04]  /*1100*/  IMAD.IADD R97, R97, 0x1, R0 ;  /* 0x0000000161617824 */ /* 0x000fc800078e0200 */
[----:B------:R-:W-:-:S05]  /*1110*/  IMAD.WIDE.U32 R96, R12, c[0x0][0x1b0], R96 ;  /* 0x00006c000c607a25 */ /* 0x000fca00078e0060 */
[----:B------:R-:W-:Y:S01]  /*1120*/  IADD3 R7, R97, R7, RZ ;  /* 0x0000000761077210 */ /* 0x000fe20007ffe0ff */
[----:B------:R-:W-:Y:S05]  /*1130*/  BRA `(.L_x_3953) ;  /* 0x0000043000007947 */ /* 0x000fea0003800000 */
.L_x_3952:
[----:B------:R-:W-:-:S13]  /*1140*/  ISETP.NE.AND P4, PT, R2, -0x1, PT ;  /* 0xffffffff0200780c */ /* 0x000fda0003f85270 */
[----:B------:R-:W-:-:S05]  /*1150*/  @P4 IADD3 R7, R3, R2, RZ ;  /* 0x0000000203074210 */ /* 0x000fca0007ffe0ff */
[----:B------:R-:W-:-:S04]  /*1160*/  @P4 IMAD.WIDE.U32 R8, R7, c[0x0][0x198], RZ ;  /* 0x0000660007084a25 */ /* 0x000fc800078e00ff */
[----:B------:R-:W-:Y:S01]  /*1170*/  @P4 IMAD R7, R7, c[0x0][0x19c], R9 ;  /* 0x0000670007074a24 */ /* 0x000fe200078e0209 */
        /* <DEDUP_REMOVED lines=11> */
.L_x_3954:
[----:B------:R-:W-:Y:S02]  /*1230*/  IABS R9, c[0x0][0x1c8] ;  /* 0x0000720000097a13 */ /* 0x000fe40000000000 */
[----:B------:R-:W-:Y:S02]  /*1240*/  LEA R14, R165, 0xffffffc0, 0x6 ;  /* 0xffffffc0a50e7811 */ /* 0x000fe400078e30ff */
[----:B------:R-:W1:Y:S01]  /*1250*/  I2F.RP R12, R9 ;  /* 0x00000009000c7306 */ /* 0x000e620000209400 */
[----:B------:R-:W-:-:S05]  /*1260*/  @P4 IADD3 R2, R3, R2, RZ ;  /* 0x0000000203024210 */ /* 0x000fca0007ffe0ff */
        /* <DEDUP_REMOVED lines=13> */
[----:B------:R-:W-:Y:S01]  /*1340*/  IMAD R4, R9, R4, R5 ;  /* 0x0000000409047224 */ /* 0x000fe200078e0205 */
[----:B------:R-:W-:-:S04]  /*1350*/  SHF.R.S32.HI R5, RZ, 0x1f, R14 ;  /* 0x0000001fff057819 */ /* 0x000fc8000001140e */
[----:B------:R-:W-:-:S13]  /*1360*/  ISETP.GT.U32.AND P1, PT, R9, R4, PT ;  /* 0x000000040900720c */ /* 0x000fda0003f24070 */
[----:B------:R-:W-:Y:S01]  /*1370*/  @!P1 IMAD.IADD R4, R4, 0x1, -R9 ;  /* 0x0000000104049824 */ /* 0x000fe200078e0a09 */
[----:B------:R-:W-:Y:S02]  /*1380*/  @!P1 IADD3 R12, R12, 0x1, RZ ;  /* 0x000000010c0c9810 */ /* 0x000fe40007ffe0ff */
[----:B------:R-:W-:Y:S02]  /*1390*/  ISETP.NE.AND P1, PT, RZ, c[0x0][0x1c8], PT ;  /* 0x00007200ff007a0c */ /* 0x000fe40003f25270 */
[----:B------:R-:W-:Y:S01]  /*13a0*/  ISETP.GE.U32.AND P3, PT, R4, R9, PT ;  /* 0x000000090400720c */ /* 0x000fe20003f66070 */
[----:B------:R-:W-:Y:S01]  /*13b0*/  IMAD.MOV.U32 R9, RZ, RZ, R7 ;  /* 0x000000ffff097224 */ /* 0x000fe200078e0007 */
[----:B------:R-:W-:-:S03]  /*13c0*/  LOP3.LUT R4, R16, c[0x0][0x1c8], RZ, 0x3c, !PT ;  /* 0x0000720010047a12 */ /* 0x000fc600078e3cff */
[----:B------:R-:W-:Y:S01]  /*13d0*/  IMAD.WIDE.U32 R8, R14, c[0x0][0x198], R8 ;  /* 0x000066000e087a25 */ /* 0x000fe200078e0008 */
[----:B------:R-:W-:-:S03]  /*13e0*/  ISETP.GE.AND P2, PT, R4, RZ, PT ;  /* 0x000000ff0400720c */ /* 0x000fc60003f46270 */
[----:B------:R-:W-:-:S04]  /*13f0*/  IMAD R4, R5, c[0x0][0x198], RZ ;  /* 0x0000660005047a24 */ /* 0x000fc800078e02ff */
[----:B------:R-:W-:Y:S01]  /*1400*/  @P3 IADD3 R12, R12, 0x1, RZ ;  /* 0x000000010c0c3810 */ /* 0x000fe20007ffe0ff */
[----:B------:R-:W-:-:S04]  /*1410*/  IMAD R4, R14, c[0x0][0x19c], R4 ;  /* 0x000067000e047a24 */ /* 0x000fc800078e0204 */
[----:B------:R-:W-:Y:S01]  /*1420*/  IMAD.IADD R9, R9, 0x1, R4 ;  /* 0x0000000109097824 */ /* 0x000fe200078e0204 */
[----:B------:R-:W-:Y:S02]  /*1430*/  @!P2 IADD3 R12, -R12, RZ, RZ ;  /* 0x000000ff0c0ca210 */ /* 0x000fe40007ffe1ff */
[----:B------:R-:W-:-:S04]  /*1440*/  @!P1 LOP3.LUT R12, RZ, c[0x0][0x1c8], RZ, 0x33, !PT ;  /* 0x00007200ff0c9a12 */ /* 0x000fc800078e33ff */
[----:B------:R-:W-:Y:S01]  /*1450*/  SHF.R.S32.HI R30, RZ, 0x1f, R12 ;  /* 0x0000001fff1e7819 */ /* 0x000fe2000001140c */
[----:B------:R-:W-:-:S04]  /*1460*/  IMAD.WIDE.U32 R8, R12, c[0x0][0x1b0], R8 ;  /* 0x00006c000c087a25 */ /* 0x000fc800078e0008 */
[----:B------:R-:W-:Y:S01]  /*1470*/  IMAD R7, R30, c[0x0][0x1b0], RZ ;  /* 0x00006c001e077a24 */ /* 0x000fe200078e02ff */
[----:B------:R-:W-:-:S03]  /*1480*/  MOV R96, R8 ;  /* 0x0000000800607202 */ /* 0x000fc60000000f00 */
[----:B------:R-:W-:-:S04]  /*1490*/  IMAD R7, R12, c[0x0][0x1b4], R7 ;  /* 0x00006d000c077a24 */ /* 0x000fc800078e0207 */
[----:B------:R-:W-:Y:S01]  /*14a0*/  IMAD.IADD R7, R9, 0x1, R7 ;  /* 0x0000000109077824 */ /* 0x000fe200078e0207 */
        /* <DEDUP_REMOVED lines=11> */
[----:B------:R-:W-:Y:S02]  /*1560*/  MOV R20, R8 ;  /* 0x0000000800147202 */ /* 0x000fe40000000f00 */
.L_x_3953:
[----:B------:R-:W-:Y:S01]  /*1570*/  ISETP.NE.AND P1, PT, R240, -0x1, PT ;  /* 0xfffffffff000780c */ /* 0x000fe20003f25270 */
[----:B------:R-:W-:Y:S01]  /*1580*/  IMAD.IADD R239, R6, 0x1, -R239 ;  /* 0x0000000106ef7824 */ /* 0x000fe200078e0aef */
[----:B------:R-:W-:Y:S01]  /*1590*/  SHF.R.S32.HI R4, RZ, 0x1f, R103 ;  /* 0x0000001fff047819 */ /* 0x000fe20000011467 */
[----:B------:R-:W-:Y:S01]  /*15a0*/  IMAD R30, R30, c[0x0][0x1b8], RZ ;  /* 0x00006e001e1e7a24 */ /* 0x000fe200078e02ff */
[----:B------:R-:W-:Y:S01]  /*15b0*/  SHF.R.S32.HI R24, RZ, 0x1f, R16 ;  /* 0x0000001fff187819 */ /* 0x000fe20000011410 */
[----:B------:R-:W-:Y:S01]  /*15c0*/  IMAD.SHL.U32 R93, R165, 0x40, RZ ;  /* 0x00000040a55d7824 */ /* 0x000fe200078e00ff */
[----:B------:R-:W-:Y:S01]  /*15d0*/  LEA.HI R8, R4, R103, RZ, 0x3 ;  /* 0x0000006704087211 */ /* 0x000fe200078f18ff */
[----:B------:R-:W-:Y:S02]  /*15e0*/  IMAD R30, R12, c[0x0][0x1bc], R30 ;  /* 0x00006f000c1e7a24 */ /* 0x000fe400078e021e */
[----:B------:R-:W-:Y:S01]  /*15f0*/  IMAD R24, R24, c[0x0][0x1a8], RZ ;  /* 0x00006a0018187a24 */ /* 0x000fe200078e02ff */
[----:B------:R-:W-:Y:S01]  /*1600*/  LOP3.LUT R3, R8, 0xfffffff8, RZ, 0xc0, !PT ;  /* 0xfffffff808037812 */ /* 0x000fe200078ec0ff */
[----:B------:R-:W-:Y:S01]  /*1610*/  IMAD.MOV.U32 R94, RZ, RZ, c[0x0][0x198] ;  /* 0x00006600ff5e7624 */ /* 0x000fe200078e00ff */
[----:B------:R-:W-:Y:S01]  /*1620*/  SHF.R.S32.HI R8, RZ, 0x3, R8 ;  /* 0x00000003ff087819 */ /* 0x000fe20000011408 */
[----:B------:R-:W-:Y:S01]  /*1630*/  @!P1 IMAD.WIDE.U32 R22, R10, c[0x0][0x178], RZ ;  /* 0x00005e000a169a25 */ /* 0x000fe200078e00ff */
[----:B------:R-:W-:-:S02]  /*1640*/  @!P1 SHF.R.S32.HI R9, RZ, 0x1f, R10 ;  /* 0x0000001fff099819 */ /* 0x000fc4000001140a */
[C---:B------:R-:W-:Y:S01]  /*1650*/  IADD3 R6, R8.reuse, 0x10, RZ ;  /* 0x0000001008067810 */ /* 0x040fe20007ffe0ff */
[----:B------:R-:W-:Y:S01]  /*1660*/  IMAD.IADD R3, R103, 0x1, -R3 ;  /* 0x0000000167037824 */ /* 0x000fe200078e0a03 */
[----:B------:R-:W-:Y:S01]  /*1670*/  IADD3 R14, P3, R8, R14, RZ ;  /* 0x0000000e080e7210 */ /* 0x000fe20007f7e0ff */
[----:B------:R-:W-:Y:S01]  /*1680*/  @!P1 IMAD R9, R9, c[0x0][0x178], RZ ;  /* 0x00005e0009099a24 */ /* 0x000fe200078e02ff */
[----:B------:R-:W-:Y:S01]  /*1690*/  IADD3 R92, R93, -0x40, RZ ;  /* 0xffffffc05d5c7810 */ /* 0x000fe20007ffe0ff */
[----:B------:R-:W-:Y:S02]  /*16a0*/  IMAD.SHL.U32 R11, R3, 0x8, RZ ;  /* 0x00000008030b7824 */ /* 0x000fe400078e00ff */
[----:B------:R-:W-:-:S03]  /*16b0*/  @P1 IMAD.WIDE.U32 R18, R240, c[0x0][0x190], RZ ;  /* 0x00006400f0121a25 */ /* 0x000fc600078e00ff */
[C---:B------:R-:W-:Y:S01]  /*16c0*/  IADD3 R20, P2, R11.reuse, R20, RZ ;  /* 0x000000140b147210 */ /* 0x040fe20007f5e0ff */
[----:B------:R-:W-:Y:S01]  /*16d0*/  @!P1 IMAD R9, R10, c[0x0][0x17c], R9 ;  /* 0x00005f000a099a24 */ /* 0x000fe200078e0209 */
[----:B------:R-:W-:Y:S01]  /*16e0*/  SHF.R.S32.HI R10, RZ, 0x1f, R11 ;  /* 0x0000001fff0a7819 */ /* 0x000fe2000001140b */
[----:B------:R-:W-:Y:S01]  /*16f0*/  @!P1 IMAD.MOV.U32 R18, RZ, RZ, R22 ;  /* 0x000000ffff129224 */ /* 0x000fe200078e0016 */
[----:B------:R-:W-:Y:S01]  /*1700*/  IADD3 R96, P5, R11, R96, RZ ;  /* 0x000000600b607210 */ /* 0x000fe20007fbe0ff */
[----:B-----5:R-:W-:Y:S02]  /*1710*/  @P1 IMAD R0, R240, c[0x0][0x194], R19 ;  /* 0x00006500f0001a24 */ /* 0x020fe400078e0213 */
[----:B------:R-:W-:Y:S01]  /*1720*/  @!P1 IMAD.IADD R0, R23, 0x1, R9 ;  /* 0x0000000117009824 */ /* 0x000fe200078e0209 */
[----:B------:R-:W-:Y:S01]  /*1730*/  IADD3 R18, P1, R11, R18, RZ ;  /* 0x000000120b127210 */ /* 0x000fe20007f3e0ff */
[----:B------:R-:W-:Y:S01]  /*1740*/  IMAD.X R21, R10, 0x1, R2, P2 ;  /* 0x000000010a157824 */ /* 0x000fe200010e0602 */
[----:B------:R-:W-:Y:S01]  /*1750*/  ISETP.GE.AND P2, PT, R6, R239, PT ;  /* 0x000000ef0600720c */ /* 0x000fe20003f46270 */
[C---:B------:R-:W-:Y:S01]  /*1760*/  IMAD.SHL.U32 R241, R8.reuse, 0x40, RZ ;  /* 0x0000004008f17824 */ /* 0x040fe200078e00ff */
[----:B------:R-:W-:Y:S01]  /*1770*/  IADD3 R2, R8, 0x30, RZ ;  /* 0x0000003008027810 */ /* 0x000fe20007ffe0ff */
[----:B------:R-:W-:Y:S01]  /*1780*/  IMAD.X R19, R10, 0x1, R0, P1 ;  /* 0x000000010a137824 */ /* 0x000fe200008e0600 */
[----:B------:R-:W-:Y:S01]  /*1790*/  SHF.R.S32.HI R9, RZ, 0x1f, R8 ;  /* 0x0000001fff097819 */ /* 0x000fe20000011408 */
[----:B------:R-:W-:Y:S01]  /*17a0*/  IMAD.WIDE.U32 R12, R12, c[0x0][0x1b8], R20 ;  /* 0x00006e000c0c7a25 */ /* 0x000fe200078e0014 */
[----:B------:R-:W-:-:S02]  /*17b0*/  IADD3 R0, R8, 0x20, RZ ;  /* 0x0000002008007810 */ /* 0x000fc40007ffe0ff */
[-C--:B------:R-:W-:Y:S01]  /*17c0*/  ISETP.GE.AND P4, PT, R2, R239.reuse, PT ;  /* 0x000000ef0200720c */ /* 0x080fe20003f86270 */
[----:B------:R-:W-:Y:S01]  /*17d0*/  IMAD.WIDE R32, R32, 0x40, R8 ;  /* 0x0000004020207825 */ /* 0x000fe200078e0208 */
[-C--:B------:R-:W-:Y:S02]  /*17e0*/  ISETP.GE.AND P6, PT, R0, R239.reuse, PT ;  /* 0x000000ef0000720c */ /* 0x080fe40003fc6270 */
[----:B------:R-:W-:Y:S01]  /*17f0*/  ISETP.GE.AND P1, PT, R8, R239, PT ;  /* 0x000000ef0800720c */ /* 0x000fe20003f26270 */
[----:B------:R-:W-:Y:S01]  /*1800*/  IMAD.X R5, R9, 0x1, R5, P3 ;  /* 0x0000000109057824 */ /* 0x000fe200018e0605 */
[----:B------:R-:W-:Y:S01]  /*1810*/  @!P2 IADD3 R22, P3, R32, 0x10, RZ ;  /* 0x000000102016a810 */ /* 0x000fe20007f7e0ff */
[----:B------:R-:W-:Y:S01]  /*1820*/  IMAD.IADD R31, R13, 0x1, R30 ;  /* 0x000000010d1f7824 */ /* 0x000fe200078e021e */
[----:B------:R-:W-:Y:S01]  /*1830*/  LOP3.LUT R241, R241, 0x1c0, RZ, 0xc0, !PT ;  /* 0x000001c0f1f17812 */ /* 0x000fe200078ec0ff */
[----:B------:R-:W-:Y:S02]  /*1840*/  IMAD R5, R5, c[0x0][0x1a0], RZ ;  /* 0x0000680005057a24 */ /* 0x000fe400078e02ff */
[----:B------:R-:W-:Y:S01]  /*1850*/  IMAD.MOV.U32 R30, RZ, RZ, R12 ;  /* 0x000000ffff1e7224 */ /* 0x000fe200078e000c */
[----:B------:R-:W-:Y:S01]  /*1860*/  LOP3.LUT R11, R241, 0x38, R11, 0xf8, !PT ;  /* 0x00000038f10b7812 */ /* 0x000fe200078ef80b */
[C---:B------:R-:W-:Y:S01]  /*1870*/  IMAD R24, R16.reuse, c[0x0][0x1ac], R24 ;  /* 0x00006b0010187a24 */ /* 0x040fe200078e0218 */
[----:B------:R-:W-:Y:S01]  /*1880*/  SHF.R.U32.HI R241, RZ, 0x3, R241 ;  /* 0x00000003fff17819 */ /* 0x000fe200000116f1 */
[----:B------:R-:W-:-:S03]  /*1890*/  IMAD.WIDE.U32 R16, R16, c[0x0][0x1a8], R18 ;  /* 0x00006a0010107a25 */ /* 0x000fc600078e0012 */
[----:B------:R-:W-:Y:S01]  /*18a0*/  LOP3.LUT R241, R11, R241, RZ, 0x3c, !PT ;  /* 0x000000f10bf17212 */ /* 0x000fe200078e3cff */
[----:B------:R-:W-:Y:S01]  /*18b0*/  @!P2 IMAD.X R12, RZ, RZ, R33, P3 ;  /* 0x000000ffff0ca224 */ /* 0x000fe200018e0621 */
[----:B------:R-:W-:Y:S01]  /*18c0*/  @!P4 IADD3 R18, P3, R32, 0x30, RZ ;  /* 0x000000302012c810 */ /* 0x000fe20007f7e0ff */
[C---:B------:R-:W-:Y:S02]  /*18d0*/  IMAD R5, R14.reuse, c[0x0][0x1a4], R5 ;  /* 0x000069000e057a24 */ /* 0x040fe400078e0205 */
[----:B------:R-:W-:-:S04]  /*18e0*/  IMAD.WIDE.U32 R14, R14, c[0x0][0x1a0], R30 ;  /* 0x000068000e0e7a25 */ /* 0x000fc800078e001e */
[----:B------:R-:W-:Y:S01]  /*18f0*/  IMAD.X R97, R10, 0x1, R7, P5 ;  /* 0x000000010a617824 */ /* 0x000fe200028e0607 */
[----:B------:R-:W-:Y:S01]  /*1900*/  @!P6 IADD3 R20, P5, R32, 0x20, RZ ;  /* 0x000000202014e810 */ /* 0x000fe20007fbe0ff */
[----:B------:R-:W-:Y:S02]  /*1910*/  IMAD.IADD R25, R17, 0x1, R24 ;  /* 0x0000000111197824 */ /* 0x000fe400078e0218 */
[----:B------:R-:W-:Y:S01]  /*1920*/  @!P4 IMAD.X R11, RZ, RZ, R33, P3 ;  /* 0x000000ffff0bc224 */ /* 0x000fe200018e0621 */
[----:B------:R-:W-:Y:S01]  /*1930*/  LEA R244, P3, R14, c[0x0][0x170], 0x1 ;  /* 0x00005c000ef47a11 */ /* 0x000fe200078608ff */
[----:B------:R-:W-:Y:S02]  /*1940*/  IMAD.IADD R5, R15, 0x1, R5 ;  /* 0x000000010f057824 */ /* 0x000fe400078e0205 */
[----:B------:R-:W-:Y:S02]  /*1950*/  @!P2 IMAD R12, R12, c[0x0][0x190], RZ ;  /* 0x000064000c0caa24 */ /* 0x000fe400078e02ff */
[--C-:B------:R-:W-:Y:S01]  /*1960*/  @!P1 IMAD.MOV.U32 R24, RZ, RZ, R16.reuse ;  /* 0x000000ffff189224 */ /* 0x100fe200078e0010 */
[----:B------:R-:W-:Y:S01]  /*1970*/  LEA.HI.X R245, R14, c[0x0][0x174], R5, 0x1, P3 ;  /* 0x00005d000ef57a11 */ /* 0x000fe200018f0c05 */
[----:B------:R-:W-:Y:S01]  /*1980*/  @!P2 IMAD.MOV.U32 R28, RZ, RZ, R16 ;  /* 0x000000ffff1ca224 */ /* 0x000fe200078e0010 */
[----:B------:R-:W-:Y:S01]  /*1990*/  LEA.HI R5, R4, R103, RZ, 0x6 ;  /* 0x0000006704057211 */ /* 0x000fe200078f30ff */
[----:B------:R-:W-:-:S02]  /*19a0*/  @!P2 IMAD.MOV.U32 R29, RZ, RZ, R25 ;  /* 0x000000ffff1da224 */ /* 0x000fc400078e0019 */
[----:B------:R-:W-:Y:S02]  /*19b0*/  @!P1 IMAD R10, R33, c[0x0][0x190], RZ ;  /* 0x00006400210a9a24 */ /* 0x000fe400078e02ff */
[----:B------:R-:W-:Y:S02]  /*19c0*/  @!P6 IMAD.X R7, RZ, RZ, R33, P5 ;  /* 0x000000ffff07e224 */ /* 0x000fe400028e0621 */
[--C-:B------:R-:W-:Y:S02]  /*19d0*/  @!P6 IMAD.MOV.U32 R27, RZ, RZ, R25.reuse ;  /* 0x000000ffff1be224 */ /* 0x100fe400078e0019 */
[----:B------:R-:W-:Y:S02]  /*19e0*/  @!P4 IMAD.MOV.U32 R17, RZ, RZ, R25 ;  /* 0x000000ffff11c224 */ /* 0x000fe400078e0019 */
[----:B------:R-:W-:Y:S02]  /*19f0*/  @!P2 IMAD R12, R22, c[0x0][0x194], R12 ;  /* 0x00006500160caa24 */ /* 0x000fe400078e020c */
[----:B------:R-:W-:-:S02]  /*1a00*/  @!P4 IMAD R11, R11, c[0x0][0x190], RZ ;  /* 0x000064000b0bca24 */ /* 0x000fc400078e02ff */
[C---:B------:R-:W-:Y:S02]  /*1a10*/  @!P1 IMAD R10, R32.reuse, c[0x0][0x194], R10 ;  /* 0x00006500200a9a24 */ /* 0x040fe400078e020a */
[----:B------:R-:W-:-:S04]  /*1a20*/  @!P1 IMAD.WIDE.U32 R24, R32, c[0x0][0x190], R24 ;  /* 0x0000640020189a25 */ /* 0x000fc800078e0018 */
[----:B------:R-:W-:Y:S02]  /*1a30*/  @!P6 IMAD R7, R7, c[0x0][0x190], RZ ;  /* 0x000064000707ea24 */ /* 0x000fe400078e02ff */
[----:B------:R-:W-:-:S04]  /*1a40*/  @!P2 IMAD.WIDE.U32 R22, R22, c[0x0][0x190], R28 ;  /* 0x000064001616aa25 */ /* 0x000fc800078e001c */
[--C-:B------:R-:W-:Y:S01]  /*1a50*/  @!P6 IMAD.MOV.U32 R26, RZ, RZ, R16.reuse ;  /* 0x000000ffff1ae224 */ /* 0x100fe200078e0010 */
[----:B------:R-:W-:Y:S01]  /*1a60*/  @!P2 LEA R14, P3, R22, c[0x0][0x160], 0x1 ;  /* 0x00005800160eaa11 */ /* 0x000fe200078608ff */
[----:B------:R-:W-:Y:S02]  /*1a70*/  @!P4 IMAD R11, R18, c[0x0][0x194], R11 ;  /* 0x00006500120bca24 */ /* 0x000fe400078e020b */
[----:B------:R-:W-:Y:S02]  /*1a80*/  @!P6 IMAD R7, R20, c[0x0][0x194], R7 ;  /* 0x000065001407ea24 */ /* 0x000fe400078e0207 */
[----:B------:R-:W-:Y:S01]  /*1a90*/  @!P4 IMAD.WIDE.U32 R18, R18, c[0x0][0x190], R16 ;  /* 0x000064001212ca25 */ /* 0x000fe200078e0010 */
[----:B------:R-:W-:-:S03]  /*1aa0*/  @!P1 LEA R16, P5, R24, c[0x0][0x160], 0x1 ;  /* 0x0000580018109a11 */ /* 0x000fc600078a08ff */
[----:B------:R-:W-:Y:S02]  /*1ab0*/  @!P1 IMAD.IADD R10, R25, 0x1, R10 ;  /* 0x00000001190a9824 */ /* 0x000fe400078e020a */
[----:B------:R-:W-:Y:S02]  /*1ac0*/  @!P2 IMAD.IADD R12, R23, 0x1, R12 ;  /* 0x00000001170ca824 */ /* 0x000fe400078e020c */
[----:B------:R-:W-:Y:S01]  /*1ad0*/  IMAD.SHL.U32 R5, R5, 0x8, RZ ;  /* 0x0000000805057824 */ /* 0x000fe200078e00ff */
[----:B------:R-:W-:Y:S01]  /*1ae0*/  @!P1 LEA.HI.X R17, R24, c[0x0][0x164], R10, 0x1, P5 ;  /* 0x0000590018119a11 */ /* 0x000fe200028f0c0a */
[----:B------:R-:W-:Y:S01]  /*1af0*/  @!P6 IMAD.WIDE.U32 R20, R20, c[0x0][0x190], R26 ;  /* 0x000064001414ea25 */ /* 0x000fe200078e001a */
[----:B------:R-:W-:Y:S02]  /*1b00*/  @!P2 LEA.HI.X R15, R22, c[0x0][0x164], R12, 0x1, P3 ;  /* 0x00005900160faa11 */ /* 0x000fe400018f0c0c */
[----:B------:R-:W-:Y:S01]  /*1b10*/  LOP3.LUT R241, R241, 0xfffffe00, R5, 0xf8, !PT ;  /* 0xfffffe00f1f17812 */ /* 0x000fe200078ef805 */
[----:B------:R-:W-:Y:S01]  /*1b20*/  @!P6 IMAD.IADD R7, R21, 0x1, R7 ;  /* 0x000000011507e824 */ /* 0x000fe200078e0207 */
[----:B------:R-:W-:Y:S01]  /*1b30*/  @!P6 LEA R12, P5, R20, c[0x0][0x160], 0x1 ;  /* 0x00005800140cea11 */ /* 0x000fe200078a08ff */
[----:B------:R-:W-:Y:S01]  /*1b40*/  IMAD.IADD R5, R102, 0x1, -R92 ;  /* 0x0000000166057824 */ /* 0x000fe200078e0a5c */
[----:B------:R-:W-:Y:S01]  /*1b50*/  @!P4 LEA R10, P3, R18, c[0x0][0x160], 0x1 ;  /* 0x00005800120aca11 */ /* 0x000fe200078608ff */
[----:B------:R-:W-:Y:S01]  /*1b60*/  IMAD.SHL.U32 R241, R241, 0x2, RZ ;  /* 0x00000002f1f17824 */ /* 0x000fe200078e00ff */
[----:B------:R-:W-:Y:S01]  /*1b70*/  @!P6 LEA.HI.X R13, R20, c[0x0][0x164], R7, 0x1, P5 ;  /* 0x00005900140dea11 */ /* 0x000fe200028f0c07 */
[----:B------:R-:W-:Y:S01]  /*1b80*/  IMAD R98, R9, c[0x0][0x198], RZ ;  /* 0x0000660009627a24 */ /* 0x000fe200078e02ff */
[----:B------:R-:W-:Y:S01]  /*1b90*/  ISETP.GE.AND P5, PT, R6, R5, PT ;  /* 0x000000050600720c */ /* 0x000fe20003fa6270 */
[C---:B------:R-:W-:Y:S01]  /*1ba0*/  IMAD.WIDE.U32 R96, R8.reuse, c[0x0][0x198], R96 ;  /* 0x0000660008607a25 */ /* 0x040fe200078e0060 */
[----:B------:R-:W-:Y:S01]  /*1bb0*/  @!PT LDS RZ, [RZ] ;  /* 0x00000000fffff984 */ /* 0x000fe20000000800 */
[----:B------:R-:W-:Y:S01]  /*1bc0*/  @!PT LDS RZ, [RZ] ;  /* 0x00000000fffff984 */ /* 0x000fe20000000800 */
[----:B------:R-:W-:Y:S01]  /*1bd0*/  @!PT LDS RZ, [RZ] ;  /* 0x00000000fffff984 */ /* 0x000fe20000000800 */
[----:B------:R1:W-:Y:S03]  /*1be0*/  @!P1 LDGSTS.E.BYPASS.LTC128B.128 [R241], [R16.64] ;  /* 0x0000000010f19fae */ /* 0x0003e6000b901d4c */
[----:B------:R-:W-:Y:S01]  /*1bf0*/  IMAD R98, R8, c[0x0][0x19c], R98 ;  /* 0x0000670008627a24 */ /* 0x000fe200078e0262 */
[----:B------:R1:W-:Y:S01]  /*1c00*/  @!P1 LDGSTS.E.BYPASS.LTC128B.128 [R241+0x2000], [R16.64+0x80] ;  /* 0x0200008010f19fae */ /* 0x0003e2000b901d4c */
[----:B------:R-:W-:-:S02]  /*1c10*/  @!P4 IMAD.IADD R11, R19, 0x1, R11 ;  /* 0x00000001130bc824 */ /* 0x000fc400078e020b */
[----:B------:R-:W-:Y:S01]  /*1c20*/  IMAD.MOV.U32 R7, RZ, RZ, c[0x0][0x19c] ;  /* 0x00006700ff077624 */ /* 0x000fe200078e00ff */
[----:B------:R1:W-:Y:S01]  /*1c30*/  @!P1 LDGSTS.E.BYPASS.LTC128B.128 [R241+0x4000], [R16.64+0x100] ;  /* 0x0400010010f19fae */ /* 0x0003e2000b901d4c */
[----:B------:R-:W-:Y:S01]  /*1c40*/  IMAD.IADD R99, R97, 0x1, R98 ;  /* 0x0000000161637824 */ /* 0x000fe200078e0262 */
[----:B------:R-:W-:Y:S01]  /*1c50*/  @!P4 LEA.HI.X R11, R18, c[0x0][0x164], R11, 0x1, P3 ;  /* 0x00005900120bca11 */ /* 0x000fe200018f0c0b */
[----:B------:R-:W-:Y:S01]  /*1c60*/  IMAD.SHL.U32 R237, R3, 0x40, RZ ;  /* 0x0000004003ed7824 */ /* 0x000fe200078e00ff */
[----:B------:R1:W-:Y:S01]  /*1c70*/  @!P1 LDGSTS.E.BYPASS.LTC128B.128 [R241+0x6000], [R16.64+0x180] ;  /* 0x0600018010f19fae */ /* 0x0003e2000b901d4c */
[----:B------:R-:W-:Y:S02]  /*1c80*/  @!P5 LEA R9, P1, R94, R96, 0x4 ;  /* 0x000000605e09d211 */ /* 0x000fe400078220ff */
[----:B------:R-:W-:Y:S01]  /*1c90*/  ISETP.GE.AND P3, PT, R8, R5, PT ;  /* 0x000000050800720c */ /* 0x000fe20003f66270 */
[----:B------:R2:W-:Y:S01]  /*1ca0*/  @!P2 LDGSTS.E.BYPASS.LTC128B.128 [R241+0x800], [R14.64] ;  /* 0x008000000ef1afae */ /* 0x0005e2000b901d4c */
[----:B------:R-:W-:-:S03]  /*1cb0*/  LOP3.LUT R237, R237, 0x1c0, RZ, 0xc0, !PT ;  /* 0x000001c0eded7812 */ /* 0x000fc600078ec0ff */
[----:B------:R2:W-:Y:S04]  /*1cc0*/  @!P2 LDGSTS.E.BYPASS.LTC128B.128 [R241+0x2800], [R14.64+0x80] ;  /* 0x028000800ef1afae */ /* 0x0005e8000b901d4c */
[----:B------:R2:W-:Y:S04]  /*1cd0*/  @!P2 LDGSTS.E.BYPASS.LTC128B.128 [R241+0x4800], [R14.64+0x100] ;  /* 0x048001000ef1afae */ /* 0x0005e8000b901d4c */
[----:B------:R2:W-:Y:S01]  /*1ce0*/  @!P2 LDGSTS.E.BYPASS.LTC128B.128 [R241+0x6800], [R14.64+0x180] ;  /* 0x068001800ef1afae */ /* 0x0005e2000b901d4c */
[----:B------:R-:W-:-:S03]  /*1cf0*/  ISETP.GE.AND P2, PT, R0, R5, PT ;  /* 0x000000050000720c */ /* 0x000fc60003f46270 */
[----:B------:R3:W-:Y:S04]  /*1d00*/  @!P6 LDGSTS.E.BYPASS.LTC128B.128 [R241+0x1000], [R12.64] ;  /* 0x010000000cf1efae */ /* 0x0007e8000b901d4c */
[----:B------:R3:W-:Y:S04]  /*1d10*/  @!P6 LDGSTS.E.BYPASS.LTC128B.128 [R241+0x3000], [R12.64+0x80] ;  /* 0x030000800cf1efae */ /* 0x0007e8000b901d4c */
[----:B------:R3:W-:Y:S04]  /*1d20*/  @!P6 LDGSTS.E.BYPASS.LTC128B.128 [R241+0x5000], [R12.64+0x100] ;  /* 0x050001000cf1efae */ /* 0x0007e8000b901d4c */
[----:B------:R3:W-:Y:S04]  /*1d30*/  @!P6 LDGSTS.E.BYPASS.LTC128B.128 [R241+0x7000], [R12.64+0x180] ;  /* 0x070001800cf1efae */ /* 0x0007e8000b901d4c */
[----:B------:R4:W-:Y:S04]  /*1d40*/  @!P4 LDGSTS.E.BYPASS.LTC128B.128 [R241+0x1800], [R10.64] ;  /* 0x018000000af1cfae */ /* 0x0009e8000b901d4c */
[----:B------:R4:W-:Y:S01]  /*1d50*/  @!P4 LDGSTS.E.BYPASS.LTC128B.128 [R241+0x3800], [R10.64+0x80] ;  /* 0x038000800af1cfae */ /* 0x0009e2000b901d4c */
[----:B--2---:R-:W-:-:S03]  /*1d60*/  @!P5 LEA.HI.X R14, R94, R99, R7, 0x4, P1 ;  /* 0x000000635e0ed211 */ /* 0x004fc600008f2407 */
[----:B------:R4:W-:Y:S01]  /*1d70*/  @!P4 LDGSTS.E.BYPASS.LTC128B.128 [R241+0x5800], [R10.64+0x100] ;  /* 0x058001000af1cfae */ /* 0x0009e2000b901d4c */
[----:B-1----:R-:W-:-:S03]  /*1d80*/  @!P5 LEA R16, P1, R9, c[0x0][0x168], 0x1 ;  /* 0x00005a000910da11 */ /* 0x002fc600078208ff */
[----:B------:R4:W-:Y:S01]  /*1d90*/  @!P4 LDGSTS.E.BYPASS.LTC128B.128 [R241+0x7800], [R10.64+0x180] ;  /* 0x078001800af1cfae */ /* 0x0009e2000b901d4c */
[----:B------:R-:W-:Y:S01]  /*1da0*/  @!P5 LEA.HI.X R17, R9, c[0x0][0x16c], R14, 0x1, P1 ;  /* 0x00005b000911da11 */ /* 0x000fe200008f0c0e */
[----:B------:R-:W-:Y:S01]  /*1db0*/  IMAD.WIDE.U32 R14, R94, 0x20, RZ ;  /* 0x000000205e0e7825 */ /* 0x000fe200078e00ff */
[----:B------:R-:W-:-:S03]  /*1dc0*/  ISETP.GE.AND P4, PT, R6, R5, PT ;  /* 0x000000050600720c */ /* 0x000fc60003f86270 */
[----:B------:R-:W-:Y:S01]  /*1dd0*/  IMAD.SHL.U32 R9, R7, 0x20, RZ ;  /* 0x0000002007097824 */ /* 0x000fe200078e00ff */
[C---:B---3--:R-:W-:Y:S02]  /*1de0*/  @!P2 IADD3 R12, P1, R96.reuse, R14, RZ ;  /* 0x0000000e600ca210 */ /* 0x048fe40007f3e0ff */
[C---:B------:R-:W-:Y:S02]  /*1df0*/  @!P3 LEA R14, P6, R96.reuse, c[0x0][0x168], 0x1 ;  /* 0x00005a00600eba11 */ /* 0x040fe400078c08ff */
[----:B------:R-:W-:Y:S02]  /*1e00*/  @!P2 IADD3.X R9, R99, R15, R9, P1, !PT ;  /* 0x0000000f6309a210 */ /* 0x000fe40000ffe409 */
[----:B------:R-:W-:Y:S02]  /*1e10*/  @!P3 LEA.HI.X R15, R96, c[0x0][0x16c], R99, 0x1, P6 ;  /* 0x00005b00600fba11 */ /* 0x000fe400030f0c63 */
[----:B------:R-:W-:-:S03]  /*1e20*/  ISETP.GE.AND P6, PT, R2, R5, PT ;  /* 0x000000050200720c */ /* 0x000fc60003fc6270 */
[----:B------:R1:W-:Y:S04]  /*1e30*/  @!P3 LDGSTS.E.BYPASS.LTC128B.128 [R241+0x8000], [R14.64] ;  /* 0x080000000ef1bfae */ /* 0x0003e8000b901d4c */
[----:B------:R1:W-:Y:S01]  /*1e40*/  @!P3 LDGSTS.E.BYPASS.LTC128B.128 [R241+0xa000], [R14.64+0x80] ;  /* 0x0a0000800ef1bfae */ /* 0x0003e2000b901d4c */
[----:B----4-:R-:W-:-:S03]  /*1e50*/  @!P2 LEA R10, P1, R12, c[0x0][0x168], 0x1 ;  /* 0x00005a000c0aaa11 */ /* 0x010fc600078208ff */
[----:B------:R1:W-:Y:S01]  /*1e60*/  @!P3 LDGSTS.E.BYPASS.LTC128B.128 [R241+0xc000], [R14.64+0x100] ;  /* 0x0c0001000ef1bfae */ /* 0x0003e2000b901d4c */
[----:B------:R-:W-:Y:S01]  /*1e70*/  @!P2 LEA.HI.X R11, R12, c[0x0][0x16c], R9, 0x1, P1 ;  /* 0x00005b000c0baa11 */ /* 0x000fe200008f0c09 */
[----:B------:R-:W-:Y:S01]  /*1e80*/  @!P6 IMAD.MOV.U32 R98, RZ, RZ, R96 ;  /* 0x000000ffff62e224 */ /* 0x000fe200078e0060 */
[----:B------:R-:W-:Y:S01]  /*1e90*/  LEA.HI R9, R4, R103, RZ, 0x4 ;  /* 0x0000006704097211 */ /* 0x000fe200078f20ff */
[----:B------:R1:W-:Y:S01]  /*1ea0*/  @!P3 LDGSTS.E.BYPASS.LTC128B.128 [R241+0xe000], [R14.64+0x180] ;  /* 0x0e0001800ef1bfae */ /* 0x0003e2000b901d4c */
[----:B------:R-:W-:Y:S01]  /*1eb0*/  @!P6 IMAD R7, R7, 0x30, RZ ;  /* 0x000000300707e824 */ /* 0x000fe200078e02ff */
[----:B------:R-:W-:Y:S01]  /*1ec0*/  ISETP.GE.AND P3, PT, R0, R5, PT ;  /* 0x000000050000720c */ /* 0x000fe20003f66270 */
[----:B------:R-:W-:Y:S01]  /*1ed0*/  IMAD.MOV.U32 R0, RZ, RZ, 0x20 ;  /* 0x00000020ff007424 */ /* 0x000fe200078e00ff */
[----:B------:R2:W-:Y:S01]  /*1ee0*/  @!P5 LDGSTS.E.BYPASS.LTC128B.128 [R241+0x8800], [R16.64] ;  /* 0x0880000010f1dfae */ /* 0x0005e2000b901d4c */
[----:B------:R-:W-:-:S03]  /*1ef0*/  LOP3.LUT R6, R9, 0xfffffff0, RZ, 0xc0, !PT ;  /* 0xfffffff009067812 */ /* 0x000fc600078ec0ff */
[----:B------:R2:W-:Y:S04]  /*1f00*/  @!P5 LDGSTS.E.BYPASS.LTC128B.128 [R241+0xa800], [R16.64+0x80] ;  /* 0x0a80008010f1dfae */ /* 0x0005e8000b901d4c */
[----:B------:R2:W-:Y:S04]  /*1f10*/  @!P5 LDGSTS.E.BYPASS.LTC128B.128 [R241+0xc800], [R16.64+0x100] ;  /* 0x0c80010010f1dfae */ /* 0x0005e8000b901d4c */
[----:B------:R2:W-:Y:S01]  /*1f20*/  @!P5 LDGSTS.E.BYPASS.LTC128B.128 [R241+0xe800], [R16.64+0x180] ;  /* 0x0e80018010f1dfae */ /* 0x0005e2000b901d4c */
[----:B------:R-:W-:-:S03]  /*1f30*/  ISETP.GE.AND P5, PT, R8, R5, PT ;  /* 0x000000050800720c */ /* 0x000fc60003fa6270 */
[----:B------:R3:W-:Y:S04]  /*1f40*/  @!P2 LDGSTS.E.BYPASS.LTC128B.128 [R241+0x9000], [R10.64] ;  /* 0x090000000af1afae */ /* 0x0007e8000b901d4c */
[----:B------:R3:W-:Y:S01]  /*1f50*/  @!P2 LDGSTS.E.BYPASS.LTC128B.128 [R241+0xb000], [R10.64+0x80] ;  /* 0x0b0000800af1afae */ /* 0x0007e2000b901d4c */
[----:B-1----:R-:W-:-:S03]  /*1f60*/  @!P6 IMAD.WIDE.U32 R14, R94, 0x30, R98 ;  /* 0x000000305e0ee825 */ /* 0x002fc600078e0062 */
[----:B------:R3:W-:Y:S01]  /*1f70*/  @!P2 LDGSTS.E.BYPASS.LTC128B.128 [R241+0xd000], [R10.64+0x100] ;  /* 0x0d0001000af1afae */ /* 0x0007e2000b901d4c */
[----:B------:R-:W-:Y:S01]  /*1f80*/  @!P6 IMAD.IADD R7, R15, 0x1, R7 ;  /* 0x000000010f07e824 */ /* 0x000fe200078e0207 */
[----:B------:R-:W-:Y:S02]  /*1f90*/  @!P6 LEA R12, P1, R14, c[0x0][0x168], 0x1 ;  /* 0x00005a000e0cea11 */ /* 0x000fe400078208ff */
[----:B------:R3:W-:Y:S01]  /*1fa0*/  @!P2 LDGSTS.E.BYPASS.LTC128B.128 [R241+0xf000], [R10.64+0x180] ;  /* 0x0f0001800af1afae */ /* 0x0007e2000b901d4c */
[----:B------:R-:W-:Y:S01]  /*1fb0*/  ISETP.GE.AND P2, PT, R2, R5, PT ;  /* 0x000000050200720c */ /* 0x000fe20003f46270 */
[----:B------:R-:W-:Y:S01]  /*1fc0*/  IMAD.IADD R2, R103, 0x1, -R6 ;  /* 0x0000000167027824 */ /* 0x000fe200078e0a06 */
[----:B------:R-:W-:Y:S01]  /*1fd0*/  @!P6 LEA.HI.X R13, R14, c[0x0][0x16c], R7, 0x1, P1 ;  /* 0x00005b000e0dea11 */ /* 0x000fe200008f0c07 */
[----:B------:R-:W-:Y:S01]  /*1fe0*/  IMAD.SHL.U32 R6, R8, 0x8, RZ ;  /* 0x0000000808067824 */ /* 0x000fe200078e00ff */
[----:B------:R-:W-:Y:S01]  /*1ff0*/  SHF.R.S32.HI R7, RZ, 0x4, R9 ;  /* 0x00000004ff077819 */ /* 0x000fe20000011409 */
[----:B------:R-:W-:Y:S01]  /*2000*/  IMAD R5, R0, c[0x0][0x1a4], RZ ;  /* 0x0000690000057a24 */ /* 0x000fe200078e02ff */
[----:B------:R-:W-:Y:S01]  /*2010*/  SHF.R.S32.HI R101, RZ, 0x1f, R2 ;  /* 0x0000001fff657819 */ /* 0x000fe20000011402 */
[----:B------:R1:W-:Y:S01]  /*2020*/  @!P6 LDGSTS.E.BYPASS.LTC128B.128 [R241+0x9800], [R12.64] ;  /* 0x098000000cf1efae */ /* 0x0003e2000b901d4c */
[----:B------:R-:W-:-:S02]  /*2030*/  LEA.HI R9, R9, R7, RZ, 0x1 ;  /* 0x0000000709097211 */ /* 0x000fc400078f08ff */
[----:B------:R-:W-:Y:S01]  /*2040*/  LEA.HI R101, R101, R2, RZ, 0x3 ;  /* 0x0000000265657211 */ /* 0x000fe200078f18ff */
[----:B------:R1:W-:Y:S01]  /*2050*/  @!P6 LDGSTS.E.BYPASS.LTC128B.128 [R241+0xb800], [R12.64+0x80] ;  /* 0x0b8000800cf1efae */ /* 0x0003e2000b901d4c */
[----:B------:R-:W-:Y:S02]  /*2060*/  LOP3.LUT R6, R237, 0x8, R6, 0xf8, !PT ;  /* 0x00000008ed067812 */ /* 0x000fe400078ef806 */
[----:B------:R-:W-:Y:S01]  /*2070*/  LOP3.LUT R8, R101, 0xfffffff8, RZ, 0xc0, !PT ;  /* 0xfffffff865087812 */ /* 0x000fe200078ec0ff */
[----:B------:R1:W-:Y:S01]  /*2080*/  @!P6 LDGSTS.E.BYPASS.LTC128B.128 [R241+0xd800], [R12.64+0x100] ;  /* 0x0d8001000cf1efae */ /* 0x0003e2000b901d4c */
[----:B------:R-:W-:Y:S01]  /*2090*/  LOP3.LUT R9, R9, 0xfffffffe, RZ, 0xc0, !PT ;  /* 0xfffffffe09097812 */ /* 0x000fe200078ec0ff */
[----:B------:R-:W-:Y:S01]  /*20a0*/  IMAD.SHL.U32 R101, R101, 0x40, RZ ;  /* 0x0000004065657824 */ /* 0x000fe200078e00ff */
[----:B------:R-:W-:Y:S01]  /*20b0*/  SHF.R.U32.HI R237, RZ, 0x3, R237 ;  /* 0x00000003ffed7819 */ /* 0x000fe200000116ed */
[----:B------:R1:W-:Y:S01]  /*20c0*/  @!P6 LDGSTS.E.BYPASS.LTC128B.128 [R241+0xf800], [R12.64+0x180] ;  /* 0x0f8001800cf1efae */ /* 0x0003e2000b901d4c */
[----:B------:R-:W-:Y:S01]  /*20d0*/  IMAD.IADD R2, R2, 0x1, -R8 ;  /* 0x0000000102027824 */ /* 0x000fe200078e0a08 */
[----:B------:R-:W-:Y:S01]  /*20e0*/  LEA.HI R8, R4, R103, RZ, 0x5 ;  /* 0x0000006704087211 */ /* 0x000fe200078f28ff */
[----:B------:R-:W-:Y:S01]  /*20f0*/  IMAD.IADD R7, R7, 0x1, -R9 ;  /* 0x0000000107077824 */ /* 0x000fe200078e0a09 */
[----:B------:R-:W0:Y:S01]  /*2100*/  LDGDEPBAR ;  /* 0x00000000000079af */ /* 0x000e220000000000 */
[----:B------:R-:W-:Y:S01]  /*2110*/  LOP3.LUT R237, R6, R237, RZ, 0x3c, !PT ;  /* 0x000000ed06ed7212 */ /* 0x000fe200078e3cff */
[----:B------:R-:W-:Y:S01]  /*2120*/  IMAD.SHL.U32 R100, R2, 0x40, RZ ;  /* 0x0000004002647824 */ /* 0x000fe200078e00ff */
[----:B------:R-:W-:Y:S01]  /*2130*/  LOP3.LUT R101, R101, 0xfffffe00, RZ, 0xc0, !PT ;  /* 0xfffffe0065657812 */ /* 0x000fe200078ec0ff */
[----:B---3--:R-:W-:-:S03]  /*2140*/  IMAD.WIDE.U32 R10, R0, c[0x0][0x1a0], RZ ;  /* 0x00006800000a7a25 */ /* 0x008fc600078e00ff */
[----:B------:R-:W-:Y:S01]  /*2150*/  LOP3.LUT R100, R100, 0x1c0, RZ, 0xc0, !PT ;  /* 0x000001c064647812 */ /* 0x000fe200078ec0ff */
[----:B------:R-:W-:Y:S01]  /*2160*/  @!P2 IMAD.MOV.U32 R6, RZ, RZ, c[0x0][0x1a4] ;  /* 0x00006900ff06a624 */ /* 0x000fe200078e00ff */
[----:B------:R-:W-:Y:S01]  /*2170*/  @!P4 IADD3 R10, P1, R244, R10, RZ ;  /* 0x0000000af40ac210 */ /* 0x000fe20007f3e0ff */
[C---:B------:R-:W-:Y:S02]  /*2180*/  IMAD R237, R7.reuse, 0x200, R237 ;  /* 0x0000020007ed7824 */ /* 0x040fe400078e02ed */
[----:B------:R-:W-:Y:S01]  /*2190*/  IMAD.SHL.U32 R7, R7, 0x8, RZ ;  /* 0x0000000807077824 */ /* 0x000fe200078e00ff */
[----:B------:R-:W-:Y:S01]  /*21a0*/  @!P4 IADD3.X R11, R245, R11, R5, P1, !PT ;  /* 0x0000000bf50bc210 */ /* 0x000fe20000ffe405 */
[----:B------:R-:W-:Y:S02]  /*21b0*/  @!P3 IMAD.MOV.U32 R5, RZ, RZ, c[0x0][0x1a0] ;  /* 0x00006800ff05b624 */ /* 0x000fe400078e00ff */
[----:B------:R-:W-:Y:S01]  /*21c0*/  @!P2 IMAD R6, R6, 0x60, RZ ;  /* 0x000000600606a824 */ /* 0x000fe200078e02ff */
[----:B------:R-:W-:Y:S01]  /*21d0*/  LOP3.LUT R7, R100, 0x8, R7, 0xf8, !PT ;  /* 0x0000000864077812 */ /* 0x000fe200078ef807 */
[----:B------:R-:W-:Y:S01]  /*21e0*/  @!P3 IMAD.MOV.U32 R4, RZ, RZ, c[0x0][0x1a4] ;  /* 0x00006900ff04b624 */ /* 0x000fe200078e00ff */
[----:B------:R-:W-:Y:S01]  /*21f0*/  SHF.R.U32.HI R100, RZ, 0x3, R100 ;  /* 0x00000003ff647819 */ /* 0x000fe20000011664 */
[----:B------:R-:W-:Y:S01]  /*2200*/  IMAD.SHL.U32 R237, R237, 0x2, RZ ;  /* 0x00000002eded7824 */ /* 0x000fe200078e00ff */
[----:B------:R-:W-:Y:S01]  /*2210*/  @!P3 LEA R14, P1, R5, R244, 0x6 ;  /* 0x000000f4050eb211 */ /* 0x000fe200078230ff */
[----:B-1----:R-:W-:Y:S01]  /*2220*/  @!P2 IMAD.MOV.U32 R12, RZ, RZ, c[0x0][0x1a0] ;  /* 0x00006800ff0ca624 */ /* 0x002fe200078e00ff */
[----:B------:R-:W-:-:S04]  /*2230*/  DEPBAR.LE SB0, 0x0 ;  /* 0x000080000000791a */ /* 0x000fc80000000000 */
[----:B------:R-:W-:Y:S01]  /*2240*/  BAR.SYNC.DEFER_BLOCKING 0x0 ;  /* 0x0000000000007b1d */ /* 0x000fe20000010000 */
[----:B------:R-:W-:Y:S01]  /*2250*/  @!P2 IMAD.WIDE.U32 R12, R12, 0x60, R244 ;  /* 0x000000600c0ca825 */ /* 0x000fe200078e00f4 */
[----:B------:R-:W-:Y:S02]  /*2260*/  LOP3.LUT R100, R7, R100, RZ, 0x3c, !PT ;  /* 0x0000006407647212 */ /* 0x000fe400078e3cff */
[----:B------:R-:W-:Y:S01]  /*2270*/  @!P3 LEA.HI.X R15, R5, R245, R4, 0x6, P1 ;  /* 0x000000f5050fb211 */ /* 0x000fe200008f3404 */
[----:B------:R-:W-:Y:S01]  /*2280*/  @!P2 IMAD.IADD R13, R13, 0x1, R6 ;  /* 0x000000010d0da824 */ /* 0x000fe200078e0206 */
[----:B------:R-:W-:Y:S01]  /*2290*/  SHF.R.S32.HI R6, RZ, 0x5, R8 ;  /* 0x00000005ff067819 */ /* 0x000fe20000011408 */
[----:B------:R-:W-:Y:S01]  /*22a0*/  IMAD.IADD R232, R101, 0x1, R100 ;  /* 0x0000000165e87824 */ /* 0x000fe200078e0264 */
[----:B------:R-:W-:-:S03]  /*22b0*/  IADD3 R235, R237, 0x8020, RZ ;  /* 0x00008020edeb7810 */ /* 0x000fc60007ffe0ff */
[----:B------:R-:W-:-:S04]  /*22c0*/  IMAD R6, R6, 0x400, R101 ;  /* 0x0000040006067824 */ /* 0x000fc800078e0265 */
[----:B------:R-:W-:-:S04]  /*22d0*/  IMAD.IADD R238, R100, 0x1, R6 ;  /* 0x0000000164ee7824 */ /* 0x000fc800078e0206 */
[----:B------:R-:W-:Y:S01]  /*22e0*/  IMAD.SHL.U32 R238, R238, 0x2, RZ ;  /* 0x00000002eeee7824 */ /* 0x000fe200078e00ff */
        /* <DEDUP_REMOVED lines=44> */
[----:B------:R-:W-:Y:S01]  /*25b0*/  R2P PR, R2, 0x6 ;  /* 0x0000000602007804 */ /* 0x000fe20000000000 */
[----:B------:R-:W-:-:S02]  /*25c0*/  IMAD.MOV.U32 R2, RZ, RZ, 0x10 ;  /* 0x00000010ff027424 */ /* 0x000fc400078e00ff */
[----:B------:R-:W-:Y:S02]  /*25d0*/  LDSM.16.M88.4 R44, [R238] ;  /* 0x00000000ee2c783b */ /* 0x000fe40000000200 */
[----:B------:R-:W-:Y:S02]  /*25e0*/  SEL R0, R0, 0xffffffe0, !P2 ;  /* 0xffffffe000007807 */ /* 0x000fe40005000000 */
[----:B------:R-:W-:Y:S01]  /*25f0*/  SEL R2, R2, 0xfffffff0, !P1 ;  /* 0xfffffff002027807 */ /* 0x000fe20004800000 */
[----:B------:R-:W1:Y:S01]  /*2600*/  LDSM.16.M88.4 R40, [R237+0x8800] ;  /* 0x00880000ed28783b */ /* 0x000e620000000200 */
[----:B------:R-:W-:Y:S01]  /*2610*/  R2P PR, R3, 0x6 ;  /* 0x0000000603007804 */ /* 0x000fe20000000000 */
[--C-:B------:R-:W-:Y:S01]  /*2620*/  IMAD R234, R0, 0x2, R238.reuse ;  /* 0x0000000200ea7824 */ /* 0x100fe200078e02ee */
[----:B------:R-:W-:Y:S01]  /*2630*/  IADD3 R3, R237, 0x8000, RZ ;  /* 0x00008000ed037810 */ /* 0x000fe20007ffe0ff */
[----:B------:R-:W-:Y:S01]  /*2640*/  IMAD R236, R2, 0x2, R238 ;  /* 0x0000000202ec7824 */ /* 0x000fe200078e02ee */
[----:B------:R-:W2:Y:S03]  /*2650*/  LDSM.16.M88.4 R56, [R237+0x9000] ;  /* 0x00900000ed38783b */ /* 0x000ea60000000200 */
[----:B------:R-:W-:Y:S01]  /*2660*/  IMAD R233, R0, 0x2, R236 ;  /* 0x0000000200e97824 */ /* 0x000fe200078e02ec */
[----:B------:R-:W-:Y:S04]  /*2670*/  LDSM.16.M88.4 R64, [R236] ;  /* 0x00000000ec40783b */ /* 0x000fe80000000200 */
[----:B------:R-:W-:Y:S01]  /*2680*/  LDSM.16.M88.4 R48, [R237+0x9800] ;  /* 0x00980000ed30783b */ /* 0x000fe20000000200 */
[----:B------:R-:W-:Y:S01]  /*2690*/  @P1 IADD3 R235, R3, -0x20, RZ ;  /* 0xffffffe003eb1810 */ /* 0x000fe20007ffe0ff */
[----:B------:R-:W-:-:S02]  /*26a0*/  IMAD.MOV.U32 R3, RZ, RZ, 0x40 ;  /* 0x00000040ff037424 */ /* 0x000fc400078e00ff */
[----:B------:R-:W-:Y:S01]  /*26b0*/  LDSM.16.M88.4 R72, [R234] ;  /* 0x00000000ea48783b */ /* 0x000fe20000000200 */
[----:B------:R-:W-:Y:S02]  /*26c0*/  IADD3 R227, R235, 0x800, RZ ;  /* 0x00000800ebe37810 */ /* 0x000fe40007ffe0ff */
[----:B------:R-:W-:Y:S01]  /*26d0*/  SEL R3, R3, 0xffffffc0, !P2 ;  /* 0xffffffc003037807 */ /* 0x000fe20005000000 */
[----:B----4-:R-:W4:Y:S01]  /*26e0*/  LDSM.16.M88.4 R12, [R237+0x8000] ;  /* 0x00800000ed0c783b */ /* 0x010f220000000200 */
[C---:B------:R-:W-:Y:S02]  /*26f0*/  IADD3 R226, R235.reuse, 0x1000, RZ ;  /* 0x00001000ebe27810 */ /* 0x040fe40007ffe0ff */
[----:B------:R-:W-:Y:S01]  /*2700*/  IADD3 R225, R235, 0x1800, RZ ;  /* 0x00001800ebe17810 */ /* 0x000fe20007ffe0ff */
[----:B------:R-:W4:Y:S01]  /*2710*/  LDSM.16.M88.4 R20, [R235] ;  /* 0x00000000eb14783b */ /* 0x000f220000000200 */
[----:B------:R-:W-:Y:S01]  /*2720*/  IMAD.IADD R231, R237, 0x1, R3 ;  /* 0x00000001ede77824 */ /* 0x000fe200078e0203 */
[----:B------:R-:W-:Y:S01]  /*2730*/  IADD3 R223, R235, 0x2000, RZ ;  /* 0x00002000ebdf7810 */ /* 0x000fe20007ffe0ff */
[----:B------:R-:W-:Y:S01]  /*2740*/  IMAD.IADD R224, R3, 0x1, R235 ;  /* 0x0000000103e07824 */ /* 0x000fe200078e02eb */
[----:B---3--:R-:W3:Y:S01]  /*2750*/  LDSM.16.M88.4 R8, [R235+0x800] ;  /* 0x00080000eb08783b */ /* 0x008ee20000000200 */
[----:B------:R-:W-:-:S02]  /*2760*/  IADD3 R222, R235, 0x2800, RZ ;  /* 0x00002800ebde7810 */ /* 0x000fc40007ffe0ff */
[C---:B------:R-:W-:Y:S01]  /*2770*/  IADD3 R221, R235.reuse, 0x3000, RZ ;  /* 0x00003000ebdd7810 */ /* 0x040fe20007ffe0ff */
[----:B------:R-:W3:Y:S01]  /*2780*/  LDSM.16.M88.4 R32, [R231+0x8000] ;  /* 0x00800000e720783b */ /* 0x000ee20000000200 */
[C---:B------:R-:W-:Y:S02]  /*2790*/  IADD3 R220, R235.reuse, 0x3800, RZ ;  /* 0x00003800ebdc7810 */ /* 0x040fe40007ffe0ff */
[C---:B------:R-:W-:Y:S01]  /*27a0*/  IADD3 R219, R235.reuse, 0x4000, RZ ;  /* 0x00004000ebdb7810 */ /* 0x040fe20007ffe0ff */
[----:B------:R-:W3:Y:S01]  /*27b0*/  LDSM.16.M88.4 R24, [R235+0x1000] ;  /* 0x00100000eb18783b */ /* 0x000ee20000000200 */
[C---:B------:R-:W-:Y:S01]  /*27c0*/  IADD3 R218, R235.reuse, 0x4800, RZ ;  /* 0x00004800ebda7810 */ /* 0x040fe20007ffe0ff */
[----:B-1----:R-:W-:Y:S02]  /*27d0*/  HMMA.16816.F32 R28, R44, R40, RZ ;  /* 0x000000282c1c723c */ /* 0x002fe400000018ff */
[----:B------:R-:W1:Y:S01]  /*27e0*/  LDSM.16.M88.4 R68, [R235+0x1800] ;  /* 0x00180000eb44783b */ /* 0x000e620000000200 */
[----:B------:R-:W-:-:S02]  /*27f0*/  IADD3 R217, R235, 0x5000, RZ ;  /* 0x00005000ebd97810 */ /* 0x000fc40007ffe0ff */
[C---:B------:R-:W-:Y:S01]  /*2800*/  IADD3 R216, R235.reuse, 0x5800, RZ ;  /* 0x00005800ebd87810 */ /* 0x040fe20007ffe0ff */
[----:B------:R-:W1:Y:S01]  /*2810*/  LDSM.16.M88.4 R4, [R231+0x8800] ;  /* 0x00880000e704783b */ /* 0x000e620000000200 */
[C---:B------:R-:W-:Y:S01]  /*2820*/  IADD3 R215, R235.reuse, 0x6000, RZ ;  /* 0x00006000ebd77810 */ /* 0x040fe20007ffe0ff */
[C---:B------:R-:W-:Y:S02]  /*2830*/  HMMA.16816.F32 R40, R44.reuse, R42, RZ ;  /* 0x0000002a2c28723c */ /* 0x040fe400000018ff */
[----:B------:R-:W-:Y:S01]  /*2840*/  LDSM.16.M88.4 R36, [R231+0x9000] ;  /* 0x00900000e724783b */ /* 0x000fe20000000200 */
[C---:B------:R-:W-:Y:S02]  /*2850*/  IADD3 R214, R235.reuse, 0x6800, RZ ;  /* 0x00006800ebd67810 */ /* 0x040fe40007ffe0ff */
[C---:B------:R-:W-:Y:S01]  /*2860*/  IADD3 R213, R235.reuse, 0x7000, RZ ;  /* 0x00007000ebd57810 */ /* 0x040fe20007ffe0ff */
[----:B------:R-:W-:Y:S01]  /*2870*/  LDSM.16.M88.4 R76, [R231+0x9800] ;  /* 0x00980000e74c783b */ /* 0x000fe20000000200 */
[----:B------:R-:W-:Y:S01]  /*2880*/  IADD3 R212, R235, 0x7800, RZ ;  /* 0x00007800ebd47810 */ /* 0x000fe20007ffe0ff */
[C---:B--2---:R-:W-:Y:S02]  /*2890*/  HMMA.16816.F32 R60, R44.reuse, R56, RZ ;  /* 0x000000382c3c723c */ /* 0x044fe400000018ff */
[----:B------:R-:W-:Y:S04]  /*28a0*/  LDSM.16.M88.4 R88, [R224+0x4800] ;  /* 0x00480000e058783b */ /* 0x000fe80000000200 */
[----:B------:R-:W-:Y:S02]  /*28b0*/  LDSM.16.M88.4 R80, [R237+0xe800] ;  /* 0x00e80000ed50783b */ /* 0x000fe40000000200 */
[C---:B----4-:R-:W-:Y:S02]  /*28c0*/  HMMA.16816.F32 R16, R44.reuse, R12, RZ ;  /* 0x0000000c2c10723c */ /* 0x050fe400000018ff */
[----:B------:R-:W-:Y:S04]  /*28d0*/  LDSM.16.M88.4 R84, [R231+0xd800] ;  /* 0x00d80000e754783b */ /* 0x000fe80000000200 */
[----:B------:R-:W0:Y:S02]  /*28e0*/  LDGDEPBAR ;  /* 0x00000000000079af */ /* 0x000e240000000000 */
[C---:B------:R-:W-:Y:S08]  /*28f0*/  HMMA.16816.F32 R12, R44.reuse, R14, RZ ;  /* 0x0000000e2c0c723c */ /* 0x040ff000000018ff */
[----:B------:R-:W-:Y:S08]  /*2900*/  HMMA.16816.F32 R56, R44, R58, RZ ;  /* 0x0000003a2c38723c */ /* 0x000ff000000018ff */
[C---:B------:R-:W-:Y:S08]  /*2910*/  HMMA.16816.F32 R16, R64.reuse, R20, R16 ;  /* 0x000000144010723c */ /* 0x040ff00000001810 */
[----:B------:R-:W-:Y:S01]  /*2920*/  HMMA.16816.F32 R12, R64, R22, R12 ;  /* 0x00000016400c723c */ /* 0x000fe2000000180c */
[----:B------:R-:W-:Y:S07]  /*2930*/  LDSM.16.M88.4 R20, [R224] ;  /* 0x00000000e014783b */ /* 0x000fee0000000200 */
[C---:B------:R-:W-:Y:S08]  /*2940*/  HMMA.16816.F32 R52, R44.reuse, R48, RZ ;  /* 0x000000302c34723c */ /* 0x040ff000000018ff */
[----:B------:R-:W-:Y:S01]  /*2950*/  HMMA.16816.F32 R44, R44, R50, RZ ;  /* 0x000000322c2c723c */ /* 0x000fe200000018ff */
[----:B------:R-:W2:Y:S07]  /*2960*/  LDSM.16.M88.4 R48, [R233] ;  /* 0x00000000e930783b */ /* 0x000eae0000000200 */
        /* <DEDUP_REMOVED lines=9> */
[C---:B-1----:R-:W-:Y:S08]  /*2a00*/  HMMA.16816.F32 R52, R64.reuse, R68, R52 ;  /* 0x000000444034723c */ /* 0x042ff00000001834 */
[----:B------:R-:W-:Y:S01]  /*2a10*/  HMMA.16816.F32 R44, R64, R70, R44 ;  /* 0x00000046402c723c */ /* 0x000fe2000000182c */
[----:B------:R-:W1:Y:S04]  /*2a20*/  LDSM.16.M88.4 R64, [R238+0x2000] ;  /* 0x00200000ee40783b */ /* 0x000e680000000200 */
[----:B------:R-:W4:Y:S03]  /*2a30*/  LDSM.16.M88.4 R68, [R224+0x1800] ;  /* 0x00180000e044783b */ /* 0x000f260000000200 */
[C---:B------:R-:W-:Y:S08]  /*2a40*/  HMMA.16816.F32 R28, R72.reuse, R4, R28 ;  /* 0x00000004481c723c */ /* 0x040ff0000000181c */
        /* <DEDUP_REMOVED lines=11> */
[----:B------:R-:W2:Y:S03]  /*2b00*/  LDSM.16.M88.4 R76, [R237+0xb800] ;  /* 0x00b80000ed4c783b */ /* 0x000ea60000000200 */
[C---:B---3--:R-:W-:Y:S08]  /*2b10*/  HMMA.16816.F32 R28, R48.reuse, R8, R28 ;  /* 0x00000008301c723c */ /* 0x048ff0000000181c */
[----:B------:R-:W-:Y:S01]  /*2b20*/  HMMA.16816.F32 R40, R48, R10, R40 ;  /* 0x0000000a3028723c */ /* 0x000fe20000001828 */
[----:B------:R-:W3:Y:S07]  /*2b30*/  LDSM.16.M88.4 R8, [R235+0x2800] ;  /* 0x00280000eb08783b */ /* 0x000eee0000000200 */
[C---:B-1----:R-:W-:Y:S08]  /*2b40*/  HMMA.16816.F32 R16, R64.reuse, R32, R16 ;  /* 0x000000204010723c */ /* 0x042ff00000001810 */
[----:B------:R-:W-:Y:S01]  /*2b50*/  HMMA.16816.F32 R12, R64, R34, R12 ;  /* 0x00000022400c723c */ /* 0x000fe2000000180c */
[----:B------:R-:W-:Y:S07]  /*2b60*/  LDSM.16.M88.4 R32, [R231+0xa000] ;  /* 0x00a00000e720783b */ /* 0x000fee0000000200 */
[C---:B------:R-:W-:Y:S08]  /*2b70*/  HMMA.16816.F32 R60, R48.reuse, R24, R60 ;  /* 0x00000018303c723c */ /* 0x040ff0000000183c */
[C---:B------:R-:W-:Y:S01]  /*2b80*/  HMMA.16816.F32 R56, R48.reuse, R26, R56 ;  /* 0x0000001a3038723c */ /* 0x040fe20000001838 */
[----:B------:R-:W-:Y:S07]  /*2b90*/  LDSM.16.M88.4 R24, [R235+0x3000] ;  /* 0x00300000eb18783b */ /* 0x000fee0000000200 */
[C---:B----4-:R-:W-:Y:S08]  /*2ba0*/  HMMA.16816.F32 R52, R48.reuse, R68, R52 ;  /* 0x000000443034723c */ /* 0x050ff00000001834 */
        /* <DEDUP_REMOVED lines=28> */
[----:B------:R-:W-:Y:S03]  /*2d70*/  LDSM.16.M88.4 R68, [R224+0x3800] ;  /* 0x00380000e044783b */ /* 0x000fe60000000200 */
[C---:B------:R-:W-:Y:S08]  /*2d80*/  HMMA.16816.F32 R28, R48.reuse, R4, R28 ;  /* 0x00000004301c723c */ /* 0x040ff0000000181c */
[----:B------:R-:W-:Y:S01]  /*2d90*/  HMMA.16816.F32 R40, R48, R6, R40 ;  /* 0x000000063028723c */ /* 0x000fe20000001828 */
[----:B------:R-:W4:Y:S07]  /*2da0*/  LDSM.16.M88.4 R4, [R237+0xc800] ;  /* 0x00c80000ed04783b */ /* 0x000f2e0000000200 */
        /* <DEDUP_REMOVED lines=13> */
[C---:B-1----:R-:W-:Y:S08]  /*2e80*/  HMMA.16816.F32 R16, R44.reuse, R32, R16 ;  /* 0x000000202c10723c */ /* 0x042ff00000001810 */
[----:B------:R-:W-:Y:S01]  /*2e90*/  HMMA.16816.F32 R12, R44, R34, R12 ;  /* 0x000000222c0c723c */ /* 0x000fe2000000180c */
[----:B------:R-:W-:Y:S07]  /*2ea0*/  LDSM.16.M88.4 R32, [R231+0xc000] ;  /* 0x00c00000e720783b */ /* 0x000fee0000000200 */
[C---:B------:R-:W-:Y:S08]  /*2eb0*/  HMMA.16816.F32 R60, R64.reuse, R24, R60 ;  /* 0x00000018403c723c */ /* 0x040ff0000000183c */
[----:B------:R-:W-:Y:S01]  /*2ec0*/  HMMA.16816.F32 R56, R64, R26, R56 ;  /* 0x0000001a4038723c */ /* 0x000fe20000001838 */
[----:B------:R-:W1:Y:S07]  /*2ed0*/  LDSM.16.M88.4 R24, [R235+0x4800] ;  /* 0x00480000eb18783b */ /* 0x000e6e0000000200 */
[C---:B----4-:R-:W-:Y:S08]  /*2ee0*/  HMMA.16816.F32 R28, R44.reuse, R4, R28 ;  /* 0x000000042c1c723c */ /* 0x050ff0000000181c */
[----:B------:R-:W-:Y:S01]  /*2ef0*/  HMMA.16816.F32 R40, R44, R6, R40 ;  /* 0x000000062c28723c */ /* 0x000fe20000001828 */
[----:B------:R-:W4:Y:S07]  /*2f00*/  LDSM.16.M88.4 R4, [R235+0x5000] ;  /* 0x00500000eb04783b */ /* 0x000f2e0000000200 */
        /* <DEDUP_REMOVED lines=14> */
[C---:B-1----:R-:W-:Y:S08]  /*2ff0*/  HMMA.16816.F32 R28, R8.reuse, R24, R28 ;  /* 0x00000018081c723c */ /* 0x042ff0000000181c */
[----:B------:R-:W-:Y:S01]  /*3000*/  HMMA.16816.F32 R40, R8, R26, R40 ;  /* 0x0000001a0828723c */ /* 0x000fe20000001828 */
[----:B------:R-:W1:Y:S07]  /*3010*/  LDSM.16.M88.4 R24, [R231+0xc800] ;  /* 0x00c80000e718783b */ /* 0x000e6e0000000200 */
[C---:B------:R-:W-:Y:S08]  /*3020*/  HMMA.16816.F32 R16, R76.reuse, R32, R16 ;  /* 0x000000204c10723c */ /* 0x040ff00000001810 */
[----:B------:R-:W-:Y:S01]  /*3030*/  HMMA.16816.F32 R12, R76, R34, R12 ;  /* 0x000000224c0c723c */ /* 0x000fe2000000180c */
[----:B------:R-:W-:Y:S07]  /*3040*/  LDSM.16.M88.4 R32, [R235+0x6800] ;  /* 0x00680000eb20783b */ /* 0x000fee0000000200 */
[C---:B----4-:R-:W-:Y:S08]  /*3050*/  HMMA.16816.F32 R60, R8.reuse, R4, R60 ;  /* 0x00000004083c723c */ /* 0x050ff0000000183c */
[C---:B------:R-:W-:Y:S01]  /*3060*/  HMMA.16816.F32 R56, R8.reuse, R6, R56 ;  /* 0x000000060838723c */ /* 0x040fe20000001838 */
[----:B------:R-:W3:Y:S07]  /*3070*/  LDSM.16.M88.4 R4, [R237+0xe000] ;  /* 0x00e00000ed04783b */ /* 0x000eee0000000200 */
[C---:B--2---:R-:W-:Y:S08]  /*3080*/  HMMA.16816.F32 R52, R8.reuse, R36, R52 ;  /* 0x000000240834723c */ /* 0x044ff00000001834 */
[----:B------:R-:W-:Y:S01]  /*3090*/  HMMA.16816.F32 R72, R8, R38, R72 ;  /* 0x000000260848723c */ /* 0x000fe20000001848 */
[----:B------:R-:W2:Y:S04]  /*30a0*/  LDSM.16.M88.4 R8, [R231+0xd000] ;  /* 0x00d00000e708783b */ /* 0x000ea80000000200 */
[----:B------:R-:W4:Y:S03]  /*30b0*/  LDSM.16.M88.4 R36, [R236+0x6000] ;  /* 0x00600000ec24783b */ /* 0x000f260000000200 */
[C---:B------:R-:W-:Y:S08]  /*30c0*/  HMMA.16816.F32 R16, R68.reuse, R20, R16 ;  /* 0x000000144410723c */ /* 0x040ff00000001810 */
[----:B------:R-:W-:Y:S01]  /*30d0*/  HMMA.16816.F32 R12, R68, R22, R12 ;  /* 0x00000016440c723c */ /* 0x000fe2000000180c */
[----:B------:R-:W-:Y:S07]  /*30e0*/  LDSM.16.M88.4 R20, [R231+0xe000] ;  /* 0x00e00000e714783b */ /* 0x000fee0000000200 */
[C---:B-1----:R-:W-:Y:S08]  /*30f0*/  HMMA.16816.F32 R28, R76.reuse, R24, R28 ;  /* 0x000000184c1c723c */ /* 0x042ff0000000181c */
[----:B------:R-:W-:Y:S01]  /*3100*/  HMMA.16816.F32 R40, R76, R26, R40 ;  /* 0x0000001a4c28723c */ /* 0x000fe20000001828 */
[----:B------:R-:W1:Y:S07]  /*3110*/  LDSM.16.M88.4 R24, [R234+0x6000] ;  /* 0x00600000ea18783b */ /* 0x000e6e0000000200 */
[C---:B---3--:R-:W-:Y:S08]  /*3120*/  HMMA.16816.F32 R16, R48.reuse, R4, R16 ;  /* 0x000000043010723c */ /* 0x048ff00000001810 */
[----:B------:R-:W-:Y:S01]  /*3130*/  HMMA.16816.F32 R12, R48, R6, R12 ;  /* 0x00000006300c723c */ /* 0x000fe2000000180c */
[----:B------:R-:W-:Y:S07]  /*3140*/  LDSM.16.M88.4 R4, [R224+0x6000] ;  /* 0x00600000e004783b */ /* 0x000fee0000000200 */
[----:B--2---:R-:W-:Y:S08]  /*3150*/  HMMA.16816.F32 R60, R76, R8, R60 ;  /* 0x000000084c3c723c */ /* 0x004ff0000000183c */
[----:B------:R-:W-:Y:S08]  /*3160*/  HMMA.16816.F32 R28, R68, R88, R28 ;  /* 0x00000058441c723c */ /* 0x000ff0000000181c */
[----:B------:R-:W-:Y:S01]  /*3170*/  HMMA.16816.F32 R56, R76, R10, R56 ;  /* 0x0000000a4c38723c */ /* 0x000fe20000001838 */
[----:B------:R-:W-:Y:S07]  /*3180*/  LDSM.16.M88.4 R8, [R233+0x6000] ;  /* 0x00600000e908783b */ /* 0x000fee0000000200 */
[----:B------:R-:W-:Y:S08]  /*3190*/  HMMA.16816.F32 R40, R68, R90, R40 ;  /* 0x0000005a4428723c */ /* 0x000ff00000001828 */
[C---:B----4-:R-:W-:Y:S08]  /*31a0*/  HMMA.16816.F32 R16, R36.reuse, R44, R16 ;  /* 0x0000002c2410723c */ /* 0x050ff00000001810 */
[----:B------:R-:W-:Y:S01]  /*31b0*/  HMMA.16816.F32 R12, R36, R46, R12 ;  /* 0x0000002e240c723c */ /* 0x000fe2000000180c */
[----:B------:R-:W2:Y:S07]  /*31c0*/  LDSM.16.M88.4 R44, [R237+0xf000] ;  /* 0x00f00000ed2c783b */ /* 0x000eae0000000200 */
[----:B------:R-:W-:Y:S08]  /*31d0*/  HMMA.16816.F32 R28, R48, R80, R28 ;  /* 0x00000050301c723c */ /* 0x000ff0000000181c */
[----:B------:R-:W-:Y:S08]  /*31e0*/  HMMA.16816.F32 R60, R68, R64, R60 ;  /* 0x00000040443c723c */ /* 0x000ff0000000183c */
[----:B------:R-:W-:Y:S01]  /*31f0*/  HMMA.16816.F32 R40, R48, R82, R40 ;  /* 0x000000523028723c */ /* 0x000fe20000001828 */
[----:B------:R-:W3:Y:S07]  /*3200*/  LDSM.16.M88.4 R80, [R224+0x5800] ;  /* 0x00580000e050783b */ /* 0x000eee0000000200 */
[----:B------:R-:W-:Y:S01]  /*3210*/  HMMA.16816.F32 R64, R68, R66, R56 ;  /* 0x000000424440723c */ /* 0x000fe20000001838 */
[----:B------:R-:W-:Y:S07]  /*3220*/  LDSM.16.M88.4 R56, [R224+0x6800] ;  /* 0x00680000e038783b */ /* 0x000fee0000000200 */
[C---:B------:R-:W-:Y:S08]  /*3230*/  HMMA.16816.F32 R52, R76.reuse, R84, R52 ;  /* 0x000000544c34723c */ /* 0x040ff00000001834 */
[----:B------:R-:W-:Y:S01]  /*3240*/  HMMA.16816.F32 R76, R76, R86, R72 ;  /* 0x000000564c4c723c */ /* 0x000fe20000001848 */
[----:B------:R-:W4:Y:S07]  /*3250*/  LDSM.16.M88.4 R72, [R231+0xe800] ;  /* 0x00e80000e748783b */ /* 0x000f2e0000000200 */
[C---:B-1----:R-:W-:Y:S08]  /*3260*/  HMMA.16816.F32 R16, R24.reuse, R20, R16 ;  /* 0x000000141810723c */ /* 0x042ff00000001810 */
[----:B------:R-:W-:Y:S01]  /*3270*/  HMMA.16816.F32 R12, R24, R22, R12 ;  /* 0x00000016180c723c */ /* 0x000fe2000000180c */
[----:B------:R-:W1:Y:S07]  /*3280*/  LDSM.16.M88.4 R20, [R235+0x7000] ;  /* 0x00700000eb14783b */ /* 0x000e6e0000000200 */
[----:B------:R-:W-:Y:S08]  /*3290*/  HMMA.16816.F32 R28, R36, R32, R28 ;  /* 0x00000020241c723c */ /* 0x000ff0000000181c */
[----:B--2---:R-:W-:Y:S08]  /*32a0*/  HMMA.16816.F32 R60, R48, R44, R60 ;  /* 0x0000002c303c723c */ /* 0x004ff0000000183c */
[----:B------:R-:W-:Y:S01]  /*32b0*/  HMMA.16816.F32 R40, R36, R34, R40 ;  /* 0x000000222428723c */ /* 0x000fe20000001828 */
[----:B------:R-:W2:Y:S07]  /*32c0*/  LDSM.16.M88.4 R32, [R237+0xf800] ;  /* 0x00f80000ed20783b */ /* 0x000eae0000000200 */
[----:B------:R-:W-:Y:S08]  /*32d0*/  HMMA.16816.F32 R64, R48, R46, R64 ;  /* 0x0000002e3040723c */ /* 0x000ff00000001840 */
[----:B---3--:R-:W-:Y:S08]  /*32e0*/  HMMA.16816.F32 R52, R68, R80, R52 ;  /* 0x000000504434723c */ /* 0x008ff00000001834 */
[----:B------:R-:W-:Y:S08]  /*32f0*/  HMMA.16816.F32 R12, R8, R6, R12 ;  /* 0x00000006080c723c */ /* 0x000ff0000000180c */
[----:B----4-:R-:W-:Y:S08]  /*3300*/  HMMA.16816.F32 R28, R24, R72, R28 ;  /* 0x00000048181c723c */ /* 0x010ff0000000181c */
[C---:B-1----:R-:W-:Y:S08]  /*3310*/  HMMA.16816.F32 R60, R36.reuse, R20, R60 ;  /* 0x00000014243c723c */ /* 0x042ff0000000183c */
[----:B------:R-:W-:Y:S01]  /*3320*/  HMMA.16816.F32 R64, R36, R22, R64 ;  /* 0x000000162440723c */ /* 0x000fe20000001840 */
[----:B------:R-:W1:Y:S01]  /*3330*/  LDSM.16.M88.4 R20, [R235+0x7800] ;  /* 0x00780000eb14783b */ /* 0x000e620000000200 */
[----:B------:R-:W-:-:S02]  /*3340*/  FMUL.FTZ R12, R12, c[0x0][0x2ec] ;  /* 0x0000bb000c0c7a20 */ /* 0x000fc40000410000 */
[----:B------:R-:W-:Y:S02]  /*3350*/  FMUL.FTZ R13, R13, c[0x0][0x2ec] ;  /* 0x0000bb000d0d7a20 */ /* 0x000fe40000410000 */
[----:B------:R-:W-:Y:S01]  /*3360*/  FMUL.FTZ R14, R14, c[0x0][0x2ec] ;  /* 0x0000bb000e0e7a20 */ /* 0x000fe20000410000 */
[----:B------:R-:W-:Y:S01]  /*3370*/  MUFU.TANH R47, R12 ;  /* 0x0000000c002f7308 */ /* 0x000fe20000002400 */
[----:B------:R-:W-:Y:S01]  /*3380*/  HMMA.16816.F32 R76, R68, R82, R76 ;  /* 0x00000052444c723c */ /* 0x000fe2000000184c */
[----:B------:R-:W-:-:S06]  /*3390*/  FMUL.FTZ R15, R15, c[0x0][0x2ec] ;  /* 0x0000bb000f0f7a20 */ /* 0x000fcc0000410000 */
[----:B------:R-:W-:Y:S01]  /*33a0*/  MUFU.TANH R72, R15 ;  /* 0x0000000f00487308 */ /* 0x000fe20000002400 */
[----:B------:R-:W-:Y:S01]  /*33b0*/  HMMA.16816.F32 R16, R8, R4, R16 ;  /* 0x000000040810723c */ /* 0x000fe20000001810 */
[----:B------:R-:W3:Y:S07]  /*33c0*/  LDSM.16.M88.4 R4, [R231+0xf000] ;  /* 0x00f00000e704783b */ /* 0x000eee0000000200 */
[----:B--2---:R-:W-:Y:S08]  /*33d0*/  HMMA.16816.F32 R52, R48, R32, R52 ;  /* 0x000000203034723c */ /* 0x004ff00000001834 */
[----:B------:R-:W-:Y:S01]  /*33e0*/  HMMA.16816.F32 R28, R8, R56, R28 ;  /* 0x00000038081c723c */ /* 0x000fe2000000181c */
[----:B------:R-:W-:Y:S07]  /*33f0*/  MUFU.TANH R56, R13 ;  /* 0x0000000d00387308 */ /* 0x000fee0000002400 */
[----:B------:R-:W-:Y:S01]  /*3400*/  HMMA.16816.F32 R76, R48, R34, R76 ;  /* 0x00000022304c723c */ /* 0x000fe2000000184c */
[----:B------:R2:W-:Y:S01]  /*3410*/  MUFU.TANH R57, R14 ;  /* 0x0000000e00397308 */ /* 0x0005e20000002400 */
[----:B------:R-:W-:-:S02]  /*3420*/  FMUL.FTZ R17, R17, c[0x0][0x2ec] ;  /* 0x0000bb0011117a20 */ /* 0x000fc40000410000 */
[----:B------:R-:W-:Y:S02]  /*3430*/  FMUL.FTZ R18, R18, c[0x0][0x2ec] ;  /* 0x0000bb0012127a20 */ /* 0x000fe40000410000 */
[----:B------:R-:W-:Y:S02]  /*3440*/  FMUL.FTZ R19, R19, c[0x0][0x2ec] ;  /* 0x0000bb0013137a20 */ /* 0x000fe40000410000 */
[----:B------:R-:W-:Y:S01]  /*3450*/  FMUL.FTZ R3, R16, c[0x0][0x2ec] ;  /* 0x0000bb0010037a20 */ /* 0x000fe20000410000 */
[----:B------:R-:W-:Y:S01]  /*3460*/  MUFU.TANH R44, R17 ;  /* 0x00000011002c7308 */ /* 0x000fe20000002400 */
[----:B-1----:R-:W-:Y:S06]  /*3470*/  HMMA.16816.F32 R52, R36, R20, R52 ;  /* 0x000000142434723c */ /* 0x002fec0000001834 */
[----:B------:R-:W-:Y:S01]  /*3480*/  FMUL.FTZ R28, R28, c[0x0][0x2ec] ;  /* 0x0000bb001c1c7a20 */ /* 0x000fe20000410000 */
[----:B--2---:R-:W1:Y:S01]  /*3490*/  LDSM.16.M88.4 R12, [R231+0xf800] ;  /* 0x00f80000e70c783b */ /* 0x004e620000000200 */
[----:B------:R-:W2:Y:S01]  /*34a0*/  MUFU.TANH R45, R18 ;  /* 0x00000012002d7308 */ /* 0x000ea20000002400 */
[----:B---3--:R-:W-:Y:S01]  /*34b0*/  HMMA.16816.F32 R60, R24, R4, R60 ;  /* 0x00000004183c723c */ /* 0x008fe2000000183c */
[----:B------:R-:W-:-:S02]  /*34c0*/  FMUL.FTZ R30, R30, c[0x0][0x2ec] ;  /* 0x0000bb001e1e7a20 */ /* 0x000fc40000410000 */
[----:B------:R-:W-:Y:S02]  /*34d0*/  FMUL.FTZ R29, R29, c[0x0][0x2ec] ;  /* 0x0000bb001d1d7a20 */ /* 0x000fe40000410000 */
[----:B------:R-:W-:Y:S02]  /*34e0*/  FMUL.FTZ R31, R31, c[0x0][0x2ec] ;  /* 0x0000bb001f1f7a20 */ /* 0x000fe40000410000 */
[----:B------:R3:W-:Y:S01]  /*34f0*/  MUFU.TANH R46, R19 ;  /* 0x00000013002e7308 */ /* 0x0007e20000002400 */
[----:B------:R-:W-:Y:S01]  /*3500*/  HMMA.16816.F32 R64, R24, R6, R64 ;  /* 0x000000061840723c */ /* 0x000fe20000001840 */
[----:B------:R-:W4:Y:S06]  /*3510*/  LDSM.16.M88.4 R4, [R224+0x7800] ;  /* 0x00780000e004783b */ /* 0x000f2c0000000200 */
[----:B------:R-:W1:Y:S01]  /*3520*/  MUFU.TANH R3, R3 ;  /* 0x0000000300037308 */ /* 0x000e620000002400 */
[----:B------:R-:W-:Y:S01]  /*3530*/  HMMA.16816.F32 R76, R36, R22, R76 ;  /* 0x00000016244c723c */ /* 0x000fe2000000184c */
[----:B---3--:R-:W3:Y:S07]  /*3540*/  LDSM.16.M88.4 R16, [R224+0x7000] ;  /* 0x00700000e010783b */ /* 0x008eee0000000200 */
[----:B------:R-:W-:Y:S01]  /*3550*/  HMMA.16816.F32 R40, R24, R74, R40 ;  /* 0x0000004a1828723c */ /* 0x000fe20000001828 */
[----:B------:R-:W-:Y:S01]  /*3560*/  MUFU.TANH R28, R28 ;  /* 0x0000001c001c7308 */ /* 0x000fe20000002400 */
[----:B------:R-:W-:-:S07]  /*3570*/  DEPBAR.LE SB0, 0x0 ;  /* 0x000080000000791a */ /* 0x000fce0000000000 */
[----:B------:R-:W2:Y:S01]  /*3580*/  MUFU.TANH R30, R30 ;  /* 0x0000001e001e7308 */ /* 0x000ea20000002400 */
[----:B-1----:R-:W-:Y:S07]  /*3590*/  HMMA.16816.F32 R52, R24, R12, R52 ;  /* 0x0000000c1834723c */ /* 0x002fee0000001834 */
[----:B------:R-:W-:Y:S01]  /*35a0*/  MUFU.TANH R29, R29 ;  /* 0x0000001d001d7308 */ /* 0x000fe20000002400 */
[----:B------:R-:W-:-:S06]  /*35b0*/  IMAD.SHL.U32 R12, R103, 0x2, RZ ;  /* 0x00000002670c7824 */ /* 0x000fcc00078e00ff */
[----:B------:R-:W-:Y:S01]  /*35c0*/  HMMA.16816.F32 R40, R8, R58, R40 ;  /* 0x0000003a0828723c */ /* 0x000fe20000001828 */
[----:B------:R-:W1:Y:S01]  /*35d0*/  MUFU.TANH R31, R31 ;  /* 0x0000001f001f7308 */ /* 0x000e620000002400 */
[----:B------:R-:W-:-:S05]  /*35e0*/  LOP3.LUT R12, R12, 0x6, RZ, 0xc0, !PT ;  /* 0x000000060c0c7812 */ /* 0x000fca00078ec0ff */
[----:B------:R-:W-:-:S05]  /*35f0*/  IMAD R22, R165, 0x40, R12 ;  /* 0x00000040a5167824 */ /* 0x000fca00078e020c */
[----:B------:R-:W-:Y:S01]  /*3600*/  IADD3 R12, R22, -0x40, RZ ;  /* 0xffffffc0160c7810 */ /* 0x000fe20007ffe0ff */
[C---:B----4-:R-:W-:Y:S03]  /*3610*/  HMMA.16816.F32 R52, R8.reuse, R4, R52 ;  /* 0x000000040834723c */ /* 0x050fe60000001834 */
[----:B------:R-:W-:Y:S02]  /*3620*/  ISETP.GE.AND P6, PT, R12, R102, PT ;  /* 0x000000660c00720c */ /* 0x000fe40003fc6270 */
[C---:B------:R-:W-:Y:S02]  /*3630*/  IADD3 R12, R22.reuse, -0x3f, RZ ;  /* 0xffffffc1160c7810 */ /* 0x040fe40007ffe0ff */
[----:B--2---:R-:W-:Y:S01]  /*3640*/  FSEL R45, R45, -INF , !P6 ;  /* 0xff8000002d2d7808 */ /* 0x004fe20007000000 */
[----:B---3--:R-:W-:Y:S01]  /*3650*/  HMMA.16816.F32 R60, R8, R16, R60 ;  /* 0x00000010083c723c */ /* 0x008fe2000000183c */
[----:B------:R-:W-:-:S02]  /*3660*/  IADD3 R4, R22, -0x37, RZ ;  /* 0xffffffc916047810 */ /* 0x000fc40007ffe0ff */
[----:B------:R-:W-:Y:S01]  /*3670*/  FMUL.FTZ R32, R40, c[0x0][0x2ec] ;  /* 0x0000bb0028207a20 */ /* 0x000fe20000410000 */
[----:B------:R-:W-:Y:S01]  /*3680*/  FSEL R3, R3, -INF , !P6 ;  /* 0xff80000003037808 */ /* 0x000fe20007000000 */
[----:B------:R-:W-:Y:S01]  /*3690*/  FMUL.FTZ R21, R42, c[0x0][0x2ec] ;  /* 0x0000bb002a157a20 */ /* 0x000fe20000410000 */
[-C--:B------:R-:W-:Y:S01]  /*36a0*/  ISETP.GE.AND P4, PT, R4, R102.reuse, PT ;  /* 0x000000660400720c */ /* 0x080fe20003f86270 */
[----:B------:R-:W-:Y:S01]  /*36b0*/  FMUL.FTZ R20, R41, c[0x0][0x2ec] ;  /* 0x0000bb0029147a20 */ /* 0x000fe20000410000 */
[----:B------:R-:W-:Y:S01]  /*36c0*/  IADD3 R4, R22, -0x2f, RZ ;  /* 0xffffffd116047810 */ /* 0x000fe20007ffe0ff */
[----:B------:R-:W-:Y:S01]  /*36d0*/  HMMA.16816.F32 R64, R8, R18, R64 ;  /* 0x000000120840723c */ /* 0x000fe20000001840 */
[-C--:B------:R-:W-:Y:S01]  /*36e0*/  ISETP.GE.AND P5, PT, R12, R102.reuse, PT ;  /* 0x000000660c00720c */ /* 0x080fe20003fa6270 */
[----:B------:R-:W-:Y:S01]  /*36f0*/  FMUL.FTZ R33, R43, c[0x0][0x2ec] ;  /* 0x0000bb002b217a20 */ /* 0x000fe20000410000 */
[----:B------:R-:W-:Y:S01]  /*3700*/  ISETP.GE.AND P1, PT, R4, R102, PT ;  /* 0x000000660400720c */ /* 0x000fe20003f26270 */
[----:B------:R-:W-:Y:S01]  /*3710*/  MUFU.TANH R32, R32 ;  /* 0x0000002000207308 */ /* 0x000fe20000002400 */
[----:B------:R-:W-:-:S02]  /*3720*/  IADD3 R4, R22, -0x28, RZ ;  /* 0xffffffd816047810 */ /* 0x000fc40007ffe0ff */
[----:B------:R-:W-:Y:S01]  /*3730*/  IADD3 R5, R22, -0x38, RZ ;  /* 0xffffffc816057810 */ /* 0x000fe20007ffe0ff */
[----:B------:R-:W-:Y:S01]  /*3740*/  HMMA.16816.F32 R16, R24, R14, R76 ;  /* 0x0000000e1810723c */ /* 0x000fe2000000184c */
[-C--:B------:R-:W-:Y:S01]  /*3750*/  ISETP.GE.AND P6, PT, R4, R102.reuse, PT ;  /* 0x000000660400720c */ /* 0x080fe20003fc6270 */
[----:B------:R-:W-:Y:S01]  /*3760*/  FMUL.FTZ R52, R52, c[0x0][0x2ec] ;  /* 0x0000bb0034347a20 */ /* 0x000fe20000410000 */
[----:B------:R-:W-:Y:S01]  /*3770*/  IADD3 R4, R22, -0x27, RZ ;  /* 0xffffffd916047810 */ /* 0x000fe20007ffe0ff */
[----:B------:R-:W-:Y:S01]  /*3780*/  MUFU.TANH R21, R21 ;  /* 0x0000001500157308 */ /* 0x000fe20000002400 */
[----:B------:R-:W-:Y:S01]  /*3790*/  FSEL R46, R46, -INF , !P5 ;  /* 0xff8000002e2e7808 */ /* 0x000fe20006800000 */
[----:B------:R-:W-:Y:S01]  /*37a0*/  FMUL.FTZ R53, R53, c[0x0][0x2ec] ;  /* 0x0000bb0035357a20 */ /* 0x000fe20000410000 */
[----:B------:R-:W-:Y:S01]  /*37b0*/  FSEL R44, R44, -INF , !P5 ;  /* 0xff8000002c2c7808 */ /* 0x000fe20006800000 */
[----:B------:R-:W-:Y:S01]  /*37c0*/  FMUL.FTZ R60, R60, c[0x0][0x2ec] ;  /* 0x0000bb003c3c7a20 */ /* 0x000fe20000410000 */
[-C--:B------:R-:W-:Y:S01]  /*37d0*/  ISETP.GE.AND P2, PT, R5, R102.reuse, PT ;  /* 0x000000660500720c */ /* 0x080fe20003f46270 */
[----:B------:R-:W-:Y:S01]  /*37e0*/  FMUL.FTZ R62, R62, c[0x0][0x2ec] ;  /* 0x0000bb003e3e7a20 */ /* 0x000fe20000410000 */
[-C--:B------:R-:W-:Y:S01]  /*37f0*/  ISETP.GE.AND P5, PT, R4, R102.reuse, PT ;  /* 0x000000660400720c */ /* 0x080fe20003fa6270 */
[----:B------:R-:W-:Y:S01]  /*3800*/  MUFU.TANH R185, R60 ;  /* 0x0000003c00b97308 */ /* 0x000fe20000002400 */
[----:B------:R-:W-:Y:S01]  /*3810*/  IADD3 R4, R22, -0x20, RZ ;  /* 0xffffffe016047810 */ /* 0x000fe20007ffe0ff */
[----:B------:R-:W-:Y:S01]  /*3820*/  FMUL.FTZ R61, R61, c[0x0][0x2ec] ;  /* 0x0000bb003d3d7a20 */ /* 0x000fe20000410000 */
[----:B------:R-:W-:Y:S01]  /*3830*/  FSEL R57, R57, -INF , !P2 ;  /* 0xff80000039397808 */ /* 0x000fe20005000000 */
[----:B------:R-:W-:Y:S01]  /*3840*/  FMUL.FTZ R63, R63, c[0x0][0x2ec] ;  /* 0x0000bb003f3f7a20 */ /* 0x000fe20000410000 */
[----:B------:R-:W-:Y:S01]  /*3850*/  FSEL R47, R47, -INF , !P2 ;  /* 0xff8000002f2f7808 */ /* 0x000fe20005000000 */
[----:B------:R-:W-:Y:S01]  /*3860*/  FMUL.FTZ R64, R64, c[0x0][0x2ec] ;  /* 0x0000bb0040407a20 */ /* 0x000fe20000410000 */
[-C--:B------:R-:W-:Y:S01]  /*3870*/  ISETP.GE.AND P2, PT, R4, R102.reuse, PT ;  /* 0x000000660400720c */ /* 0x080fe20003f46270 */
[----:B------:R-:W2:Y:S01]  /*3880*/  MUFU.TANH R191, R62 ;  /* 0x0000003e00bf7308 */ /* 0x000ea20000002400 */
[C---:B------:R-:W-:Y:S01]  /*3890*/  IADD3 R5, R22.reuse, -0x30, RZ ;  /* 0xffffffd016057810 */ /* 0x040fe20007ffe0ff */
[----:B------:R-:W-:Y:S01]  /*38a0*/  FMUL.FTZ R65, R65, c[0x0][0x2ec] ;  /* 0x0000bb0041417a20 */ /* 0x000fe20000410000 */
[----:B------:R-:W-:Y:S01]  /*38b0*/  IADD3 R4, R22, -0x1f, RZ ;  /* 0xffffffe116047810 */ /* 0x000fe20007ffe0ff */
[----:B------:R-:W-:Y:S01]  /*38c0*/  HMMA.16816.F32 R16, R8, R6, R16 ;  /* 0x000000060810723c */ /* 0x000fe20000001810 */
[----:B------:R-:W-:Y:S01]  /*38d0*/  FSEL R72, R72, -INF , !P4 ;  /* 0xff80000048487808 */ /* 0x000fe20006000000 */
[----:B------:R-:W-:Y:S01]  /*38e0*/  FMUL.FTZ R66, R66, c[0x0][0x2ec] ;  /* 0x0000bb0042427a20 */ /* 0x000fe20000410000 */
[----:B------:R-:W-:Y:S01]  /*38f0*/  FSEL R56, R56, -INF , !P4 ;  /* 0xff80000038387808 */ /* 0x000fe20006000000 */
[----:B------:R-:W-:Y:S01]  /*3900*/  MUFU.TANH R20, R20 ;  /* 0x0000001400147308 */ /* 0x000fe20000002400 */
[-C--:B------:R-:W-:Y:S01]  /*3910*/  ISETP.GE.AND P3, PT, R5, R102.reuse, PT ;  /* 0x000000660500720c */ /* 0x080fe20003f66270 */
[----:B------:R-:W-:Y:S01]  /*3920*/  FMUL.FTZ R67, R67, c[0x0][0x2ec] ;  /* 0x0000bb0043437a20 */ /* 0x000fe20000410000 */
[----:B------:R-:W-:Y:S01]  /*3930*/  ISETP.GE.AND P4, PT, R4, R102, PT ;  /* 0x000000660400720c */ /* 0x000fe20003f86270 */
[----:B------:R-:W-:Y:S01]  /*3940*/  FMUL.FTZ R54, R54, c[0x0][0x2ec] ;  /* 0x0000bb0036367a20 */ /* 0x000fe20000410000 */
[C---:B------:R-:W-:Y:S01]  /*3950*/  IADD3 R4, R22.reuse, -0x18, RZ ;  /* 0xffffffe816047810 */ /* 0x040fe20007ffe0ff */
[----:B------:R-:W-:Y:S01]  /*3960*/  FMUL.FTZ R55, R55, c[0x0][0x2ec] ;  /* 0x0000bb0037377a20 */ /* 0x000fe20000410000 */
[----:B------:R-:W-:Y:S01]  /*3970*/  IADD3 R6, R22, -0x17, RZ ;  /* 0xffffffe916067810 */ /* 0x000fe20007ffe0ff */
[----:B------:R-:W3:Y:S01]  /*3980*/  MUFU.TANH R33, R33 ;  /* 0x0000002100217308 */ /* 0x000ee20000002400 */
[----:B------:R-:W-:-:S02]  /*3990*/  FSEL R8, R30, -INF , !P3 ;  /* 0xff8000001e087808 */ /* 0x000fc40005800000 */
[----:B------:R-:W-:Y:S02]  /*39a0*/  FSEL R5, R28, -INF , !P3 ;  /* 0xff8000001c057808 */ /* 0x000fe40005800000 */
[-C--:B------:R-:W-:Y:S02]  /*39b0*/  ISETP.GE.AND P3, PT, R4, R102.reuse, PT ;  /* 0x000000660400720c */ /* 0x080fe40003f66270 */
[----:B-1----:R-:W-:Y:S01]  /*39c0*/  FSEL R14, R31, -INF , !P1 ;  /* 0xff8000001f0e7808 */ /* 0x002fe20004800000 */
[----:B------:R-:W-:Y:S01]  /*39d0*/  MUFU.TANH R184, R61 ;  /* 0x0000003d00b87308 */ /* 0x000fe20000002400 */
[----:B------:R-:W-:Y:S02]  /*39e0*/  FSEL R4, R29, -INF , !P1 ;  /* 0xff8000001d047808 */ /* 0x000fe40004800000 */
[----:B------:R-:W-:Y:S01]  /*39f0*/  ISETP.GE.AND P1, PT, R6, R102, PT ;  /* 0x000000660600720c */ /* 0x000fe20003f26270 */
[----:B------:R-:W-:Y:S01]  /*3a00*/  FMUL.FTZ R16, R16, c[0x0][0x2ec] ;  /* 0x0000bb0010107a20 */ /* 0x000fe20000410000 */
[----:B------:R-:W-:Y:S01]  /*3a10*/  IADD3 R6, R22, -0x10, RZ ;  /* 0xfffffff016067810 */ /* 0x000fe20007ffe0ff */
[----:B------:R-:W-:Y:S01]  /*3a20*/  FMUL.FTZ R18, R18, c[0x0][0x2ec] ;  /* 0x0000bb0012127a20 */ /* 0x000fe20000410000 */
[----:B--2---:R-:W-:Y:S01]  /*3a30*/  FSEL R191, R191, -INF , !P2 ;  /* 0xff800000bfbf7808 */ /* 0x004fe20005000000 */
[----:B------:R-:W1:Y:S01]  /*3a40*/  MUFU.TANH R193, R63 ;  /* 0x0000003f00c17308 */ /* 0x000e620000002400 */
[----:B------:R-:W-:Y:S01]  /*3a50*/  FMUL.FTZ R17, R17, c[0x0][0x2ec] ;  /* 0x0000bb0011117a20 */ /* 0x000fe20000410000 */
[----:B------:R-:W-:Y:S01]  /*3a60*/  FSEL R185, R185, -INF , !P2 ;  /* 0xff800000b9b97808 */ /* 0x000fe20005000000 */
[----:B------:R-:W-:Y:S01]  /*3a70*/  FMUL.FTZ R19, R19, c[0x0][0x2ec] ;  /* 0x0000bb0013137a20 */ /* 0x000fe20000410000 */
[----:B------:R-:W-:-:S02]  /*3a80*/  ISETP.GT.AND P2, PT, R165, 0x1, PT ;  /* 0x00000001a500780c */ /* 0x000fc40003f44270 */
[----:B------:R-:W-:Y:S02]  /*3a90*/  FSEL R13, R21, -INF , !P6 ;  /* 0xff800000150d7808 */ /* 0x000fe40007000000 */
[----:B------:R-:W2:Y:S01]  /*3aa0*/  MUFU.TANH R186, R64 ;  /* 0x0000004000ba7308 */ /* 0x000ea20000002400 */
[----:B------:R-:W-:Y:S02]  /*3ab0*/  FSEL R10, R32, -INF , !P6 ;  /* 0xff800000200a7808 */ /* 0x000fe40007000000 */
[----:B------:R-:W-:Y:S02]  /*3ac0*/  ISETP.GE.AND P6, PT, R6, R102, PT ;  /* 0x000000660600720c */ /* 0x000fe40003fc6270 */
[----:B------:R-:W-:Y:S02]  /*3ad0*/  IADD3 R6, R22, -0xf, RZ ;  /* 0xfffffff116067810 */ /* 0x000fe40007ffe0ff */
[----:B---3--:R-:W-:Y:S01]  /*3ae0*/  FSEL R12, R33, -INF , !P5 ;  /* 0xff800000210c7808 */ /* 0x008fe20006800000 */
[----:B------:R-:W3:Y:S01]  /*3af0*/  MUFU.TANH R187, R65 ;  /* 0x0000004100bb7308 */ /* 0x000ee20000002400 */
[----:B------:R-:W-:-:S02]  /*3b00*/  FSEL R9, R20, -INF , !P5 ;  /* 0xff80000014097808 */ /* 0x000fc40006800000 */
[----:B------:R-:W-:Y:S02]  /*3b10*/  ISETP.GE.AND P5, PT, R6, R102, PT ;  /* 0x000000660600720c */ /* 0x000fe40003fa6270 */
[C---:B------:R-:W-:Y:S02]  /*3b20*/  IADD3 R6, R22.reuse, -0x8, RZ ;  /* 0xfffffff816067810 */ /* 0x040fe40007ffe0ff */
[----:B------:R-:W-:Y:S01]  /*3b30*/  IADD3 R22, R22, -0x7, RZ ;  /* 0xfffffff916167810 */ /* 0x000fe20007ffe0ff */
[----:B------:R-:W4:Y:S01]  /*3b40*/  MUFU.TANH R192, R66 ;  /* 0x0000004200c07308 */ /* 0x000f220000002400 */
[----:B-1----:R-:W-:Y:S02]  /*3b50*/  FSEL R193, R193, -INF , !P4 ;  /* 0xff800000c1c17808 */ /* 0x002fe40006000000 */
[----:B------:R-:W-:Y:S02]  /*3b60*/  FSEL R184, R184, -INF , !P4 ;  /* 0xff800000b8b87808 */ /* 0x000fe40006000000 */
[----:B--2---:R-:W-:-:S02]  /*3b70*/  FSEL R186, R186, -INF , !P3 ;  /* 0xff800000baba7808 */ /* 0x004fc40005800000 */
[----:B------:R-:W-:Y:S01]  /*3b80*/  ISETP.GE.AND P4, PT, R6, R102, PT ;  /* 0x000000660600720c */ /* 0x000fe20003f86270 */
[----:B------:R-:W1:Y:S01]  /*3b90*/  MUFU.TANH R194, R67 ;  /* 0x0000004300c27308 */ /* 0x000e620000002400 */
[----:B---3--:R-:W-:-:S07]  /*3ba0*/  FSEL R187, R187, -INF , !P1 ;  /* 0xff800000bbbb7808 */ /* 0x008fce0004800000 */
[----:B------:R-:W2:Y:S01]  /*3bb0*/  MUFU.TANH R201, R52 ;  /* 0x0000003400c97308 */ /* 0x000ea20000002400 */
[----:B----4-:R-:W-:Y:S02]  /*3bc0*/  FSEL R192, R192, -INF , !P3 ;  /* 0xff800000c0c07808 */ /* 0x010fe40005800000 */
[----:B------:R-:W-:-:S05]  /*3bd0*/  ISETP.GE.AND P3, PT, R22, R102, PT ;  /* 0x000000661600720c */ /* 0x000fca0003f66270 */
[----:B------:R-:W3:Y:S01]  /*3be0*/  MUFU.TANH R200, R53 ;  /* 0x0000003500c87308 */ /* 0x000ee20000002400 */
[----:B-1----:R-:W-:Y:S02]  /*3bf0*/  FSEL R194, R194, -INF , !P1 ;  /* 0xff800000c2c27808 */ /* 0x002fe40004800000 */
[----:B------:R-:W-:-:S04]  /*3c00*/  @!P2 LEA R247, P1, R96, c[0x0][0x168], 0x1 ;  /* 0x00005a0060f7aa11 */ /* 0x000fc800078208ff */
[----:B------:R-:W-:Y:S01]  /*3c10*/  @!P2 LEA.HI.X R246, R96, c[0x0][0x16c], R99, 0x1, P1 ;  /* 0x00005b0060f6aa11 */ /* 0x000fe200008f0c63 */
        /* <DEDUP_REMOVED lines=16> */
[----:B------:R-:W-:Y:S05]  /*3d20*/  @!P0 BRA `(.L_x_3956) ;  /* 0x000003a000008947 */ /* 0x000fea0003800000 */
[----:B------:R-:W1:Y:S01]  /*3d30*/  I2F.RP R18, R95 ;  /* 0x0000005f00127306 */ /* 0x000e620000209400 */
[----:B------:R-:W-:-:S02]  /*3d40*/  IADD3 R93, R93, -0x80, RZ ;  /* 0xffffff805d5d7810 */ /* 0x000fc40007ffe0ff */
[----:B------:R-:W-:Y:S02]  /*3d50*/  IABS R15, R92 ;  /* 0x0000005c000f7213 */ /* 0x000fe40000000000 */
[----:B------:R-:W-:Y:S02]  /*3d60*/  IABS R7, R93 ;  /* 0x0000005d00077213 */ /* 0x000fe40000000000 */
[----:B------:R-:W-:Y:S02]  /*3d70*/  LOP3.LUT R92, R92, c[0x0][0x2d0], RZ, 0x3c, !PT ;  /* 0x0000b4005c5c7a12 */ /* 0x000fe400078e3cff */
[----:B------:R-:W-:Y:S02]  /*3d80*/  LOP3.LUT R93, R93, c[0x0][0x2d0], RZ, 0x3c, !PT ;  /* 0x0000b4005d5d7a12 */ /* 0x000fe400078e3cff */
        /* <DEDUP_REMOVED lines=11> */
[----:B------:R-:W-:Y:S01]  /*3e40*/  IMAD.MOV R11, RZ, RZ, -R17 ;  /* 0x000000ffff0b7224 */ /* 0x000fe200078e0a11 */
[----:B------:R-:W-:-:S03]  /*3e50*/  IADD3 R6, -R16, RZ, RZ ;  /* 0x000000ff10067210 */ /* 0x000fc60007ffe1ff */
[C---:B------:R-:W-:Y:S02]  /*3e60*/  IMAD R11, R95.reuse, R11, R15 ;  /* 0x0000000b5f0b7224 */ /* 0x040fe400078e020f */
[----:B------:R-:W-:-:S03]  /*3e70*/  IMAD R6, R95, R6, R7 ;  /* 0x000000065f067224 */ /* 0x000fc600078e0207 */
[C---:B------:R-:W-:Y:S02]  /*3e80*/  ISETP.GT.U32.AND P4, PT, R95.reuse, R11, PT ;  /* 0x0000000b5f00720c */ /* 0x040fe40003f84070 */
[----:B------:R-:W-:-:S11]  /*3e90*/  ISETP.GT.U32.AND P2, PT, R95, R6, PT ;  /* 0x000000065f00720c */ /* 0x000fd60003f44070 */
[--C-:B------:R-:W-:Y:S01]  /*3ea0*/  @!P4 IMAD.IADD R11, R11, 0x1, -R95.reuse ;  /* 0x000000010b0bc824 */ /* 0x100fe200078e0a5f */
[----:B------:R-:W-:Y:S01]  /*3eb0*/  @!P4 IADD3 R17, R17, 0x1, RZ ;  /* 0x000000011111c810 */ /* 0x000fe20007ffe0ff */
[----:B------:R-:W-:Y:S01]  /*3ec0*/  @!P2 IMAD.IADD R6, R6, 0x1, -R95 ;  /* 0x000000010606a824 */ /* 0x000fe200078e0a5f */
[----:B------:R-:W-:Y:S02]  /*3ed0*/  @!P2 IADD3 R16, R16, 0x1, RZ ;  /* 0x000000011010a810 */ /* 0x000fe40007ffe0ff */
[-C--:B------:R-:W-:Y:S02]  /*3ee0*/  ISETP.GE.U32.AND P6, PT, R11, R95.reuse, PT ;  /* 0x0000005f0b00720c */ /* 0x080fe40003fc6070 */
[----:B------:R-:W-:Y:S02]  /*3ef0*/  ISETP.GE.U32.AND P5, PT, R6, R95, PT ;  /* 0x0000005f0600720c */ /* 0x000fe40003fa6070 */
[----:B------:R-:W-:Y:S02]  /*3f00*/  ISETP.NE.AND P2, PT, RZ, c[0x0][0x2d0], PT ;  /* 0x0000b400ff007a0c */ /* 0x000fe40003f45270 */
[----:B------:R-:W-:-:S07]  /*3f10*/  LOP3.LUT R11, RZ, c[0x0][0x2d0], RZ, 0x33, !PT ;  /* 0x0000b400ff0b7a12 */ /* 0x000fce00078e33ff */
[----:B------:R-:W-:Y:S02]  /*3f20*/  @P6 IADD3 R17, R17, 0x1, RZ ;  /* 0x0000000111116810 */ /* 0x000fe40007ffe0ff */
[----:B------:R-:W-:Y:S02]  /*3f30*/  @P5 IADD3 R16, R16, 0x1, RZ ;  /* 0x0000000110105810 */ /* 0x000fe40007ffe0ff */
[----:B------:R-:W-:-:S03]  /*3f40*/  MOV R6, R17 ;  /* 0x0000001100067202 */ /* 0x000fc60000000f00 */
[----:B------:R-:W-:Y:S02]  /*3f50*/  @!P1 IMAD.MOV R16, RZ, RZ, -R16 ;  /* 0x000000ffff109224 */ /* 0x000fe400078e0a10 */
[----:B------:R-:W-:-:S05]  /*3f60*/  @!P3 IMAD.MOV R6, RZ, RZ, -R6 ;  /* 0x000000ffff06b224 */ /* 0x000fca00078e0a06 */
[C---:B------:R-:W-:Y:S02]  /*3f70*/  SEL R6, R11.reuse, R6, !P2 ;  /* 0x000000060b067207 */ /* 0x040fe40005000000 */
[----:B------:R-:W-:-:S03]  /*3f80*/  SEL R11, R11, R16, !P2 ;  /* 0x000000100b0b7207 */ /* 0x000fc60005000000 */
[----:B------:R-:W-:-:S04]  /*3f90*/  IMAD.WIDE R18, R6, 0x4, R242 ;  /* 0x0000000406127825 */ /* 0x000fc800078e02f2 */
[----:B------:R-:W-:Y:S01]  /*3fa0*/  IMAD.WIDE R16, R11, 0x4, R242 ;  /* 0x000000040b107825 */ /* 0x000fe200078e02f2 */
[----:B------:R-:W2:Y:S04]  /*3fb0*/  LDG.E R7, [R18.64] ;  /* 0x0000000c12077981 */ /* 0x000ea8000c1e1900 */
[----:B------:R1:W2:Y:S01]  /*3fc0*/  LDG.E R15, [R16.64] ;  /* 0x0000000c100f7981 */ /* 0x0002a2000c1e1900 */
[----:B------:R-:W-:Y:S01]  /*3fd0*/  IADD3 R6, R6, -R11, RZ ;  /* 0x8000000b06067210 */ /* 0x000fe20007ffe0ff */
[----:B------:R-:W-:-:S04]  /*3fe0*/  IMAD.MOV.U32 R11, RZ, RZ, 0x40 ;  /* 0x00000040ff0b7424 */ /* 0x000fc800078e00ff */
[----:B------:R-:W-:-:S05]  /*3ff0*/  IMAD R11, R6, c[0x0][0x2d0], -R11 ;  /* 0x0000b400060b7a24 */ /* 0x000fca00078e0a0b */
[----:B------:R-:W-:-:S05]  /*4000*/  SHF.R.S32.HI R6, RZ, 0x1f, R11 ;  /* 0x0000001fff067819 */ /* 0x000fca000001140b */
[----:B------:R-:W-:-:S04]  /*4010*/  IMAD R6, R6, c[0x0][0x198], RZ ;  /* 0x0000660006067a24 */ /* 0x000fc800078e02ff */
[C---:B------:R-:W-:Y:S02]  /*4020*/  IMAD R6, R11.reuse, c[0x0][0x19c], R6 ;  /* 0x000067000b067a24 */ /* 0x040fe400078e0206 */
[----:B-1----:R-:W-:-:S05]  /*4030*/  IMAD.WIDE.U32 R16, R11, c[0x0][0x198], RZ ;  /* 0x000066000b107a25 */ /* 0x002fca00078e00ff */
[----:B------:R-:W-:Y:S01]  /*4040*/  IADD3 R17, R17, R6, RZ ;  /* 0x0000000611117210 */ /* 0x000fe20007ffe0ff */
[----:B--2---:R-:W-:-:S04]  /*4050*/  IMAD.IADD R15, R15, 0x1, -R7 ;  /* 0x000000010f0f7824 */ /* 0x004fc800078e0a07 */
[----:B------:R-:W-:Y:S01]  /*4060*/  IMAD.WIDE.U32 R16, R15, c[0x0][0x180], R16 ;  /* 0x000060000f107a25 */ /* 0x000fe200078e0010 */
[----:B------:R-:W-:-:S04]  /*4070*/  SHF.R.S32.HI R7, RZ, 0x1f, R15 ;  /* 0x0000001fff077819 */ /* 0x000fc8000001140f */
[----:B------:R-:W-:Y:S01]  /*4080*/  MOV R6, R16 ;  /* 0x0000001000067202 */ /* 0x000fe20000000f00 */
[----:B------:R-:W-:-:S04]  /*4090*/  IMAD R7, R7, c[0x0][0x180], RZ ;  /* 0x0000600007077a24 */ /* 0x000fc800078e02ff */
[----:B------:R-:W-:-:S04]  /*40a0*/  IMAD R7, R15, c[0x0][0x184], R7 ;  /* 0x000061000f077a24 */ /* 0x000fc800078e0207 */
[----:B------:R-:W-:Y:S01]  /*40b0*/  IMAD.IADD R7, R17, 0x1, R7 ;  /* 0x0000000111077824 */ /* 0x000fe200078e0207 */
[----:B------:R-:W-:Y:S05]  /*40c0*/  BRA `(.L_x_3957) ;  /* 0x0000002000007947 */ /* 0x000fea0003800000 */
.L_x_3956:
[----:B------:R-:W-:-:S04]  /*40d0*/  LEA R6, -R94, RZ, 0x6 ;  /* 0x000000ff5e067211 */ /* 0x000fc800078e31ff */
[----:B------:R-:W-:Y:S02]  /*40e0*/  SHF.R.S32.HI R7, RZ, 0x1f, R6 ;  /* 0x0000001fff077819 */ /* 0x000fe40000011406 */
.L_x_3957:
[----:B------:R-:W-:Y:S01]  /*40f0*/  IADD3 R96, P1, R6, R96, RZ ;  /* 0x0000006006607210 */ /* 0x000fe20007f3e0ff */
[----:B------:R-:W-:Y:S02]  /*4100*/  IMAD.MOV.U32 R11, RZ, RZ, 0x5 ;  /* 0x00000005ff0b7424 */ /* 0x000fe400078e00ff */
[----:B------:R-:W-:Y:S01]  /*4110*/  IMAD.SHL.U32 R6, R94, 0x20, RZ ;  /* 0x000000205e067824 */ /* 0x000fe200078e00ff */
[----:B------:R-:W-:Y:S01]  /*4120*/  LEA R247, P2, R96, c[0x0][0x168], 0x1 ;  /* 0x00005a0060f77a11 */ /* 0x000fe200078408ff */
[----:B------:R-:W-:Y:S01]  /*4130*/  IMAD.X R7, R7, 0x1, R99, P1 ;  /* 0x0000000107077824 */ /* 0x000fe200008e0663 */
[----:B------:R-:W-:Y:S02]  /*4140*/  SHF.L.U64.HI R11, R94, R11, c[0x0][0x19c] ;  /* 0x000067005e0b7619 */ /* 0x000fe4000001020b */
[----:B------:R-:W-:Y:S01]  /*4150*/  IADD3 R16, P1, R6, R247, RZ ;  /* 0x000000f706107210 */ /* 0x000fe20007f3e0ff */
[----:B------:R-:W-:Y:S01]  /*4160*/  IMAD.MOV.U32 R20, RZ, RZ, R247 ;  /* 0x000000ffff147224 */ /* 0x000fe200078e00f7 */
[----:B------:R-:W-:-:S02]  /*4170*/  LEA.HI.X R246, R96, c[0x0][0x16c], R7, 0x1, P2 ;  /* 0x00005b0060f67a11 */ /* 0x000fc400010f0c07 */
[----:B------:R-:W-:-:S03]  /*4180*/  IADD3 R18, P2, R6, R16, RZ ;  /* 0x0000001006127210 */ /* 0x000fc60007f5e0ff */
[--C-:B------:R-:W-:Y:S02]  /*4190*/  IMAD.MOV.U32 R21, RZ, RZ, R246.reuse ;  /* 0x000000ffff157224 */ /* 0x100fe400078e00f6 */
[C---:B------:R-:W-:Y:S01]  /*41a0*/  IMAD.X R17, R11.reuse, 0x1, R246, P1 ;  /* 0x000000010b117824 */ /* 0x040fe200008e06f6 */
[----:B------:R-:W-:Y:S02]  /*41b0*/  IADD3 R6, P1, R6, R18, RZ ;  /* 0x0000001206067210 */ /* 0x000fe40007f3e0ff */
[----:B------:R-:W-:Y:S01]  /*41c0*/  @!PT LDS RZ, [RZ] ;  /* 0x00000000fffff984 */ /* 0x000fe20000000800 */
[----:B------:R-:W-:Y:S01]  /*41d0*/  @!PT LDS RZ, [RZ] ;  /* 0x00000000fffff984 */ /* 0x000fe20000000800 */
[----:B------:R-:W-:Y:S01]  /*41e0*/  @!PT LDS RZ, [RZ] ;  /* 0x00000000fffff984 */ /* 0x000fe20000000800 */
[----:B------:R1:W-:Y:S02]  /*41f0*/  LDGSTS.E.BYPASS.LTC128B.128 [R241+0x8000], [R20.64] ;  /* 0x0800000014f17fae */ /* 0x0003e4000b901d4c */
[C---:B------:R-:W-:Y:S02]  /*4200*/  IADD3.X R19, R11.reuse, R17, RZ, P2, !PT ;  /* 0x000000110b137210 */ /* 0x040fe400017fe4ff */
[----:B------:R1:W-:Y:S02]  /*4210*/  LDGSTS.E.BYPASS.LTC128B.128 [R241+0xa000], [R20.64+0x80] ;  /* 0x0a00008014f17fae */ /* 0x0003e4000b901d4c */
[----:B------:R-:W-:-:S02]  /*4220*/  IADD3.X R7, R11, R19, RZ, P1, !PT ;  /* 0x000000130b077210 */ /* 0x000fc40000ffe4ff */
        /* <DEDUP_REMOVED lines=15> */
.L_x_3955:
[----:B------:R-:W-:Y:S02]  /*4320*/  FMNMX.FTZ R15, R3, R44, !PT ;  /* 0x0000002c030f7209 */ /* 0x000fe40007810000 */
        /* <DEDUP_REMOVED lines=62> */
[----:B------:R-:W-:Y:S01]  /*4710*/  MUFU.EX2 R180, R180 ;  /* 0x000000b400b47308 */ /* 0x000fe20000000800 */
[--C-:B------:R-:W-:Y:S01]  /*4720*/  FFMA.FTZ R174, R56, c[0x0][0x23c], -R198.reuse ;  /* 0x00008f0038ae7a23 */ /* 0x100fe200000108c6 */
[----:B------:R-:W-:Y:S01]  /*4730*/  LDSM.16.MT88.4 R16, [R232+0x10800] ;  /* 0x01080000e810783b */ /* 0x000fe20000004200 */
[--C-:B------:R-:W-:Y:S01]  /*4740*/  FFMA.FTZ R177, R5, c[0x0][0x23c], -R198.reuse ;  /* 0x00008f0005b17a23 */ /* 0x100fe200000108c6 */
[----:B------:R-:W-:Y:S01]  /*4750*/  FSEL R190, R190, RZ, P1 ;  /* 0x000000ffbebe7208 */ /* 0x000fe20000800000 */
[--C-:B------:R-:W-:Y:S01]  /*4760*/  FFMA.FTZ R173, R4, c[0x0][0x23c], -R198.reuse ;  /* 0x00008f0004ad7a23 */ /* 0x100fe200000108c6 */
[----:B------:R-:W-:Y:S01]  /*4770*/  LDSM.16.MT88.4 R20, [R229+0x10800] ;  /* 0x01080000e514783b */ /* 0x000fe20000004200 */
[----:B------:R-:W-:Y:S01]  /*4780*/  FFMA.FTZ R172, R10, c[0x0][0x23c], -R198 ;  /* 0x00008f000aac7a23 */ /* 0x000fe200000108c6 */
[----:B------:R-:W1:Y:S01]  /*4790*/  MUFU.EX2 R179, R179 ;  /* 0x000000b300b37308 */ /* 0x000e620000000800 */
[--C-:B------:R-:W-:Y:S01]  /*47a0*/  FFMA.FTZ R182, R45, c[0x0][0x23c], -R190.reuse ;  /* 0x00008f002db67a23 */ /* 0x100fe200000108be */
[----:B------:R-:W-:Y:S01]  /*47b0*/  LDSM.16.MT88.4 R4, [R228+0x16000] ;  /* 0x01600000e404783b */ /* 0x000fe20000004200 */
[--C-:B------:R-:W-:Y:S01]  /*47c0*/  FFMA.FTZ R181, R46, c[0x0][0x23c], -R190.reuse ;  /* 0x00008f002eb57a23 */ /* 0x100fe200000108be */
[----:B------:R-:W-:Y:S01]  /*47d0*/  ISETP.GE.AND P1, PT, R165, 0x2, PT ;  /* 0x00000002a500780c */ /* 0x000fe20003f26270 */
[--C-:B------:R-:W-:Y:S01]  /*47e0*/  FFMA.FTZ R183, R57, c[0x0][0x23c], -R190.reuse ;  /* 0x00008f0039b77a23 */ /* 0x100fe200000108be */
[----:B------:R-:W-:Y:S01]  /*47f0*/  LDSM.16.MT88.4 R28, [R232+0x14800] ;  /* 0x01480000e81c783b */ /* 0x000fe20000004200 */
[----:B------:R-:W-:Y:S01]  /*4800*/  FFMA.FTZ R176, R72, c[0x0][0x23c], -R190 ;  /* 0x00008f0048b07a23 */ /* 0x000fe200000108be */
[----:B------:R-:W-:Y:S01]  /*4810*/  MUFU.EX2 R178, R178 ;  /* 0x000000b200b27308 */ /* 0x000fe20000000800 */
[----:B------:R-:W-:Y:S01]  /*4820*/  FFMA.FTZ R2, R9, c[0x0][0x23c], -R198 ;  /* 0x00008f0009027a23 */ /* 0x000fe200000108c6 */
[----:B------:R-:W2:Y:S01]  /*4830*/  LDSM.16.MT88.4 R56, [R229+0x12000] ;  /* 0x01200000e538783b */ /* 0x000ea20000004200 */
[----:B------:R-:W-:-:S02]  /*4840*/  FFMA.FTZ R175, R8, c[0x0][0x23c], -R190 ;  /* 0x00008f0008af7a23 */ /* 0x000fc400000108be */
[--C-:B------:R-:W-:Y:S01]  /*4850*/  FFMA.FTZ R167, R14, c[0x0][0x23c], -R190.reuse ;  /* 0x00008f000ea77a23 */ /* 0x100fe200000108be */
[----:B------:R-:W4:Y:S01]  /*4860*/  LDSM.16.MT88.4 R72, [R232+0x14000] ;  /* 0x01400000e848783b */ /* 0x000f220000004200 */
[--C-:B------:R-:W-:Y:S01]  /*4870*/  FFMA.FTZ R166, R13, c[0x0][0x23c], -R190.reuse ;  /* 0x00008f000da67a23 */ /* 0x100fe200000108be */
[----:B------:R-:W5:Y:S01]  /*4880*/  MUFU.EX2 R174, R174 ;  /* 0x000000ae00ae7308 */ /* 0x000f620000000800 */
[----:B-1----:R-:W-:Y:S01]  /*4890*/  F2FP.PACK_AB R128, R179, R180 ;  /* 0x000000b4b380723e */ /* 0x002fe200000000ff */
[----:B------:R-:W1:Y:S01]  /*48a0*/  LDSM.16.MT88.4 R8, [R230+0x10800] ;  /* 0x01080000e608783b */ /* 0x000e620000004200 */
[----:B------:R-:W-:Y:S02]  /*48b0*/  FFMA.FTZ R0, R12, c[0x0][0x23c], -R190 ;  /* 0x00008f000c007a23 */ /* 0x000fe400000108be */
[--C-:B------:R-:W-:Y:S01]  /*48c0*/  FFMA.FTZ R185, R185, c[0x0][0x23c], -R198.reuse ;  /* 0x00008f00b9b97a23 */ /* 0x100fe200000108c6 */
[----:B------:R-:W1:Y:S01]  /*48d0*/  LDSM.16.MT88.4 R12, [R228+0x10800] ;  /* 0x01080000e40c783b */ /* 0x000e620000004200 */
[--C-:B------:R-:W-:Y:S01]  /*48e0*/  FFMA.FTZ R184, R184, c[0x0][0x23c], -R198.reuse ;  /* 0x00008f00b8b87a23 */ /* 0x100fe200000108c6 */
        /* <DEDUP_REMOVED lines=8> */
[----:B-----5:R-:W-:Y:S01]  /*4970*/  F2FP.PACK_AB R130, R174, R178 ;  /* 0x000000b2ae82723e */ /* 0x020fe200000000ff */
[----:B------:R-:W-:Y:S01]  /*4980*/  LDSM.16.MT88.4 R24, [R230+0x14800] ;  /* 0x01480000e618783b */ /* 0x000fe20000004200 */
[--C-:B------:R-:W-:Y:S02]  /*4990*/  FFMA.FTZ R192, R192, c[0x0][0x23c], -R190.reuse ;  /* 0x00008f00c0c07a23 */ /* 0x100fe400000108be */
[----:B------:R-:W-:Y:S02]  /*49a0*/  FFMA.FTZ R194, R194, c[0x0][0x23c], -R190 ;  /* 0x00008f00c2c27a23 */ /* 0x000fe400000108be */
[--C-:B------:R-:W-:Y:S01]  /*49b0*/  FFMA.FTZ R201, R201, c[0x0][0x23c], -R198.reuse ;  /* 0x00008f00c9c97a23 */ /* 0x100fe200000108c6 */
[----:B------:R-:W-:Y:S01]  /*49c0*/  MUFU.EX2 R183, R183 ;  /* 0x000000b700b77308 */ /* 0x000fe20000000800 */
[----:B------:R-:W-:-:S02]  /*49d0*/  FFMA.FTZ R200, R200, c[0x0][0x23c], -R198 ;  /* 0x00008f00c8c87a23 */ /* 0x000fc400000108c6 */
[--C-:B------:R-:W-:Y:S02]  /*49e0*/  FFMA.FTZ R199, R199, c[0x0][0x23c], -R198.reuse ;  /* 0x00008f00c7c77a23 */ /* 0x100fe400000108c6 */
[----:B------:R-:W-:Y:S02]  /*49f0*/  FFMA.FTZ R252, R197, c[0x0][0x23c], -R198 ;  /* 0x00008f00c5fc7a23 */ /* 0x000fe400000108c6 */
[--C-:B------:R-:W-:Y:S01]  /*4a00*/  FFMA.FTZ R196, R196, c[0x0][0x23c], -R190.reuse ;  /* 0x00008f00c4c47a23 */ /* 0x100fe200000108be */
[----:B------:R-:W5:Y:S01]  /*4a10*/  MUFU.EX2 R176, R176 ;  /* 0x000000b000b07308 */ /* 0x000f620000000800 */
[----:B---3--:R-:W-:Y:S01]  /*4a20*/  F2FP.PACK_AB R129, R181, R182 ;  /* 0x000000b6b581723e */ /* 0x008fe200000000ff */
[--C-:B------:R-:W-:Y:S02]  /*4a30*/  FFMA.FTZ R195, R195, c[0x0][0x23c], -R190.reuse ;  /* 0x00008f00c3c37a23 */ /* 0x100fe400000108be */
[--C-:B------:R-:W-:Y:S02]  /*4a40*/  FFMA.FTZ R189, R189, c[0x0][0x23c], -R190.reuse ;  /* 0x00008f00bdbd7a23 */ /* 0x100fe400000108be */
[----:B------:R-:W-:-:S02]  /*4a50*/  FFMA.FTZ R251, R188, c[0x0][0x23c], -R190 ;  /* 0x00008f00bcfb7a23 */ /* 0x000fc400000108be */
[----:B------:R-:W-:Y:S01]  /*4a60*/  MUFU.EX2 R177, R177 ;  /* 0x000000b100b17308 */ /* 0x000fe20000000800 */
[----:B------:R-:W-:Y:S02]  /*4a70*/  FADD.FTZ R179, R180, R179 ;  /* 0x000000b3b4b37221 */ /* 0x000fe40000010000 */
[----:B------:R-:W-:Y:S02]  /*4a80*/  FADD.FTZ R181, R182, R181 ;  /* 0x000000b5b6b57221 */ /* 0x000fe40000010000 */
[----:B------:R-:W-:Y:S01]  /*4a90*/  FADD.FTZ R178, R178, R179 ;  /* 0x000000b3b2b27221 */ /* 0x000fe20000010000 */
[----:B-----5:R-:W-:Y:S02]  /*4aa0*/  F2FP.PACK_AB R131, R176, R183 ;  /* 0x000000b7b083723e */ /* 0x020fe400000000ff */
[----:B------:R-:W3:Y:S01]  /*4ab0*/  MUFU.EX2 R173, R173 ;  /* 0x000000ad00ad7308 */ /* 0x000ee20000000800 */
[----:B------:R-:W-:Y:S02]  /*4ac0*/  FADD.FTZ R183, R183, R181 ;  /* 0x000000b5b7b77221 */ /* 0x000fe40000010000 */
[----:B------:R-:W-:-:S02]  /*4ad0*/  FADD.FTZ R178, R174, R178 ;  /* 0x000000b2aeb27221 */ /* 0x000fc40000010000 */
        /* <DEDUP_REMOVED lines=19> */
[C---:B----4-:R-:W-:Y:S02]  /*4c10*/  HMMA.16816.F32 R68, R128.reuse, R72, RZ ;  /* 0x000000488044723c */ /* 0x050fe400000018ff */
        /* <DEDUP_REMOVED lines=55> */
[----:B------:R-:W5:Y:S07]  /*4f90*/  LDSM.16.MT88.4 R12, [R228+0x14800] ;  /* 0x01480000e40c783b */ /* 0x000f6e0000004200 */
        /* <DEDUP_REMOVED lines=33> */
[C---:B-----5:R-:W-:Y:S08]  /*51b0*/  HMMA.16816.F32 R116, R4.reuse, R12, R116 ;  /* 0x0000000c0474723c */ /* 0x060ff00000001874 */
[C---:B------:R-:W-:Y:S01]  /*51c0*/  HMMA.16816.F32 R120, R4.reuse, R14, R120 ;  /* 0x0000000e0478723c */ /* 0x040fe20000001878 */
[----:B------:R-:W3:Y:S07]  /*51d0*/  LDSM.16.MT88.4 R12, [R232+0x13000] ;  /* 0x01300000e80c783b */ /* 0x000eee0000004200 */
[C---:B------:R-:W-:Y:S08]  /*51e0*/  HMMA.16816.F32 R124, R4.reuse, R28, R124 ;  /* 0x0000001c047c723c */ /* 0x040ff0000000187c */
[----:B------:R-:W-:Y:S01]  /*51f0*/  HMMA.16816.F32 R128, R4, R30, R128 ;  /* 0x0000001e0480723c */ /* 0x000fe20000001880 */
[----:B------:R-:W-:Y:S06]  /*5200*/  LDSM.16.MT88.4 R28, [R228+0x13000] ;  /* 0x01300000e41c783b */ /* 0x000fec0000004200 */
[C---:B--2---:R-:W-:Y:S01]  /*5210*/  F2FP.PACK_AB R4, R184.reuse, R185 ;  /* 0x000000b9b804723e */ /* 0x044fe200000000ff */
[----:B------:R-:W-:Y:S01]  /*5220*/  FADD.FTZ R185, R185, R172 ;  /* 0x000000acb9b97221 */ /* 0x000fe20000010000 */
[----:B----4-:R-:W-:Y:S01]  /*5230*/  F2FP.PACK_AB R5, R193, R191 ;  /* 0x000000bfc105723e */ /* 0x010fe200000000ff */
        /* <DEDUP_REMOVED lines=17> */
[----:B---3--:R-:W-:Y:S01]  /*5350*/  HMMA.16816.F32 R36, R4, R12, R36 ;  /* 0x0000000c0424723c */ /* 0x008fe20000001824 */
[----:B------:R-:W-:-:S07]  /*5360*/  FADD.FTZ R192, R189, R192 ;  /* 0x000000c0bdc07221 */ /* 0x000fce0000010000 */
        /* <DEDUP_REMOVED lines=44> */
[----:B------:R-:W-:-:S02]  /*5630*/  F2FP.PACK_AB R4, R200, R201 ;  /* 0x000000c9c804723e */ /* 0x000fc400000000ff */
[----:B------:R-:W-:Y:S02]  /*5640*/  F2FP.PACK_AB R5, R195, R196 ;  /* 0x000000c4c305723e */ /* 0x000fe400000000ff */
[C---:B------:R-:W-:Y:S01]  /*5650*/  F2FP.PACK_AB R6, R252.reuse, R199 ;  /* 0x000000c7fc06723e */ /* 0x040fe200000000ff */
[----:B------:R-:W-:Y:S01]  /*5660*/  FADD.FTZ R252, R252, R186 ;  /* 0x000000bafcfc7221 */ /* 0x000fe20000010000 */
[C---:B------:R-:W-:Y:S01]  /*5670*/  F2FP.PACK_AB R7, R251.reuse, R189 ;  /* 0x000000bdfb07723e */ /* 0x040fe200000000ff */
[----:B------:R-:W-:-:S06]  /*5680*/  FADD.FTZ R251, R251, R192 ;  /* 0x000000c0fbfb7221 */ /* 0x000fcc0000010000 */
[C---:B-1----:R-:W-:Y:S08]  /*5690*/  HMMA.16816.F32 R136, R4.reuse, R8, R136 ;  /* 0x000000080488723c */ /* 0x042ff00000001888 */
        /* <DEDUP_REMOVED lines=53> */
.L_x_3962:
[----:B------:R-:W-:Y:S01]  /*59f0*/  MOV R8, R249 ;  /* 0x000000f900087202 */ /* 0x000fe20000000f00 */
[----:B------:R-:W-:Y:S04]  /*5a00*/  DEPBAR.LE SB0, 0x0 ;  /* 0x000080000000791a */ /* 0x000fe80000000000 */
[----:B------:R-:W-:Y:S01]  /*5a10*/  BAR.SYNC.DEFER_BLOCKING 0x0 ;  /* 0x0000000000007b1d */ /* 0x000fe20000010000 */
[----:B------:R-:W-:Y:S05]  /*5a20*/  MOV R4, R248 ;  /* 0x000000f800047202 */ /* 0x000fea0000000f00 */
[----:B------:R-:W-:-:S05]  /*5a30*/  @!P0 BRA `(.L_x_3959) ;  /* 0x000003b000008947 */ /* 0x000fca0003800000 */
[----:B------:R-:W-:Y:S01]  /*5a40*/  IMAD.SHL.U32 R4, R250, 0x40, RZ ;  /* 0x00000040fa047824 */ /* 0x000fe200078e00ff */
[----:B------:R-:W-:Y:S04]  /*5a50*/  IABS R3, c[0x0][0x2d0] ;  /* 0x0000b40000037a13 */ /* 0x000fe80000000000 */
[----:B------:R-:W1:Y:S01]  /*5a60*/  I2F.RP R12, R3 ;  /* 0x00000003000c7306 */ /* 0x000e620000209400 */
[C---:B------:R-:W-:Y:S02]  /*5a70*/  IADD3 R11, R4.reuse, 0x40, RZ ;  /* 0x00000040040b7810 */ /* 0x040fe40007ffe0ff */
[----:B------:R-:W-:Y:S02]  /*5a80*/  IABS R6, R4 ;  /* 0x0000000400067213 */ /* 0x000fe40000000000 */
[----:B------:R-:W-:Y:S02]  /*5a90*/  IABS R8, R11 ;  /* 0x0000000b00087213 */ /* 0x000fe40000000000 */
[----:B------:R-:W-:Y:S02]  /*5aa0*/  LOP3.LUT R4, R4, c[0x0][0x2d0], RZ, 0x3c, !PT ;  /* 0x0000b40004047a12 */ /* 0x000fe400078e3cff */
[----:B------:R-:W-:Y:S02]  /*5ab0*/  LOP3.LUT R11, R11, c[0x0][0x2d0], RZ, 0x3c, !PT ;  /* 0x0000b4000b0b7a12 */ /* 0x000fe400078e3cff */
[----:B------:R-:W-:Y:S02]  /*5ac0*/  ISETP.GE.AND P1, PT, R4, RZ, PT ;  /* 0x000000ff0400720c */ /* 0x000fe40003f26270 */
[----:B------:R-:W-:Y:S01]  /*5ad0*/  ISETP.GE.AND P3, PT, R11, RZ, PT ;  /* 0x000000ff0b00720c */ /* 0x000fe20003f66270 */
[----:B-1----:R-:W1:Y:S02]  /*5ae0*/  MUFU.RCP R12, R12 ;  /* 0x0000000c000c7308 */ /* 0x002e640000001000 */
[----:B-1----:R-:W-:Y:S08]  /*5af0*/  IADD3 R12, R12, 0xffffffe, RZ ;  /* 0x0ffffffe0c0c7810 */ /* 0x002ff00007ffe0ff */
[----:B------:R-:W1:Y:S02]  /*5b00*/  F2I.FTZ.U32.TRUNC.NTZ R13, R12 ;  /* 0x0000000c000d7305 */ /* 0x000e64000021f000 */
        /* <DEDUP_REMOVED lines=30> */
[----:B------:R-:W-:Y:S03]  /*5cf0*/  IMAD.IADD R3, R3, 0x1, -R9 ;  /* 0x0000000103037824 */ /* 0x000fe600078e0a09 */
[----:B------:R1:W2:Y:S04]  /*5d00*/  LDG.E R5, [R4.64] ;  /* 0x0000000c04057981 */ /* 0x0002a8000c1e1900 */
[----:B------:R-:W2:Y:S01]  /*5d10*/  LDG.E R6, [R6.64] ;  /* 0x0000000c06067981 */ /* 0x000ea2000c1e1900 */
[----:B-1----:R-:W-:Y:S04]  /*5d20*/  IMAD.MOV.U32 R4, RZ, RZ, 0x40 ;  /* 0x00000040ff047424 */ /* 0x002fe800078e00ff */
[----:B------:R-:W-:Y:S04]  /*5d30*/  IMAD R4, R3, c[0x0][0x2d0], -R4 ;  /* 0x0000b40003047a24 */ /* 0x000fe800078e0a04 */
        /* <DEDUP_REMOVED lines=11> */
.L_x_3959:
        /* <DEDUP_REMOVED lines=8> */
[----:B------:R-:W-:Y:S03]  /*5e70*/  IADD3 R6, P1, R8, UR10, RZ ;  /* 0x0000000a08067c10 */ /* 0x000fe6000ff3e0ff */
[----:B------:R1:W-:Y:S01]  /*5e80*/  LDGSTS.E.BYPASS.LTC128B.128 [R241+0x12000], [R244.64+0x80] ;  /* 0x12000080f4f17fae */ /* 0x0003e2000b901d4c */
[----:B------:R-:W-:Y:S02]  /*5e90*/  IADD3.X R7, R9, UR9, RZ, P1, !PT ;  /* 0x0000000909077c10 */ /* 0x000fe40008ffe4ff */
[----:B------:R-:W-:Y:S03]  /*5ea0*/  IADD3 R4, P1, R6, UR10, RZ ;  /* 0x0000000a06047c10 */ /* 0x000fe6000ff3e0ff */
[----:B------:R1:W-:Y:S01]  /*5eb0*/  LDGSTS.E.BYPASS.LTC128B.128 [R241+0x14000], [R244.64+0x100] ;  /* 0x14000100f4f17fae */ /* 0x0003e2000b901d4c */
[----:B------:R-:W-:Y:S02]  /*5ec0*/  IADD3.X R5, R7, UR9, RZ, P1, !PT ;  /* 0x0000000907057c10 */ /* 0x000fe40008ffe4ff */
[----:B------:R-:W-:Y:S03]  /*5ed0*/  ISETP.GE.AND P1, PT, R250, 0x1, PT ;  /* 0x00000001fa00780c */ /* 0x000fe60003f26270 */
[----:B------:R1:W-:Y:S06]  /*5ee0*/  LDGSTS.E.BYPASS.LTC128B.128 [R241+0x16000], [R244.64+0x180] ;  /* 0x16000180f4f17fae */ /* 0x0003ec000b901d4c */
[----:B------:R2:W-:Y:S06]  /*5ef0*/  LDGSTS.E.BYPASS.LTC128B.128 [R241+0x10800], [R8.64] ;  /* 0x1080000008f17fae */ /* 0x0005ec000b901d4c */
[----:B------:R2:W-:Y:S06]  /*5f00*/  LDGSTS.E.BYPASS.LTC128B.128 [R241+0x12800], [R8.64+0x80] ;  /* 0x1280008008f17fae */ /* 0x0005ec000b901d4c */
[----:B------:R2:W-:Y:S06]  /*5f10*/  LDGSTS.E.BYPASS.LTC128B.128 [R241+0x14800], [R8.64+0x100] ;  /* 0x1480010008f17fae */ /* 0x0005ec000b901d4c */
        /* <DEDUP_REMOVED lines=9> */
[----:B------:R-:W-:Y:S06]  /*5fb0*/  LDSM.16.M88.4 R32, [R238] ;  /* 0x00000000ee20783b */ /* 0x000fec0000000200 */
[----:B--2---:R-:W3:Y:S06]  /*5fc0*/  LDSM.16.M88.4 R8, [R237+0x8000] ;  /* 0x00800000ed08783b */ /* 0x004eec0000000200 */
[----:B------:R-:W2:Y:S06]  /*5fd0*/  LDSM.16.M88.4 R16, [R237+0x8800] ;  /* 0x00880000ed10783b */ /* 0x000eac0000000200 */
[----:B------:R-:W4:Y:S06]  /*5fe0*/  LDSM.16.M88.4 R24, [R237+0x9000] ;  /* 0x00900000ed18783b */ /* 0x000f2c0000000200 */
[----:B------:R-:W0:Y:S06]  /*5ff0*/  LDGDEPBAR ;  /* 0x00000000000079af */ /* 0x000e2c0000000000 */
[----:B------:R-:W5:Y:S06]  /*6000*/  LDSM.16.M88.4 R164, [R237+0x9800] ;  /* 0x00980000eda4783b */ /* 0x000f6c0000000200 */
[----:B------:R-:W-:Y:S06]  /*6010*/  LDSM.16.M88.4 R168, [R236] ;  /* 0x00000000eca8783b */ /* 0x000fec0000000200 */
[----:B------:R-:W1:Y:S01]  /*6020*/  LDSM.16.M88.4 R172, [R235] ;  /* 0x00000000ebac783b */ /* 0x000e620000000200 */
[C---:B---3--:R-:W-:Y:S05]  /*6030*/  HMMA.16816.F32 R4, R32.reuse, R8, RZ ;  /* 0x000000082004723c */ /* 0x048fea00000018ff */
[----:B------:R-:W3:Y:S03]  /*6040*/  LDSM.16.M88.4 R176, [R227] ;  /* 0x00000000e3b0783b */ /* 0x000ee60000000200 */
[C---:B------:R-:W-:Y:S03]  /*6050*/  HMMA.16816.F32 R8, R32.reuse, R10, RZ ;  /* 0x0000000a2008723c */ /* 0x040fe600000018ff */
[----:B------:R-:W1:Y:S06]  /*6060*/  LDSM.16.M88.4 R180, [R226] ;  /* 0x00000000e2b4783b */ /* 0x000e6c0000000200 */
[----:B------:R-:W1:Y:S01]  /*6070*/  LDSM.16.M88.4 R184, [R225] ;  /* 0x00000000e1b8783b */ /* 0x000e620000000200 */
[C---:B--2---:R-:W-:Y:S05]  /*6080*/  HMMA.16816.F32 R12, R32.reuse, R16, RZ ;  /* 0x00000010200c723c */ /* 0x044fea00000018ff */
[----:B------:R-:W-:Y:S03]  /*6090*/  LDSM.16.M88.4 R188, [R234] ;  /* 0x00000000eabc783b */ /* 0x000fe60000000200 */
[C---:B------:R-:W-:Y:S03]  /*60a0*/  HMMA.16816.F32 R16, R32.reuse, R18, RZ ;  /* 0x000000122010723c */ /* 0x040fe600000018ff */
[----:B------:R-:W2:Y:S05]  /*60b0*/  LDSM.16.M88.4 R192, [R231+0x8000] ;  /* 0x00800000e7c0783b */ /* 0x000eaa0000000200 */
[C---:B----4-:R-:W-:Y:S01]  /*60c0*/  HMMA.16816.F32 R20, R32.reuse, R24, RZ ;  /* 0x000000182014723c */ /* 0x050fe200000018ff */
[----:B------:R-:W-:Y:S06]  /*60d0*/  LDSM.16.M88.4 R196, [R231+0x9000] ;  /* 0x00900000e7c4783b */ /* 0x000fec0000000200 */
[----:B------:R-:W-:Y:S01]  /*60e0*/  LDSM.16.M88.4 R200, [R231+0x9800] ;  /* 0x00980000e7c8783b */ /* 0x000fe20000000200 */
[C---:B------:R-:W-:Y:S05]  /*60f0*/  HMMA.16816.F32 R24, R32.reuse, R26, RZ ;  /* 0x0000001a2018723c */ /* 0x040fea00000018ff */
[----:B------:R-:W-:Y:S03]  /*6100*/  LDSM.16.M88.4 R204, [R233] ;  /* 0x00000000e9cc783b */ /* 0x000fe60000000200 */
[C---:B-----5:R-:W-:Y:S03]  /*6110*/  HMMA.16816.F32 R28, R32.reuse, R164, RZ ;  /* 0x000000a4201c723c */ /* 0x060fe600000018ff */
[----:B------:R-:W-:Y:S05]  /*6120*/  LDSM.16.M88.4 R208, [R224] ;  /* 0x00000000e0d0783b */ /* 0x000fea0000000200 */
[----:B------:R-:W-:Y:S01]  /*6130*/  HMMA.16816.F32 R32, R32, R166, RZ ;  /* 0x000000a62020723c */ /* 0x000fe200000018ff */
[----:B------:R-:W4:Y:S07]  /*6140*/  LDSM.16.M88.4 R164, [R231+0x8800] ;  /* 0x00880000e7a4783b */ /* 0x000f2e0000000200 */
        /* <DEDUP_REMOVED lines=11> */
[----:B------:R-:W1:Y:S06]  /*6200*/  LDSM.16.M88.4 R168, [R224+0x800] ;  /* 0x00080000e0a8783b */ /* 0x000e6c0000000200 */
[----:B------:R-:W3:Y:S01]  /*6210*/  LDSM.16.M88.4 R184, [R237+0xa000] ;  /* 0x00a00000edb8783b */ /* 0x000ee20000000200 */
[C---:B--2---:R-:W-:Y:S08]  /*6220*/  HMMA.16816.F32 R4, R188.reuse, R192, R4 ;  /* 0x000000c0bc04723c */ /* 0x044ff00000001804 */
[C---:B------:R-:W-:Y:S01]  /*6230*/  HMMA.16816.F32 R8, R188.reuse, R194, R8 ;  /* 0x000000c2bc08723c */ /* 0x040fe20000001808 */
[----:B------:R-:W-:Y:S07]  /*6240*/  LDSM.16.M88.4 R192, [R237+0xb800] ;  /* 0x00b80000edc0783b */ /* 0x000fee0000000200 */
[C---:B----4-:R-:W-:Y:S08]  /*6250*/  HMMA.16816.F32 R12, R188.reuse, R164, R12 ;  /* 0x000000a4bc0c723c */ /* 0x050ff0000000180c */
[C---:B------:R-:W-:Y:S01]  /*6260*/  HMMA.16816.F32 R16, R188.reuse, R166, R16 ;  /* 0x000000a6bc10723c */ /* 0x040fe20000001810 */
[----:B------:R-:W2:Y:S07]  /*6270*/  LDSM.16.M88.4 R164, [R237+0xa800] ;  /* 0x00a80000eda4783b */ /* 0x000eae0000000200 */
[C---:B------:R-:W-:Y:S08]  /*6280*/  HMMA.16816.F32 R20, R188.reuse, R196, R20 ;  /* 0x000000c4bc14723c */ /* 0x040ff00000001814 */
[C---:B------:R-:W-:Y:S01]  /*6290*/  HMMA.16816.F32 R24, R188.reuse, R198, R24 ;  /* 0x000000c6bc18723c */ /* 0x040fe20000001818 */
[----:B------:R-:W-:Y:S07]  /*62a0*/  LDSM.16.M88.4 R196, [R236+0x2000] ;  /* 0x00200000ecc4783b */ /* 0x000fee0000000200 */
[C---:B------:R-:W-:Y:S08]  /*62b0*/  HMMA.16816.F32 R28, R188.reuse, R200, R28 ;  /* 0x000000c8bc1c723c */ /* 0x040ff0000000181c */
[----:B------:R-:W-:Y:S01]  /*62c0*/  HMMA.16816.F32 R32, R188, R202, R32 ;  /* 0x000000cabc20723c */ /* 0x000fe20000001820 */
[----:B------:R-:W4:Y:S06]  /*62d0*/  LDSM.16.M88.4 R188, [R237+0xb000] ;  /* 0x00b00000edbc783b */ /* 0x000f2c0000000200 */
[----:B------:R-:W5:Y:S01]  /*62e0*/  LDSM.16.M88.4 R200, [R223] ;  /* 0x00000000dfc8783b */ /* 0x000f620000000200 */
        /* <DEDUP_REMOVED lines=11> */
[----:B------:R-:W1:Y:S06]  /*63a0*/  LDSM.16.M88.4 R176, [R220] ;  /* 0x00000000dcb0783b */ /* 0x000e6c0000000200 */
[----:B------:R-:W1:Y:S01]  /*63b0*/  LDSM.16.M88.4 R204, [R234+0x2000] ;  /* 0x00200000eacc783b */ /* 0x000e620000000200 */
[C---:B---3--:R-:W-:Y:S08]  /*63c0*/  HMMA.16816.F32 R4, R180.reuse, R184, R4 ;  /* 0x000000b8b404723c */ /* 0x048ff00000001804 */
[C---:B------:R-:W-:Y:S01]  /*63d0*/  HMMA.16816.F32 R8, R180.reuse, R186, R8 ;  /* 0x000000bab408723c */ /* 0x040fe20000001808 */
[----:B------:R-:W-:Y:S07]  /*63e0*/  LDSM.16.M88.4 R184, [R231+0xb800] ;  /* 0x00b80000e7b8783b */ /* 0x000fee0000000200 */
[C---:B--2---:R-:W-:Y:S08]  /*63f0*/  HMMA.16816.F32 R12, R180.reuse, R164, R12 ;  /* 0x000000a4b40c723c */ /* 0x044ff0000000180c */
[C---:B------:R-:W-:Y:S01]  /*6400*/  HMMA.16816.F32 R16, R180.reuse, R166, R16 ;  /* 0x000000a6b410723c */ /* 0x040fe20000001810 */
[----:B------:R-:W2:Y:S07]  /*6410*/  LDSM.16.M88.4 R164, [R231+0xa800] ;  /* 0x00a80000e7a4783b */ /* 0x000eae0000000200 */
[C---:B----4-:R-:W-:Y:S08]  /*6420*/  HMMA.16816.F32 R20, R180.reuse, R188, R20 ;  /* 0x000000bcb414723c */ /* 0x050ff00000001814 */
[C---:B------:R-:W-:Y:S01]  /*6430*/  HMMA.16816.F32 R24, R180.reuse, R190, R24 ;  /* 0x000000beb418723c */ /* 0x040fe20000001818 */
[----:B------:R-:W-:Y:S07]  /*6440*/  LDSM.16.M88.4 R188, [R233+0x2000] ;  /* 0x00200000e9bc783b */ /* 0x000fee0000000200 */
[C---:B------:R-:W-:Y:S08]  /*6450*/  HMMA.16816.F32 R28, R180.reuse, R192, R28 ;  /* 0x000000c0b41c723c */ /* 0x040ff0000000181c */
[----:B------:R-:W-:Y:S01]  /*6460*/  HMMA.16816.F32 R32, R180, R194, R32 ;  /* 0x000000c2b420723c */ /* 0x000fe20000001820 */
[----:B------:R-:W3:Y:S06]  /*6470*/  LDSM.16.M88.4 R180, [R231+0xb000] ;  /* 0x00b00000e7b4783b */ /* 0x000eec0000000200 */
[----:B------:R-:W4:Y:S01]  /*6480*/  LDSM.16.M88.4 R192, [R224+0x2000] ;  /* 0x00200000e0c0783b */ /* 0x000f220000000200 */
        /* <DEDUP_REMOVED lines=11> */
[----:B------:R-:W1:Y:S06]  /*6540*/  LDSM.16.M88.4 R176, [R224+0x3800] ;  /* 0x00380000e0b0783b */ /* 0x000e6c0000000200 */
[----:B------:R-:W1:Y:S01]  /*6550*/  LDSM.16.M88.4 R196, [R238+0x4000] ;  /* 0x00400000eec4783b */ /* 0x000e620000000200 */
        /* <DEDUP_REMOVED lines=11> */
[----:B------:R-:W2:Y:S06]  /*6610*/  LDSM.16.M88.4 R184, [R237+0xd800] ;  /* 0x00d80000edb8783b */ /* 0x000eac0000000200 */
[----:B------:R-:W2:Y:S01]  /*6620*/  LDSM.16.M88.4 R204, [R236+0x4000] ;  /* 0x00400000eccc783b */ /* 0x000ea20000000200 */
[C---:B----4-:R-:W-:Y:S08]  /*6630*/  HMMA.16816.F32 R4, R188.reuse, R192, R4 ;  /* 0x000000c0bc04723c */ /* 0x050ff00000001804 */
[C---:B------:R-:W-:Y:S01]  /*6640*/  HMMA.16816.F32 R8, R188.reuse, R194, R8 ;  /* 0x000000c2bc08723c */ /* 0x040fe20000001808 */
[----:B------:R-:W-:Y:S07]  /*6650*/  LDSM.16.M88.4 R192, [R231+0xc000] ;  /* 0x00c00000e7c0783b */ /* 0x000fee0000000200 */
[C---:B-1----:R-:W-:Y:S08]  /*6660*/  HMMA.16816.F32 R12, R188.reuse, R168, R12 ;  /* 0x000000a8bc0c723c */ /* 0x042ff0000000180c */
[C---:B------:R-:W-:Y:S01]  /*6670*/  HMMA.16816.F32 R16, R188.reuse, R170, R16 ;  /* 0x000000aabc10723c */ /* 0x040fe20000001810 */
[----:B------:R-:W1:Y:S07]  /*6680*/  LDSM.16.M88.4 R168, [R218] ;  /* 0x00000000daa8783b */ /* 0x000e6e0000000200 */
[C---:B-----5:R-:W-:Y:S08]  /*6690*/  HMMA.16816.F32 R20, R188.reuse, R172, R20 ;  /* 0x000000acbc14723c */ /* 0x060ff00000001814 */
[C---:B------:R-:W-:Y:S01]  /*66a0*/  HMMA.16816.F32 R24, R188.reuse, R174, R24 ;  /* 0x000000aebc18723c */ /* 0x040fe20000001818 */
[----:B------:R-:W4:Y:S07]  /*66b0*/  LDSM.16.M88.4 R172, [R217] ;  /* 0x00000000d9ac783b */ /* 0x000f2e0000000200 */
[C---:B------:R-:W-:Y:S08]  /*66c0*/  HMMA.16816.F32 R28, R188.reuse, R176, R28 ;  /* 0x000000b0bc1c723c */ /* 0x040ff0000000181c */
[----:B------:R-:W-:Y:S01]  /*66d0*/  HMMA.16816.F32 R32, R188, R178, R32 ;  /* 0x000000b2bc20723c */ /* 0x000fe20000001820 */
[----:B------:R-:W5:Y:S06]  /*66e0*/  LDSM.16.M88.4 R176, [R216] ;  /* 0x00000000d8b0783b */ /* 0x000f6c0000000200 */
[----:B------:R-:W1:Y:S01]  /*66f0*/  LDSM.16.M88.4 R188, [R234+0x4000] ;  /* 0x00400000eabc783b */ /* 0x000e620000000200 */
        /* <DEDUP_REMOVED lines=13> */
[C---:B------:R-:W-:Y:S08]  /*67d0*/  HMMA.16816.F32 R4, R204.reuse, R208, R4 ;  /* 0x000000d0cc04723c */ /* 0x040ff00000001804 */
[C---:B------:R-:W-:Y:S01]  /*67e0*/  HMMA.16816.F32 R8, R204.reuse, R210, R8 ;  /* 0x000000d2cc08723c */ /* 0x040fe20000001808 */
[----:B------:R-:W-:Y:S07]  /*67f0*/  LDSM.16.M88.4 R208, [R237+0xe000] ;  /* 0x00e00000edd0783b */ /* 0x000fee0000000200 */
        /* <DEDUP_REMOVED lines=8> */
[----:B------:R-:W5:Y:S06]  /*6880*/  LDSM.16.M88.4 R176, [R224+0x5800] ;  /* 0x00580000e0b0783b */ /* 0x000f6c0000000200 */
        /* <DEDUP_REMOVED lines=19> */
[----:B------:R-:W1:Y:S07]  /*69c0*/  LDSM.16.M88.4 R168, [R214] ;  /* 0x00000000d6a8783b */ /* 0x000e6e0000000200 */
[C---:B----4-:R-:W-:Y:S08]  /*69d0*/  HMMA.16816.F32 R20, R196.reuse, R172, R20 ;  /* 0x000000acc414723c */ /* 0x050ff00000001814 */
[C---:B------:R-:W-:Y:S01]  /*69e0*/  HMMA.16816.F32 R24, R196.reuse, R174, R24 ;  /* 0x000000aec418723c */ /* 0x040fe20000001818 */
[----:B------:R-:W4:Y:S07]  /*69f0*/  LDSM.16.M88.4 R172, [R213] ;  /* 0x00000000d5ac783b */ /* 0x000f2e0000000200 */
[C---:B-----5:R-:W-:Y:S08]  /*6a00*/  HMMA.16816.F32 R28, R196.reuse, R176, R28 ;  /* 0x000000b0c41c723c */ /* 0x060ff0000000181c */
        /* <DEDUP_REMOVED lines=17> */
[C---:B------:R-:W-:Y:S08]  /*6b20*/  HMMA.16816.F32 R8, R188.reuse, R194, R8 ;  /* 0x000000c2bc08723c */ /* 0x040ff00000001808 */
[C---:B-1----:R-:W-:Y:S08]  /*6b30*/  HMMA.16816.F32 R12, R188.reuse, R168, R12 ;  /* 0x000000a8bc0c723c */ /* 0x042ff0000000180c */
[C---:B------:R-:W-:Y:S08]  /*6b40*/  HMMA.16816.F32 R16, R188.reuse, R170, R16 ;  /* 0x000000aabc10723c */ /* 0x040ff00000001810 */
[C---:B----4-:R-:W-:Y:S08]  /*6b50*/  HMMA.16816.F32 R20, R188.reuse, R172, R20 ;  /* 0x000000acbc14723c */ /* 0x050ff00000001814 */
[C---:B------:R-:W-:Y:S08]  /*6b60*/  HMMA.16816.F32 R24, R188.reuse, R174, R24 ;  /* 0x000000aebc18723c */ /* 0x040ff00000001818 */
[C---:B-----5:R-:W-:Y:S08]  /*6b70*/  HMMA.16816.F32 R28, R188.reuse, R176, R28 ;  /* 0x000000b0bc1c723c */ /* 0x060ff0000000181c */
[----:B------:R-:W-:Y:S08]  /*6b80*/  HMMA.16816.F32 R32, R188, R178, R32 ;  /* 0x000000b2bc20723c */ /* 0x000ff00000001820 */
[C---:B------:R-:W-:Y:S08]  /*6b90*/  HMMA.16816.F32 R4, R196.reuse, R200, R4 ;  /* 0x000000c8c404723c */ /* 0x040ff00000001804 */
[C---:B------:R-:W-:Y:S08]  /*6ba0*/  HMMA.16816.F32 R8, R196.reuse, R202, R8 ;  /* 0x000000cac408723c */ /* 0x040ff00000001808 */
[C---:B--2---:R-:W-:Y:S08]  /*6bb0*/  HMMA.16816.F32 R12, R196.reuse, R164, R12 ;  /* 0x000000a4c40c723c */ /* 0x044ff0000000180c */
[C---:B------:R-:W-:Y:S01]  /*6bc0*/  HMMA.16816.F32 R16, R196.reuse, R166, R16 ;  /* 0x000000a6c410723c */ /* 0x040fe20000001810 */
[----:B------:R-:W1:Y:S07]  /*6bd0*/  LDSM.16.M88.4 R164, [R224+0x6800] ;  /* 0x00680000e0a4783b */ /* 0x000e6e0000000200 */
[C---:B---3--:R-:W-:Y:S08]  /*6be0*/  HMMA.16816.F32 R20, R196.reuse, R180, R20 ;  /* 0x000000b4c414723c */ /* 0x048ff00000001814 */
[C---:B------:R-:W-:Y:S08]  /*6bf0*/  HMMA.16816.F32 R24, R196.reuse, R182, R24 ;  /* 0x000000b6c418723c */ /* 0x040ff00000001818 */
[C---:B------:R-:W-:Y:S08]  /*6c00*/  HMMA.16816.F32 R28, R196.reuse, R184, R28 ;  /* 0x000000b8c41c723c */ /* 0x040ff0000000181c */
        /* <DEDUP_REMOVED lines=17> */
[----:B------:R-:W3:Y:S01]  /*6d20*/  MUFU.TANH R182, R6 ;  /* 0x0000000600b67308 */ /* 0x000ee20000002400 */
[----:B------:R-:W-:Y:S02]  /*6d30*/  FMUL.FTZ R14, R14, c[0x0][0x2ec] ;  /* 0x0000bb000e0e7a20 */ /* 0x000fe40000410000 */
[----:B------:R-:W-:Y:S02]  /*6d40*/  FMUL.FTZ R15, R15, c[0x0][0x2ec] ;  /* 0x0000bb000f0f7a20 */ /* 0x000fe40000410000 */
[----:B------:R-:W-:Y:S02]  /*6d50*/  FMUL.FTZ R16, R16, c[0x0][0x2ec] ;  /* 0x0000bb0010107a20 */ /* 0x000fe40000410000 */
[----:B------:R-:W-:Y:S02]  /*6d60*/  FMUL.FTZ R17, R17, c[0x0][0x2ec] ;  /* 0x0000bb0011117a20 */ /* 0x000fe40000410000 */
[----:B------:R-:W-:Y:S01]  /*6d70*/  FMUL.FTZ R18, R18, c[0x0][0x2ec] ;  /* 0x0000bb0012127a20 */ /* 0x000fe20000410000 */
[----:B------:R4:W1:Y:S01]  /*6d80*/  MUFU.TANH R181, R7 ;  /* 0x0000000700b57308 */ /* 0x0008620000002400 */
[----:B------:R-:W-:Y:S09]  /*6d90*/  FMUL.FTZ R19, R19, c[0x0][0x2ec] ;  /* 0x0000bb0013137a20 */ /* 0x000ff20000410000 */
[----:B------:R-:W1:Y:S10]  /*6da0*/  MUFU.TANH R180, R8 ;  /* 0x0000000800b47308 */ /* 0x000e740000002400 */
[----:B------:R-:W1:Y:S01]  /*6db0*/  MUFU.TANH R193, R9 ;  /* 0x0000000900c17308 */ /* 0x000e620000002400 */
[----:B----4-:R-:W4:Y:S09]  /*6dc0*/  LDSM.16.M88.4 R4, [R224+0x7000] ;  /* 0x00700000e004783b */ /* 0x010f320000000200 */
[----:B------:R-:W1:Y:S10]  /*6dd0*/  MUFU.TANH R192, R10 ;  /* 0x0000000a00c07308 */ /* 0x000e740000002400 */
[----:B------:R5:W1:Y:S10]  /*6de0*/  MUFU.TANH R191, R11 ;  /* 0x0000000b00bf7308 */ /* 0x000a740000002400 */
[----:B------:R1:W1:Y:S10]  /*6df0*/  MUFU.TANH R175, R12 ;  /* 0x0000000c00af7308 */ /* 0x0002740000002400 */
[----:B------:R1:W1:Y:S01]  /*6e00*/  MUFU.TANH R174, R13 ;  /* 0x0000000d00ae7308 */ /* 0x0002620000002400 */
[----:B-----5:R-:W5:Y:S01]  /*6e10*/  LDSM.16.M88.4 R8, [R224+0x7800] ;  /* 0x00780000e008783b */ /* 0x020f620000000200 */
[----:B------:R-:W-:Y:S04]  /*6e20*/  DEPBAR.LE SB0, 0x0 ;  /* 0x000080000000791a */ /* 0x000fe80000000000 */
[C---:B----4-:R-:W-:Y:S04]  /*6e30*/  HMMA.16816.F32 R20, R204.reuse, R4, R20 ;  /* 0x00000004cc14723c */ /* 0x050fe80000001814 */
[----:B------:R4:W1:Y:S01]  /*6e40*/  MUFU.TANH R173, R14 ;  /* 0x0000000e00ad7308 */ /* 0x0008620000002400 */
[----:B------:R-:W-:Y:S03]  /*6e50*/  BAR.SYNC.DEFER_BLOCKING 0x0 ;  /* 0x0000000000007b1d */ /* 0x000fe60000010000 */
[C---:B------:R-:W-:Y:S06]  /*6e60*/  HMMA.16816.F32 R24, R204.reuse, R6, R24 ;  /* 0x00000006cc18723c */ /* 0x040fec0000001818 */
[----:B------:R4:W1:Y:S10]  /*6e70*/  MUFU.TANH R172, R15 ;  /* 0x0000000f00ac7308 */ /* 0x0008740000002400 */
[----:B------:R4:W1:Y:S01]  /*6e80*/  MUFU.TANH R171, R16 ;  /* 0x0000001000ab7308 */ /* 0x0008620000002400 */
[----:B------:R-:W-:Y:S02]  /*6e90*/  FMUL.FTZ R20, R20, c[0x0][0x2ec] ;  /* 0x0000bb0014147a20 */ /* 0x000fe40000410000 */
[----:B------:R-:W-:Y:S02]  /*6ea0*/  FMUL.FTZ R21, R21, c[0x0][0x2ec] ;  /* 0x0000bb0015157a20 */ /* 0x000fe40000410000 */
[----:B------:R-:W-:Y:S02]  /*6eb0*/  FMUL.FTZ R22, R22, c[0x0][0x2ec] ;  /* 0x0000bb0016167a20 */ /* 0x000fe40000410000 */
[----:B------:R-:W-:Y:S03]  /*6ec0*/  FMUL.FTZ R23, R23, c[0x0][0x2ec] ;  /* 0x0000bb0017177a20 */ /* 0x000fe60000410000 */
[----:B------:R4:W1:Y:S01]  /*6ed0*/  MUFU.TANH R170, R17 ;  /* 0x0000001100aa7308 */ /* 0x0008620000002400 */
[----:B------:R-:W-:Y:S02]  /*6ee0*/  FMUL.FTZ R24, R24, c[0x0][0x2ec] ;  /* 0x0000bb0018187a20 */ /* 0x000fe40000410000 */
[----:B------:R-:W-:Y:S01]  /*6ef0*/  FMUL.FTZ R25, R25, c[0x0][0x2ec] ;  /* 0x0000bb0019197a20 */ /* 0x000fe20000410000 */
[C---:B-----5:R-:W-:Y:S03]  /*6f00*/  HMMA.16816.F32 R28, R204.reuse, R8, R28 ;  /* 0x00000008cc1c723c */ /* 0x060fe6000000181c */
[----:B------:R-:W-:Y:S02]  /*6f10*/  FMUL.FTZ R26, R26, c[0x0][0x2ec] ;  /* 0x0000bb001a1a7a20 */ /* 0x000fe40000410000 */
[----:B------:R-:W-:Y:S01]  /*6f20*/  FMUL.FTZ R27, R27, c[0x0][0x2ec] ;  /* 0x0000bb001b1b7a20 */ /* 0x000fe20000410000 */
[----:B------:R4:W1:Y:S02]  /*6f30*/  MUFU.TANH R169, R18 ;  /* 0x0000001200a97308 */ /* 0x0008640000002400 */
[----:B------:R-:W-:Y:S08]  /*6f40*/  HMMA.16816.F32 R32, R204, R10, R32 ;  /* 0x0000000acc20723c */ /* 0x000ff00000001820 */
[----:B------:R4:W1:Y:S08]  /*6f50*/  MUFU.TANH R168, R19 ;  /* 0x0000001300a87308 */ /* 0x0008700000002400 */
[----:B------:R-:W-:Y:S02]  /*6f60*/  FMUL.FTZ R28, R28, c[0x0][0x2ec] ;  /* 0x0000bb001c1c7a20 */ /* 0x000fe40000410000 */
[----:B------:R4:W1:Y:S01]  /*6f70*/  MUFU.TANH R209, R20 ;  /* 0x0000001400d17308 */ /* 0x0008620000002400 */
        /* <DEDUP_REMOVED lines=21> */
[----:B------:R4:W1:Y:S01]  /*70d0*/  MUFU.TANH R165, R35 ;  /* 0x0000002300a57308 */ /* 0x0008620000002400 */
[----:B------:R-:W-:-:S05]  /*70e0*/  @!P1 BRA `(.L_x_3960) ;  /* 0x0000061000009947 */ /* 0x000fca0003800000 */
[----:B--23--:R-:W-:Y:S02]  /*70f0*/  ULDC UR7, c[0x0][0x198] ;  /* 0x0000660000077ab9 */ /* 0x00cfe40000000800 */
[----:B------:R-:W-:Y:S04]  /*7100*/  ULEA UR6, -UR7, URZ, 0x6 ;  /* 0x0000003f07067291 */ /* 0x000fe8000f8e313f */
[----:B------:R-:W-:Y:S02]  /*7110*/  USHF.R.S32.HI UR5, URZ, 0x1f, UR6 ;  /* 0x0000001f3f057899 */ /* 0x000fe40008011406 */
[----:B------:R-:W-:Y:S04]  /*7120*/  MOV R8, UR6 ;  /* 0x0000000600087c02 */ /* 0x000fe80008000f00 */
[----:B------:R-:W-:Y:S01]  /*7130*/  MOV R4, UR5 ;  /* 0x0000000500047c02 */ /* 0x000fe20008000f00 */
[----:B------:R-:W-:-:S05]  /*7140*/  @!P0 BRA `(.L_x_3961) ;  /* 0x000003b000008947 */ /* 0x000fca0003800000 */
[----:B------:R-:W-:Y:S01]  /*7150*/  IMAD.SHL.U32 R4, R250, 0x40, RZ ;  /* 0x00000040fa047824 */ /* 0x000fe200078e00ff */
[----:B------:R-:W-:Y:S04]  /*7160*/  IABS R3, c[0x0][0x2d0] ;  /* 0x0000b40000037a13 */ /* 0x000fe80000000000 */
[----:B-1----:R-:W1:Y:S01]  /*7170*/  I2F.RP R12, R3 ;  /* 0x00000003000c7306 */ /* 0x002e620000209400 */
[----:B------:R-:W-:Y:S02]  /*7180*/  IADD3 R10, R4, -0x40, RZ ;  /* 0xffffffc0040a7810 */ /* 0x000fe40007ffe0ff */
        /* <DEDUP_REMOVED lines=55> */
.L_x_3961:
[C---:B------:R-:W-:Y:S01]  /*7500*/  LEA R247, P1, R8.reuse, R247, 0x1 ;  /* 0x000000f708f77211 */ /* 0x040fe200078208ff */
[----:B------:R-:W-:Y:S02]  /*7510*/  USHF.L.U32 UR5, UR7, 0x5, URZ ;  /* 0x0000000507057899 */ /* 0x000fe4000800063f */
[----:B------:R-:W-:Y:S01]  /*7520*/  USHF.L.U64.HI UR7, UR7, UR8, UR4 ;  /* 0x0000000807077299 */ /* 0x000fe20008010204 */
[----:B------:R-:W-:Y:S01]  /*7530*/  LEA.HI.X R246, R8, R246, R4, 0x1, P1 ;  /* 0x000000f608f67211 */ /* 0x000fe200008f0c04 */
[----:B------:R-:W-:Y:S02]  /*7540*/  IMAD.MOV.U32 R10, RZ, RZ, R247 ;  /* 0x000000ffff0a7224 */ /* 0x000fe400078e00f7 */
[----:B------:R-:W-:Y:S02]  /*7550*/  IADD3 R8, P1, R247, UR5, RZ ;  /* 0x00000005f7087c10 */ /* 0x000fe4000ff3e0ff */
[----:B------:R-:W-:Y:S02]  /*7560*/  IMAD.MOV.U32 R11, RZ, RZ, R246 ;  /* 0x000000ffff0b7224 */ /* 0x000fe400078e00f6 */
[----:B------:R-:W-:Y:S02]  /*7570*/  IADD3.X R9, R246, UR7, RZ, P1, !PT ;  /* 0x00000007f6097c10 */ /* 0x000fe40008ffe4ff */
[----:B------:R-:W-:Y:S01]  /*7580*/  IADD3 R6, P1, R8, UR5, RZ ;  /* 0x0000000508067c10 */ /* 0x000fe2000ff3e0ff */
[----:B------:R-:W-:Y:S01]  /*7590*/  @!PT LDS RZ, [RZ] ;  /* 0x00000000fffff984 */ /* 0x000fe20000000800 */
[----:B------:R-:W-:Y:S01]  /*75a0*/  @!PT LDS RZ, [RZ] ;  /* 0x00000000fffff984 */ /* 0x000fe20000000800 */
[----:B------:R-:W-:Y:S01]  /*75b0*/  @!PT LDS RZ, [RZ] ;  /* 0x00000000fffff984 */ /* 0x000fe20000000800 */
[----:B------:R2:W-:Y:S03]  /*75c0*/  LDGSTS.E.BYPASS.LTC128B.128 [R241+0x8000], [R10.64] ;  /* 0x080000000af17fae */ /* 0x0005e6000b901d4c */
[----:B------:R-:W-:Y:S01]  /*75d0*/  IADD3.X R7, R9, UR7, RZ, P1, !PT ;  /* 0x0000000709077c10 */ /* 0x000fe20008ffe4ff */
[----:B------:R2:W-:Y:S01]  /*75e0*/  LDGSTS.E.BYPASS.LTC128B.128 [R241+0xa000], [R10.64+0x80] ;  /* 0x0a0000800af17fae */ /* 0x0005e2000b901d4c */
[----:B------:R-:W-:Y:S03]  /*75f0*/  IADD3 R4, P1, R6, UR5, RZ ;  /* 0x0000000506047c10 */ /* 0x000fe6000ff3e0ff */
[----:B------:R2:W-:Y:S01]  /*7600*/  LDGSTS.E.BYPASS.LTC128B.128 [R241+0xc000], [R10.64+0x100] ;  /* 0x0c0001000af17fae */ /* 0x0005e2000b901d4c */
[----:B------:R-:W-:Y:S03]  /*7610*/  IADD3.X R5, R7, UR7, RZ, P1, !PT ;  /* 0x0000000707057c10 */ /* 0x000fe60008ffe4ff */
        /* <DEDUP_REMOVED lines=14> */
.L_x_3960:
[----:B-123--:R-:W-:Y:S01]  /*7700*/  FMNMX.FTZ R5, R183, R2, !PT ;  /* 0x00000002b7057209 */ /* 0x00efe20007810000 */
[----:B----4-:R-:W-:Y:S01]  /*7710*/  LDSM.16.MT88.4 R12, [R232+0x10000] ;  /* 0x01000000e80c783b */ /* 0x010fe20000004200 */
        /* <DEDUP_REMOVED lines=46> */
[----:B------:R-:W-:Y:S02]  /*7a00*/  FADD.FTZ R2, -R164, R2 ;  /* 0x00000002a4027221 */ /* 0x000fe40000010100 */
[----:B------:R-:W1:Y:S01]  /*7a10*/  MUFU.EX2 R0, R0 ;  /* 0x0000000000007308 */ /* 0x000e620000000800 */
[----:B------:R-:W-:Y:S01]  /*7a20*/  FSEL R187, R187, RZ, P1 ;  /* 0x000000ffbbbb7208 */ /* 0x000fe20000800000 */
[----:B------:R-:W-:Y:S01]  /*7a30*/  FMUL.FTZ R2, R2, c[0x0][0x23c] ;  /* 0x00008f0002027a20 */ /* 0x000fe20000410000 */
[----:B------:R-:W-:Y:S03]  /*7a40*/  FSETP.NEU.FTZ.AND P1, PT, R3, -INF , PT ;  /* 0xff8000000300780b */ /* 0x000fe60003f3d000 */
[--C-:B------:R-:W-:Y:S01]  /*7a50*/  FFMA.FTZ R185, R177, c[0x0][0x23c], -R187.reuse ;  /* 0x00008f00b1b97a23 */ /* 0x100fe200000108bb */
[----:B------:R-:W-:Y:S01]  /*7a60*/  FSEL R177, R4, RZ, P1 ;  /* 0x000000ff04b17208 */ /* 0x000fe20000800000 */
[--C-:B------:R-:W-:Y:S01]  /*7a70*/  FFMA.FTZ R186, R183, c[0x0][0x23c], -R187.reuse ;  /* 0x00008f00b7ba7a23 */ /* 0x100fe200000108bb */
[----:B------:R-:W-:Y:S01]  /*7a80*/  ISETP.GT.AND P1, PT, R250, RZ, PT ;  /* 0x000000fffa00720c */ /* 0x000fe20003f24270 */
[----:B------:R-:W-:Y:S01]  /*7a90*/  FFMA.FTZ R184, R180, c[0x0][0x23c], -R187 ;  /* 0x00008f00b4b87a23 */ /* 0x000fe200000108bb */
[----:B------:R-:W2:Y:S01]  /*7aa0*/  MUFU.EX2 R2, R2 ;  /* 0x0000000200027308 */ /* 0x000ea20000000800 */
[--C-:B------:R-:W-:Y:S02]  /*7ab0*/  FFMA.FTZ R182, R182, c[0x0][0x23c], -R177.reuse ;  /* 0x00008f00b6b67a23 */ /* 0x100fe400000108b1 */
[----:B------:R-:W-:Y:S02]  /*7ac0*/  FFMA.FTZ R181, R181, c[0x0][0x23c], -R177 ;  /* 0x00008f00b5b57a23 */ /* 0x000fe400000108b1 */
[----:B------:R-:W-:Y:S02]  /*7ad0*/  FFMA.FTZ R183, R193, c[0x0][0x23c], -R187 ;  /* 0x00008f00c1b77a23 */ /* 0x000fe400000108bb */
[--C-:B------:R-:W-:Y:S02]  /*7ae0*/  FFMA.FTZ R180, R192, c[0x0][0x23c], -R177.reuse ;  /* 0x00008f00c0b47a23 */ /* 0x100fe400000108b1 */
[----:B------:R-:W-:Y:S01]  /*7af0*/  FFMA.FTZ R167, R191, c[0x0][0x23c], -R177 ;  /* 0x00008f00bfa77a23 */ /* 0x000fe200000108b1 */
        /* <DEDUP_REMOVED lines=18> */
[----:B------:R-:W-:Y:S01]  /*7c20*/  FMUL.FTZ R25, R2, R141 ;  /* 0x0000008d02197220 */ /* 0x000fe20000410000 */
[----:B------:R-:W2:Y:S01]  /*7c30*/  MUFU.EX2 R181, R181 ;  /* 0x000000b500b57308 */ /* 0x000ea20000000800 */
[C---:B------:R-:W-:Y:S01]  /*7c40*/  FMUL.FTZ R26, R0.reuse, R142 ;  /* 0x0000008e001a7220 */ /* 0x040fe20000410000 */
[----:B------:R-:W-:Y:S01]  /*7c50*/  LDSM.16.MT88.4 R148, [R228+0x10800] ;  /* 0x01080000e494783b */ /* 0x000fe20000004200 */
[----:B------:R-:W-:Y:S01]  /*7c60*/  FMUL.FTZ R27, R0, R143 ;  /* 0x0000008f001b7220 */ /* 0x000fe20000410000 */
[----:B-1----:R-:W-:Y:S01]  /*7c70*/  F2FP.PACK_AB R160, R185, R186 ;  /* 0x000000bab9a0723e */ /* 0x002fe200000000ff */
[C---:B------:R-:W-:Y:S02]  /*7c80*/  FMUL.FTZ R32, R2.reuse, R132 ;  /* 0x0000008402207220 */ /* 0x040fe40000410000 */
[----:B------:R-:W-:Y:S02]  /*7c90*/  FMUL.FTZ R33, R2, R133 ;  /* 0x0000008502217220 */ /* 0x000fe40000410000 */
[C---:B------:R-:W-:Y:S01]  /*7ca0*/  FMUL.FTZ R34, R0.reuse, R134 ;  /* 0x0000008600227220 */ /* 0x040fe20000410000 */
[----:B------:R-:W-:Y:S01]  /*7cb0*/  MUFU.EX2 R184, R184 ;  /* 0x000000b800b87308 */ /* 0x000fe20000000800 */
[----:B------:R-:W-:Y:S01]  /*7cc0*/  LDSM.16.MT88.4 R140, [R228+0x12000] ;  /* 0x01200000e48c783b */ /* 0x000fe20000004200 */
[----:B------:R-:W-:Y:S02]  /*7cd0*/  FMUL.FTZ R35, R0, R135 ;  /* 0x0000008700237220 */ /* 0x000fe40000410000 */
[----:B------:R-:W-:Y:S02]  /*7ce0*/  FFMA.FTZ R192, R174, c[0x0][0x23c], -R187 ;  /* 0x00008f00aec07a23 */ /* 0x000fe400000108bb */
[--C-:B------:R-:W-:Y:S02]  /*7cf0*/  FFMA.FTZ R193, R173, c[0x0][0x23c], -R177.reuse ;  /* 0x00008f00adc17a23 */ /* 0x100fe400000108b1 */
[----:B------:R-:W-:Y:S01]  /*7d00*/  FFMA.FTZ R194, R172, c[0x0][0x23c], -R177 ;  /* 0x00008f00acc27a23 */ /* 0x000fe200000108b1 */
[----:B------:R-:W-:Y:S01]  /*7d10*/  LDSM.16.MT88.4 R132, [R229+0x12000] ;  /* 0x01200000e584783b */ /* 0x000fe20000004200 */
[----:B------:R-:W1:Y:S01]  /*7d20*/  MUFU.EX2 R183, R183 ;  /* 0x000000b700b77308 */ /* 0x000e620000000800 */
[--C-:B------:R-:W-:Y:S02]  /*7d30*/  FFMA.FTZ R196, R171, c[0x0][0x23c], -R187.reuse ;  /* 0x00008f00abc47a23 */ /* 0x100fe400000108bb */
[----:B------:R-:W-:Y:S01]  /*7d40*/  FFMA.FTZ R195, R170, c[0x0][0x23c], -R187 ;  /* 0x00008f00aac37a23 */ /* 0x000fe200000108bb */
[----:B--2---:R-:W-:Y:S01]  /*7d50*/  F2FP.PACK_AB R161, R181, R182 ;  /* 0x000000b6b5a1723e */ /* 0x004fe200000000ff */
[--C-:B------:R-:W-:Y:S02]  /*7d60*/  FFMA.FTZ R197, R169, c[0x0][0x23c], -R177.reuse ;  /* 0x00008f00a9c57a23 */ /* 0x100fe400000108b1 */
[----:B------:R-:W-:Y:S01]  /*7d70*/  LDSM.16.MT88.4 R172, [R230+0x14800] ;  /* 0x01480000e6ac783b */ /* 0x000fe20000004200 */
[--C-:B------:R-:W-:Y:S02]  /*7d80*/  FFMA.FTZ R198, R168, c[0x0][0x23c], -R177.reuse ;  /* 0x00008f00a8c67a23 */ /* 0x100fe400000108b1 */
[----:B------:R-:W-:Y:S01]  /*7d90*/  MUFU.EX2 R180, R180 ;  /* 0x000000b400b47308 */ /* 0x000fe20000000800 */
[----:B------:R-:W-:Y:S02]  /*7da0*/  FFMA.FTZ R207, R179, c[0x0][0x23c], -R177 ;  /* 0x00008f00b3cf7a23 */ /* 0x000fe400000108b1 */
[C---:B------:R-:W-:Y:S02]  /*7db0*/  FMUL.FTZ R36, R2.reuse, R36 ;  /* 0x0000002402247220 */ /* 0x040fe40000410000 */
[----:B------:R-:W-:Y:S01]  /*7dc0*/  LDSM.16.MT88.4 R168, [R232+0x14800] ;  /* 0x01480000e8a8783b */ /* 0x000fe20000004200 */
[----:B------:R-:W-:Y:S02]  /*7dd0*/  FMUL.FTZ R37, R2, R37 ;  /* 0x0000002502257220 */ /* 0x000fe40000410000 */
[C---:B------:R-:W-:Y:S02]  /*7de0*/  FMUL.FTZ R38, R0.reuse, R38 ;  /* 0x0000002600267220 */ /* 0x040fe40000410000 */
        /* <DEDUP_REMOVED lines=16> */
[----:B--2---:R-:W-:Y:S01]  /*7ef0*/  F2FP.PACK_AB R163, R167, R180 ;  /* 0x000000b4a7a3723e */ /* 0x004fe200000000ff */
[----:B------:R-:W-:Y:S02]  /*7f00*/  FMUL.FTZ R51, R0, R51 ;  /* 0x0000003300337220 */ /* 0x000fe40000410000 */
[C---:B------:R-:W-:Y:S02]  /*7f10*/  FMUL.FTZ R52, R2.reuse, R52 ;  /* 0x0000003402347220 */ /* 0x040fe40000410000 */
[----:B------:R-:W-:Y:S01]  /*7f20*/  FMUL.FTZ R53, R2, R53 ;  /* 0x0000003502357220 */ /* 0x000fe20000410000 */
[----:B------:R-:W-:Y:S01]  /*7f30*/  MUFU.EX2 R193, R193 ;  /* 0x000000c100c17308 */ /* 0x000fe20000000800 */
[C---:B------:R-:W-:Y:S05]  /*7f40*/  HMMA.16816.F32 R4, R160.reuse, R12, R4 ;  /* 0x0000000ca004723c */ /* 0x040fea0000001804 */
[----:B------:R-:W-:Y:S02]  /*7f50*/  FMUL.FTZ R54, R0, R54 ;  /* 0x0000003600367220 */ /* 0x000fe40000410000 */
[C---:B------:R-:W-:Y:S01]  /*7f60*/  FMUL.FTZ R12, R2.reuse, R152 ;  /* 0x00000098020c7220 */ /* 0x040fe20000410000 */
[C---:B------:R-:W-:Y:S01]  /*7f70*/  HMMA.16816.F32 R8, R160.reuse, R14, R8 ;  /* 0x0000000ea008723c */ /* 0x040fe20000001808 */
[----:B------:R-:W2:Y:S03]  /*7f80*/  MUFU.EX2 R194, R194 ;  /* 0x000000c200c27308 */ /* 0x000ea60000000800 */
[----:B------:R-:W-:Y:S02]  /*7f90*/  FMUL.FTZ R13, R2, R153 ;  /* 0x00000099020d7220 */ /* 0x000fe40000410000 */
[C---:B------:R-:W-:Y:S02]  /*7fa0*/  FMUL.FTZ R55, R0.reuse, R55 ;  /* 0x0000003700377220 */ /* 0x040fe40000410000 */
[C---:B------:R-:W-:Y:S03]  /*7fb0*/  FMUL.FTZ R14, R0.reuse, R154 ;  /* 0x0000009a000e7220 */ /* 0x040fe60000410000 */
[----:B------:R-:W-:Y:S01]  /*7fc0*/  MUFU.EX2 R196, R196 ;  /* 0x000000c400c47308 */ /* 0x000fe20000000800 */
[----:B------:R-:W-:Y:S02]  /*7fd0*/  FMUL.FTZ R15, R0, R155 ;  /* 0x0000009b000f7220 */ /* 0x000fe40000410000 */
[----:B------:R-:W3:Y:S01]  /*7fe0*/  LDSM.16.MT88.4 R152, [R228+0x10000] ;  /* 0x01000000e498783b */ /* 0x000ee20000004200 */
[C---:B------:R-:W-:Y:S02]  /*7ff0*/  FMUL.FTZ R56, R2.reuse, R56 ;  /* 0x0000003802387220 */ /* 0x040fe40000410000 */
[----:B------:R-:W-:Y:S02]  /*8000*/  FMUL.FTZ R57, R2, R57 ;  /* 0x0000003902397220 */ /* 0x000fe40000410000 */
[C---:B------:R-:W-:Y:S02]  /*8010*/  HMMA.16816.F32 R12, R160.reuse, R20, R12 ;  /* 0x00000014a00c723c */ /* 0x040fe4000000180c */
[----:B------:R-:W4:Y:S01]  /*8020*/  MUFU.EX2 R195, R195 ;  /* 0x000000c300c37308 */ /* 0x000f220000000800 */
[C---:B------:R-:W-:Y:S02]  /*8030*/  FMUL.FTZ R58, R0.reuse, R58 ;  /* 0x0000003a003a7220 */ /* 0x040fe40000410000 */
[----:B------:R-:W-:Y:S02]  /*8040*/  FMUL.FTZ R59, R0, R59 ;  /* 0x0000003b003b7220 */ /* 0x000fe40000410000 */
[C---:B------:R-:W-:Y:S01]  /*8050*/  FMUL.FTZ R20, R2.reuse, R144 ;  /* 0x0000009002147220 */ /* 0x040fe20000410000 */
[C---:B------:R-:W-:Y:S04]  /*8060*/  HMMA.16816.F32 R16, R160.reuse, R22, R16 ;  /* 0x00000016a010723c */ /* 0x040fe80000001810 */
[C---:B------:R-:W-:Y:S01]  /*8070*/  FMUL.FTZ R21, R2.reuse, R145 ;  /* 0x0000009102157220 */ /* 0x040fe20000410000 */
[----:B------:R-:W-:Y:S01]  /*8080*/  MUFU.EX2 R197, R197 ;  /* 0x000000c500c57308 */ /* 0x000fe20000000800 */
[----:B------:R-:W-:Y:S02]  /*8090*/  FMUL.FTZ R60, R2, R60 ;  /* 0x0000003c023c7220 */ /* 0x000fe40000410000 */
[C---:B------:R-:W-:Y:S04]  /*80a0*/  FMUL.FTZ R22, R0.reuse, R146 ;  /* 0x0000009200167220 */ /* 0x040fe80000410000 */
[----:B------:R-:W-:Y:S02]  /*80b0*/  FMUL.FTZ R23, R0, R147 ;  /* 0x0000009300177220 */ /* 0x000fe40000410000 */
[----:B------:R-:W5:Y:S01]  /*80c0*/  LDSM.16.MT88.4 R144, [R232+0x12000] ;  /* 0x01200000e890783b */ /* 0x000f620000004200 */
[----:B------:R-:W-:Y:S01]  /*80d0*/  FMUL.FTZ R61, R2, R61 ;  /* 0x0000003d023d7220 */ /* 0x000fe20000410000 */
[----:B------:R-:W1:Y:S01]  /*80e0*/  MUFU.EX2 R198, R198 ;  /* 0x000000c600c67308 */ /* 0x000e620000000800 */
[C---:B------:R-:W-:Y:S02]  /*80f0*/  FMUL.FTZ R62, R0.reuse, R62 ;  /* 0x0000003e003e7220 */ /* 0x040fe40000410000 */
[C---:B------:R-:W-:Y:S03]  /*8100*/  HMMA.16816.F32 R20, R160.reuse, R28, R20 ;  /* 0x0000001ca014723c */ /* 0x040fe60000001814 */
[----:B------:R-:W-:Y:S02]  /*8110*/  FMUL.FTZ R63, R0, R63 ;  /* 0x0000003f003f7220 */ /* 0x000fe40000410000 */
[C---:B------:R-:W-:Y:S02]  /*8120*/  FMUL.FTZ R64, R2.reuse, R64 ;  /* 0x0000004002407220 */ /* 0x040fe40000410000 */
[C---:B------:R-:W-:Y:S01]  /*8130*/  FMUL.FTZ R28, R2.reuse, R136 ;  /* 0x00000088021c7220 */ /* 0x040fe20000410000 */
[C---:B------:R-:W-:Y:S01]  /*8140*/  HMMA.16816.F32 R24, R160.reuse, R30, R24 ;  /* 0x0000001ea018723c */ /* 0x040fe20000001818 */
[----:B------:R-:W-:Y:S03]  /*8150*/  MUFU.EX2 R207, R207 ;  /* 0x000000cf00cf7308 */ /* 0x000fe60000000800 */
[C---:B------:R-:W-:Y:S02]  /*8160*/  FMUL.FTZ R29, R2.reuse, R137 ;  /* 0x00000089021d7220 */ /* 0x040fe40000410000 */
[----:B------:R-:W-:Y:S02]  /*8170*/  FMUL.FTZ R65, R2, R65 ;  /* 0x0000004102417220 */ /* 0x000fe40000410000 */
[C---:B------:R-:W-:Y:S04]  /*8180*/  FMUL.FTZ R30, R0.reuse, R138 ;  /* 0x0000008a001e7220 */ /* 0x040fe80000410000 */
[C---:B------:R-:W-:Y:S02]  /*8190*/  FMUL.FTZ R31, R0.reuse, R139 ;  /* 0x0000008b001f7220 */ /* 0x040fe40000410000 */
        /* <DEDUP_REMOVED lines=101> */
[C---:B---3--:R-:W-:Y:S03]  /*87f0*/  HMMA.16816.F32 R124, R160.reuse, R132, R124 ;  /* 0x00000084a07c723c */ /* 0x048fe6000000187c */
[C---:B------:R-:W-:Y:S02]  /*8800*/  FMUL.FTZ R130, R0.reuse, R130 ;  /* 0x0000008200827220 */ /* 0x040fe40000410000 */
[----:B------:R-:W-:Y:S02]  /*8810*/  FMUL.FTZ R131, R0, R131 ;  /* 0x0000008300837220 */ /* 0x000fe40000410000 */
[----:B------:R-:W-:Y:S01]  /*8820*/  F2FP.PACK_AB R132, R192, R191 ;  /* 0x000000bfc084723e */ /* 0x000fe200000000ff */
[--C-:B------:R-:W-:Y:S01]  /*8830*/  FFMA.FTZ R204, R209, c[0x0][0x23c], -R187.reuse ;  /* 0x00008f00d1cc7a23 */ /* 0x100fe200000108bb */
[----:B--2---:R-:W-:Y:S03]  /*8840*/  F2FP.PACK_AB R133, R194, R193 ;  /* 0x000000c1c285723e */ /* 0x004fe600000000ff */
[----:B------:R-:W-:Y:S01]  /*8850*/  HMMA.16816.F32 R128, R160, R134, R128 ;  /* 0x00000086a080723c */ /* 0x000fe20000001880 */
[----:B------:R-:W2:Y:S01]  /*8860*/  LDSM.16.MT88.4 R160, [R229+0x12800] ;  /* 0x01280000e5a0783b */ /* 0x000ea20000004200 */
[----:B------:R-:W-:Y:S01]  /*8870*/  MUFU.EX2 R204, R204 ;  /* 0x000000cc00cc7308 */ /* 0x000fe20000000800 */
[----:B------:R-:W-:Y:S02]  /*8880*/  FFMA.FTZ R205, R210, c[0x0][0x23c], -R187 ;  /* 0x00008f00d2cd7a23 */ /* 0x000fe400000108bb */
[----:B------:R-:W-:Y:S02]  /*8890*/  FFMA.FTZ R206, R208, c[0x0][0x23c], -R177 ;  /* 0x00008f00d0ce7a23 */ /* 0x000fe400000108b1 */
[----:B----4-:R-:W-:Y:S01]  /*88a0*/  F2FP.PACK_AB R134, R195, R196 ;  /* 0x000000c4c386723e */ /* 0x010fe200000000ff */
[----:B------:R-:W-:Y:S01]  /*88b0*/  FFMA.FTZ R208, R178, c[0x0][0x23c], -R187 ;  /* 0x00008f00b2d07a23 */ /* 0x000fe200000108bb */
[----:B------:R-:W-:Y:S03]  /*88c0*/  F2FP.PACK_AB R135, R198, R197 ;  /* 0x000000c5c687723e */ /* 0x000fe600000000ff */
[----:B------:R-:W-:Y:S01]  /*88d0*/  FFMA.FTZ R202, R202, c[0x0][0x23c], -R177 ;  /* 0x00008f00caca7a23 */ /* 0x000fe200000108b1 */
[----:B------:R-:W-:Y:S01]  /*88e0*/  MUFU.EX2 R205, R205 ;  /* 0x000000cd00cd7308 */ /* 0x000fe20000000800 */
[--C-:B------:R-:W-:Y:S02]  /*88f0*/  FFMA.FTZ R203, R203, c[0x0][0x23c], -R187.reuse ;  /* 0x00008f00cbcb7a23 */ /* 0x100fe400000108bb */
[C---:B-----5:R-:W-:Y:S05]  /*8900*/  HMMA.16816.F32 R4, R132.reuse, R140, R4 ;  /* 0x0000008c8404723c */ /* 0x060fea0000001804 */
[----:B------:R-:W-:Y:S02]  /*8910*/  FFMA.FTZ R201, R201, c[0x0][0x23c], -R187 ;  /* 0x00008f00c9c97a23 */ /* 0x000fe400000108bb */
[--C-:B------:R-:W-:Y:S01]  /*8920*/  FFMA.FTZ R200, R200, c[0x0][0x23c], -R177.reuse ;  /* 0x00008f00c8c87a23 */ /* 0x100fe200000108b1 */
[C---:B------:R-:W-:Y:S01]  /*8930*/  HMMA.16816.F32 R8, R132.reuse, R142, R8 ;  /* 0x0000008e8408723c */ /* 0x040fe20000001808 */
[----:B------:R-:W3:Y:S01]  /*8940*/  LDSM.16.MT88.4 R140, [R228+0x12800] ;  /* 0x01280000e48c783b */ /* 0x000ee20000004200 */
[----:B------:R-:W4:Y:S02]  /*8950*/  MUFU.EX2 R206, R206 ;  /* 0x000000ce00ce7308 */ /* 0x000f240000000800 */
[----:B------:R-:W-:Y:S02]  /*8960*/  FFMA.FTZ R199, R199, c[0x0][0x23c], -R177 ;  /* 0x00008f00c7c77a23 */ /* 0x000fe400000108b1 */
[--C-:B------:R-:W-:Y:S02]  /*8970*/  FFMA.FTZ R189, R189, c[0x0][0x23c], -R187.reuse ;  /* 0x00008f00bdbd7a23 */ /* 0x100fe400000108bb */
[C---:B-1----:R-:W-:Y:S04]  /*8980*/  HMMA.16816.F32 R12, R132.reuse, R136, R12 ;  /* 0x00000088840c723c */ /* 0x042fe8000000180c */
[--C-:B------:R-:W-:Y:S01]  /*8990*/  FFMA.FTZ R190, R190, c[0x0][0x23c], -R187.reuse ;  /* 0x00008f00bebe7a23 */ /* 0x100fe200000108bb */
[----:B------:R-:W1:Y:S01]  /*89a0*/  MUFU.EX2 R202, R202 ;  /* 0x000000ca00ca7308 */ /* 0x000e620000000800 */
[----:B------:R-:W-:Y:S02]  /*89b0*/  FFMA.FTZ R187, R176, c[0x0][0x23c], -R187 ;  /* 0x00008f00b0bb7a23 */ /* 0x000fe400000108bb */
[C---:B------:R-:W-:Y:S01]  /*89c0*/  HMMA.16816.F32 R16, R132.reuse, R138, R16 ;  /* 0x0000008a8410723c */ /* 0x040fe20000001810 */
[----:B------:R-:W5:Y:S03]  /*89d0*/  LDSM.16.MT88.4 R136, [R229+0x14800] ;  /* 0x01480000e588783b */ /* 0x000f660000004200 */
[--C-:B------:R-:W-:Y:S02]  /*89e0*/  FFMA.FTZ R188, R188, c[0x0][0x23c], -R177.reuse ;  /* 0x00008f00bcbc7a23 */ /* 0x100fe400000108b1 */
[--C-:B------:R-:W-:Y:S01]  /*89f0*/  FFMA.FTZ R166, R166, c[0x0][0x23c], -R177.reuse ;  /* 0x00008f00a6a67a23 */ /* 0x100fe200000108b1 */
[----:B------:R-:W-:Y:S01]  /*8a00*/  MUFU.EX2 R203, R203 ;  /* 0x000000cb00cb7308 */ /* 0x000fe20000000800 */
[C---:B------:R-:W-:Y:S04]  /*8a10*/  HMMA.16816.F32 R20, R132.reuse, R144, R20 ;  /* 0x000000908414723c */ /* 0x040fe80000001814 */
[----:B------:R-:W-:Y:S02]  /*8a20*/  FFMA.FTZ R177, R165, c[0x0][0x23c], -R177 ;  /* 0x00008f00a5b17a23 */ /* 0x000fe400000108b1 */
[----:B------:R-:W-:Y:S01]  /*8a30*/  FFMA.FTZ R186, R2, R252, R186 ;  /* 0x000000fc02ba7223 */ /* 0x000fe200000100ba */
[----:B------:R-:W-:Y:S01]  /*8a40*/  MOV R2, R164 ;  /* 0x000000a400027202 */ /* 0x000fe20000000f00 */
[C---:B------:R-:W-:Y:S01]  /*8a50*/  HMMA.16816.F32 R24, R132.reuse, R146, R24 ;  /* 0x000000928418723c */ /* 0x040fe20000001818 */
[----:B------:R-:W1:Y:S01]  /*8a60*/  LDSM.16.MT88.4 R144, [R228+0x14800] ;  /* 0x01480000e490783b */ /* 0x000e620000004200 */
[----:B------:R2:W-:Y:S02]  /*8a70*/  MUFU.EX2 R165, R177 ;  /* 0x000000b100a57308 */ /* 0x0005e40000000800 */
[----:B------:R-:W-:Y:S01]  /*8a80*/  FFMA.FTZ R182, R0, R251, R182 ;  /* 0x000000fb00b67223 */ /* 0x000fe200000100b6 */
[----:B------:R-:W-:Y:S01]  /*8a90*/  IADD3 R0, R250, -0x1, RZ ;  /* 0xfffffffffa007810 */ /* 0x000fe20007ffe0ff */
[----:B------:R-:W-:Y:S02]  /*8aa0*/  FADD.FTZ R186, R185, R186 ;  /* 0x000000bab9ba7221 */ /* 0x000fe40000010000 */
[C---:B------:R-:W-:Y:S04]  /*8ab0*/  HMMA.16816.F32 R28, R132.reuse, R148, R28 ;  /* 0x00000094841c723c */ /* 0x040fe8000000181c */
[----:B------:R-:W1:Y:S01]  /*8ac0*/  MUFU.EX2 R201, R201 ;  /* 0x000000c900c97308 */ /* 0x000e620000000800 */
[----:B------:R-:W-:Y:S01]  /*8ad0*/  FADD.FTZ R182, R181, R182 ;  /* 0x000000b6b5b67221 */ /* 0x000fe20000010000 */
[----:B------:R-:W-:Y:S01]  /*8ae0*/  MOV R250, R0 ;  /* 0x0000000000fa7202 */ /* 0x000fe20000000f00 */
[----:B------:R-:W-:Y:S01]  /*8af0*/  FADD.FTZ R184, R184, R186 ;  /* 0x000000bab8b87221 */ /* 0x000fe20000010000 */
[C---:B------:R-:W-:Y:S01]  /*8b00*/  HMMA.16816.F32 R32, R132.reuse, R150, R32 ;  /* 0x000000968420723c */ /* 0x040fe20000001820 */
[----:B------:R-:W1:Y:S03]  /*8b10*/  LDSM.16.MT88.4 R148, [R232+0x16800] ;  /* 0x01680000e894783b */ /* 0x000e660000004200 */
[----:B------:R-:W-:Y:S01]  /*8b20*/  FADD.FTZ R182, R180, R182 ;  /* 0x000000b6b4b67221 */ /* 0x000fe20000010000 */
[----:B------:R-:W-:Y:S01]  /*8b30*/  MOV R0, R3 ;  /* 0x0000000300007202 */ /* 0x000fe20000000f00 */
[----:B------:R-:W-:Y:S01]  /*8b40*/  MUFU.EX2 R200, R200 ;  /* 0x000000c800c87308 */ /* 0x000fe20000000800 */
[----:B------:R-:W-:Y:S01]  /*8b50*/  FADD.FTZ R184, R183, R184 ;  /* 0x000000b8b7b87221 */ /* 0x000fe20000010000 */
[C---:B------:R-:W-:Y:S01]  /*8b60*/  HMMA.16816.F32 R36, R132.reuse, R152, R36 ;  /* 0x000000988424723c */ /* 0x040fe20000001824 */
[----:B--2---:R-:W-:Y:S03]  /*8b70*/  LDSM.16.MT88.4 R176, [R232+0x15800] ;  /* 0x01580000e8b0783b */ /* 0x004fe60000004200 */
[----:B------:R-:W-:Y:S02]  /*8b80*/  FADD.FTZ R167, R167, R182 ;  /* 0x000000b6a7a77221 */ /* 0x000fe40000010000 */
[----:B------:R-:W-:Y:S02]  /*8b90*/  FADD.FTZ R191, R191, R184 ;  /* 0x000000b8bfbf7221 */ /* 0x000fe40000010000 */
[C---:B------:R-:W-:Y:S01]  /*8ba0*/  HMMA.16816.F32 R40, R132.reuse, R154, R40 ;  /* 0x0000009a8428723c */ /* 0x040fe20000001828 */
[----:B------:R-:W2:Y:S01]  /*8bb0*/  MUFU.EX2 R199, R199 ;  /* 0x000000c700c77308 */ /* 0x000ea20000000800 */
[----:B------:R-:W-:Y:S02]  /*8bc0*/  LDSM.16.MT88.4 R152, [R232+0x13000] ;  /* 0x01300000e898783b */ /* 0x000fe40000004200 */
[----:B------:R-:W-:Y:S02]  /*8bd0*/  FADD.FTZ R167, R193, R167 ;  /* 0x000000a7c1a77221 */ /* 0x000fe40000010000 */
[----:B------:R-:W-:Y:S02]  /*8be0*/  FADD.FTZ R191, R192, R191 ;  /* 0x000000bfc0bf7221 */ /* 0x000fe40000010000 */
[C---:B------:R-:W-:Y:S03]  /*8bf0*/  HMMA.16816.F32 R44, R132.reuse, R156, R44 ;  /* 0x0000009c842c723c */ /* 0x040fe6000000182c */
[----:B------:R-:W-:Y:S01]  /*8c00*/  MUFU.EX2 R189, R189 ;  /* 0x000000bd00bd7308 */ /* 0x000fe20000000800 */
[----:B------:R-:W-:Y:S02]  /*8c10*/  FADD.FTZ R194, R194, R167 ;  /* 0x000000a7c2c27221 */ /* 0x000fe40000010000 */
[----:B------:R-:W-:Y:S02]  /*8c20*/  FADD.FTZ R196, R196, R191 ;  /* 0x000000bfc4c47221 */ /* 0x000fe40000010000 */
[C---:B------:R-:W-:Y:S01]  /*8c30*/  HMMA.16816.F32 R48, R132.reuse, R158, R48 ;  /* 0x0000009e8430723c */ /* 0x040fe20000001830 */
[----:B------:R-:W-:Y:S03]  /*8c40*/  LDSM.16.MT88.4 R156, [R230+0x13000] ;  /* 0x01300000e69c783b */ /* 0x000fe60000004200 */
[----:B------:R-:W-:Y:S01]  /*8c50*/  FADD.FTZ R194, R197, R194 ;  /* 0x000000c2c5c27221 */ /* 0x000fe20000010000 */
[----:B------:R-:W-:Y:S01]  /*8c60*/  MUFU.EX2 R190, R190 ;  /* 0x000000be00be7308 */ /* 0x000fe20000000800 */
[----:B------:R-:W-:Y:S02]  /*8c70*/  FADD.FTZ R196, R195, R196 ;  /* 0x000000c4c3c47221 */ /* 0x000fe40000010000 */
[C---:B------:R-:W-:Y:S04]  /*8c80*/  HMMA.16816.F32 R52, R132.reuse, R160, R52 ;  /* 0x000000a08434723c */ /* 0x040fe80000001834 */
[----:B------:R-:W-:Y:S03]  /*8c90*/  FADD.FTZ R198, R198, R194 ;  /* 0x000000c2c6c67221 */ /* 0x000fe60000010000 */
[----:B------:R-:W1:Y:S01]  /*8ca0*/  MUFU.EX2 R188, R188 ;  /* 0x000000bc00bc7308 */ /* 0x000e620000000800 */
[C---:B------:R-:W-:Y:S01]  /*8cb0*/  HMMA.16816.F32 R56, R132.reuse, R162, R56 ;  /* 0x000000a28438723c */ /* 0x040fe20000001838 */
[----:B------:R-:W-:Y:S03]  /*8cc0*/  LDSM.16.MT88.4 R160, [R229+0x13000] ;  /* 0x01300000e5a0783b */ /* 0x000fe60000004200 */
[----:B----4-:R-:W-:Y:S04]  /*8cd0*/  FADD.FTZ R198, R206, R198 ;  /* 0x000000c6cec67221 */ /* 0x010fe80000010000 */
[C---:B---3--:R-:W-:Y:S01]  /*8ce0*/  HMMA.16816.F32 R60, R132.reuse, R140, R60 ;  /* 0x0000008c843c723c */ /* 0x048fe2000000183c */
[----:B------:R-:W-:Y:S07]  /*8cf0*/  MUFU.EX2 R208, R208 ;  /* 0x000000d000d07308 */ /* 0x000fee0000000800 */
[C---:B------:R-:W-:Y:S01]  /*8d00*/  HMMA.16816.F32 R64, R132.reuse, R142, R64 ;  /* 0x0000008e8440723c */ /* 0x040fe20000001840 */
[----:B------:R-:W3:Y:S02]  /*8d10*/  LDSM.16.MT88.4 R140, [R230+0x16800] ;  /* 0x01680000e68c783b */ /* 0x000ee40000004200 */
[----:B------:R-:W-:Y:S05]  /*8d20*/  MUFU.EX2 R187, R187 ;  /* 0x000000bb00bb7308 */ /* 0x000fea0000000800 */
[C---:B------:R-:W-:Y:S05]  /*8d30*/  HMMA.16816.F32 R68, R132.reuse, R168, R68 ;  /* 0x000000a88444723c */ /* 0x040fea0000001844 */
[----:B------:R-:W4:Y:S03]  /*8d40*/  MUFU.EX2 R166, R166 ;  /* 0x000000a600a67308 */ /* 0x000f260000000800 */
[C---:B------:R-:W-:Y:S01]  /*8d50*/  HMMA.16816.F32 R72, R132.reuse, R170, R72 ;  /* 0x000000aa8448723c */ /* 0x040fe20000001848 */
[----:B------:R-:W-:Y:S07]  /*8d60*/  LDSM.16.MT88.4 R168, [R228+0x13000] ;  /* 0x01300000e4a8783b */ /* 0x000fee0000004200 */
        /* <DEDUP_REMOVED lines=15> */
[C---:B-----5:R-:W-:Y:S08]  /*8e60*/  HMMA.16816.F32 R116, R132.reuse, R136, R116 ;  /* 0x000000888474723c */ /* 0x060ff00000001874 */
[C---:B------:R-:W-:Y:S01]  /*8e70*/  HMMA.16816.F32 R120, R132.reuse, R138, R120 ;  /* 0x0000008a8478723c */ /* 0x040fe20000001878 */
[----:B------:R-:W5:Y:S07]  /*8e80*/  LDSM.16.MT88.4 R136, [R229+0x11000] ;  /* 0x01100000e588783b */ /* 0x000f6e0000004200 */
[C---:B-1----:R-:W-:Y:S08]  /*8e90*/  HMMA.16816.F32 R124, R132.reuse, R144, R124 ;  /* 0x00000090847c723c */ /* 0x042ff0000000187c */
[----:B------:R-:W-:Y:S01]  /*8ea0*/  HMMA.16816.F32 R128, R132, R146, R128 ;  /* 0x000000928480723c */ /* 0x000fe20000001880 */
[----:B------:R-:W1:Y:S06]  /*8eb0*/  LDSM.16.MT88.4 R144, [R228+0x11000] ;  /* 0x01100000e490783b */ /* 0x000e6c0000004200 */
[----:B------:R-:W-:Y:S01]  /*8ec0*/  F2FP.PACK_AB R132, R205, R204 ;  /* 0x000000cccd84723e */ /* 0x000fe200000000ff */
[----:B------:R-:W-:Y:S01]  /*8ed0*/  FADD.FTZ R204, R204, R196 ;  /* 0x000000c4cccc7221 */ /* 0x000fe20000010000 */
[C---:B------:R-:W-:Y:S03]  /*8ee0*/  F2FP.PACK_AB R133, R202.reuse, R206 ;  /* 0x000000ceca85723e */ /* 0x040fe600000000ff */
[----:B------:R-:W-:Y:S01]  /*8ef0*/  F2FP.PACK_AB R134, R201, R203 ;  /* 0x000000cbc986723e */ /* 0x000fe200000000ff */
[----:B------:R-:W-:Y:S01]  /*8f00*/  FADD.FTZ R204, R205, R204 ;  /* 0x000000cccdcc7221 */ /* 0x000fe20000010000 */
[----:B--2---:R-:W-:Y:S01]  /*8f10*/  F2FP.PACK_AB R135, R199, R200 ;  /* 0x000000c8c787723e */ /* 0x004fe200000000ff */
[----:B------:R-:W-:Y:S02]  /*8f20*/  FADD.FTZ R202, R202, R198 ;  /* 0x000000c6caca7221 */ /* 0x000fe40000010000 */
[----:B------:R-:W-:Y:S02]  /*8f30*/  FADD.FTZ R203, R203, R204 ;  /* 0x000000cccbcb7221 */ /* 0x000fe40000010000 */
[----:B------:R-:W-:Y:S02]  /*8f40*/  FADD.FTZ R202, R200, R202 ;  /* 0x000000cac8ca7221 */ /* 0x000fe40000010000 */
[C---:B---3--:R-:W-:Y:S03]  /*8f50*/  HMMA.16816.F32 R4, R132.reuse, R140, R4 ;  /* 0x0000008c8404723c */ /* 0x048fe60000001804 */
[----:B------:R-:W-:Y:S02]  /*8f60*/  FADD.FTZ R203, R201, R203 ;  /* 0x000000cbc9cb7221 */ /* 0x000fe40000010000 */
[----:B------:R-:W-:Y:S03]  /*8f70*/  FADD.FTZ R199, R199, R202 ;  /* 0x000000cac7c77221 */ /* 0x000fe60000010000 */
[C---:B------:R-:W-:Y:S01]  /*8f80*/  HMMA.16816.F32 R8, R132.reuse, R142, R8 ;  /* 0x0000008e8408723c */ /* 0x040fe20000001808 */
[----:B------:R-:W2:Y:S03]  /*8f90*/  LDSM.16.MT88.4 R140, [R230+0x15000] ;  /* 0x01500000e68c783b */ /* 0x000ea60000004200 */
[----:B------:R-:W-:Y:S04]  /*8fa0*/  FADD.FTZ R199, R188, R199 ;  /* 0x000000c7bcc77221 */ /* 0x000fe80000010000 */
[C---:B------:R-:W-:Y:S04]  /*8fb0*/  HMMA.16816.F32 R12, R132.reuse, R148, R12 ;  /* 0x00000094840c723c */ /* 0x040fe8000000180c */
[----:B------:R-:W-:Y:S04]  /*8fc0*/  FADD.FTZ R199, R207, R199 ;  /* 0x000000c7cfc77221 */ /* 0x000fe80000010000 */
[C---:B------:R-:W-:Y:S01]  /*8fd0*/  HMMA.16816.F32 R16, R132.reuse, R150, R16 ;  /* 0x000000968410723c */ /* 0x040fe20000001810 */
[----:B------:R-:W-:Y:S03]  /*8fe0*/  LDSM.16.MT88.4 R148, [R232+0x17000] ;  /* 0x01700000e894783b */ /* 0x000fe60000004200 */
[----:B----4-:R-:W-:Y:S04]  /*8ff0*/  FADD.FTZ R199, R166, R199 ;  /* 0x000000c7a6c77221 */ /* 0x010fe80000010000 */
[C---:B-----5:R-:W-:Y:S04]  /*9000*/  HMMA.16816.F32 R20, R132.reuse, R136, R20 ;  /* 0x000000888414723c */ /* 0x060fe80000001814 */
[----:B------:R-:W-:Y:S04]  /*9010*/  FADD.FTZ R251, R165, R199 ;  /* 0x000000c7a5fb7221 */ /* 0x000fe80000010000 */
        /* <DEDUP_REMOVED lines=13> */
[C---:B------:R-:W-:Y:S01]  /*90f0*/  F2FP.PACK_AB R168, R190.reuse, R189 ;  /* 0x000000bdbea8723e */ /* 0x040fe200000000ff */
[C---:B------:R-:W-:Y:S04]  /*9100*/  HMMA.16816.F32 R64, R132.reuse, R170, R64 ;  /* 0x000000aa8440723c */ /* 0x040fe80000001840 */
[----:B------:R-:W-:Y:S01]  /*9110*/  F2FP.PACK_AB R169, R207, R188 ;  /* 0x000000bccfa9723e */ /* 0x000fe200000000ff */
[----:B------:R-:W-:Y:S02]  /*9120*/  FADD.FTZ R189, R189, R203 ;  /* 0x000000cbbdbd7221 */ /* 0x000fe40000010000 */
[----:B------:R-:W-:Y:S01]  /*9130*/  F2FP.PACK_AB R170, R187, R208 ;  /* 0x000000d0bbaa723e */ /* 0x000fe200000000ff */
[C---:B------:R-:W-:Y:S04]  /*9140*/  HMMA.16816.F32 R68, R132.reuse, R172, R68 ;  /* 0x000000ac8444723c */ /* 0x040fe80000001844 */
[----:B------:R-:W-:Y:S01]  /*9150*/  F2FP.PACK_AB R171, R165, R166 ;  /* 0x000000a6a5ab723e */ /* 0x000fe200000000ff */
[----:B------:R-:W-:Y:S03]  /*9160*/  FADD.FTZ R189, R190, R189 ;  /* 0x000000bdbebd7221 */ /* 0x000fe60000010000 */
[C---:B------:R-:W-:Y:S01]  /*9170*/  HMMA.16816.F32 R72, R132.reuse, R174, R72 ;  /* 0x000000ae8448723c */ /* 0x040fe20000001848 */
[----:B------:R-:W-:Y:S03]  /*9180*/  LDSM.16.MT88.4 R172, [R228+0x11800] ;  /* 0x01180000e4ac783b */ /* 0x000fe60000004200 */
[----:B------:R-:W-:Y:S04]  /*9190*/  FADD.FTZ R189, R208, R189 ;  /* 0x000000bdd0bd7221 */ /* 0x000fe80000010000 */
[C---:B--2---:R-:W-:Y:S04]  /*91a0*/  HMMA.16816.F32 R76, R132.reuse, R140, R76 ;  /* 0x0000008c844c723c */ /* 0x044fe8000000184c */
[----:B------:R-:W-:Y:S04]  /*91b0*/  FADD.FTZ R252, R187, R189 ;  /* 0x000000bdbbfc7221 */ /* 0x000fe80000010000 */
        /* <DEDUP_REMOVED lines=15> */
[C---:B------:R-:W-:Y:S08]  /*92b0*/  HMMA.16816.F32 R120, R132.reuse, R138, R120 ;  /* 0x0000008a8478723c */ /* 0x040ff00000001878 */
[C---:B-1----:R-:W-:Y:S08]  /*92c0*/  HMMA.16816.F32 R124, R132.reuse, R144, R124 ;  /* 0x00000090847c723c */ /* 0x042ff0000000187c */
[----:B------:R-:W-:Y:S08]  /*92d0*/  HMMA.16816.F32 R128, R132, R146, R128 ;  /* 0x000000928480723c */ /* 0x000ff00000001880 */
[C---:B------:R-:W-:Y:S01]  /*92e0*/  HMMA.16816.F32 R160, R168.reuse, R156, R4 ;  /* 0x0000009ca8a0723c */ /* 0x040fe20000001804 */
[----:B------:R-:W1:Y:S07]  /*92f0*/  LDSM.16.MT88.4 R4, [R232+0x13800] ;  /* 0x01380000e804783b */ /* 0x000e6e0000004200 */
[C---:B------:R-:W-:Y:S01]  /*9300*/  HMMA.16816.F32 R156, R168.reuse, R158, R8 ;  /* 0x0000009ea89c723c */ /* 0x040fe20000001808 */
[----:B------:R-:W3:Y:S07]  /*9310*/  LDSM.16.MT88.4 R8, [R230+0x13800] ;  /* 0x01380000e608783b */ /* 0x000eee0000004200 */
[C---:B----4-:R-:W-:Y:S01]  /*9320*/  HMMA.16816.F32 R152, R168.reuse, R148, R12 ;  /* 0x00000094a898723c */ /* 0x050fe2000000180c */
        /* <DEDUP_REMOVED lines=39> */
.L_x_3958:
[----:B------:R-:W1:Y:S01]  /*95a0*/  SHFL.BFLY PT, R2, R252, 0x2, 0x1f ;  /* 0x0c401f00fc027f89 */ /* 0x000e6200000e0000 */
[----:B------:R-:W-:Y:S01]  /*95b0*/  MOV R4, 0x3f800000 ;  /* 0x3f80000000047802 */ /* 0x000fe20000000f00 */
[----:B------:R-:W2:Y:S01]  /*95c0*/  LDC.U8 R17, c[0x0][0x328] ;  /* 0x0000ca00ff117b82 */ /* 0x000ea20000000000 */
[----:B------:R-:W-:Y:S01]  /*95d0*/  MOV R5, 0x3f800000 ;  /* 0x3f80000000057802 */ /* 0x000fe20000000f00 */
[----:B------:R-:W3:Y:S01]  /*95e0*/  SHFL.BFLY PT, R0, R251, 0x2, 0x1f ;  /* 0x0c401f00fb007f89 */ /* 0x000ee200000e0000 */
[----:B------:R-:W-:Y:S03]  /*95f0*/  BSSY B0, `(.L_x_3963) ;  /* 0x000016f000007945 */ /* 0x000fe60003800000 */
[----:B------:R-:W4:Y:S01]  /*9600*/  S2R R6, SR_TID.X ;  /* 0x0000000000067919 */ /* 0x000f220000002100 */
[----:B-1----:R-:W-:-:S02]  /*9610*/  FADD.FTZ R252, R2, R252 ;  /* 0x000000fc02fc7221 */ /* 0x002fc40000010000 */
[----:B---3--:R-:W-:-:S03]  /*9620*/  FADD.FTZ R251, R0, R251 ;  /* 0x000000fb00fb7221 */ /* 0x008fc60000010000 */
[----:B------:R-:W1:Y:S01]  /*9630*/  SHFL.BFLY PT, R2, R252, 0x1, 0x1f ;  /* 0x0c201f00fc027f89 */ /* 0x000e6200000e0000 */
[----:B----4-:R-:W-:-:S03]  /*9640*/  SHF.R.S32.HI R7, RZ, 0x1f, R6 ;  /* 0x0000001fff077819 */ /* 0x010fc60000011406 */
[----:B------:R-:W3:Y:S01]  /*9650*/  SHFL.BFLY PT, R0, R251, 0x1, 0x1f ;  /* 0x0c201f00fb007f89 */ /* 0x000ee200000e0000 */
[CC--:B------:R-:W-:Y:S02]  /*9660*/  LEA.HI R8, R7.reuse, R6.reuse, RZ, 0x2 ;  /* 0x0000000607087211 */ /* 0x0c0fe400078f10ff */
[----:B------:R-:W-:Y:S02]  /*9670*/  LEA.HI R7, R7, R6, RZ, 0x5 ;  /* 0x0000000607077211 */ /* 0x000fe400078f28ff */
[--C-:B------:R-:W-:Y:S02]  /*9680*/  SHF.R.S32.HI R10, RZ, 0x2, R8.reuse ;  /* 0x00000002ff0a7819 */ /* 0x100fe40000011408 */
[----:B------:R-:W-:Y:S02]  /*9690*/  SHF.R.S32.HI R9, RZ, 0x1f, R8 ;  /* 0x0000001fff097819 */ /* 0x000fe40000011408 */
[----:B------:R-:W-:Y:S02]  /*96a0*/  LOP3.LUT R8, R8, 0x3ffffffc, RZ, 0xc0, !PT ;  /* 0x3ffffffc08087812 */ /* 0x000fe400078ec0ff */
[----:B------:R-:W-:-:S02]  /*96b0*/  LEA.HI R9, R9, R10, RZ, 0x3 ;  /* 0x0000000a09097211 */ /* 0x000fc400078f18ff */
[----:B------:R-:W-:Y:S02]  /*96c0*/  IADD3 R8, -R8, R6, RZ ;  /* 0x0000000608087210 */ /* 0x000fe40007ffe1ff */
[----:B------:R-:W-:Y:S01]  /*96d0*/  LOP3.LUT R9, R9, 0xfffffff8, RZ, 0xc0, !PT ;  /* 0xfffffff809097812 */ /* 0x000fe200078ec0ff */
[----:B-1----:R-:W-:-:S03]  /*96e0*/  FADD.FTZ R2, R252, R2 ;  /* 0x00000002fc027221 */ /* 0x002fc60000010000 */
[----:B------:R-:W-:Y:S02]  /*96f0*/  IADD3 R9, R10, -R9, RZ ;  /* 0x800000090a097210 */ /* 0x000fe40007ffe0ff */
[----:B------:R-:W-:Y:S01]  /*9700*/  SHF.R.S32.HI R10, RZ, 0x5, R7 ;  /* 0x00000005ff0a7819 */ /* 0x000fe20000011407 */
[----:B---3--:R-:W-:Y:S01]  /*9710*/  FADD.FTZ R0, R251, R0 ;  /* 0x00000000fb007221 */ /* 0x008fe20000010000 */
[----:B------:R-:W-:Y:S02]  /*9720*/  FSETP.NE.FTZ.AND P3, PT, R2, RZ, PT ;  /* 0x000000ff0200720b */ /* 0x000fe40003f75000 */
[----:B------:R-:W-:Y:S02]  /*9730*/  SHF.L.U32 R11, R9, 0x6, RZ ;  /* 0x00000006090b7819 */ /* 0x000fe400000006ff */
[----:B------:R-:W-:Y:S02]  /*9740*/  FSETP.NE.FTZ.AND P0, PT, R0, RZ, PT ;  /* 0x000000ff0000720b */ /* 0x000fe40003f15000 */
[----:B------:R-:W-:-:S02]  /*9750*/  LOP3.LUT R11, R11, 0x1c0, RZ, 0xc0, !PT ;  /* 0x000001c00b0b7812 */ /* 0x000fc400078ec0ff */
[----:B------:R-:W-:Y:S02]  /*9760*/  LOP3.LUT R12, R9, 0x1, RZ, 0xc0, !PT ;  /* 0x00000001090c7812 */ /* 0x000fe400078ec0ff */
[----:B------:R-:W-:Y:S02]  /*9770*/  LEA R8, R10, R8, 0x9 ;  /* 0x000000080a087211 */ /* 0x000fe400078e48ff */
[----:B------:R-:W-:Y:S01]  /*9780*/  LEA.HI R11, R11, R11, RZ, 0x1d ;  /* 0x0000000b0b0b7211 */ /* 0x000fe200078fe8ff */
[----:B------:R-:W1:Y:S01]  /*9790*/  @P3 MUFU.RCP R4, R2 ;  /* 0x0000000200043308 */ /* 0x000e620000001000 */
[----:B------:R-:W-:Y:S02]  /*97a0*/  ISETP.NE.U32.AND P4, PT, R12, 0x1, PT ;  /* 0x000000010c00780c */ /* 0x000fe40003f85070 */
[----:B------:R-:W-:Y:S02]  /*97b0*/  LEA R8, R8, R11, 0x1 ;  /* 0x0000000b08087211 */ /* 0x000fe400078e08ff */
[----:B------:R-:W-:-:S02]  /*97c0*/  R2P PR, R9, 0x6 ;  /* 0x0000000609007804 */ /* 0x000fc40000000000 */
[----:B------:R-:W-:Y:S01]  /*97d0*/  SHF.L.U32 R8, R8, 0x1, RZ ;  /* 0x0000000108087819 */ /* 0x000fe200000006ff */
[----:B------:R-:W3:Y:S01]  /*97e0*/  @P0 MUFU.RCP R5, R0 ;  /* 0x0000000000050308 */ /* 0x000ee20000001000 */
[----:B------:R-:W-:Y:S02]  /*97f0*/  MOV R11, 0x20 ;  /* 0x00000020000b7802 */ /* 0x000fe40000000f00 */
[C---:B------:R-:W-:Y:S02]  /*9800*/  IADD3 R9, R8.reuse, -0x10, RZ ;  /* 0xfffffff008097810 */ /* 0x040fe40007ffe0ff */
[----:B------:R-:W-:Y:S02]  /*9810*/  SEL R11, R11, 0xffffffe0, !P1 ;  /* 0xffffffe00b0b7807 */ /* 0x000fe40004800000 */
[----:B------:R-:W-:Y:S01]  /*9820*/  @P4 IADD3 R9, R8, 0x10, RZ ;  /* 0x0000001008094810 */ /* 0x000fe20007ffe0ff */
[----:B-1----:R-:W-:Y:S01]  /*9830*/  FMUL.FTZ R160, R4, R160 ;  /* 0x000000a004a07220 */ /* 0x002fe20000410000 */
[----:B------:R-:W-:Y:S01]  /*9840*/  IADD3 R12, R8, R11, RZ ;  /* 0x0000000b080c7210 */ /* 0x000fe20007ffe0ff */
[C---:B------:R-:W-:Y:S01]  /*9850*/  FMUL.FTZ R161, R4.reuse, R161 ;  /* 0x000000a104a17220 */ /* 0x040fe20000410000 */
[----:B------:R-:W-:Y:S01]  /*9860*/  IADD3 R11, R11, R9, RZ ;  /* 0x000000090b0b7210 */ /* 0x000fe20007ffe0ff */
[C---:B------:R-:W-:Y:S01]  /*9870*/  FMUL.FTZ R156, R4.reuse, R156 ;  /* 0x0000009c049c7220 */ /* 0x040fe20000410000 */
[----:B--2---:R-:W-:Y:S01]  /*9880*/  ISETP.NE.AND P4, PT, R17, RZ, PT ;  /* 0x000000ff1100720c */ /* 0x004fe20003f85270 */
[C---:B------:R-:W-:Y:S01]  /*9890*/  FMUL.FTZ R157, R4.reuse, R157 ;  /* 0x0000009d049d7220 */ /* 0x040fe20000410000 */
[----:B------:R-:W-:Y:S01]  /*98a0*/  F2FP.PACK_AB R160, R161, R160 ;  /* 0x000000a0a1a0723e */ /* 0x000fe200000000ff */
[----:B------:R-:W-:Y:S01]  /*98b0*/  FMUL.FTZ R152, R4, R152 ;  /* 0x0000009804987220 */ /* 0x000fe20000410000 */
[----:B------:R-:W-:Y:S01]  /*98c0*/  ISETP.NE.OR P1, PT, R240, -0x1, !P4 ;  /* 0xfffffffff000780c */ /* 0x000fe20006725670 */
[C---:B------:R-:W-:Y:S01]  /*98d0*/  FMUL.FTZ R153, R4.reuse, R153 ;  /* 0x0000009904997220 */ /* 0x040fe20000410000 */
[----:B------:R-:W-:Y:S01]  /*98e0*/  F2FP.PACK_AB R156, R157, R156 ;  /* 0x0000009c9d9c723e */ /* 0x000fe200000000ff */
[C---:B------:R-:W-:Y:S01]  /*98f0*/  FMUL.FTZ R148, R4.reuse, R148 ;  /* 0x0000009404947220 */ /* 0x040fe20000410000 */
[----:B------:R-:W-:Y:S01]  /*9900*/  STS [R8], R160 ;  /* 0x000000a008007388 */ /* 0x000fe20000000800 */
[C---:B------:R-:W-:Y:S01]  /*9910*/  FMUL.FTZ R149, R4.reuse, R149 ;  /* 0x0000009504957220 */ /* 0x040fe20000410000 */
[----:B------:R-:W-:Y:S01]  /*9920*/  F2FP.PACK_AB R152, R153, R152 ;  /* 0x000000989998723e */ /* 0x000fe200000000ff */
[C---:B------:R-:W-:Y:S01]  /*9930*/  FMUL.FTZ R144, R4.reuse, R144 ;  /* 0x0000009004907220 */ /* 0x040fe20000410000 */
[----:B------:R-:W-:Y:S01]  /*9940*/  LOP3.LUT R7, R7, 0xffffffe0, RZ, 0xc0, !PT ;  /* 0xffffffe007077812 */ /* 0x000fe200078ec0ff */
[C---:B------:R-:W-:Y:S01]  /*9950*/  FMUL.FTZ R145, R4.reuse, R145 ;  /* 0x0000009104917220 */ /* 0x040fe20000410000 */
[----:B------:R-:W-:Y:S01]  /*9960*/  F2FP.PACK_AB R148, R149, R148 ;  /* 0x000000949594723e */ /* 0x000fe200000000ff */
[C---:B------:R-:W-:Y:S01]  /*9970*/  FMUL.FTZ R140, R4.reuse, R140 ;  /* 0x0000008c048c7220 */ /* 0x040fe20000410000 */
[----:B------:R-:W1:Y:S01]  /*9980*/  @P3 MUFU.LG2 R2, R2 ;  /* 0x0000000200023308 */ /* 0x000e620000000c00 */
[C---:B------:R-:W-:Y:S01]  /*9990*/  FMUL.FTZ R141, R4.reuse, R141 ;  /* 0x0000008d048d7220 */ /* 0x040fe20000410000 */
[----:B------:R-:W-:Y:S01]  /*99a0*/  F2FP.PACK_AB R144, R145, R144 ;  /* 0x000000909190723e */ /* 0x000fe200000000ff */
[C---:B------:R-:W-:Y:S01]  /*99b0*/  FMUL.FTZ R136, R4.reuse, R136 ;  /* 0x0000008804887220 */ /* 0x040fe20000410000 */
[----:B------:R-:W-:Y:S01]  /*99c0*/  IADD3 R7, -R7, R6, RZ ;  /* 0x0000000607077210 */ /* 0x000fe20007ffe1ff */
[C---:B------:R-:W-:Y:S01]  /*99d0*/  FMUL.FTZ R137, R4.reuse, R137 ;  /* 0x0000008904897220 */ /* 0x040fe20000410000 */
[----:B------:R-:W-:Y:S01]  /*99e0*/  F2FP.PACK_AB R140, R141, R140 ;  /* 0x0000008c8d8c723e */ /* 0x000fe200000000ff */
[C---:B------:R-:W-:Y:S01]  /*99f0*/  FMUL.FTZ R132, R4.reuse, R132 ;  /* 0x0000008404847220 */ /* 0x040fe20000410000 */
[----:B------:R-:W2:Y:S01]  /*9a00*/  @P0 MUFU.LG2 R0, R0 ;  /* 0x0000000000000308 */ /* 0x000ea20000000c00 */
[C---:B------:R-:W-:Y:S01]  /*9a10*/  FMUL.FTZ R133, R4.reuse, R133 ;  /* 0x0000008504857220 */ /* 0x040fe20000410000 */
[----:B------:R-:W-:Y:S01]  /*9a20*/  F2FP.PACK_AB R136, R137, R136 ;  /* 0x000000888988723e */ /* 0x000fe200000000ff */
[C---:B------:R-:W-:Y:S01]  /*9a30*/  FMUL.FTZ R36, R4.reuse, R36 ;  /* 0x0000002404247220 */ /* 0x040fe20000410000 */
[----:B------:R-:W-:Y:S01]  /*9a40*/  SHF.R.S32.HI R6, RZ, 0x1f, R7 ;  /* 0x0000001fff067819 */ /* 0x000fe20000011407 */
[C---:B------:R-:W-:Y:S01]  /*9a50*/  FMUL.FTZ R37, R4.reuse, R37 ;  /* 0x0000002504257220 */ /* 0x040fe20000410000 */
[----:B------:R-:W-:Y:S01]  /*9a60*/  F2FP.PACK_AB R132, R133, R132 ;  /* 0x000000848584723e */ /* 0x000fe200000000ff */
[----:B------:R-:W-:Y:S01]  /*9a70*/  FMUL.FTZ R40, R4, R40 ;  /* 0x0000002804287220 */ /* 0x000fe20000410000 */
[----:B------:R-:W-:Y:S01]  /*9a80*/  LEA.HI R6, R6, R7, RZ, 0x2 ;  /* 0x0000000706067211 */ /* 0x000fe200078f10ff */
[C---:B------:R-:W-:Y:S01]  /*9a90*/  FMUL.FTZ R41, R4.reuse, R41 ;  /* 0x0000002904297220 */ /* 0x040fe20000410000 */
[----:B------:R-:W-:Y:S01]  /*9aa0*/  F2FP.PACK_AB R36, R37, R36 ;  /* 0x000000242524723e */ /* 0x000fe200000000ff */
[C---:B------:R-:W-:Y:S01]  /*9ab0*/  FMUL.FTZ R44, R4.reuse, R44 ;  /* 0x0000002c042c7220 */ /* 0x040fe20000410000 */
[----:B------:R-:W-:Y:S01]  /*9ac0*/  SHF.R.S32.HI R6, RZ, 0x2, R6 ;  /* 0x00000002ff067819 */ /* 0x000fe20000011406 */
        /* <DEDUP_REMOVED lines=63> */
[----:B------:R-:W-:Y:S01]  /*9ec0*/  FMUL.FTZ R4, R4, R129 ;  /* 0x0000008104047220 */ /* 0x000fe20000410000 */
[----:B------:R-:W-:Y:S01]  /*9ed0*/  F2FP.PACK_AB R124, R125, R124 ;  /* 0x0000007c7d7c723e */ /* 0x000fe200000000ff */
[----:B---3--:R-:W-:-:S02]  /*9ee0*/  FMUL.FTZ R163, R5, R163 ;  /* 0x000000a305a37220 */ /* 0x008fc40000410000 */
        /* <DEDUP_REMOVED lines=128> */
[----:B------:R-:W-:Y:S01]  /*a6f0*/  F2FP.PACK_AB R126, R127, R126 ;  /* 0x0000007e7f7e723e */ /* 0x000fe200000000ff */
[----:B--2---:R-:W-:Y:S01]  /*a700*/  @P0 FMUL.FTZ R0, R0, 0.69314718246459960938 ;  /* 0x3f31721800000820 */ /* 0x004fe20000410000 */
[----:B------:R-:W-:Y:S01]  /*a710*/  F2FP.PACK_AB R5, R131, R5 ;  /* 0x000000058305723e */ /* 0x000fe200000000ff */
[----:B------:R-:W-:Y:S01]  /*a720*/  STS [R15+0x2000], R60 ;  /* 0x0020003c0f007388 */ /* 0x000fe20000000800 */
[----:B------:R-:W-:-:S03]  /*a730*/  ISETP.NE.AND P2, PT, R240, -0x1, PT ;  /* 0xfffffffff000780c */ /* 0x000fc60003f45270 */
        /* <DEDUP_REMOVED lines=14> */
[----:B-1----:R-:W-:-:S03]  /*a820*/  @P2 IMAD.WIDE.U32 R76, R240, c[0x0][0x1e8], RZ ;  /* 0x00007a00f04c2a25 */ /* 0x002fc600078e00ff */
        /* <DEDUP_REMOVED lines=14> */
[----:B------:R-:W-:Y:S01]  /*a910*/  STS [R13+0x6400], R118 ;  /* 0x006400760d007388 */ /* 0x000fe20000000800 */
[----:B-1----:R-:W-:-:S03]  /*a920*/  @P2 IMAD R9, R240, c[0x0][0x1ec], R77 ;  /* 0x00007b00f0092a24 */ /* 0x002fc600078e024d */
[----:B------:R-:W-:Y:S04]  /*a930*/  STS [R14+0x6000], R120 ;  /* 0x006000780e007388 */ /* 0x000fe80000000800 */
[----:B------:R-:W-:Y:S04]  /*a940*/  STS [R14+0x6400], R122 ;  /* 0x0064007a0e007388 */ /* 0x000fe80000000800 */
[----:B------:R-:W-:Y:S04]  /*a950*/  STS [R15+0x6000], R124 ;  /* 0x0060007c0f007388 */ /* 0x000fe80000000800 */
[----:B------:R-:W-:Y:S01]  /*a960*/  STS [R15+0x6400], R126 ;  /* 0x0064007e0f007388 */ /* 0x000fe20000000800 */
[----:B--2---:R-:W-:-:S02]  /*a970*/  @P2 MOV R11, R76 ;  /* 0x0000004c000b2202 */ /* 0x004fc40000000f00 */
[----:B------:R-:W-:Y:S01]  /*a980*/  SHF.R.S32.HI R76, RZ, 0x1f, R10 ;  /* 0x0000001fff4c7819 */ /* 0x000fe2000001140a */
[----:B------:R-:W-:Y:S03]  /*a990*/  STS [R16+0x6000], R128 ;  /* 0x0060008010007388 */ /* 0x000fe60000000800 */
[-C--:B------:R-:W-:Y:S01]  /*a9a0*/  LEA.HI R76, R76, R10.reuse, RZ, 0x2 ;  /* 0x0000000a4c4c7211 */ /* 0x080fe200078f10ff */
[----:B------:R1:W-:Y:S03]  /*a9b0*/  STS [R16+0x6400], R5 ;  /* 0x0064000510007388 */ /* 0x0003e60000000800 */
[----:B------:R-:W-:Y:S01]  /*a9c0*/  LOP3.LUT R76, R76, 0xffffffc, RZ, 0xc0, !PT ;  /* 0x0ffffffc4c4c7812 */ /* 0x000fe200078ec0ff */
[----:B------:R-:W-:Y:S03]  /*a9d0*/  BAR.SYNC.DEFER_BLOCKING 0x0 ;  /* 0x0000000000007b1d */ /* 0x000fe60000010000 */
[----:B------:R-:W-:-:S03]  /*a9e0*/  IADD3 R76, -R76, R10, RZ ;  /* 0x0000000a4c4c7210 */ /* 0x000fc60007ffe1ff */
[----:B------:R-:W2:Y:S01]  /*a9f0*/  S2R R4, SR_CTAID.Y ;  /* 0x0000000000047919 */ /* 0x000ea20000002600 */
[----:B------:R-:W-:-:S03]  /*aa00*/  LEA R6, R76, R6, 0x4 ;  /* 0x000000064c067211 */ /* 0x000fc600078e20ff */
[----:B-1----:R-:W1:Y:S04]  /*aa10*/  S2R R5, SR_CTAID.Z ;  /* 0x0000000000057919 */ /* 0x002e680000002700 */
[----:B------:R3:W4:Y:S04]  /*aa20*/  LDS.128 R68, [R241] ;  /* 0x00000000f1447984 */ /* 0x0007280000000c00 */
[----:B------:R3:W3:Y:S01]  /*aa30*/  LDS.128 R64, [R241+0x800] ;  /* 0x00080000f1407984 */ /* 0x0006e20000000c00 */
[----:B--2---:R-:W-:Y:S01]  /*aa40*/  @!P2 SHF.R.S32.HI R8, RZ, 0x1f, R4 ;  /* 0x0000001fff08a819 */ /* 0x004fe20000011404 */
[C---:B------:R-:W-:Y:S01]  /*aa50*/  @!P1 IMAD R240, R4.reuse, c[0x0][0x214], RZ ;  /* 0x0000850004f09a24 */ /* 0x040fe200078e02ff */
[----:B------:R-:W-:Y:S01]  /*aa60*/  LOP3.LUT P1, RZ, R7, 0x3, RZ, 0xc0, !PT ;  /* 0x0000000307ff7812 */ /* 0x000fe2000782c0ff */
[----:B------:R2:W2:Y:S01]  /*aa70*/  LDS.128 R60, [R241+0x1000] ;  /* 0x00100000f13c7984 */ /* 0x0004a20000000c00 */
[----:B------:R-:W-:Y:S01]  /*aa80*/  @!P2 IMAD.WIDE.U32 R78, R4, c[0x0][0x1e0], RZ ;  /* 0x00007800044eaa25 */ /* 0x000fe200078e00ff */
[----:B------:R-:W-:-:S02]  /*aa90*/  MOV R7, 0x7f800000 ;  /* 0x7f80000000077802 */ /* 0x000fc40000000f00 */
[----:B------:R2:W2:Y:S01]  /*aaa0*/  LDS.128 R56, [R241+0x1800] ;  /* 0x00180000f1387984 */ /* 0x0004a20000000c00 */
[----:B------:R-:W-:Y:S01]  /*aab0*/  @!P2 IMAD R8, R8, c[0x0][0x1e0], RZ ;  /* 0x000078000808aa24 */ /* 0x000fe200078e02ff */
[----:B------:R-:W-:Y:S01]  /*aac0*/  @!P2 MOV R11, R78 ;  /* 0x0000004e000ba202 */ /* 0x000fe20000000f00 */
[----:B------:R-:W-:Y:S01]  /*aad0*/  @P3 FFMA.FTZ R7, R164, c[0x0][0x238], R2 ;  /* 0x00008e00a4073a23 */ /* 0x000fe20000010002 */
[----:B------:R2:W2:Y:S01]  /*aae0*/  LDS.128 R52, [R241+0x2000] ;  /* 0x00200000f1347984 */ /* 0x0004a20000000c00 */
[----:B------:R-:W-:-:S03]  /*aaf0*/  @!P2 IMAD R8, R4, c[0x0][0x1e4], R8 ;  /* 0x000079000408aa24 */ /* 0x000fc600078e0208 */
[----:B------:R2:W2:Y:S01]  /*ab00*/  LDS.128 R48, [R241+0x2800] ;  /* 0x00280000f1307984 */ /* 0x0004a20000000c00 */
[----:B-1----:R-:W-:Y:S01]  /*ab10*/  @!P4 IMAD R4, R4, c[0x0][0x1c0], R5 ;  /* 0x000070000404ca24 */ /* 0x002fe200078e0205 */
[----:B------:R-:W-:Y:S01]  /*ab20*/  @!P2 IADD3 R9, R79, R8, RZ ;  /* 0x000000084f09a210 */ /* 0x000fe20007ffe0ff */
[----:B------:R-:W-:Y:S01]  /*ab30*/  @P4 IMAD R240, R5, c[0x0][0x234], R240 ;  /* 0x00008d0005f04a24 */ /* 0x000fe200078e02f0 */
[----:B------:R1:W1:Y:S01]  /*ab40*/  LDS.128 R44, [R241+0x3000] ;  /* 0x00300000f12c7984 */ /* 0x0002620000000c00 */
[----:B------:R-:W-:Y:S01]  /*ab50*/  MOV R8, 0x7f800000 ;  /* 0x7f80000000087802 */ /* 0x000fe20000000f00 */
[----:B------:R-:W-:Y:S02]  /*ab60*/  @P0 FFMA.FTZ R8, R3, c[0x0][0x238], R0 ;  /* 0x00008e0003080a23 */ /* 0x000fe40000010000 */
[----:B------:R1:W1:Y:S01]  /*ab70*/  LDS.128 R40, [R241+0x3800] ;  /* 0x00380000f1287984 */ /* 0x0002620000000c00 */
[----:B------:R-:W-:-:S03]  /*ab80*/  @!P4 IMAD R240, R4, c[0x0][0x214], RZ ;  /* 0x0000850004f0ca24 */ /* 0x000fc600078e02ff */
        /* <DEDUP_REMOVED lines=9> */
[----:B--234-:R-:W2:Y:S01]  /*ac20*/  S2R R0, SR_CTAID.X ;  /* 0x0000000000007919 */ /* 0x01cea20000002500 */
[----:B------:R-:W-:-:S02]  /*ac30*/  IADD3 R3, R6, 0x8, RZ ;  /* 0x0000000806037810 */ /* 0x000fc40007ffe0ff */
[-C--:B------:R-:W-:Y:S02]  /*ac40*/  ISETP.GE.AND P2, PT, R6, R239.reuse, PT ;  /* 0x000000ef0600720c */ /* 0x080fe40003f46270 */
[----:B------:R-:W-:Y:S01]  /*ac50*/  ISETP.GE.AND P1, PT, R3, R239, PT ;  /* 0x000000ef0300720c */ /* 0x000fe20003f26270 */
[----:B--2---:R-:W-:-:S05]  /*ac60*/  IMAD R240, R0, 0x40, R240 ;  /* 0x0000004000f07824 */ /* 0x004fca00078e02f0 */
[----:B------:R-:W-:Y:S02]  /*ac70*/  SHF.R.S32.HI R2, RZ, 0x1f, R240 ;  /* 0x0000001fff027819 */ /* 0x000fe400000114f0 */
[----:B------:R-:W-:-:S04]  /*ac80*/  IADD3 R0, P0, R6, R240, RZ ;  /* 0x000000f006007210 */ /* 0x000fc80007f1e0ff */
[----:B------:R-:W-:Y:S02]  /*ac90*/  LEA.HI.X.SX32 R2, R6, R2, 0x1, P0 ;  /* 0x0000000206027211 */ /* 0x000fe400000f0eff */
[----:B------:R-:W-:-:S04]  /*aca0*/  LEA R76, P0, R0, c[0x0][0x200], 0x2 ;  /* 0x00008000004c7a11 */ /* 0x000fc800078010ff */
[----:B------:R-:W-:-:S05]  /*acb0*/  LEA.HI.X R77, R0, c[0x0][0x204], R2, 0x2, P0 ;  /* 0x00008100004d7a11 */ /* 0x000fca00000f1402 */
[----:B------:R2:W-:Y:S04]  /*acc0*/  @!P2 STG.E [R76.64], R7 ;  /* 0x000000074c00a986 */ /* 0x0005e8000c10190c */
[----:B------:R2:W-:Y:S02]  /*acd0*/  @!P1 STG.E [R76.64+0x20], R8 ;  /* 0x000020084c009986 */ /* 0x0005e4000c10190c */
.L_x_3964:
[----:B--234-:R-:W-:Y:S05]  /*ace0*/  BSYNC B0 ;  /* 0x0000000000007941 */ /* 0x01cfea0003800000 */
.L_x_3963:
[----:B------:R-:W2:Y:S01]  /*acf0*/  S2R R3, SR_TID.X ;  /* 0x0000000000037919 */ /* 0x000ea20000002100 */
[----:B------:R-:W-:Y:S03]  /*ad00*/  BSSY B0, `(.L_x_3965) ;  /* 0x0000023000007945 */ /* 0x000fe60003800000 */
[----:B------:R-:W3:Y:S01]  /*ad10*/  S2R R4, SR_CTAID.X ;  /* 0x0000000000047919 */ /* 0x000ee20000002500 */
[----:B--2---:R-:W-:-:S04]  /*ad20*/  SHF.R.S32.HI R2, RZ, 0x1f, R3 ;  /* 0x0000001fff027819 */ /* 0x004fc80000011403 */
[----:B------:R-:W-:Y:S01]  /*ad30*/  LEA.HI R2, R2, R3, RZ, 0x3 ;  /* 0x0000000302027211 */ /* 0x000fe200078f18ff */
[----:B---3--:R-:W-:-:S03]  /*ad40*/  IMAD.SHL.U32 R4, R4, 0x40, RZ ;  /* 0x0000004004047824 */ /* 0x008fc600078e00ff */
[----:B------:R-:W-:Y:S02]  /*ad50*/  LOP3.LUT R0, R2, 0xfffffff8, RZ, 0xc0, !PT ;  /* 0xfffffff802007812 */ /* 0x000fe400078ec0ff */
[----:B------:R-:W-:-:S03]  /*ad60*/  SHF.R.S32.HI R2, RZ, 0x3, R2 ;  /* 0x00000003ff027819 */ /* 0x000fc60000011402 */
[----:B------:R-:W-:Y:S01]  /*ad70*/  IMAD.IADD R0, R3, 0x1, -R0 ;  /* 0x0000000103007824 */ /* 0x000fe200078e0a00 */
[----:B------:R-:W-:-:S03]  /*ad80*/  SHF.R.S32.HI R3, RZ, 0x1f, R5 ;  /* 0x0000001fff037819 */ /* 0x000fc60000011405 */
[----:B------:R-:W-:Y:S01]  /*ad90*/  IMAD.SHL.U32 R6, R0, 0x8, RZ ;  /* 0x0000000800067824 */ /* 0x000fe200078e00ff */
[----:B------:R-:W-:Y:S01]  /*ada0*/  SHF.R.S32.HI R0, RZ, 0x1f, R4 ;  /* 0x0000001fff007819 */ /* 0x000fe20000011404 */
[----:B------:R-:W-:-:S03]  /*adb0*/  IMAD R3, R3, c[0x0][0x1f0], RZ ;  /* 0x00007c0003037a24 */ /* 0x000fc600078e02ff */
[--C-:B------:R-:W-:Y:S01]  /*adc0*/  SHF.R.S32.HI R7, RZ, 0x1f, R6.reuse ;  /* 0x0000001fff077819 */ /* 0x100fe20000011406 */
[----:B------:R-:W-:Y:S02]  /*add0*/  IMAD R0, R0, c[0x0][0x1e8], RZ ;  /* 0x00007a0000007a24 */ /* 0x000fe400078e02ff */
[----:B------:R-:W-:Y:S02]  /*ade0*/  IMAD R3, R5, c[0x0][0x1f4], R3 ;  /* 0x00007d0005037a24 */ /* 0x000fe400078e0203 */
[----:B------:R-:W-:-:S04]  /*adf0*/  IMAD.WIDE.U32 R6, R4, c[0x0][0x1e8], R6 ;  /* 0x00007a0004067a25 */ /* 0x000fc800078e0006 */
[----:B------:R-:W-:Y:S01]  /*ae00*/  IMAD R0, R4, c[0x0][0x1ec], R0 ;  /* 0x00007b0004007a24 */ /* 0x000fe200078e0200 */
[----:B------:R-:W-:-:S04]  /*ae10*/  IADD3 R6, P0, R11, R6, RZ ;  /* 0x000000060b067210 */ /* 0x000fc80007f1e0ff */
[----:B------:R-:W-:Y:S02]  /*ae20*/  IADD3.X R7, R9, R0, R7, P0, !PT ;  /* 0x0000000009077210 */ /* 0x000fe400007fe407 */
[----:B------:R-:W-:Y:S02]  /*ae30*/  ISETP.GE.AND P0, PT, R2, R239, PT ;  /* 0x000000ef0200720c */ /* 0x000fe40003f06270 */
[----:B------:R-:W-:Y:S01]  /*ae40*/  SHF.R.S32.HI R0, RZ, 0x1f, R2 ;  /* 0x0000001fff007819 */ /* 0x000fe20000011402 */
        /* <DEDUP_REMOVED lines=11> */
[----:B------:R2:W-:Y:S04]  /*af00*/  STG.E.128 [R10.64+0x80], R52 ;  /* 0x000080340a007986 */ /* 0x0005e8000c101d0c */
[----:B-1----:R2:W-:Y:S04]  /*af10*/  STG.E.128 [R10.64+0x100], R36 ;  /* 0x000100240a007986 */ /* 0x0025e8000c101d0c */
[----:B------:R2:W-:Y:S02]  /*af20*/  STG.E.128 [R10.64+0x180], R20 ;  /* 0x000180140a007986 */ /* 0x0005e4000c101d0c */
.L_x_3966:
[----:B------:R-:W-:Y:S05]  /*af30*/  BSYNC B0 ;  /* 0x0000000000007941 */ /* 0x000fea0003800000 */
.L_x_3965:
[----:B------:R-:W-:Y:S01]  /*af40*/  IADD3 R3, R2, 0x10, RZ ;  /* 0x0000001002037810 */ /* 0x000fe20007ffe0ff */
[----:B------:R-:W-:Y:S03]  /*af50*/  BSSY B0, `(.L_x_3967) ;  /* 0x0000011000007945 */ /* 0x000fe60003800000 */
[----:B------:R-:W-:-:S13]  /*af60*/  ISETP.GE.AND P0, PT, R3, R239, PT ;  /* 0x000000ef0300720c */ /* 0x000fda0003f06270 */
[----:B------:R-:W-:Y:S05]  /*af70*/  @P0 BRA `(.L_x_3968) ;  /* 0x000000e000000947 */ /* 0x000fea0003800000 */
[----:B------:R-:W-:Y:S01]  /*af80*/  IADD3 R4, P0, R2, 0x10, RZ ;  /* 0x0000001002047810 */ /* 0x000fe20007f1e0ff */
[----:B--2---:R-:W-:Y:S01]  /*af90*/  IMAD.MOV.U32 R10, RZ, RZ, R6 ;  /* 0x000000ffff0a7224 */ /* 0x004fe200078e0006 */
        /* <DEDUP_REMOVED lines=12> */
.L_x_3968:
[----:B------:R-:W-:Y:S05]  /*b060*/  BSYNC B0 ;  /* 0x0000000000007941 */ /* 0x000fea0003800000 */
.L_x_3967:
[----:B------:R-:W-:Y:S01]  /*b070*/  IADD3 R3, R2, 0x20, RZ ;  /* 0x0000002002037810 */ /* 0x000fe20007ffe0ff */
[----:B------:R-:W-:Y:S03]  /*b080*/  BSSY B0, `(.L_x_3969) ;  /* 0x0000011000007945 */ /* 0x000fe60003800000 */
[----:B------:R-:W-:-:S13]  /*b090*/  ISETP.GE.AND P0, PT, R3, R239, PT ;  /* 0x000000ef0300720c */ /* 0x000fda0003f06270 */
[----:B------:R-:W-:Y:S05]  /*b0a0*/  @P0 BRA `(.L_x_3970) ;  /* 0x000000e000000947 */ /* 0x000fea0003800000 */
[----:B--2---:R-:W-:Y:S01]  /*b0b0*/  IADD3 R4, P0, R2, 0x20, RZ ;  /* 0x0000002002047810 */ /* 0x004fe20007f1e0ff */
        /* <DEDUP_REMOVED lines=13> */
.L_x_3970:
[----:B------:R-:W-:Y:S05]  /*b190*/  BSYNC B0 ;  /* 0x0000000000007941 */ /* 0x000fea0003800000 */
.L_x_3969:
[----:B------:R-:W-:-:S04]  /*b1a0*/  IADD3 R3, R2, 0x30, RZ ;  /* 0x0000003002037810 */ /* 0x000fc80007ffe0ff */
[----:B------:R-:W-:-:S13]  /*b1b0*/  ISETP.GE.AND P0, PT, R3, R239, PT ;  /* 0x000000ef0300720c */ /* 0x000fda0003f06270 */
[----:B------:R-:W-:Y:S05]  /*b1c0*/  @P0 EXIT ;  /* 0x000000000000094d */ /* 0x000fea0003800000 */
        /* <DEDUP_REMOVED lines=11> */
[----:B-1----:R-:W-:Y:S04]  /*b280*/  STG.E.128 [R2.64+0x80], R40 ;  /* 0x0000802802007986 */ /* 0x002fe8000c101d0c */
[----:B------:R-:W-:Y:S04]  /*b290*/  STG.E.128 [R2.64+0x100], R24 ;  /* 0x0001001802007986 */ /* 0x000fe8000c101d0c */
[----:B------:R-:W-:Y:S01]  /*b2a0*/  STG.E.128 [R2.64+0x180], R72 ;  /* 0x0001804802007986 */ /* 0x000fe2000c101d0c */
[----:B------:R-:W-:Y:S05]  /*b2b0*/  EXIT ;  /* 0x000000000000794d */ /* 0x000fea0003800000 */
.L_x_3971:
        /* <DEDUP_REMOVED lines=12> */
.L_x_8797:


//--------------------- .text._ZN5flash24flash_fwd_splitkv_kernelI23Flash_fwd_kernel_traitsILi256ELi64ELi64ELi4ELb0ELb0EN7cutlass6half_tE19Flash_kernel_traitsILi256ELi64ELi64ELi4ES3_EELb0ELb0ELb1ELb0ELb0ELb0ELb0ELb0EEEvNS_16Flash_fwd_paramsE --------------------------
	.section	.text._ZN5flash24flash_fwd_splitkv_kernelI23Flash_fwd_kernel_traitsILi256ELi64ELi64ELi4ELb0ELb0EN7cutlass6half_tE19Flash_kernel_traitsILi256ELi64ELi64ELi4ES3_EELb0ELb0ELb1ELb0ELb0ELb0ELb0ELb0EEEvNS_16Flash_fwd_paramsE,"ax",@progbits
	.sectioninfo	@"SHI_REGISTERS=254"
	.align	128
        .global         _ZN5flash24flash_fwd_splitkv_kernelI23Flash_fwd_kernel_traitsILi256ELi64ELi64ELi4ELb0ELb0EN7cutlass6half_tE19Flash_kernel_traitsILi256ELi64ELi64ELi4ES3_EELb0ELb0ELb1ELb0ELb0ELb0ELb0ELb0EEEvNS_16Flash_fwd_paramsE
        .type           _ZN5flash24flash_fwd_splitkv_kernelI23Flash_fwd_kernel_traitsILi256ELi64ELi64ELi4ELb0ELb0EN7cutlass6half_tE19Flash_kernel_traitsILi256ELi64ELi64ELi4ES3_EELb0ELb0ELb1ELb0ELb0ELb0ELb0ELb0EEEvNS_16Flash_fwd_paramsE,@function
        .size           _ZN5flash24flash_fwd_splitkv_kernelI23Flash_fwd_kernel_traitsILi256ELi64ELi64ELi4ELb0ELb0EN7cutlass6half_tE19Flash_kernel_traitsILi256ELi64ELi64ELi4ES3_EELb0ELb0ELb1ELb0ELb0ELb0ELb0ELb0EEEvNS_16Flash_fwd_paramsE,(.L_x_8798 - _ZN5flash24flash_fwd_splitkv_kernelI23Flash_fwd_kernel_traitsILi256ELi64ELi64ELi4ELb0ELb0EN7cutlass6half_tE19Flash_kernel_traitsILi256ELi64ELi64ELi4ES3_EELb0ELb0ELb1ELb0ELb0ELb0ELb0ELb0EEEvNS_16Flash_fwd_paramsE)
        .other          _ZN5flash24flash_fwd_splitkv_kernelI23Flash_fwd_kernel_traitsILi256ELi64ELi64ELi4ELb0ELb0EN7cutlass6half_tE19Flash_kernel_traitsILi256ELi64ELi64ELi4ES3_EELb0ELb0ELb1ELb0ELb0ELb0ELb0ELb0EEEvNS_16Flash_fwd_paramsE,@"STO_CUDA_ENTRY STV_DEFAULT"
_ZN5flash24flash_fwd_splitkv_kernelI23Flash_fwd_kernel_traitsILi256ELi64ELi64ELi4ELb0ELb0EN7cutlass6half_tE19Flash_kernel_traitsILi256ELi64ELi64ELi4ES3_EELb0ELb0ELb1ELb0ELb0ELb0ELb0ELb0EEEvNS_16Flash_fwd_paramsE:
.text._ZN5flash24flash_fwd_splitkv_kernelI23Flash_fwd_kernel_traitsILi256ELi64ELi64ELi4ELb0ELb0EN7cutlass6half_tE19Flash_kernel_traitsILi256ELi64ELi64ELi4ES3_EELb0ELb0ELb1ELb0ELb0ELb0ELb0ELb0EEEvNS_16Flash_fwd_paramsE:
        /* <DEDUP_REMOVED lines=28> */
[----:B------:R-:W4:Y:S01]  /*01c0*/  @P0 LDG.E R4, [R8.64] ;  /* 0x0000002008040981 */ /* 0x000f22000c1e1900 */
[----:B------:R-:W-:Y:S01]  /*01d0*/  PLOP3.LUT P1, PT, PT, PT, UP1, 0x80, 0x0 ;  /* 0x000000000000781c */ /* 0x000fe20003f2f018 */
[----:B------:R-:W-:-:S06]  /*01e0*/  UIMAD.WIDE UR6, UR13, UR24, UR6 ;  /* 0x000000180d0672a5 */ /* 0x000fcc000f8e0206 */
[----:B------:R-:W-:Y:S01]  /*01f0*/  IMAD.U32 R2, RZ, RZ, UR6 ;  /* 0x00000006ff027e24 */ /* 0x000fe2000f8e00ff */
[----:B------:R-:W-:-:S05]  /*0200*/  MOV R3, UR7 ;  /* 0x0000000700037c02 */ /* 0x000fca0008000f00 */
[----:B------:R-:W5:Y:S01]  /*0210*/  @!P1 LDG.E R5, [R2.64] ;  /* 0x0000002002059981 */ /* 0x000f62000c1e1900 */
[----:B------:R-:W-:Y:S02]  /*0220*/  UMOV UR28, 0xffffffff ;  /* 0xffffffff001c7882 */ /* 0x000fe40000000000 */
[----:B------:R-:W-:Y:S01]  /*0230*/  UMOV UR7, URZ ;  /* 0x0000003f00077c82 */ /* 0x000fe20008000000 */
[----:B------:R-:W1:Y:S01]  /*0240*/  S2R R165, SR_TID.X ;  /* 0x0000000000a57919 */ /* 0x000e620000002100 */
        /* <DEDUP_REMOVED lines=19> */
.L_x_3972:
[----:B------:R-:W-:Y:S02]  /*0380*/  ULDC UR6, c[0x0][0x218] ;  /* 0x0000860000067ab9 */ /* 0x000fe40000000800 */
.L_x_3973:
        /* <DEDUP_REMOVED lines=40> */
[----:B------:R-:W-:Y:S01]  /*0610*/  IMAD.U32 R3, RZ, RZ, UR12 ;  /* 0x0000000cff037e24 */ /* 0x000fe2000f8e00ff */
[----:B------:R-:W-:Y:S01]  /*0620*/  ULDC.64 UR4, c[0x0][0x1e8] ;  /* 0x00007a0000047ab9 */ /* 0x000fe20000000a00 */
[----:B------:R-:W-:Y:S01]  /*0630*/  LOP3.LUT R0, R10, 0xfffffff8, RZ, 0xc0, !PT ;  /* 0xfffffff80a007812 */ /* 0x000fe200078ec0ff */
[----:B------:R-:W-:Y:S01]  /*0640*/  UIMAD UR4, UR10, UR4, URZ ;  /* 0x000000040a0472a4 */ /* 0x000fe2000f8e023f */
[----:B------:R-:W-:Y:S01]  /*0650*/  SHF.R.S32.HI R10, RZ, 0x3, R10 ;  /* 0x00000003ff0a7819 */ /* 0x000fe2000001140a */
[----:B------:R-:W-:Y:S01]  /*0660*/  UIADD3 UR27, -UR12, UR27, URZ ;  /* 0x0000001b0c1b7290 */ /* 0x000fe2000fffe13f */
[----:B------:R-:W-:Y:S01]  /*0670*/  BSSY B0, `(.L_x_3975) ;  /* 0x0000031000007945 */ /* 0x000fe20003800000 */
[----:B------:R-:W-:Y:S01]  /*0680*/  @UP0 UIMAD.WIDE.U32 UR8, UR28, UR6, URZ ;  /* 0x000000061c0802a5 */ /* 0x000fe2000f8e003f */
[----:B------:R-:W-:Y:S01]  /*0690*/  IMAD.IADD R165, R165, 0x1, -R0 ;  /* 0x00000001a5a57824 */ /* 0x000fe200078e0a00 */
[----:B------:R-:W-:-:S02]  /*06a0*/  UIMAD UR6, UR12, UR5, UR4 ;  /* 0x000000050c0672a4 */ /* 0x000fc4000f8e0204 */
        /* <DEDUP_REMOVED lines=45> */
.L_x_3976:
[----:B------:R-:W-:Y:S05]  /*0980*/  BSYNC B0 ;  /* 0x0000000000007941 */ /* 0x000fea0003800000 */
.L_x_3975:
        /* <DEDUP_REMOVED lines=22> */
.L_x_3978:
[----:B------:R-:W-:Y:S05]  /*0af0*/  BSYNC B0 ;  /* 0x0000000000007941 */ /* 0x000fea0003800000 */
.L_x_3977:
        /* <DEDUP_REMOVED lines=22> */
.L_x_3980:
[----:B------:R-:W-:Y:S05]  /*0c60*/  BSYNC B0 ;  /* 0x0000000000007941 */ /* 0x000fea0003800000 */
.L_x_3979:
        /* <DEDUP_REMOVED lines=21> */
.L_x_3982:
[----:B------:R-:W-:Y:S05]  /*0dc0*/  BSYNC B0 ;  /* 0x0000000000007941 */ /* 0x000fea0003800000 */
.L_x_3981:
        /* <DEDUP_REMOVED lines=20> */
.L_x_3974:
        /* <DEDUP_REMOVED lines=61> */
[----:B------:R-:W-:Y:S02]  /*12e0*/  IMAD.U32 R8, RZ, RZ, UR4 ;  /* 0x00000004ff087e24 */ /* 0x000fe4000f8e00ff */
[----:B------:R-:W-:Y:S01]  /*12f0*/  IMAD.U32 R9, RZ, RZ, UR5 ;  /* 0x00000005ff097e24 */ /* 0x000fe2000f8e00ff */
        /* <DEDUP_REMOVED lines=15> */
[----:B-1----:R-:W-:Y:S01]  /*13f0*/  IADD3 R3, RZ, -R7, RZ ;  /* 0x80000007ff037210 */ /* 0x002fe20007ffe0ff */
[----:B------:R-:W-:-:S04]  /*1400*/  IMAD.MOV.U32 R6, RZ, RZ, RZ ;  /* 0x000000ffff067224 */ /* 0x000fc800078e00ff */
[----:B------:R-:W-:-:S04]  /*1410*/  IMAD R3, R3, R4, RZ ;  /* 0x0000000403037224 */ /* 0x000fc800078e02ff */
[----:B------:R-:W-:-:S06]  /*1420*/  IMAD.HI.U32 R3, R7, R3, R6 ;  /* 0x0000000307037227 */ /* 0x000fcc00078e0006 */
        /* <DEDUP_REMOVED lines=37> */
.L_x_3983:
        /* <DEDUP_REMOVED lines=19> */
.L_x_3985:
        /* <DEDUP_REMOVED lines=59> */
.L_x_3984:
[----:B------:R-:W-:Y:S01]  /*1b60*/  SHF.R.S32.HI R8, RZ, 0x1f, R165 ;  /* 0x0000001fff087819 */ /* 0x000fe200000114a5 */
[----:B------:R-:W-:Y:S01]  /*1b70*/  UISETP.NE.AND UP0, UPT, UR28, -0x1, UPT ;  /* 0xffffffff1c00788c */ /* 0x000fe2000bf05270 */
[----:B------:R-:W1:Y:S01]  /*1b80*/  S2R R16, SR_CTAID.Z ;  /* 0x0000000000107919 */ /* 0x000e620000002700 */
[----:B------:R-:W-:Y:S01]  /*1b90*/  ULDC.64 UR6, c[0x0][0x190] ;  /* 0x0000640000067ab9 */ /* 0x000fe20000000a00 */
[CC--:B------:R-:W-:Y:S01]  /*1ba0*/  LEA.HI R2, R8.reuse, R165.reuse, RZ, 0x3 ;  /* 0x000000a508027211 */ /* 0x0c0fe200078f18ff */
[----:B------:R-:W-:Y:S01]  /*1bb0*/  ULDC.64 UR4, c[0x0][0x178] ;  /* 0x00005e0000047ab9 */ /* 0x000fe20000000a00 */
[----:B------:R-:W-:Y:S01]  /*1bc0*/  LEA.HI R0, R8, R165, RZ, 0x4 ;  /* 0x000000a508007211 */ /* 0x000fe200078f20ff */
[----:B------:R-:W2:Y:S01]  /*1bd0*/  S2R R21, SR_CTAID.X ;  /* 0x0000000000157919 */ /* 0x000ea20000002500 */
[----:B------:R-:W-:Y:S01]  /*1be0*/  SHF.R.S32.HI R14, RZ, 0x3, R2 ;  /* 0x00000003ff0e7819 */ /* 0x000fe20000011402 */
[----:B------:R-:W-:Y:S01]  /*1bf0*/  IMAD R7, R7, c[0x0][0x1b8], RZ ;  /* 0x00006e0007077a24 */ /* 0x000fe200078e02ff */
[----:B------:R-:W-:Y:S01]  /*1c00*/  SHF.R.S32.HI R3, RZ, 0x4, R0 ;  /* 0x00000004ff037819 */ /* 0x000fe20000011400 */
[----:B------:R-:W-:Y:S01]  /*1c10*/  BSSY B0, `(.L_x_3986) ;  /* 0x000007a000007945 */ /* 0x000fe20003800000 */
        /* <DEDUP_REMOVED lines=10> */
[----:B------:R-:W-:Y:S01]  /*1cc0*/  @!UP0 UIMAD.WIDE.U32 UR18, UR13, UR4, URZ ;  /* 0x000000040d1282a5 */ /* 0x000fe2000f8e003f */
[----:B------:R-:W-:Y:S01]  /*1cd0*/  IMAD.IADD R11, R165, 0x1, -R0 ;  /* 0x00000001a50b7824 */ /* 0x000fe200078e0a00 */
[----:B------:R-:W-:Y:S01]  /*1ce0*/  SHF.R.U32.HI R238, RZ, 0x3, R9 ;  /* 0x00000003ffee7819 */ /* 0x000fe20000011609 */
[----:B------:R-:W-:Y:S01]  /*1cf0*/  IMAD.IADD R233, R3, 0x1, -R233 ;  /* 0x0000000103e97824 */ /* 0x000fe200078e0ae9 */
[--C-:B------:R-:W-:Y:S01]  /*1d00*/  LOP3.LUT R3, R9, 0x38, R240.reuse, 0xf8, !PT ;  /* 0x0000003809037812 */ /* 0x100fe200078ef8f0 */
[----:B------:R-:W-:Y:S01]  /*1d10*/  @!UP0 UIMAD UR6, UR6, UR4, URZ ;  /* 0x00000004060682a4 */ /* 0x000fe2000f8e023f */
[----:B------:R-:W-:Y:S01]  /*1d20*/  SHF.R.S32.HI R0, RZ, 0x1f, R11 ;  /* 0x0000001fff007819 */ /* 0x000fe2000001140b */
[----:B------:R-:W-:Y:S01]  /*1d30*/  @UP0 UIMAD UR7, UR28, UR7, UR21 ;  /* 0x000000071c0702a4 */ /* 0x000fe2000f8e0215 */
[----:B------:R-:W-:Y:S01]  /*1d40*/  LOP3.LUT R238, R3, R238, RZ, 0x3c, !PT ;  /* 0x000000ee03ee7212 */ /* 0x000fe200078e3cff */
[----:B------:R-:W-:Y:S01]  /*1d50*/  @!UP0 UIMAD UR5, UR13, UR5, UR6 ;  /* 0x000000050d0582a4 */ /* 0x000fe2000f8e0206 */
[----:B------:R-:W-:Y:S01]  /*1d60*/  LEA.HI R3, R0, R11, RZ, 0x3 ;  /* 0x0000000b00037211 */ /* 0x000fe200078f18ff */
[----:B------:R-:W-:Y:S01]  /*1d70*/  @!UP0 UMOV UR20, UR18 ;  /* 0x0000001200148c82 */ /* 0x000fe20008000000 */
[----:B------:R-:W-:Y:S01]  /*1d80*/  SHF.R.S32.HI R4, RZ, 0x1f, R240 ;  /* 0x0000001fff047819 */ /* 0x000fe200000114f0 */
[----:B------:R-:W-:Y:S01]  /*1d90*/  @!UP0 UIADD3 UR7, UR19, UR5, URZ ;  /* 0x0000000513078290 */ /* 0x000fe2000fffe03f */
[----:B------:R-:W-:Y:S01]  /*1da0*/  LOP3.LUT R0, R3, 0xfffffff8, RZ, 0xc0, !PT ;  /* 0xfffffff803007812 */ /* 0x000fe200078ec0ff */
[----:B------:R-:W-:Y:S01]  /*1db0*/  UIADD3 UR19, -UR12, UR27, URZ ;  /* 0x0000001b0c137290 */ /* 0x000fe2000fffe13f */
[----:B------:R-:W-:Y:S01]  /*1dc0*/  IADD3 R10, P0, R240, UR20, RZ ;  /* 0x00000014f00a7c10 */ /* 0x000fe2000ff1e0ff */
[----:B------:R-:W-:Y:S01]  /*1dd0*/  IMAD R6, R12, c[0x0][0x1bc], R7 ;  /* 0x00006f000c067a24 */ /* 0x000fe200078e0207 */
[-C--:B------:R-:W-:Y:S01]  /*1de0*/  LEA.HI R9, R8, R165.reuse, RZ, 0x6 ;  /* 0x000000a508097211 */ /* 0x080fe200078f30ff */
[----:B------:R-:W-:Y:S01]  /*1df0*/  IMAD.IADD R0, R11, 0x1, -R0 ;  /* 0x000000010b007824 */ /* 0x000fe200078e0a00 */
[C---:B------:R-:W-:Y:S01]  /*1e00*/  IADD3 R18, P2, R240.reuse, R18, RZ ;  /* 0x00000012f0127210 */ /* 0x040fe20007f5e0ff */
[----:B------:R-:W-:Y:S01]  /*1e10*/  ULDC.64 UR4, c[0x0][0x1a8] ;  /* 0x00006a0000047ab9 */ /* 0x000fe20000000a00 */
[----:B------:R-:W-:Y:S01]  /*1e20*/  IADD3 R22, P1, R240, UR16, RZ ;  /* 0x00000010f0167c10 */ /* 0x000fe2000ff3e0ff */
[----:B------:R-:W-:Y:S01]  /*1e30*/  IMAD.SHL.U32 R9, R9, 0x8, RZ ;  /* 0x0000000809097824 */ /* 0x000fe200078e00ff */
[C---:B------:R-:W-:Y:S01]  /*1e40*/  IADD3.X R11, R4.reuse, UR7, RZ, P0, !PT ;  /* 0x00000007040b7c10 */ /* 0x040fe200087fe4ff */
[C---:B------:R-:W-:Y:S01]  /*1e50*/  IMAD.X R19, R4.reuse, 0x1, R5, P2 ;  /* 0x0000000104137824 */ /* 0x040fe200010e0605 */
[----:B------:R-:W-:Y:S01]  /*1e60*/  IADD3.X R23, R4, UR15, RZ, P1, !PT ;  /* 0x0000000f04177c10 */ /* 0x000fe20008ffe4ff */
[----:B------:R-:W-:Y:S01]  /*1e70*/  USHF.R.S32.HI UR15, URZ, 0x1f, UR14 ;  /* 0x0000001f3f0f7899 */ /* 0x000fe2000801140e */
[----:B------:R-:W-:Y:S01]  /*1e80*/  R2P PR, R0, 0x6 ;  /* 0x0000000600007804 */ /* 0x000fe20000000000 */
[----:B-1----:R-:W-:Y:S01]  /*1e90*/  IMAD.WIDE.U32 R16, R16, c[0x0][0x1a8], R10 ;  /* 0x00006a0010107a25 */ /* 0x002fe200078e000a */
[----:B------:R-:W-:Y:S01]  /*1ea0*/  SHF.R.S32.HI R15, RZ, 0x1f, R14 ;  /* 0x0000001fff0f7819 */ /* 0x000fe2000001140e */
[----:B------:R-:W-:Y:S01]  /*1eb0*/  UIMAD UR4, UR15, UR4, URZ ;  /* 0x000000040f0472a4 */ /* 0x000fe2000f8e023f */
[----:B------:R-:W-:Y:S01]  /*1ec0*/  IADD3 R10, P0, R14, UR9, RZ ;  /* 0x000000090e0a7c10 */ /* 0x000fe2000ff1e0ff */
[----:B------:R-:W-:Y:S01]  /*1ed0*/  IMAD.SHL.U32 R0, R0, 0x40, RZ ;  /* 0x0000004000007824 */ /* 0x000fe200078e00ff */
[----:B------:R-:W-:Y:S01]  /*1ee0*/  LOP3.LUT R238, R238, 0xfffffe00, R9, 0xf8, !PT ;  /* 0xfffffe00eeee7812 */ /* 0x000fe200078ef809 */
[----:B------:R-:W-:Y:S01]  /*1ef0*/  IMAD.SHL.U32 R5, R233, 0x8, RZ ;  /* 0x00000008e9057824 */ /* 0x000fe200078e00ff */
[C---:B------:R-:W-:Y:S01]  /*1f00*/  IADD3.X R9, R15.reuse, UR8, RZ, P0, !PT ;  /* 0x000000080f097c10 */ /* 0x040fe200087fe4ff */
[----:B------:R-:W-:Y:S01]  /*1f10*/  IMAD.WIDE.U32 R12, R12, c[0x0][0x1b8], R22 ;  /* 0x00006e000c0c7a25 */ /* 0x000fe200078e0016 */
[----:B------:R-:W-:Y:S01]  /*1f20*/  LOP3.LUT R0, R0, 0x1c0, RZ, 0xc0, !PT ;  /* 0x000001c000007812 */ /* 0x000fe200078ec0ff */
[----:B------:R-:W-:Y:S01]  /*1f30*/  UIMAD UR5, UR14, UR5, UR4 ;  /* 0x000000050e0572a4 */ /* 0x000fe2000f8e0204 */
[----:B------:R-:W-:Y:S01]  /*1f40*/  ISETP.GE.AND P0, PT, R14, UR19, PT ;  /* 0x000000130e007c0c */ /* 0x000fe2000bf06270 */
[----:B------:R-:W-:Y:S01]  /*1f50*/  IMAD R167, R15, c[0x0][0x198], RZ ;  /* 0x000066000fa77a24 */ /* 0x000fe200078e02ff */
[----:B------:R-:W-:Y:S01]  /*1f60*/  LOP3.LUT R5, R0, 0x8, R5, 0xf8, !PT ;  /* 0x0000000800057812 */ /* 0x000fe200078ef805 */
[----:B------:R-:W-:Y:S01]  /*1f70*/  IMAD.IADD R7, R13, 0x1, R6 ;  /* 0x000000010d077824 */ /* 0x000fe200078e0206 */
[----:B------:R-:W-:Y:S01]  /*1f80*/  SHF.R.U32.HI R0, RZ, 0x3, R0 ;  /* 0x00000003ff007819 */ /* 0x000fe20000011600 */
[----:B------:R-:W-:Y:S01]  /*1f90*/  IMAD R9, R9, c[0x0][0x1a0], RZ ;  /* 0x0000680009097a24 */ /* 0x000fe200078e02ff */
[----:B------:R-:W-:Y:S01]  /*1fa0*/  ULDC.64 UR8, c[0x0][0x1a0] ;  /* 0x0000680000087ab9 */ /* 0x000fe20000000a00 */
[----:B------:R-:W-:Y:S01]  /*1fb0*/  IMAD.MOV.U32 R6, RZ, RZ, R12 ;  /* 0x000000ffff067224 */ /* 0x000fe200078e000c */
[----:B------:R-:W-:Y:S01]  /*1fc0*/  LOP3.LUT R0, R5, R0, RZ, 0x3c, !PT ;  /* 0x0000000005007212 */ /* 0x000fe200078e3cff */
[----:B------:R-:W-:Y:S01]  /*1fd0*/  IMAD R167, R14, c[0x0][0x19c], R167 ;  /* 0x000067000ea77a24 */ /* 0x000fe200078e02a7 */
[----:B------:R-:W-:Y:S01]  /*1fe0*/  LEA.HI R8, R8, R165, RZ, 0x5 ;  /* 0x000000a508087211 */ /* 0x000fe200078f28ff */
[----:B------:R-:W-:Y:S01]  /*1ff0*/  IMAD.WIDE.U32 R18, R14, c[0x0][0x198], R18 ;  /* 0x000066000e127a25 */ /* 0x000fe200078e0012 */
[----:B------:R-:W-:Y:S01]  /*2000*/  USHF.L.U64.HI UR20, UR8, UR24, UR9 ;  /* 0x0000001808147299 */ /* 0x000fe20008010209 */
[----:B------:R-:W-:Y:S01]  /*2010*/  IADD3 R237, R240, 0x40, RZ ;  /* 0x00000040f0ed7810 */ /* 0x000fe20007ffe0ff */
[----:B------:R-:W-:Y:S01]  /*2020*/  USHF.L.U32 UR21, UR8, 0x4, URZ ;  /* 0x0000000408157899 */ /* 0x000fe2000800063f */
[C---:B------:R-:W-:Y:S01]  /*2030*/  IMAD R9, R10.reuse, c[0x0][0x1a4], R9 ;  /* 0x000069000a097a24 */ /* 0x040fe200078e0209 */
[----:B------:R-:W-:Y:S01]  /*2040*/  SHF.R.S32.HI R85, RZ, 0x5, R8 ;  /* 0x00000005ff557819 */ /* 0x000fe20000011408 */
[----:B------:R-:W-:Y:S01]  /*2050*/  IMAD.WIDE.U32 R10, R10, c[0x0][0x1a0], R6 ;  /* 0x000068000a0a7a25 */ /* 0x000fe200078e0006 */
[----:B------:R-:W-:-:S02]  /*2060*/  IADD3 R236, R240, 0x80, RZ ;  /* 0x00000080f0ec7810 */ /* 0x000fc40007ffe0ff */
[----:B------:R-:W-:Y:S01]  /*2070*/  IADD3 R235, R240, 0xc0, RZ ;  /* 0x000000c0f0eb7810 */ /* 0x000fe20007ffe0ff */
[----:B------:R-:W-:Y:S02]  /*2080*/  IMAD.SHL.U32 R3, R3, 0x40, RZ ;  /* 0x0000004003037824 */ /* 0x000fe400078e00ff */
[----:B------:R-:W-:Y:S02]  /*2090*/  IMAD.MOV.U32 R7, RZ, RZ, 0x10 ;  /* 0x00000010ff077424 */ /* 0x000fe400078e00ff */
[----:B------:R-:W-:Y:S01]  /*20a0*/  IMAD.MOV.U32 R5, RZ, RZ, 0x20 ;  /* 0x00000020ff057424 */ /* 0x000fe200078e00ff */
[----:B------:R-:W-:Y:S01]  /*20b0*/  LOP3.LUT R0, R0, 0xfffffe00, R3, 0xf8, !PT ;  /* 0xfffffe0000007812 */ /* 0x000fe200078ef803 */
[----:B------:R-:W-:Y:S01]  /*20c0*/  IMAD.IADD R167, R19, 0x1, R167 ;  /* 0x0000000113a77824 */ /* 0x000fe200078e02a7 */
[----:B------:R-:W-:Y:S01]  /*20d0*/  IADD3 R19, R17, UR5, RZ ;  /* 0x0000000511137c10 */ /* 0x000fe2000fffe0ff */
[----:B--2---:R-:W-:Y:S01]  /*20e0*/  IMAD.WIDE R20, R21, 0x40, R14 ;  /* 0x0000004015147825 */ /* 0x004fe200078e020e */
[----:B------:R-:W-:-:S02]  /*20f0*/  SEL R7, R7, 0xfffffff0, !P1 ;  /* 0xfffffff007077807 */ /* 0x000fc40004800000 */
[----:B------:R-:W-:Y:S01]  /*2100*/  SEL R5, R5, 0xffffffe0, !P2 ;  /* 0xffffffe005057807 */ /* 0x000fe20005000000 */
[----:B------:R-:W-:Y:S02]  /*2110*/  IMAD.MOV.U32 R166, RZ, RZ, R18 ;  /* 0x000000ffffa67224 */ /* 0x000fe400078e0012 */
        /* <DEDUP_REMOVED lines=41> */
.L_x_3987:
[----:B------:R-:W-:Y:S05]  /*23b0*/  BSYNC B0 ;  /* 0x0000000000007941 */ /* 0x000fea0003800000 */
.L_x_3986:
        /* <DEDUP_REMOVED lines=45> */
.L_x_3989:
[----:B------:R-:W-:Y:S05]  /*2690*/  BSYNC B0 ;  /* 0x0000000000007941 */ /* 0x000fea0003800000 */
.L_x_3988:
        /* <DEDUP_REMOVED lines=45> */
.L_x_3991:
[----:B------:R-:W-:Y:S05]  /*2970*/  BSYNC B0 ;  /* 0x0000000000007941 */ /* 0x000fea0003800000 */
.L_x_3990:
        /* <DEDUP_REMOVED lines=44> */
.L_x_3993:
[----:B------:R-:W-:Y:S05]  /*2c40*/  BSYNC B0 ;  /* 0x0000000000007941 */ /* 0x000fea0003800000 */
.L_x_3992:
        /* <DEDUP_REMOVED lines=39> */
.L_x_3995:
[----:B------:R-:W-:Y:S05]  /*2ec0*/  BSYNC B0 ;  /* 0x0000000000007941 */ /* 0x000fea0003800000 */
.L_x_3994:
        /* <DEDUP_REMOVED lines=41> */
.L_x_3997:
[----:B------:R-:W-:Y:S05]  /*3160*/  BSYNC B0 ;  /* 0x0000000000007941 */ /* 0x000fea0003800000 */
.L_x_3996:
        /* <DEDUP_REMOVED lines=40> */
.L_x_3999:
[----:B------:R-:W-:Y:S05]  /*33f0*/  BSYNC B0 ;  /* 0x0000000000007941 */ /* 0x000fea0003800000 */
.L_x_3998:
[----:B------:R-:W-:Y:S01]  /*3400*/  ISETP.GE.AND P0, PT, R3, UR9, PT ;  /* 0x0000000903007c0c */ /* 0x000fe2000bf06270 */
[----:B------:R-:W-:-:S12]  /*3410*/  BSSY B0, `(.L_x_4000) ;  /* 0x0000027000007945 */ /* 0x000fd80003800000 */
[----:B------:R-:W-:Y:S05]  /*3420*/  @P0 BRA `(.L_x_4001) ;  /* 0x0000025000000947 */ /* 0x000fea0003800000 */
[----:B------:R-:W-:Y:S01]  /*3430*/  ISETP.GE.AND P6, PT, R240, c[0x0][0x220], PT ;  /* 0x00008800f0007a0c */ /* 0x000fe20003fc6270 */
[----:B-1----:R-:W-:Y:S01]  /*3440*/  IMAD.MOV.U32 R22, RZ, RZ, c[0x0][0x198] ;  /* 0x00006600ff167624 */ /* 0x002fe200078e00ff */
[----:B------:R-:W-:Y:S01]  /*3450*/  ISETP.GE.AND P5, PT, R237, c[0x0][0x220], PT ;  /* 0x00008800ed007a0c */ /* 0x000fe20003fa6270 */
[----:B------:R-:W-:Y:S01]  /*3460*/  ULDC UR4, c[0x0][0x19c] ;  /* 0x0000670000047ab9 */ /* 0x000fe20000000800 */
[----:B------:R-:W-:Y:S01]  /*3470*/  ISETP.GE.AND P3, PT, R236, c[0x0][0x220], PT ;  /* 0x00008800ec007a0c */ /* 0x000fe20003f66270 */
[----:B------:R-:W-:Y:S01]  /*3480*/  UIMAD UR4, UR4, 0x30, URZ ;  /* 0x00000030040478a4 */ /* 0x000fe2000f8e023f */
[----:B------:R-:W-:Y:S01]  /*3490*/  ISETP.GE.AND P1, PT, R235, c[0x0][0x220], PT ;  /* 0x00008800eb007a0c */ /* 0x000fe20003f26270 */
[----:B------:R-:W-:-:S05]  /*34a0*/  IMAD.WIDE.U32 R22, R22, 0x30, R166 ;  /* 0x0000003016167825 */ /* 0x000fca00078e00a6 */
[----:B--2---:R-:W-:Y:S01]  /*34b0*/  IADD3 R12, R23, UR4, RZ ;  /* 0x00000004170c7c10 */ /* 0x004fe2000fffe0ff */
[----:B------:R1:W-:Y:S01]  /*34c0*/  @P6 STS.128 [R238+0x9800], RZ ;  /* 0x009800ffee006388 */ /* 0x0003e20000000c00 */
[C---:B------:R-:W-:Y:S02]  /*34d0*/  @!P6 LEA R24, P0, R22.reuse, c[0x0][0x168], 0x1 ;  /* 0x00005a001618ea11 */ /* 0x040fe400078008ff */
[C---:B------:R-:W-:Y:S02]  /*34e0*/  @!P5 LEA R20, P4, R22.reuse, c[0x0][0x168], 0x1 ;  /* 0x00005a001614da11 */ /* 0x040fe400078808ff */
[C---:B------:R-:W-:Y:S02]  /*34f0*/  @!P3 LEA R18, P2, R22.reuse, c[0x0][0x168], 0x1 ;  /* 0x00005a001612ba11 */ /* 0x040fe400078408ff */
[C---:B------:R-:W-:Y:S02]  /*3500*/  @!P6 LEA.HI.X R25, R22.reuse, c[0x0][0x16c], R12, 0x1, P0 ;  /* 0x00005b001619ea11 */ /* 0x040fe400000f0c0c */
[----:B------:R-:W-:-:S02]  /*3510*/  @!P1 LEA R16, P0, R22, c[0x0][0x168], 0x1 ;  /* 0x00005a0016109a11 */ /* 0x000fc400078008ff */
[C-C-:B------:R-:W-:Y:S01]  /*3520*/  @!P5 LEA.HI.X R21, R22.reuse, c[0x0][0x16c], R12.reuse, 0x1, P4 ;  /* 0x00005b001615da11 */ /* 0x140fe200020f0c0c */
[----:B------:R-:W-:Y:S01]  /*3530*/  @!PT LDS RZ, [RZ] ;  /* 0x00000000fffff984 */ /* 0x000fe20000000800 */
[----:B------:R-:W-:Y:S01]  /*3540*/  @!PT LDS RZ, [RZ] ;  /* 0x00000000fffff984 */ /* 0x000fe20000000800 */
[----:B------:R-:W-:Y:S01]  /*3550*/  @!PT LDS RZ, [RZ] ;  /* 0x00000000fffff984 */ /* 0x000fe20000000800 */
[----:B------:R1:W-:Y:S01]  /*3560*/  @!P6 LDGSTS.E.BYPASS.LTC128B.128 [R238+0x9800], [R24.64] ;  /* 0x0980000018eeefae */ /* 0x0003e2000b901d60 */
[C-C-:B------:R-:W-:Y:S02]  /*3570*/  @!P3 LEA.HI.X R19, R22.reuse, c[0x0][0x16c], R12.reuse, 0x1, P2 ;  /* 0x00005b001613ba11 */ /* 0x140fe400010f0c0c */
[----:B------:R-:W-:Y:S01]  /*3580*/  @!P1 LEA.HI.X R17, R22, c[0x0][0x16c], R12, 0x1, P0 ;  /* 0x00005b0016119a11 */ /* 0x000fe200000f0c0c */
        /* <DEDUP_REMOVED lines=14> */
[----:B------:R1:W-:Y:S02]  /*3670*/  @!P1 LDGSTS.E.BYPASS.LTC128B.128 [R238+0xf800], [R16.64+0x180] ;  /* 0x0f80018010ee9fae */ /* 0x0003e4000b901d60 */
.L_x_4001:
[----:B------:R-:W-:Y:S05]  /*3680*/  BSYNC B0 ;  /* 0x0000000000007941 */ /* 0x000fea0003800000 */
.L_x_4000:
[----:B------:R-:W-:Y:S01]  /*3690*/  USHF.R.S32.HI UR7, URZ, 0x1f, UR13 ;  /* 0x0000001f3f077899 */ /* 0x000fe2000801140d */
[----:B------:R-:W0:Y:S01]  /*36a0*/  LDGDEPBAR ;  /* 0x00000000000079af */ /* 0x000e220000000000 */
[----:B------:R-:W-:-:S02]  /*36b0*/  ULDC.64 UR4, c[0x0][0x320] ;  /* 0x0000c80000047ab9 */ /* 0x000fc40000000a00 */
[----:B------:R-:W-:Y:S02]  /*36c0*/  UIMAD UR7, UR7, UR4, URZ ;  /* 0x00000004070772a4 */ /* 0x000fe4000f8e023f */
[----:B------:R-:W-:Y:S02]  /*36d0*/  UIMAD.WIDE.U32 UR14, UR13, UR4, UR14 ;  /* 0x000000040d0e72a5 */ /* 0x000fe4000f8e000e */
[----:B------:R-:W-:-:S03]  /*36e0*/  UIMAD UR7, UR13, UR5, UR7 ;  /* 0x000000050d0772a4 */ /* 0x000fc6000f8e0207 */
[----:B------:R-:W-:Y:S02]  /*36f0*/  ULDC.64 UR4, c[0x0][0x318] ;  /* 0x0000c60000047ab9 */ /* 0x000fe40000000a00 */
[----:B------:R-:W-:Y:S02]  /*3700*/  ULEA UR4, UP0, UR14, UR4, 0x2 ;  /* 0x000000040e047291 */ /* 0x000fe4000f80103f */
[----:B------:R-:W-:-:S04]  /*3710*/  UIADD3 UR7, UR15, UR7, URZ ;  /* 0x000000070f077290 */ /* 0x000fc8000fffe03f */
[----:B------:R-:W-:Y:S01]  /*3720*/  ULEA.HI.X UR5, UR14, UR5, UR7, 0x2, UP0 ;  /* 0x000000050e057291 */ /* 0x000fe200080f1407 */
[----:B-1----:R-:W-:-:S05]  /*3730*/  IMAD.U32 R16, RZ, RZ, UR4 ;  /* 0x00000004ff107e24 */ /* 0x002fca000f8e00ff */
[----:B------:R-:W-:Y:S01]  /*3740*/  IMAD.U32 R17, RZ, RZ, UR5 ;  /* 0x00000005ff117e24 */ /* 0x000fe2000f8e00ff */
[----:B------:R-:W-:-:S04]  /*3750*/  DEPBAR.LE SB0, 0x0 ;  /* 0x000080000000791a */ /* 0x000fc80000000000 */
[----:B--2---:R-:W2:Y:S04]  /*3760*/  LDG.E R13, [R16.64] ;  /* 0x00000020100d7981 */ /* 0x004ea8000c1e1900 */
[----:B------:R-:W-:Y:S01]  /*3770*/  BAR.SYNC.DEFER_BLOCKING 0x0 ;  /* 0x0000000000007b1d */ /* 0x000fe20000010000 */
[----:B------:R-:W-:Y:S02]  /*3780*/  ISETP.GE.AND P1, PT, R14, UR9, PT ;  /* 0x000000090e007c0c */ /* 0x000fe4000bf26270 */
[----:B------:R-:W-:-:S03]  /*3790*/  LEA R250, P0, R10, c[0x0][0x170], 0x1 ;  /* 0x00005c000afa7a11 */ /* 0x000fc600078008ff */
[----:B------:R-:W2:Y:S01]  /*37a0*/  MUFU.RCP R12, c[0x0][0x238] ;  /* 0x00008e00000c7b08 */ /* 0x000ea20000001000 */
[----:B------:R-:W-:Y:S01]  /*37b0*/  BSSY B0, `(.L_x_4002) ;  /* 0x0000024000007945 */ /* 0x000fe20003800000 */
[----:B------:R-:W-:-:S06]  /*37c0*/  LEA.HI.X R251, R10, c[0x0][0x174], R9, 0x1, P0 ;  /* 0x00005d000afb7a11 */ /* 0x000fcc00000f0c09 */
[----:B------:R1:W-:Y:S04]  /*37d0*/  @P1 STS.128 [R238+0x10000], RZ ;  /* 0x010000ffee001388 */ /* 0x0003e80000000c00 */
[----:B------:R1:W-:Y:S04]  /*37e0*/  @P1 STS.128 [R238+0x12000], RZ ;  /* 0x012000ffee001388 */ /* 0x0003e80000000c00 */
[----:B------:R1:W-:Y:S04]  /*37f0*/  @P1 STS.128 [R238+0x14000], RZ ;  /* 0x014000ffee001388 */ /* 0x0003e80000000c00 */
[----:B------:R1:W-:Y:S01]  /*3800*/  @P1 STS.128 [R238+0x16000], RZ ;  /* 0x016000ffee001388 */ /* 0x0003e20000000c00 */
[----:B--2---:R-:W-:-:S04]  /*3810*/  FMUL.FTZ R12, R13, R12 ;  /* 0x0000000c0d0c7220 */ /* 0x004fc80000410000 */
[----:B------:R1:W2:Y:S01]  /*3820*/  R2UR UR4, R12 ;  /* 0x000000000c0473c2 */ /* 0x0002a200000e0000 */
[----:B------:R-:W-:Y:S05]  /*3830*/  @P1 BRA `(.L_x_4003) ;  /* 0x000001b000001947 */ /* 0x000fea0003800000 */
[----:B------:R-:W-:Y:S02]  /*3840*/  ISETP.GE.AND P2, PT, R237, c[0x0][0x220], PT ;  /* 0x00008800ed007a0c */ /* 0x000fe40003f46270 */
[----:B------:R-:W-:Y:S02]  /*3850*/  ISETP.GE.AND P3, PT, R240, c[0x0][0x220], PT ;  /* 0x00008800f0007a0c */ /* 0x000fe40003f66270 */
[----:B------:R-:W-:Y:S02]  /*3860*/  ISETP.GE.AND P1, PT, R236, c[0x0][0x220], PT ;  /* 0x00008800ec007a0c */ /* 0x000fe40003f26270 */
[----:B------:R-:W-:-:S07]  /*3870*/  ISETP.GE.AND P0, PT, R235, c[0x0][0x220], PT ;  /* 0x00008800eb007a0c */ /* 0x000fce0003f06270 */
[----:B-1----:R-:W-:Y:S02]  /*3880*/  @!P2 IMAD.MOV.U32 R12, RZ, RZ, R250 ;  /* 0x000000ffff0ca224 */ /* 0x002fe400078e00fa */
        /* <DEDUP_REMOVED lines=22> */
.L_x_4003:
[----:B------:R-:W-:Y:S05]  /*39f0*/  BSYNC B0 ;  /* 0x0000000000007941 */ /* 0x000fea0003800000 */
.L_x_4002:
        /* <DEDUP_REMOVED lines=8> */
[----:B-1----:R-:W-:Y:S01]  /*3a80*/  IMAD.U32 R13, RZ, RZ, UR21 ;  /* 0x00000015ff0d7e24 */ /* 0x002fe2000f8e00ff */
        /* <DEDUP_REMOVED lines=36> */
.L_x_4005:
[----:B------:R-:W-:Y:S05]  /*3cd0*/  BSYNC B0 ;  /* 0x0000000000007941 */ /* 0x000fea0003800000 */
.L_x_4004:
        /* <DEDUP_REMOVED lines=48> */
.L_x_4007:
[----:B------:R-:W-:Y:S05]  /*3fe0*/  BSYNC B0 ;  /* 0x0000000000007941 */ /* 0x000fea0003800000 */
.L_x_4006:
[----:B------:R-:W-:Y:S01]  /*3ff0*/  ISETP.GE.AND P0, PT, R3, UR9, PT ;  /* 0x0000000903007c0c */ /* 0x000fe2000bf06270 */
[----:B------:R-:W-:Y:S01]  /*4000*/  BSSY B0, `(.L_x_4008) ;  /* 0x0000030000007945 */ /* 0x000fe20003800000 */
[----:B------:R-:W-:-:S05]  /*4010*/  LOP3.LUT R4, R8, 0xffffffe0, RZ, 0xc0, !PT ;  /* 0xffffffe008047812 */ /* 0x000fca00078ec0ff */
[----:B------:R-:W-:-:S06]  /*4020*/  IMAD.IADD R3, R165, 0x1, -R4 ;  /* 0x00000001a5037824 */ /* 0x000fcc00078e0a04 */
        /* <DEDUP_REMOVED lines=45> */
.L_x_4009:
[----:B------:R-:W-:Y:S05]  /*4300*/  BSYNC B0 ;  /* 0x0000000000007941 */ /* 0x000fea0003800000 */
.L_x_4008:
[C---:B------:R-:W-:Y:S01]  /*4310*/  IMAD.SHL.U32 R4, R2.reuse, 0x40, RZ ;  /* 0x0000004002047824 */ /* 0x040fe200078e00ff */
[----:B------:R-:W-:Y:S01]  /*4320*/  R2P PR, R2, 0x6 ;  /* 0x0000000602007804 */ /* 0x000fe20000000000 */
[----:B------:R-:W-:Y:S01]  /*4330*/  IMAD.SHL.U32 R14, R14, 0x8, RZ ;  /* 0x000000080e0e7824 */ /* 0x000fe200078e00ff */
[----:B------:R-:W0:Y:S01]  /*4340*/  LDGDEPBAR ;  /* 0x00000000000079af */ /* 0x000e220000000000 */
[----:B------:R-:W-:Y:S01]  /*4350*/  IMAD R234, R85, 0x400, R0 ;  /* 0x0000040055ea7824 */ /* 0x000fe200078e0200 */
[----:B------:R-:W-:Y:S01]  /*4360*/  LOP3.LUT R9, R4, 0x1c0, RZ, 0xc0, !PT ;  /* 0x000001c004097812 */ /* 0x000fe200078ec0ff */
[----:B------:R-:W-:Y:S02]  /*4370*/  UISETP.GE.AND UP0, UPT, UR26, 0x2, UPT ;  /* 0x000000021a00788c */ /* 0x000fe4000bf06270 */
[----:B------:R-:W-:Y:S01]  /*4380*/  IMAD.SHL.U32 R234, R234, 0x2, RZ ;  /* 0x00000002eaea7824 */ /* 0x000fe200078e00ff */
[----:B------:R-:W-:Y:S02]  /*4390*/  LOP3.LUT R4, R9, 0x8, R14, 0xf8, !PT ;  /* 0x0000000809047812 */ /* 0x000fe400078ef80e */
[----:B------:R-:W-:Y:S01]  /*43a0*/  SHF.R.U32.HI R9, RZ, 0x3, R9 ;  /* 0x00000003ff097819 */ /* 0x000fe20000011609 */
[--C-:B------:R-:W-:Y:S01]  /*43b0*/  IMAD R232, R7, 0x2, R234.reuse ;  /* 0x0000000207e87824 */ /* 0x100fe200078e02ea */
[----:B------:R-:W-:Y:S01]  /*43c0*/  LDSM.16.M88.4 R80, [R234+0x2000] ;  /* 0x00200000ea50783b */ /* 0x000fe20000000200 */
[C---:B------:R-:W-:Y:S01]  /*43d0*/  IMAD R230, R5.reuse, 0x2, R234 ;  /* 0x0000000205e67824 */ /* 0x040fe200078e02ea */
[----:B------:R-:W-:Y:S01]  /*43e0*/  LOP3.LUT R4, R4, R9, RZ, 0x3c, !PT ;  /* 0x0000000904047212 */ /* 0x000fe200078e3cff */
[----:B------:R-:W-:Y:S01]  /*43f0*/  IMAD R229, R5, 0x2, R232 ;  /* 0x0000000205e57824 */ /* 0x000fe200078e02e8 */
[----:B-1----:R-:W-:Y:S03]  /*4400*/  LDSM.16.M88.4 R8, [R234] ;  /* 0x00000000ea08783b */ /* 0x002fe60000000200 */
[----:B------:R-:W-:Y:S01]  /*4410*/  IMAD R233, R233, 0x200, R4 ;  /* 0x00000200e9e97824 */ /* 0x000fe200078e0204 */
[----:B------:R-:W-:Y:S03]  /*4420*/  LDSM.16.M88.4 R32, [R232] ;  /* 0x00000000e820783b */ /* 0x000fe60000000200 */
[----:B------:R-:W-:Y:S01]  /*4430*/  IMAD.SHL.U32 R233, R233, 0x2, RZ ;  /* 0x00000002e9e97824 */ /* 0x000fe200078e00ff */
[----:B------:R-:W-:Y:S04]  /*4440*/  LDSM.16.M88.4 R44, [R230] ;  /* 0x00000000e62c783b */ /* 0x000fe80000000200 */
[----:B------:R-:W1:Y:S01]  /*4450*/  LDSM.16.M88.4 R60, [R233+0x8800] ;  /* 0x00880000e93c783b */ /* 0x000e620000000200 */
[----:B------:R-:W-:-:S02]  /*4460*/  IADD3 R2, R233, 0x8000, RZ ;  /* 0x00008000e9027810 */ /* 0x000fc40007ffe0ff */
[----:B------:R-:W-:Y:S01]  /*4470*/  IADD3 R231, R233, 0x8020, RZ ;  /* 0x00008020e9e77810 */ /* 0x000fe20007ffe0ff */
[----:B------:R-:W5:Y:S01]  /*4480*/  LDSM.16.M88.4 R16, [R233+0x8000] ;  /* 0x00800000e910783b */ /* 0x000f620000000200 */
[----:B------:R-:W-:Y:S01]  /*4490*/  @P1 IADD3 R231, R2, -0x20, RZ ;  /* 0xffffffe002e71810 */ /* 0x000fe20007ffe0ff */
[----:B------:R-:W-:Y:S02]  /*44a0*/  IMAD.MOV.U32 R2, RZ, RZ, 0x40 ;  /* 0x00000040ff027424 */ /* 0x000fe400078e00ff */
[----:B------:R-:W3:Y:S01]  /*44b0*/  LDSM.16.M88.4 R52, [R233+0x9000] ;  /* 0x00900000e934783b */ /* 0x000ee20000000200 */
[C---:B------:R-:W-:Y:S02]  /*44c0*/  IADD3 R223, R231.reuse, 0x800, RZ ;  /* 0x00000800e7df7810 */ /* 0x040fe40007ffe0ff */
[----:B------:R-:W-:Y:S01]  /*44d0*/  SEL R2, R2, 0xffffffc0, !P2 ;  /* 0xffffffc002027807 */ /* 0x000fe20005000000 */
[----:B------:R-:W4:Y:S01]  /*44e0*/  LDSM.16.M88.4 R28, [R233+0x9800] ;  /* 0x00980000e91c783b */ /* 0x000f220000000200 */
[----:B------:R-:W-:-:S02]  /*44f0*/  IADD3 R222, R231, 0x1000, RZ ;  /* 0x00001000e7de7810 */ /* 0x000fc40007ffe0ff */
[----:B------:R-:W-:Y:S01]  /*4500*/  IADD3 R221, R231, 0x1800, RZ ;  /* 0x00001800e7dd7810 */ /* 0x000fe20007ffe0ff */
[----:B------:R-:W2:Y:S01]  /*4510*/  LDSM.16.M88.4 R24, [R231+0x800] ;  /* 0x00080000e718783b */ /* 0x000ea20000000200 */
[----:B------:R-:W-:Y:S01]  /*4520*/  IMAD.IADD R227, R233, 0x1, R2 ;  /* 0x00000001e9e37824 */ /* 0x000fe200078e0202 */
[C---:B------:R-:W-:Y:S01]  /*4530*/  IADD3 R219, R231.reuse, 0x2000, RZ ;  /* 0x00002000e7db7810 */ /* 0x040fe20007ffe0ff */
[----:B------:R-:W-:Y:S01]  /*4540*/  IMAD.IADD R220, R2, 0x1, R231 ;  /* 0x0000000102dc7824 */ /* 0x000fe200078e02e7 */
[----:B------:R-:W2:Y:S01]  /*4550*/  LDSM.16.M88.4 R36, [R231] ;  /* 0x00000000e724783b */ /* 0x000ea20000000200 */
[----:B------:R-:W-:Y:S02]  /*4560*/  SHF.R.S32.HI R2, RZ, 0x1f, R3 ;  /* 0x0000001fff027819 */ /* 0x000fe40000011403 */
[----:B------:R-:W-:Y:S01]  /*4570*/  IADD3 R218, R231, 0x2800, RZ ;  /* 0x00002800e7da7810 */ /* 0x000fe20007ffe0ff */
[----:B------:R-:W2:Y:S01]  /*4580*/  LDSM.16.M88.4 R12, [R231+0x1000] ;  /* 0x00100000e70c783b */ /* 0x000ea20000000200 */
[----:B------:R-:W-:Y:S01]  /*4590*/  LEA.HI R3, R2, R3, RZ, 0x2 ;  /* 0x0000000302037211 */ /* 0x000fe200078f10ff */
[----:B------:R-:W-:Y:S01]  /*45a0*/  IMAD.SHL.U32 R2, R165, 0x2, RZ ;  /* 0x00000002a5027824 */ /* 0x000fe200078e00ff */
[----:B------:R-:W-:Y:S01]  /*45b0*/  IADD3 R217, R231, 0x3000, RZ ;  /* 0x00003000e7d97810 */ /* 0x000fe20007ffe0ff */
[----:B------:R-:W2:Y:S01]  /*45c0*/  LDSM.16.M88.4 R72, [R231+0x1800] ;  /* 0x00180000e748783b */ /* 0x000ea20000000200 */
[----:B------:R-:W-:-:S02]  /*45d0*/  SHF.R.S32.HI R4, RZ, 0x2, R3 ;  /* 0x00000002ff047819 */ /* 0x000fc40000011403 */
[----:B------:R-:W-:Y:S01]  /*45e0*/  LOP3.LUT R3, R2, 0x6, RZ, 0xc0, !PT ;  /* 0x0000000602037812 */ /* 0x000fe200078ec0ff */
[----:B------:R-:W-:Y:S01]  /*45f0*/  LDSM.16.M88.4 R68, [R227+0x8800] ;  /* 0x00880000e344783b */ /* 0x000fe20000000200 */
[----:B------:R-:W-:Y:S01]  /*4600*/  IADD3 R216, R231, 0x3800, RZ ;  /* 0x00003800e7d87810 */ /* 0x000fe20007ffe0ff */
[----:B------:R-:W-:Y:S01]  /*4610*/  IMAD R2, R85, 0x10, R4 ;  /* 0x0000001055027824 */ /* 0x000fe200078e0204 */
[C---:B------:R-:W-:Y:S01]  /*4620*/  IADD3 R215, R231.reuse, 0x4000, RZ ;  /* 0x00004000e7d77810 */ /* 0x040fe20007ffe0ff */
[----:B------:R-:W-:Y:S01]  /*4630*/  LDSM.16.M88.4 R40, [R227+0x9000] ;  /* 0x00900000e328783b */ /* 0x000fe20000000200 */
[C---:B------:R-:W-:Y:S02]  /*4640*/  IADD3 R214, R231.reuse, 0x4800, RZ ;  /* 0x00004800e7d67810 */ /* 0x040fe40007ffe0ff */
[----:B------:R-:W-:Y:S01]  /*4650*/  IADD3 R2, R2, UR12, RZ ;  /* 0x0000000c02027c10 */ /* 0x000fe2000fffe0ff */
[----:B-1----:R-:W-:Y:S01]  /*4660*/  HMMA.16816.F32 R64, R8, R60, RZ ;  /* 0x0000003c0840723c */ /* 0x002fe200000018ff */
[----:B------:R-:W-:Y:S01]  /*4670*/  LDSM.16.M88.4 R76, [R233+0xa800] ;  /* 0x00a80000e94c783b */ /* 0x000fe20000000200 */
[----:B------:R-:W-:-:S02]  /*4680*/  IADD3 R213, R231, 0x5000, RZ ;  /* 0x00005000e7d57810 */ /* 0x000fc40007ffe0ff */
[C---:B------:R-:W-:Y:S02]  /*4690*/  IADD3 R212, R231.reuse, 0x5800, RZ ;  /* 0x00005800e7d47810 */ /* 0x040fe40007ffe0ff */
[C---:B------:R-:W-:Y:S02]  /*46a0*/  IADD3 R211, R231.reuse, 0x6000, RZ ;  /* 0x00006000e7d37810 */ /* 0x040fe40007ffe0ff */
[----:B------:R-:W-:Y:S01]  /*46b0*/  HMMA.16816.F32 R60, R8, R62, RZ ;  /* 0x0000003e083c723c */ /* 0x000fe200000018ff */
[C---:B------:R-:W-:Y:S02]  /*46c0*/  IADD3 R210, R231.reuse, 0x6800, RZ ;  /* 0x00006800e7d27810 */ /* 0x040fe40007ffe0ff */
[C---:B------:R-:W-:Y:S02]  /*46d0*/  IADD3 R209, R231.reuse, 0x7000, RZ ;  /* 0x00007000e7d17810 */ /* 0x040fe40007ffe0ff */
[----:B------:R-:W-:-:S03]  /*46e0*/  IADD3 R208, R231, 0x7800, RZ ;  /* 0x00007800e7d07810 */ /* 0x000fc60007ffe0ff */
[C---:B-----5:R-:W-:Y:S08]  /*46f0*/  HMMA.16816.F32 R20, R8.reuse, R16, RZ ;  /* 0x000000100814723c */ /* 0x060ff000000018ff */
[C---:B---3--:R-:W-:Y:S08]  /*4700*/  HMMA.16816.F32 R56, R8.reuse, R52, RZ ;  /* 0x000000340838723c */ /* 0x048ff000000018ff */
[C---:B------:R-:W-:Y:S08]  /*4710*/  HMMA.16816.F32 R16, R8.reuse, R18, RZ ;  /* 0x000000120810723c */ /* 0x040ff000000018ff */
[C---:B------:R-:W-:Y:S08]  /*4720*/  HMMA.16816.F32 R52, R8.reuse, R54, RZ ;  /* 0x000000360834723c */ /* 0x040ff000000018ff */
[C---:B----4-:R-:W-:Y:S08]  /*4730*/  HMMA.16816.F32 R48, R8.reuse, R28, RZ ;  /* 0x0000001c0830723c */ /* 0x050ff000000018ff */
[----:B------:R-:W-:Y:S01]  /*4740*/  HMMA.16816.F32 R8, R8, R30, RZ ;  /* 0x0000001e0808723c */ /* 0x000fe200000018ff */
[----:B------:R-:W1:Y:S07]  /*4750*/  LDSM.16.M88.4 R28, [R227+0x8000] ;  /* 0x00800000e31c783b */ /* 0x000e6e0000000200 */
[C---:B--2---:R-:W-:Y:S08]  /*4760*/  HMMA.16816.F32 R64, R32.reuse, R24, R64 ;  /* 0x000000182040723c */ /* 0x044ff00000001840 */
[C---:B------:R-:W-:Y:S01]  /*4770*/  HMMA.16816.F32 R60, R32.reuse, R26, R60 ;  /* 0x0000001a203c723c */ /* 0x040fe2000000183c */
[----:B------:R-:W2:Y:S07]  /*4780*/  LDSM.16.M88.4 R24, [R227+0x9800] ;  /* 0x00980000e318783b */ /* 0x000eae0000000200 */
[C---:B------:R-:W-:Y:S08]  /*4790*/  HMMA.16816.F32 R20, R32.reuse, R36, R20 ;  /* 0x000000242014723c */ /* 0x040ff00000001814 */
[C---:B------:R-:W-:Y:S01]  /*47a0*/  HMMA.16816.F32 R16, R32.reuse, R38, R16 ;  /* 0x000000262010723c */ /* 0x040fe20000001810 */
[----:B------:R-:W-:Y:S07]  /*47b0*/  LDSM.16.M88.4 R36, [R220] ;  /* 0x00000000dc24783b */ /* 0x000fee0000000200 */
[C---:B------:R-:W-:Y:S08]  /*47c0*/  HMMA.16816.F32 R56, R32.reuse, R12, R56 ;  /* 0x0000000c2038723c */ /* 0x040ff00000001838 */
[C---:B------:R-:W-:Y:S01]  /*47d0*/  HMMA.16816.F32 R52, R32.reuse, R14, R52 ;  /* 0x0000000e2034723c */ /* 0x040fe20000001834 */
[----:B------:R-:W3:Y:S07]  /*47e0*/  LDSM.16.M88.4 R12, [R229] ;  /* 0x00000000e50c783b */ /* 0x000eee0000000200 */
[C---:B------:R-:W-:Y:S08]  /*47f0*/  HMMA.16816.F32 R48, R32.reuse, R72, R48 ;  /* 0x000000482030723c */ /* 0x040ff00000001830 */
        /* <DEDUP_REMOVED lines=12> */
[C---:B--2---:R-:W-:Y:S08]  /*48c0*/  HMMA.16816.F32 R48, R44.reuse, R24, R48 ;  /* 0x000000182c30723c */ /* 0x044ff00000001830 */
[----:B------:R-:W-:Y:S01]  /*48d0*/  HMMA.16816.F32 R44, R44, R26, R8 ;  /* 0x0000001a2c2c723c */ /* 0x000fe20000001808 */
[----:B------:R-:W2:Y:S04]  /*48e0*/  LDSM.16.M88.4 R24, [R220+0x1800] ;  /* 0x00180000dc18783b */ /* 0x000ea80000000200 */
[----:B------:R-:W5:Y:S03]  /*48f0*/  LDSM.16.M88.4 R8, [R233+0xa000] ;  /* 0x00a00000e908783b */ /* 0x000f660000000200 */
[C---:B---3--:R-:W-:Y:S08]  /*4900*/  HMMA.16816.F32 R20, R12.reuse, R36, R20 ;  /* 0x000000240c14723c */ /* 0x048ff00000001814 */
[C---:B------:R-:W-:Y:S01]  /*4910*/  HMMA.16816.F32 R16, R12.reuse, R38, R16 ;  /* 0x000000260c10723c */ /* 0x040fe20000001810 */
[----:B------:R-:W3:Y:S07]  /*4920*/  LDSM.16.M88.4 R36, [R231+0x2000] ;  /* 0x00200000e724783b */ /* 0x000eee0000000200 */
[C---:B----4-:R-:W-:Y:S08]  /*4930*/  HMMA.16816.F32 R64, R12.reuse, R32, R64 ;  /* 0x000000200c40723c */ /* 0x050ff00000001840 */
[C---:B------:R-:W-:Y:S01]  /*4940*/  HMMA.16816.F32 R60, R12.reuse, R34, R60 ;  /* 0x000000220c3c723c */ /* 0x040fe2000000183c */
[----:B------:R-:W4:Y:S07]  /*4950*/  LDSM.16.M88.4 R32, [R231+0x2800] ;  /* 0x00280000e720783b */ /* 0x000f2e0000000200 */
[C---:B-1----:R-:W-:Y:S08]  /*4960*/  HMMA.16816.F32 R56, R12.reuse, R28, R56 ;  /* 0x0000001c0c38723c */ /* 0x042ff00000001838 */
[C---:B--2---:R-:W-:Y:S08]  /*4970*/  HMMA.16816.F32 R48, R12.reuse, R24, R48 ;  /* 0x000000180c30723c */ /* 0x044ff00000001830 */
[C---:B------:R-:W-:Y:S01]  /*4980*/  HMMA.16816.F32 R44, R12.reuse, R26, R44 ;  /* 0x0000001a0c2c723c */ /* 0x040fe2000000182c */
[----:B------:R-:W1:Y:S07]  /*4990*/  LDSM.16.M88.4 R24, [R231+0x3800] ;  /* 0x00380000e718783b */ /* 0x000e6e0000000200 */
[----:B------:R-:W-:Y:S01]  /*49a0*/  HMMA.16816.F32 R52, R12, R30, R52 ;  /* 0x0000001e0c34723c */ /* 0x000fe20000001834 */
[----:B------:R-:W2:Y:S04]  /*49b0*/  LDSM.16.M88.4 R28, [R231+0x3000] ;  /* 0x00300000e71c783b */ /* 0x000ea80000000200 */
[----:B------:R-:W-:Y:S03]  /*49c0*/  LDSM.16.M88.4 R12, [R230+0x2000] ;  /* 0x00200000e60c783b */ /* 0x000fe60000000200 */
[C---:B-----5:R-:W-:Y:S08]  /*49d0*/  HMMA.16816.F32 R20, R80.reuse, R8, R20 ;  /* 0x000000085014723c */ /* 0x060ff00000001814 */
[C---:B------:R-:W-:Y:S01]  /*49e0*/  HMMA.16816.F32 R16, R80.reuse, R10, R16 ;  /* 0x0000000a5010723c */ /* 0x040fe20000001810 */
[----:B------:R-:W5:Y:S07]  /*49f0*/  LDSM.16.M88.4 R8, [R227+0xa000] ;  /* 0x00a00000e308783b */ /* 0x000f6e0000000200 */
[C---:B------:R-:W-:Y:S08]  /*4a00*/  HMMA.16816.F32 R64, R80.reuse, R76, R64 ;  /* 0x0000004c5040723c */ /* 0x040ff00000001840 */
[C---:B------:R-:W-:Y:S08]  /*4a10*/  HMMA.16816.F32 R60, R80.reuse, R78, R60 ;  /* 0x0000004e503c723c */ /* 0x040ff0000000183c */
[C---:B------:R-:W-:Y:S08]  /*4a20*/  HMMA.16816.F32 R48, R80.reuse, R68, R48 ;  /* 0x000000445030723c */ /* 0x040ff00000001830 */
[C---:B------:R-:W-:Y:S01]  /*4a30*/  HMMA.16816.F32 R44, R80.reuse, R70, R44 ;  /* 0x00000046502c723c */ /* 0x040fe2000000182c */
[----:B------:R-:W1:Y:S07]  /*4a40*/  LDSM.16.M88.4 R68, [R227+0xa800] ;  /* 0x00a80000e344783b */ /* 0x000e6e0000000200 */
[C---:B------:R-:W-:Y:S08]  /*4a50*/  HMMA.16816.F32 R56, R80.reuse, R72, R56 ;  /* 0x000000485038723c */ /* 0x040ff00000001838 */
[----:B------:R-:W-:Y:S08]  /*4a60*/  HMMA.16816.F32 R52, R80, R74, R52 ;  /* 0x0000004a5034723c */ /* 0x000ff00000001834 */
[C---:B---3--:R-:W-:Y:S08]  /*4a70*/  HMMA.16816.F32 R20, R40.reuse, R36, R20 ;  /* 0x000000242814723c */ /* 0x048ff00000001814 */
[C---:B------:R-:W-:Y:S01]  /*4a80*/  HMMA.16816.F32 R16, R40.reuse, R38, R16 ;  /* 0x000000262810723c */ /* 0x040fe20000001810 */
[----:B------:R-:W3:Y:S07]  /*4a90*/  LDSM.16.M88.4 R36, [R227+0xb000] ;  /* 0x00b00000e324783b */ /* 0x000eee0000000200 */
[C---:B----4-:R-:W-:Y:S08]  /*4aa0*/  HMMA.16816.F32 R64, R40.reuse, R32, R64 ;  /* 0x000000202840723c */ /* 0x050ff00000001840 */
        /* <DEDUP_REMOVED lines=8> */
[----:B------:R-:W-:Y:S03]  /*4b30*/  LDSM.16.M88.4 R40, [R220+0x3000] ;  /* 0x00300000dc28783b */ /* 0x000fe60000000200 */
[C---:B-----5:R-:W-:Y:S08]  /*4b40*/  HMMA.16816.F32 R20, R12.reuse, R8, R20 ;  /* 0x000000080c14723c */ /* 0x060ff00000001814 */
[C---:B------:R-:W-:Y:S01]  /*4b50*/  HMMA.16816.F32 R16, R12.reuse, R10, R16 ;  /* 0x0000000a0c10723c */ /* 0x040fe20000001810 */
[----:B------:R-:W4:Y:S07]  /*4b60*/  LDSM.16.M88.4 R8, [R220+0x2800] ;  /* 0x00280000dc08783b */ /* 0x000f2e0000000200 */
[C---:B------:R-:W-:Y:S08]  /*4b70*/  HMMA.16816.F32 R64, R12.reuse, R68, R64 ;  /* 0x000000440c40723c */ /* 0x040ff00000001840 */
[C---:B------:R-:W-:Y:S01]  /*4b80*/  HMMA.16816.F32 R60, R12.reuse, R70, R60 ;  /* 0x000000460c3c723c */ /* 0x040fe2000000183c */
[----:B------:R-:W5:Y:S07]  /*4b90*/  LDSM.16.M88.4 R68, [R220+0x3800] ;  /* 0x00380000dc44783b */ /* 0x000f6e0000000200 */
[C---:B---3--:R-:W-:Y:S08]  /*4ba0*/  HMMA.16816.F32 R56, R12.reuse, R36, R56 ;  /* 0x000000240c38723c */ /* 0x048ff00000001838 */
[C---:B------:R-:W-:Y:S01]  /*4bb0*/  HMMA.16816.F32 R72, R12.reuse, R38, R52 ;  /* 0x000000260c48723c */ /* 0x040fe20000001834 */
[----:B------:R-:W-:Y:S04]  /*4bc0*/  LDSM.16.M88.4 R52, [R234+0x4000] ;  /* 0x00400000ea34783b */ /* 0x000fe80000000200 */
[----:B------:R-:W3:Y:S03]  /*4bd0*/  LDSM.16.M88.4 R36, [R233+0xc000] ;  /* 0x00c00000e924783b */ /* 0x000ee60000000200 */
[C---:B-1----:R-:W-:Y:S08]  /*4be0*/  HMMA.16816.F32 R48, R12.reuse, R24, R48 ;  /* 0x000000180c30723c */ /* 0x042ff00000001830 */
[----:B------:R-:W-:Y:S01]  /*4bf0*/  HMMA.16816.F32 R44, R12, R26, R44 ;  /* 0x0000001a0c2c723c */ /* 0x000fe2000000182c */
[----:B------:R-:W1:Y:S04]  /*4c00*/  LDSM.16.M88.4 R12, [R233+0xc800] ;  /* 0x00c80000e90c783b */ /* 0x000e680000000200 */
[----:B------:R-:W-:Y:S03]  /*4c10*/  LDSM.16.M88.4 R24, [R231+0x4000] ;  /* 0x00400000e718783b */ /* 0x000fe60000000200 */
        /* <DEDUP_REMOVED lines=9> */
[C---:B-----5:R-:W-:Y:S08]  /*4cb0*/  HMMA.16816.F32 R48, R32.reuse, R68, R48 ;  /* 0x000000442030723c */ /* 0x060ff00000001830 */
[----:B------:R-:W-:Y:S01]  /*4cc0*/  HMMA.16816.F32 R44, R32, R70, R44 ;  /* 0x00000046202c723c */ /* 0x000fe2000000182c */
[----:B------:R-:W4:Y:S07]  /*4cd0*/  LDSM.16.M88.4 R32, [R233+0xd800] ;  /* 0x00d80000e920783b */ /* 0x000f2e0000000200 */
        /* <DEDUP_REMOVED lines=17> */
[C---:B------:R-:W-:Y:S01]  /*4df0*/  HMMA.16816.F32 R60, R28.reuse, R42, R60 ;  /* 0x0000002a1c3c723c */ /* 0x040fe2000000183c */
[----:B------:R-:W4:Y:S07]  /*4e00*/  LDSM.16.M88.4 R40, [R227+0xc800] ;  /* 0x00c80000e328783b */ /* 0x000f2e0000000200 */
[C---:B---3--:R-:W-:Y:S08]  /*4e10*/  HMMA.16816.F32 R56, R28.reuse, R36, R56 ;  /* 0x000000241c38723c */ /* 0x048ff00000001838 */
[C---:B------:R-:W-:Y:S01]  /*4e20*/  HMMA.16816.F32 R72, R28.reuse, R38, R72 ;  /* 0x000000261c48723c */ /* 0x040fe20000001848 */
[----:B------:R-:W3:Y:S07]  /*4e30*/  LDSM.16.M88.4 R36, [R227+0xd800] ;  /* 0x00d80000e324783b */ /* 0x000eee0000000200 */
[C---:B-1----:R-:W-:Y:S01]  /*4e40*/  HMMA.16816.F32 R68, R28.reuse, R12, R48 ;  /* 0x0000000c1c44723c */ /* 0x042fe20000001830 */
[----:B------:R-:W-:Y:S07]  /*4e50*/  LDSM.16.M88.4 R48, [R220+0x4000] ;  /* 0x00400000dc30783b */ /* 0x000fee0000000200 */
[----:B------:R-:W-:Y:S01]  /*4e60*/  HMMA.16816.F32 R44, R28, R14, R44 ;  /* 0x0000000e1c2c723c */ /* 0x000fe2000000182c */
[----:B------:R-:W1:Y:S04]  /*4e70*/  LDSM.16.M88.4 R12, [R220+0x4800] ;  /* 0x00480000dc0c783b */ /* 0x000e680000000200 */
[----:B------:R-:W-:Y:S03]  /*4e80*/  LDSM.16.M88.4 R28, [R233+0xe800] ;  /* 0x00e80000e91c783b */ /* 0x000fe60000000200 */
[C---:B--2---:R-:W-:Y:S08]  /*4e90*/  HMMA.16816.F32 R20, R24.reuse, R8, R20 ;  /* 0x000000081814723c */ /* 0x044ff00000001814 */
[C---:B------:R-:W-:Y:S01]  /*4ea0*/  HMMA.16816.F32 R16, R24.reuse, R10, R16 ;  /* 0x0000000a1810723c */ /* 0x040fe20000001810 */
[----:B------:R-:W2:Y:S07]  /*4eb0*/  LDSM.16.M88.4 R8, [R220+0x5000] ;  /* 0x00500000dc08783b */ /* 0x000eae0000000200 */
        /* <DEDUP_REMOVED lines=10> */
[C---:B-1----:R-:W-:Y:S08]  /*4f60*/  HMMA.16816.F32 R64, R52.reuse, R12, R64 ;  /* 0x0000000c3440723c */ /* 0x042ff00000001840 */
[C---:B------:R-:W-:Y:S01]  /*4f70*/  HMMA.16816.F32 R60, R52.reuse, R14, R60 ;  /* 0x0000000e343c723c */ /* 0x040fe2000000183c */
[----:B------:R-:W1:Y:S07]  /*4f80*/  LDSM.16.M88.4 R12, [R233+0xf800] ;  /* 0x00f80000e90c783b */ /* 0x000e6e0000000200 */
[C---:B------:R-:W-:Y:S08]  /*4f90*/  HMMA.16816.F32 R20, R52.reuse, R48, R20 ;  /* 0x000000303414723c */ /* 0x040ff00000001814 */
[C---:B------:R-:W-:Y:S01]  /*4fa0*/  HMMA.16816.F32 R16, R52.reuse, R50, R16 ;  /* 0x000000323410723c */ /* 0x040fe20000001810 */
[----:B------:R-:W-:Y:S07]  /*4fb0*/  LDSM.16.M88.4 R48, [R232+0x6000] ;  /* 0x00600000e830783b */ /* 0x000fee0000000200 */
[C---:B--2---:R-:W-:Y:S08]  /*4fc0*/  HMMA.16816.F32 R56, R52.reuse, R8, R56 ;  /* 0x000000083438723c */ /* 0x044ff00000001838 */
[C---:B---3--:R-:W-:Y:S08]  /*4fd0*/  HMMA.16816.F32 R68, R52.reuse, R24, R68 ;  /* 0x000000183444723c */ /* 0x048ff00000001844 */
[C---:B------:R-:W-:Y:S01]  /*4fe0*/  HMMA.16816.F32 R44, R52.reuse, R26, R44 ;  /* 0x0000001a342c723c */ /* 0x040fe2000000182c */
[----:B------:R-:W-:Y:S07]  /*4ff0*/  LDSM.16.M88.4 R24, [R231+0x6800] ;  /* 0x00680000e718783b */ /* 0x000fee0000000200 */
[----:B------:R-:W-:Y:S01]  /*5000*/  HMMA.16816.F32 R72, R52, R10, R72 ;  /* 0x0000000a3448723c */ /* 0x000fe20000001848 */
[----:B------:R-:W2:Y:S07]  /*5010*/  LDSM.16.M88.4 R8, [R231+0x6000] ;  /* 0x00600000e708783b */ /* 0x000eae0000000200 */
        /* <DEDUP_REMOVED lines=8> */
[----:B------:R-:W3:Y:S07]  /*50a0*/  LDSM.16.M88.4 R28, [R231+0x7000] ;  /* 0x00700000e71c783b */ /* 0x000eee0000000200 */
[C---:B--2---:R-:W-:Y:S08]  /*50b0*/  HMMA.16816.F32 R20, R48.reuse, R8, R20 ;  /* 0x000000083014723c */ /* 0x044ff00000001814 */
[----:B------:R-:W-:Y:S01]  /*50c0*/  HMMA.16816.F32 R16, R48, R10, R16 ;  /* 0x0000000a3010723c */ /* 0x000fe20000001810 */
[----:B------:R-:W2:Y:S07]  /*50d0*/  LDSM.16.M88.4 R8, [R227+0xe000] ;  /* 0x00e00000e308783b */ /* 0x000eae0000000200 */
[C---:B------:R-:W-:Y:S07]  /*50e0*/  HMMA.16816.F32 R56, R36.reuse, R40, R56 ;  /* 0x000000282438723c */ /* 0x040fee0000001838 */
[----:B------:R-:W-:Y:S01]  /*50f0*/  IMAD.U32 R40, RZ, RZ, UR26 ;  /* 0x0000001aff287e24 */ /* 0x000fe2000f8e00ff */
[----:B------:R-:W-:Y:S01]  /*5100*/  HMMA.16816.F32 R72, R36, R42, R72 ;  /* 0x0000002a2448723c */ /* 0x000fe20000001848 */
[----:B------:R-:W-:-:S02]  /*5110*/  IMAD.U32 R41, RZ, RZ, UR10 ;  /* 0x0000000aff297e24 */ /* 0x000fc4000f8e00ff */
[----:B------:R-:W-:-:S03]  /*5120*/  IMAD R40, R40, 0x40, R3 ;  /* 0x0000004028287824 */ /* 0x000fc600078e0203 */
[----:B------:R-:W-:Y:S02]  /*5130*/  IADD3 R41, R41, -UR27, R2 ;  /* 0x8000001b29297c10 */ /* 0x000fe4000fffe002 */
[C---:B------:R-:W-:Y:S01]  /*5140*/  IADD3 R38, R40.reuse, -0x38, RZ ;  /* 0xffffffc828267810 */ /* 0x040fe20007ffe0ff */
[C---:B------:R-:W-:Y:S01]  /*5150*/  HMMA.16816.F32 R64, R48.reuse, R24, R64 ;  /* 0x000000183040723c */ /* 0x040fe20000001840 */
[C---:B------:R-:W-:Y:S02]  /*5160*/  IADD3 R80, R40.reuse, -0x28, RZ ;  /* 0xffffffd828507810 */ /* 0x040fe40007ffe0ff */
[C---:B------:R-:W-:Y:S02]  /*5170*/  IADD3 R54, R40.reuse, -0x37, RZ ;  /* 0xffffffc928367810 */ /* 0x040fe40007ffe0ff */
[C---:B------:R-:W-:Y:S02]  /*5180*/  IADD3 R76, R40.reuse, -0x30, RZ ;  /* 0xffffffd0284c7810 */ /* 0x040fe40007ffe0ff */
[C---:B------:R-:W-:Y:S01]  /*5190*/  IMAD.IADD R24, R41.reuse, 0x1, -R38 ;  /* 0x0000000129187824 */ /* 0x040fe200078e0a26 */
[----:B-1----:R-:W-:Y:S01]  /*51a0*/  HMMA.16816.F32 R68, R48, R12, R68 ;  /* 0x0000000c3044723c */ /* 0x002fe20000001844 */
[----:B------:R-:W-:Y:S01]  /*51b0*/  IMAD.IADD R37, R41, 0x1, -R54 ;  /* 0x0000000129257824 */ /* 0x000fe200078e0a36 */
[----:B------:R-:W-:-:S02]  /*51c0*/  IADD3 R78, R40, -0x2f, RZ ;  /* 0xffffffd1284e7810 */ /* 0x000fc40007ffe0ff */
[----:B------:R-:W-:Y:S02]  /*51d0*/  IABS R24, R24 ;  /* 0x0000001800187213 */ /* 0x000fe40000000000 */
[----:B------:R-:W-:Y:S01]  /*51e0*/  IABS R37, R37 ;  /* 0x0000002500257213 */ /* 0x000fe20000000000 */
[----:B------:R-:W-:Y:S01]  /*51f0*/  IMAD.IADD R12, R41, 0x1, -R80 ;  /* 0x00000001290c7824 */ /* 0x000fe200078e0a50 */
[----:B------:R-:W-:Y:S01]  /*5200*/  HMMA.16816.F32 R60, R48, R26, R60 ;  /* 0x0000001a303c723c */ /* 0x000fe2000000183c */
[----:B------:R1:W-:Y:S01]  /*5210*/  I2F R39, R24 ;  /* 0x0000001800277306 */ /* 0x0003e20000201400 */
[C---:B------:R-:W-:Y:S01]  /*5220*/  IADD3 R86, R40.reuse, -0x20, RZ ;  /* 0xffffffe028567810 */ /* 0x040fe20007ffe0ff */
[----:B------:R-:W-:Y:S01]  /*5230*/  IMAD.MOV.U32 R42, RZ, RZ, R37 ;  /* 0x000000ffff2a7224 */ /* 0x000fe200078e0025 */
[----:B------:R-:W-:Y:S02]  /*5240*/  IABS R12, R12 ;  /* 0x0000000c000c7213 */ /* 0x000fe40000000000 */
[----:B------:R-:W-:-:S02]  /*5250*/  IADD3 R82, R40, -0x27, RZ ;  /* 0xffffffd928527810 */ /* 0x000fc40007ffe0ff */
[C---:B---3--:R-:W-:Y:S01]  /*5260*/  HMMA.16816.F32 R56, R48.reuse, R28, R56 ;  /* 0x0000001c3038723c */ /* 0x048fe20000001838 */
[----:B------:R-:W-:Y:S01]  /*5270*/  IMAD.MOV.U32 R43, RZ, RZ, R12 ;  /* 0x000000ffff2b7224 */ /* 0x000fe200078e000c */
[C---:B------:R-:W-:Y:S01]  /*5280*/  IADD3 R92, R40.reuse, -0x1f, RZ ;  /* 0xffffffe1285c7810 */ /* 0x040fe20007ffe0ff */
[----:B------:R-:W-:Y:S01]  /*5290*/  I2F R42, R42 ;  /* 0x0000002a002a7306 */ /* 0x000fe20000201400 */
[C---:B------:R-:W-:Y:S02]  /*52a0*/  IADD3 R88, R40.reuse, -0x8, RZ ;  /* 0xfffffff828587810 */ /* 0x040fe40007ffe0ff */
[C---:B------:R-:W-:Y:S01]  /*52b0*/  IADD3 R100, R40.reuse, -0x10, RZ ;  /* 0xfffffff028647810 */ /* 0x040fe20007ffe0ff */
[C---:B------:R-:W-:Y:S01]  /*52c0*/  IMAD.IADD R28, R41.reuse, 0x1, -R76 ;  /* 0x00000001291c7824 */ /* 0x040fe200078e0a4c */
[----:B------:R-:W-:Y:S01]  /*52d0*/  HMMA.16816.F32 R44, R48, R14, R44 ;  /* 0x0000000e302c723c */ /* 0x000fe2000000182c */
[----:B-1----:R-:W1:Y:S01]  /*52e0*/  LDSM.16.M88.4 R24, [R227+0xe800] ;  /* 0x00e80000e318783b */ /* 0x002e620000000200 */
[C---:B------:R-:W-:Y:S01]  /*52f0*/  IMAD.IADD R29, R41.reuse, 0x1, -R78 ;  /* 0x00000001291d7824 */ /* 0x040fe200078e0a4e */
[C---:B------:R-:W-:Y:S01]  /*5300*/  IADD3 R90, R40.reuse, -0xf, RZ ;  /* 0xfffffff1285a7810 */ /* 0x040fe20007ffe0ff */
[C---:B------:R-:W-:Y:S01]  /*5310*/  IMAD.IADD R55, R41.reuse, 0x1, -R100 ;  /* 0x0000000129377824 */ /* 0x040fe200078e0a64 */
[----:B------:R-:W-:Y:S01]  /*5320*/  IABS R28, R28 ;  /* 0x0000001c001c7213 */ /* 0x000fe20000000000 */
[----:B------:R-:W3:Y:S01]  /*5330*/  LDSM.16.M88.4 R12, [R227+0xf000] ;  /* 0x00f00000e30c783b */ /* 0x000ee20000000200 */
[----:B------:R-:W-:Y:S01]  /*5340*/  IADD3 R4, R40, -0x40, RZ ;  /* 0xffffffc028047810 */ /* 0x000fe20007ffe0ff */
[----:B--2---:R-:W-:Y:S01]  /*5350*/  HMMA.16816.F32 R20, R32, R8, R20 ;  /* 0x000000082014723c */ /* 0x004fe20000001814 */
[C---:B------:R-:W-:Y:S01]  /*5360*/  IMAD.IADD R53, R41.reuse, 0x1, -R90 ;  /* 0x0000000129357824 */ /* 0x040fe200078e0a5a */
[----:B------:R-:W-:Y:S01]  /*5370*/  IABS R55, R55 ;  /* 0x0000003700377213 */ /* 0x000fe20000000000 */
[----:B------:R-:W-:Y:S01]  /*5380*/  IMAD.MOV.U32 R37, RZ, RZ, R28 ;  /* 0x000000ffff257224 */ /* 0x000fe200078e001c */
[----:B------:R-:W-:Y:S01]  /*5390*/  IABS R28, R29 ;  /* 0x0000001d001c7213 */ /* 0x000fe20000000000 */
[C---:B------:R-:W-:Y:S01]  /*53a0*/  IMAD.IADD R3, R41.reuse, 0x1, -R4 ;  /* 0x0000000129037824 */ /* 0x040fe200078e0a04 */
[----:B------:R-:W-:Y:S01]  /*53b0*/  IABS R98, R53 ;  /* 0x0000003500627213 */ /* 0x000fe20000000000 */
[C---:B------:R-:W-:Y:S01]  /*53c0*/  IMAD.IADD R8, R41.reuse, 0x1, -R86 ;  /* 0x0000000129087824 */ /* 0x040fe200078e0a56 */
[----:B------:R-:W-:Y:S01]  /*53d0*/  HMMA.16816.F32 R72, R48, R30, R72 ;  /* 0x0000001e3048723c */ /* 0x000fe20000001848 */
[----:B------:R-:W-:Y:S01]  /*53e0*/  IMAD.MOV.U32 R52, RZ, RZ, R28 ;  /* 0x000000ffff347224 */ /* 0x000fe200078e001c */
[----:B------:R2:W-:Y:S01]  /*53f0*/  I2F R53, R55 ;  /* 0x0000003700357306 */ /* 0x0005e20000201400 */
[----:B------:R-:W-:Y:S01]  /*5400*/  IMAD.IADD R28, R41, 0x1, -R82 ;  /* 0x00000001291c7824 */ /* 0x000fe200078e0a52 */
[----:B------:R-:W-:-:S02]  /*5410*/  IABS R8, R8 ;  /* 0x0000000800087213 */ /* 0x000fc40000000000 */
[----:B------:R-:W-:Y:S02]  /*5420*/  IADD3 R36, R40, -0x3f, RZ ;  /* 0xffffffc128247810 */ /* 0x000fe40007ffe0ff */
[----:B------:R-:W-:Y:S01]  /*5430*/  IABS R28, R28 ;  /* 0x0000001c001c7213 */ /* 0x000fe20000000000 */
[----:B------:R-:W-:Y:S01]  /*5440*/  HMMA.16816.F32 R16, R32, R10, R16 ;  /* 0x0000000a2010723c */ /* 0x000fe20000001810 */
[----:B------:R4:W-:Y:S01]  /*5450*/  I2F R49, R8 ;  /* 0x0000000800317306 */ /* 0x0009e20000201400 */
[C---:B------:R-:W-:Y:S01]  /*5460*/  IMAD.IADD R6, R41.reuse, 0x1, -R36 ;  /* 0x0000000129067824 */ /* 0x040fe200078e0a24 */
[----:B------:R-:W-:Y:S01]  /*5470*/  IABS R3, R3 ;  /* 0x0000000300037213 */ /* 0x000fe20000000000 */
[----:B------:R-:W-:Y:S01]  /*5480*/  IMAD.MOV.U32 R48, RZ, RZ, R28 ;  /* 0x000000ffff307224 */ /* 0x000fe200078e001c */
[----:B------:R-:W-:Y:S01]  /*5490*/  ISETP.GE.AND P2, PT, R4, UR10, PT ;  /* 0x0000000a04007c0c */ /* 0x000fe2000bf46270 */
[----:B------:R-:W-:Y:S01]  /*54a0*/  IMAD.IADD R28, R41, 0x1, -R92 ;  /* 0x00000001291c7824 */ /* 0x000fe200078e0a5c */
[----:B------:R-:W-:-:S02]  /*54b0*/  IABS R6, R6 ;  /* 0x0000000600067213 */ /* 0x000fc40000000000 */
[----:B--2---:R-:W-:Y:S01]  /*54c0*/  IADD3 R55, R41, 0x8, RZ ;  /* 0x0000000829377810 */ /* 0x004fe20007ffe0ff */
[----:B------:R-:W2:Y:S01]  /*54d0*/  I2F R3, R3 ;  /* 0x0000000300037306 */ /* 0x000ea20000201400 */
[----:B------:R-:W-:Y:S02]  /*54e0*/  IABS R28, R28 ;  /* 0x0000001c001c7213 */ /* 0x000fe40000000000 */
[----:B------:R-:W-:Y:S02]  /*54f0*/  ISETP.GE.AND P1, PT, R36, UR10, PT ;  /* 0x0000000a24007c0c */ /* 0x000fe4000bf26270 */
[----:B------:R-:W-:Y:S01]  /*5500*/  ISETP.GE.AND P3, PT, R80, UR10, PT ;  /* 0x0000000a50007c0c */ /* 0x000fe2000bf66270 */
[----:B-1----:R-:W-:Y:S01]  /*5510*/  HMMA.16816.F32 R64, R32, R24, R64 ;  /* 0x000000182040723c */ /* 0x002fe20000001840 */
[----:B----4-:R-:W1:Y:S01]  /*5520*/  LDSM.16.M88.4 R8, [R227+0xf800] ;  /* 0x00f80000e308783b */ /* 0x010e620000000200 */
[----:B------:R4:W-:Y:S01]  /*5530*/  I2F R50, R28 ;  /* 0x0000001c00327306 */ /* 0x0009e20000201400 */
[C---:B------:R-:W-:Y:S01]  /*5540*/  IADD3 R96, R40.reuse, -0x18, RZ ;  /* 0xffffffe828607810 */ /* 0x040fe20007ffe0ff */
[----:B------:R-:W-:Y:S01]  /*5550*/  IMAD.IADD R80, R55, 0x1, -R80 ;  /* 0x0000000137507824 */ /* 0x000fe200078e0a50 */
[----:B------:R-:W-:-:S02]  /*5560*/  IADD3 R94, R40, -0x17, RZ ;  /* 0xffffffe9285e7810 */ /* 0x000fc40007ffe0ff */
[----:B------:R-:W-:Y:S01]  /*5570*/  IADD3 R40, R40, -0x7, RZ ;  /* 0xfffffff928287810 */ /* 0x000fe20007ffe0ff */
[C---:B------:R-:W-:Y:S01]  /*5580*/  HMMA.16816.F32 R60, R32.reuse, R26, R60 ;  /* 0x0000001a203c723c */ /* 0x040fe2000000183c */
[----:B------:R-:W-:Y:S01]  /*5590*/  LDSM.16.M88.4 R24, [R220+0x6000] ;  /* 0x00600000dc18783b */ /* 0x000fe20000000200 */
[----:B------:R-:W-:Y:S01]  /*55a0*/  I2F R6, R6 ;  /* 0x0000000600067306 */ /* 0x000fe20000201400 */
[----:B------:R-:W-:Y:S01]  /*55b0*/  IABS R80, R80 ;  /* 0x0000005000507213 */ /* 0x000fe20000000000 */
[C---:B------:R-:W-:Y:S01]  /*55c0*/  IMAD.IADD R51, R41.reuse, 0x1, -R96 ;  /* 0x0000000129337824 */ /* 0x040fe200078e0a60 */
[----:B------:R-:W-:Y:S01]  /*55d0*/  ISETP.GE.AND P0, PT, R38, UR10, PT ;  /* 0x0000000a26007c0c */ /* 0x000fe2000bf06270 */
[C---:B------:R-:W-:Y:S01]  /*55e0*/  IMAD.IADD R84, R41.reuse, 0x1, -R94 ;  /* 0x0000000129547824 */ /* 0x040fe200078e0a5e */
[----:B------:R-:W-:Y:S01]  /*55f0*/  ISETP.GE.AND P6, PT, R54, UR10, PT ;  /* 0x0000000a36007c0c */ /* 0x000fe2000bfc6270 */
[----:B---3--:R-:W-:Y:S01]  /*5600*/  HMMA.16816.F32 R56, R32, R12, R56 ;  /* 0x0000000c2038723c */ /* 0x008fe20000001838 */
[----:B------:R-:W-:Y:S01]  /*5610*/  IMAD.IADD R77, R41, 0x1, -R40 ;  /* 0x00000001294d7824 */ /* 0x000fe200078e0a28 */
[----:B----4-:R-:W3:Y:S01]  /*5620*/  LDSM.16.M88.4 R28, [R229+0x6000] ;  /* 0x00600000e51c783b */ /* 0x010ee20000000200 */
[----:B------:R-:W-:Y:S01]  /*5630*/  IABS R51, R51 ;  /* 0x0000003300337213 */ /* 0x000fe20000000000 */
[----:B------:R-:W-:Y:S01]  /*5640*/  I2F R37, R37 ;  /* 0x0000002500257306 */ /* 0x000fe20000201400 */
[----:B------:R-:W-:-:S02]  /*5650*/  IABS R84, R84 ;  /* 0x0000005400547213 */ /* 0x000fc40000000000 */
[----:B------:R-:W-:Y:S01]  /*5660*/  IMAD.IADD R12, R41, 0x1, -R88 ;  /* 0x00000001290c7824 */ /* 0x000fe200078e0a58 */
[----:B------:R-:W-:Y:S01]  /*5670*/  HMMA.16816.F32 R72, R32, R14, R72 ;  /* 0x0000000e2048723c */ /* 0x000fe20000001848 */
[----:B------:R-:W-:Y:S02]  /*5680*/  IABS R77, R77 ;  /* 0x0000004d004d7213 */ /* 0x000fe40000000000 */
[----:B------:R-:W-:Y:S01]  /*5690*/  ISETP.GE.AND P5, PT, R76, UR10, PT ;  /* 0x0000000a4c007c0c */ /* 0x000fe2000bfa6270 */
[----:B------:R-:W-:Y:S01]  /*56a0*/  I2F R52, R52 ;  /* 0x0000003400347306 */ /* 0x000fe20000201400 */
[----:B------:R-:W-:Y:S02]  /*56b0*/  IABS R79, R12 ;  /* 0x0000000c004f7213 */ /* 0x000fe40000000000 */
[----:B------:R-:W4:Y:S01]  /*56c0*/  LDSM.16.M88.4 R12, [R220+0x6800] ;  /* 0x00680000dc0c783b */ /* 0x000f220000000200 */
[----:B------:R-:W-:-:S04]  /*56d0*/  ISETP.GE.AND P4, PT, R78, UR10, PT ;  /* 0x0000000a4e007c0c */ /* 0x000fc8000bf86270 */
[----:B------:R-:W-:Y:S01]  /*56e0*/  I2F R43, R43 ;  /* 0x0000002b002b7306 */ /* 0x000fe20000201400 */
[C---:B-1----:R-:W-:Y:S07]  /*56f0*/  HMMA.16816.F32 R68, R32.reuse, R8, R68 ;  /* 0x000000082044723c */ /* 0x042fee0000001844 */
[----:B------:R-:W-:Y:S01]  /*5700*/  I2F R48, R48 ;  /* 0x0000003000307306 */ /* 0x000fe20000201400 */
[C---:B------:R-:W-:Y:S01]  /*5710*/  IMAD.IADD R8, R55.reuse, 0x1, -R4 ;  /* 0x0000000137087824 */ /* 0x040fe200078e0a04 */
[----:B------:R-:W-:Y:S01]  /*5720*/  HMMA.16816.F32 R44, R32, R10, R44 ;  /* 0x0000000a202c723c */ /* 0x000fe2000000182c */
[----:B------:R-:W-:-:S05]  /*5730*/  IMAD.IADD R9, R55, 0x1, -R36 ;  /* 0x0000000137097824 */ /* 0x000fca00078e0a24 */
[----:B------:R-:W-:Y:S01]  /*5740*/  I2F R51, R51 ;  /* 0x0000003300337306 */ /* 0x000fe20000201400 */
[----:B------:R-:W-:-:S05]  /*5750*/  IABS R8, R8 ;  /* 0x0000000800087213 */ /* 0x000fca0000000000 */
[----:B------:R-:W-:Y:S01]  /*5760*/  IMAD.MOV.U32 R33, RZ, RZ, R8 ;  /* 0x000000ffff217224 */ /* 0x000fe200078e0008 */
[----:B------:R-:W-:Y:S01]  /*5770*/  IABS R8, R9 ;  /* 0x0000000900087213 */ /* 0x000fe20000000000 */
[C---:B------:R-:W-:Y:S01]  /*5780*/  IMAD.IADD R9, R55.reuse, 0x1, -R38 ;  /* 0x0000000137097824 */ /* 0x040fe200078e0a26 */
[----:B---3--:R-:W-:Y:S01]  /*5790*/  HMMA.16816.F32 R20, R28, R24, R20 ;  /* 0x000000181c14723c */ /* 0x008fe20000001814 */
[----:B------:R-:W-:Y:S02]  /*57a0*/  I2F R84, R84 ;  /* 0x0000005400547306 */ /* 0x000fe40000201400 */
[----:B------:R-:W-:Y:S01]  /*57b0*/  IMAD.MOV.U32 R32, RZ, RZ, R8 ;  /* 0x000000ffff207224 */ /* 0x000fe200078e0008 */
[----:B------:R-:W-:Y:S01]  /*57c0*/  IABS R8, R9 ;  /* 0x0000000900087213 */ /* 0x000fe20000000000 */
[----:B------:R-:W-:-:S03]  /*57d0*/  IMAD.IADD R9, R55, 0x1, -R54 ;  /* 0x0000000137097824 */ /* 0x000fc600078e0a36 */
[----:B------:R-:W-:Y:S01]  /*57e0*/  HMMA.16816.F32 R16, R28, R26, R16 ;  /* 0x0000001a1c10723c */ /* 0x000fe20000001810 */
[----:B------:R-:W1:Y:S01]  /*57f0*/  I2F R33, R33 ;  /* 0x0000002100217306 */ /* 0x000e620000201400 */
[----:B------:R-:W-:Y:S01]  /*5800*/  IABS R4, R9 ;  /* 0x0000000900047213 */ /* 0x000fe20000000000 */
[----:B------:R-:W-:-:S05]  /*5810*/  IMAD.IADD R9, R55, 0x1, -R76 ;  /* 0x0000000137097824 */ /* 0x000fca00078e0a4c */
[C---:B----4-:R-:W-:Y:S01]  /*5820*/  HMMA.16816.F32 R64, R28.reuse, R12, R64 ;  /* 0x0000000c1c40723c */ /* 0x050fe20000001840 */
[----:B------:R-:W3:Y:S06]  /*5830*/  I2F R32, R32 ;  /* 0x0000002000207306 */ /* 0x000eec0000201400 */
[----:B------:R-:W-:Y:S01]  /*5840*/  IABS R13, R9 ;  /* 0x00000009000d7213 */ /* 0x000fe20000000000 */
[----:B--2---:R-:W-:Y:S01]  /*5850*/  FFMA.FTZ R3, R3, -UR4, R20 ;  /* 0x8000000403037c23 */ /* 0x004fe20008010014 */
[----:B------:R2:W4:Y:S01]  /*5860*/  I2F R27, R8 ;  /* 0x00000008001b7306 */ /* 0x0005220000201400 */
[----:B-1----:R-:W-:Y:S01]  /*5870*/  FFMA.FTZ R22, R33, -UR4, R22 ;  /* 0x8000000421167c23 */ /* 0x002fe20008010016 */
[----:B------:R-:W-:Y:S01]  /*5880*/  HMMA.16816.F32 R60, R28, R14, R60 ;  /* 0x0000000e1c3c723c */ /* 0x000fe2000000183c */
[----:B------:R-:W-:Y:S01]  /*5890*/  FFMA.FTZ R6, R6, -UR4, R21 ;  /* 0x8000000406067c23 */ /* 0x000fe20008010015 */
[----:B------:R-:W-:Y:S01]  /*58a0*/  FSEL R3, R3, -INF , !P2 ;  /* 0xff80000003037808 */ /* 0x000fe20005000000 */
[----:B------:R-:W-:Y:S01]  /*58b0*/  IMAD.IADD R12, R55, 0x1, -R78 ;  /* 0x00000001370c7824 */ /* 0x000fe200078e0a4e */
[----:B------:R-:W-:Y:S01]  /*58c0*/  FSEL R24, R22, -INF , !P2 ;  /* 0xff80000016187808 */ /* 0x000fe20005000000 */
[----:B------:R-:W-:Y:S01]  /*58d0*/  FFMA.FTZ R39, R39, -UR4, R16 ;  /* 0x8000000427277c23 */ /* 0x000fe20008010010 */
[----:B------:R-:W1:Y:S01]  /*58e0*/  I2F R4, R4 ;  /* 0x0000000400047306 */ /* 0x000e620000201400 */
[----:B---3--:R-:W-:Y:S01]  /*58f0*/  FFMA.FTZ R23, R32, -UR4, R23 ;  /* 0x8000000420177c23 */ /* 0x008fe20008010017 */
[----:B------:R-:W-:Y:S01]  /*5900*/  ISETP.GE.AND P2, PT, R82, UR10, PT ;  /* 0x0000000a52007c0c */ /* 0x000fe2000bf46270 */
[C---:B------:R-:W-:Y:S01]  /*5910*/  IMAD.IADD R82, R55.reuse, 0x1, -R82 ;  /* 0x0000000137527824 */ /* 0x040fe200078e0a52 */
[----:B------:R-:W-:Y:S01]  /*5920*/  FSEL R25, R6, -INF , !P1 ;  /* 0xff80000006197808 */ /* 0x000fe20004800000 */
[----:B------:R-:W-:Y:S01]  /*5930*/  IMAD.IADD R32, R55, 0x1, -R86 ;  /* 0x0000000137207824 */ /* 0x000fe200078e0a56 */
[----:B------:R-:W-:Y:S01]  /*5940*/  FSEL R16, R23, -INF , !P1 ;  /* 0xff80000017107808 */ /* 0x000fe20004800000 */
[----:B------:R-:W-:Y:S01]  /*5950*/  IMAD.IADD R14, R55, 0x1, -R92 ;  /* 0x00000001370e7824 */ /* 0x000fe200078e0a5c */
[----:B--2---:R-:W2:Y:S01]  /*5960*/  LDSM.16.M88.4 R8, [R220+0x7000] ;  /* 0x00700000dc08783b */ /* 0x004ea20000000200 */
[----:B------:R-:W-:Y:S01]  /*5970*/  IABS R26, R82 ;  /* 0x00000052001a7213 */ /* 0x000fe20000000000 */
[----:B------:R-:W-:Y:S01]  /*5980*/  I2F R15, R80 ;  /* 0x00000050000f7306 */ /* 0x000fe20000201400 */
[----:B------:R-:W-:Y:S01]  /*5990*/  IABS R32, R32 ;  /* 0x0000002000207213 */ /* 0x000fe20000000000 */
[----:B------:R-:W3:Y:S01]  /*59a0*/  LDSM.16.M88.4 R20, [R220+0x7800] ;  /* 0x00780000dc14783b */ /* 0x000ee20000000200 */
[----:B------:R-:W-:Y:S01]  /*59b0*/  IABS R14, R14 ;  /* 0x0000000e000e7213 */ /* 0x000fe20000000000 */
[----:B----4-:R-:W-:Y:S01]  /*59c0*/  FFMA.FTZ R6, R27, -UR4, R18 ;  /* 0x800000041b067c23 */ /* 0x010fe20008010012 */
[----:B------:R-:W-:Y:S01]  /*59d0*/  IABS R12, R12 ;  /* 0x0000000c000c7213 */ /* 0x000fe20000000000 */
[----:B-1----:R-:W-:Y:S01]  /*59e0*/  FFMA.FTZ R4, R4, -UR4, R19 ;  /* 0x8000000404047c23 */ /* 0x002fe20008010013 */
[----:B------:R-:W-:Y:S01]  /*59f0*/  FSEL R27, R39, -INF , !P0 ;  /* 0xff800000271b7808 */ /* 0x000fe20004000000 */
[----:B------:R-:W-:Y:S01]  /*5a00*/  I2F R18, R26 ;  /* 0x0000001a00127306 */ /* 0x000fe20000201400 */
[----:B------:R-:W-:Y:S01]  /*5a10*/  FSEL R6, R6, -INF , !P0 ;  /* 0xff80000006067808 */ /* 0x000fe20004000000 */
[----:B------:R-:W-:Y:S01]  /*5a20*/  FFMA.FTZ R17, R42, -UR4, R17 ;  /* 0x800000042a117c23 */ /* 0x000fe20008010011 */
[----:B------:R-:W-:Y:S01]  /*5a30*/  ISETP.GE.AND P0, PT, R92, UR10, PT ;  /* 0x0000000a5c007c0c */ /* 0x000fe2000bf06270 */
[----:B------:R-:W-:Y:S01]  /*5a40*/  FFMA.FTZ R37, R37, -UR4, R64 ;  /* 0x8000000425257c23 */ /* 0x000fe20008010040 */
[----:B------:R-:W-:Y:S01]  /*5a50*/  ISETP.GE.AND P1, PT, R86, UR10, PT ;  /* 0x0000000a56007c0c */ /* 0x000fe2000bf26270 */
[----:B------:R-:W-:Y:S01]  /*5a60*/  FFMA.FTZ R43, R43, -UR4, R60 ;  /* 0x800000042b2b7c23 */ /* 0x000fe2000801003c */
[----:B------:R-:W-:Y:S01]  /*5a70*/  FSEL R17, R17, -INF , !P6 ;  /* 0xff80000011117808 */ /* 0x000fe20007000000 */
[----:B------:R-:W-:Y:S01]  /*5a80*/  I2F R19, R32 ;  /* 0x0000002000137306 */ /* 0x000fe20000201400 */
[----:B------:R-:W-:Y:S01]  /*5a90*/  FFMA.FTZ R48, R48, -UR4, R61 ;  /* 0x8000000430307c23 */ /* 0x000fe2000801003d */
[----:B------:R-:W-:Y:S01]  /*5aa0*/  FSEL R4, R4, -INF , !P6 ;  /* 0xff80000004047808 */ /* 0x000fe20007000000 */
[----:B------:R-:W-:-:S04]  /*5ab0*/  DEPBAR.LE SB0, 0x0 ;  /* 0x000080000000791a */ /* 0x000fc80000000000 */
[----:B------:R-:W-:Y:S01]  /*5ac0*/  ISETP.GE.AND P6, PT, R96, UR10, PT ;  /* 0x0000000a60007c0c */ /* 0x000fe2000bfc6270 */
[----:B------:R-:W-:Y:S08]  /*5ad0*/  I2F R26, R14 ;  /* 0x0000000e001a7306 */ /* 0x000ff00000201400 */
[----:B------:R-:W1:Y:S01]  /*5ae0*/  I2F R13, R13 ;  /* 0x0000000d000d7306 */ /* 0x000e620000201400 */
[C---:B--2---:R-:W-:Y:S07]  /*5af0*/  HMMA.16816.F32 R56, R28.reuse, R8, R56 ;  /* 0x000000081c38723c */ /* 0x044fee0000001838 */
[----:B------:R-:W2:Y:S01]  /*5b00*/  I2F R12, R12 ;  /* 0x0000000c000c7306 */ /* 0x000ea20000201400 */
[C---:B------:R-:W-:Y:S01]  /*5b10*/  IMAD.IADD R8, R55.reuse, 0x1, -R96 ;  /* 0x0000000137087824 */ /* 0x040fe200078e0a60 */
[----:B------:R-:W-:Y:S01]  /*5b20*/  HMMA.16816.F32 R72, R28, R10, R72 ;  /* 0x0000000a1c48723c */ /* 0x000fe20000001848 */
[----:B------:R-:W-:-:S05]  /*5b30*/  IMAD.IADD R9, R55, 0x1, -R94 ;  /* 0x0000000137097824 */ /* 0x000fca00078e0a5e */
[----:B------:R-:W4:Y:S01]  /*5b40*/  I2F R98, R98 ;  /* 0x0000006200627306 */ /* 0x000f220000201400 */
[----:B-1----:R-:W-:Y:S01]  /*5b50*/  FFMA.FTZ R66, R13, -UR4, R66 ;  /* 0x800000040d427c23 */ /* 0x002fe20008010042 */
[----:B------:R-:W-:Y:S02]  /*5b60*/  IABS R8, R8 ;  /* 0x0000000800087213 */ /* 0x000fe40000000000 */
[----:B------:R-:W-:Y:S01]  /*5b70*/  IABS R9, R9 ;  /* 0x0000000900097213 */ /* 0x000fe20000000000 */
[----:B------:R-:W-:Y:S01]  /*5b80*/  IMAD.IADD R10, R55, 0x1, -R100 ;  /* 0x00000001370a7824 */ /* 0x000fe200078e0a64 */
[----:B---3--:R-:W-:Y:S01]  /*5b90*/  HMMA.16816.F32 R68, R28, R20, R68 ;  /* 0x000000141c44723c */ /* 0x008fe20000001844 */
[----:B------:R-:W-:Y:S01]  /*5ba0*/  FFMA.FTZ R11, R52, -UR4, R65 ;  /* 0x80000004340b7c23 */ /* 0x000fe20008010041 */
[----:B------:R1:W3:Y:S01]  /*5bb0*/  I2F R33, R8 ;  /* 0x0000000800217306 */ /* 0x0002e20000201400 */
[----:B--2---:R-:W-:Y:S01]  /*5bc0*/  FFMA.FTZ R12, R12, -UR4, R67 ;  /* 0x800000040c0c7c23 */ /* 0x004fe20008010043 */
[----:B------:R-:W-:-:S02]  /*5bd0*/  FSEL R13, R37, -INF , !P5 ;  /* 0xff800000250d7808 */ /* 0x000fc40006800000 */
[----:B------:R-:W-:Y:S02]  /*5be0*/  FSEL R14, R66, -INF , !P5 ;  /* 0xff800000420e7808 */ /* 0x000fe40006800000 */
[----:B------:R-:W-:Y:S01]  /*5bf0*/  HMMA.16816.F32 R44, R28, R22, R44 ;  /* 0x000000161c2c723c */ /* 0x000fe2000000182c */
[----:B------:R-:W-:Y:S01]  /*5c00*/  FFMA.FTZ R58, R19, -UR4, R58 ;  /* 0x80000004133a7c23 */ /* 0x000fe2000801003a */
[----:B------:R2:W5:Y:S01]  /*5c10*/  I2F R32, R9 ;  /* 0x0000000900207306 */ /* 0x0005620000201400 */
[----:B------:R-:W-:Y:S01]  /*5c20*/  FFMA.FTZ R50, R50, -UR4, R57 ;  /* 0x8000000432327c23 */ /* 0x000fe20008010039 */
[----:B------:R-:W-:Y:S01]  /*5c30*/  FSEL R11, R11, -INF , !P4 ;  /* 0xff8000000b0b7808 */ /* 0x000fe20006000000 */
[----:B------:R-:W-:Y:S01]  /*5c40*/  FFMA.FTZ R26, R26, -UR4, R59 ;  /* 0x800000041a1a7c23 */ /* 0x000fe2000801003b */
[----:B------:R-:W-:Y:S01]  /*5c50*/  FSEL R12, R12, -INF , !P4 ;  /* 0xff8000000c0c7808 */ /* 0x000fe20006000000 */
[----:B------:R-:W-:Y:S01]  /*5c60*/  FFMA.FTZ R49, R49, -UR4, R56 ;  /* 0x8000000431317c23 */ /* 0x000fe20008010038 */
[----:B------:R-:W-:Y:S01]  /*5c70*/  FSEL R189, R50, -INF , !P0 ;  /* 0xff80000032bd7808 */ /* 0x000fe20004000000 */
[----:B------:R-:W-:Y:S01]  /*5c80*/  FFMA.FTZ R51, R51, -UR4, R72 ;  /* 0x8000000433337c23 */ /* 0x000fe20008010048 */
[----:B-1----:R-:W-:Y:S01]  /*5c90*/  IABS R8, R10 ;  /* 0x0000000a00087213 */ /* 0x002fe20000000000 */
[----:B------:R-:W-:Y:S01]  /*5ca0*/  FFMA.FTZ R10, R15, -UR4, R62 ;  /* 0x800000040f0a7c23 */ /* 0x000fe2000801003e */
[----:B------:R-:W1:Y:S01]  /*5cb0*/  I2F R41, R79 ;  /* 0x0000004f00297306 */ /* 0x000e620000201400 */
[----:B------:R-:W-:Y:S01]  /*5cc0*/  FSEL R202, R26, -INF , !P0 ;  /* 0xff8000001aca7808 */ /* 0x000fe20004000000 */
[----:B------:R-:W-:Y:S01]  /*5cd0*/  FFMA.FTZ R73, R84, -UR4, R73 ;  /* 0x8000000454497c23 */ /* 0x000fe20008010049 */
[----:B------:R-:W-:Y:S01]  /*5ce0*/  PLOP3.LUT P0, PT, PT, PT, UP0, 0x80, 0x0 ;  /* 0x000000000000781c */ /* 0x000fe20003f0f008 */
[----:B------:R-:W-:Y:S01]  /*5cf0*/  FFMA.FTZ R53, R53, -UR4, R68 ;  /* 0x8000000435357c23 */ /* 0x000fe20008010044 */
[----:B------:R-:W-:Y:S01]  /*5d00*/  FSEL R10, R10, -INF , !P3 ;  /* 0xff8000000a0a7808 */ /* 0x000fe20005800000 */
[----:B--2---:R-:W-:Y:S01]  /*5d10*/  IMAD.IADD R9, R55, 0x1, -R90 ;  /* 0x0000000137097824 */ /* 0x004fe200078e0a5a */
[----:B------:R-:W-:Y:S01]  /*5d20*/  FSEL R195, R49, -INF , !P1 ;  /* 0xff80000031c37808 */ /* 0x000fe20004800000 */
[----:B------:R2:W2:Y:S01]  /*5d30*/  I2F R21, R8 ;  /* 0x0000000800157306 */ /* 0x0004a20000201400 */
[----:B------:R-:W-:Y:S01]  /*5d40*/  FSEL R190, R58, -INF , !P1 ;  /* 0xff8000003abe7808 */ /* 0x000fe20004800000 */
[----:B----4-:R-:W-:Y:S01]  /*5d50*/  FFMA.FTZ R69, R98, -UR4, R69 ;  /* 0x8000000462457c23 */ /* 0x010fe20008010045 */
[----:B------:R-:W-:Y:S01]  /*5d60*/  IABS R20, R9 ;  /* 0x0000000900147213 */ /* 0x000fe20000000000 */
[----:B---3--:R-:W-:Y:S01]  /*5d70*/  FFMA.FTZ R33, R33, -UR4, R74 ;  /* 0x8000000421217c23 */ /* 0x008fe2000801004a */
[----:B------:R-:W-:Y:S01]  /*5d80*/  FSEL R9, R43, -INF , !P3 ;  /* 0xff8000002b097808 */ /* 0x000fe20005800000 */
[----:B-----5:R-:W-:Y:S01]  /*5d90*/  FFMA.FTZ R32, R32, -UR4, R75 ;  /* 0x8000000420207c23 */ /* 0x020fe2000801004b */
[----:B------:R-:W-:Y:S01]  /*5da0*/  ISETP.GE.AND P5, PT, R94, UR10, PT ;  /* 0x0000000a5e007c0c */ /* 0x000fe2000bfa6270 */
[----:B------:R-:W3:Y:S01]  /*5db0*/  I2F R102, R77 ;  /* 0x0000004d00667306 */ /* 0x000ee20000201400 */
[----:B-1----:R-:W-:Y:S01]  /*5dc0*/  FFMA.FTZ R41, R41, -UR4, R44 ;  /* 0x8000000429297c23 */ /* 0x002fe2000801002c */
[----:B------:R-:W-:-:S02]  /*5dd0*/  ISETP.GE.AND P4, PT, R100, UR10, PT ;  /* 0x0000000a64007c0c */ /* 0x000fc4000bf86270 */
[----:B------:R-:W-:Y:S02]  /*5de0*/  ISETP.GE.AND P3, PT, R90, UR10, PT ;  /* 0x0000000a5a007c0c */ /* 0x000fe4000bf66270 */
[----:B------:R-:W-:Y:S01]  /*5df0*/  ISETP.GE.AND P1, PT, R40, UR10, PT ;  /* 0x0000000a28007c0c */ /* 0x000fe2000bf26270 */
[C---:B--2---:R-:W-:Y:S01]  /*5e00*/  IMAD.IADD R8, R55.reuse, 0x1, -R88 ;  /* 0x0000000137087824 */ /* 0x044fe200078e0a58 */
[----:B------:R-:W1:Y:S01]  /*5e10*/  I2F R20, R20 ;  /* 0x0000001400147306 */ /* 0x000e620000201400 */
[----:B------:R-:W-:Y:S01]  /*5e20*/  IMAD.IADD R55, R55, 0x1, -R40 ;  /* 0x0000000137377824 */ /* 0x000fe200078e0a28 */
[----:B------:R-:W-:Y:S01]  /*5e30*/  FSEL R193, R51, -INF , !P6 ;  /* 0xff80000033c17808 */ /* 0x000fe20007000000 */
[----:B------:R-:W-:Y:S01]  /*5e40*/  FFMA.FTZ R21, R21, -UR4, R70 ;  /* 0x8000000415157c23 */ /* 0x000fe20008010046 */
[----:B------:R-:W-:Y:S01]  /*5e50*/  IABS R15, R8 ;  /* 0x00000008000f7213 */ /* 0x000fe20000000000 */
[----:B------:R-:W-:Y:S01]  /*5e60*/  FFMA.FTZ R8, R18, -UR4, R63 ;  /* 0x8000000412087c23 */ /* 0x000fe2000801003f */
[----:B------:R-:W-:Y:S01]  /*5e70*/  IABS R55, R55 ;  /* 0x0000003700377213 */ /* 0x000fe20000000000 */
[----:B---3--:R-:W-:Y:S01]  /*5e80*/  FFMA.FTZ R45, R102, -UR4, R45 ;  /* 0x80000004662d7c23 */ /* 0x008fe2000801002d */
[----:B------:R2:W3:Y:S01]  /*5e90*/  I2F R19, R15 ;  /* 0x0000000f00137306 */ /* 0x0004e20000201400 */
[----:B------:R-:W-:-:S02]  /*5ea0*/  FSEL R192, R33, -INF , !P6 ;  /* 0xff80000021c07808 */ /* 0x000fc40007000000 */
[----:B------:R-:W-:Y:S02]  /*5eb0*/  FSEL R8, R8, -INF , !P2 ;  /* 0xff80000008087808 */ /* 0x000fe40005000000 */
[----:B------:R-:W-:Y:S02]  /*5ec0*/  FSEL R191, R73, -INF , !P5 ;  /* 0xff80000049bf7808 */ /* 0x000fe40006800000 */
[----:B------:R-:W-:Y:S01]  /*5ed0*/  FSEL R200, R32, -INF , !P5 ;  /* 0xff80000020c87808 */ /* 0x000fe20006800000 */
[----:B------:R-:W4:Y:S01]  /*5ee0*/  I2F R18, R55 ;  /* 0x0000003700127306 */ /* 0x000f220000201400 */
[----:B-1----:R-:W-:Y:S01]  /*5ef0*/  FFMA.FTZ R20, R20, -UR4, R71 ;  /* 0x8000000414147c23 */ /* 0x002fe20008010047 */
[----:B------:R-:W-:Y:S02]  /*5f00*/  FSEL R201, R53, -INF , !P4 ;  /* 0xff80000035c97808 */ /* 0x000fe40006000000 */
[----:B------:R-:W-:Y:S02]  /*5f10*/  FSEL R196, R21, -INF , !P4 ;  /* 0xff80000015c47808 */ /* 0x000fe40006000000 */
[----:B------:R-:W-:-:S02]  /*5f20*/  FSEL R199, R69, -INF , !P3 ;  /* 0xff80000045c77808 */ /* 0x000fc40005800000 */
[----:B--2---:R-:W-:Y:S01]  /*5f30*/  FSEL R15, R48, -INF , !P2 ;  /* 0xff800000300f7808 */ /* 0x004fe20005000000 */
[----:B---3--:R-:W-:Y:S01]  /*5f40*/  FFMA.FTZ R46, R19, -UR4, R46 ;  /* 0x80000004132e7c23 */ /* 0x008fe2000801002e */
[----:B------:R-:W-:Y:S01]  /*5f50*/  BAR.SYNC.DEFER_BLOCKING 0x0 ;  /* 0x0000000000007b1d */ /* 0x000fe20000010000 */
[----:B------:R-:W-:Y:S02]  /*5f60*/  ISETP.GE.AND P2, PT, R88, UR10, PT ;  /* 0x0000000a58007c0c */ /* 0x000fe4000bf46270 */
[----:B------:R-:W-:Y:S02]  /*5f70*/  FSEL R194, R20, -INF , !P3 ;  /* 0xff80000014c27808 */ /* 0x000fe40005800000 */
[----:B------:R-:W-:Y:S01]  /*5f80*/  FSEL R197, R41, -INF , !P2 ;  /* 0xff80000029c57808 */ /* 0x000fe20005000000 */
[----:B----4-:R-:W-:Y:S01]  /*5f90*/  FFMA.FTZ R47, R18, -UR4, R47 ;  /* 0x80000004122f7c23 */ /* 0x010fe2000801002f */
[----:B------:R-:W-:Y:S02]  /*5fa0*/  FSEL R170, R46, -INF , !P2 ;  /* 0xff8000002eaa7808 */ /* 0x000fe40005000000 */
[----:B------:R-:W-:-:S02]  /*5fb0*/  FSEL R171, R45, -INF , !P1 ;  /* 0xff8000002dab7808 */ /* 0x000fc40004800000 */
[----:B------:R-:W-:Y:S01]  /*5fc0*/  FSEL R168, R47, -INF , !P1 ;  /* 0xff8000002fa87808 */ /* 0x000fe20004800000 */
        /* <DEDUP_REMOVED lines=75> */
.L_x_4011:
[----:B------:R-:W-:-:S04]  /*6480*/  ULEA UR6, -UR6, URZ, 0x6 ;  /* 0x0000003f06067291 */ /* 0x000fc8000f8e313f */
[----:B------:R-:W-:Y:S02]  /*6490*/  USHF.R.S32.HI UR5, URZ, 0x1f, UR6 ;  /* 0x0000001f3f057899 */ /* 0x000fe40008011406 */
[----:B------:R-:W-:-:S04]  /*64a0*/  MOV R23, UR6 ;  /* 0x0000000600177c02 */ /* 0x000fc80008000f00 */
[----:B------:R-:W-:Y:S02]  /*64b0*/  MOV R26, UR5 ;  /* 0x00000005001a7c02 */ /* 0x000fe40008000f00 */
.L_x_4012:
        /* <DEDUP_REMOVED lines=156> */
.L_x_4014:
[----:B------:R-:W-:Y:S05]  /*6e80*/  BSYNC B0 ;  /* 0x0000000000007941 */ /* 0x000fea0003800000 */
.L_x_4013:
[----:B------:R-:W0:Y:S01]  /*6e90*/  LDGDEPBAR ;  /* 0x00000000000079af */ /* 0x000e220000000000 */
[----:B------:R-:W-:-:S04]  /*6ea0*/  IADD3 R166, P1, R23, R166, RZ ;  /* 0x000000a617a67210 */ /* 0x000fc80007f3e0ff */
[----:B------:R-:W-:Y:S02]  /*6eb0*/  IADD3.X R167, R26, R167, RZ, P1, !PT ;  /* 0x000000a71aa77210 */ /* 0x000fe40000ffe4ff */
.L_x_4010:
[----:B------:R-:W-:Y:S02]  /*6ec0*/  FMNMX.FTZ R22, R3, R25, !PT ;  /* 0x0000001903167209 */ /* 0x000fe40007810000 */
[----:B--2---:R-:W-:Y:S02]  /*6ed0*/  FMNMX.FTZ R19, R24, R16, !PT ;  /* 0x0000001018137209 */ /* 0x004fe40007810000 */
        /* <DEDUP_REMOVED lines=35> */
[----:B-1----:R-:W-:Y:S04]  /*7110*/  LDSM.16.MT88.4 R48, [R225+0x10000] ;  /* 0x01000000e130783b */ /* 0x002fe80000004200 */
[----:B------:R-:W-:Y:S04]  /*7120*/  LDSM.16.MT88.4 R56, [R224+0x10000] ;  /* 0x01000000e038783b */ /* 0x000fe80000004200 */
[----:B------:R-:W-:Y:S01]  /*7130*/  LDSM.16.MT88.4 R40, [R226+0x10000] ;  /* 0x01000000e228783b */ /* 0x000fe20000004200 */
[----:B--2---:R-:W-:-:S03]  /*7140*/  FMNMX.FTZ R21, R22, R21, !PT ;  /* 0x0000001516157209 */ /* 0x004fc60007810000 */
[----:B------:R-:W-:Y:S01]  /*7150*/  LDSM.16.MT88.4 R64, [R228+0x12000] ;  /* 0x01200000e440783b */ /* 0x000fe20000004200 */
[----:B---3--:R-:W-:-:S03]  /*7160*/  FMNMX.FTZ R19, R20, R19, !PT ;  /* 0x0000001314137209 */ /* 0x008fc60007810000 */
        /* <DEDUP_REMOVED lines=8> */
[C---:B------:R-:W-:Y:S01]  /*71f0*/  FSETP.NEU.FTZ.AND P1, PT, R164.reuse, -INF , PT ;  /* 0xff800000a400780b */ /* 0x040fe20003f3d000 */
[----:B------:R-:W-:Y:S02]  /*7200*/  FMUL.FTZ R198, R164, c[0x0][0x23c] ;  /* 0x00008f00a4c67a20 */ /* 0x000fe40000410000 */
[----:B------:R-:W1:Y:S03]  /*7210*/  LDSM.16.MT88.4 R112, [R225+0x14000] ;  /* 0x01400000e170783b */ /* 0x000e660000004200 */
[----:B------:R-:W-:Y:S01]  /*7220*/  FSEL R198, R198, RZ, P1 ;  /* 0x000000ffc6c67208 */ /* 0x000fe20000800000 */
[----:B------:R-:W1:Y:S04]  /*7230*/  LDSM.16.MT88.4 R120, [R224+0x14000] ;  /* 0x01400000e078783b */ /* 0x000e680000004200 */
[--C-:B------:R-:W-:Y:S01]  /*7240*/  FFMA.FTZ R183, R3, c[0x0][0x23c], -R198.reuse ;  /* 0x00008f0003b77a23 */ /* 0x100fe200000108c6 */
[----:B--2---:R-:W-:Y:S01]  /*7250*/  FMNMX.FTZ R3, R19, R18, !PT ;  /* 0x0000001213037209 */ /* 0x004fe20007810000 */
[--C-:B------:R-:W-:Y:S01]  /*7260*/  FFMA.FTZ R182, R25, c[0x0][0x23c], -R198.reuse ;  /* 0x00008f0019b67a23 */ /* 0x100fe200000108c6 */
[----:B------:R-:W2:Y:S01]  /*7270*/  LDSM.16.MT88.4 R128, [R228+0x16000] ;  /* 0x01600000e480783b */ /* 0x000ea20000004200 */
[--C-:B------:R-:W-:Y:S01]  /*7280*/  FFMA.FTZ R180, R27, c[0x0][0x23c], -R198.reuse ;  /* 0x00008f001bb47a23 */ /* 0x100fe200000108c6 */
[C---:B------:R-:W-:Y:S01]  /*7290*/  FSETP.NEU.FTZ.AND P1, PT, R3.reuse, -INF , PT ;  /* 0xff8000000300780b */ /* 0x040fe20003f3d000 */
[----:B------:R-:W-:Y:S01]  /*72a0*/  FMUL.FTZ R169, R3, c[0x0][0x23c] ;  /* 0x00008f0003a97a20 */ /* 0x000fe20000410000 */
[----:B------:R-:W1:Y:S01]  /*72b0*/  LDSM.16.MT88.4 R136, [R226+0x16000] ;  /* 0x01600000e288783b */ /* 0x000e620000004200 */
[--C-:B------:R-:W-:Y:S01]  /*72c0*/  FFMA.FTZ R177, R17, c[0x0][0x23c], -R198.reuse ;  /* 0x00008f0011b17a23 */ /* 0x100fe200000108c6 */
[----:B------:R-:W-:Y:S01]  /*72d0*/  MUFU.EX2 R183, R183 ;  /* 0x000000b700b77308 */ /* 0x000fe20000000800 */
[--C-:B------:R-:W-:Y:S01]  /*72e0*/  FFMA.FTZ R181, R13, c[0x0][0x23c], -R198.reuse ;  /* 0x00008f000db57a23 */ /* 0x100fe200000108c6 */
[----:B------:R-:W-:Y:S01]  /*72f0*/  FSEL R169, R169, RZ, P1 ;  /* 0x000000ffa9a97208 */ /* 0x000fe20000800000 */
[----:B------:R-:W1:Y:S01]  /*7300*/  LDSM.16.MT88.4 R152, [R225+0x16000] ;  /* 0x01600000e198783b */ /* 0x000e620000004200 */
[--C-:B------:R-:W-:Y:S01]  /*7310*/  FFMA.FTZ R176, R11, c[0x0][0x23c], -R198.reuse ;  /* 0x00008f000bb07a23 */ /* 0x100fe200000108c6 */
[----:B------:R-:W-:Y:S01]  /*7320*/  LEA R244, P1, R166, c[0x0][0x168], 0x1 ;  /* 0x00005a00a6f47a11 */ /* 0x000fe200078208ff */
[--C-:B------:R-:W-:Y:S01]  /*7330*/  FFMA.FTZ R175, R9, c[0x0][0x23c], -R198.reuse ;  /* 0x00008f0009af7a23 */ /* 0x100fe200000108c6 */
[----:B------:R-:W-:Y:S01]  /*7340*/  LDSM.16.MT88.4 R20, [R228+0x12800] ;  /* 0x01280000e414783b */ /* 0x000fe20000004200 */
[--C-:B------:R-:W-:Y:S01]  /*7350*/  FFMA.FTZ R185, R24, c[0x0][0x23c], -R169.reuse ;  /* 0x00008f0018b97a23 */ /* 0x100fe200000108a9 */
[----:B------:R-:W3:Y:S01]  /*7360*/  MUFU.EX2 R182, R182 ;  /* 0x000000b600b67308 */ /* 0x000ee20000000800 */
        /* <DEDUP_REMOVED lines=15> */
[----:B---3--:R-:W-:Y:S01]  /*7460*/  F2FP.PACK_AB R144, R182, R183 ;  /* 0x000000b7b690723e */ /* 0x008fe200000000ff */
[----:B------:R-:W3:Y:S01]  /*7470*/  LDSM.16.MT88.4 R8, [R224+0x10800] ;  /* 0x01080000e008783b */ /* 0x000ee20000004200 */
        /* <DEDUP_REMOVED lines=8> */
[--C-:B------:R-:W-:Y:S02]  /*7500*/  FFMA.FTZ R193, R202, c[0x0][0x23c], -R169.reuse ;  /* 0x00008f00cac17a23 */ /* 0x100fe400000108a9 */
[--C-:B------:R-:W-:Y:S01]  /*7510*/  FFMA.FTZ R192, R192, c[0x0][0x23c], -R169.reuse ;  /* 0x00008f00c0c07a23 */ /* 0x100fe200000108a9 */
[----:B------:R-:W4:Y:S01]  /*7520*/  MUFU.EX2 R184, R184 ;  /* 0x000000b800b87308 */ /* 0x000f220000000800 */
[----:B--2---:R-:W-:Y:S01]  /*7530*/  F2FP.PACK_AB R146, R177, R180 ;  /* 0x000000b4b192723e */ /* 0x004fe200000000ff */
[----:B------:R-:W-:Y:S02]  /*7540*/  FFMA.FTZ R195, R200, c[0x0][0x23c], -R169 ;  /* 0x00008f00c8c37a23 */ /* 0x000fe400000108a9 */
[--C-:B------:R-:W-:Y:S02]  /*7550*/  FFMA.FTZ R200, R201, c[0x0][0x23c], -R198.reuse ;  /* 0x00008f00c9c87a23 */ /* 0x100fe400000108c6 */
[--C-:B------:R-:W-:Y:S02]  /*7560*/  FFMA.FTZ R199, R199, c[0x0][0x23c], -R198.reuse ;  /* 0x00008f00c7c77a23 */ /* 0x100fe400000108c6 */
[----:B------:R-:W-:Y:S01]  /*7570*/  MUFU.EX2 R187, R187 ;  /* 0x000000bb00bb7308 */ /* 0x000fe20000000800 */
[----:B------:R-:W-:-:S02]  /*7580*/  FFMA.FTZ R197, R197, c[0x0][0x23c], -R198 ;  /* 0x00008f00c5c57a23 */ /* 0x000fc400000108c6 */
[--C-:B------:R-:W-:Y:S02]  /*7590*/  FFMA.FTZ R201, R194, c[0x0][0x23c], -R169.reuse ;  /* 0x00008f00c2c97a23 */ /* 0x100fe400000108a9 */
[----:B------:R-:W-:Y:S02]  /*75a0*/  FFMA.FTZ R198, R171, c[0x0][0x23c], -R198 ;  /* 0x00008f00abc67a23 */ /* 0x000fe400000108c6 */
[--C-:B------:R-:W-:Y:S01]  /*75b0*/  FFMA.FTZ R196, R196, c[0x0][0x23c], -R169.reuse ;  /* 0x00008f00c4c47a23 */ /* 0x100fe200000108a9 */
[----:B------:R-:W2:Y:S01]  /*75c0*/  MUFU.EX2 R178, R178 ;  /* 0x000000b200b27308 */ /* 0x000ea20000000800 */
[----:B----4-:R-:W-:Y:S01]  /*75d0*/  F2FP.PACK_AB R145, R184, R185 ;  /* 0x000000b9b891723e */ /* 0x010fe200000000ff */
[--C-:B------:R-:W-:Y:S02]  /*75e0*/  FFMA.FTZ R194, R170, c[0x0][0x23c], -R169.reuse ;  /* 0x00008f00aac27a23 */ /* 0x100fe400000108a9 */
[----:B------:R-:W-:Y:S02]  /*75f0*/  FFMA.FTZ R247, R168, c[0x0][0x23c], -R169 ;  /* 0x00008f00a8f77a23 */ /* 0x000fe400000108a9 */
[----:B------:R-:W-:Y:S01]  /*7600*/  FADD.FTZ R183, R183, R182 ;  /* 0x000000b6b7b77221 */ /* 0x000fe20000010000 */
[----:B------:R-:W-:Y:S01]  /*7610*/  LDSM.16.MT88.4 R168, [R225+0x13800] ;  /* 0x01380000e1a8783b */ /* 0x000fe20000004200 */
[----:B------:R-:W-:Y:S01]  /*7620*/  MUFU.EX2 R181, R181 ;  /* 0x000000b500b57308 */ /* 0x000fe20000000800 */
[----:B------:R-:W-:-:S02]  /*7630*/  FADD.FTZ R184, R185, R184 ;  /* 0x000000b8b9b87221 */ /* 0x000fc40000010000 */
[----:B------:R-:W-:-:S04]  /*7640*/  FADD.FTZ R180, R180, R183 ;  /* 0x000000b7b4b47221 */ /* 0x000fc80000010000 */
[----:B------:R-:W-:Y:S01]  /*7650*/  FADD.FTZ R180, R177, R180 ;  /* 0x000000b4b1b47221 */ /* 0x000fe20000010000 */
[----:B--2---:R-:W-:Y:S01]  /*7660*/  F2FP.PACK_AB R147, R178, R187 ;  /* 0x000000bbb293723e */ /* 0x004fe200000000ff */
        /* <DEDUP_REMOVED lines=21> */
[C---:B-----5:R-:W-:Y:S02]  /*77c0*/  HMMA.16816.F32 R84, R144.reuse, R88, RZ ;  /* 0x000000589054723c */ /* 0x060fe400000018ff */
[----:B------:R-:W-:Y:S06]  /*77d0*/  MUFU.EX2 R191, R191 ;  /* 0x000000bf00bf7308 */ /* 0x000fec0000000800 */
[C---:B------:R-:W-:Y:S02]  /*77e0*/  HMMA.16816.F32 R92, R144.reuse, R96, RZ ;  /* 0x00000060905c723c */ /* 0x040fe400000018ff */
[----:B------:R-:W-:Y:S06]  /*77f0*/  MUFU.EX2 R190, R190 ;  /* 0x000000be00be7308 */ /* 0x000fec0000000800 */
[C---:B-1----:R-:W-:Y:S02]  /*7800*/  HMMA.16816.F32 R100, R144.reuse, R104, RZ ;  /* 0x000000689064723c */ /* 0x042fe400000018ff */
[----:B------:R-:W1:Y:S06]  /*7810*/  MUFU.EX2 R193, R193 ;  /* 0x000000c100c17308 */ /* 0x000e6c0000000800 */
        /* <DEDUP_REMOVED lines=51> */
[C---:B------:R-:W-:Y:S08]  /*7b50*/  HMMA.16816.F32 R60, R4.reuse, R20, R60 ;  /* 0x00000014043c723c */ /* 0x040ff0000000183c */
        /* <DEDUP_REMOVED lines=34> */
[----:B------:R-:W4:Y:S07]  /*7d80*/  LDSM.16.MT88.4 R16, [R226+0x11000] ;  /* 0x01100000e210783b */ /* 0x000f2e0000004200 */
[C---:B-1----:R-:W-:Y:S08]  /*7d90*/  HMMA.16816.F32 R148, R4.reuse, R20, R148 ;  /* 0x000000140494723c */ /* 0x042ff00000001894 */
        /* <DEDUP_REMOVED lines=8> */
[----:B-----5:R-:W-:Y:S01]  /*7e20*/  F2FP.PACK_AB R7, R195, R192 ;  /* 0x000000c0c307723e */ /* 0x020fe200000000ff */
        /* <DEDUP_REMOVED lines=110> */
[----:B------:R-:W-:Y:S01]  /*8510*/  LOP3.LUT R165, R165, 0x3, RZ, 0xc0, !PT ;  /* 0x00000003a5a57812 */ /* 0x000fe200078ec0ff */
[----:B------:R-:W-:Y:S01]  /*8520*/  IMAD.MOV.U32 R8, RZ, RZ, R0 ;  /* 0x000000ffff087224 */ /* 0x000fe200078e0000 */
[----:B------:R-:W1:Y:S01]  /*8530*/  R2UR UR18, R5 ;  /* 0x00000000051273c2 */ /* 0x000e6200000e0000 */
[----:B------:R-:W-:Y:S01]  /*8540*/  UMOV UR34, URZ ;  /* 0x0000003f00227c82 */ /* 0x000fe20008000000 */
[----:B------:R-:W-:Y:S01]  /*8550*/  IMAD.U32 R243, RZ, RZ, UR10 ;  /* 0x0000000afff37e24 */ /* 0x000fe2000f8e00ff */
[----:B------:R-:W-:Y:S01]  /*8560*/  UMOV UR22, URZ ;  /* 0x0000003f00167c82 */ /* 0x000fe20008000000 */
[----:B------:R-:W-:Y:S01]  /*8570*/  IMAD R2, R165, -0x2, R2 ;  /* 0xfffffffea5027824 */ /* 0x000fe200078e0202 */
[----:B------:R-:W-:Y:S01]  /*8580*/  USHF.R.S32.HI UR10, URZ, 0x1f, UR11 ;  /* 0x0000001f3f0a7899 */ /* 0x000fe2000801140b */
[----:B------:R-:W-:Y:S01]  /*8590*/  MOV R165, R164 ;  /* 0x000000a400a57202 */ /* 0x000fe20000000f00 */
[----:B------:R-:W-:Y:S01]  /*85a0*/  ULDC UR12, c[0x0][0x2d0] ;  /* 0x0000b400000c7ab9 */ /* 0x000fe20000000800 */
[----:B------:R-:W2:Y:S01]  /*85b0*/  R2UR UR14, R8 ;  /* 0x00000000080e73c2 */ /* 0x000ea200000e0000 */
[----:B------:R-:W-:Y:S01]  /*85c0*/  IADD3 R243, R243, -UR27, R2 ;  /* 0x8000001bf3f37c10 */ /* 0x000fe2000fffe002 */
[----:B------:R-:W-:Y:S01]  /*85d0*/  ULDC UR5, c[0x0][0x2d0] ;  /* 0x0000b40000057ab9 */ /* 0x000fe20000000800 */
[----:B------:R-:W-:Y:S01]  /*85e0*/  IMAD.U32 R242, RZ, RZ, UR11 ;  /* 0x0000000bfff27e24 */ /* 0x000fe2000f8e00ff */
[----:B------:R-:W-:Y:S01]  /*85f0*/  MOV R239, UR10 ;  /* 0x0000000a00ef7c02 */ /* 0x000fe20008000f00 */
[----:B------:R-:W-:-:S02]  /*8600*/  UIADD3 UR26, UR26, -0x2, URZ ;  /* 0xfffffffe1a1a7890 */ /* 0x000fc4000fffe03f */
[----:B------:R-:W-:Y:S02]  /*8610*/  UISETP.NE.AND UP1, UPT, URZ, UR12, UPT ;  /* 0x0000000c3f00728c */ /* 0x000fe4000bf25270 */
        /* <DEDUP_REMOVED lines=24> */
.L_x_4019:
        /* <DEDUP_REMOVED lines=78> */
.L_x_4016:
        /* <DEDUP_REMOVED lines=76> */
[----:B------:R5:W-:Y:S01]  /*9140*/  @!P3 LDGSTS.E.BYPASS.LTC128B.128 [R238+0x16800], [R14.64+0x180] ;  /* 0x168001800eeebfae */ /* 0x000be2000b901d60 */
[----:B------:R-:W-:Y:S03]  /*9150*/  PLOP3.LUT P0, PT, PT, PT, UP2, 0x80, 0x0 ;  /* 0x000000000000781c */ /* 0x000fe60003f0f028 */
        /* <DEDUP_REMOVED lines=42> */
[----:B------:R-:W5:Y:S04]  /*9400*/  LDSM.16.M88.4 R176, [R233+0x8800] ;  /* 0x00880000e9b0783b */ /* 0x000f680000000200 */
[----:B------:R-:W3:Y:S04]  /*9410*/  LDSM.16.M88.4 R180, [R233+0x9000] ;  /* 0x00900000e9b4783b */ /* 0x000ee80000000200 */
        /* <DEDUP_REMOVED lines=12> */
[C---:B-----5:R-:W-:Y:S08]  /*94e0*/  HMMA.16816.F32 R12, R168.reuse, R176, RZ ;  /* 0x000000b0a80c723c */ /* 0x060ff000000018ff */
[C---:B----4-:R-:W-:Y:S01]  /*94f0*/  HMMA.16816.F32 R16, R168.reuse, R178, RZ ;  /* 0x000000b2a810723c */ /* 0x050fe200000018ff */
[----:B------:R-:W2:Y:S07]  /*9500*/  LDSM.16.M88.4 R176, [R227+0x8000] ;  /* 0x00800000e3b0783b */ /* 0x000eae0000000200 */
[C---:B---3--:R-:W-:Y:S08]  /*9510*/  HMMA.16816.F32 R20, R168.reuse, R180, RZ ;  /* 0x000000b4a814723c */ /* 0x048ff000000018ff */
        /* <DEDUP_REMOVED lines=270> */
.L_x_4018:
        /* <DEDUP_REMOVED lines=117> */
.L_x_4017:
[----:B-1----:R-:W-:Y:S01]  /*ad50*/  MOV R180, UR26 ;  /* 0x0000001a00b47c02 */ /* 0x002fe20008000f00 */
[----:B------:R-:W-:Y:S01]  /*ad60*/  LDSM.16.MT88.4 R184, [R224+0x12800] ;  /* 0x01280000e0b8783b */ /* 0x000fe20000004200 */
[----:B------:R-:W-:Y:S02]  /*ad70*/  UIADD3 UR29, UR26, -0x1, URZ ;  /* 0xffffffff1a1d7890 */ /* 0x000fe4000fffe03f */
[----:B------:R-:W-:Y:S01]  /*ad80*/  UMOV UR10, UR23 ;  /* 0x00000017000a7c82 */ /* 0x000fe20008000000 */
[----:B------:R-:W-:Y:S01]  /*ad90*/  IMAD R180, R180, -0x40, R243 ;  /* 0xffffffc0b4b47824 */ /* 0x000fe200078e02f3 */
[----:B------:R-:W-:Y:S03]  /*ada0*/  UMOV UR11, UR22 ;  /* 0x00000016000b7c82 */ /* 0x000fe60008000000 */
[----:B------:R-:W-:Y:S01]  /*adb0*/  LDSM.16.MT88.4 R188, [R228+0x14800] ;  /* 0x01480000e4bc783b */ /* 0x000fe20000004200 */
[C---:B------:R-:W-:Y:S02]  /*adc0*/  IADD3 R179, R180.reuse, 0x8, RZ ;  /* 0x00000008b4b37810 */ /* 0x040fe40007ffe0ff */
[----:B------:R-:W-:Y:S02]  /*add0*/  IADD3 R176, R180, -0x1, RZ ;  /* 0xffffffffb4b07810 */ /* 0x000fe40007ffe0ff */
[----:B------:R-:W-:Y:S02]  /*ade0*/  ISETP.GE.AND P1, PT, R179, RZ, PT ;  /* 0x000000ffb300720c */ /* 0x000fe40003f26270 */
[----:B------:R-:W-:Y:S02]  /*adf0*/  ISETP.GE.AND P0, PT, R176, RZ, PT ;  /* 0x000000ffb000720c */ /* 0x000fe40003f06270 */
[C---:B------:R-:W-:Y:S02]  /*ae00*/  IADD3 R178, R180.reuse, 0x7, RZ ;  /* 0x00000007b4b27810 */ /* 0x040fe40007ffe0ff */
[C---:B------:R-:W-:Y:S02]  /*ae10*/  IADD3 R177, R180.reuse, -0x8, RZ ;  /* 0xfffffff8b4b17810 */ /* 0x040fe40007ffe0ff */
[C---:B------:R-:W-:Y:S02]  /*ae20*/  IADD3 R174, R180.reuse, -0x9, RZ ;  /* 0xfffffff7b4ae7810 */ /* 0x040fe40007ffe0ff */
[C---:B------:R-:W-:Y:S02]  /*ae30*/  IADD3 R175, R180.reuse, -0x10, RZ ;  /* 0xfffffff0b4af7810 */ /* 0x040fe40007ffe0ff */
[C---:B------:R-:W-:Y:S02]  /*ae40*/  IADD3 R172, R180.reuse, -0x11, RZ ;  /* 0xffffffefb4ac7810 */ /* 0x040fe40007ffe0ff */
[C---:B------:R-:W-:Y:S02]  /*ae50*/  @!P1 IADD3 R179, -R180.reuse, -0x8, RZ ;  /* 0xfffffff8b4b39810 */ /* 0x040fe40007ffe1ff */
[----:B------:R-:W-:Y:S02]  /*ae60*/  @!P0 IADD3 R176, -R180, 0x1, RZ ;  /* 0x00000001b4b08810 */ /* 0x000fe40007ffe1ff */
[----:B------:R-:W-:Y:S02]  /*ae70*/  ISETP.GE.AND P1, PT, R178, RZ, PT ;  /* 0x000000ffb200720c */ /* 0x000fe40003f26270 */
[----:B------:R-:W-:Y:S01]  /*ae80*/  ISETP.GE.AND P0, PT, R177, RZ, PT ;  /* 0x000000ffb100720c */ /* 0x000fe20003f06270 */
[----:B------:R-:W-:Y:S01]  /*ae90*/  I2F R179, R179 ;  /* 0x000000b300b37306 */ /* 0x000fe20000201400 */
[C---:B------:R-:W-:Y:S02]  /*aea0*/  IADD3 R171, R180.reuse, -0x18, RZ ;  /* 0xffffffe8b4ab7810 */ /* 0x040fe40007ffe0ff */
[C---:B------:R-:W-:Y:S02]  /*aeb0*/  IADD3 R168, R180.reuse, -0x19, RZ ;  /* 0xffffffe7b4a87810 */ /* 0x040fe40007ffe0ff */
[C---:B------:R-:W-:Y:S02]  /*aec0*/  IADD3 R169, R180.reuse, -0x20, RZ ;  /* 0xffffffe0b4a97810 */ /* 0x040fe40007ffe0ff */
[----:B------:R-:W-:Y:S02]  /*aed0*/  IABS R181, R180 ;  /* 0x000000b400b57213 */ /* 0x000fe40000000000 */
[C---:B------:R-:W-:Y:S01]  /*aee0*/  IADD3 R166, R180.reuse, -0x21, RZ ;  /* 0xffffffdfb4a67810 */ /* 0x040fe20007ffe0ff */
[----:B------:R-:W-:Y:S01]  /*aef0*/  I2F R176, R176 ;  /* 0x000000b000b07306 */ /* 0x000fe20000201400 */
[C---:B------:R-:W-:Y:S02]  /*af00*/  @!P1 IADD3 R178, -R180.reuse, -0x7, RZ ;  /* 0xfffffff9b4b29810 */ /* 0x040fe40007ffe1ff */
[----:B------:R-:W-:Y:S02]  /*af10*/  @!P0 IADD3 R177, -R180, 0x8, RZ ;  /* 0x00000008b4b18810 */ /* 0x000fe40007ffe1ff */
[----:B------:R-:W-:Y:S02]  /*af20*/  ISETP.GE.AND P1, PT, R174, RZ, PT ;  /* 0x000000ffae00720c */ /* 0x000fe40003f26270 */
[----:B------:R-:W-:Y:S02]  /*af30*/  ISETP.GE.AND P0, PT, R175, RZ, PT ;  /* 0x000000ffaf00720c */ /* 0x000fe40003f06270 */
[C---:B------:R-:W-:Y:S01]  /*af40*/  IADD3 R167, R180.reuse, -0x28, RZ ;  /* 0xffffffd8b4a77810 */ /* 0x040fe20007ffe0ff */
[----:B------:R-:W-:Y:S01]  /*af50*/  I2F R181, R181 ;  /* 0x000000b500b57306 */ /* 0x000fe20000201400 */
[C---:B------:R-:W-:Y:S02]  /*af60*/  IADD3 R164, R180.reuse, -0x29, RZ ;  /* 0xffffffd7b4a47810 */ /* 0x040fe40007ffe0ff */
[C---:B------:R-:W-:Y:S02]  /*af70*/  IADD3 R3, R180.reuse, -0x30, RZ ;  /* 0xffffffd0b4037810 */ /* 0x040fe40007ffe0ff */
[C---:B------:R-:W-:Y:S02]  /*af80*/  IADD3 R2, R180.reuse, -0x31, RZ ;  /* 0xffffffcfb4027810 */ /* 0x040fe40007ffe0ff */
[C---:B------:R-:W-:Y:S02]  /*af90*/  IADD3 R173, R180.reuse, -0x38, RZ ;  /* 0xffffffc8b4ad7810 */ /* 0x040fe40007ffe0ff */
[C---:B------:R-:W-:Y:S01]  /*afa0*/  @!P1 IADD3 R174, -R180.reuse, 0x9, RZ ;  /* 0x00000009b4ae9810 */ /* 0x040fe20007ffe1ff */
[----:B------:R-:W-:Y:S01]  /*afb0*/  I2F R177, R177 ;  /* 0x000000b100b17306 */ /* 0x000fe20000201400 */
[----:B------:R-:W-:Y:S02]  /*afc0*/  @!P0 IADD3 R175, -R180, 0x10, RZ ;  /* 0x00000010b4af8810 */ /* 0x000fe40007ffe1ff */
[----:B------:R-:W-:Y:S02]  /*afd0*/  ISETP.GE.AND P1, PT, R172, RZ, PT ;  /* 0x000000ffac00720c */ /* 0x000fe40003f26270 */
[----:B------:R-:W-:Y:S02]  /*afe0*/  ISETP.GE.AND P0, PT, R171, RZ, PT ;  /* 0x000000ffab00720c */ /* 0x000fe40003f06270 */
[----:B------:R-:W-:Y:S02]  /*aff0*/  IADD3 R170, R180, -0x39, RZ ;  /* 0xffffffc7b4aa7810 */ /* 0x000fe40007ffe0ff */
[----:B------:R-:W-:Y:S01]  /*b000*/  ISETP.GE.AND P4, PT, R164, RZ, PT ;  /* 0x000000ffa400720c */ /* 0x000fe20003f86270 */
[----:B------:R-:W-:Y:S01]  /*b010*/  I2F R178, R178 ;  /* 0x000000b200b27306 */ /* 0x000fe20000201400 */
[----:B------:R-:W-:Y:S02]  /*b020*/  ISETP.GE.AND P3, PT, R3, RZ, PT ;  /* 0x000000ff0300720c */ /* 0x000fe40003f66270 */
[----:B------:R-:W-:Y:S03]  /*b030*/  ISETP.GE.AND P2, PT, R2, RZ, PT ;  /* 0x000000ff0200720c */ /* 0x000fe60003f46270 */
[C---:B------:R-:W-:Y:S02]  /*b040*/  @!P1 IADD3 R172, -R180.reuse, 0x11, RZ ;  /* 0x00000011b4ac9810 */ /* 0x040fe40007ffe1ff */
[----:B------:R-:W-:Y:S02]  /*b050*/  @!P0 IADD3 R171, -R180, 0x18, RZ ;  /* 0x00000018b4ab8810 */ /* 0x000fe40007ffe1ff */
[----:B------:R-:W-:Y:S01]  /*b060*/  ISETP.GE.AND P1, PT, R168, RZ, PT ;  /* 0x000000ffa800720c */ /* 0x000fe20003f26270 */
[----:B------:R-:W-:Y:S01]  /*b070*/  I2F R174, R174 ;  /* 0x000000ae00ae7306 */ /* 0x000fe20000201400 */
[----:B------:R-:W-:Y:S02]  /*b080*/  ISETP.GE.AND P0, PT, R169, RZ, PT ;  /* 0x000000ffa900720c */ /* 0x000fe40003f06270 */
[C---:B------:R-:W-:Y:S02]  /*b090*/  @!P4 IADD3 R164, -R180.reuse, 0x29, RZ ;  /* 0x00000029b4a4c810 */ /* 0x040fe40007ffe1ff */
[C---:B------:R-:W-:Y:S02]  /*b0a0*/  @!P3 IADD3 R3, -R180.reuse, 0x30, RZ ;  /* 0x00000030b403b810 */ /* 0x040fe40007ffe1ff */
[C---:B------:R-:W-:Y:S03]  /*b0b0*/  @!P2 IADD3 R2, -R180.reuse, 0x31, RZ ;  /* 0x00000031b402a810 */ /* 0x040fe60007ffe1ff */
[----:B------:R-:W-:Y:S02]  /*b0c0*/  I2F R175, R175 ;  /* 0x000000af00af7306 */ /* 0x000fe40000201400 */
[C---:B------:R-:W-:Y:S02]  /*b0d0*/  @!P1 IADD3 R168, -R180.reuse, 0x19, RZ ;  /* 0x00000019b4a89810 */ /* 0x040fe40007ffe1ff */
[----:B------:R-:W-:Y:S02]  /*b0e0*/  @!P0 IADD3 R169, -R180, 0x20, RZ ;  /* 0x00000020b4a98810 */ /* 0x000fe40007ffe1ff */
[----:B------:R-:W-:Y:S02]  /*b0f0*/  ISETP.GE.AND P1, PT, R166, RZ, PT ;  /* 0x000000ffa600720c */ /* 0x000fe40003f26270 */
[----:B------:R-:W-:Y:S02]  /*b100*/  ISETP.GE.AND P0, PT, R167, RZ, PT ;  /* 0x000000ffa700720c */ /* 0x000fe40003f06270 */
[----:B------:R-:W-:Y:S09]  /*b110*/  I2F R172, R172 ;  /* 0x000000ac00ac7306 */ /* 0x000ff20000201400 */
[C---:B------:R-:W-:Y:S01]  /*b120*/  @!P1 IADD3 R166, -R180.reuse, 0x21, RZ ;  /* 0x00000021b4a69810 */ /* 0x040fe20007ffe1ff */
[----:B------:R-:W-:Y:S01]  /*b130*/  I2F R171, R171 ;  /* 0x000000ab00ab7306 */ /* 0x000fe20000201400 */
[----:B------:R-:W-:Y:S02]  /*b140*/  @!P0 IADD3 R167, -R180, 0x28, RZ ;  /* 0x00000028b4a78810 */ /* 0x000fe40007ffe1ff */
[----:B------:R-:W-:Y:S02]  /*b150*/  ISETP.GE.AND P1, PT, R173, RZ, PT ;  /* 0x000000ffad00720c */ /* 0x000fe40003f26270 */
[----:B------:R-:W-:Y:S05]  /*b160*/  ISETP.GE.AND P0, PT, R170, RZ, PT ;  /* 0x000000ffaa00720c */ /* 0x000fea0003f06270 */
[----:B------:R-:W-:Y:S06]  /*b170*/  I2F R168, R168 ;  /* 0x000000a800a87306 */ /* 0x000fec0000201400 */
[C---:B------:R-:W-:Y:S02]  /*b180*/  @!P1 IADD3 R173, -R180.reuse, 0x38, RZ ;  /* 0x00000038b4ad9810 */ /* 0x040fe40007ffe1ff */
[----:B------:R-:W-:Y:S02]  /*b190*/  @!P0 IADD3 R170, -R180, 0x39, RZ ;  /* 0x00000039b4aa8810 */ /* 0x000fe40007ffe1ff */
[----:B------:R-:W-:Y:S10]  /*b1a0*/  I2F R169, R169 ;  /* 0x000000a900a97306 */ /* 0x000ff40000201400 */
[----:B------:R-:W-:Y:S10]  /*b1b0*/  I2F R166, R166 ;  /* 0x000000a600a67306 */ /* 0x000ff40000201400 */
[----:B------:R-:W-:Y:S10]  /*b1c0*/  I2F R167, R167 ;  /* 0x000000a700a77306 */ /* 0x000ff40000201400 */
[----:B------:R-:W-:Y:S10]  /*b1d0*/  I2F R164, R164 ;  /* 0x000000a400a47306 */ /* 0x000ff40000201400 */
[----:B------:R-:W-:Y:S10]  /*b1e0*/  I2F R3, R3 ;  /* 0x0000000300037306 */ /* 0x000ff40000201400 */
[----:B------:R-:W-:Y:S10]  /*b1f0*/  I2F R2, R2 ;  /* 0x0000000200027306 */ /* 0x000ff40000201400 */
[----:B------:R-:W-:Y:S10]  /*b200*/  I2F R173, R173 ;  /* 0x000000ad00ad7306 */ /* 0x000ff40000201400 */
[----:B------:R-:W1:Y:S02]  /*b210*/  I2F R170, R170 ;  /* 0x000000aa00aa7306 */ /* 0x000e640000201400 */
[----:B-1----:R-:W-:Y:S02]  /*b220*/  FFMA.FTZ R33, R170, -UR4, R33 ;  /* 0x80000004aa217c23 */ /* 0x002fe40008010021 */
[----:B------:R-:W-:Y:S02]  /*b230*/  FFMA.FTZ R4, R181, -UR4, R4 ;  /* 0x80000004b5047c23 */ /* 0x000fe40008010004 */
[----:B------:R-:W-:Y:S02]  /*b240*/  FFMA.FTZ R5, R176, -UR4, R5 ;  /* 0x80000004b0057c23 */ /* 0x000fe40008010005 */
[----:B------:R-:W-:Y:S01]  /*b250*/  FFMA.FTZ R6, R179, -UR4, R6 ;  /* 0x80000004b3067c23 */ /* 0x000fe20008010006 */
[----:B------:R-:W-:Y:S01]  /*b260*/  FMNMX.FTZ R180, R4, R165, !PT ;  /* 0x000000a504b47209 */ /* 0x000fe20007810000 */
[----:B------:R-:W-:Y:S02]  /*b270*/  FFMA.FTZ R8, R177, -UR4, R8 ;  /* 0x80000004b1087c23 */ /* 0x000fe40008010008 */
[----:B------:R-:W-:Y:S01]  /*b280*/  FFMA.FTZ R7, R178, -UR4, R7 ;  /* 0x80000004b2077c23 */ /* 0x000fe20008010007 */
[----:B------:R-:W-:Y:S01]  /*b290*/  FMNMX.FTZ R179, R5, R180, !PT ;  /* 0x000000b405b37209 */ /* 0x000fe20007810000 */
[----:B------:R-:W-:Y:S01]  /*b2a0*/  FFMA.FTZ R11, R176, -UR4, R11 ;  /* 0x80000004b00b7c23 */ /* 0x000fe2000801000b */
[----:B------:R-:W-:Y:S01]  /*b2b0*/  FMNMX.FTZ R176, R6, R0, !PT ;  /* 0x0000000006b07209 */ /* 0x000fe20007810000 */
        /* <DEDUP_REMOVED lines=49> */
[----:B------:R-:W-:Y:S01]  /*b5d0*/  LDSM.16.MT88.4 R172, [R226+0x10000] ;  /* 0x01000000e2ac783b */ /* 0x000fe20000004200 */
[----:B------:R-:W-:Y:S02]  /*b5e0*/  FMNMX.FTZ R166, R32, R169, !PT ;  /* 0x000000a920a67209 */ /* 0x000fe40007810000 */
[----:B------:R-:W-:Y:S02]  /*b5f0*/  FMNMX.FTZ R3, R31, R164, !PT ;  /* 0x000000a41f037209 */ /* 0x000fe40007810000 */
[----:B------:R-:W-:Y:S02]  /*b600*/  FMNMX.FTZ R168, R33, R166, !PT ;  /* 0x000000a621a87209 */ /* 0x000fe40007810000 */
[----:B------:R-:W-:Y:S01]  /*b610*/  FMNMX.FTZ R2, R34, R3, !PT ;  /* 0x0000000322027209 */ /* 0x000fe20007810000 */
[----:B------:R-:W-:Y:S03]  /*b620*/  LDSM.16.MT88.4 R176, [R225+0x10000] ;  /* 0x01000000e1b0783b */ /* 0x000fe60000004200 */
[----:B------:R-:W-:Y:S05]  /*b630*/  FMNMX.FTZ R169, R35, R2, !PT ;  /* 0x0000000223a97209 */ /* 0x000fea0007810000 */
[----:B------:R-:W1:Y:S08]  /*b640*/  SHFL.BFLY PT, R3, R168, 0x2, 0x1f ;  /* 0x0c401f00a8037f89 */ /* 0x000e7000000e0000 */
[----:B------:R-:W2:Y:S08]  /*b650*/  SHFL.BFLY PT, R2, R169, 0x2, 0x1f ;  /* 0x0c401f00a9027f89 */ /* 0x000eb000000e0000 */
[----:B------:R-:W-:Y:S01]  /*b660*/  LDSM.16.MT88.4 R180, [R225+0x12800] ;  /* 0x01280000e1b4783b */ /* 0x000fe20000004200 */
[----:B-1----:R-:W-:Y:S07]  /*b670*/  FMNMX.FTZ R171, R168, R3, !PT ;  /* 0x00000003a8ab7209 */ /* 0x002fee0007810000 */
[----:B------:R-:W1:Y:S01]  /*b680*/  SHFL.BFLY PT, R164, R171, 0x1, 0x1f ;  /* 0x0c201f00aba47f89 */ /* 0x000e6200000e0000 */
[----:B--2---:R-:W-:Y:S07]  /*b690*/  FMNMX.FTZ R166, R169, R2, !PT ;  /* 0x00000002a9a67209 */ /* 0x004fee0007810000 */
[----:B------:R-:W2:Y:S01]  /*b6a0*/  SHFL.BFLY PT, R3, R166, 0x1, 0x1f ;  /* 0x0c201f00a6037f89 */ /* 0x000ea200000e0000 */
[----:B-1----:R-:W-:Y:S07]  /*b6b0*/  FMNMX.FTZ R164, R171, R164, !PT ;  /* 0x000000a4aba47209 */ /* 0x002fee0007810000 */
[----:B------:R-:W1:Y:S01]  /*b6c0*/  LDSM.16.MT88.4 R168, [R228+0x10000] ;  /* 0x01000000e4a8783b */ /* 0x000e620000004200 */
[C---:B------:R-:W-:Y:S01]  /*b6d0*/  FSETP.NEU.FTZ.AND P0, PT, R164.reuse, -INF , PT ;  /* 0xff800000a400780b */ /* 0x040fe20003f1d000 */
[C---:B------:R-:W-:Y:S02]  /*b6e0*/  FADD.FTZ R2, -R164.reuse, R165 ;  /* 0x000000a5a4027221 */ /* 0x040fe40000010100 */
[----:B------:R-:W-:Y:S01]  /*b6f0*/  FMUL.FTZ R198, R164, c[0x0][0x23c] ;  /* 0x00008f00a4c67a20 */ /* 0x000fe20000410000 */
[----:B--2---:R-:W-:Y:S01]  /*b700*/  FMNMX.FTZ R3, R166, R3, !PT ;  /* 0x00000003a6037209 */ /* 0x004fe20007810000 */
[----:B------:R-:W-:Y:S03]  /*b710*/  FMUL.FTZ R167, R2, c[0x0][0x23c] ;  /* 0x00008f0002a77a20 */ /* 0x000fe60000410000 */
[----:B------:R-:W-:Y:S01]  /*b720*/  FSEL R198, R198, RZ, P0 ;  /* 0x000000ffc6c67208 */ /* 0x000fe20000000000 */
[----:B------:R2:W3:Y:S01]  /*b730*/  MUFU.EX2 R2, R167 ;  /* 0x000000a700027308 */ /* 0x0004e20000000800 */
[C---:B------:R-:W-:Y:S01]  /*b740*/  FMUL.FTZ R197, R3.reuse, c[0x0][0x23c] ;  /* 0x00008f0003c57a20 */ /* 0x040fe20000410000 */
[C---:B------:R-:W-:Y:S01]  /*b750*/  FSETP.NEU.FTZ.AND P0, PT, R3.reuse, -INF , PT ;  /* 0xff8000000300780b */ /* 0x040fe20003f1d000 */
[----:B------:R-:W-:Y:S02]  /*b760*/  FADD.FTZ R165, -R3, R0 ;  /* 0x0000000003a57221 */ /* 0x000fe40000010100 */
[--C-:B------:R-:W-:Y:S01]  /*b770*/  FFMA.FTZ R195, R4, c[0x0][0x23c], -R198.reuse ;  /* 0x00008f0004c37a23 */ /* 0x100fe200000108c6 */
[----:B------:R-:W-:Y:S01]  /*b780*/  FSEL R197, R197, RZ, P0 ;  /* 0x000000ffc5c57208 */ /* 0x000fe20000000000 */
[--C-:B------:R-:W-:Y:S01]  /*b790*/  FFMA.FTZ R194, R5, c[0x0][0x23c], -R198.reuse ;  /* 0x00008f0005c27a23 */ /* 0x100fe200000108c6 */
[----:B------:R-:W-:Y:S01]  /*b7a0*/  ISETP.LT.AND P0, PT, RZ, UR26, PT ;  /* 0x0000001aff007c0c */ /* 0x000fe2000bf01270 */
[--C-:B------:R-:W-:Y:S01]  /*b7b0*/  FFMA.FTZ R193, R8, c[0x0][0x23c], -R198.reuse ;  /* 0x00008f0008c17a23 */ /* 0x100fe200000108c6 */
[----:B------:R-:W-:Y:S01]  /*b7c0*/  UMOV UR26, UR29 ;  /* 0x0000001d001a7c82 */ /* 0x000fe20008000000 */
[--C-:B------:R-:W-:Y:S01]  /*b7d0*/  FFMA.FTZ R192, R9, c[0x0][0x23c], -R198.reuse ;  /* 0x00008f0009c07a23 */ /* 0x100fe200000108c6 */
[----:B------:R-:W-:Y:S01]  /*b7e0*/  MUFU.EX2 R195, R195 ;  /* 0x000000c300c37308 */ /* 0x000fe20000000800 */
[--C-:B------:R-:W-:Y:S02]  /*b7f0*/  FFMA.FTZ R196, R6, c[0x0][0x23c], -R197.reuse ;  /* 0x00008f0006c47a23 */ /* 0x100fe400000108c5 */
[--C-:B------:R-:W-:Y:S02]  /*b800*/  FFMA.FTZ R166, R10, c[0x0][0x23c], -R197.reuse ;  /* 0x00008f000aa67a23 */ /* 0x100fe400000108c5 */
[----:B------:R-:W-:Y:S02]  /*b810*/  FMUL.FTZ R0, R165, c[0x0][0x23c] ;  /* 0x00008f00a5007a20 */ /* 0x000fe40000410000 */
[--C-:B------:R-:W-:Y:S02]  /*b820*/  FFMA.FTZ R165, R11, c[0x0][0x23c], -R197.reuse ;  /* 0x00008f000ba57a23 */ /* 0x100fe400000108c5 */
[--C-:B------:R-:W-:Y:S01]  /*b830*/  FFMA.FTZ R199, R12, c[0x0][0x23c], -R198.reuse ;  /* 0x00008f000cc77a23 */ /* 0x100fe200000108c6 */
[----:B------:R-:W4:Y:S01]  /*b840*/  MUFU.EX2 R194, R194 ;  /* 0x000000c200c27308 */ /* 0x000f220000000800 */
[--C-:B------:R-:W-:Y:S02]  /*b850*/  FFMA.FTZ R200, R13, c[0x0][0x23c], -R198.reuse ;  /* 0x00008f000dc87a23 */ /* 0x100fe400000108c6 */
[--C-:B--2---:R-:W-:Y:S02]  /*b860*/  FFMA.FTZ R167, R7, c[0x0][0x23c], -R197.reuse ;  /* 0x00008f0007a77a23 */ /* 0x104fe400000108c5 */
[C---:B---3--:R-:W-:Y:S02]  /*b870*/  FMUL.FTZ R4, R2.reuse, R160 ;  /* 0x000000a002047220 */ /* 0x048fe40000410000 */
[C---:B------:R-:W-:Y:S02]  /*b880*/  FMUL.FTZ R5, R2.reuse, R161 ;  /* 0x000000a102057220 */ /* 0x040fe40000410000 */
[C---:B------:R-:W-:Y:S01]  /*b890*/  FMUL.FTZ R8, R2.reuse, R156 ;  /* 0x0000009c02087220 */ /* 0x040fe20000410000 */
[----:B------:R-:W2:Y:S01]  /*b8a0*/  MUFU.EX2 R0, R0 ;  /* 0x0000000000007308 */ /* 0x000ea20000000800 */
[C---:B------:R-:W-:Y:S02]  /*b8b0*/  FMUL.FTZ R9, R2.reuse, R157 ;  /* 0x0000009d02097220 */ /* 0x040fe40000410000 */
[C---:B------:R-:W-:Y:S02]  /*b8c0*/  FMUL.FTZ R36, R2.reuse, R36 ;  /* 0x0000002402247220 */ /* 0x040fe40000410000 */
[C---:B------:R-:W-:Y:S02]  /*b8d0*/  FMUL.FTZ R37, R2.reuse, R37 ;  /* 0x0000002502257220 */ /* 0x040fe40000410000 */
[C---:B------:R-:W-:Y:S02]  /*b8e0*/  FMUL.FTZ R40, R2.reuse, R40 ;  /* 0x0000002802287220 */ /* 0x040fe40000410000 */
[C---:B------:R-:W-:Y:S01]  /*b8f0*/  FMUL.FTZ R41, R2.reuse, R41 ;  /* 0x0000002902297220 */ /* 0x040fe20000410000 */
[----:B------:R-:W-:Y:S01]  /*b900*/  MUFU.EX2 R193, R193 ;  /* 0x000000c100c17308 */ /* 0x000fe20000000800 */
[C---:B------:R-:W-:Y:S02]  /*b910*/  FMUL.FTZ R12, R2.reuse, R152 ;  /* 0x00000098020c7220 */ /* 0x040fe40000410000 */
[----:B------:R-:W-:Y:S01]  /*b920*/  FMUL.FTZ R13, R2, R153 ;  /* 0x00000099020d7220 */ /* 0x000fe20000410000 */
[----:B----4-:R-:W-:Y:S01]  /*b930*/  F2FP.PACK_AB R160, R194, R195 ;  /* 0x000000c3c2a0723e */ /* 0x010fe200000000ff */
[C---:B------:R-:W-:Y:S02]  /*b940*/  FMUL.FTZ R44, R2.reuse, R44 ;  /* 0x0000002c022c7220 */ /* 0x040fe40000410000 */
[C---:B------:R-:W-:Y:S02]  /*b950*/  FMUL.FTZ R45, R2.reuse, R45 ;  /* 0x0000002d022d7220 */ /* 0x040fe40000410000 */
[C---:B------:R-:W-:Y:S01]  /*b960*/  FMUL.FTZ R48, R2.reuse, R48 ;  /* 0x0000003002307220 */ /* 0x040fe20000410000 */
[----:B------:R-:W3:Y:S01]  /*b970*/  MUFU.EX2 R192, R192 ;  /* 0x000000c000c07308 */ /* 0x000ee20000000800 */
[C---:B------:R-:W-:Y:S02]  /*b980*/  FMUL.FTZ R49, R2.reuse, R49 ;  /* 0x0000003102317220 */ /* 0x040fe40000410000 */
[----:B------:R-:W-:Y:S02]  /*b990*/  FMUL.FTZ R52, R2, R52 ;  /* 0x0000003402347220 */ /* 0x000fe40000410000 */
[C---:B--2---:R-:W-:Y:S02]  /*b9a0*/  FMUL.FTZ R6, R0.reuse, R162 ;  /* 0x000000a200067220 */ /* 0x044fe40000410000 */
[C---:B------:R-:W-:Y:S02]  /*b9b0*/  FMUL.FTZ R7, R0.reuse, R163 ;  /* 0x000000a300077220 */ /* 0x040fe40000410000 */
[C---:B------:R-:W-:Y:S01]  /*b9c0*/  FMUL.FTZ R10, R0.reuse, R158 ;  /* 0x0000009e000a7220 */ /* 0x040fe20000410000 */
[----:B------:R-:W-:Y:S01]  /*b9d0*/  MUFU.EX2 R196, R196 ;  /* 0x000000c400c47308 */ /* 0x000fe20000000800 */
[C---:B------:R-:W-:Y:S02]  /*b9e0*/  FMUL.FTZ R11, R0.reuse, R159 ;  /* 0x0000009f000b7220 */ /* 0x040fe40000410000 */
[----:B------:R-:W2:Y:S01]  /*b9f0*/  LDSM.16.MT88.4 R156, [R224+0x10000] ;  /* 0x01000000e09c783b */ /* 0x000ea20000004200 */
[C---:B------:R-:W-:Y:S02]  /*ba00*/  FMUL.FTZ R38, R0.reuse, R38 ;  /* 0x0000002600267220 */ /* 0x040fe40000410000 */
[C---:B------:R-:W-:Y:S02]  /*ba10*/  FMUL.FTZ R39, R0.reuse, R39 ;  /* 0x0000002700277220 */ /* 0x040fe40000410000 */
[C---:B------:R-:W-:Y:S02]  /*ba20*/  FMUL.FTZ R42, R0.reuse, R42 ;  /* 0x0000002a002a7220 */ /* 0x040fe40000410000 */
[----:B------:R-:W4:Y:S01]  /*ba30*/  MUFU.EX2 R167, R167 ;  /* 0x000000a700a77308 */ /* 0x000f220000000800 */
[C---:B------:R-:W-:Y:S02]  /*ba40*/  FMUL.FTZ R43, R0.reuse, R43 ;  /* 0x0000002b002b7220 */ /* 0x040fe40000410000 */
[----:B------:R-:W-:Y:S01]  /*ba50*/  FMUL.FTZ R46, R0, R46 ;  /* 0x0000002e002e7220 */ /* 0x000fe20000410000 */
[----:B---3--:R-:W-:Y:S01]  /*ba60*/  F2FP.PACK_AB R162, R192, R193 ;  /* 0x000000c1c0a2723e */ /* 0x008fe200000000ff */
[C---:B------:R-:W-:Y:S02]  /*ba70*/  FMUL.FTZ R47, R0.reuse, R47 ;  /* 0x0000002f002f7220 */ /* 0x040fe40000410000 */
[C---:B------:R-:W-:Y:S02]  /*ba80*/  FMUL.FTZ R50, R0.reuse, R50 ;  /* 0x0000003200327220 */ /* 0x040fe40000410000 */
[----:B------:R-:W-:Y:S01]  /*ba90*/  FMUL.FTZ R51, R0, R51 ;  /* 0x0000003300337220 */ /* 0x000fe20000410000 */
        /* <DEDUP_REMOVED lines=9> */
[----:B----4-:R-:W-:Y:S01]  /*bb30*/  F2FP.PACK_AB R161, R167, R196 ;  /* 0x000000c4a7a1723e */ /* 0x010fe200000000ff */
        /* <DEDUP_REMOVED lines=9> */
[----:B------:R-:W4:Y:S01]  /*bbd0*/  MUFU.EX2 R200, R200 ;  /* 0x000000c800c87308 */ /* 0x000f220000000800 */
[C---:B------:R-:W-:Y:S02]  /*bbe0*/  FMUL.FTZ R68, R2.reuse, R68 ;  /* 0x0000004402447220 */ /* 0x040fe40000410000 */
[----:B------:R-:W-:Y:S01]  /*bbf0*/  FMUL.FTZ R69, R2, R69 ;  /* 0x0000004502457220 */ /* 0x000fe20000410000 */
[----:B---3--:R-:W-:Y:S01]  /*bc00*/  F2FP.PACK_AB R163, R165, R166 ;  /* 0x000000a6a5a3723e */ /* 0x008fe200000000ff */
[C---:B------:R-:W-:Y:S02]  /*bc10*/  FMUL.FTZ R70, R0.reuse, R70 ;  /* 0x0000004600467220 */ /* 0x040fe40000410000 */
[----:B------:R-:W-:Y:S02]  /*bc20*/  FMUL.FTZ R71, R0, R71 ;  /* 0x0000004700477220 */ /* 0x000fe40000410000 */
[C---:B------:R-:W-:Y:S02]  /*bc30*/  FMUL.FTZ R72, R2.reuse, R72 ;  /* 0x0000004802487220 */ /* 0x040fe40000410000 */
        /* <DEDUP_REMOVED lines=28> */
[C---:B-1----:R-:W-:Y:S04]  /*be00*/  HMMA.16816.F32 R60, R160.reuse, R168, R60 ;  /* 0x000000a8a03c723c */ /* 0x042fe8000000183c */
[----:B------:R-:W-:Y:S02]  /*be10*/  FMUL.FTZ R89, R2, R89 ;  /* 0x0000005902597220 */ /* 0x000fe40000410000 */
[C---:B------:R-:W-:Y:S02]  /*be20*/  FMUL.FTZ R90, R0.reuse, R90 ;  /* 0x0000005a005a7220 */ /* 0x040fe40000410000 */
        /* <DEDUP_REMOVED lines=76> */
[--C-:B------:R-:W-:Y:S02]  /*c2f0*/  FFMA.FTZ R204, R14, c[0x0][0x23c], -R197.reuse ;  /* 0x00008f000ecc7a23 */ /* 0x100fe400000108c5 */
[C---:B------:R-:W-:Y:S03]  /*c300*/  FMUL.FTZ R14, R0.reuse, R154 ;  /* 0x0000009a000e7220 */ /* 0x040fe60000410000 */
[C---:B------:R-:W-:Y:S01]  /*c310*/  HMMA.16816.F32 R136, R160.reuse, R170, R136 ;  /* 0x000000aaa088723c */ /* 0x040fe20000001888 */
[----:B------:R-:W-:Y:S01]  /*c320*/  MUFU.EX2 R204, R204 ;  /* 0x000000cc00cc7308 */ /* 0x000fe20000000800 */
[----:B------:R-:W-:Y:S01]  /*c330*/  LDSM.16.MT88.4 R168, [R226+0x10800] ;  /* 0x01080000e2a8783b */ /* 0x000fe20000004200 */
[--C-:B------:R-:W-:Y:S02]  /*c340*/  FFMA.FTZ R203, R15, c[0x0][0x23c], -R197.reuse ;  /* 0x00008f000fcb7a23 */ /* 0x100fe400000108c5 */
[----:B------:R-:W-:Y:S02]  /*c350*/  FMUL.FTZ R15, R0, R155 ;  /* 0x0000009b000f7220 */ /* 0x000fe40000410000 */
[C---:B------:R-:W-:Y:S02]  /*c360*/  FMUL.FTZ R140, R2.reuse, R140 ;  /* 0x0000008c028c7220 */ /* 0x040fe40000410000 */
[----:B------:R-:W-:Y:S01]  /*c370*/  FMUL.FTZ R141, R2, R141 ;  /* 0x0000008d028d7220 */ /* 0x000fe20000410000 */
[----:B------:R-:W1:Y:S01]  /*c380*/  LDSM.16.MT88.4 R152, [R228+0x10800] ;  /* 0x01080000e498783b */ /* 0x000e620000004200 */
[----:B------:R-:W5:Y:S01]  /*c390*/  MUFU.EX2 R203, R203 ;  /* 0x000000cb00cb7308 */ /* 0x000f620000000800 */
[C---:B------:R-:W-:Y:S02]  /*c3a0*/  FMUL.FTZ R142, R0.reuse, R142 ;  /* 0x0000008e008e7220 */ /* 0x040fe40000410000 */
[----:B------:R-:W-:Y:S02]  /*c3b0*/  FMUL.FTZ R143, R0, R143 ;  /* 0x0000008f008f7220 */ /* 0x000fe40000410000 */
[--C-:B------:R-:W-:Y:S02]  /*c3c0*/  FFMA.FTZ R201, R16, c[0x0][0x23c], -R198.reuse ;  /* 0x00008f0010c97a23 */ /* 0x100fe400000108c6 */
[----:B------:R-:W-:Y:S02]  /*c3d0*/  FFMA.FTZ R202, R17, c[0x0][0x23c], -R198 ;  /* 0x00008f0011ca7a23 */ /* 0x000fe400000108c6 */
[--C-:B------:R-:W-:Y:S01]  /*c3e0*/  FFMA.FTZ R205, R18, c[0x0][0x23c], -R197.reuse ;  /* 0x00008f0012cd7a23 */ /* 0x100fe200000108c5 */
[C---:B---3--:R-:W-:Y:S01]  /*c3f0*/  HMMA.16816.F32 R140, R160.reuse, R172, R140 ;  /* 0x000000aca08c723c */ /* 0x048fe2000000188c */
[----:B------:R-:W-:Y:S02]  /*c400*/  MUFU.EX2 R201, R201 ;  /* 0x000000c900c97308 */ /* 0x000fe40000000800 */
[----:B------:R-:W-:Y:S02]  /*c410*/  FFMA.FTZ R206, R19, c[0x0][0x23c], -R197 ;  /* 0x00008f0013ce7a23 */ /* 0x000fe400000108c5 */
[----:B------:R-:W-:Y:S01]  /*c420*/  FMUL.FTZ R16, R2, R148 ;  /* 0x0000009402107220 */ /* 0x000fe20000410000 */
[----:B----4-:R-:W-:Y:S01]  /*c430*/  F2FP.PACK_AB R148, R200, R199 ;  /* 0x000000c7c894723e */ /* 0x010fe200000000ff */
[----:B------:R-:W-:Y:S01]  /*c440*/  FMUL.FTZ R17, R2, R149 ;  /* 0x0000009502117220 */ /* 0x000fe20000410000 */
[C---:B------:R-:W-:Y:S01]  /*c450*/  HMMA.16816.F32 R12, R160.reuse, R174, R12 ;  /* 0x000000aea00c723c */ /* 0x040fe2000000180c */
[----:B------:R-:W3:Y:S02]  /*c460*/  LDSM.16.MT88.4 R172, [R225+0x10800] ;  /* 0x01080000e1ac783b */ /* 0x000ee40000004200 */
[----:B------:R-:W4:Y:S01]  /*c470*/  MUFU.EX2 R202, R202 ;  /* 0x000000ca00ca7308 */ /* 0x000f220000000800 */
[C---:B------:R-:W-:Y:S02]  /*c480*/  FMUL.FTZ R18, R0.reuse, R150 ;  /* 0x0000009600127220 */ /* 0x040fe40000410000 */
[----:B------:R-:W-:Y:S01]  /*c490*/  FMUL.FTZ R19, R0, R151 ;  /* 0x0000009700137220 */ /* 0x000fe20000410000 */
[----:B-----5:R-:W-:Y:S01]  /*c4a0*/  F2FP.PACK_AB R149, R203, R204 ;  /* 0x000000cccb95723e */ /* 0x020fe200000000ff */
[C---:B------:R-:W-:Y:S04]  /*c4b0*/  FMUL.FTZ R144, R2.reuse, R144 ;  /* 0x0000009002907220 */ /* 0x040fe80000410000 */
[----:B------:R-:W-:Y:S01]  /*c4c0*/  FMUL.FTZ R145, R2, R145 ;  /* 0x0000009102917220 */ /* 0x000fe20000410000 */
[C---:B--2---:R-:W-:Y:S01]  /*c4d0*/  HMMA.16816.F32 R16, R160.reuse, R156, R16 ;  /* 0x0000009ca010723c */ /* 0x044fe20000001810 */
[----:B------:R-:W-:Y:S02]  /*c4e0*/  MUFU.EX2 R205, R205 ;  /* 0x000000cd00cd7308 */ /* 0x000fe40000000800 */
[C---:B------:R-:W-:Y:S02]  /*c4f0*/  FMUL.FTZ R146, R0.reuse, R146 ;  /* 0x0000009200927220 */ /* 0x040fe40000410000 */
[----:B------:R-:W-:Y:S02]  /*c500*/  FMUL.FTZ R147, R0, R147 ;  /* 0x0000009300937220 */ /* 0x000fe40000410000 */
[----:B------:R-:W-:Y:S02]  /*c510*/  FFMA.FTZ R195, R2, R249, R195 ;  /* 0x000000f902c37223 */ /* 0x000fe400000100c3 */
[----:B------:R-:W-:Y:S02]  /*c520*/  FFMA.FTZ R196, R0, R247, R196 ;  /* 0x000000f700c47223 */ /* 0x000fe400000100c4 */
[----:B------:R-:W2:Y:S01]  /*c530*/  MUFU.EX2 R206, R206 ;  /* 0x000000ce00ce7308 */ /* 0x000ea20000000800 */
[----:B------:R-:W-:Y:S01]  /*c540*/  HMMA.16816.F32 R144, R160, R158, R144 ;  /* 0x0000009ea090723c */ /* 0x000fe20000001890 */
[----:B------:R-:W5:Y:S02]  /*c550*/  LDSM.16.MT88.4 R156, [R228+0x12800] ;  /* 0x01280000e49c783b */ /* 0x000f640000004200 */
[----:B----4-:R-:W-:Y:S01]  /*c560*/  F2FP.PACK_AB R150, R202, R201 ;  /* 0x000000c9ca96723e */ /* 0x010fe200000000ff */
[----:B------:R-:W-:Y:S01]  /*c570*/  FADD.FTZ R194, R194, R195 ;  /* 0x000000c3c2c27221 */ /* 0x000fe20000010000 */
[----:B------:R-:W-:Y:S01]  /*c580*/  MOV R0, R3 ;  /* 0x0000000300007202 */ /* 0x000fe20000000f00 */
[----:B------:R-:W-:Y:S02]  /*c590*/  FADD.FTZ R167, R167, R196 ;  /* 0x000000c4a7a77221 */ /* 0x000fe40000010000 */
[----:B------:R-:W-:Y:S01]  /*c5a0*/  FADD.FTZ R193, R193, R194 ;  /* 0x000000c2c1c17221 */ /* 0x000fe20000010000 */
[----:B------:R-:W4:Y:S03]  /*c5b0*/  LDSM.16.MT88.4 R160, [R226+0x12800] ;  /* 0x01280000e2a0783b */ /* 0x000f260000004200 */
[----:B------:R-:W-:Y:S02]  /*c5c0*/  FADD.FTZ R166, R166, R167 ;  /* 0x000000a7a6a67221 */ /* 0x000fe40000010000 */
[----:B------:R-:W-:Y:S02]  /*c5d0*/  FADD.FTZ R192, R192, R193 ;  /* 0x000000c1c0c07221 */ /* 0x000fe40000010000 */
[----:B------:R-:W-:Y:S02]  /*c5e0*/  FADD.FTZ R165, R165, R166 ;  /* 0x000000a6a5a57221 */ /* 0x000fe40000010000 */
[----:B------:R-:W-:Y:S02]  /*c5f0*/  FADD.FTZ R199, R199, R192 ;  /* 0x000000c0c7c77221 */ /* 0x000fe40000010000 */
[----:B------:R-:W-:Y:S01]  /*c600*/  FADD.FTZ R204, R204, R165 ;  /* 0x000000a5cccc7221 */ /* 0x000fe20000010000 */
[----:B------:R-:W-:Y:S01]  /*c610*/  MOV R165, R164 ;  /* 0x000000a400a57202 */ /* 0x000fe20000000f00 */
[----:B------:R-:W-:Y:S01]  /*c620*/  FADD.FTZ R200, R200, R199 ;  /* 0x000000c7c8c87221 */ /* 0x000fe20000010000 */
[----:B--2---:R-:W-:Y:S01]  /*c630*/  F2FP.PACK_AB R151, R206, R205 ;  /* 0x000000cdce97723e */ /* 0x004fe200000000ff */
[----:B------:R-:W-:Y:S02]  /*c640*/  FADD.FTZ R204, R203, R204 ;  /* 0x000000cccbcc7221 */ /* 0x000fe40000010000 */
[----:B------:R-:W-:Y:S02]  /*c650*/  FADD.FTZ R201, R201, R200 ;  /* 0x000000c8c9c97221 */ /* 0x000fe40000010000 */
[----:B------:R-:W-:Y:S02]  /*c660*/  FADD.FTZ R205, R205, R204 ;  /* 0x000000cccdcd7221 */ /* 0x000fe40000010000 */
[C---:B-1----:R-:W-:Y:S05]  /*c670*/  HMMA.16816.F32 R4, R148.reuse, R152, R4 ;  /* 0x000000989404723c */ /* 0x042fea0000001804 */
[----:B------:R-:W-:Y:S02]  /*c680*/  FADD.FTZ R201, R202, R201 ;  /* 0x000000c9cac97221 */ /* 0x000fe40000010000 */
[----:B------:R-:W-:Y:S01]  /*c690*/  FADD.FTZ R205, R206, R205 ;  /* 0x000000cdcecd7221 */ /* 0x000fe20000010000 */
[C---:B------:R-:W-:Y:S01]  /*c6a0*/  HMMA.16816.F32 R8, R148.reuse, R154, R8 ;  /* 0x0000009a9408723c */ /* 0x040fe20000001808 */
[----:B------:R-:W1:Y:S07]  /*c6b0*/  LDSM.16.MT88.4 R152, [R226+0x14800] ;  /* 0x01480000e298783b */ /* 0x000e6e0000004200 */
[C---:B------:R-:W-:Y:S08]  /*c6c0*/  HMMA.16816.F32 R36, R148.reuse, R168, R36 ;  /* 0x000000a89424723c */ /* 0x040ff00000001824 */
[C---:B------:R-:W-:Y:S01]  /*c6d0*/  HMMA.16816.F32 R40, R148.reuse, R170, R40 ;  /* 0x000000aa9428723c */ /* 0x040fe20000001828 */
[----:B------:R-:W2:Y:S07]  /*c6e0*/  LDSM.16.MT88.4 R168, [R225+0x14800] ;  /* 0x01480000e1a8783b */ /* 0x000eae0000004200 */
[C---:B---3--:R-:W-:Y:S08]  /*c6f0*/  HMMA.16816.F32 R44, R148.reuse, R172, R44 ;  /* 0x000000ac942c723c */ /* 0x048ff0000000182c */
        /* <DEDUP_REMOVED lines=8> */
[C---:B-----5:R-:W-:Y:S04]  /*c780*/  HMMA.16816.F32 R60, R148.reuse, R156, R60 ;  /* 0x0000009c943c723c */ /* 0x060fe8000000183c */
[----:B------:R-:W-:Y:S03]  /*c790*/  FFMA.FTZ R179, R25, c[0x0][0x23c], -R198 ;  /* 0x00008f0019b37a23 */ /* 0x000fe600000108c6 */
[----:B------:R-:W3:Y:S01]  /*c7a0*/  MUFU.EX2 R177, R177 ;  /* 0x000000b100b17308 */ /* 0x000ee20000000800 */
[C---:B------:R-:W-:Y:S01]  /*c7b0*/  HMMA.16816.F32 R64, R148.reuse, R158, R64 ;  /* 0x0000009e9440723c */ /* 0x040fe20000001840 */
[----:B------:R-:W5:Y:S07]  /*c7c0*/  LDSM.16.MT88.4 R156, [R224+0x14800] ;  /* 0x01480000e09c783b */ /* 0x000f6e0000004200 */
[C---:B----4-:R-:W-:Y:S01]  /*c7d0*/  HMMA.16816.F32 R68, R148.reuse, R160, R68 ;  /* 0x000000a09444723c */ /* 0x050fe20000001844 */
[----:B------:R-:W-:Y:S07]  /*c7e0*/  MUFU.EX2 R178, R178 ;  /* 0x000000b200b27308 */ /* 0x000fee0000000800 */
[C---:B------:R-:W-:Y:S01]  /*c7f0*/  HMMA.16816.F32 R72, R148.reuse, R162, R72 ;  /* 0x000000a29448723c */ /* 0x040fe20000001848 */
[----:B------:R-:W4:Y:S02]  /*c800*/  LDSM.16.MT88.4 R160, [R228+0x16800] ;  /* 0x01680000e4a0783b */ /* 0x000f240000004200 */
[----:B------:R-:W1:Y:S01]  /*c810*/  MUFU.EX2 R179, R179 ;  /* 0x000000b300b37308 */ /* 0x000e620000000800 */
[----:B---3--:R-:W-:Y:S04]  /*c820*/  F2FP.PACK_AB R20, R177, R176 ;  /* 0x000000b0b114723e */ /* 0x008fe800000000ff */
[C---:B------:R-:W-:Y:S04]  /*c830*/  HMMA.16816.F32 R76, R148.reuse, R180, R76 ;  /* 0x000000b4944c723c */ /* 0x040fe8000000184c */
[----:B------:R-:W-:Y:S03]  /*c840*/  FADD.FTZ R176, R176, R201 ;  /* 0x000000c9b0b07221 */ /* 0x000fe60000010000 */
[--C-:B------:R-:W-:Y:S01]  /*c850*/  FFMA.FTZ R180, R22, c[0x0][0x23c], -R197.reuse ;  /* 0x00008f0016b47a23 */ /* 0x100fe200000108c5 */
[C---:B------:R-:W-:Y:S04]  /*c860*/  HMMA.16816.F32 R80, R148.reuse, R182, R80 ;  /* 0x000000b69450723c */ /* 0x040fe80000001850 */
[--C-:B------:R-:W-:Y:S01]  /*c870*/  FFMA.FTZ R181, R23, c[0x0][0x23c], -R197.reuse ;  /* 0x00008f0017b57a23 */ /* 0x100fe200000108c5 */
[----:B------:R-:W-:Y:S01]  /*c880*/  MUFU.EX2 R180, R180 ;  /* 0x000000b400b47308 */ /* 0x000fe20000000800 */
[----:B------:R-:W-:Y:S02]  /*c890*/  FADD.FTZ R177, R177, R176 ;  /* 0x000000b0b1b17221 */ /* 0x000fe40000010000 */
[C---:B------:R-:W-:Y:S04]  /*c8a0*/  HMMA.16816.F32 R84, R148.reuse, R184, R84 ;  /* 0x000000b89454723c */ /* 0x040fe80000001854 */
[--C-:B------:R-:W-:Y:S01]  /*c8b0*/  FFMA.FTZ R182, R26, c[0x0][0x23c], -R197.reuse ;  /* 0x00008f001ab67a23 */ /* 0x100fe200000108c5 */
[----:B-1----:R-:W-:Y:S01]  /*c8c0*/  F2FP.PACK_AB R22, R179, R178 ;  /* 0x000000b2b316723e */ /* 0x002fe200000000ff */
[--C-:B------:R-:W-:Y:S01]  /*c8d0*/  FFMA.FTZ R183, R27, c[0x0][0x23c], -R197.reuse ;  /* 0x00008f001bb77a23 */ /* 0x100fe200000108c5 */
[----:B------:R-:W1:Y:S01]  /*c8e0*/  MUFU.EX2 R181, R181 ;  /* 0x000000b500b57308 */ /* 0x000e620000000800 */
[C---:B------:R-:W-:Y:S01]  /*c8f0*/  HMMA.16816.F32 R88, R148.reuse, R186, R88 ;  /* 0x000000ba9458723c */ /* 0x040fe20000001858 */
[----:B------:R-:W-:Y:S03]  /*c900*/  LDSM.16.MT88.4 R24, [R226+0x11000] ;  /* 0x01100000e218783b */ /* 0x000fe60000004200 */
[--C-:B------:R-:W-:Y:S02]  /*c910*/  FFMA.FTZ R184, R28, c[0x0][0x23c], -R198.reuse ;  /* 0x00008f001cb87a23 */ /* 0x100fe400000108c6 */
[--C-:B------:R-:W-:Y:S02]  /*c920*/  FFMA.FTZ R185, R29, c[0x0][0x23c], -R198.reuse ;  /* 0x00008f001db97a23 */ /* 0x100fe400000108c6 */
[C---:B------:R-:W-:Y:S01]  /*c930*/  HMMA.16816.F32 R92, R148.reuse, R188, R92 ;  /* 0x000000bc945c723c */ /* 0x040fe2000000185c */
[----:B------:R-:W-:Y:S03]  /*c940*/  MUFU.EX2 R182, R182 ;  /* 0x000000b600b67308 */ /* 0x000fe60000000800 */
[--C-:B------:R-:W-:Y:S02]  /*c950*/  FFMA.FTZ R186, R32, c[0x0][0x23c], -R198.reuse ;  /* 0x00008f0020ba7a23 */ /* 0x100fe400000108c6 */
[----:B------:R-:W-:Y:S02]  /*c960*/  FFMA.FTZ R198, R33, c[0x0][0x23c], -R198 ;  /* 0x00008f0021c67a23 */ /* 0x000fe400000108c6 */
[C---:B------:R-:W-:Y:S03]  /*c970*/  HMMA.16816.F32 R96, R148.reuse, R190, R96 ;  /* 0x000000be9460723c */ /* 0x040fe60000001860 */
[----:B------:R-:W3:Y:S01]  /*c980*/  MUFU.EX2 R183, R183 ;  /* 0x000000b700b77308 */ /* 0x000ee20000000800 */
[--C-:B------:R-:W-:Y:S02]  /*c990*/  FFMA.FTZ R188, R30, c[0x0][0x23c], -R197.reuse ;  /* 0x00008f001ebc7a23 */ /* 0x100fe400000108c5 */
[--C-:B------:R-:W-:Y:S01]  /*c9a0*/  FFMA.FTZ R189, R31, c[0x0][0x23c], -R197.reuse ;  /* 0x00008f001fbd7a23 */ /* 0x100fe200000108c5 */
[----:B-1----:R-:W-:Y:S01]  /*c9b0*/  F2FP.PACK_AB R21, R181, R180 ;  /* 0x000000b4b515723e */ /* 0x002fe200000000ff */
[C---:B------:R-:W-:Y:S01]  /*c9c0*/  HMMA.16816.F32 R100, R148.reuse, R152, R100 ;  /* 0x000000989464723c */ /* 0x040fe20000001864 */
[----:B------:R-:W-:Y:S03]  /*c9d0*/  LDSM.16.MT88.4 R28, [R226+0x11800] ;  /* 0x01180000e21c783b */ /* 0x000fe60000004200 */
[--C-:B------:R-:W-:Y:S01]  /*c9e0*/  FFMA.FTZ R190, R34, c[0x0][0x23c], -R197.reuse ;  /* 0x00008f0022be7a23 */ /* 0x100fe200000108c5 */
[----:B------:R-:W-:Y:S01]  /*c9f0*/  MUFU.EX2 R184, R184 ;  /* 0x000000b800b87308 */ /* 0x000fe20000000800 */
[----:B------:R-:W-:Y:S02]  /*ca00*/  FFMA.FTZ R197, R35, c[0x0][0x23c], -R197 ;  /* 0x00008f0023c57a23 */ /* 0x000fe400000108c5 */
[C---:B------:R-:W-:Y:S01]  /*ca10*/  HMMA.16816.F32 R104, R148.reuse, R154, R104 ;  /* 0x0000009a9468723c */ /* 0x040fe20000001868 */
[----:B------:R-:W1:Y:S03]  /*ca20*/  LDSM.16.MT88.4 R152, [R226+0x16800] ;  /* 0x01680000e298783b */ /* 0x000e660000004200 */
[----:B------:R-:W-:Y:S02]  /*ca30*/  FADD.FTZ R180, R180, R205 ;  /* 0x000000cdb4b47221 */ /* 0x000fe40000010000 */
[----:B------:R-:W-:Y:S01]  /*ca40*/  FADD.FTZ R178, R178, R177 ;  /* 0x000000b1b2b27221 */ /* 0x000fe20000010000 */
[----:B------:R-:W1:Y:S01]  /*ca50*/  MUFU.EX2 R185, R185 ;  /* 0x000000b900b97308 */ /* 0x000e620000000800 */
[C---:B--2---:R-:W-:Y:S01]  /*ca60*/  HMMA.16816.F32 R108, R148.reuse, R168, R108 ;  /* 0x000000a8946c723c */ /* 0x044fe2000000186c */
[----:B------:R-:W-:Y:S03]  /*ca70*/  LDSM.16.MT88.4 R32, [R225+0x11800] ;  /* 0x01180000e120783b */ /* 0x000fe60000004200 */
[----:B---3--:R-:W-:Y:S01]  /*ca80*/  F2FP.PACK_AB R23, R183, R182 ;  /* 0x000000b6b717723e */ /* 0x008fe200000000ff */
[----:B------:R-:W-:Y:S02]  /*ca90*/  FADD.FTZ R181, R181, R180 ;  /* 0x000000b4b5b57221 */ /* 0x000fe40000010000 */
[----:B------:R-:W-:Y:S01]  /*caa0*/  FADD.FTZ R179, R179, R178 ;  /* 0x000000b2b3b37221 */ /* 0x000fe20000010000 */
[C---:B------:R-:W-:Y:S01]  /*cab0*/  HMMA.16816.F32 R112, R148.reuse, R170, R112 ;  /* 0x000000aa9470723c */ /* 0x040fe20000001870 */
[----:B------:R-:W2:Y:S01]  /*cac0*/  LDSM.16.MT88.4 R168, [R225+0x16800] ;  /* 0x01680000e1a8783b */ /* 0x000ea20000004200 */
[----:B------:R-:W-:Y:S02]  /*cad0*/  MUFU.EX2 R186, R186 ;  /* 0x000000ba00ba7308 */ /* 0x000fe40000000800 */
[----:B------:R-:W-:Y:S04]  /*cae0*/  FADD.FTZ R182, R182, R181 ;  /* 0x000000b5b6b67221 */ /* 0x000fe80000010000 */
[C---:B-----5:R-:W-:Y:S04]  /*caf0*/  HMMA.16816.F32 R116, R148.reuse, R156, R116 ;  /* 0x0000009c9474723c */ /* 0x060fe80000001874 */
[----:B------:R-:W3:Y:S01]  /*cb00*/  MUFU.EX2 R187, R198 ;  /* 0x000000c600bb7308 */ /* 0x000ee20000000800 */
[----:B------:R-:W-:Y:S03]  /*cb10*/  FADD.FTZ R183, R183, R182 ;  /* 0x000000b6b7b77221 */ /* 0x000fe60000010000 */
[C---:B------:R-:W-:Y:S01]  /*cb20*/  HMMA.16816.F32 R120, R148.reuse, R158, R120 ;  /* 0x0000009e9478723c */ /* 0x040fe20000001878 */
[----:B------:R-:W5:Y:S05]  /*cb30*/  LDSM.16.MT88.4 R156, [R224+0x16800] ;  /* 0x01680000e09c783b */ /* 0x000f6a0000004200 */
[----:B------:R-:W-:Y:S02]  /*cb40*/  MUFU.EX2 R188, R188 ;  /* 0x000000bc00bc7308 */ /* 0x000fe40000000800 */
[C---:B----4-:R-:W-:Y:S08]  /*cb50*/  HMMA.16816.F32 R124, R148.reuse, R160, R124 ;  /* 0x000000a0947c723c */ /* 0x050ff0000000187c */
[C---:B------:R-:W-:Y:S01]  /*cb60*/  HMMA.16816.F32 R128, R148.reuse, R162, R128 ;  /* 0x000000a29480723c */ /* 0x040fe20000001880 */
[----:B------:R-:W4:Y:S01]  /*cb70*/  LDSM.16.MT88.4 R160, [R228+0x11000] ;  /* 0x01100000e4a0783b */ /* 0x000f220000004200 */
[----:B------:R-:W3:Y:S06]  /*cb80*/  MUFU.EX2 R189, R189 ;  /* 0x000000bd00bd7308 */ /* 0x000eec0000000800 */
[C---:B-1----:R-:W-:Y:S04]  /*cb90*/  HMMA.16816.F32 R132, R148.reuse, R152, R132 ;  /* 0x000000989484723c */ /* 0x042fe80000001884 */
[----:B------:R-:W-:Y:S04]  /*cba0*/  MUFU.EX2 R190, R190 ;  /* 0x000000be00be7308 */ /* 0x000fe80000000800 */
[C---:B------:R-:W-:Y:S01]  /*cbb0*/  HMMA.16816.F32 R136, R148.reuse, R154, R136 ;  /* 0x0000009a9488723c */ /* 0x040fe20000001888 */
[----:B------:R-:W1:Y:S05]  /*cbc0*/  LDSM.16.MT88.4 R152, [R225+0x11000] ;  /* 0x01100000e198783b */ /* 0x000e6a0000004200 */
[----:B------:R-:W1:Y:S02]  /*cbd0*/  MUFU.EX2 R197, R197 ;  /* 0x000000c500c57308 */ /* 0x000e640000000800 */
[C---:B--2---:R-:W-:Y:S08]  /*cbe0*/  HMMA.16816.F32 R140, R148.reuse, R168, R140 ;  /* 0x000000a8948c723c */ /* 0x044ff0000000188c */
[C---:B------:R-:W-:Y:S01]  /*cbf0*/  HMMA.16816.F32 R12, R148.reuse, R170, R12 ;  /* 0x000000aa940c723c */ /* 0x040fe2000000180c */
[----:B------:R-:W-:Y:S07]  /*cc00*/  LDSM.16.MT88.4 R168, [R226+0x13000] ;  /* 0x01300000e2a8783b */ /* 0x000fee0000004200 */
[C---:B-----5:R-:W-:Y:S08]  /*cc10*/  HMMA.16816.F32 R16, R148.reuse, R156, R16 ;  /* 0x0000009c9410723c */ /* 0x060ff00000001810 */
[----:B------:R-:W-:Y:S01]  /*cc20*/  HMMA.16816.F32 R144, R148, R158, R144 ;  /* 0x0000009e9490723c */ /* 0x000fe20000001890 */
[----:B------:R-:W2:Y:S07]  /*cc30*/  LDSM.16.MT88.4 R148, [R224+0x11000] ;  /* 0x01100000e094783b */ /* 0x000eae0000004200 */
[C---:B----4-:R-:W-:Y:S01]  /*cc40*/  HMMA.16816.F32 R4, R20.reuse, R160, R4 ;  /* 0x000000a01404723c */ /* 0x050fe20000001804 */
[----:B------:R-:W4:Y:S07]  /*cc50*/  LDSM.16.MT88.4 R156, [R228+0x13000] ;  /* 0x01300000e49c783b */ /* 0x000f2e0000004200 */
[C---:B------:R-:W-:Y:S01]  /*cc60*/  HMMA.16816.F32 R8, R20.reuse, R162, R8 ;  /* 0x000000a21408723c */ /* 0x040fe20000001808 */
[----:B------:R-:W5:Y:S07]  /*cc70*/  LDSM.16.MT88.4 R160, [R225+0x13000] ;  /* 0x01300000e1a0783b */ /* 0x000f6e0000004200 */
[C---:B------:R-:W-:Y:S08]  /*cc80*/  HMMA.16816.F32 R36, R20.reuse, R24, R36 ;  /* 0x000000181424723c */ /* 0x040ff00000001824 */
        /* <DEDUP_REMOVED lines=14> */
[C---:B-----5:R-:W-:Y:S08]  /*cd70*/  HMMA.16816.F32 R76, R20.reuse, R160, R76 ;  /* 0x000000a0144c723c */ /* 0x060ff0000000184c */
[C---:B------:R-:W-:Y:S08]  /*cd80*/  HMMA.16816.F32 R80, R20.reuse, R162, R80 ;  /* 0x000000a21450723c */ /* 0x040ff00000001850 */
        /* <DEDUP_REMOVED lines=20> */
[----:B------:R-:W-:Y:S07]  /*ced0*/  LDSM.16.MT88.4 R152, [R228+0x15800] ;  /* 0x01580000e498783b */ /* 0x000fee0000004200 */
[C---:B--2---:R-:W-:Y:S08]  /*cee0*/  HMMA.16816.F32 R140, R20.reuse, R148, R140 ;  /* 0x00000094148c723c */ /* 0x044ff0000000188c */
[C---:B------:R-:W-:Y:S01]  /*cef0*/  HMMA.16816.F32 R12, R20.reuse, R150, R12 ;  /* 0x00000096140c723c */ /* 0x040fe2000000180c */
[----:B------:R-:W1:Y:S07]  /*cf00*/  LDSM.16.MT88.4 R148, [R224+0x11800] ;  /* 0x01180000e094783b */ /* 0x000e6e0000004200 */
[C---:B----4-:R-:W-:Y:S08]  /*cf10*/  HMMA.16816.F32 R16, R20.reuse, R156, R16 ;  /* 0x0000009c1410723c */ /* 0x050ff00000001810 */
[----:B------:R-:W-:Y:S07]  /*cf20*/  HMMA.16816.F32 R144, R20, R158, R144 ;  /* 0x0000009e1490723c */ /* 0x000fee0000001890 */
        /* <DEDUP_REMOVED lines=9> */
[C---:B---3--:R-:W-:Y:S01]  /*cfc0*/  HMMA.16816.F32 R160, R20.reuse, R24, R4 ;  /* 0x0000001814a0723c */ /* 0x048fe20000001804 */
[----:B------:R-:W2:Y:S02]  /*cfd0*/  LDSM.16.MT88.4 R4, [R228+0x13800] ;  /* 0x01380000e404783b */ /* 0x000ea40000004200 */
[----:B------:R-:W-:Y:S02]  /*cfe0*/  FADD.FTZ R190, R190, R189 ;  /* 0x000000bdbebe7221 */ /* 0x000fe40000010000 */
[----:B------:R-:W-:Y:S02]  /*cff0*/  FADD.FTZ R249, R187, R186 ;  /* 0x000000babbf97221 */ /* 0x000fe40000010000 */
[----:B------:R-:W-:Y:S01]  /*d000*/  FADD.FTZ R247, R197, R190 ;  /* 0x000000bec5f77221 */ /* 0x000fe20000010000 */
[C---:B------:R-:W-:Y:S01]  /*d010*/  HMMA.16816.F32 R156, R20.reuse, R26, R8 ;  /* 0x0000001a149c723c */ /* 0x040fe20000001808 */
[----:B------:R-:W3:Y:S07]  /*d020*/  LDSM.16.MT88.4 R8, [R226+0x13800] ;  /* 0x01380000e208783b */ /* 0x000eee0000004200 */
[C---:B------:R-:W-:Y:S01]  /*d030*/  HMMA.16816.F32 R36, R20.reuse, R28, R36 ;  /* 0x0000001c1424723c */ /* 0x040fe20000001824 */
[----:B------:R-:W4:Y:S07]  /*d040*/  LDSM.16.MT88.4 R24, [R225+0x13800] ;  /* 0x01380000e118783b */ /* 0x000f2e0000004200 */
        /* <DEDUP_REMOVED lines=15> */
[C---:B------:R-:W-:Y:S08]  /*d140*/  HMMA.16816.F32 R80, R20.reuse, R26, R80 ;  /* 0x0000001a1450723c */ /* 0x040ff00000001850 */
[C---:B-----5:R-:W-:Y:S08]  /*d150*/  HMMA.16816.F32 R84, R20.reuse, R28, R84 ;  /* 0x0000001c1454723c */ /* 0x060ff00000001854 */
[C---:B------:R-:W-:Y:S08]  /*d160*/  HMMA.16816.F32 R88, R20.reuse, R30, R88 ;  /* 0x0000001e1458723c */ /* 0x040ff00000001858 */
[C---:B------:R-:W-:Y:S08]  /*d170*/  HMMA.16816.F32 R92, R20.reuse, R152, R92 ;  /* 0x00000098145c723c */ /* 0x040ff0000000185c */
        /* <DEDUP_REMOVED lines=10> */
[C---:B--2---:R-:W-:Y:S08]  /*d220*/  HMMA.16816.F32 R132, R20.reuse, R4, R132 ;  /* 0x000000041484723c */ /* 0x044ff00000001884 */
[C---:B------:R-:W-:Y:S08]  /*d230*/  HMMA.16816.F32 R136, R20.reuse, R6, R136 ;  /* 0x000000061488723c */ /* 0x040ff00000001888 */
[C---:B---3--:R-:W-:Y:S08]  /*d240*/  HMMA.16816.F32 R140, R20.reuse, R152, R140 ;  /* 0x00000098148c723c */ /* 0x048ff0000000188c */
[C---:B------:R-:W-:Y:S08]  /*d250*/  HMMA.16816.F32 R152, R20.reuse, R154, R12 ;  /* 0x0000009a1498723c */ /* 0x040ff0000000180c */
[C---:B------:R-:W-:Y:S08]  /*d260*/  HMMA.16816.F32 R148, R20.reuse, R8, R16 ;  /* 0x000000081494723c */ /* 0x040ff00000001810 */
[----:B------:R-:W-:Y:S01]  /*d270*/  HMMA.16816.F32 R144, R20, R10, R144 ;  /* 0x0000000a1490723c */ /* 0x000fe20000001890 */
[----:B------:R-:W-:-:S07]  /*d280*/  @P0 BRA `(.L_x_4019) ;  /* 0xffffb51000000947 */ /* 0x000fce000383ffff */
.L_x_4015:
[----:B------:R-:W1:Y:S01]  /*d290*/  SHFL.BFLY PT, R2, R249, 0x2, 0x1f ;  /* 0x0c401f00f9027f89 */ /* 0x000e6200000e0000 */
[----:B------:R-:W-:Y:S01]  /*d2a0*/  MOV R4, 0x3f800000 ;  /* 0x3f80000000047802 */ /* 0x000fe20000000f00 */
[----:B------:R-:W-:Y:S01]  /*d2b0*/  ULDC.U8 UR4, c[0x0][0x328] ;  /* 0x0000ca0000047ab9 */ /* 0x000fe20000000000 */
        /* <DEDUP_REMOVED lines=13> */
[----:B------:R-:W-:Y:S01]  /*d390*/  @P3 MUFU.LG2 R0, R0 ;  /* 0x0000000000003308 */ /* 0x000fe20000000c00 */
[C---:B------:R-:W-:Y:S02]  /*d3a0*/  FMUL.FTZ R161, R4.reuse, R161 ;  /* 0x000000a104a17220 */ /* 0x040fe40000410000 */
        /* <DEDUP_REMOVED lines=93> */
[----:B------:R-:W1:Y:S01]  /*d980*/  S2R R4, SR_TID.X ;  /* 0x0000000000047919 */ /* 0x000e620000002100 */
        /* <DEDUP_REMOVED lines=17> */
[----:B-1----:R-:W-:Y:S01]  /*daa0*/  SHF.R.S32.HI R7, RZ, 0x1f, R4 ;  /* 0x0000001fff077819 */ /* 0x002fe20000011404 */
        /* <DEDUP_REMOVED lines=94> */
[----:B------:R-:W-:Y:S02]  /*e090*/  LEA.HI R5, R7, R4, RZ, 0x5 ;  /* 0x0000000407057211 */ /* 0x000fe400078f28ff */
[----:B------:R-:W-:-:S02]  /*e0a0*/  F2FP.PACK_AB R150, R151, R150 ;  /* 0x000000969796723e */ /* 0x000fc400000000ff */
[----:B------:R-:W-:Y:S02]  /*e0b0*/  SHF.R.S32.HI R6, RZ, 0x5, R5 ;  /* 0x00000005ff067819 */ /* 0x000fe40000011405 */
[----:B------:R-:W-:Y:S02]  /*e0c0*/  F2FP.PACK_AB R146, R147, R146 ;  /* 0x000000929392723e */ /* 0x000fe400000000ff */
[----:B------:R-:W-:-:S04]  /*e0d0*/  LEA R9, R6, R9, 0x9 ;  /* 0x0000000906097211 */ /* 0x000fc800078e48ff */
[----:B------:R-:W-:Y:S02]  /*e0e0*/  LEA R9, R9, R10, 0x1 ;  /* 0x0000000a09097211 */ /* 0x000fe400078e08ff */
[----:B------:R-:W-:Y:S02]  /*e0f0*/  MOV R10, 0x40 ;  /* 0x00000040000a7802 */ /* 0x000fe40000000f00 */
[----:B------:R-:W-:Y:S02]  /*e100*/  SHF.L.U32 R9, R9, 0x1, RZ ;  /* 0x0000000109097819 */ /* 0x000fe400000006ff */
[----:B------:R-:W-:Y:S02]  /*e110*/  SEL R10, R10, 0xffffffc0, !P2 ;  /* 0xffffffc00a0a7807 */ /* 0x000fe40005000000 */
[C---:B------:R-:W-:Y:S01]  /*e120*/  IADD3 R11, R9.reuse, -0x10, RZ ;  /* 0xfffffff0090b7810 */ /* 0x040fe20007ffe0ff */
[----:B------:R-:W-:Y:S01]  /*e130*/  STS [R9], R160 ;  /* 0x000000a009007388 */ /* 0x000fe20000000800 */
[----:B------:R-:W-:-:S02]  /*e140*/  @P0 IADD3 R11, R9, 0x10, RZ ;  /* 0x00000010090b0810 */ /* 0x000fc40007ffe0ff */
[C---:B------:R-:W-:Y:S01]  /*e150*/  IADD3 R13, R9.reuse, R8, RZ ;  /* 0x00000008090d7210 */ /* 0x040fe20007ffe0ff */
[----:B------:R-:W-:Y:S01]  /*e160*/  STS [R9+0x400], R162 ;  /* 0x000400a209007388 */ /* 0x000fe20000000800 */
[-C--:B------:R-:W-:Y:S02]  /*e170*/  IADD3 R15, R8, R11.reuse, RZ ;  /* 0x0000000b080f7210 */ /* 0x080fe40007ffe0ff */
[-C--:B------:R-:W-:Y:S01]  /*e180*/  IADD3 R17, R9, R10.reuse, RZ ;  /* 0x0000000a09117210 */ /* 0x080fe20007ffe0ff */
[----:B------:R-:W-:Y:S01]  /*e190*/  STS [R11], R156 ;  /* 0x0000009c0b007388 */ /* 0x000fe20000000800 */
[----:B------:R-:W-:Y:S01]  /*e1a0*/  IADD3 R19, R10, R11, RZ ;  /* 0x0000000b0a137210 */ /* 0x000fe20007ffe0ff */
[----:B------:R1:W2:Y:S01]  /*e1b0*/  @P4 MUFU.LG2 R8, R2 ;  /* 0x0000000200084308 */ /* 0x0002a20000000c00 */
[-C--:B------:R-:W-:Y:S01]  /*e1c0*/  IADD3 R21, R13, R10.reuse, RZ ;  /* 0x0000000a0d157210 */ /* 0x080fe20007ffe0ff */
[----:B------:R-:W-:Y:S01]  /*e1d0*/  STS [R11+0x400], R158 ;  /* 0x0004009e0b007388 */ /* 0x000fe20000000800 */
[----:B------:R-:W-:-:S02]  /*e1e0*/  IADD3 R23, R15, R10, RZ ;  /* 0x0000000a0f177210 */ /* 0x000fc40007ffe0ff */
[----:B------:R-:W-:Y:S01]  /*e1f0*/  ISETP.NE.AND P0, PT, RZ, UR4, PT ;  /* 0x00000004ff007c0c */ /* 0x000fe2000bf05270 */
[----:B------:R-:W-:Y:S04]  /*e200*/  STS [R13], R36 ;  /* 0x000000240d007388 */ /* 0x000fe80000000800 */
[----:B------:R-:W-:Y:S04]  /*e210*/  STS [R13+0x400], R38 ;  /* 0x000400260d007388 */ /* 0x000fe80000000800 */
[----:B------:R-:W-:Y:S01]  /*e220*/  STS [R15], R40 ;  /* 0x000000280f007388 */ /* 0x000fe20000000800 */
[----:B-1----:R-:W-:-:S03]  /*e230*/  MOV R2, 0x7f800000 ;  /* 0x7f80000000027802 */ /* 0x002fc60000000f00 */
[----:B------:R-:W-:Y:S04]  /*e240*/  STS [R15+0x400], R42 ;  /* 0x0004002a0f007388 */ /* 0x000fe80000000800 */
[----:B------:R-:W-:Y:S04]  /*e250*/  STS [R17], R44 ;  /* 0x0000002c11007388 */ /* 0x000fe80000000800 */
        /* <DEDUP_REMOVED lines=20> */
[----:B-1----:R-:W-:-:S03]  /*e3a0*/  MOV R72, 0x7f800000 ;  /* 0x7f80000000487802 */ /* 0x002fc60000000f00 */
        /* <DEDUP_REMOVED lines=27> */
[----:B--2---:R-:W-:-:S02]  /*e560*/  @P4 FMUL.FTZ R9, R8, 0.69314718246459960938 ;  /* 0x3f31721808094820 */ /* 0x004fc40000410000 */
[----:B------:R-:W-:Y:S01]  /*e570*/  @P3 FMUL.FTZ R8, R0, 0.69314718246459960938 ;  /* 0x3f31721800083820 */ /* 0x000fe20000410000 */
[----:B------:R1:W-:Y:S01]  /*e580*/  STS [R17+0x6000], R140 ;  /* 0x0060008c11007388 */ /* 0x0003e20000000800 */
[----:B------:R-:W-:Y:S02]  /*e590*/  @P4 FFMA.FTZ R2, R164, c[0x0][0x238], R9 ;  /* 0x00008e00a4024a23 */ /* 0x000fe40000010009 */
[----:B------:R-:W-:Y:S01]  /*e5a0*/  @P3 FFMA.FTZ R72, R3, c[0x0][0x238], R8 ;  /* 0x00008e0003483a23 */ /* 0x000fe20000010008 */
[----:B------:R1:W-:Y:S04]  /*e5b0*/  STS [R17+0x6400], R142 ;  /* 0x0064008e11007388 */ /* 0x0003e80000000800 */
[----:B------:R1:W-:Y:S04]  /*e5c0*/  STS [R19+0x6000], R152 ;  /* 0x0060009813007388 */ /* 0x0003e80000000800 */
[----:B------:R1:W-:Y:S04]  /*e5d0*/  STS [R19+0x6400], R154 ;  /* 0x0064009a13007388 */ /* 0x0003e80000000800 */
[----:B------:R1:W-:Y:S04]  /*e5e0*/  STS [R21+0x6000], R148 ;  /* 0x0060009415007388 */ /* 0x0003e80000000800 */
[----:B------:R1:W-:Y:S04]  /*e5f0*/  STS [R21+0x6400], R150 ;  /* 0x0064009615007388 */ /* 0x0003e80000000800 */
[----:B------:R1:W-:Y:S04]  /*e600*/  STS [R23+0x6000], R144 ;  /* 0x0060009017007388 */ /* 0x0003e80000000800 */
[----:B------:R1:W-:Y:S01]  /*e610*/  STS [R23+0x6400], R146 ;  /* 0x0064009217007388 */ /* 0x0003e20000000800 */
[----:B------:R-:W-:Y:S05]  /*e620*/  @!P0 BRA `(.L_x_4020) ;  /* 0x0000009000008947 */ /* 0x000fea0003800000 */
[----:B------:R-:W2:Y:S01]  /*e630*/  S2UR UR6, SR_CTAID.Y ;  /* 0x00000000000679c3 */ /* 0x000ea20000002600 */
[----:B------:R-:W-:-:S02]  /*e640*/  ULDC UR4, c[0x0][0x214] ;  /* 0x0000850000047ab9 */ /* 0x000fc40000000800 */
[----:B------:R-:W-:Y:S02]  /*e650*/  UISETP.NE.AND UP0, UPT, UR28, -0x1, UPT ;  /* 0xffffffff1c00788c */ /* 0x000fe4000bf05270 */
[----:B------:R-:W-:-:S03]  /*e660*/  ULDC UR8, c[0x0][0x234] ;  /* 0x00008d0000087ab9 */ /* 0x000fc60000000800 */
[----:B------:R-:W3:Y:S01]  /*e670*/  S2UR UR7, SR_CTAID.Z ;  /* 0x00000000000779c3 */ /* 0x000ee20000002700 */
[----:B--2---:R-:W-:-:S04]  /*e680*/  UIMAD UR4, UR6, UR4, URZ ;  /* 0x00000004060472a4 */ /* 0x004fc8000f8e023f */
[----:B------:R-:W-:-:S04]  /*e690*/  USEL UR4, UR4, UR28, !UP0 ;  /* 0x0000001c04047287 */ /* 0x000fc8000c000000 */
[----:B---3--:R-:W-:Y:S01]  /*e6a0*/  UIMAD UR8, UR7, UR8, UR4 ;  /* 0x00000008070872a4 */ /* 0x008fe2000f8e0204 */
[----:B------:R-:W-:Y:S05]  /*e6b0*/  BRA `(.L_x_4021) ;  /* 0x0000006000007947 */ /* 0x000fea0003800000 */
.L_x_4020:
[----:B------:R-:W2:Y:S01]  /*e6c0*/  S2UR UR7, SR_CTAID.Z ;  /* 0x00000000000779c3 */ /* 0x000ea20000002700 */
[----:B------:R-:W-:Y:S02]  /*e6d0*/  ULDC UR4, c[0x0][0x1c0] ;  /* 0x0000700000047ab9 */ /* 0x000fe40000000800 */
[----:B------:R-:W-:-:S05]  /*e6e0*/  ULDC UR8, c[0x0][0x214] ;  /* 0x0000850000087ab9 */ /* 0x000fca0000000800 */
[----:B------:R-:W2:Y:S02]  /*e6f0*/  S2UR UR6, SR_CTAID.Y ;  /* 0x00000000000679c3 */ /* 0x000ea40000002600 */
[----:B--2---:R-:W-:-:S04]  /*e700*/  UIMAD UR4, UR6, UR4, UR7 ;  /* 0x00000004060472a4 */ /* 0x004fc8000f8e0207 */
[----:B------:R-:W-:Y:S02]  /*e710*/  UIMAD UR8, UR4, UR8, URZ ;  /* 0x00000008040872a4 */ /* 0x000fe4000f8e023f */
.L_x_4021:
[----:B------:R-:W-:Y:S01]  /*e720*/  BAR.SYNC.DEFER_BLOCKING 0x0 ;  /* 0x0000000000007b1d */ /* 0x000fe20000010000 */
[----:B------:R-:W-:Y:S01]  /*e730*/  LOP3.LUT R73, R5, 0xffffffe0, RZ, 0xc0, !PT ;  /* 0xffffffe005497812 */ /* 0x000fe200078ec0ff */
[----:B------:R-:W-:Y:S02]  /*e740*/  USHF.R.S32.HI UR10, URZ, 0x1f, UR6 ;  /* 0x0000001f3f0a7899 */ /* 0x000fe40008011406 */
[----:B------:R-:W-:Y:S02]  /*e750*/  UISETP.NE.AND UP0, UPT, UR28, -0x1, UPT ;  /* 0xffffffff1c00788c */ /* 0x000fe4000bf05270 */
[----:B------:R-:W2:Y:S01]  /*e760*/  S2R R0, SR_TID.X ;  /* 0x0000000000007919 */ /* 0x000ea20000002100 */
[----:B------:R-:W-:Y:S01]  /*e770*/  IMAD.IADD R73, R4, 0x1, -R73 ;  /* 0x0000000104497824 */ /* 0x000fe200078e0a49 */
[----:B------:R-:W-:Y:S01]  /*e780*/  ULDC.64 UR4, c[0x0][0x1e8] ;  /* 0x00007a0000047ab9 */ /* 0x000fe20000000a00 */
[----:B------:R-:W-:Y:S01]  /*e790*/  BSSY B0, `(.L_x_4022) ;  /* 0x0000033000007945 */ /* 0x000fe20003800000 */
[----:B------:R-:W-:-:S02]  /*e7a0*/  UIMAD.WIDE.U32 UR12, UR28, UR4, URZ ;  /* 0x000000041c0c72a5 */ /* 0x000fc4000f8e003f */
[----:B------:R-:W-:Y:S02]  /*e7b0*/  LOP3.LUT P0, RZ, R73, 0x3, RZ, 0xc0, !PT ;  /* 0x0000000349ff7812 */ /* 0x000fe4000780c0ff */
[----:B------:R-:W-:Y:S01]  /*e7c0*/  SHF.R.S32.HI R73, RZ, 0x1f, R6 ;  /* 0x0000001fff497819 */ /* 0x000fe20000011406 */
[----:B------:R-:W-:-:S03]  /*e7d0*/  UIMAD UR9, UR28, UR5, UR13 ;  /* 0x000000051c0972a4 */ /* 0x000fc6000f8e020d */
[----:B------:R-:W-:Y:S01]  /*e7e0*/  LEA.HI R73, R73, R6, RZ, 0x2 ;  /* 0x0000000649497211 */ /* 0x000fe200078f10ff */
[----:B------:R-:W-:Y:S02]  /*e7f0*/  ULDC.64 UR4, c[0x0][0x1e0] ;  /* 0x0000780000047ab9 */ /* 0x000fe40000000a00 */
[----:B------:R-:W-:Y:S01]  /*e800*/  UIMAD UR10, UR10, UR4, URZ ;  /* 0x000000040a0a72a4 */ /* 0x000fe2000f8e023f */
[----:B------:R-:W-:Y:S01]  /*e810*/  LOP3.LUT R73, R73, 0xffffffc, RZ, 0xc0, !PT ;  /* 0x0ffffffc49497812 */ /* 0x000fe200078ec0ff */
[----:B------:R-:W-:Y:S01]  /*e820*/  UIMAD.WIDE.U32 UR14, UR6, UR4, URZ ;  /* 0x00000004060e72a5 */ /* 0x000fe2000f8e003f */
[----:B------:R3:W4:Y:S01]  /*e830*/  LDS.128 R64, [R238] ;  /* 0x00000000ee407984 */ /* 0x0007220000000c00 */
[----:B------:R-:W-:Y:S02]  /*e840*/  UIMAD UR5, UR6, UR5, UR10 ;  /* 0x00000005060572a4 */ /* 0x000fe4000f8e020a */
[----:B------:R-:W-:Y:S01]  /*e850*/  IMAD.IADD R73, R6, 0x1, -R73 ;  /* 0x0000000106497824 */ /* 0x000fe200078e0a49 */
[----:B------:R3:W1:Y:S01]  /*e860*/  LDS.128 R60, [R238+0x800] ;  /* 0x00080000ee3c7984 */ /* 0x0006620000000c00 */
[----:B------:R-:W-:Y:S01]  /*e870*/  USEL UR12, UR14, UR12, !UP0 ;  /* 0x0000000c0e0c7287 */ /* 0x000fe2000c000000 */
[----:B--2---:R-:W-:Y:S01]  /*e880*/  SHF.R.S32.HI R5, RZ, 0x1f, R0 ;  /* 0x0000001fff057819 */ /* 0x004fe20000011400 */
[----:B------:R-:W-:Y:S01]  /*e890*/  @!UP0 UIADD3 UR9, UR15, UR5, URZ ;  /* 0x000000050f098290 */ /* 0x000fe2000fffe03f */
[----:B------:R3:W2:Y:S02]  /*e8a0*/  LDS.128 R56, [R238+0x1000] ;  /* 0x00100000ee387984 */ /* 0x0006a40000000c00 */
[----:B------:R-:W-:-:S02]  /*e8b0*/  LEA.HI R3, R5, R0, RZ, 0x5 ;  /* 0x0000000005037211 */ /* 0x000fc400078f28ff */
[----:B------:R3:W1:Y:S02]  /*e8c0*/  LDS.128 R52, [R238+0x1800] ;  /* 0x00180000ee347984 */ /* 0x0006640000000c00 */
[----:B------:R-:W-:Y:S02]  /*e8d0*/  LOP3.LUT R3, R3, 0xffffffe0, RZ, 0xc0, !PT ;  /* 0xffffffe003037812 */ /* 0x000fe400078ec0ff */
[----:B------:R3:W1:Y:S03]  /*e8e0*/  LDS.128 R48, [R238+0x2000] ;  /* 0x00200000ee307984 */ /* 0x0006660000000c00 */
[----:B------:R-:W-:Y:S01]  /*e8f0*/  IMAD.IADD R74, R0, 0x1, -R3 ;  /* 0x00000001004a7824 */ /* 0x000fe200078e0a03 */
[----:B------:R3:W1:Y:S04]  /*e900*/  LDS.128 R44, [R238+0x2800] ;  /* 0x00280000ee2c7984 */ /* 0x0006680000000c00 */
[----:B------:R3:W1:Y:S01]  /*e910*/  LDS.128 R40, [R238+0x3000] ;  /* 0x00300000ee287984 */ /* 0x0006620000000c00 */
[----:B------:R-:W-:-:S03]  /*e920*/  SHF.R.S32.HI R3, RZ, 0x1f, R74 ;  /* 0x0000001fff037819 */ /* 0x000fc6000001144a */
[----:B------:R3:W1:Y:S01]  /*e930*/  LDS.128 R36, [R238+0x3800] ;  /* 0x00380000ee247984 */ /* 0x0006620000000c00 */
[----:B------:R-:W-:-:S03]  /*e940*/  LEA.HI R3, R3, R74, RZ, 0x2 ;  /* 0x0000004a03037211 */ /* 0x000fc600078f10ff */
[----:B------:R3:W1:Y:S01]  /*e950*/  LDS.128 R32, [R238+0x4000] ;  /* 0x00400000ee207984 */ /* 0x0006620000000c00 */
[----:B------:R-:W-:-:S03]  /*e960*/  SHF.R.S32.HI R6, RZ, 0x2, R3 ;  /* 0x00000002ff067819 */ /* 0x000fc60000011403 */
[----:B------:R3:W1:Y:S02]  /*e970*/  LDS.128 R28, [R238+0x4800] ;  /* 0x00480000ee1c7984 */ /* 0x0006640000000c00 */
[----:B------:R-:W-:Y:S02]  /*e980*/  IMAD R73, R73, 0x10, R6 ;  /* 0x0000001049497824 */ /* 0x000fe400078e0206 */
[----:B------:R3:W1:Y:S04]  /*e990*/  LDS.128 R24, [R238+0x5000] ;  /* 0x00500000ee187984 */ /* 0x0006680000000c00 */
[----:B-1----:R3:W1:Y:S04]  /*e9a0*/  LDS.128 R20, [R238+0x5800] ;  /* 0x00580000ee147984 */ /* 0x0026680000000c00 */
[----:B------:R3:W1:Y:S04]  /*e9b0*/  LDS.128 R16, [R238+0x6000] ;  /* 0x00600000ee107984 */ /* 0x0006680000000c00 */
[----:B------:R3:W1:Y:S04]  /*e9c0*/  LDS.128 R12, [R238+0x6800] ;  /* 0x00680000ee0c7984 */ /* 0x0006680000000c00 */
[----:B------:R3:W1:Y:S04]  /*e9d0*/  LDS.128 R8, [R238+0x7000] ;  /* 0x00700000ee087984 */ /* 0x0006680000000c00 */
[----:B------:R3:W1:Y:S01]  /*e9e0*/  LDS.128 R68, [R238+0x7800] ;  /* 0x00780000ee447984 */ /* 0x0006620000000c00 */
[----:B------:R-:W-:Y:S05]  /*e9f0*/  @P0 BRA `(.L_x_4023) ;  /* 0x000000c000000947 */ /* 0x000fea0003800000 */
[----:B--2-4-:R-:W2:Y:S01]  /*ea00*/  S2UR UR5, SR_CTAID.X ;  /* 0x00000000000579c3 */ /* 0x014ea20000002500 */
[----:B------:R-:W-:-:S02]  /*ea10*/  IADD3 R6, R73, 0x8, RZ ;  /* 0x0000000849067810 */ /* 0x000fc40007ffe0ff */
[----:B------:R-:W-:Y:S02]  /*ea20*/  ISETP.GE.AND P2, PT, R73, UR19, PT ;  /* 0x0000001349007c0c */ /* 0x000fe4000bf46270 */
[----:B------:R-:W-:Y:S01]  /*ea30*/  ISETP.GE.AND P1, PT, R6, UR19, PT ;  /* 0x0000001306007c0c */ /* 0x000fe2000bf26270 */
[----:B--2---:R-:W-:-:S04]  /*ea40*/  ULEA UR5, UR5, UR8, 0x6 ;  /* 0x0000000805057291 */ /* 0x004fc8000f8e303f */
[----:B------:R-:W-:Y:S02]  /*ea50*/  USHF.R.S32.HI UR4, URZ, 0x1f, UR5 ;  /* 0x0000001f3f047899 */ /* 0x000fe40008011405 */
[----:B------:R-:W-:-:S04]  /*ea60*/  IADD3 R3, P0, R73, UR5, RZ ;  /* 0x0000000549037c10 */ /* 0x000fc8000ff1e0ff */
[----:B------:R-:W-:Y:S02]  /*ea70*/  LEA.HI.X.SX32 R6, R73, UR4, 0x1, P0 ;  /* 0x0000000449067c11 */ /* 0x000fe400080f0eff */
[----:B------:R-:W-:-:S04]  /*ea80*/  LEA R74, P0, R3, c[0x0][0x200], 0x2 ;  /* 0x00008000034a7a11 */ /* 0x000fc800078010ff */
[----:B------:R-:W-:-:S05]  /*ea90*/  LEA.HI.X R75, R3, c[0x0][0x204], R6, 0x2, P0 ;  /* 0x00008100034b7a11 */ /* 0x000fca00000f1406 */
[----:B------:R2:W-:Y:S04]  /*eaa0*/  @!P2 STG.E [R74.64], R2 ;  /* 0x000000024a00a986 */ /* 0x0005e8000c101920 */
[----:B------:R2:W-:Y:S02]  /*eab0*/  @!P1 STG.E [R74.64+0x20], R72 ;  /* 0x000020484a009986 */ /* 0x0005e4000c101920 */
.L_x_4023:
[----:B--2-4-:R-:W-:Y:S05]  /*eac0*/  BSYNC B0 ;  /* 0x0000000000007941 */ /* 0x014fea0003800000 */
.L_x_4022:
[----:B------:R-:W2:Y:S01]  /*ead0*/  S2R R3, SR_CTAID.X ;  /* 0x0000000000037919 */ /* 0x000ea20000002500 */
[----:B------:R-:W-:Y:S01]  /*eae0*/  SHF.R.S32.HI R241, RZ, 0x1f, R240 ;  /* 0x0000001ffff17819 */ /* 0x000fe200000114f0 */
[----:B------:R-:W-:Y:S01]  /*eaf0*/  USHF.R.S32.HI UR6, URZ, 0x1f, UR7 ;  /* 0x0000001f3f067899 */ /* 0x000fe20008011407 */
[----:B------:R-:W-:Y:S01]  /*eb00*/  LEA.HI R4, R7, R4, RZ, 0x3 ;  /* 0x0000000407047211 */ /* 0x000fe200078f18ff */
[----:B------:R-:W-:Y:S01]  /*eb10*/  ULDC.64 UR4, c[0x0][0x1f0] ;  /* 0x00007c0000047ab9 */ /* 0x000fe20000000a00 */
[----:B------:R-:W-:Y:S01]  /*eb20*/  LEA.HI R0, R5, R0, RZ, 0x3 ;  /* 0x0000000005007211 */ /* 0x000fe200078f18ff */
[----:B------:R-:W-:Y:S01]  /*eb30*/  UIMAD UR4, UR6, UR4, URZ ;  /* 0x00000004060472a4 */ /* 0x000fe2000f8e023f */
[----:B------:R-:W-:Y:S01]  /*eb40*/  SHF.R.S32.HI R4, RZ, 0x3, R4 ;  /* 0x00000003ff047819 */ /* 0x000fe20000011404 */
[----:B------:R-:W-:Y:S01]  /*eb50*/  BSSY B0, `(.L_x_4024) ;  /* 0x0000020000007945 */ /* 0x000fe20003800000 */
[----:B------:R-:W-:Y:S01]  /*eb60*/  SHF.R.S32.HI R0, RZ, 0x3, R0 ;  /* 0x00000003ff007819 */ /* 0x000fe20000011400 */
[----:B------:R-:W-:-:S03]  /*eb70*/  UIMAD UR4, UR7, UR5, UR4 ;  /* 0x00000005070472a4 */ /* 0x000fc6000f8e0204 */
[----:B------:R-:W-:Y:S01]  /*eb80*/  SHF.R.S32.HI R0, RZ, 0x1f, R0 ;  /* 0x0000001fff007819 */ /* 0x000fe20000011400 */
[----:B--2---:R-:W-:-:S04]  /*eb90*/  IMAD.SHL.U32 R3, R3, 0x40, RZ ;  /* 0x0000004003037824 */ /* 0x004fc800078e00ff */
        /* <DEDUP_REMOVED lines=24> */
[----:B------:R2:W-:Y:S04]  /*ed20*/  @!P2 STG.E.128 [R76.64+0x80], R48 ;  /* 0x000080304c00a986 */ /* 0x0005e8000c101d20 */
[----:B------:R2:W-:Y:S04]  /*ed30*/  @!P1 STG.E.128 [R76.64+0x100], R32 ;  /* 0x000100204c009986 */ /* 0x0005e8000c101d20 */
[----:B-1----:R2:W-:Y:S02]  /*ed40*/  @!P0 STG.E.128 [R76.64+0x180], R16 ;  /* 0x000180104c008986 */ /* 0x0025e4000c101d20 */
.L_x_4025:
[----:B------:R-:W-:Y:S05]  /*ed50*/  BSYNC B0 ;  /* 0x0000000000007941 */ /* 0x000fea0003800000 */
.L_x_4024:
[----:B------:R-:W-:Y:S01]  /*ed60*/  IADD3 R2, R4, 0x10, RZ ;  /* 0x0000001004027810 */ /* 0x000fe20007ffe0ff */
[----:B------:R-:W-:Y:S03]  /*ed70*/  BSSY B0, `(.L_x_4026) ;  /* 0x0000015000007945 */ /* 0x000fe60003800000 */
[----:B------:R-:W-:-:S13]  /*ed80*/  ISETP.GE.AND P0, PT, R2, UR19, PT ;  /* 0x0000001302007c0c */ /* 0x000fda000bf06270 */
[----:B------:R-:W-:Y:S05]  /*ed90*/  @P0 BRA `(.L_x_4027) ;  /* 0x0000012000000947 */ /* 0x000fea0003800000 */
[----:B------:R-:W-:Y:S01]  /*eda0*/  IADD3 R3, P0, R4, 0x10, RZ ;  /* 0x0000001004037810 */ /* 0x000fe20007f1e0ff */
[----:B-12---:R-:W-:Y:S01]  /*edb0*/  IMAD.MOV.U32 R16, RZ, RZ, R6 ;  /* 0x000000ffff107224 */ /* 0x006fe200078e0006 */
        /* <DEDUP_REMOVED lines=16> */
.L_x_4027:
[----:B------:R-:W-:Y:S05]  /*eec0*/  BSYNC B0 ;  /* 0x0000000000007941 */ /* 0x000fea0003800000 */
.L_x_4026:
        /* <DEDUP_REMOVED lines=22> */
.L_x_4029:
[----:B------:R-:W-:Y:S05]  /*f030*/  BSYNC B0 ;  /* 0x0000000000007941 */ /* 0x000fea0003800000 */
.L_x_4028:
        /* <DEDUP_REMOVED lines=22> */
.L_x_4030:
        /* <DEDUP_REMOVED lines=14> */
.L_x_8798:


//--------------------- .text._ZN5flash24flash_fwd_splitkv_kernelI23Flash_fwd_kernel_traitsILi256ELi64ELi64ELi4ELb0ELb0EN7cutlass6half_tE19Flash_kernel_traitsILi256ELi64ELi64ELi4ES3_EELb0ELb0ELb1ELb0ELb0ELb1ELb0ELb0EEEvNS_16Flash_fwd_paramsE --------------------------
	.section	.text._ZN5flash24flash_fwd_splitkv_kernelI23Flash_fwd_kernel_traitsILi256ELi64ELi64ELi4ELb0ELb0EN7cutlass6half_tE19Flash_kernel_traitsILi256ELi64ELi64ELi4ES3_EELb0ELb0ELb1ELb0ELb0ELb1ELb0ELb0EEEvNS_16Flash_fwd_paramsE,"ax",@progbits
	.sectioninfo	@"SHI_REGISTERS=254"
	.align	128
        .global         _ZN5flash24flash_fwd_splitkv_kernelI23Flash_fwd_kernel_traitsILi256ELi64ELi64ELi4ELb0ELb0EN7cutlass6half_tE19Flash_kernel_traitsILi256ELi64ELi64ELi4ES3_EELb0ELb0ELb1ELb0ELb0ELb1ELb0ELb0EEEvNS_16Flash_fwd_paramsE
        .type           _ZN5flash24flash_fwd_splitkv_kernelI23Flash_fwd_kernel_traitsILi256ELi64ELi64ELi4ELb0ELb0EN7cutlass6half_tE19Flash_kernel_traitsILi256ELi64ELi64ELi4ES3_EELb0ELb0ELb1ELb0ELb0ELb1ELb0ELb0EEEvNS_16Flash_fwd_paramsE,@function
        .size           _ZN5flash24flash_fwd_splitkv_kernelI23Flash_fwd_kernel_traitsILi256ELi64ELi64ELi4ELb0ELb0EN7cutlass6half_tE19Flash_kernel_traitsILi256ELi64ELi64ELi4ES3_EELb0ELb0ELb1ELb0ELb0ELb1ELb0ELb0EEEvNS_16Flash_fwd_paramsE,(.L_x_8799 - _ZN5flash24flash_fwd_splitkv_kernelI23Flash_fwd_kernel_traitsILi256ELi64ELi64ELi4ELb0ELb0EN7cutlass6half_tE19Flash_kernel_traitsILi256ELi64ELi64ELi4ES3_EELb0ELb0ELb1ELb0ELb0ELb1ELb0ELb0EEEvNS_16Flash_fwd_paramsE)
        .other          _ZN5flash24flash_fwd_splitkv_kernelI23Flash_fwd_kernel_traitsILi256ELi64ELi64ELi4ELb0ELb0EN7cutlass6half_tE19Flash_kernel_traitsILi256ELi64ELi64ELi4ES3_EELb0ELb0ELb1ELb0ELb0ELb1ELb0ELb0EEEvNS_16Flash_fwd_paramsE,@"STO_CUDA_ENTRY STV_DEFAULT"
_ZN5flash24flash_fwd_splitkv_kernelI23Flash_fwd_kernel_traitsILi256ELi64ELi64ELi4ELb0ELb0EN7cutlass6half_tE19Flash_kernel_traitsILi256ELi64ELi64ELi4ES3_EELb0ELb0ELb1ELb0ELb0ELb1ELb0ELb0EEEvNS_16Flash_fwd_paramsE:
.text._ZN5flash24flash_fwd_splitkv_kernelI23Flash_fwd_kernel_traitsILi256ELi64ELi64ELi4ELb0ELb0EN7cutlass6half_tE19Flash_kernel_traitsILi256ELi64ELi64ELi4ES3_EELb0ELb0ELb1ELb0ELb0ELb1ELb0ELb0EEEvNS_16Flash_fwd_paramsE:
        /* <DEDUP_REMOVED lines=26> */
[----:B------:R-:W-:Y:S01]  /*01a0*/  IMAD.U32 R4, RZ, RZ, UR4 ;  /* 0x00000004ff047e24 */ /* 0x000fe2000f8e00ff */
[----:B------:R-:W-:-:S05]  /*01b0*/  MOV R5, UR5 ;  /* 0x0000000500057c02 */ /* 0x000fca0008000f00 */
[----:B------:R4:W5:Y:S01]  /*01c0*/  @P0 LDG.E R4, [R4.64] ;  /* 0x0000002004040981 */ /* 0x000962000c1e1900 */
[----:B------:R-:W-:Y:S01]  /*01d0*/  PLOP3.LUT P1, PT, PT, PT, UP1, 0x80, 0x0 ;  /* 0x000000000000781c */ /* 0x000fe20003f2f018 */
[----:B------:R-:W-:-:S06]  /*01e0*/  UIMAD.WIDE UR6, UR13, UR24, UR6 ;  /* 0x000000180d0672a5 */ /* 0x000fcc000f8e0206 */
[----:B-1----:R-:W-:Y:S01]  /*01f0*/  IMAD.U32 R2, RZ, RZ, UR6 ;  /* 0x00000006ff027e24 */ /* 0x002fe2000f8e00ff */
[----:B------:R-:W-:-:S05]  /*0200*/  MOV R3, UR7 ;  /* 0x0000000700037c02 */ /* 0x000fca0008000f00 */
[----:B----4-:R-:W4:Y:S01]  /*0210*/  @!P1 LDG.E R5, [R2.64] ;  /* 0x0000002002059981 */ /* 0x010f22000c1e1900 */
        /* <DEDUP_REMOVED lines=8> */
[----:B-----5:R3:W1:Y:S01]  /*02a0*/  @P0 R2UR UR7, R4 ;  /* 0x00000000040703c2 */ /* 0x02066200000e0000 */
[----:B------:R-:W-:-:S04]  /*02b0*/  ISETP.NE.U32.AND P0, PT, RZ, c[0x0][0x248], PT ;  /* 0x00009200ff007a0c */ /* 0x000fc80003f05070 */
[----:B------:R-:W-:Y:S01]  /*02c0*/  ISETP.NE.AND.EX P0, PT, RZ, c[0x0][0x24c], PT, P0 ;  /* 0x00009300ff007a0c */ /* 0x000fe20003f05300 */
[----:B--2---:R-:W-:Y:S02]  /*02d0*/  @UP2 UIADD3 UR27, UR27, -UR28, URZ ;  /* 0x8000001c1b1b2290 */ /* 0x004fe4000fffe03f */
[----:B----4-:R3:W2:Y:S05]  /*02e0*/  @!P1 R2UR UR15, R5 ;  /* 0x00000000050f93c2 */ /* 0x0106aa00000e0000 */
[----:B------:R-:W-:-:S05]  /*02f0*/  @!UP2 ULDC UR27, c[0x0][0x214] ;  /* 0x00008500001baab9 */ /* 0x000fca0000000800 */
[----:B-123--:R-:W-:Y:S05]  /*0300*/  @!P0 BRA `(.L_x_4031) ;  /* 0x0000007000008947 */ /* 0x00efea0003800000 */
[----:B------:R-:W-:-:S13]  /*0310*/  PLOP3.LUT P0, PT, PT, PT, UP3, 0x80, 0x0 ;  /* 0x000000000000781c */ /* 0x000fda0003f0f038 */
[----:B------:R-:W2:Y:S04]  /*0320*/  @P0 LDG.E R0, [R2.64+0x4] ;  /* 0x0000042002000981 */ /* 0x000ea8000c1e1900 */
[----:B------:R-:W3:Y:S01]  /*0330*/  @!P0 LDG.E R2, [R2.64] ;  /* 0x0000002002028981 */ /* 0x000ee2000c1e1900 */
[----:B--2---:R-:W1:Y:S02]  /*0340*/  @P0 R2UR UR6, R0 ;  /* 0x00000000000603c2 */ /* 0x004e6400000e0000 */
[----:B-1----:R-:W-:-:S11]  /*0350*/  @UP3 UIADD3 UR6, UR6, -UR15, URZ ;  /* 0x8000000f06063290 */ /* 0x002fd6000fffe03f */
[----:B---3--:R1:W2:Y:S02]  /*0360*/  @!P0 R2UR UR6, R2 ;  /* 0x00000000020683c2 */ /* 0x0082a400000e0000 */
[----:B-12---:R-:W-:Y:S05]  /*0370*/  BRA `(.L_x_4032) ;  /* 0x0000001000007947 */ /* 0x006fea0003800000 */
.L_x_4031:
[----:B------:R-:W-:Y:S02]  /*0380*/  ULDC UR6, c[0x0][0x218] ;  /* 0x0000860000067ab9 */ /* 0x000fe40000000800 */
.L_x_4032:
        /* <DEDUP_REMOVED lines=53> */
[----:B------:R-:W-:Y:S02]  /*06e0*/  ULDC.64 UR4, c[0x0][0x1e0] ;  /* 0x0000780000047ab9 */ /* 0x000fe40000000a00 */
[----:B------:R-:W-:Y:S01]  /*06f0*/  @!UP0 UIMAD UR9, UR9, UR4, URZ ;  /* 0x00000004090982a4 */ /* 0x000fe2000f8e023f */
[----:B------:R-:W-:Y:S01]  /*0700*/  SHF.R.S32.HI R17, RZ, 0x1f, R16 ;  /* 0x0000001fff117819 */ /* 0x000fe20000011410 */
[----:B------:R-:W-:Y:S01]  /*0710*/  @!UP0 UIMAD.WIDE.U32 UR16, UR13, UR4, URZ ;  /* 0x000000040d1082a5 */ /* 0x000fe2000f8e003f */
[----:B------:R-:W-:Y:S01]  /*0720*/  IADD3 R9, R16, 0x40, RZ ;  /* 0x0000004010097810 */ /* 0x000fe20007ffe0ff */
[----:B------:R-:W-:Y:S01]  /*0730*/  @!UP0 UIMAD UR9, UR13, UR5, UR9 ;  /* 0x000000050d0982a4 */ /* 0x000fe2000f8e0209 */
[----:B------:R-:W-:Y:S01]  /*0740*/  IADD3 R8, R16, 0x80, RZ ;  /* 0x0000008010087810 */ /* 0x000fe20007ffe0ff */
[----:B------:R-:W-:Y:S01]  /*0750*/  IMAD.WIDE.U32 R2, R0, c[0x0][0x1e8], R16 ;  /* 0x00007a0000027a25 */ /* 0x000fe200078e0010 */
[----:B------:R-:W-:Y:S01]  /*0760*/  USHF.R.S32.HI UR10, URZ, 0x1f, UR14 ;  /* 0x0000001f3f0a7899 */ /* 0x000fe2000801140e */
[----:B------:R-:W-:Y:S01]  /*0770*/  IADD3 R7, R16, 0xc0, RZ ;  /* 0x000000c010077810 */ /* 0x000fe20007ffe0ff */
[----:B------:R-:W-:Y:S01]  /*0780*/  @!UP0 UMOV UR8, UR16 ;  /* 0x0000001000088c82 */ /* 0x000fe20008000000 */
[----:B------:R-:W-:Y:S01]  /*0790*/  IMAD.U32 R0, RZ, RZ, UR6 ;  /* 0x00000006ff007e24 */ /* 0x000fe2000f8e00ff */
[----:B------:R-:W-:Y:S01]  /*07a0*/  @!UP0 UIADD3 UR7, UR17, UR9, URZ ;  /* 0x0000000911078290 */ /* 0x000fe2000fffe03f */
[----:B------:R-:W-:Y:S01]  /*07b0*/  IADD3 R2, P0, R2, UR8, RZ ;  /* 0x0000000802027c10 */ /* 0x000fe2000ff1e0ff */
[----:B------:R-:W-:-:S02]  /*07c0*/  ULDC.64 UR4, c[0x0][0x1f0] ;  /* 0x00007c0000047ab9 */ /* 0x000fc40000000a00 */
        /* <DEDUP_REMOVED lines=27> */
.L_x_4035:
[----:B------:R-:W-:Y:S05]  /*0980*/  BSYNC B0 ;  /* 0x0000000000007941 */ /* 0x000fea0003800000 */
.L_x_4034:
        /* <DEDUP_REMOVED lines=22> */
.L_x_4037:
[----:B------:R-:W-:Y:S05]  /*0af0*/  BSYNC B0 ;  /* 0x0000000000007941 */ /* 0x000fea0003800000 */
.L_x_4036:
        /* <DEDUP_REMOVED lines=22> */
.L_x_4039:
[----:B------:R-:W-:Y:S05]  /*0c60*/  BSYNC B0 ;  /* 0x0000000000007941 */ /* 0x000fea0003800000 */
.L_x_4038:
        /* <DEDUP_REMOVED lines=21> */
.L_x_4041:
[----:B------:R-:W-:Y:S05]  /*0dc0*/  BSYNC B0 ;  /* 0x0000000000007941 */ /* 0x000fea0003800000 */
.L_x_4040:
        /* <DEDUP_REMOVED lines=20> */
.L_x_4033:
        /* <DEDUP_REMOVED lines=46> */
[----:B-1----:R-:W-:-:S07]  /*11f0*/  UIMAD.WIDE.U32 UR16, UR7, UR5, URZ ;  /* 0x00000005071072a5 */ /* 0x002fce000f8e003f */
        /* <DEDUP_REMOVED lines=74> */
.L_x_4042:
        /* <DEDUP_REMOVED lines=19> */
.L_x_4044:
        /* <DEDUP_REMOVED lines=60> */
.L_x_4043:
        /* <DEDUP_REMOVED lines=24> */
[----:B------:R-:W-:Y:S01]  /*1d10*/  @!UP0 UIMAD UR6, UR6, UR4, URZ ;  /* 0x00000004060682a4 */ /* 0x000fe2000f8e023f */
[----:B------:R-:W-:Y:S01]  /*1d20*/  IMAD.IADD R7, R165, 0x1, -R7 ;  /* 0x00000001a5077824 */ /* 0x000fe200078e0a07 */
[----:B------:R-:W-:Y:S01]  /*1d30*/  LOP3.LUT R0, R242, 0x38, R244, 0xf8, !PT ;  /* 0x00000038f2007812 */ /* 0x000fe200078ef8f4 */
[----:B------:R-:W-:Y:S01]  /*1d40*/  @!UP0 UIMAD.WIDE.U32 UR18, UR13, UR4, URZ ;  /* 0x000000040d1282a5 */ /* 0x000fe2000f8e003f */
[----:B------:R-:W-:Y:S01]  /*1d50*/  SHF.R.U32.HI R242, RZ, 0x3, R242 ;  /* 0x00000003fff27819 */ /* 0x000fe200000116f2 */
[----:B------:R-:W-:Y:S01]  /*1d60*/  IMAD.SHL.U32 R2, R2, 0x8, RZ ;  /* 0x0000000802027824 */ /* 0x000fe200078e00ff */
[----:B------:R-:W-:Y:S01]  /*1d70*/  @!UP0 UIMAD UR5, UR13, UR5, UR6 ;  /* 0x000000050d0582a4 */ /* 0x000fe2000f8e0206 */
[----:B------:R-:W-:Y:S01]  /*1d80*/  IADD3 R12, P2, R244, R12, RZ ;  /* 0x0000000cf40c7210 */ /* 0x000fe20007f5e0ff */
[----:B------:R-:W-:Y:S01]  /*1d90*/  @UP0 UIMAD UR7, UR28, UR7, UR21 ;  /* 0x000000071c0702a4 */ /* 0x000fe2000f8e0215 */
[----:B------:R-:W-:Y:S01]  /*1da0*/  LOP3.LUT R242, R0, R242, RZ, 0x3c, !PT ;  /* 0x000000f200f27212 */ /* 0x000fe200078e3cff */
[----:B------:R-:W-:Y:S01]  /*1db0*/  @!UP0 UMOV UR20, UR18 ;  /* 0x0000001200148c82 */ /* 0x000fe20008000000 */
[----:B------:R-:W-:Y:S01]  /*1dc0*/  SHF.R.S32.HI R0, RZ, 0x1f, R7 ;  /* 0x0000001fff007819 */ /* 0x000fe20000011407 */
[----:B------:R-:W-:Y:S01]  /*1dd0*/  @!UP0 UIADD3 UR7, UR19, UR5, URZ ;  /* 0x0000000513078290 */ /* 0x000fe2000fffe03f */
[----:B------:R-:W-:Y:S01]  /*1de0*/  LOP3.LUT R242, R242, 0xfffffe00, R2, 0xf8, !PT ;  /* 0xfffffe00f2f27812 */ /* 0x000fe200078ef802 */
[----:B------:R-:W-:Y:S01]  /*1df0*/  UIADD3 UR19, -UR12, UR27, URZ ;  /* 0x0000001b0c137290 */ /* 0x000fe2000fffe13f */
[----:B------:R-:W-:Y:S01]  /*1e00*/  LEA.HI R0, R0, R7, RZ, 0x3 ;  /* 0x0000000700007211 */ /* 0x000fe200078f18ff */
[----:B------:R-:W-:Y:S01]  /*1e10*/  ULDC.64 UR4, c[0x0][0x1a8] ;  /* 0x00006a0000047ab9 */ /* 0x000fe20000000a00 */
[----:B------:R-:W-:Y:S01]  /*1e20*/  SHF.R.S32.HI R2, RZ, 0x1f, R244 ;  /* 0x0000001fff027819 */ /* 0x000fe200000114f4 */
[----:B------:R-:W-:Y:S01]  /*1e30*/  IMAD R6, R14, c[0x0][0x1bc], R6 ;  /* 0x00006f000e067a24 */ /* 0x000fe200078e0206 */
[C---:B------:R-:W-:Y:S01]  /*1e40*/  LOP3.LUT R4, R0.reuse, 0xfffffff8, RZ, 0xc0, !PT ;  /* 0xfffffff800047812 */ /* 0x040fe200078ec0ff */
[----:B------:R-:W-:Y:S01]  /*1e50*/  IMAD.SHL.U32 R0, R0, 0x40, RZ ;  /* 0x0000004000007824 */ /* 0x000fe200078e00ff */
[----:B------:R-:W-:Y:S01]  /*1e60*/  IADD3 R20, P1, R244, UR16, RZ ;  /* 0x00000010f4147c10 */ /* 0x000fe2000ff3e0ff */
[----:B------:R-:W-:Y:S01]  /*1e70*/  IMAD.X R13, R2, 0x1, R5, P2 ;  /* 0x00000001020d7824 */ /* 0x000fe200010e0605 */
[----:B------:R-:W-:Y:S01]  /*1e80*/  IADD3 R10, P0, R244, UR20, RZ ;  /* 0x00000014f40a7c10 */ /* 0x000fe2000ff1e0ff */
[----:B------:R-:W-:Y:S01]  /*1e90*/  IMAD.IADD R4, R7, 0x1, -R4 ;  /* 0x0000000107047824 */ /* 0x000fe200078e0a04 */
[----:B------:R-:W-:Y:S01]  /*1ea0*/  IADD3.X R21, R2, UR15, RZ, P1, !PT ;  /* 0x0000000f02157c10 */ /* 0x000fe20008ffe4ff */
[----:B------:R-:W-:Y:S01]  /*1eb0*/  IMAD.WIDE.U32 R12, R16, c[0x0][0x198], R12 ;  /* 0x00006600100c7a25 */ /* 0x000fe200078e000c */
[----:B------:R-:W-:Y:S01]  /*1ec0*/  IADD3.X R11, R2, UR7, RZ, P0, !PT ;  /* 0x00000007020b7c10 */ /* 0x000fe200087fe4ff */
[----:B------:R-:W-:Y:S01]  /*1ed0*/  USHF.R.S32.HI UR15, URZ, 0x1f, UR14 ;  /* 0x0000001f3f0f7899 */ /* 0x000fe2000801140e */
[C---:B------:R-:W-:Y:S01]  /*1ee0*/  R2P PR, R4.reuse, 0x6 ;  /* 0x0000000604007804 */ /* 0x040fe20000000000 */
[----:B------:R-:W-:Y:S01]  /*1ef0*/  IMAD.SHL.U32 R4, R4, 0x40, RZ ;  /* 0x0000004004047824 */ /* 0x000fe200078e00ff */
[----:B------:R-:W-:Y:S01]  /*1f00*/  SHF.R.S32.HI R17, RZ, 0x1f, R16 ;  /* 0x0000001fff117819 */ /* 0x000fe20000011410 */
[----:B-1----:R-:W-:Y:S01]  /*1f10*/  IMAD.WIDE.U32 R18, R18, c[0x0][0x1a8], R10 ;  /* 0x00006a0012127a25 */ /* 0x002fe200078e000a */
[----:B------:R-:W-:Y:S01]  /*1f20*/  IADD3 R10, P0, R16, UR9, RZ ;  /* 0x00000009100a7c10 */ /* 0x000fe2000ff1e0ff */
[----:B------:R-:W-:Y:S01]  /*1f30*/  UIMAD UR4, UR15, UR4, URZ ;  /* 0x000000040f0472a4 */ /* 0x000fe2000f8e023f */
[----:B------:R-:W-:Y:S01]  /*1f40*/  LOP3.LUT R4, R4, 0x1c0, RZ, 0xc0, !PT ;  /* 0x000001c004047812 */ /* 0x000fe200078ec0ff */
[----:B------:R-:W-:Y:S01]  /*1f50*/  IMAD.SHL.U32 R2, R237, 0x8, RZ ;  /* 0x00000008ed027824 */ /* 0x000fe200078e00ff */
[----:B------:R-:W-:Y:S01]  /*1f60*/  LEA.HI R9, R9, R165, RZ, 0x5 ;  /* 0x000000a509097211 */ /* 0x000fe200078f28ff */
[----:B------:R-:W-:Y:S01]  /*1f70*/  IMAD.MOV.U32 R172, RZ, RZ, R12 ;  /* 0x000000ffffac7224 */ /* 0x000fe200078e000c */
[C---:B------:R-:W-:Y:S01]  /*1f80*/  IADD3.X R12, R17.reuse, UR8, RZ, P0, !PT ;  /* 0x00000008110c7c10 */ /* 0x040fe200087fe4ff */
[----:B------:R-:W-:Y:S01]  /*1f90*/  IMAD.WIDE.U32 R14, R14, c[0x0][0x1b8], R20 ;  /* 0x00006e000e0e7a25 */ /* 0x000fe200078e0014 */
[----:B------:R-:W-:Y:S01]  /*1fa0*/  LOP3.LUT R2, R4, 0x8, R2, 0xf8, !PT ;  /* 0x0000000804027812 */ /* 0x000fe200078ef802 */
[----:B------:R-:W-:Y:S01]  /*1fb0*/  UIMAD UR5, UR14, UR5, UR4 ;  /* 0x000000050e0572a4 */ /* 0x000fe2000f8e0204 */
[----:B------:R-:W-:Y:S01]  /*1fc0*/  ISETP.GE.AND P0, PT, R16, UR19, PT ;  /* 0x0000001310007c0c */ /* 0x000fe2000bf06270 */
[----:B------:R-:W-:Y:S01]  /*1fd0*/  IMAD R166, R17, c[0x0][0x198], RZ ;  /* 0x0000660011a67a24 */ /* 0x000fe200078e02ff */
[----:B------:R-:W-:Y:S01]  /*1fe0*/  SHF.R.U32.HI R4, RZ, 0x3, R4 ;  /* 0x00000003ff047819 */ /* 0x000fe20000011604 */
[----:B------:R-:W-:Y:S01]  /*1ff0*/  IMAD.IADD R7, R15, 0x1, R6 ;  /* 0x000000010f077824 */ /* 0x000fe200078e0206 */
[----:B------:R-:W-:Y:S01]  /*2000*/  ULDC.64 UR8, c[0x0][0x1a0] ;  /* 0x0000680000087ab9 */ /* 0x000fe20000000a00 */
[----:B------:R-:W-:Y:S01]  /*2010*/  IMAD R12, R12, c[0x0][0x1a0], RZ ;  /* 0x000068000c0c7a24 */ /* 0x000fe200078e02ff */
[----:B------:R-:W-:Y:S01]  /*2020*/  LOP3.LUT R4, R2, R4, RZ, 0x3c, !PT ;  /* 0x0000000402047212 */ /* 0x000fe200078e3cff */
[----:B------:R-:W-:Y:S01]  /*2030*/  IMAD.MOV.U32 R6, RZ, RZ, R14 ;  /* 0x000000ffff067224 */ /* 0x000fe200078e000e */
[----:B------:R-:W-:Y:S01]  /*2040*/  USHF.L.U64.HI UR20, UR8, UR24, UR9 ;  /* 0x0000001808147299 */ /* 0x000fe20008010209 */
[----:B------:R-:W-:Y:S01]  /*2050*/  IMAD R166, R16, c[0x0][0x19c], R166 ;  /* 0x0000670010a67a24 */ /* 0x000fe200078e02a6 */
[----:B------:R-:W-:Y:S01]  /*2060*/  LOP3.LUT R4, R4, 0xfffffe00, R0, 0xf8, !PT ;  /* 0xfffffe0004047812 */ /* 0x000fe200078ef800 */
[C---:B------:R-:W-:Y:S01]  /*2070*/  IMAD R12, R10.reuse, c[0x0][0x1a4], R12 ;  /* 0x000069000a0c7a24 */ /* 0x040fe200078e020c */
[----:B------:R-:W-:Y:S01]  /*2080*/  USHF.L.U32 UR21, UR8, 0x4, URZ ;  /* 0x0000000408157899 */ /* 0x000fe2000800063f */
[----:B------:R-:W-:Y:S01]  /*2090*/  IMAD.MOV.U32 R2, RZ, RZ, 0x10 ;  /* 0x00000010ff027424 */ /* 0x000fe200078e00ff */
[----:B------:R-:W-:Y:S01]  /*20a0*/  IADD3 R21, R19, UR5, RZ ;  /* 0x0000000513157c10 */ /* 0x000fe2000fffe0ff */
[----:B------:R-:W-:Y:S01]  /*20b0*/  IMAD.MOV.U32 R0, RZ, RZ, 0x20 ;  /* 0x00000020ff007424 */ /* 0x000fe200078e00ff */
[----:B------:R-:W-:Y:S01]  /*20c0*/  SHF.R.S32.HI R5, RZ, 0x5, R9 ;  /* 0x00000005ff057819 */ /* 0x000fe20000011409 */
[----:B------:R-:W-:Y:S01]  /*20d0*/  IMAD.WIDE.U32 R10, R10, c[0x0][0x1a0], R6 ;  /* 0x000068000a0a7a25 */ /* 0x000fe200078e0006 */
[----:B------:R-:W-:-:S02]  /*20e0*/  IADD3 R241, R244, 0x40, RZ ;  /* 0x00000040f4f17810 */ /* 0x000fc40007ffe0ff */
[C---:B------:R-:W-:Y:S01]  /*20f0*/  IADD3 R240, R244.reuse, 0x80, RZ ;  /* 0x00000080f4f07810 */ /* 0x040fe20007ffe0ff */
[----:B------:R-:W-:Y:S01]  /*2100*/  IMAD.IADD R166, R13, 0x1, R166 ;  /* 0x000000010da67824 */ /* 0x000fe200078e02a6 */
[----:B------:R-:W-:Y:S01]  /*2110*/  IADD3 R239, R244, 0xc0, RZ ;  /* 0x000000c0f4ef7810 */ /* 0x000fe20007ffe0ff */
[----:B--2---:R-:W-:Y:S01]  /*2120*/  IMAD.WIDE R22, R22, 0x40, R16 ;  /* 0x0000004016167825 */ /* 0x004fe200078e0210 */
[----:B------:R-:W-:Y:S02]  /*2130*/  SEL R2, R2, 0xfffffff0, !P1 ;  /* 0xfffffff002027807 */ /* 0x000fe40004800000 */
[----:B------:R-:W-:Y:S01]  /*2140*/  SEL R0, R0, 0xffffffe0, !P2 ;  /* 0xffffffe000007807 */ /* 0x000fe20005000000 */
        /* <DEDUP_REMOVED lines=41> */
.L_x_4046:
[----:B------:R-:W-:Y:S05]  /*23e0*/  BSYNC B0 ;  /* 0x0000000000007941 */ /* 0x000fea0003800000 */
.L_x_4045:
        /* <DEDUP_REMOVED lines=45> */
.L_x_4048:
[----:B------:R-:W-:Y:S05]  /*26c0*/  BSYNC B0 ;  /* 0x0000000000007941 */ /* 0x000fea0003800000 */
.L_x_4047:
        /* <DEDUP_REMOVED lines=45> */
.L_x_4050:
[----:B------:R-:W-:Y:S05]  /*29a0*/  BSYNC B0 ;  /* 0x0000000000007941 */ /* 0x000fea0003800000 */
.L_x_4049:
        /* <DEDUP_REMOVED lines=44> */
.L_x_4052:
[----:B------:R-:W-:Y:S05]  /*2c70*/  BSYNC B0 ;  /* 0x0000000000007941 */ /* 0x000fea0003800000 */
.L_x_4051:
        /* <DEDUP_REMOVED lines=39> */
.L_x_4054:
[----:B------:R-:W-:Y:S05]  /*2ef0*/  BSYNC B0 ;  /* 0x0000000000007941 */ /* 0x000fea0003800000 */
.L_x_4053:
        /* <DEDUP_REMOVED lines=41> */
.L_x_4056:
[----:B------:R-:W-:Y:S05]  /*3190*/  BSYNC B0 ;  /* 0x0000000000007941 */ /* 0x000fea0003800000 */
.L_x_4055:
        /* <DEDUP_REMOVED lines=40> */
.L_x_4058:
[----:B------:R-:W-:Y:S05]  /*3420*/  BSYNC B0 ;  /* 0x0000000000007941 */ /* 0x000fea0003800000 */
.L_x_4057:
[----:B------:R-:W-:Y:S01]  /*3430*/  ISETP.GE.AND P0, PT, R6, UR9, PT ;  /* 0x0000000906007c0c */ /* 0x000fe2000bf06270 */
[----:B------:R-:W-:-:S12]  /*3440*/  BSSY B0, `(.L_x_4059) ;  /* 0x0000029000007945 */ /* 0x000fd80003800000 */
[----:B------:R-:W-:Y:S05]  /*3450*/  @P0 BRA `(.L_x_4060) ;  /* 0x0000027000000947 */ /* 0x000fea0003800000 */
[----:B------:R-:W-:Y:S01]  /*3460*/  ISETP.GE.AND P6, PT, R244, c[0x0][0x220], PT ;  /* 0x00008800f4007a0c */ /* 0x000fe20003fc6270 */
[----:B-1----:R-:W-:Y:S01]  /*3470*/  IMAD.MOV.U32 R24, RZ, RZ, c[0x0][0x198] ;  /* 0x00006600ff187624 */ /* 0x002fe200078e00ff */
[----:B------:R-:W-:Y:S01]  /*3480*/  ISETP.GE.AND P5, PT, R241, c[0x0][0x220], PT ;  /* 0x00008800f1007a0c */ /* 0x000fe20003fa6270 */
[----:B--2---:R-:W-:Y:S01]  /*3490*/  IMAD.MOV.U32 R14, RZ, RZ, R172 ;  /* 0x000000ffff0e7224 */ /* 0x004fe200078e00ac */
        /* <DEDUP_REMOVED lines=35> */
.L_x_4060:
[----:B------:R-:W-:Y:S05]  /*36d0*/  BSYNC B0 ;  /* 0x0000000000007941 */ /* 0x000fea0003800000 */
.L_x_4059:
        /* <DEDUP_REMOVED lines=10> */
[----:B-12---:R-:W-:-:S05]  /*3780*/  IMAD.U32 R14, RZ, RZ, UR4 ;  /* 0x00000004ff0e7e24 */ /* 0x006fca000f8e00ff */
[----:B------:R-:W-:Y:S01]  /*3790*/  IMAD.U32 R15, RZ, RZ, UR5 ;  /* 0x00000005ff0f7e24 */ /* 0x000fe2000f8e00ff */
[----:B------:R-:W-:-:S05]  /*37a0*/  DEPBAR.LE SB0, 0x0 ;  /* 0x000080000000791a */ /* 0x000fca0000000000 */
[----:B------:R1:W2:Y:S04]  /*37b0*/  LDG.E R15, [R14.64] ;  /* 0x000000200e0f7981 */ /* 0x0002a8000c1e1900 */
[----:B------:R-:W-:Y:S01]  /*37c0*/  BAR.SYNC.DEFER_BLOCKING 0x0 ;  /* 0x0000000000007b1d */ /* 0x000fe20000010000 */
[----:B------:R-:W-:Y:S02]  /*37d0*/  ISETP.GE.AND P1, PT, R16, UR9, PT ;  /* 0x0000000910007c0c */ /* 0x000fe4000bf26270 */
[----:B------:R-:W-:-:S03]  /*37e0*/  LEA R180, P0, R10, c[0x0][0x170], 0x1 ;  /* 0x00005c000ab47a11 */ /* 0x000fc600078008ff */
[----:B------:R-:W-:Y:S01]  /*37f0*/  BSSY B0, `(.L_x_4061) ;  /* 0x000002b000007945 */ /* 0x000fe20003800000 */
[----:B------:R-:W-:Y:S01]  /*3800*/  LEA.HI.X R167, R10, c[0x0][0x174], R13, 0x1, P0 ;  /* 0x00005d000aa77a11 */ /* 0x000fe200000f0c0d */
[----:B-1----:R-:W2:Y:S06]  /*3810*/  MUFU.RCP R14, c[0x0][0x238] ;  /* 0x00008e00000e7b08 */ /* 0x002eac0000001000 */
        /* <DEDUP_REMOVED lines=11> */
[--C-:B-1----:R-:W-:Y:S01]  /*38d0*/  @!P3 IMAD.MOV.U32 R14, RZ, RZ, R180.reuse ;  /* 0x000000ffff0eb224 */ /* 0x102fe200078e00b4 */
        /* <DEDUP_REMOVED lines=28> */
.L_x_4062:
[----:B------:R-:W-:Y:S05]  /*3aa0*/  BSYNC B0 ;  /* 0x0000000000007941 */ /* 0x000fea0003800000 */
.L_x_4061:
        /* <DEDUP_REMOVED lines=45> */
.L_x_4064:
[----:B------:R-:W-:Y:S05]  /*3d80*/  BSYNC B0 ;  /* 0x0000000000007941 */ /* 0x000fea0003800000 */
.L_x_4063:
        /* <DEDUP_REMOVED lines=15> */
[----:B-1--4-:R-:W-:-:S04]  /*3e80*/  IADD3 R14, P0, R10, UR13, RZ ;  /* 0x0000000d0a0e7c10 */ /* 0x012fc8000ff1e0ff */
[----:B------:R-:W-:Y:S01]  /*3e90*/  IMAD.U32 R7, RZ, RZ, UR5 ;  /* 0x00000005ff077e24 */ /* 0x000fe2000f8e00ff */
[----:B------:R-:W-:Y:S01]  /*3ea0*/  @!P4 LEA R18, P1, R8, R180, 0x1 ;  /* 0x000000b40812c211 */ /* 0x000fe200078208ff */
[----:B------:R1:W-:Y:S01]  /*3eb0*/  @P4 STS.128 [R242+0x11000], RZ ;  /* 0x011000fff2004388 */ /* 0x0003e20000000c00 */
[----:B------:R-:W-:Y:S02]  /*3ec0*/  @!P3 LEA R22, P5, R14, c[0x0][0x170], 0x1 ;  /* 0x00005c000e16ba11 */ /* 0x000fe400078a08ff */
        /* <DEDUP_REMOVED lines=28> */
.L_x_4066:
[----:B------:R-:W-:Y:S05]  /*4090*/  BSYNC B0 ;  /* 0x0000000000007941 */ /* 0x000fea0003800000 */
.L_x_4065:
        /* <DEDUP_REMOVED lines=23> */
[----:B----4-:R-:W-:Y:S01]  /*4210*/  @!P2 LEA R14, P1, R12, c[0x0][0x170], 0x1 ;  /* 0x00005c000c0eaa11 */ /* 0x010fe200078208ff */
        /* <DEDUP_REMOVED lines=27> */
.L_x_4068:
[----:B------:R-:W-:Y:S05]  /*43d0*/  BSYNC B0 ;  /* 0x0000000000007941 */ /* 0x000fea0003800000 */
.L_x_4067:
[C---:B------:R-:W-:Y:S01]  /*43e0*/  IMAD.SHL.U32 R7, R3.reuse, 0x40, RZ ;  /* 0x0000004003077824 */ /* 0x040fe200078e00ff */
[----:B------:R-:W-:Y:S01]  /*43f0*/  R2P PR, R3, 0x6 ;  /* 0x0000000603007804 */ /* 0x000fe20000000000 */
[----:B------:R-:W-:Y:S01]  /*4400*/  IMAD.SHL.U32 R16, R16, 0x8, RZ ;  /* 0x0000000810107824 */ /* 0x000fe200078e00ff */
[----:B------:R-:W-:Y:S01]  /*4410*/  SHF.R.S32.HI R173, RZ, 0x1f, R6 ;  /* 0x0000001fffad7819 */ /* 0x000fe20000011406 */
[----:B------:R-:W-:Y:S01]  /*4420*/  IMAD R238, R5, 0x400, R4 ;  /* 0x0000040005ee7824 */ /* 0x000fe200078e0204 */
[----:B------:R-:W-:Y:S01]  /*4430*/  LOP3.LUT R7, R7, 0x1c0, RZ, 0xc0, !PT ;  /* 0x000001c007077812 */ /* 0x000fe200078ec0ff */
[----:B------:R-:W-:Y:S01]  /*4440*/  IMAD.U32 R112, RZ, RZ, UR26 ;  /* 0x0000001aff707e24 */ /* 0x000fe2000f8e00ff */
[----:B------:R-:W-:Y:S01]  /*4450*/  LEA.HI R173, R173, R6, RZ, 0x2 ;  /* 0x00000006adad7211 */ /* 0x000fe200078f10ff */
[----:B------:R-:W-:Y:S01]  /*4460*/  IMAD.SHL.U32 R238, R238, 0x2, RZ ;  /* 0x00000002eeee7824 */ /* 0x000fe200078e00ff */
[----:B------:R-:W-:Y:S01]  /*4470*/  LOP3.LUT R16, R7, 0x8, R16, 0xf8, !PT ;  /* 0x0000000807107812 */ /* 0x000fe200078ef810 */
[----:B------:R-:W-:Y:S01]  /*4480*/  IMAD.U32 R127, RZ, RZ, UR10 ;  /* 0x0000000aff7f7e24 */ /* 0x000fe2000f8e00ff */
[----:B------:R-:W-:Y:S01]  /*4490*/  SHF.R.U32.HI R7, RZ, 0x3, R7 ;  /* 0x00000003ff077819 */ /* 0x000fe20000011607 */
[--C-:B------:R-:W-:Y:S01]  /*44a0*/  IMAD R236, R2, 0x2, R238.reuse ;  /* 0x0000000202ec7824 */ /* 0x100fe200078e02ee */
[----:B------:R-:W-:Y:S01]  /*44b0*/  LDSM.16.M88.4 R56, [R238] ;  /* 0x00000000ee38783b */ /* 0x000fe20000000200 */
[----:B------:R-:W-:Y:S01]  /*44c0*/  IMAD R234, R0, 0x2, R238 ;  /* 0x0000000200ea7824 */ /* 0x000fe200078e02ee */
[----:B------:R-:W-:Y:S01]  /*44d0*/  LOP3.LUT R7, R16, R7, RZ, 0x3c, !PT ;  /* 0x0000000710077212 */ /* 0x000fe200078e3cff */
[----:B------:R-:W-:Y:S01]  /*44e0*/  IMAD R233, R0, 0x2, R236 ;  /* 0x0000000200e97824 */ /* 0x000fe200078e02ec */
[----:B------:R-:W-:Y:S01]  /*44f0*/  LDSM.16.M88.4 R24, [R236] ;  /* 0x00000000ec18783b */ /* 0x000fe20000000200 */
[----:B------:R-:W-:Y:S01]  /*4500*/  SHF.R.S32.HI R173, RZ, 0x2, R173 ;  /* 0x00000002ffad7819 */ /* 0x000fe200000114ad */
[----:B------:R-:W-:Y:S01]  /*4510*/  UISETP.GE.AND UP0, UPT, UR26, 0x2, UPT ;  /* 0x000000021a00788c */ /* 0x000fe2000bf06270 */
[----:B------:R-:W-:Y:S01]  /*4520*/  IMAD R237, R237, 0x200, R7 ;  /* 0x00000200eded7824 */ /* 0x000fe200078e0207 */
[----:B------:R-:W-:Y:S01]  /*4530*/  LDSM.16.M88.4 R64, [R234] ;  /* 0x00000000ea40783b */ /* 0x000fe20000000200 */
[----:B------:R-:W-:-:S02]  /*4540*/  LEA R173, R5, R173, 0x4 ;  /* 0x000000ad05ad7211 */ /* 0x000fc400078e20ff */
[----:B------:R-:W-:Y:S01]  /*4550*/  IMAD.SHL.U32 R237, R237, 0x2, RZ ;  /* 0x00000002eded7824 */ /* 0x000fe200078e00ff */
[----:B------:R-:W0:Y:S01]  /*4560*/  LDGDEPBAR ;  /* 0x00000000000079af */ /* 0x000e220000000000 */
[----:B------:R-:W-:-:S03]  /*4570*/  IADD3 R173, R173, UR12, RZ ;  /* 0x0000000cadad7c10 */ /* 0x000fc6000fffe0ff */
[----:B-1--4-:R-:W1:Y:S01]  /*4580*/  LDSM.16.M88.4 R8, [R237+0x8000] ;  /* 0x00800000ed08783b */ /* 0x012e620000000200 */
[C---:B------:R-:W-:Y:S02]  /*4590*/  IADD3 R3, R237.reuse, 0x8000, RZ ;  /* 0x00008000ed037810 */ /* 0x040fe40007ffe0ff */
[----:B------:R-:W-:Y:S01]  /*45a0*/  IADD3 R235, R237, 0x8020, RZ ;  /* 0x00008020edeb7810 */ /* 0x000fe20007ffe0ff */
[----:B------:R-:W4:Y:S01]  /*45b0*/  LDSM.16.M88.4 R28, [R237+0x8800] ;  /* 0x00880000ed1c783b */ /* 0x000f220000000200 */
[----:B------:R-:W-:Y:S01]  /*45c0*/  @P1 IADD3 R235, R3, -0x20, RZ ;  /* 0xffffffe003eb1810 */ /* 0x000fe20007ffe0ff */
[----:B------:R-:W-:Y:S01]  /*45d0*/  IMAD.MOV.U32 R3, RZ, RZ, 0x40 ;  /* 0x00000040ff037424 */ /* 0x000fe200078e00ff */
[----:B------:R-:W-:Y:S01]  /*45e0*/  IADD3 R127, R127, -UR27, R173 ;  /* 0x8000001b7f7f7c10 */ /* 0x000fe2000fffe0ad */
[----:B------:R-:W5:Y:S01]  /*45f0*/  LDSM.16.M88.4 R52, [R237+0x9000] ;  /* 0x00900000ed34783b */ /* 0x000f620000000200 */
[----:B------:R-:W-:Y:S02]  /*4600*/  IADD3 R227, R235, 0x800, RZ ;  /* 0x00000800ebe37810 */ /* 0x000fe40007ffe0ff */
[----:B------:R-:W-:Y:S01]  /*4610*/  SEL R3, R3, 0xffffffc0, !P2 ;  /* 0xffffffc003037807 */ /* 0x000fe20005000000 */
[----:B------:R-:W3:Y:S01]  /*4620*/  LDSM.16.M88.4 R32, [R237+0x9800] ;  /* 0x00980000ed20783b */ /* 0x000ee20000000200 */
[----:B------:R-:W-:-:S02]  /*4630*/  IADD3 R226, R235, 0x1000, RZ ;  /* 0x00001000ebe27810 */ /* 0x000fc40007ffe0ff */
[----:B------:R-:W-:Y:S01]  /*4640*/  IADD3 R225, R235, 0x1800, RZ ;  /* 0x00001800ebe17810 */ /* 0x000fe20007ffe0ff */
[----:B------:R-:W2:Y:S01]  /*4650*/  LDSM.16.M88.4 R20, [R235] ;  /* 0x00000000eb14783b */ /* 0x000ea20000000200 */
[----:B------:R-:W-:Y:S01]  /*4660*/  IMAD.IADD R231, R237, 0x1, R3 ;  /* 0x00000001ede77824 */ /* 0x000fe200078e0203 */
[----:B------:R-:W-:Y:S01]  /*4670*/  IADD3 R223, R235, 0x2000, RZ ;  /* 0x00002000ebdf7810 */ /* 0x000fe20007ffe0ff */
[----:B------:R-:W-:Y:S01]  /*4680*/  IMAD.IADD R224, R3, 0x1, R235 ;  /* 0x0000000103e07824 */ /* 0x000fe200078e02eb */
[----:B------:R-:W2:Y:S01]  /*4690*/  LDSM.16.M88.4 R60, [R235+0x800] ;  /* 0x00080000eb3c783b */ /* 0x000ea20000000200 */
[----:B------:R-:W-:Y:S01]  /*46a0*/  IMAD.SHL.U32 R3, R165, 0x2, RZ ;  /* 0x00000002a5037824 */ /* 0x000fe200078e00ff */
[C---:B------:R-:W-:Y:S02]  /*46b0*/  IADD3 R222, R235.reuse, 0x2800, RZ ;  /* 0x00002800ebde7810 */ /* 0x040fe40007ffe0ff */
[----:B------:R-:W2:Y:S01]  /*46c0*/  LDSM.16.M88.4 R44, [R235+0x1000] ;  /* 0x00100000eb2c783b */ /* 0x000ea20000000200 */
[----:B------:R-:W-:-:S02]  /*46d0*/  IADD3 R221, R235, 0x3000, RZ ;  /* 0x00003000ebdd7810 */ /* 0x000fc40007ffe0ff */
[----:B------:R-:W-:Y:S01]  /*46e0*/  LOP3.LUT R3, R3, 0x6, RZ, 0xc0, !PT ;  /* 0x0000000603037812 */ /* 0x000fe200078ec0ff */
[----:B------:R-:W2:Y:S01]  /*46f0*/  LDSM.16.M88.4 R40, [R235+0x1800] ;  /* 0x00180000eb28783b */ /* 0x000ea20000000200 */
[C---:B------:R-:W-:Y:S02]  /*4700*/  IADD3 R220, R235.reuse, 0x3800, RZ ;  /* 0x00003800ebdc7810 */ /* 0x040fe40007ffe0ff */
[C---:B------:R-:W-:Y:S01]  /*4710*/  IADD3 R219, R235.reuse, 0x4000, RZ ;  /* 0x00004000ebdb7810 */ /* 0x040fe20007ffe0ff */
[----:B------:R-:W2:Y:S01]  /*4720*/  LDSM.16.M88.4 R68, [R231+0x8000] ;  /* 0x00800000e744783b */ /* 0x000ea20000000200 */
[----:B------:R-:W-:Y:S01]  /*4730*/  IMAD R112, R112, 0x40, R3 ;  /* 0x0000004070707824 */ /* 0x000fe200078e0203 */
[C---:B------:R-:W-:Y:S02]  /*4740*/  IADD3 R218, R235.reuse, 0x4800, RZ ;  /* 0x00004800ebda7810 */ /* 0x040fe40007ffe0ff */
[----:B------:R-:W-:Y:S01]  /*4750*/  LDSM.16.M88.4 R76, [R224+0x1000] ;  /* 0x00100000e04c783b */ /* 0x000fe20000000200 */
[----:B------:R-:W-:-:S02]  /*4760*/  IADD3 R217, R235, 0x5000, RZ ;  /* 0x00005000ebd97810 */ /* 0x000fc40007ffe0ff */
[C---:B------:R-:W-:Y:S01]  /*4770*/  IADD3 R5, R112.reuse, -0x3f, RZ ;  /* 0xffffffc170057810 */ /* 0x040fe20007ffe0ff */
[C---:B-1----:R-:W-:Y:S01]  /*4780*/  HMMA.16816.F32 R12, R56.reuse, R8, RZ ;  /* 0x00000008380c723c */ /* 0x042fe200000018ff */
[----:B------:R-:W-:Y:S01]  /*4790*/  LDSM.16.M88.4 R72, [R224+0x1800] ;  /* 0x00180000e048783b */ /* 0x000fe20000000200 */
[C---:B------:R-:W-:Y:S02]  /*47a0*/  IADD3 R88, R112.reuse, -0x37, RZ ;  /* 0xffffffc970587810 */ /* 0x040fe40007ffe0ff */
[C---:B------:R-:W-:Y:S01]  /*47b0*/  IADD3 R90, R112.reuse, -0x30, RZ ;  /* 0xffffffd0705a7810 */ /* 0x040fe20007ffe0ff */
[----:B------:R-:W-:Y:S01]  /*47c0*/  LDSM.16.M88.4 R84, [R224+0x5800] ;  /* 0x00580000e054783b */ /* 0x000fe20000000200 */
[C---:B------:R-:W-:Y:S02]  /*47d0*/  IADD3 R94, R112.reuse, -0x28, RZ ;  /* 0xffffffd8705e7810 */ /* 0x040fe40007ffe0ff */
[----:B----4-:R-:W-:Y:S01]  /*47e0*/  HMMA.16816.F32 R16, R56, R28, RZ ;  /* 0x0000001c3810723c */ /* 0x010fe200000018ff */
[C---:B------:R-:W-:Y:S01]  /*47f0*/  IADD3 R92, R112.reuse, -0x2f, RZ ;  /* 0xffffffd1705c7810 */ /* 0x040fe20007ffe0ff */
[----:B------:R-:W-:Y:S01]  /*4800*/  LDSM.16.M88.4 R80, [R237+0xf000] ;  /* 0x00f00000ed50783b */ /* 0x000fe20000000200 */
[----:B------:R-:W-:-:S02]  /*4810*/  IADD3 R96, R112, -0x27, RZ ;  /* 0xffffffd970607810 */ /* 0x000fc40007ffe0ff */
[C---:B------:R-:W-:Y:S02]  /*4820*/  IADD3 R98, R112.reuse, -0x20, RZ ;  /* 0xffffffe070627810 */ /* 0x040fe40007ffe0ff */
[C---:B------:R-:W-:Y:S01]  /*4830*/  IADD3 R100, R112.reuse, -0x1f, RZ ;  /* 0xffffffe170647810 */ /* 0x040fe20007ffe0ff */
[C---:B------:R-:W-:Y:S01]  /*4840*/  HMMA.16816.F32 R8, R56.reuse, R10, RZ ;  /* 0x0000000a3808723c */ /* 0x040fe200000018ff */
[C---:B------:R-:W-:Y:S02]  /*4850*/  IADD3 R3, R112.reuse, -0x40, RZ ;  /* 0xffffffc070037810 */ /* 0x040fe40007ffe0ff */
[C---:B------:R-:W-:Y:S02]  /*4860*/  IADD3 R102, R112.reuse, -0x18, RZ ;  /* 0xffffffe870667810 */ /* 0x040fe40007ffe0ff */
[C---:B------:R-:W-:Y:S01]  /*4870*/  IADD3 R105, R112.reuse, -0x17, RZ ;  /* 0xffffffe970697810 */ /* 0x040fe20007ffe0ff */
[----:B------:R-:W-:Y:S01]  /*4880*/  IMAD.IADD R6, R127, 0x1, -R3 ;  /* 0x000000017f067824 */ /* 0x000fe200078e0a03 */
[C---:B------:R-:W-:Y:S01]  /*4890*/  IADD3 R107, R112.reuse, -0x10, RZ ;  /* 0xfffffff0706b7810 */ /* 0x040fe20007ffe0ff */
[----:B------:R-:W-:Y:S01]  /*48a0*/  HMMA.16816.F32 R28, R56, R30, RZ ;  /* 0x0000001e381c723c */ /* 0x000fe200000018ff */
[----:B------:R-:W-:-:S02]  /*48b0*/  IADD3 R109, R112, -0xf, RZ ;  /* 0xfffffff1706d7810 */ /* 0x000fc40007ffe0ff */
[----:B------:R-:W-:Y:S02]  /*48c0*/  IABS R6, R6 ;  /* 0x0000000600067213 */ /* 0x000fe40000000000 */
[C---:B------:R-:W-:Y:S02]  /*48d0*/  IADD3 R111, R112.reuse, -0x8, RZ ;  /* 0xfffffff8706f7810 */ /* 0x040fe40007ffe0ff */
[----:B------:R-:W-:Y:S01]  /*48e0*/  ISETP.GE.AND P1, PT, R5, UR10, PT ;  /* 0x0000000a05007c0c */ /* 0x000fe2000bf26270 */
[C---:B-----5:R-:W-:Y:S01]  /*48f0*/  HMMA.16816.F32 R36, R56.reuse, R52, RZ ;  /* 0x000000343824723c */ /* 0x060fe200000018ff */
[----:B------:R-:W-:Y:S01]  /*4900*/  IMAD.MOV.U32 R7, RZ, RZ, R6 ;  /* 0x000000ffff077224 */ /* 0x000fe200078e0006 */
[C---:B------:R-:W-:Y:S02]  /*4910*/  IADD3 R6, R112.reuse, -0x38, RZ ;  /* 0xffffffc870067810 */ /* 0x040fe40007ffe0ff */
[----:B------:R-:W-:Y:S02]  /*4920*/  IADD3 R112, R112, -0x7, RZ ;  /* 0xfffffff970707810 */ /* 0x000fe40007ffe0ff */
[----:B------:R-:W-:Y:S01]  /*4930*/  ISETP.GE.AND P0, PT, R6, UR10, PT ;  /* 0x0000000a06007c0c */ /* 0x000fe2000bf06270 */
[----:B------:R-:W-:Y:S01]  /*4940*/  I2F R7, R7 ;  /* 0x0000000700077306 */ /* 0x000fe20000201400 */
[----:B------:R-:W-:Y:S01]  /*4950*/  HMMA.16816.F32 R52, R56, R54, RZ ;  /* 0x000000363834723c */ /* 0x000fe200000018ff */
[----:B------:R-:W-:-:S02]  /*4960*/  ISETP.GE.AND P2, PT, R3, UR10, PT ;  /* 0x0000000a03007c0c */ /* 0x000fc4000bf46270 */
[----:B------:R-:W-:Y:S02]  /*4970*/  ISETP.GE.AND P6, PT, R88, UR10, PT ;  /* 0x0000000a58007c0c */ /* 0x000fe4000bfc6270 */
[----:B------:R-:W-:Y:S02]  /*4980*/  ISETP.GE.AND P5, PT, R90, UR10, PT ;  /* 0x0000000a5a007c0c */ /* 0x000fe4000bfa6270 */
[----:B------:R-:W-:Y:S01]  /*4990*/  ISETP.GE.AND P4, PT, R92, UR10, PT ;  /* 0x0000000a5c007c0c */ /* 0x000fe2000bf86270 */
[----:B---3--:R-:W-:Y:S01]  /*49a0*/  HMMA.16816.F32 R48, R56, R32, RZ ;  /* 0x000000203830723c */ /* 0x008fe200000018ff */
[----:B------:R-:W-:Y:S02]  /*49b0*/  ISETP.GE.AND P3, PT, R94, UR10, PT ;  /* 0x0000000a5e007c0c */ /* 0x000fe4000bf66270 */
[C---:B------:R-:W-:Y:S02]  /*49c0*/  IADD3 R216, R235.reuse, 0x5800, RZ ;  /* 0x00005800ebd87810 */ /* 0x040fe40007ffe0ff */
[----:B------:R-:W-:-:S02]  /*49d0*/  IADD3 R215, R235, 0x6000, RZ ;  /* 0x00006000ebd77810 */ /* 0x000fc40007ffe0ff */
[C---:B------:R-:W-:Y:S01]  /*49e0*/  IADD3 R214, R235.reuse, 0x6800, RZ ;  /* 0x00006800ebd67810 */ /* 0x040fe20007ffe0ff */
[----:B------:R-:W-:Y:S01]  /*49f0*/  HMMA.16816.F32 R56, R56, R34, RZ ;  /* 0x000000223838723c */ /* 0x000fe200000018ff */
[----:B------:R-:W1:Y:S01]  /*4a00*/  LDSM.16.M88.4 R32, [R231+0x8800] ;  /* 0x00880000e720783b */ /* 0x000e620000000200 */
[C---:B------:R-:W-:Y:S02]  /*4a10*/  IADD3 R213, R235.reuse, 0x7000, RZ ;  /* 0x00007000ebd57810 */ /* 0x040fe40007ffe0ff */
[----:B------:R-:W-:-:S04]  /*4a20*/  IADD3 R212, R235, 0x7800, RZ ;  /* 0x00007800ebd47810 */ /* 0x000fc80007ffe0ff */
        /* <DEDUP_REMOVED lines=8> */
[----:B------:R-:W-:Y:S07]  /*4ab0*/  LDSM.16.M88.4 R44, [R224] ;  /* 0x00000000e02c783b */ /* 0x000fee0000000200 */
[C---:B------:R-:W-:Y:S08]  /*4ac0*/  HMMA.16816.F32 R48, R24.reuse, R40, R48 ;  /* 0x000000281830723c */ /* 0x040ff00000001830 */
[----:B------:R-:W-:Y:S01]  /*4ad0*/  HMMA.16816.F32 R56, R24, R42, R56 ;  /* 0x0000002a1838723c */ /* 0x000fe20000001838 */
[----:B------:R-:W4:Y:S04]  /*4ae0*/  LDSM.16.M88.4 R40, [R233] ;  /* 0x00000000e928783b */ /* 0x000f280000000200 */
[----:B------:R-:W5:Y:S03]  /*4af0*/  LDSM.16.M88.4 R24, [R224+0x800] ;  /* 0x00080000e018783b */ /* 0x000f660000000200 */
        /* <DEDUP_REMOVED lines=8> */
[----:B------:R-:W1:Y:S07]  /*4b80*/  LDSM.16.M88.4 R20, [R238+0x2000] ;  /* 0x00200000ee14783b */ /* 0x000e6e0000000200 */
[C---:B---3--:R-:W-:Y:S08]  /*4b90*/  HMMA.16816.F32 R48, R64.reuse, R60, R48 ;  /* 0x0000003c4030723c */ /* 0x048ff00000001830 */
[----:B------:R-:W-:Y:S01]  /*4ba0*/  HMMA.16816.F32 R64, R64, R62, R56 ;  /* 0x0000003e4040723c */ /* 0x000fe20000001838 */
[----:B------:R-:W2:Y:S04]  /*4bb0*/  LDSM.16.M88.4 R60, [R237+0xb000] ;  /* 0x00b00000ed3c783b */ /* 0x000ea80000000200 */
[----:B------:R-:W-:Y:S03]  /*4bc0*/  LDSM.16.M88.4 R56, [R235+0x2000] ;  /* 0x00200000eb38783b */ /* 0x000fe60000000200 */
[C---:B----4-:R-:W-:Y:S08]  /*4bd0*/  HMMA.16816.F32 R12, R40.reuse, R44, R12 ;  /* 0x0000002c280c723c */ /* 0x050ff0000000180c */
[C---:B------:R-:W-:Y:S01]  /*4be0*/  HMMA.16816.F32 R8, R40.reuse, R46, R8 ;  /* 0x0000002e2808723c */ /* 0x040fe20000001808 */
[----:B------:R-:W-:Y:S07]  /*4bf0*/  LDSM.16.M88.4 R44, [R236+0x2000] ;  /* 0x00200000ec2c783b */ /* 0x000fee0000000200 */
[C---:B-----5:R-:W-:Y:S08]  /*4c00*/  HMMA.16816.F32 R16, R40.reuse, R24, R16 ;  /* 0x000000182810723c */ /* 0x060ff00000001810 */
        /* <DEDUP_REMOVED lines=16> */
[C---:B------:R-:W-:Y:S01]  /*4d10*/  HMMA.16816.F32 R52, R20.reuse, R62, R52 ;  /* 0x0000003e1434723c */ /* 0x040fe20000001834 */
[----:B------:R-:W-:Y:S07]  /*4d20*/  LDSM.16.M88.4 R60, [R231+0xb000] ;  /* 0x00b00000e73c783b */ /* 0x000fee0000000200 */
[C---:B---3--:R-:W-:Y:S08]  /*4d30*/  HMMA.16816.F32 R48, R20.reuse, R24, R48 ;  /* 0x000000181430723c */ /* 0x048ff00000001830 */
[----:B------:R-:W-:Y:S01]  /*4d40*/  HMMA.16816.F32 R64, R20, R26, R64 ;  /* 0x0000001a1440723c */ /* 0x000fe20000001840 */
[----:B------:R-:W-:Y:S04]  /*4d50*/  LDSM.16.M88.4 R20, [R234+0x2000] ;  /* 0x00200000ea14783b */ /* 0x000fe80000000200 */
[----:B------:R-:W2:Y:S03]  /*4d60*/  LDSM.16.M88.4 R24, [R231+0xa000] ;  /* 0x00a00000e718783b */ /* 0x000ea60000000200 */
[C---:B----4-:R-:W-:Y:S08]  /*4d70*/  HMMA.16816.F32 R16, R44.reuse, R40, R16 ;  /* 0x000000282c10723c */ /* 0x050ff00000001810 */
[C---:B------:R-:W-:Y:S01]  /*4d80*/  HMMA.16816.F32 R28, R44.reuse, R42, R28 ;  /* 0x0000002a2c1c723c */ /* 0x040fe2000000181c */
[----:B------:R-:W3:Y:S07]  /*4d90*/  LDSM.16.M88.4 R40, [R231+0xb800] ;  /* 0x00b80000e728783b */ /* 0x000eee0000000200 */
        /* <DEDUP_REMOVED lines=27> */
[C---:B------:R-:W-:Y:S08]  /*4f50*/  HMMA.16816.F32 R16, R32.reuse, R44, R16 ;  /* 0x0000002c2010723c */ /* 0x040ff00000001810 */
[----:B------:R-:W-:Y:S01]  /*4f60*/  HMMA.16816.F32 R28, R32, R46, R28 ;  /* 0x0000002e201c723c */ /* 0x000fe2000000181c */
[----:B------:R-:W-:Y:S07]  /*4f70*/  LDSM.16.M88.4 R44, [R236+0x4000] ;  /* 0x00400000ec2c783b */ /* 0x000fee0000000200 */
[C---:B---3--:R-:W-:Y:S08]  /*4f80*/  HMMA.16816.F32 R12, R40.reuse, R20, R12 ;  /* 0x00000014280c723c */ /* 0x048ff0000000180c */
[----:B------:R-:W-:Y:S01]  /*4f90*/  HMMA.16816.F32 R8, R40, R22, R8 ;  /* 0x000000162808723c */ /* 0x000fe20000001808 */
[----:B------:R-:W2:Y:S07]  /*4fa0*/  LDSM.16.M88.4 R20, [R235+0x5000] ;  /* 0x00500000eb14783b */ /* 0x000eae0000000200 */
[C---:B------:R-:W-:Y:S01]  /*4fb0*/  HMMA.16816.F32 R52, R32.reuse, R26, R52 ;  /* 0x0000001a2034723c */ /* 0x040fe20000001834 */
[----:B------:R-:W3:Y:S07]  /*4fc0*/  LDSM.16.M88.4 R24, [R235+0x4000] ;  /* 0x00400000eb18783b */ /* 0x000eee0000000200 */
[C---:B------:R-:W-:Y:S08]  /*4fd0*/  HMMA.16816.F32 R48, R32.reuse, R72, R48 ;  /* 0x000000482030723c */ /* 0x040ff00000001830 */
[----:B------:R-:W-:Y:S01]  /*4fe0*/  HMMA.16816.F32 R64, R32, R74, R64 ;  /* 0x0000004a2040723c */ /* 0x000fe20000001840 */
[----:B------:R-:W4:Y:S04]  /*4ff0*/  LDSM.16.M88.4 R32, [R235+0x4800] ;  /* 0x00480000eb20783b */ /* 0x000f280000000200 */
[----:B------:R-:W-:Y:S03]  /*5000*/  LDSM.16.M88.4 R72, [R224+0x6000] ;  /* 0x00600000e048783b */ /* 0x000fe60000000200 */
[C---:B------:R-:W-:Y:S08]  /*5010*/  HMMA.16816.F32 R36, R40.reuse, R60, R36 ;  /* 0x0000003c2824723c */ /* 0x040ff00000001824 */
[C---:B------:R-:W-:Y:S08]  /*5020*/  HMMA.16816.F32 R16, R40.reuse, R68, R16 ;  /* 0x000000442810723c */ /* 0x040ff00000001810 */
[C---:B------:R-:W-:Y:S01]  /*5030*/  HMMA.16816.F32 R28, R40.reuse, R70, R28 ;  /* 0x00000046281c723c */ /* 0x040fe2000000181c */
[----:B------:R-:W-:Y:S07]  /*5040*/  LDSM.16.M88.4 R68, [R233+0x4000] ;  /* 0x00400000e944783b */ /* 0x000fee0000000200 */
[C---:B------:R-:W-:Y:S01]  /*5050*/  HMMA.16816.F32 R52, R40.reuse, R62, R52 ;  /* 0x0000003e2834723c */ /* 0x040fe20000001834 */
[----:B------:R-:W-:Y:S07]  /*5060*/  LDSM.16.M88.4 R60, [R238+0x6000] ;  /* 0x00600000ee3c783b */ /* 0x000fee0000000200 */
[C---:B-1----:R-:W-:Y:S08]  /*5070*/  HMMA.16816.F32 R48, R40.reuse, R56, R48 ;  /* 0x000000382830723c */ /* 0x042ff00000001830 */
[----:B------:R-:W-:Y:S01]  /*5080*/  HMMA.16816.F32 R64, R40, R58, R64 ;  /* 0x0000003a2840723c */ /* 0x000fe20000001840 */
[----:B------:R-:W1:Y:S04]  /*5090*/  LDSM.16.M88.4 R56, [R235+0x5800] ;  /* 0x00580000eb38783b */ /* 0x000e680000000200 */
[----:B------:R-:W-:Y:S03]  /*50a0*/  LDSM.16.M88.4 R40, [R231+0xc000] ;  /* 0x00c00000e728783b */ /* 0x000fe60000000200 */
[C---:B--2---:R-:W-:Y:S07]  /*50b0*/  HMMA.16816.F32 R36, R44.reuse, R20, R36 ;  /* 0x000000142c24723c */ /* 0x044fee0000001824 */
[----:B------:R-:W-:Y:S01]  /*50c0*/  IMAD.IADD R20, R127, 0x1, -R5 ;  /* 0x000000017f147824 */ /* 0x000fe200078e0a05 */
[----:B---3--:R-:W-:Y:S04]  /*50d0*/  HMMA.16816.F32 R12, R44, R24, R12 ;  /* 0x000000182c0c723c */ /* 0x008fe8000000180c */
[----:B------:R-:W-:-:S04]  /*50e0*/  IABS R20, R20 ;  /* 0x0000001400147213 */ /* 0x000fc80000000000 */
[----:B------:R-:W-:Y:S01]  /*50f0*/  HMMA.16816.F32 R8, R44, R26, R8 ;  /* 0x0000001a2c08723c */ /* 0x000fe20000001808 */
[----:B------:R-:W2:Y:S01]  /*5100*/  LDSM.16.M88.4 R24, [R234+0x4000] ;  /* 0x00400000ea18783b */ /* 0x000ea20000000200 */
[----:B------:R-:W-:-:S06]  /*5110*/  IMAD.MOV.U32 R89, RZ, RZ, R20 ;  /* 0x000000ffff597224 */ /* 0x000fcc00078e0014 */
[C---:B----4-:R-:W-:Y:S01]  /*5120*/  HMMA.16816.F32 R16, R44.reuse, R32, R16 ;  /* 0x000000202c10723c */ /* 0x050fe20000001810 */
[----:B------:R-:W-:Y:S07]  /*5130*/  I2F R89, R89 ;  /* 0x0000005900597306 */ /* 0x000fee0000201400 */
[C---:B------:R-:W-:Y:S01]  /*5140*/  HMMA.16816.F32 R28, R44.reuse, R34, R28 ;  /* 0x000000222c1c723c */ /* 0x040fe2000000181c */
[----:B------:R-:W3:Y:S07]  /*5150*/  LDSM.16.M88.4 R32, [R231+0xc800] ;  /* 0x00c80000e720783b */ /* 0x000eee0000000200 */
[C---:B------:R-:W-:Y:S01]  /*5160*/  HMMA.16816.F32 R52, R44.reuse, R22, R52 ;  /* 0x000000162c34723c */ /* 0x040fe20000001834 */
[----:B------:R-:W4:Y:S07]  /*5170*/  LDSM.16.M88.4 R20, [R231+0xd000] ;  /* 0x00d00000e714783b */ /* 0x000f2e0000000200 */
[C---:B-1----:R-:W-:Y:S07]  /*5180*/  HMMA.16816.F32 R48, R44.reuse, R56, R48 ;  /* 0x000000382c30723c */ /* 0x042fee0000001830 */
[----:B------:R-:W-:Y:S01]  /*5190*/  IMAD.IADD R56, R127, 0x1, -R6 ;  /* 0x000000017f387824 */ /* 0x000fe200078e0a06 */
[----:B------:R-:W-:Y:S04]  /*51a0*/  HMMA.16816.F32 R64, R44, R58, R64 ;  /* 0x0000003a2c40723c */ /* 0x000fe80000001840 */
[----:B------:R-:W-:-:S03]  /*51b0*/  IABS R56, R56 ;  /* 0x0000003800387213 */ /* 0x000fc60000000000 */
[----:B------:R-:W-:Y:S01]  /*51c0*/  IMAD.IADD R44, R127, 0x1, -R88 ;  /* 0x000000017f2c7824 */ /* 0x000fe200078e0a58 */
[----:B--2---:R-:W-:Y:S01]  /*51d0*/  HMMA.16816.F32 R12, R24, R40, R12 ;  /* 0x00000028180c723c */ /* 0x004fe2000000180c */
[----:B------:R1:W-:Y:S03]  /*51e0*/  I2F R91, R56 ;  /* 0x00000038005b7306 */ /* 0x0003e60000201400 */
[----:B------:R-:W-:-:S03]  /*51f0*/  IABS R44, R44 ;  /* 0x0000002c002c7213 */ /* 0x000fc60000000000 */
[C---:B------:R-:W-:Y:S01]  /*5200*/  IMAD.IADD R40, R127.reuse, 0x1, -R90 ;  /* 0x000000017f287824 */ /* 0x040fe200078e0a5a */
[C---:B------:R-:W-:Y:S01]  /*5210*/  HMMA.16816.F32 R8, R24.reuse, R42, R8 ;  /* 0x0000002a1808723c */ /* 0x040fe20000001808 */
[----:B------:R-:W-:Y:S02]  /*5220*/  IMAD.MOV.U32 R93, RZ, RZ, R44 ;  /* 0x000000ffff5d7224 */ /* 0x000fe400078e002c */
[----:B------:R-:W2:Y:S01]  /*5230*/  LDSM.16.M88.4 R44, [R231+0xd800] ;  /* 0x00d80000e72c783b */ /* 0x000ea20000000200 */
[----:B------:R-:W-:Y:S01]  /*5240*/  IABS R40, R40 ;  /* 0x0000002800287213 */ /* 0x000fe20000000000 */
[----:B------:R-:W-:Y:S02]  /*5250*/  IMAD.IADD R41, R127, 0x1, -R92 ;  /* 0x000000017f297824 */ /* 0x000fe400078e0a5c */
[----:B------:R-:W-:Y:S01]  /*5260*/  I2F R93, R93 ;  /* 0x0000005d005d7306 */ /* 0x000fe20000201400 */
[----:B---3--:R-:W-:Y:S01]  /*5270*/  HMMA.16816.F32 R16, R24, R32, R16 ;  /* 0x000000201810723c */ /* 0x008fe20000001810 */
[----:B------:R-:W-:Y:S01]  /*5280*/  MOV R95, R40 ;  /* 0x00000028005f7202 */ /* 0x000fe20000000f00 */
[----:B-1----:R-:W-:Y:S01]  /*5290*/  LDSM.16.M88.4 R56, [R235+0x6800] ;  /* 0x00680000eb38783b */ /* 0x002fe20000000200 */
[----:B------:R-:W-:-:S04]  /*52a0*/  IABS R40, R41 ;  /* 0x0000002900287213 */ /* 0x000fc80000000000 */
[C---:B------:R-:W-:Y:S01]  /*52b0*/  IMAD.IADD R32, R127.reuse, 0x1, -R94 ;  /* 0x000000017f207824 */ /* 0x040fe200078e0a5e */
[C---:B----4-:R-:W-:Y:S01]  /*52c0*/  HMMA.16816.F32 R36, R24.reuse, R20, R36 ;  /* 0x000000141824723c */ /* 0x050fe20000001824 */
[C---:B------:R-:W-:Y:S01]  /*52d0*/  IMAD.IADD R33, R127.reuse, 0x1, -R96 ;  /* 0x000000017f217824 */ /* 0x040fe200078e0a60 */
[----:B------:R-:W-:Y:S01]  /*52e0*/  I2F R95, R95 ;  /* 0x0000005f005f7306 */ /* 0x000fe20000201400 */
[----:B------:R-:W-:Y:S01]  /*52f0*/  IMAD.MOV.U32 R97, RZ, RZ, R40 ;  /* 0x000000ffff617224 */ /* 0x000fe200078e0028 */
[----:B------:R-:W-:Y:S01]  /*5300*/  IABS R32, R32 ;  /* 0x0000002000207213 */ /* 0x000fe20000000000 */
[----:B------:R-:W1:Y:S02]  /*5310*/  LDSM.16.M88.4 R40, [R224+0x4000] ;  /* 0x00400000e028783b */ /* 0x000e640000000200 */
[C---:B------:R-:W-:Y:S01]  /*5320*/  IMAD.IADD R20, R127.reuse, 0x1, -R98 ;  /* 0x000000017f147824 */ /* 0x040fe200078e0a62 */
[C---:B------:R-:W-:Y:S01]  /*5330*/  HMMA.16816.F32 R28, R24.reuse, R34, R28 ;  /* 0x00000022181c723c */ /* 0x040fe2000000181c */
[----:B------:R-:W-:Y:S01]  /*5340*/  IMAD.MOV.U32 R99, RZ, RZ, R32 ;  /* 0x000000ffff637224 */ /* 0x000fe200078e0020 */
[----:B------:R-:W-:Y:S01]  /*5350*/  IABS R32, R33 ;  /* 0x0000002100207213 */ /* 0x000fe20000000000 */
[----:B------:R-:W-:Y:S01]  /*5360*/  IMAD.IADD R21, R127, 0x1, -R100 ;  /* 0x000000017f157824 */ /* 0x000fe200078e0a64 */
[----:B------:R-:W-:Y:S01]  /*5370*/  IABS R20, R20 ;  /* 0x0000001400147213 */ /* 0x000fe20000000000 */
[----:B------:R-:W-:Y:S02]  /*5380*/  I2F R97, R97 ;  /* 0x0000006100617306 */ /* 0x000fe40000201400 */
[----:B------:R-:W-:Y:S01]  /*5390*/  IMAD.MOV.U32 R101, RZ, RZ, R32 ;  /* 0x000000ffff657224 */ /* 0x000fe200078e0020 */
[----:B------:R-:W-:Y:S01]  /*53a0*/  HMMA.16816.F32 R52, R24, R22, R52 ;  /* 0x000000161834723c */ /* 0x000fe20000001834 */
[----:B------:R-:W-:Y:S01]  /*53b0*/  IMAD.MOV.U32 R103, RZ, RZ, R20 ;  /* 0x000000ffff677224 */ /* 0x000fe200078e0014 */
[----:B------:R-:W3:Y:S01]  /*53c0*/  LDSM.16.M88.4 R32, [R224+0x4800] ;  /* 0x00480000e020783b */ /* 0x000ee20000000200 */
[----:B------:R-:W-:-:S02]  /*53d0*/  IABS R20, R21 ;  /* 0x0000001500147213 */ /* 0x000fc40000000000 */
[----:B------:R-:W-:Y:S03]  /*53e0*/  I2F R99, R99 ;  /* 0x0000006300637306 */ /* 0x000fe60000201400 */
[----:B------:R-:W-:Y:S02]  /*53f0*/  IMAD.MOV.U32 R104, RZ, RZ, R20 ;  /* 0x000000ffff687224 */ /* 0x000fe400078e0014 */
[----:B------:R-:W4:Y:S01]  /*5400*/  LDSM.16.M88.4 R20, [R224+0x5000] ;  /* 0x00500000e014783b */ /* 0x000f220000000200 */
[C---:B--2---:R-:W-:Y:S02]  /*5410*/  HMMA.16816.F32 R48, R24.reuse, R44, R48 ;  /* 0x0000002c1830723c */ /* 0x044fe40000001830 */
[----:B------:R-:W-:Y:S05]  /*5420*/  I2F R101, R101 ;  /* 0x0000006500657306 */ /* 0x000fea0000201400 */
[C---:B------:R-:W-:Y:S01]  /*5430*/  IMAD.IADD R44, R127.reuse, 0x1, -R102 ;  /* 0x000000017f2c7824 */ /* 0x040fe200078e0a66 */
[----:B------:R-:W-:Y:S01]  /*5440*/  HMMA.16816.F32 R64, R24, R46, R64 ;  /* 0x0000002e1840723c */ /* 0x000fe20000001840 */
[----:B------:R-:W2:Y:S01]  /*5450*/  LDSM.16.M88.4 R24, [R237+0xe000] ;  /* 0x00e00000ed18783b */ /* 0x000ea20000000200 */
[----:B------:R-:W-:Y:S01]  /*5460*/  IMAD.IADD R45, R127, 0x1, -R105 ;  /* 0x000000017f2d7824 */ /* 0x000fe200078e0a69 */
[----:B------:R-:W-:Y:S01]  /*5470*/  I2F R104, R104 ;  /* 0x0000006800687306 */ /* 0x000fe20000201400 */
[----:B------:R-:W-:-:S04]  /*5480*/  IABS R44, R44 ;  /* 0x0000002c002c7213 */ /* 0x000fc80000000000 */
[----:B------:R-:W-:Y:S01]  /*5490*/  MOV R106, R44 ;  /* 0x0000002c006a7202 */ /* 0x000fe20000000f00 */
[C---:B-1----:R-:W-:Y:S01]  /*54a0*/  HMMA.16816.F32 R12, R68.reuse, R40, R12 ;  /* 0x00000028440c723c */ /* 0x042fe2000000180c */
[----:B------:R-:W-:Y:S01]  /*54b0*/  IABS R44, R45 ;  /* 0x0000002d002c7213 */ /* 0x000fe20000000000 */
[----:B------:R-:W-:Y:S05]  /*54c0*/  I2F R103, R103 ;  /* 0x0000006700677306 */ /* 0x000fea0000201400 */
[C---:B------:R-:W-:Y:S01]  /*54d0*/  IMAD.IADD R40, R127.reuse, 0x1, -R107 ;  /* 0x000000017f287824 */ /* 0x040fe200078e0a6b */
[----:B------:R-:W-:Y:S01]  /*54e0*/  HMMA.16816.F32 R8, R68, R42, R8 ;  /* 0x0000002a4408723c */ /* 0x000fe20000001808 */
[----:B------:R-:W-:Y:S01]  /*54f0*/  IMAD.IADD R41, R127, 0x1, -R109 ;  /* 0x000000017f297824 */ /* 0x000fe200078e0a6d */
[----:B------:R1:W-:Y:S02]  /*5500*/  I2F R108, R44 ;  /* 0x0000002c006c7306 */ /* 0x0003e40000201400 */
[----:B------:R-:W-:-:S04]  /*5510*/  IABS R40, R40 ;  /* 0x0000002800287213 */ /* 0x000fc80000000000 */
[C---:B---3--:R-:W-:Y:S01]  /*5520*/  HMMA.16816.F32 R16, R68.reuse, R32, R16 ;  /* 0x000000204410723c */ /* 0x048fe20000001810 */
[----:B------:R-:W-:Y:S01]  /*5530*/  IMAD.MOV.U32 R110, RZ, RZ, R40 ;  /* 0x000000ffff6e7224 */ /* 0x000fe200078e0028 */
[----:B------:R-:W-:Y:S01]  /*5540*/  IABS R40, R41 ;  /* 0x0000002900287213 */ /* 0x000fe20000000000 */
[----:B------:R-:W-:Y:S04]  /*5550*/  I2F R106, R106 ;  /* 0x0000006a006a7306 */ /* 0x000fe80000201400 */
[C---:B------:R-:W-:Y:S01]  /*5560*/  IMAD.IADD R32, R127.reuse, 0x1, -R111 ;  /* 0x000000017f207824 */ /* 0x040fe200078e0a6f */
[----:B----4-:R-:W-:Y:S01]  /*5570*/  HMMA.16816.F32 R36, R68, R20, R36 ;  /* 0x000000144424723c */ /* 0x010fe20000001824 */
[C---:B------:R-:W-:Y:S01]  /*5580*/  IMAD.IADD R33, R127.reuse, 0x1, -R112 ;  /* 0x000000017f217824 */ /* 0x040fe200078e0a70 */
[----:B------:R-:W-:Y:S01]  /*5590*/  IADD3 R127, R127, 0x8, RZ ;  /* 0x000000087f7f7810 */ /* 0x000fe20007ffe0ff */
[----:B-1----:R-:W1:Y:S01]  /*55a0*/  LDSM.16.M88.4 R44, [R236+0x6000] ;  /* 0x00600000ec2c783b */ /* 0x002e620000000200 */
[----:B------:R-:W-:Y:S01]  /*55b0*/  IABS R32, R32 ;  /* 0x0000002000207213 */ /* 0x000fe20000000000 */
[----:B------:R3:W-:Y:S02]  /*55c0*/  I2F R113, R40 ;  /* 0x0000002800717306 */ /* 0x0007e40000201400 */
[C---:B------:R-:W-:Y:S01]  /*55d0*/  IMAD.IADD R20, R127.reuse, 0x1, -R3 ;  /* 0x000000017f147824 */ /* 0x040fe200078e0a03 */
[----:B--2---:R-:W-:Y:S01]  /*55e0*/  HMMA.16816.F32 R12, R60, R24, R12 ;  /* 0x000000183c0c723c */ /* 0x004fe2000000180c */
[----:B------:R-:W-:-:S02]  /*55f0*/  IMAD.IADD R21, R127, 0x1, -R5 ;  /* 0x000000017f157824 */ /* 0x000fc400078e0a05 */
[----:B------:R-:W-:Y:S01]  /*5600*/  IMAD.MOV.U32 R114, RZ, RZ, R32 ;  /* 0x000000ffff727224 */ /* 0x000fe200078e0020 */
[----:B------:R-:W-:Y:S01]  /*5610*/  IABS R20, R20 ;  /* 0x0000001400147213 */ /* 0x000fe20000000000 */
[C---:B------:R-:W-:Y:S01]  /*5620*/  IMAD.IADD R120, R127.reuse, 0x1, -R92 ;  /* 0x000000017f787824 */ /* 0x040fe200078e0a5c */
[----:B------:R-:W-:Y:S01]  /*5630*/  IABS R32, R33 ;  /* 0x0000002100207213 */ /* 0x000fe20000000000 */
[C---:B------:R-:W-:Y:S01]  /*5640*/  IMAD.IADD R25, R127.reuse, 0x1, -R90 ;  /* 0x000000017f197824 */ /* 0x040fe200078e0a5a */
[C---:B------:R-:W-:Y:S01]  /*5650*/  HMMA.16816.F32 R48, R68.reuse, R84, R48 ;  /* 0x000000544430723c */ /* 0x040fe20000001830 */
[----:B------:R-:W-:Y:S01]  /*5660*/  IMAD.MOV.U32 R116, RZ, RZ, R20 ;  /* 0x000000ffff747224 */ /* 0x000fe200078e0014 */
[----:B------:R-:W-:Y:S01]  /*5670*/  IABS R20, R21 ;  /* 0x0000001500147213 */ /* 0x000fe20000000000 */
[C---:B------:R-:W-:Y:S01]  /*5680*/  IMAD.IADD R21, R127.reuse, 0x1, -R6 ;  /* 0x000000017f157824 */ /* 0x040fe200078e0a06 */
[----:B------:R2:W-:Y:S01]  /*5690*/  I2F R115, R32 ;  /* 0x0000002000737306 */ /* 0x0005e20000201400 */
[----:B---3--:R-:W3:Y:S01]  /*56a0*/  LDSM.16.M88.4 R40, [R237+0xe800] ;  /* 0x00e80000ed28783b */ /* 0x008ee20000000200 */
[----:B------:R-:W-:Y:S01]  /*56b0*/  IADD3 R24, -R88, R127, RZ ;  /* 0x0000007f58187210 */ /* 0x000fe20007ffe1ff */
[----:B------:R-:W-:Y:S01]  /*56c0*/  IMAD.MOV.U32 R117, RZ, RZ, R20 ;  /* 0x000000ffff757224 */ /* 0x000fe200078e0014 */
[----:B------:R-:W-:Y:S01]  /*56d0*/  IABS R20, R21 ;  /* 0x0000001500147213 */ /* 0x000fe20000000000 */
[C---:B------:R-:W-:Y:S01]  /*56e0*/  HMMA.16816.F32 R28, R68.reuse, R34, R28 ;  /* 0x00000022441c723c */ /* 0x040fe2000000181c */
[----:B------:R-:W-:Y:S01]  /*56f0*/  IABS R24, R24 ;  /* 0x0000001800187213 */ /* 0x000fe20000000000 */
[----:B------:R-:W-:Y:S01]  /*5700*/  IMAD.IADD R119, R127, 0x1, -R94 ;  /* 0x000000017f777824 */ /* 0x000fe200078e0a5e */
[----:B------:R-:W-:Y:S01]  /*5710*/  IABS R120, R120 ;  /* 0x0000007800787213 */ /* 0x000fe20000000000 */
[----:B------:R-:W-:Y:S01]  /*5720*/  IMAD.MOV.U32 R84, RZ, RZ, R20 ;  /* 0x000000ffff547224 */ /* 0x000fe200078e0014 */
[----:B------:R-:W-:Y:S01]  /*5730*/  I2F R116, R116 ;  /* 0x0000007400747306 */ /* 0x000fe20000201400 */
[----:B------:R-:W-:Y:S01]  /*5740*/  IMAD.MOV.U32 R85, RZ, RZ, R24 ;  /* 0x000000ffff557224 */ /* 0x000fe200078e0018 */
[----:B------:R-:W-:Y:S01]  /*5750*/  IABS R24, R25 ;  /* 0x0000001900187213 */ /* 0x000fe20000000000 */
[----:B------:R-:W-:Y:S01]  /*5760*/  HMMA.16816.F32 R52, R68, R22, R52 ;  /* 0x000000164434723c */ /* 0x000fe20000001834 */
[----:B------:R-:W-:Y:S01]  /*5770*/  LDSM.16.M88.4 R20, [R231+0xe000] ;  /* 0x00e00000e714783b */ /* 0x000fe20000000200 */
[----:B------:R-:W-:-:S03]  /*5780*/  IABS R119, R119 ;  /* 0x0000007700777213 */ /* 0x000fc60000000000 */
[----:B--2---:R-:W2:Y:S01]  /*5790*/  LDSM.16.M88.4 R32, [R234+0x6000] ;  /* 0x00600000ea20783b */ /* 0x004ea20000000200 */
[----:B------:R4:W-:Y:S02]  /*57a0*/  I2F R118, R24 ;  /* 0x0000001800767306 */ /* 0x0009e40000201400 */
[----:B------:R-:W-:Y:S06]  /*57b0*/  HMMA.16816.F32 R8, R60, R26, R8 ;  /* 0x0000001a3c08723c */ /* 0x000fec0000001808 */
[----:B------:R-:W-:Y:S02]  /*57c0*/  I2F R120, R120 ;  /* 0x0000007800787306 */ /* 0x000fe40000201400 */
[----:B-1----:R-:W-:Y:S01]  /*57d0*/  HMMA.16816.F32 R12, R44, R76, R12 ;  /* 0x0000004c2c0c723c */ /* 0x002fe2000000180c */
[----:B----4-:R-:W1:Y:S05]  /*57e0*/  LDSM.16.M88.4 R24, [R233+0x6000] ;  /* 0x00600000e918783b */ /* 0x010e6a0000000200 */
[----:B------:R-:W-:Y:S02]  /*57f0*/  I2F R84, R84 ;  /* 0x0000005400547306 */ /* 0x000fe40000201400 */
[C---:B------:R-:W-:Y:S06]  /*5800*/  HMMA.16816.F32 R36, R60.reuse, R80, R36 ;  /* 0x000000503c24723c */ /* 0x040fec0000001824 */
[----:B------:R-:W-:Y:S02]  /*5810*/  I2F R117, R117 ;  /* 0x0000007500757306 */ /* 0x000fe40000201400 */
[----:B---3--:R-:W-:Y:S07]  /*5820*/  HMMA.16816.F32 R16, R60, R40, R16 ;  /* 0x000000283c10723c */ /* 0x008fee0000001810 */
[C---:B------:R-:W-:Y:S01]  /*5830*/  IMAD.IADD R40, R127.reuse, 0x1, -R96 ;  /* 0x000000017f287824 */ /* 0x040fe200078e0a60 */
[----:B------:R-:W-:Y:S01]  /*5840*/  HMMA.16816.F32 R8, R44, R78, R8 ;  /* 0x0000004e2c08723c */ /* 0x000fe20000001808 */
[----:B------:R-:W-:Y:S01]  /*5850*/  IMAD.IADD R41, R127, 0x1, -R98 ;  /* 0x000000017f297824 */ /* 0x000fe200078e0a62 */
[----:B------:R-:W3:Y:S01]  /*5860*/  LDSM.16.M88.4 R76, [R231+0xe800] ;  /* 0x00e80000e74c783b */ /* 0x000ee20000000200 */
[----:B------:R-:W-:Y:S01]  /*5870*/  I2F R85, R85 ;  /* 0x0000005500557306 */ /* 0x000fe20000201400 */
[----:B------:R-:W-:-:S04]  /*5880*/  IABS R40, R40 ;  /* 0x0000002800287213 */ /* 0x000fc80000000000 */
[----:B--2---:R-:W-:Y:S01]  /*5890*/  HMMA.16816.F32 R12, R32, R20, R12 ;  /* 0x00000014200c723c */ /* 0x004fe2000000180c */
[----:B------:R-:W-:Y:S01]  /*58a0*/  IMAD.MOV.U32 R121, RZ, RZ, R40 ;  /* 0x000000ffff797224 */ /* 0x000fe200078e0028 */
[----:B------:R-:W-:Y:S01]  /*58b0*/  IABS R40, R41 ;  /* 0x0000002900287213 */ /* 0x000fe20000000000 */
[----:B------:R-:W-:Y:S04]  /*58c0*/  I2F R119, R119 ;  /* 0x0000007700777306 */ /* 0x000fe80000201400 */
[C---:B------:R-:W-:Y:S01]  /*58d0*/  IMAD.IADD R20, R127.reuse, 0x1, -R100 ;  /* 0x000000017f147824 */ /* 0x040fe200078e0a64 */
[----:B------:R-:W-:Y:S01]  /*58e0*/  HMMA.16816.F32 R28, R60, R42, R28 ;  /* 0x0000002a3c1c723c */ /* 0x000fe2000000181c */
[----:B------:R-:W-:Y:S02]  /*58f0*/  IMAD.IADD R21, R127, 0x1, -R102 ;  /* 0x000000017f157824 */ /* 0x000fe400078e0a66 */
[----:B------:R2:W-:Y:S01]  /*5900*/  I2F R122, R40 ;  /* 0x00000028007a7306 */ /* 0x0005e20000201400 */
[----:B------:R-:W-:-:S04]  /*5910*/  IABS R20, R20 ;  /* 0x0000001400147213 */ /* 0x000fc80000000000 */
[----:B------:R-:W-:Y:S01]  /*5920*/  HMMA.16816.F32 R16, R44, R56, R16 ;  /* 0x000000382c10723c */ /* 0x000fe20000001810 */
[----:B------:R-:W-:Y:S01]  /*5930*/  IMAD.MOV.U32 R123, RZ, RZ, R20 ;  /* 0x000000ffff7b7224 */ /* 0x000fe200078e0014 */
[----:B------:R-:W-:Y:S01]  /*5940*/  IABS R20, R21 ;  /* 0x0000001500147213 */ /* 0x000fe20000000000 */
[----:B------:R-:W-:Y:S01]  /*5950*/  I2F R121, R121 ;  /* 0x0000007900797306 */ /* 0x000fe20000201400 */
[----:B------:R-:W-:-:S03]  /*5960*/  IADD3 R21, -R105, R127, RZ ;  /* 0x0000007f69157210 */ /* 0x000fc60007ffe1ff */
[----:B------:R-:W-:Y:S01]  /*5970*/  IMAD.MOV.U32 R124, RZ, RZ, R20 ;  /* 0x000000ffff7c7224 */ /* 0x000fe200078e0014 */
[----:B------:R-:W-:Y:S01]  /*5980*/  IABS R20, R21 ;  /* 0x0000001500147213 */ /* 0x000fe20000000000 */
[C---:B------:R-:W-:Y:S01]  /*5990*/  IMAD.IADD R21, R127.reuse, 0x1, -R107 ;  /* 0x000000017f157824 */ /* 0x040fe200078e0a6b */
[----:B------:R-:W-:Y:S01]  /*59a0*/  HMMA.16816.F32 R8, R32, R22, R8 ;  /* 0x000000162008723c */ /* 0x000fe20000001808 */
[----:B--2---:R-:W2:Y:S01]  /*59b0*/  LDSM.16.M88.4 R40, [R235+0x7000] ;  /* 0x00700000eb28783b */ /* 0x004ea20000000200 */
[C---:B------:R-:W-:Y:S01]  /*59c0*/  IMAD.IADD R56, R127.reuse, 0x1, -R111 ;  /* 0x000000017f387824 */ /* 0x040fe200078e0a6f */
[----:B------:R-:W-:Y:S01]  /*59d0*/  I2F R123, R123 ;  /* 0x0000007b007b7306 */ /* 0x000fe20000201400 */
[----:B------:R-:W-:Y:S01]  /*59e0*/  IMAD.MOV.U32 R125, RZ, RZ, R20 ;  /* 0x000000ffff7d7224 */ /* 0x000fe200078e0014 */
[----:B------:R-:W-:Y:S01]  /*59f0*/  IABS R20, R21 ;  /* 0x0000001500147213 */ /* 0x000fe20000000000 */
[C---:B------:R-:W-:Y:S01]  /*5a00*/  IMAD.IADD R21, R127.reuse, 0x1, -R109 ;  /* 0x000000017f157824 */ /* 0x040fe200078e0a6d */
[----:B------:R-:W-:Y:S01]  /*5a10*/  IABS R56, R56 ;  /* 0x0000003800387213 */ /* 0x000fe20000000000 */
[----:B-1----:R-:W-:Y:S02]  /*5a20*/  HMMA.16816.F32 R12, R24, R72, R12 ;  /* 0x00000048180c723c */ /* 0x002fe4000000180c */
[----:B------:R-:W-:Y:S01]  /*5a30*/  IMAD.MOV.U32 R126, RZ, RZ, R20 ;  /* 0x000000ffff7e7224 */ /* 0x000fe200078e0014 */
[----:B------:R-:W-:Y:S01]  /*5a40*/  IABS R20, R21 ;  /* 0x0000001500147213 */ /* 0x000fe20000000000 */
[----:B------:R-:W-:Y:S01]  /*5a50*/  IMAD.MOV.U32 R81, RZ, RZ, R56 ;  /* 0x000000ffff517224 */ /* 0x000fe200078e0038 */
[----:B------:R-:W-:Y:S02]  /*5a60*/  I2F R110, R110 ;  /* 0x0000006e006e7306 */ /* 0x000fe40000201400 */
[----:B------:R-:W-:Y:S01]  /*5a70*/  IMAD.IADD R72, R127, 0x1, -R112 ;  /* 0x000000017f487824 */ /* 0x000fe200078e0a70 */
[----:B------:R-:W-:Y:S01]  /*5a80*/  HMMA.16816.F32 R28, R44, R58, R28 ;  /* 0x0000003a2c1c723c */ /* 0x000fe2000000181c */
[----:B------:R-:W1:Y:S01]  /*5a90*/  LDSM.16.M88.4 R56, [R237+0xf800] ;  /* 0x00f80000ed38783b */ /* 0x000e620000000200 */
[----:B------:R-:W-:-:S02]  /*5aa0*/  IMAD.MOV.U32 R80, RZ, RZ, R20 ;  /* 0x000000ffff507224 */ /* 0x000fc400078e0014 */
[----:B------:R-:W-:Y:S01]  /*5ab0*/  IABS R72, R72 ;  /* 0x0000004800487213 */ /* 0x000fe20000000000 */
[----:B------:R-:W4:Y:S01]  /*5ac0*/  LDSM.16.M88.4 R20, [R224+0x6800] ;  /* 0x00680000e014783b */ /* 0x000f220000000200 */
[----:B------:R-:W-:Y:S02]  /*5ad0*/  I2F R114, R114 ;  /* 0x0000007200727306 */ /* 0x000fe40000201400 */
[----:B------:R-:W-:Y:S06]  /*5ae0*/  HMMA.16816.F32 R64, R68, R86, R64 ;  /* 0x000000564440723c */ /* 0x000fec0000001840 */
[----:B------:R5:W-:Y:S02]  /*5af0*/  I2F R127, R72 ;  /* 0x00000048007f7306 */ /* 0x000be40000201400 */
[----:B---3--:R-:W-:Y:S01]  /*5b00*/  HMMA.16816.F32 R16, R32, R76, R16 ;  /* 0x0000004c2010723c */ /* 0x008fe20000001810 */
[----:B------:R-:W-:-:S02]  /*5b10*/  FMUL.FTZ R12, R12, c[0x0][0x2ec] ;  /* 0x0000bb000c0c7a20 */ /* 0x000fc40000410000 */
[----:B------:R-:W-:Y:S02]  /*5b20*/  FMUL.FTZ R13, R13, c[0x0][0x2ec] ;  /* 0x0000bb000d0d7a20 */ /* 0x000fe40000410000 */
[----:B------:R-:W-:Y:S01]  /*5b30*/  FMUL.FTZ R14, R14, c[0x0][0x2ec] ;  /* 0x0000bb000e0e7a20 */ /* 0x000fe20000410000 */
[----:B------:R-:W3:Y:S02]  /*5b40*/  MUFU.TANH R128, R12 ;  /* 0x0000000c00807308 */ /* 0x000ee40000002400 */
[----:B------:R-:W-:Y:S01]  /*5b50*/  HMMA.16816.F32 R8, R24, R74, R8 ;  /* 0x0000004a1808723c */ /* 0x000fe20000001808 */
[----:B-----5:R-:W5:Y:S05]  /*5b60*/  LDSM.16.M88.4 R72, [R231+0xf000] ;  /* 0x00f00000e748783b */ /* 0x020f6a0000000200 */
[----:B------:R-:W-:Y:S02]  /*5b70*/  I2F R124, R124 ;  /* 0x0000007c007c7306 */ /* 0x000fe40000201400 */
[----:B------:R-:W-:Y:S01]  /*5b80*/  HMMA.16816.F32 R52, R60, R82, R52 ;  /* 0x000000523c34723c */ /* 0x000fe20000001834 */
[----:B---3--:R-:W-:-:S05]  /*5b90*/  FFMA.FTZ R3, R7, -UR4, R128 ;  /* 0x8000000407037c23 */ /* 0x008fca0008010080 */
[----:B------:R-:W-:Y:S02]  /*5ba0*/  MUFU.TANH R82, R13 ;  /* 0x0000000d00527308 */ /* 0x000fe40000002400 */
[----:B--2---:R-:W-:Y:S01]  /*5bb0*/  HMMA.16816.F32 R36, R44, R40, R36 ;  /* 0x000000282c24723c */ /* 0x004fe20000001824 */
[----:B------:R-:W-:-:S05]  /*5bc0*/  FSEL R3, R3, -INF , !P2 ;  /* 0xff80000003037808 */ /* 0x000fca0005000000 */
[----:B------:R2:W3:Y:S01]  /*5bd0*/  MUFU.TANH R40, R14 ;  /* 0x0000000e00287308 */ /* 0x0004e20000002400 */
[----:B------:R-:W-:Y:S01]  /*5be0*/  FMUL.FTZ R41, R15, c[0x0][0x2ec] ;  /* 0x0000bb000f297a20 */ /* 0x000fe20000410000 */
[C---:B-1----:R-:W-:Y:S01]  /*5bf0*/  HMMA.16816.F32 R48, R60.reuse, R56, R48 ;  /* 0x000000383c30723c */ /* 0x042fe20000001830 */
[----:B------:R-:W-:Y:S02]  /*5c00*/  FMUL.FTZ R8, R8, c[0x0][0x2ec] ;  /* 0x0000bb0008087a20 */ /* 0x000fe40000410000 */
[----:B------:R-:W-:Y:S02]  /*5c10*/  FMUL.FTZ R9, R9, c[0x0][0x2ec] ;  /* 0x0000bb0009097a20 */ /* 0x000fe40000410000 */
[----:B------:R-:W-:Y:S01]  /*5c20*/  FMUL.FTZ R10, R10, c[0x0][0x2ec] ;  /* 0x0000bb000a0a7a20 */ /* 0x000fe20000410000 */
[----:B------:R-:W-:Y:S01]  /*5c30*/  MUFU.TANH R41, R41 ;  /* 0x0000002900297308 */ /* 0x000fe20000002400 */
[----:B------:R-:W-:Y:S01]  /*5c40*/  FMUL.FTZ R11, R11, c[0x0][0x2ec] ;  /* 0x0000bb000b0b7a20 */ /* 0x000fe20000410000 */
[----:B------:R-:W-:Y:S01]  /*5c50*/  HMMA.16816.F32 R64, R60, R58, R64 ;  /* 0x0000003a3c40723c */ /* 0x000fe20000001840 */
[----:B--2---:R-:W1:Y:S05]  /*5c60*/  LDSM.16.M88.4 R12, [R235+0x7800] ;  /* 0x00780000eb0c783b */ /* 0x004e6a0000000200 */
[----:B------:R-:W-:Y:S02]  /*5c70*/  I2F R125, R125 ;  /* 0x0000007d007d7306 */ /* 0x000fe40000201400 */
[----:B----4-:R-:W-:Y:S01]  /*5c80*/  HMMA.16816.F32 R16, R24, R20, R16 ;  /* 0x000000141810723c */ /* 0x010fe20000001810 */
[----:B---3--:R-:W-:-:S05]  /*5c90*/  FFMA.FTZ R7, R116, -UR4, R40 ;  /* 0x8000000474077c23 */ /* 0x008fca0008010028 */
[----:B------:R-:W-:Y:S01]  /*5ca0*/  FSEL R7, R7, -INF , !P2 ;  /* 0xff80000007077808 */ /* 0x000fe20005000000 */
[----:B------:R-:W2:Y:S01]  /*5cb0*/  MUFU.TANH R20, R8 ;  /* 0x0000000800147308 */ /* 0x000ea20000002400 */
[----:B------:R-:W-:Y:S01]  /*5cc0*/  HMMA.16816.F32 R28, R32, R78, R28 ;  /* 0x0000004e201c723c */ /* 0x000fe2000000181c */
[----:B------:R-:W3:Y:S01]  /*5cd0*/  LDSM.16.M88.4 R76, [R224+0x7000] ;  /* 0x00700000e04c783b */ /* 0x000ee20000000200 */
[----:B------:R-:W-:-:S05]  /*5ce0*/  ISETP.GE.AND P2, PT, R96, UR10, PT ;  /* 0x0000000a60007c0c */ /* 0x000fca000bf46270 */
[----:B------:R-:W4:Y:S01]  /*5cf0*/  MUFU.TANH R21, R9 ;  /* 0x0000000900157308 */ /* 0x000f220000002400 */
[----:B------:R-:W-:Y:S07]  /*5d00*/  HMMA.16816.F32 R52, R44, R42, R52 ;  /* 0x0000002a2c34723c */ /* 0x000fee0000001834 */
[----:B------:R-:W-:Y:S01]  /*5d10*/  MUFU.TANH R42, R10 ;  /* 0x0000000a002a7308 */ /* 0x000fe20000002400 */
[----:B------:R-:W-:Y:S01]  /*5d20*/  FMUL.FTZ R16, R16, c[0x0][0x2ec] ;  /* 0x0000bb0010107a20 */ /* 0x000fe20000410000 */
[----:B-----5:R-:W-:Y:S01]  /*5d30*/  HMMA.16816.F32 R36, R32, R72, R36 ;  /* 0x000000482024723c */ /* 0x020fe20000001824 */
[----:B------:R-:W-:-:S02]  /*5d40*/  FMUL.FTZ R17, R17, c[0x0][0x2ec] ;  /* 0x0000bb0011117a20 */ /* 0x000fc40000410000 */
[----:B--2---:R-:W-:-:S03]  /*5d50*/  FFMA.FTZ R20, R91, -UR4, R20 ;  /* 0x800000045b147c23 */ /* 0x004fc60008010014 */
[----:B------:R2:W-:Y:S01]  /*5d60*/  MUFU.TANH R43, R11 ;  /* 0x0000000b002b7308 */ /* 0x0005e20000002400 */
[----:B----4-:R-:W-:Y:S01]  /*5d70*/  FFMA.FTZ R21, R93, -UR4, R21 ;  /* 0x800000045d157c23 */ /* 0x010fe20008010015 */
[----:B------:R-:W-:Y:S01]  /*5d80*/  HMMA.16816.F32 R28, R24, R22, R28 ;  /* 0x00000016181c723c */ /* 0x000fe2000000181c */
[----:B------:R-:W-:-:S03]  /*5d90*/  FSEL R20, R20, -INF , !P0 ;  /* 0xff80000014147808 */ /* 0x000fc60004000000 */
[----:B------:R-:W-:Y:S02]  /*5da0*/  FSEL R21, R21, -INF , !P6 ;  /* 0xff80000015157808 */ /* 0x000fe40007000000 */
[----:B------:R-:W4:Y:S02]  /*5db0*/  MUFU.TANH R22, R16 ;  /* 0x0000001000167308 */ /* 0x000f240000002400 */
[C---:B-1----:R-:W-:Y:S01]  /*5dc0*/  HMMA.16816.F32 R48, R44.reuse, R12, R48 ;  /* 0x0000000c2c30723c */ /* 0x042fe20000001830 */
[----:B--2---:R-:W1:Y:S05]  /*5dd0*/  LDSM.16.M88.4 R8, [R231+0xf800] ;  /* 0x00f80000e708783b */ /* 0x004e6a0000000200 */
[----:B------:R2:W5:Y:S02]  /*5de0*/  MUFU.TANH R23, R17 ;  /* 0x0000001100177308 */ /* 0x0005640000002400 */
[----:B------:R-:W-:Y:S01]  /*5df0*/  HMMA.16816.F32 R64, R44, R14, R64 ;  /* 0x0000000e2c40723c */ /* 0x000fe20000001840 */
[----:B------:R-:W-:-:S02]  /*5e00*/  FMUL.FTZ R12, R18, c[0x0][0x2ec] ;  /* 0x0000bb00120c7a20 */ /* 0x000fc40000410000 */
[----:B------:R-:W-:Y:S02]  /*5e10*/  FMUL.FTZ R13, R19, c[0x0][0x2ec] ;  /* 0x0000bb00130d7a20 */ /* 0x000fe40000410000 */
[----:B----4-:R-:W-:Y:S02]  /*5e20*/  FFMA.FTZ R5, R95, -UR4, R22 ;  /* 0x800000045f057c23 */ /* 0x010fe40008010016 */
[----:B------:R-:W4:Y:S01]  /*5e30*/  MUFU.TANH R12, R12 ;  /* 0x0000000c000c7308 */ /* 0x000f220000002400 */
[----:B------:R-:W-:Y:S01]  /*5e40*/  HMMA.16816.F32 R52, R32, R74, R52 ;  /* 0x0000004a2034723c */ /* 0x000fe20000001834 */
[----:B------:R-:W-:Y:S02]  /*5e50*/  FMUL.FTZ R28, R28, c[0x0][0x2ec] ;  /* 0x0000bb001c1c7a20 */ /* 0x000fe40000410000 */
[----:B------:R-:W-:Y:S01]  /*5e60*/  FMUL.FTZ R29, R29, c[0x0][0x2ec] ;  /* 0x0000bb001d1d7a20 */ /* 0x000fe20000410000 */
[----:B------:R-:W-:Y:S01]  /*5e70*/  FSEL R5, R5, -INF , !P5 ;  /* 0xff80000005057808 */ /* 0x000fe20006800000 */
[----:B------:R-:W-:Y:S01]  /*5e80*/  FMUL.FTZ R30, R30, c[0x0][0x2ec] ;  /* 0x0000bb001e1e7a20 */ /* 0x000fe20000410000 */
[----:B--2---:R-:W2:Y:S02]  /*5e90*/  LDSM.16.M88.4 R16, [R224+0x7800] ;  /* 0x00780000e010783b */ /* 0x004ea40000000200 */
[----:B---3--:R-:W-:Y:S01]  /*5ea0*/  HMMA.16816.F32 R36, R24, R76, R36 ;  /* 0x0000004c1824723c */ /* 0x008fe20000001824 */
[----:B------:R-:W3:Y:S01]  /*5eb0*/  MUFU.TANH R13, R13 ;  /* 0x0000000d000d7308 */ /* 0x000ee20000002400 */
[----:B-----5:R-:W-:Y:S01]  /*5ec0*/  FFMA.FTZ R6, R97, -UR4, R23 ;  /* 0x8000000461067c23 */ /* 0x020fe20008010017 */
[----:B------:R-:W-:-:S04]  /*5ed0*/  DEPBAR.LE SB0, 0x0 ;  /* 0x000080000000791a */ /* 0x000fc80000000000 */
[----:B------:R-:W-:Y:S02]  /*5ee0*/  FSEL R6, R6, -INF , !P4 ;  /* 0xff80000006067808 */ /* 0x000fe40006000000 */
[----:B------:R-:W5:Y:S07]  /*5ef0*/  MUFU.TANH R28, R28 ;  /* 0x0000001c001c7308 */ /* 0x000f6e0000002400 */
[----:B------:R-:W-:Y:S01]  /*5f00*/  HMMA.16816.F32 R52, R24, R78, R52 ;  /* 0x0000004e1834723c */ /* 0x000fe20000001834 */
[----:B------:R-:W2:Y:S07]  /*5f10*/  MUFU.TANH R29, R29 ;  /* 0x0000001d001d7308 */ /* 0x000eae0000002400 */
[----:B-1----:R-:W-:Y:S01]  /*5f20*/  HMMA.16816.F32 R48, R32, R8, R48 ;  /* 0x000000082030723c */ /* 0x002fe20000001830 */
[----:B------:R-:W-:Y:S01]  /*5f30*/  FMUL.FTZ R14, R37, c[0x0][0x2ec] ;  /* 0x0000bb00250e7a20 */ /* 0x000fe20000410000 */
[----:B------:R-:W-:Y:S01]  /*5f40*/  MUFU.TANH R30, R30 ;  /* 0x0000001e001e7308 */ /* 0x000fe20000002400 */
[----:B------:R-:W-:-:S04]  /*5f50*/  FMUL.FTZ R15, R39, c[0x0][0x2ec] ;  /* 0x0000bb00270f7a20 */ /* 0x000fc80000410000 */
[----:B------:R-:W-:Y:S01]  /*5f60*/  FMUL.FTZ R8, R31, c[0x0][0x2ec] ;  /* 0x0000bb001f087a20 */ /* 0x000fe20000410000 */
[----:B------:R-:W-:Y:S01]  /*5f70*/  HMMA.16816.F32 R64, R32, R10, R64 ;  /* 0x0000000a2040723c */ /* 0x000fe20000001840 */
[----:B------:R-:W-:Y:S01]  /*5f80*/  FMUL.FTZ R31, R36, c[0x0][0x2ec] ;  /* 0x0000bb00241f7a20 */ /* 0x000fe20000410000 */
[----:B------:R-:W1:Y:S01]  /*5f90*/  MUFU.TANH R14, R14 ;  /* 0x0000000e000e7308 */ /* 0x000e620000002400 */
[----:B------:R-:W-:-:S04]  /*5fa0*/  FMUL.FTZ R36, R38, c[0x0][0x2ec] ;  /* 0x0000bb0026247a20 */ /* 0x000fc80000410000 */
[----:B----4-:R-:W-:Y:S02]  /*5fb0*/  FFMA.FTZ R11, R118, -UR4, R12 ;  /* 0x80000004760b7c23 */ /* 0x010fe4000801000c */
[----:B---3--:R-:W-:Y:S01]  /*5fc0*/  FFMA.FTZ R10, R120, -UR4, R13 ;  /* 0x80000004780a7c23 */ /* 0x008fe2000801000d */
[----:B------:R-:W3:Y:S01]  /*5fd0*/  MUFU.TANH R15, R15 ;  /* 0x0000000f000f7308 */ /* 0x000ee20000002400 */
[----:B-----5:R-:W-:Y:S01]  /*5fe0*/  FFMA.FTZ R12, R99, -UR4, R28 ;  /* 0x80000004630c7c23 */ /* 0x020fe2000801001c */
[----:B------:R-:W-:Y:S01]  /*5ff0*/  FSEL R11, R11, -INF , !P5 ;  /* 0xff8000000b0b7808 */ /* 0x000fe20006800000 */
[----:B--2---:R-:W-:Y:S01]  /*6000*/  FFMA.FTZ R13, R101, -UR4, R29 ;  /* 0x80000004650d7c23 */ /* 0x004fe2000801001d */
[----:B------:R-:W-:Y:S01]  /*6010*/  FSEL R10, R10, -INF , !P4 ;  /* 0xff8000000a0a7808 */ /* 0x000fe20006000000 */
[----:B------:R-:W-:Y:S01]  /*6020*/  FMUL.FTZ R32, R53, c[0x0][0x2ec] ;  /* 0x0000bb0035207a20 */ /* 0x000fe20000410000 */
[C---:B------:R-:W-:Y:S01]  /*6030*/  HMMA.16816.F32 R48, R24.reuse, R16, R48 ;  /* 0x000000101830723c */ /* 0x040fe20000001830 */
[----:B------:R-:W-:Y:S01]  /*6040*/  FMUL.FTZ R33, R54, c[0x0][0x2ec] ;  /* 0x0000bb0036217a20 */ /* 0x000fe20000410000 */
[----:B------:R-:W2:Y:S01]  /*6050*/  MUFU.TANH R8, R8 ;  /* 0x0000000800087308 */ /* 0x000ea20000002400 */
[----:B------:R-:W-:Y:S01]  /*6060*/  FMUL.FTZ R34, R55, c[0x0][0x2ec] ;  /* 0x0000bb0037227a20 */ /* 0x000fe20000410000 */
[----:B------:R-:W-:Y:S01]  /*6070*/  FSEL R12, R12, -INF , !P3 ;  /* 0xff8000000c0c7808 */ /* 0x000fe20005800000 */
[----:B-1----:R-:W-:Y:S01]  /*6080*/  FFMA.FTZ R14, R104, -UR4, R14 ;  /* 0x80000004680e7c23 */ /* 0x002fe2000801000e */
[----:B------:R-:W-:Y:S01]  /*6090*/  FSEL R13, R13, -INF , !P2 ;  /* 0xff8000000d0d7808 */ /* 0x000fe20005000000 */
[----:B------:R-:W-:Y:S01]  /*60a0*/  FMUL.FTZ R16, R52, c[0x0][0x2ec] ;  /* 0x0000bb0034107a20 */ /* 0x000fe20000410000 */
[----:B------:R-:W-:Y:S01]  /*60b0*/  HMMA.16816.F32 R64, R24, R18, R64 ;  /* 0x000000121840723c */ /* 0x000fe20000001840 */
[----:B------:R-:W-:Y:S01]  /*60c0*/  FFMA.FTZ R17, R85, -UR4, R43 ;  /* 0x8000000455117c23 */ /* 0x000fe2000801002b */
[----:B------:R-:W1:Y:S01]  /*60d0*/  MUFU.TANH R31, R31 ;  /* 0x0000001f001f7308 */ /* 0x000e620000002400 */
[----:B---3--:R-:W-:Y:S01]  /*60e0*/  FFMA.FTZ R15, R123, -UR4, R15 ;  /* 0x800000047b0f7c23 */ /* 0x008fe2000801000f */
[----:B------:R-:W-:Y:S01]  /*60f0*/  ISETP.GE.AND P5, PT, R105, UR10, PT ;  /* 0x0000000a69007c0c */ /* 0x000fe2000bfa6270 */
[----:B------:R-:W-:Y:S01]  /*6100*/  FFMA.FTZ R9, R119, -UR4, R30 ;  /* 0x8000000477097c23 */ /* 0x000fe2000801001e */
[----:B------:R-:W-:Y:S01]  /*6110*/  FSEL R17, R17, -INF , !P6 ;  /* 0xff80000011117808 */ /* 0x000fe20007000000 */
[----:B------:R-:W-:Y:S01]  /*6120*/  FFMA.FTZ R18, R84, -UR4, R42 ;  /* 0x8000000454127c23 */ /* 0x000fe2000801002a */
[----:B------:R-:W-:Y:S01]  /*6130*/  ISETP.GE.AND P6, PT, R102, UR10, PT ;  /* 0x0000000a66007c0c */ /* 0x000fe2000bfc6270 */
[----:B------:R-:W-:Y:S01]  /*6140*/  FFMA.FTZ R24, R89, -UR4, R82 ;  /* 0x8000000459187c23 */ /* 0x000fe20008010052 */
[----:B------:R-:W3:Y:S01]  /*6150*/  MUFU.TANH R36, R36 ;  /* 0x0000002400247308 */ /* 0x000ee20000002400 */
[----:B------:R-:W-:Y:S01]  /*6160*/  FFMA.FTZ R19, R117, -UR4, R41 ;  /* 0x8000000475137c23 */ /* 0x000fe20008010029 */
[----:B------:R-:W-:Y:S01]  /*6170*/  FSEL R18, R18, -INF , !P0 ;  /* 0xff80000012127808 */ /* 0x000fe20004000000 */
[----:B--2---:R-:W-:Y:S01]  /*6180*/  FFMA.FTZ R8, R121, -UR4, R8 ;  /* 0x8000000479087c23 */ /* 0x004fe20008010008 */
[----:B------:R-:W-:-:S02]  /*6190*/  ISETP.GE.AND P0, PT, R100, UR10, PT ;  /* 0x0000000a64007c0c */ /* 0x000fc4000bf06270 */
[----:B------:R-:W-:Y:S01]  /*61a0*/  FMUL.FTZ R35, R48, c[0x0][0x2ec] ;  /* 0x0000bb0030237a20 */ /* 0x000fe20000410000 */
[----:B------:R-:W-:Y:S01]  /*61b0*/  FSEL R24, R24, -INF , !P1 ;  /* 0xff80000018187808 */ /* 0x000fe20004800000 */
[----:B------:R-:W-:Y:S01]  /*61c0*/  FMUL.FTZ R25, R49, c[0x0][0x2ec] ;  /* 0x0000bb0031197a20 */ /* 0x000fe20000410000 */
[----:B------:R-:W-:Y:S01]  /*61d0*/  I2F R126, R126 ;  /* 0x0000007e007e7306 */ /* 0x000fe20000201400 */
[----:B------:R-:W-:Y:S01]  /*61e0*/  FMUL.FTZ R26, R50, c[0x0][0x2ec] ;  /* 0x0000bb00321a7a20 */ /* 0x000fe20000410000 */
[----:B------:R-:W-:Y:S01]  /*61f0*/  FSEL R190, R14, -INF , !P0 ;  /* 0xff8000000ebe7808 */ /* 0x000fe20004000000 */
[----:B------:R-:W-:Y:S01]  /*6200*/  FMUL.FTZ R51, R51, c[0x0][0x2ec] ;  /* 0x0000bb0033337a20 */ /* 0x000fe20000410000 */
[----:B------:R-:W-:Y:S01]  /*6210*/  FSEL R194, R15, -INF , !P0 ;  /* 0xff8000000fc27808 */ /* 0x000fe20004000000 */
[----:B------:R-:W-:Y:S01]  /*6220*/  FMUL.FTZ R27, R65, c[0x0][0x2ec] ;  /* 0x0000bb00411b7a20 */ /* 0x000fe20000410000 */
[----:B------:R-:W-:Y:S01]  /*6230*/  PLOP3.LUT P0, PT, PT, PT, UP0, 0x80, 0x0 ;  /* 0x000000000000781c */ /* 0x000fe20003f0f008 */
[----:B------:R-:W-:Y:S01]  /*6240*/  FMUL.FTZ R28, R66, c[0x0][0x2ec] ;  /* 0x0000bb00421c7a20 */ /* 0x000fe20000410000 */
[----:B------:R-:W-:Y:S01]  /*6250*/  I2F R80, R80 ;  /* 0x0000005000507306 */ /* 0x000fe20000201400 */
[----:B------:R-:W-:Y:S01]  /*6260*/  FMUL.FTZ R29, R67, c[0x0][0x2ec] ;  /* 0x0000bb00431d7a20 */ /* 0x000fe20000410000 */
[----:B------:R-:W-:Y:S01]  /*6270*/  FSEL R19, R19, -INF , !P1 ;  /* 0xff80000013137808 */ /* 0x000fe20004800000 */
[----:B------:R-:W-:Y:S01]  /*6280*/  FMUL.FTZ R64, R64, c[0x0][0x2ec] ;  /* 0x0000bb0040407a20 */ /* 0x000fe20000410000 */
[----:B------:R-:W-:Y:S01]  /*6290*/  ISETP.GE.AND P1, PT, R98, UR10, PT ;  /* 0x0000000a62007c0c */ /* 0x000fe2000bf26270 */
[----:B-1----:R-:W-:Y:S01]  /*62a0*/  FFMA.FTZ R31, R103, -UR4, R31 ;  /* 0x80000004671f7c23 */ /* 0x002fe2000801001f */
[----:B------:R-:W-:Y:S01]  /*62b0*/  FSEL R9, R9, -INF , !P3 ;  /* 0xff80000009097808 */ /* 0x000fe20005800000 */
[----:B---3--:R-:W-:Y:S01]  /*62c0*/  FFMA.FTZ R36, R122, -UR4, R36 ;  /* 0x800000047a247c23 */ /* 0x008fe20008010024 */
[----:B------:R-:W-:Y:S01]  /*62d0*/  I2F R81, R81 ;  /* 0x0000005100517306 */ /* 0x000fe20000201400 */
[----:B------:R-:W-:-:S02]  /*62e0*/  FSEL R8, R8, -INF , !P2 ;  /* 0xff80000008087808 */ /* 0x000fc40005000000 */
[----:B------:R-:W-:Y:S02]  /*62f0*/  FSEL R189, R31, -INF , !P1 ;  /* 0xff8000001fbd7808 */ /* 0x000fe40004800000 */
[----:B------:R-:W-:Y:S02]  /*6300*/  FSEL R193, R36, -INF , !P1 ;  /* 0xff80000024c17808 */ /* 0x000fe40004800000 */
[----:B------:R-:W-:Y:S01]  /*6310*/  ISETP.GE.AND P4, PT, R107, UR10, PT ;  /* 0x0000000a6b007c0c */ /* 0x000fe2000bf86270 */
[----:B------:R-:W1:Y:S01]  /*6320*/  MUFU.TANH R16, R16 ;  /* 0x0000001000107308 */ /* 0x000e620000002400 */
[----:B------:R-:W-:Y:S02]  /*6330*/  ISETP.GE.AND P3, PT, R109, UR10, PT ;  /* 0x0000000a6d007c0c */ /* 0x000fe4000bf66270 */
[----:B------:R-:W-:Y:S02]  /*6340*/  ISETP.GE.AND P2, PT, R111, UR10, PT ;  /* 0x0000000a6f007c0c */ /* 0x000fe4000bf46270 */
[----:B------:R-:W-:-:S03]  /*6350*/  ISETP.GE.AND P1, PT, R112, UR10, PT ;  /* 0x0000000a70007c0c */ /* 0x000fc6000bf26270 */
[----:B------:R-:W2:Y:S08]  /*6360*/  MUFU.TANH R32, R32 ;  /* 0x0000002000207308 */ /* 0x000eb00000002400 */
[----:B------:R-:W3:Y:S01]  /*6370*/  MUFU.TANH R33, R33 ;  /* 0x0000002100217308 */ /* 0x000ee20000002400 */
[----:B-1----:R-:W-:-:S05]  /*6380*/  FFMA.FTZ R16, R106, -UR4, R16 ;  /* 0x800000046a107c23 */ /* 0x002fca0008010010 */
[----:B------:R-:W-:Y:S02]  /*6390*/  FSEL R191, R16, -INF , !P6 ;  /* 0xff80000010bf7808 */ /* 0x000fe40007000000 */
[----:B------:R-:W1:Y:S01]  /*63a0*/  MUFU.TANH R34, R34 ;  /* 0x0000002200227308 */ /* 0x000e620000002400 */
[----:B--2---:R-:W-:-:S05]  /*63b0*/  FFMA.FTZ R32, R108, -UR4, R32 ;  /* 0x800000046c207c23 */ /* 0x004fca0008010020 */
[----:B------:R-:W-:Y:S02]  /*63c0*/  FSEL R192, R32, -INF , !P5 ;  /* 0xff80000020c07808 */ /* 0x000fe40006800000 */
[----:B------:R-:W2:Y:S01]  /*63d0*/  MUFU.TANH R35, R35 ;  /* 0x0000002300237308 */ /* 0x000ea20000002400 */
[----:B---3--:R-:W-:-:S05]  /*63e0*/  FFMA.FTZ R33, R124, -UR4, R33 ;  /* 0x800000047c217c23 */ /* 0x008fca0008010021 */
[----:B------:R-:W-:Y:S02]  /*63f0*/  FSEL R195, R33, -INF , !P6 ;  /* 0xff80000021c37808 */ /* 0x000fe40007000000 */
        /* <DEDUP_REMOVED lines=20> */
[----:B------:R-:W-:Y:S01]  /*6540*/  FSEL R198, R115, -INF , !P1 ;  /* 0xff80000073c67808 */ /* 0x000fe20004800000 */
[----:B--2---:R-:W-:-:S05]  /*6550*/  FFMA.FTZ R28, R81, -UR4, R28 ;  /* 0x80000004511c7c23 */ /* 0x004fca000801001c */
[----:B------:R-:W-:Y:S01]  /*6560*/  FSEL R170, R28, -INF , !P2 ;  /* 0xff8000001caa7808 */ /* 0x000fe20005000000 */
[----:B---3--:R-:W-:-:S05]  /*6570*/  FFMA.FTZ R127, R127, -UR4, R29 ;  /* 0x800000047f7f7c23 */ /* 0x008fca000801001d */
[----:B------:R-:W-:Y:S01]  /*6580*/  FSEL R168, R127, -INF , !P1 ;  /* 0xff8000007fa87808 */ /* 0x000fe20004800000 */
        /* <DEDUP_REMOVED lines=55> */
[----:B-1----:R1:W2:Y:S01]  /*6900*/  LDG.E R14, [R22.64] ;  /* 0x00000020160e7981 */ /* 0x0022a2000c1e1900 */
        /* <DEDUP_REMOVED lines=20> */
.L_x_4070:
[----:B------:R-:W-:-:S04]  /*6a50*/  ULEA UR6, -UR6, URZ, 0x6 ;  /* 0x0000003f06067291 */ /* 0x000fc8000f8e313f */
[----:B------:R-:W-:Y:S02]  /*6a60*/  USHF.R.S32.HI UR5, URZ, 0x1f, UR6 ;  /* 0x0000001f3f057899 */ /* 0x000fe40008011406 */
[----:B------:R-:W-:-:S04]  /*6a70*/  MOV R26, UR6 ;  /* 0x00000006001a7c02 */ /* 0x000fc80008000f00 */
[----:B------:R-:W-:Y:S02]  /*6a80*/  MOV R25, UR5 ;  /* 0x0000000500197c02 */ /* 0x000fe40008000f00 */
.L_x_4071:
        /* <DEDUP_REMOVED lines=91> */
[--C-:B------:R-:W-:Y:S01]  /*7040*/  @!P4 IMAD.X R15, R22, 0x1, R166.reuse, P1 ;  /* 0x00000001160fc824 */ /* 0x100fe200008e06a6 */
        /* <DEDUP_REMOVED lines=64> */
.L_x_4073:
[----:B------:R-:W-:Y:S05]  /*7450*/  BSYNC B0 ;  /* 0x0000000000007941 */ /* 0x000fea0003800000 */
.L_x_4072:
[----:B------:R-:W0:Y:S01]  /*7460*/  LDGDEPBAR ;  /* 0x00000000000079af */ /* 0x000e220000000000 */
[----:B------:R-:W-:-:S04]  /*7470*/  IADD3 R172, P1, R26, R172, RZ ;  /* 0x000000ac1aac7210 */ /* 0x000fc80007f3e0ff */
[----:B------:R-:W-:Y:S02]  /*7480*/  IADD3.X R166, R25, R166, RZ, P1, !PT ;  /* 0x000000a619a67210 */ /* 0x000fe40000ffe4ff */
.L_x_4069:
        /* <DEDUP_REMOVED lines=71> */
[----:B------:R-:W-:Y:S01]  /*7900*/  FFMA.FTZ R176, R12, c[0x0][0x23c], -R199 ;  /* 0x00008f000cb07a23 */ /* 0x000fe200000108c7 */
[----:B------:R-:W-:Y:S01]  /*7910*/  LDSM.16.MT88.4 R20, [R232+0x12800] ;  /* 0x01280000e814783b */ /* 0x000fe20000004200 */
[--C-:B------:R-:W-:Y:S01]  /*7920*/  FFMA.FTZ R187, R7, c[0x0][0x23c], -R169.reuse ;  /* 0x00008f0007bb7a23 */ /* 0x100fe200000108a9 */
[----:B------:R-:W3:Y:S01]  /*7930*/  MUFU.EX2 R184, R184 ;  /* 0x000000b800b87308 */ /* 0x000ee20000000800 */
[--C-:B------:R-:W-:Y:S01]  /*7940*/  FFMA.FTZ R186, R19, c[0x0][0x23c], -R169.reuse ;  /* 0x00008f0013ba7a23 */ /* 0x100fe200000108a9 */
[----:B------:R-:W1:Y:S01]  /*7950*/  LDSM.16.MT88.4 R4, [R228+0x16000] ;  /* 0x01600000e404783b */ /* 0x000e620000004200 */
[--C-:B------:R-:W-:Y:S01]  /*7960*/  FFMA.FTZ R188, R18, c[0x0][0x23c], -R169.reuse ;  /* 0x00008f0012bc7a23 */ /* 0x100fe200000108a9 */
[----:B------:R-:W-:Y:S01]  /*7970*/  LEA.HI.X R166, R172, c[0x0][0x16c], R166, 0x1, P1 ;  /* 0x00005b00aca67a11 */ /* 0x000fe200008f0ca6 */
[----:B------:R-:W-:Y:S01]  /*7980*/  FFMA.FTZ R181, R17, c[0x0][0x23c], -R169 ;  /* 0x00008f0011b57a23 */ /* 0x000fe200000108a9 */
[----:B------:R-:W-:Y:S01]  /*7990*/  LDSM.16.MT88.4 R24, [R230+0x10800] ;  /* 0x01080000e618783b */ /* 0x000fe20000004200 */
[----:B------:R-:W-:Y:S01]  /*79a0*/  FFMA.FTZ R2, R13, c[0x0][0x23c], -R199 ;  /* 0x00008f000d027a23 */ /* 0x000fe200000108c7 */
[----:B------:R-:W-:Y:S01]  /*79b0*/  MUFU.EX2 R183, R183 ;  /* 0x000000b700b77308 */ /* 0x000fe20000000800 */
[--C-:B------:R-:W-:Y:S01]  /*79c0*/  FFMA.FTZ R179, R11, c[0x0][0x23c], -R169.reuse ;  /* 0x00008f000bb37a23 */ /* 0x100fe200000108a9 */
[----:B------:R-:W1:Y:S01]  /*79d0*/  LDSM.16.MT88.4 R12, [R229+0x10800] ;  /* 0x01080000e50c783b */ /* 0x000e620000004200 */
[----:B------:R-:W-:-:S02]  /*79e0*/  FFMA.FTZ R175, R10, c[0x0][0x23c], -R169 ;  /* 0x00008f000aaf7a23 */ /* 0x000fc400000108a9 */
[--C-:B------:R-:W-:Y:S01]  /*79f0*/  FFMA.FTZ R174, R9, c[0x0][0x23c], -R169.reuse ;  /* 0x00008f0009ae7a23 */ /* 0x100fe200000108a9 */
[----:B------:R-:W-:Y:S01]  /*7a00*/  LDSM.16.MT88.4 R16, [R232+0x10800] ;  /* 0x01080000e810783b */ /* 0x000fe20000004200 */
[----:B------:R-:W-:Y:S01]  /*7a10*/  FFMA.FTZ R0, R8, c[0x0][0x23c], -R169 ;  /* 0x00008f0008007a23 */ /* 0x000fe200000108a9 */
        /* <DEDUP_REMOVED lines=268> */
[----:B------:R-:W1:Y:S01]  /*8ae0*/  R2UR UR18, R2 ;  /* 0x00000000021273c2 */ /* 0x000e6200000e0000 */
[----:B------:R-:W-:Y:S01]  /*8af0*/  LOP3.LUT R165, R165, 0x3, RZ, 0xc0, !PT ;  /* 0x00000003a5a57812 */ /* 0x000fe200078ec0ff */
[----:B------:R-:W-:Y:S01]  /*8b00*/  UMOV UR34, URZ ;  /* 0x0000003f00227c82 */ /* 0x000fe20008000000 */
[----:B------:R-:W-:Y:S01]  /*8b10*/  IMAD.U32 R247, RZ, RZ, UR10 ;  /* 0x0000000afff77e24 */ /* 0x000fe2000f8e00ff */
[----:B------:R-:W-:Y:S01]  /*8b20*/  UMOV UR22, URZ ;  /* 0x0000003f00167c82 */ /* 0x000fe20008000000 */
[----:B------:R-:W-:Y:S01]  /*8b30*/  IMAD.MOV.U32 R248, RZ, RZ, R166 ;  /* 0x000000fffff87224 */ /* 0x000fe200078e00a6 */
[----:B------:R-:W-:Y:S01]  /*8b40*/  USHF.R.S32.HI UR10, URZ, 0x1f, UR11 ;  /* 0x0000001f3f0a7899 */ /* 0x000fe2000801140b */
[----:B------:R-:W-:Y:S01]  /*8b50*/  IMAD R173, R165, -0x2, R173 ;  /* 0xfffffffea5ad7824 */ /* 0x000fe200078e02ad */
[----:B------:R-:W2:Y:S01]  /*8b60*/  R2UR UR14, R0 ;  /* 0x00000000000e73c2 */ /* 0x000ea200000e0000 */
[----:B------:R-:W-:Y:S01]  /*8b70*/  ULDC UR12, c[0x0][0x2d0] ;  /* 0x0000b400000c7ab9 */ /* 0x000fe20000000800 */
[----:B------:R-:W-:Y:S01]  /*8b80*/  IMAD.U32 R246, RZ, RZ, UR11 ;  /* 0x0000000bfff67e24 */ /* 0x000fe2000f8e00ff */
[----:B------:R-:W-:Y:S01]  /*8b90*/  ULDC UR5, c[0x0][0x2d0] ;  /* 0x0000b40000057ab9 */ /* 0x000fe20000000800 */
[----:B------:R-:W-:Y:S01]  /*8ba0*/  IADD3 R247, R247, -UR27, R173 ;  /* 0x8000001bf7f77c10 */ /* 0x000fe2000fffe0ad */
[----:B------:R-:W-:Y:S01]  /*8bb0*/  UIADD3 UR26, UR26, -0x2, URZ ;  /* 0xfffffffe1a1a7890 */ /* 0x000fe2000fffe03f */
[----:B------:R-:W-:Y:S01]  /*8bc0*/  MOV R243, UR10 ;  /* 0x0000000a00f37c02 */ /* 0x000fe20008000f00 */
        /* <DEDUP_REMOVED lines=26> */
.L_x_4078:
        /* <DEDUP_REMOVED lines=78> */
.L_x_4075:
[----:B------:R-:W-:Y:S01]  /*9250*/  ISETP.GE.AND P6, PT, R244, c[0x0][0x220], PT ;  /* 0x00008800f4007a0c */ /* 0x000fe20003fc6270 */
[----:B------:R-:W-:Y:S01]  /*9260*/  UISETP.GE.AND UP2, UPT, UR26, 0x1, UPT ;  /* 0x000000011a00788c */ /* 0x000fe2000bf46270 */
        /* <DEDUP_REMOVED lines=35> */
[C---:B------:R-:W-:Y:S02]  /*94a0*/  @!P3 LEA R6, P0, R4.reuse, R180, 0x1 ;  /* 0x000000b40406b211 */ /* 0x040fe400078008ff */
[CC--:B------:R-:W-:Y:S01]  /*94b0*/  @!P4 LEA.HI.X R19, R4.reuse, R167.reuse, R3, 0x1, P1 ;  /* 0x000000a70413c211 */ /* 0x0c0fe200008f0c03 */
        /* <DEDUP_REMOVED lines=103> */
[----:B------:R-:W-:Y:S05]  /*9b30*/  LDSM.16.M88.4 R204, [R233] ;  /* 0x00000000e9cc783b */ /* 0x000fea0000000200 */
[C---:B-1----:R-:W-:Y:S01]  /*9b40*/  HMMA.16816.F32 R20, R32.reuse, R24, RZ ;  /* 0x000000182014723c */ /* 0x042fe200000018ff */
[----:B------:R-:W-:Y:S07]  /*9b50*/  LDSM.16.M88.4 R208, [R224] ;  /* 0x00000000e0d0783b */ /* 0x000fee0000000200 */
[C---:B------:R-:W-:Y:S08]  /*9b60*/  HMMA.16816.F32 R24, R32.reuse, R26, RZ ;  /* 0x0000001a2018723c */ /* 0x040ff000000018ff */
[C---:B---3--:R-:W-:Y:S08]  /*9b70*/  HMMA.16816.F32 R28, R32.reuse, R164, RZ ;  /* 0x000000a4201c723c */ /* 0x048ff000000018ff */
[----:B------:R-:W-:Y:S01]  /*9b80*/  HMMA.16816.F32 R32, R32, R166, RZ ;  /* 0x000000a62020723c */ /* 0x000fe200000018ff */
[----:B------:R-:W1:Y:S07]  /*9b90*/  LDSM.16.M88.4 R164, [R231+0x8800] ;  /* 0x00880000e7a4783b */ /* 0x000e6e0000000200 */
[C---:B-----5:R-:W-:Y:S07]  /*9ba0*/  HMMA.16816.F32 R4, R168.reuse, R172, R4 ;  /* 0x000000aca804723c */ /* 0x060fee0000001804 */
[----:B------:R-:W-:Y:S01]  /*9bb0*/  IMAD.MOV.U32 R172, RZ, RZ, R196 ;  /* 0x000000ffffac7224 */ /* 0x000fe200078e00c4 */
[C---:B------:R-:W-:Y:S04]  /*9bc0*/  HMMA.16816.F32 R8, R168.reuse, R174, R8 ;  /* 0x000000aea808723c */ /* 0x040fe80000001808 */
[----:B------:R-:W-:Y:S02]  /*9bd0*/  MOV R173, R197 ;  /* 0x000000c500ad7202 */ /* 0x000fe40000000f00 */
[----:B------:R-:W3:Y:S02]  /*9be0*/  LDSM.16.M88.4 R196, [R231+0x9000] ;  /* 0x00900000e7c4783b */ /* 0x000ee40000000200 */
        /* <DEDUP_REMOVED lines=8> */
[----:B------:R-:W2:Y:S05]  /*9c70*/  LDSM.16.M88.4 R168, [R224+0x800] ;  /* 0x00080000e0a8783b */ /* 0x000eaa0000000200 */
[----:B------:R-:W-:Y:S02]  /*9c80*/  LDSM.16.M88.4 R184, [R237+0xa000] ;  /* 0x00a00000edb8783b */ /* 0x000fe40000000200 */
        /* <DEDUP_REMOVED lines=8> */
[C---:B---3--:R-:W-:Y:S08]  /*9d10*/  HMMA.16816.F32 R20, R188.reuse, R196, R20 ;  /* 0x000000c4bc14723c */ /* 0x048ff00000001814 */
[C---:B------:R-:W-:Y:S01]  /*9d20*/  HMMA.16816.F32 R24, R188.reuse, R198, R24 ;  /* 0x000000c6bc18723c */ /* 0x040fe20000001818 */
[----:B------:R-:W-:Y:S07]  /*9d30*/  LDSM.16.M88.4 R196, [R236+0x2000] ;  /* 0x00200000ecc4783b */ /* 0x000fee0000000200 */
[C---:B------:R-:W-:Y:S08]  /*9d40*/  HMMA.16816.F32 R28, R188.reuse, R200, R28 ;  /* 0x000000c8bc1c723c */ /* 0x040ff0000000181c */
[----:B------:R-:W-:Y:S01]  /*9d50*/  HMMA.16816.F32 R32, R188, R202, R32 ;  /* 0x000000cabc20723c */ /* 0x000fe20000001820 */
[----:B------:R-:W3:Y:S05]  /*9d60*/  LDSM.16.M88.4 R188, [R237+0xb000] ;  /* 0x00b00000edbc783b */ /* 0x000eea0000000200 */
[----:B------:R-:W-:Y:S02]  /*9d70*/  LDSM.16.M88.4 R200, [R223] ;  /* 0x00000000dfc8783b */ /* 0x000fe40000000200 */
[C---:B------:R-:W-:Y:S07]  /*9d80*/  HMMA.16816.F32 R4, R204.reuse, R208, R4 ;  /* 0x000000d0cc04723c */ /* 0x040fee0000001804 */
[----:B------:R-:W-:Y:S01]  /*9d90*/  IMAD.MOV.U32 R208, RZ, RZ, R192 ;  /* 0x000000ffffd07224 */ /* 0x000fe200078e00c0 */
[C---:B------:R-:W-:Y:S04]  /*9da0*/  HMMA.16816.F32 R8, R204.reuse, R210, R8 ;  /* 0x000000d2cc08723c */ /* 0x040fe80000001808 */
[----:B------:R-:W-:Y:S02]  /*9db0*/  MOV R209, R193 ;  /* 0x000000c100d17202 */ /* 0x000fe40000000f00 */
[----:B------:R-:W5:Y:S02]  /*9dc0*/  LDSM.16.M88.4 R192, [R237+0xb800] ;  /* 0x00b80000edc0783b */ /* 0x000f640000000200 */
[C---:B--2---:R-:W-:Y:S08]  /*9dd0*/  HMMA.16816.F32 R12, R204.reuse, R168, R12 ;  /* 0x000000a8cc0c723c */ /* 0x044ff0000000180c */
[C---:B------:R-:W-:Y:S01]  /*9de0*/  HMMA.16816.F32 R16, R204.reuse, R170, R16 ;  /* 0x000000aacc10723c */ /* 0x040fe20000001810 */
[----:B------:R-:W2:Y:S07]  /*9df0*/  LDSM.16.M88.4 R168, [R222] ;  /* 0x00000000dea8783b */ /* 0x000eae0000000200 */
[C---:B----4-:R-:W-:Y:S08]  /*9e00*/  HMMA.16816.F32 R20, R204.reuse, R172, R20 ;  /* 0x000000accc14723c */ /* 0x050ff00000001814 */
[C---:B------:R-:W-:Y:S01]  /*9e10*/  HMMA.16816.F32 R24, R204.reuse, R174, R24 ;  /* 0x000000aecc18723c */ /* 0x040fe20000001818 */
[----:B------:R-:W4:Y:S07]  /*9e20*/  LDSM.16.M88.4 R172, [R221] ;  /* 0x00000000ddac783b */ /* 0x000f2e0000000200 */
[C---:B------:R-:W-:Y:S08]  /*9e30*/  HMMA.16816.F32 R28, R204.reuse, R176, R28 ;  /* 0x000000b0cc1c723c */ /* 0x040ff0000000181c */
[----:B------:R-:W-:Y:S01]  /*9e40*/  HMMA.16816.F32 R32, R204, R178, R32 ;  /* 0x000000b2cc20723c */ /* 0x000fe20000001820 */
[----:B------:R-:W2:Y:S05]  /*9e50*/  LDSM.16.M88.4 R176, [R220] ;  /* 0x00000000dcb0783b */ /* 0x000eaa0000000200 */
[----:B------:R-:W-:Y:S02]  /*9e60*/  LDSM.16.M88.4 R204, [R234+0x2000] ;  /* 0x00200000eacc783b */ /* 0x000fe40000000200 */
[C---:B------:R-:W-:Y:S07]  /*9e70*/  HMMA.16816.F32 R4, R180.reuse, R184, R4 ;  /* 0x000000b8b404723c */ /* 0x040fee0000001804 */
[----:B------:R-:W-:Y:S01]  /*9e80*/  IMAD.MOV.U32 R184, RZ, RZ, R208 ;  /* 0x000000ffffb87224 */ /* 0x000fe200078e00d0 */
[C---:B------:R-:W-:Y:S04]  /*9e90*/  HMMA.16816.F32 R8, R180.reuse, R186, R8 ;  /* 0x000000bab408723c */ /* 0x040fe80000001808 */
[----:B------:R-:W-:Y:S02]  /*9ea0*/  MOV R185, R209 ;  /* 0x000000d100b97202 */ /* 0x000fe40000000f00 */
[----:B------:R-:W2:Y:S02]  /*9eb0*/  LDSM.16.M88.4 R208, [R231+0xa000] ;  /* 0x00a00000e7d0783b */ /* 0x000ea40000000200 */
[C---:B-1----:R-:W-:Y:S08]  /*9ec0*/  HMMA.16816.F32 R12, R180.reuse, R164, R12 ;  /* 0x000000a4b40c723c */ /* 0x042ff0000000180c */
[C---:B------:R-:W-:Y:S01]  /*9ed0*/  HMMA.16816.F32 R16, R180.reuse, R166, R16 ;  /* 0x000000a6b410723c */ /* 0x040fe20000001810 */
[----:B------:R-:W1:Y:S07]  /*9ee0*/  LDSM.16.M88.4 R164, [R231+0xa800] ;  /* 0x00a80000e7a4783b */ /* 0x000e6e0000000200 */
[C---:B---3--:R-:W-:Y:S08]  /*9ef0*/  HMMA.16816.F32 R20, R180.reuse, R188, R20 ;  /* 0x000000bcb414723c */ /* 0x048ff00000001814 */
[C---:B------:R-:W-:Y:S01]  /*9f00*/  HMMA.16816.F32 R24, R180.reuse, R190, R24 ;  /* 0x000000beb418723c */ /* 0x040fe20000001818 */
[----:B------:R-:W-:Y:S07]  /*9f10*/  LDSM.16.M88.4 R188, [R233+0x2000] ;  /* 0x00200000e9bc783b */ /* 0x000fee0000000200 */
[C---:B-----5:R-:W-:Y:S08]  /*9f20*/  HMMA.16816.F32 R28, R180.reuse, R192, R28 ;  /* 0x000000c0b41c723c */ /* 0x060ff0000000181c */
[----:B------:R-:W-:Y:S01]  /*9f30*/  HMMA.16816.F32 R32, R180, R194, R32 ;  /* 0x000000c2b420723c */ /* 0x000fe20000001820 */
[----:B------:R-:W3:Y:S05]  /*9f40*/  LDSM.16.M88.4 R180, [R231+0xb000] ;  /* 0x00b00000e7b4783b */ /* 0x000eea0000000200 */
[----:B------:R-:W-:Y:S02]  /*9f50*/  LDSM.16.M88.4 R192, [R224+0x2000] ;  /* 0x00200000e0c0783b */ /* 0x000fe40000000200 */
[C---:B------:R-:W-:Y:S07]  /*9f60*/  HMMA.16816.F32 R4, R196.reuse, R200, R4 ;  /* 0x000000c8c404723c */ /* 0x040fee0000001804 */
[----:B------:R-:W-:Y:S01]  /*9f70*/  IMAD.MOV.U32 R200, RZ, RZ, R184 ;  /* 0x000000ffffc87224 */ /* 0x000fe200078e00b8 */
[C---:B------:R-:W-:Y:S04]  /*9f80*/  HMMA.16816.F32 R8, R196.reuse, R202, R8 ;  /* 0x000000cac408723c */ /* 0x040fe80000001808 */
[----:B------:R-:W-:Y:S02]  /*9f90*/  MOV R201, R185 ;  /* 0x000000b900c97202 */ /* 0x000fe40000000f00 */
[----:B------:R-:W5:Y:S02]  /*9fa0*/  LDSM.16.M88.4 R184, [R231+0xb800] ;  /* 0x00b80000e7b8783b */ /* 0x000f640000000200 */
[C---:B--2---:R-:W-:Y:S08]  /*9fb0*/  HMMA.16816.F32 R12, R196.reuse, R168, R12 ;  /* 0x000000a8c40c723c */ /* 0x044ff0000000180c */
[C---:B------:R-:W-:Y:S01]  /*9fc0*/  HMMA.16816.F32 R16, R196.reuse, R170, R16 ;  /* 0x000000aac410723c */ /* 0x040fe20000001810 */
[----:B------:R-:W2:Y:S07]  /*9fd0*/  LDSM.16.M88.4 R168, [R224+0x2800] ;  /* 0x00280000e0a8783b */ /* 0x000eae0000000200 */
[C---:B----4-:R-:W-:Y:S08]  /*9fe0*/  HMMA.16816.F32 R20, R196.reuse, R172, R20 ;  /* 0x000000acc414723c */ /* 0x050ff00000001814 */
[C---:B------:R-:W-:Y:S01]  /*9ff0*/  HMMA.16816.F32 R24, R196.reuse, R174, R24 ;  /* 0x000000aec418723c */ /* 0x040fe20000001818 */
[----:B------:R-:W4:Y:S07]  /*a000*/  LDSM.16.M88.4 R172, [R224+0x3000] ;  /* 0x00300000e0ac783b */ /* 0x000f2e0000000200 */
[C---:B------:R-:W-:Y:S08]  /*a010*/  HMMA.16816.F32 R28, R196.reuse, R176, R28 ;  /* 0x000000b0c41c723c */ /* 0x040ff0000000181c */
[----:B------:R-:W-:Y:S01]  /*a020*/  HMMA.16816.F32 R32, R196, R178, R32 ;  /* 0x000000b2c420723c */ /* 0x000fe20000001820 */
[----:B------:R-:W2:Y:S05]  /*a030*/  LDSM.16.M88.4 R176, [R224+0x3800] ;  /* 0x00380000e0b0783b */ /* 0x000eaa0000000200 */
        /* <DEDUP_REMOVED lines=15> */
[----:B------:R-:W-:Y:S02]  /*a130*/  LDSM.16.M88.4 R204, [R236+0x4000] ;  /* 0x00400000eccc783b */ /* 0x000fe40000000200 */
[C---:B------:R-:W-:Y:S07]  /*a140*/  HMMA.16816.F32 R4, R188.reuse, R192, R4 ;  /* 0x000000c0bc04723c */ /* 0x040fee0000001804 */
[----:B------:R-:W-:Y:S01]  /*a150*/  IMAD.MOV.U32 R192, RZ, RZ, R208 ;  /* 0x000000ffffc07224 */ /* 0x000fe200078e00d0 */
[C---:B------:R-:W-:Y:S04]  /*a160*/  HMMA.16816.F32 R8, R188.reuse, R194, R8 ;  /* 0x000000c2bc08723c */ /* 0x040fe80000001808 */
[----:B------:R-:W-:Y:S02]  /*a170*/  MOV R193, R209 ;  /* 0x000000d100c17202 */ /* 0x000fe40000000f00 */
[----:B------:R-:W1:Y:S02]  /*a180*/  LDSM.16.M88.4 R208, [R219] ;  /* 0x00000000dbd0783b */ /* 0x000e640000000200 */
        /* <DEDUP_REMOVED lines=29> */
[----:B------:R-:W1:Y:S02]  /*a360*/  LDSM.16.M88.4 R200, [R224+0x4000] ;  /* 0x00400000e0c8783b */ /* 0x000e640000000200 */
        /* <DEDUP_REMOVED lines=57> */
[----:B------:R-:W-:Y:S01]  /*a700*/  MOV R193, R209 ;  /* 0x000000d100c17202 */ /* 0x000fe20000000f00 */
[C---:B------:R-:W-:Y:S01]  /*a710*/  HMMA.16816.F32 R8, R188.reuse, R194, R8 ;  /* 0x000000c2bc08723c */ /* 0x040fe20000001808 */
[----:B------:R-:W1:Y:S06]  /*a720*/  LDSM.16.M88.4 R208, [R224+0x6000] ;  /* 0x00600000e0d0783b */ /* 0x000e6c0000000200 */
[----:B------:R-:W-:Y:S01]  /*a730*/  IMAD.MOV.U32 R194, RZ, RZ, R192 ;  /* 0x000000ffffc27224 */ /* 0x000fe200078e00c0 */
[C---:B--2---:R-:W-:Y:S04]  /*a740*/  HMMA.16816.F32 R12, R188.reuse, R168, R12 ;  /* 0x000000a8bc0c723c */ /* 0x044fe8000000180c */
[----:B------:R-:W-:Y:S04]  /*a750*/  MOV R195, R193 ;  /* 0x000000c100c37202 */ /* 0x000fe80000000f00 */
[C---:B------:R-:W-:Y:S08]  /*a760*/  HMMA.16816.F32 R16, R188.reuse, R170, R16 ;  /* 0x000000aabc10723c */ /* 0x040ff00000001810 */
[C---:B----4-:R-:W-:Y:S08]  /*a770*/  HMMA.16816.F32 R20, R188.reuse, R172, R20 ;  /* 0x000000acbc14723c */ /* 0x050ff00000001814 */
[C---:B------:R-:W-:Y:S08]  /*a780*/  HMMA.16816.F32 R24, R188.reuse, R174, R24 ;  /* 0x000000aebc18723c */ /* 0x040ff00000001818 */
[C---:B------:R-:W-:Y:S08]  /*a790*/  HMMA.16816.F32 R28, R188.reuse, R176, R28 ;  /* 0x000000b0bc1c723c */ /* 0x040ff0000000181c */
[----:B------:R-:W-:Y:S08]  /*a7a0*/  HMMA.16816.F32 R32, R188, R178, R32 ;  /* 0x000000b2bc20723c */ /* 0x000ff00000001820 */
[C---:B------:R-:W-:Y:S08]  /*a7b0*/  HMMA.16816.F32 R4, R196.reuse, R200, R4 ;  /* 0x000000c8c404723c */ /* 0x040ff00000001804 */
[C---:B------:R-:W-:Y:S08]  /*a7c0*/  HMMA.16816.F32 R8, R196.reuse, R202, R8 ;  /* 0x000000cac408723c */ /* 0x040ff00000001808 */
[C---:B-1----:R-:W-:Y:S08]  /*a7d0*/  HMMA.16816.F32 R12, R196.reuse, R164, R12 ;  /* 0x000000a4c40c723c */ /* 0x042ff0000000180c */
[C---:B------:R-:W-:Y:S01]  /*a7e0*/  HMMA.16816.F32 R16, R196.reuse, R166, R16 ;  /* 0x000000a6c410723c */ /* 0x040fe20000001810 */
[----:B------:R-:W1:Y:S07]  /*a7f0*/  LDSM.16.M88.4 R164, [R224+0x6800] ;  /* 0x00680000e0a4783b */ /* 0x000e6e0000000200 */
[C---:B---3--:R-:W-:Y:S07]  /*a800*/  HMMA.16816.F32 R20, R196.reuse, R180, R20 ;  /* 0x000000b4c414723c */ /* 0x048fee0000001814 */
[----:B------:R-:W-:Y:S01]  /*a810*/  IMAD.MOV.U32 R180, RZ, RZ, R194 ;  /* 0x000000ffffb47224 */ /* 0x000fe200078e00c2 */
        /* <DEDUP_REMOVED lines=25> */
[----:B------:R-:W-:Y:S01]  /*a9b0*/  FMUL.FTZ R18, R18, c[0x0][0x2ec] ;  /* 0x0000bb0012127a20 */ /* 0x000fe20000410000 */
[----:B------:R-:W1:Y:S01]  /*a9c0*/  MUFU.TANH R183, R8 ;  /* 0x0000000800b77308 */ /* 0x000e620000002400 */
[----:B------:R-:W-:Y:S09]  /*a9d0*/  FMUL.FTZ R19, R19, c[0x0][0x2ec] ;  /* 0x0000bb0013137a20 */ /* 0x000ff20000410000 */
[----:B------:R-:W1:Y:S01]  /*a9e0*/  MUFU.TANH R164, R9 ;  /* 0x0000000900a47308 */ /* 0x000e620000002400 */
[----:B---3--:R-:W3:Y:S09]  /*a9f0*/  LDSM.16.M88.4 R4, [R224+0x7000] ;  /* 0x00700000e004783b */ /* 0x008ef20000000200 */
[----:B------:R-:W1:Y:S10]  /*aa00*/  MUFU.TANH R184, R10 ;  /* 0x0000000a00b87308 */ /* 0x000e740000002400 */
[----:B------:R5:W1:Y:S10]  /*aa10*/  MUFU.TANH R185, R11 ;  /* 0x0000000b00b97308 */ /* 0x000a740000002400 */
[----:B------:R1:W1:Y:S10]  /*aa20*/  MUFU.TANH R175, R12 ;  /* 0x0000000c00af7308 */ /* 0x0002740000002400 */
[----:B------:R1:W1:Y:S01]  /*aa30*/  MUFU.TANH R174, R13 ;  /* 0x0000000d00ae7308 */ /* 0x0002620000002400 */
[----:B-----5:R-:W5:Y:S01]  /*aa40*/  LDSM.16.M88.4 R8, [R224+0x7800] ;  /* 0x00780000e008783b */ /* 0x020f620000000200 */
[----:B------:R-:W-:Y:S08]  /*aa50*/  DEPBAR.LE SB0, 0x0 ;  /* 0x000080000000791a */ /* 0x000ff00000000000 */
[----:B------:R-:W1:Y:S01]  /*aa60*/  MUFU.TANH R3, R3 ;  /* 0x0000000300037308 */ /* 0x000e620000002400 */
[----:B------:R-:W-:Y:S01]  /*aa70*/  BAR.SYNC.DEFER_BLOCKING 0x0 ;  /* 0x0000000000007b1d */ /* 0x000fe20000010000 */
[C---:B---3--:R-:W-:Y:S08]  /*aa80*/  HMMA.16816.F32 R20, R204.reuse, R4, R20 ;  /* 0x00000004cc14723c */ /* 0x048ff00000001814 */
[----:B------:R3:W2:Y:S01]  /*aa90*/  MUFU.TANH R171, R14 ;  /* 0x0000000e00ab7308 */ /* 0x0006a20000002400 */
[C---:B------:R-:W-:Y:S09]  /*aaa0*/  HMMA.16816.F32 R24, R204.reuse, R6, R24 ;  /* 0x00000006cc18723c */ /* 0x040ff20000001818 */
[----:B------:R3:W2:Y:S06]  /*aab0*/  MUFU.TANH R170, R15 ;  /* 0x0000000f00aa7308 */ /* 0x0006ac0000002400 */
[----:B-1----:R-:W-:Y:S02]  /*aac0*/  FMUL.FTZ R12, R21, c[0x0][0x2ec] ;  /* 0x0000bb00150c7a20 */ /* 0x002fe40000410000 */
[----:B------:R-:W-:Y:S02]  /*aad0*/  FMUL.FTZ R7, R22, c[0x0][0x2ec] ;  /* 0x0000bb0016077a20 */ /* 0x000fe40000410000 */
[----:B------:R3:W1:Y:S01]  /*aae0*/  MUFU.TANH R173, R16 ;  /* 0x0000001000ad7308 */ /* 0x0006620000002400 */
        /* <DEDUP_REMOVED lines=36> */
[----:B--2-4-:R-:W-:Y:S01]  /*ad30*/  ULDC.64 UR10, c[0x0][0x198] ;  /* 0x00006600000a7ab9 */ /* 0x014fe20000000a00 */
        /* <DEDUP_REMOVED lines=36> */
[----:B------:R-:W-:Y:S01]  /*af80*/  UISETP.GE.AND UP2, UPT, UR36, URZ, UPT ;  /* 0x0000003f2400728c */ /* 0x000fe2000bf46270 */
[----:B------:R-:W-:Y:S02]  /*af90*/  MOV R4, UR39 ;  /* 0x0000002700047c02 */ /* 0x000fe40008000f00 */
[----:B------:R-:W-:Y:S04]  /*afa0*/  LEA R10, P0, R10, UR30, 0x2 ;  /* 0x0000001e0a0a7c11 */ /* 0x000fe8000f8010ff */
[----:B------:R-:W2:Y:S01]  /*afb0*/  R2UR UR10, R10 ;  /* 0x000000000a0a73c2 */ /* 0x000ea200000e0000 */
[----:B------:R-:W-:Y:S01]  /*afc0*/  LEA.HI.X.SX32 R11, R4, UR31, 0x2, P0 ;  /* 0x0000001f040b7c11 */ /* 0x000fe200080f16ff */
[----:B------:R-:W-:Y:S04]  /*afd0*/  @UP4 UIADD3 UR37, UR37, 0x1, URZ ;  /* 0x0000000125254890 */ /* 0x000fe8000fffe03f */
[----:B------:R-:W-:Y:S02]  /*afe0*/  @!UP2 UIADD3 UR37, -UR37, URZ, URZ ;  /* 0x0000003f2525a290 */ /* 0x000fe4000fffe13f */
[----:B------:R-:W4:Y:S02]  /*aff0*/  R2UR UR11, R11 ;  /* 0x000000000b0b73c2 */ /* 0x000f2400000e0000 */
[----:B------:R-:W-:Y:S06]  /*b000*/  USEL UR37, UR13, UR37, !UP0 ;  /* 0x000000250d257287 */ /* 0x000fec000c000000 */
[----:B------:R-:W-:Y:S02]  /*b010*/  IMAD.U32 R6, RZ, RZ, UR37 ;  /* 0x00000025ff067e24 */ /* 0x000fe4000f8e00ff */
[----:B------:R-:W-:Y:S03]  /*b020*/  IMAD.U32 R5, RZ, RZ, UR37 ;  /* 0x00000025ff057e24 */ /* 0x000fe6000f8e00ff */
[----:B---3--:R-:W-:Y:S02]  /*b030*/  LEA R14, P1, R6, UR30, 0x2 ;  /* 0x0000001e060e7c11 */ /* 0x008fe4000f8210ff */
[----:B--2---:R-:W-:Y:S02]  /*b040*/  MOV R4, UR10 ;  /* 0x0000000a00047c02 */ /* 0x004fe40008000f00 */
[----:B------:R-:W2:Y:S01]  /*b050*/  R2UR UR34, R14 ;  /* 0x000000000e2273c2 */ /* 0x000ea200000e0000 */
[----:B------:R-:W-:Y:S01]  /*b060*/  LEA.HI.X.SX32 R15, R5, UR31, 0x2, P1 ;  /* 0x0000001f050f7c11 */ /* 0x000fe200088f16ff */
[----:B----4-:R-:W-:Y:S06]  /*b070*/  IMAD.U32 R5, RZ, RZ, UR11 ;  /* 0x0000000bff057e24 */ /* 0x010fec000f8e00ff */
[----:B------:R-:W3:Y:S01]  /*b080*/  R2UR UR35, R15 ;  /* 0x000000000f2373c2 */ /* 0x000ee200000e0000 */
[----:B------:R4:W5:Y:S01]  /*b090*/  LDG.E R4, [R4.64] ;  /* 0x0000002004047981 */ /* 0x000962000c1e1900 */
[----:B--2---:R-:W-:Y:S01]  /*b0a0*/  MOV R10, UR34 ;  /* 0x00000022000a7c02 */ /* 0x004fe20008000f00 */
[----:B------:R-:W-:Y:S04]  /*b0b0*/  UIADD3 UR34, UR39, -UR37, URZ ;  /* 0x8000002527227290 */ /* 0x000fe8000fffe03f */
[----:B------:R-:W-:Y:S01]  /*b0c0*/  UIMAD UR34, UR34, UR5, -0x40 ;  /* 0xffffffc0222274a4 */ /* 0x000fe2000f8e0205 */
[----:B---3--:R-:W-:Y:S03]  /*b0d0*/  IMAD.U32 R11, RZ, RZ, UR35 ;  /* 0x00000023ff0b7e24 */ /* 0x008fe6000f8e00ff */
[----:B------:R-:W-:Y:S02]  /*b0e0*/  USHF.R.S32.HI UR11, URZ, 0x1f, UR34 ;  /* 0x0000001f3f0b7899 */ /* 0x000fe40008011422 */
[----:B------:R-:W-:Y:S01]  /*b0f0*/  UIMAD UR10, UR9, UR34, URZ ;  /* 0x00000022090a72a4 */ /* 0x000fe2000f8e023f */
[----:B----4-:R2:W5:Y:S01]  /*b100*/  LDG.E R5, [R10.64] ;  /* 0x000000200a057981 */ /* 0x010562000c1e1900 */
[----:B------:R-:W-:Y:S02]  /*b110*/  UIMAD.WIDE.U32 UR34, UR8, UR34, URZ ;  /* 0x00000022082272a5 */ /* 0x000fe4000f8e003f */
[----:B------:R-:W-:Y:S03]  /*b120*/  UIMAD UR10, UR11, UR8, UR10 ;  /* 0x000000080b0a72a4 */ /* 0x000fe6000f8e020a */
[----:B------:R-:W-:Y:S02]  /*b130*/  UMOV UR11, UR9 ;  /* 0x00000009000b7c82 */ /* 0x000fe40008000000 */
[----:B------:R-:W-:Y:S01]  /*b140*/  UIADD3 UR10, UR35, UR10, URZ ;  /* 0x0000000a230a7290 */ /* 0x000fe2000fffe03f */
[----:B--2---:R-:W-:Y:S01]  /*b150*/  IMAD.U32 R10, RZ, RZ, UR34 ;  /* 0x00000022ff0a7e24 */ /* 0x004fe2000f8e00ff */
[----:B------:R-:W-:Y:S04]  /*b160*/  MOV R11, UR35 ;  /* 0x00000023000b7c02 */ /* 0x000fe80008000f00 */
[----:B------:R-:W-:Y:S01]  /*b170*/  IMAD.U32 R11, RZ, RZ, UR10 ;  /* 0x0000000aff0b7e24 */ /* 0x000fe2000f8e00ff */
[----:B------:R-:W-:Y:S01]  /*b180*/  UMOV UR10, UR8 ;  /* 0x00000008000a7c82 */ /* 0x000fe20008000000 */
[----:B-----5:R-:W-:Y:S04]  /*b190*/  IADD3 R5, -R4, R5, RZ ;  /* 0x0000000504057210 */ /* 0x020fe80007ffe1ff */
[----:B------:R-:W-:Y:S01]  /*b1a0*/  SHF.R.S32.HI R4, RZ, 0x1f, R5 ;  /* 0x0000001fff047819 */ /* 0x000fe20000011405 */
[C---:B------:R-:W-:Y:S04]  /*b1b0*/  IMAD.WIDE.U32 R10, R5.reuse, c[0x0][0x180], R10 ;  /* 0x00006000050a7a25 */ /* 0x040fe800078e000a */
[----:B------:R-:W-:Y:S04]  /*b1c0*/  IMAD R4, R4, c[0x0][0x180], RZ ;  /* 0x0000600004047a24 */ /* 0x000fe800078e02ff */
[----:B------:R-:W-:Y:S05]  /*b1d0*/  IMAD R4, R5, c[0x0][0x184], R4 ;  /* 0x0000610005047a24 */ /* 0x000fea00078e0204 */
[----:B------:R-:W-:Y:S02]  /*b1e0*/  IADD3 R4, R11, R4, RZ ;  /* 0x000000040b047210 */ /* 0x000fe40007ffe0ff */
.L_x_4077:
[----:B------:R2:W-:Y:S01]  /*b1f0*/  @P6 STS.128 [R242+0x8000], RZ ;  /* 0x008000fff2006388 */ /* 0x0005e20000000c00 */
[CC--:B------:R-:W-:Y:S01]  /*b200*/  LEA R22, P0, R10.reuse, R249.reuse, 0x1 ;  /* 0x000000f90a167211 */ /* 0x0c0fe200078008ff */
[----:B------:R-:W-:Y:S01]  /*b210*/  UMOV UR8, UR10 ;  /* 0x0000000a00087c82 */ /* 0x000fe20008000000 */
[C---:B------:R-:W-:Y:S01]  /*b220*/  IADD3 R8, P1, R10.reuse, UR25, RZ ;  /* 0x000000190a087c10 */ /* 0x040fe2000ff3e0ff */
[----:B------:R-:W-:Y:S01]  /*b230*/  UMOV UR9, UR11 ;  /* 0x0000000b00097c82 */ /* 0x000fe20008000000 */
[-C--:B---3--:R-:W-:Y:S02]  /*b240*/  LEA.HI.X R23, R10, R248.reuse, R4, 0x1, P0 ;  /* 0x000000f80a177211 */ /* 0x088fe400000f0c04 */
        /* <DEDUP_REMOVED lines=111> */
.L_x_4076:
[----:B--2-4-:R-:W-:Y:S01]  /*b940*/  MOV R25, UR26 ;  /* 0x0000001a00197c02 */ /* 0x014fe20008000f00 */
[----:B---3--:R-:W-:Y:S01]  /*b950*/  LDSM.16.MT88.4 R28, [R229+0x10000] ;  /* 0x01000000e51c783b */ /* 0x008fe20000004200 */
[----:B------:R-:W-:Y:S02]  /*b960*/  UIADD3 UR29, UR26, -0x1, URZ ;  /* 0xffffffff1a1d7890 */ /* 0x000fe4000fffe03f */
[----:B------:R-:W-:Y:S01]  /*b970*/  UMOV UR10, UR23 ;  /* 0x00000017000a7c82 */ /* 0x000fe20008000000 */
[----:B------:R-:W-:Y:S01]  /*b980*/  IMAD R25, R25, -0x40, R247 ;  /* 0xffffffc019197824 */ /* 0x000fe200078e02f7 */
[----:B------:R-:W-:Y:S04]  /*b990*/  UMOV UR11, UR22 ;  /* 0x00000016000b7c82 */ /* 0x000fe80008000000 */
[C---:B------:R-:W-:Y:S02]  /*b9a0*/  IADD3 R24, R25.reuse, 0x8, RZ ;  /* 0x0000000819187810 */ /* 0x040fe40007ffe0ff */
[----:B------:R-:W-:Y:S02]  /*b9b0*/  IADD3 R5, R25, -0x1, RZ ;  /* 0xffffffff19057810 */ /* 0x000fe40007ffe0ff */
[----:B------:R-:W-:Y:S02]  /*b9c0*/  ISETP.GE.AND P1, PT, R24, RZ, PT ;  /* 0x000000ff1800720c */ /* 0x000fe40003f26270 */
[----:B------:R-:W-:Y:S02]  /*b9d0*/  ISETP.GE.AND P0, PT, R5, RZ, PT ;  /* 0x000000ff0500720c */ /* 0x000fe40003f06270 */
[C---:B------:R-:W-:Y:S02]  /*b9e0*/  IADD3 R23, R25.reuse, -0x8, RZ ;  /* 0xfffffff819177810 */ /* 0x040fe40007ffe0ff */
[C---:B------:R-:W-:Y:S02]  /*b9f0*/  IADD3 R10, R25.reuse, 0x7, RZ ;  /* 0x00000007190a7810 */ /* 0x040fe40007ffe0ff */
[C---:B------:R-:W-:Y:S02]  /*ba00*/  IADD3 R22, R25.reuse, -0x9, RZ ;  /* 0xfffffff719167810 */ /* 0x040fe40007ffe0ff */
[C---:B------:R-:W-:Y:S02]  /*ba10*/  IADD3 R21, R25.reuse, -0x10, RZ ;  /* 0xfffffff019157810 */ /* 0x040fe40007ffe0ff */
[C---:B------:R-:W-:Y:S02]  /*ba20*/  IADD3 R20, R25.reuse, -0x11, RZ ;  /* 0xffffffef19147810 */ /* 0x040fe40007ffe0ff */
[C---:B------:R-:W-:Y:S02]  /*ba30*/  @!P1 IADD3 R24, -R25.reuse, -0x8, RZ ;  /* 0xfffffff819189810 */ /* 0x040fe40007ffe1ff */
[----:B------:R-:W-:Y:S02]  /*ba40*/  ISETP.GE.AND P1, PT, R10, RZ, PT ;  /* 0x000000ff0a00720c */ /* 0x000fe40003f26270 */
[----:B------:R-:W-:Y:S02]  /*ba50*/  @!P0 IADD3 R5, -R25, 0x1, RZ ;  /* 0x0000000119058810 */ /* 0x000fe40007ffe1ff */
[----:B------:R-:W-:Y:S01]  /*ba60*/  ISETP.GE.AND P0, PT, R23, RZ, PT ;  /* 0x000000ff1700720c */ /* 0x000fe20003f06270 */
[----:B------:R-:W-:Y:S01]  /*ba70*/  I2F R24, R24 ;  /* 0x0000001800187306 */ /* 0x000fe20000201400 */
[C---:B------:R-:W-:Y:S02]  /*ba80*/  IADD3 R204, R25.reuse, -0x18, RZ ;  /* 0xffffffe819cc7810 */ /* 0x040fe40007ffe0ff */
[C---:B------:R-:W-:Y:S02]  /*ba90*/  IADD3 R17, R25.reuse, -0x19, RZ ;  /* 0xffffffe719117810 */ /* 0x040fe40007ffe0ff */
[C---:B------:R-:W-:Y:S02]  /*baa0*/  IADD3 R16, R25.reuse, -0x20, RZ ;  /* 0xffffffe019107810 */ /* 0x040fe40007ffe0ff */
[----:B------:R-:W-:Y:S02]  /*bab0*/  IABS R6, R25 ;  /* 0x0000001900067213 */ /* 0x000fe40000000000 */
[C---:B------:R-:W-:Y:S01]  /*bac0*/  @!P1 IADD3 R10, -R25.reuse, -0x7, RZ ;  /* 0xfffffff9190a9810 */ /* 0x040fe20007ffe1ff */
[----:B------:R-:W-:Y:S01]  /*bad0*/  I2F R5, R5 ;  /* 0x0000000500057306 */ /* 0x000fe20000201400 */
[----:B------:R-:W-:Y:S02]  /*bae0*/  ISETP.GE.AND P1, PT, R22, RZ, PT ;  /* 0x000000ff1600720c */ /* 0x000fe40003f26270 */
[----:B------:R-:W-:Y:S02]  /*baf0*/  @!P0 IADD3 R23, -R25, 0x8, RZ ;  /* 0x0000000819178810 */ /* 0x000fe40007ffe1ff */
[----:B------:R-:W-:Y:S02]  /*bb00*/  ISETP.GE.AND P0, PT, R21, RZ, PT ;  /* 0x000000ff1500720c */ /* 0x000fe40003f06270 */
[C---:B------:R-:W-:Y:S02]  /*bb10*/  IADD3 R15, R25.reuse, -0x21, RZ ;  /* 0xffffffdf190f7810 */ /* 0x040fe40007ffe0ff */
[C---:B------:R-:W-:Y:S01]  /*bb20*/  IADD3 R14, R25.reuse, -0x28, RZ ;  /* 0xffffffd8190e7810 */ /* 0x040fe20007ffe0ff */
[----:B------:R-:W-:Y:S01]  /*bb30*/  I2F R6, R6 ;  /* 0x0000000600067306 */ /* 0x000fe20000201400 */
[C---:B------:R-:W-:Y:S02]  /*bb40*/  IADD3 R26, R25.reuse, -0x30, RZ ;  /* 0xffffffd0191a7810 */ /* 0x040fe40007ffe0ff */
[C---:B------:R-:W-:Y:S02]  /*bb50*/  IADD3 R11, R25.reuse, -0x29, RZ ;  /* 0xffffffd7190b7810 */ /* 0x040fe40007ffe0ff */
[C---:B------:R-:W-:Y:S02]  /*bb60*/  @!P1 IADD3 R22, -R25.reuse, 0x9, RZ ;  /* 0x0000000919169810 */ /* 0x040fe40007ffe1ff */
[----:B------:R-:W-:Y:S02]  /*bb70*/  ISETP.GE.AND P1, PT, R20, RZ, PT ;  /* 0x000000ff1400720c */ /* 0x000fe40003f26270 */
[C---:B------:R-:W-:Y:S01]  /*bb80*/  @!P0 IADD3 R21, -R25.reuse, 0x10, RZ ;  /* 0x0000001019158810 */ /* 0x040fe20007ffe1ff */
[----:B------:R-:W-:Y:S01]  /*bb90*/  I2F R23, R23 ;  /* 0x0000001700177306 */ /* 0x000fe20000201400 */
[----:B------:R-:W-:Y:S02]  /*bba0*/  ISETP.GE.AND P0, PT, R204, RZ, PT ;  /* 0x000000ffcc00720c */ /* 0x000fe40003f06270 */
[C---:B------:R-:W-:Y:S02]  /*bbb0*/  IADD3 R19, R25.reuse, -0x38, RZ ;  /* 0xffffffc819137810 */ /* 0x040fe40007ffe0ff */
[C---:B------:R-:W-:Y:S02]  /*bbc0*/  IADD3 R18, R25.reuse, -0x39, RZ ;  /* 0xffffffc719127810 */ /* 0x040fe40007ffe0ff */
[C---:B------:R-:W-:Y:S02]  /*bbd0*/  IADD3 R4, R25.reuse, -0x31, RZ ;  /* 0xffffffcf19047810 */ /* 0x040fe40007ffe0ff */
[----:B------:R-:W-:Y:S01]  /*bbe0*/  ISETP.GE.AND P3, PT, R26, RZ, PT ;  /* 0x000000ff1a00720c */ /* 0x000fe20003f66270 */
[----:B------:R-:W-:Y:S01]  /*bbf0*/  I2F R22, R22 ;  /* 0x0000001600167306 */ /* 0x000fe20000201400 */
[----:B------:R-:W-:Y:S02]  /*bc00*/  @!P1 IADD3 R20, -R25, 0x11, RZ ;  /* 0x0000001119149810 */ /* 0x000fe40007ffe1ff */
[----:B------:R-:W-:Y:S02]  /*bc10*/  ISETP.GE.AND P1, PT, R17, RZ, PT ;  /* 0x000000ff1100720c */ /* 0x000fe40003f26270 */
[----:B------:R-:W-:Y:S02]  /*bc20*/  @!P0 IADD3 R204, -R25, 0x18, RZ ;  /* 0x0000001819cc8810 */ /* 0x000fe40007ffe1ff */
[----:B------:R-:W-:Y:S02]  /*bc30*/  ISETP.GE.AND P0, PT, R16, RZ, PT ;  /* 0x000000ff1000720c */ /* 0x000fe40003f06270 */
[----:B------:R-:W-:Y:S01]  /*bc40*/  ISETP.GE.AND P4, PT, R11, RZ, PT ;  /* 0x000000ff0b00720c */ /* 0x000fe20003f86270 */
[----:B------:R-:W-:Y:S01]  /*bc50*/  I2F R10, R10 ;  /* 0x0000000a000a7306 */ /* 0x000fe20000201400 */
[----:B------:R-:W-:Y:S02]  /*bc60*/  ISETP.GE.AND P2, PT, R4, RZ, PT ;  /* 0x000000ff0400720c */ /* 0x000fe40003f46270 */
[C---:B------:R-:W-:Y:S03]  /*bc70*/  @!P3 IADD3 R26, -R25.reuse, 0x30, RZ ;  /* 0x00000030191ab810 */ /* 0x040fe60007ffe1ff */
[----:B------:R-:W-:Y:S02]  /*bc80*/  @!P1 IADD3 R17, -R25, 0x19, RZ ;  /* 0x0000001919119810 */ /* 0x000fe40007ffe1ff */
[----:B------:R-:W-:Y:S02]  /*bc90*/  ISETP.GE.AND P1, PT, R15, RZ, PT ;  /* 0x000000ff0f00720c */ /* 0x000fe40003f26270 */
[C---:B------:R-:W-:Y:S01]  /*bca0*/  @!P0 IADD3 R16, -R25.reuse, 0x20, RZ ;  /* 0x0000002019108810 */ /* 0x040fe20007ffe1ff */
[----:B------:R-:W-:Y:S01]  /*bcb0*/  I2F R21, R21 ;  /* 0x0000001500157306 */ /* 0x000fe20000201400 */
[----:B------:R-:W-:Y:S02]  /*bcc0*/  ISETP.GE.AND P0, PT, R14, RZ, PT ;  /* 0x000000ff0e00720c */ /* 0x000fe40003f06270 */
[C---:B------:R-:W-:Y:S02]  /*bcd0*/  @!P4 IADD3 R11, -R25.reuse, 0x29, RZ ;  /* 0x00000029190bc810 */ /* 0x040fe40007ffe1ff */
[C---:B------:R-:W-:Y:S05]  /*bce0*/  @!P2 IADD3 R4, -R25.reuse, 0x31, RZ ;  /* 0x000000311904a810 */ /* 0x040fea0007ffe1ff */
[----:B------:R-:W-:Y:S01]  /*bcf0*/  I2F R20, R20 ;  /* 0x0000001400147306 */ /* 0x000fe20000201400 */
[----:B------:R-:W-:Y:S02]  /*bd00*/  @!P1 IADD3 R15, -R25, 0x21, RZ ;  /* 0x00000021190f9810 */ /* 0x000fe40007ffe1ff */
[----:B------:R-:W-:Y:S02]  /*bd10*/  ISETP.GE.AND P1, PT, R19, RZ, PT ;  /* 0x000000ff1300720c */ /* 0x000fe40003f26270 */
[C---:B------:R-:W-:Y:S02]  /*bd20*/  @!P0 IADD3 R14, -R25.reuse, 0x28, RZ ;  /* 0x00000028190e8810 */ /* 0x040fe40007ffe1ff */
[----:B------:R-:W-:Y:S03]  /*bd30*/  ISETP.GE.AND P0, PT, R18, RZ, PT ;  /* 0x000000ff1200720c */ /* 0x000fe60003f06270 */
[----:B------:R-:W-:Y:S06]  /*bd40*/  I2F R204, R204 ;  /* 0x000000cc00cc7306 */ /* 0x000fec0000201400 */
[C---:B------:R-:W-:Y:S04]  /*bd50*/  @!P1 IADD3 R19, -R25.reuse, 0x38, RZ ;  /* 0x0000003819139810 */ /* 0x040fe80007ffe1ff */
[----:B------:R-:W-:Y:S01]  /*bd60*/  I2F R17, R17 ;  /* 0x0000001100117306 */ /* 0x000fe20000201400 */
[----:B------:R-:W-:Y:S09]  /*bd70*/  @!P0 IADD3 R18, -R25, 0x39, RZ ;  /* 0x0000003919128810 */ /* 0x000ff20007ffe1ff */
[----:B------:R-:W-:Y:S10]  /*bd80*/  I2F R16, R16 ;  /* 0x0000001000107306 */ /* 0x000ff40000201400 */
[----:B------:R-:W-:Y:S10]  /*bd90*/  I2F R15, R15 ;  /* 0x0000000f000f7306 */ /* 0x000ff40000201400 */
[----:B------:R-:W-:Y:S10]  /*bda0*/  I2F R14, R14 ;  /* 0x0000000e000e7306 */ /* 0x000ff40000201400 */
[----:B------:R-:W-:Y:S10]  /*bdb0*/  I2F R11, R11 ;  /* 0x0000000b000b7306 */ /* 0x000ff40000201400 */
[----:B------:R-:W-:Y:S10]  /*bdc0*/  I2F R4, R4 ;  /* 0x0000000400047306 */ /* 0x000ff40000201400 */
[----:B------:R-:W-:Y:S10]  /*bdd0*/  I2F R19, R19 ;  /* 0x0000001300137306 */ /* 0x000ff40000201400 */
[----:B------:R-:W2:Y:S02]  /*bde0*/  I2F R18, R18 ;  /* 0x0000001200127306 */ /* 0x000ea40000201400 */
[----:B-12---:R-:W-:Y:S02]  /*bdf0*/  FFMA.FTZ R179, R18, -UR4, R179 ;  /* 0x8000000412b37c23 */ /* 0x006fe400080100b3 */
[----:B------:R-:W-:Y:S02]  /*be00*/  FFMA.FTZ R8, R6, -UR4, R3 ;  /* 0x8000000406087c23 */ /* 0x000fe40008010003 */
[----:B------:R-:W-:Y:S04]  /*be10*/  FFMA.FTZ R177, R5, -UR4, R177 ;  /* 0x8000000405b17c23 */ /* 0x000fe800080100b1 */
[----:B------:R-:W1:Y:S01]  /*be20*/  I2F R3, R26 ;  /* 0x0000001a00037306 */ /* 0x000e620000201400 */
        /* <DEDUP_REMOVED lines=39> */
[----:B-1----:R-:W-:Y:S01]  /*c0a0*/  FFMA.FTZ R192, R3, -UR4, R192 ;  /* 0x8000000403c07c23 */ /* 0x002fe200080100c0 */
        /* <DEDUP_REMOVED lines=20> */
[----:B------:R-:W-:Y:S03]  /*c1f0*/  FMNMX.FTZ R3, R166, R3, !PT ;  /* 0x00000003a6037209 */ /* 0x000fe60007810000 */
[----:B------:R-:W1:Y:S01]  /*c200*/  SHFL.BFLY PT, R9, R7, 0x2, 0x1f ;  /* 0x0c401f0007097f89 */ /* 0x000e6200000e0000 */
[----:B------:R-:W-:Y:S07]  /*c210*/  FMNMX.FTZ R3, R165, R3, !PT ;  /* 0x00000003a5037209 */ /* 0x000fee0007810000 */
[----:B------:R-:W2:Y:S08]  /*c220*/  SHFL.BFLY PT, R4, R3, 0x2, 0x1f ;  /* 0x0c401f0003047f89 */ /* 0x000eb000000e0000 */
[----:B------:R-:W-:Y:S01]  /*c230*/  LDSM.16.MT88.4 R20, [R230+0x10000] ;  /* 0x01000000e614783b */ /* 0x000fe20000004200 */
[----:B-1----:R-:W-:Y:S07]  /*c240*/  FMNMX.FTZ R7, R7, R9, !PT ;  /* 0x0000000907077209 */ /* 0x002fee0007810000 */
[----:B------:R-:W1:Y:S01]  /*c250*/  SHFL.BFLY PT, R164, R7, 0x1, 0x1f ;  /* 0x0c201f0007a47f89 */ /* 0x000e6200000e0000 */
[----:B--2---:R-:W-:Y:S07]  /*c260*/  FMNMX.FTZ R4, R3, R4, !PT ;  /* 0x0000000403047209 */ /* 0x004fee0007810000 */
[----:B------:R-:W2:Y:S01]  /*c270*/  SHFL.BFLY PT, R3, R4, 0x1, 0x1f ;  /* 0x0c201f0004037f89 */ /* 0x000ea200000e0000 */
[----:B-1----:R-:W-:Y:S04]  /*c280*/  FMNMX.FTZ R164, R7, R164, !PT ;  /* 0x000000a407a47209 */ /* 0x002fe80007810000 */
[C---:B------:R-:W-:Y:S01]  /*c290*/  FSETP.NEU.FTZ.AND P0, PT, R164.reuse, -INF , PT ;  /* 0xff800000a400780b */ /* 0x040fe20003f1d000 */
[C---:B------:R-:W-:Y:S02]  /*c2a0*/  FMUL.FTZ R191, R164.reuse, c[0x0][0x23c] ;  /* 0x00008f00a4bf7a20 */ /* 0x040fe40000410000 */
[----:B------:R-:W-:Y:S01]  /*c2b0*/  FADD.FTZ R2, -R164, R2 ;  /* 0x00000002a4027221 */ /* 0x000fe20000010100 */
[----:B--2---:R-:W-:Y:S02]  /*c2c0*/  FMNMX.FTZ R3, R4, R3, !PT ;  /* 0x0000000304037209 */ /* 0x004fe40007810000 */
[----:B------:R-:W-:Y:S01]  /*c2d0*/  FSEL R191, R191, RZ, P0 ;  /* 0x000000ffbfbf7208 */ /* 0x000fe20000000000 */
[----:B------:R-:W-:Y:S01]  /*c2e0*/  FMUL.FTZ R2, R2, c[0x0][0x23c] ;  /* 0x00008f0002027a20 */ /* 0x000fe20000410000 */
[C---:B------:R-:W-:Y:S01]  /*c2f0*/  FSETP.NEU.FTZ.AND P0, PT, R3.reuse, -INF , PT ;  /* 0xff8000000300780b */ /* 0x040fe20003f1d000 */
[----:B------:R-:W-:Y:S02]  /*c300*/  FADD.FTZ R0, -R3, R0 ;  /* 0x0000000003007221 */ /* 0x000fe40000010100 */
[--C-:B------:R-:W-:Y:S02]  /*c310*/  FFMA.FTZ R186, R177, c[0x0][0x23c], -R191.reuse ;  /* 0x00008f00b1ba7a23 */ /* 0x100fe400000108bf */
[----:B------:R-:W-:Y:S01]  /*c320*/  FMUL.FTZ R177, R3, c[0x0][0x23c] ;  /* 0x00008f0003b17a20 */ /* 0x000fe20000410000 */
[----:B------:R-:W1:Y:S01]  /*c330*/  MUFU.EX2 R2, R2 ;  /* 0x0000000200027308 */ /* 0x000e620000000800 */
[--C-:B------:R-:W-:Y:S02]  /*c340*/  FFMA.FTZ R188, R8, c[0x0][0x23c], -R191.reuse ;  /* 0x00008f0008bc7a23 */ /* 0x100fe400000108bf */
[--C-:B------:R-:W-:Y:S01]  /*c350*/  FFMA.FTZ R185, R183, c[0x0][0x23c], -R191.reuse ;  /* 0x00008f00b7b97a23 */ /* 0x100fe200000108bf */
[----:B------:R-:W-:Y:S01]  /*c360*/  FSEL R177, R177, RZ, P0 ;  /* 0x000000ffb1b17208 */ /* 0x000fe20000000000 */
[----:B------:R-:W-:Y:S01]  /*c370*/  FFMA.FTZ R184, R10, c[0x0][0x23c], -R191 ;  /* 0x00008f000ab87a23 */ /* 0x000fe200000108bf */
[----:B------:R-:W-:Y:S01]  /*c380*/  ISETP.LT.AND P0, PT, RZ, UR26, PT ;  /* 0x0000001aff007c0c */ /* 0x000fe2000bf01270 */
[----:B------:R-:W-:Y:S01]  /*c390*/  FMUL.FTZ R0, R0, c[0x0][0x23c] ;  /* 0x00008f0000007a20 */ /* 0x000fe20000410000 */
[----:B------:R-:W-:Y:S01]  /*c3a0*/  UMOV UR26, UR29 ;  /* 0x0000001d001a7c82 */ /* 0x000fe20008000000 */
[--C-:B------:R-:W-:Y:S01]  /*c3b0*/  FFMA.FTZ R187, R181, c[0x0][0x23c], -R177.reuse ;  /* 0x00008f00b5bb7a23 */ /* 0x100fe200000108b1 */
[----:B------:R-:W-:Y:S01]  /*c3c0*/  MUFU.EX2 R188, R188 ;  /* 0x000000bc00bc7308 */ /* 0x000fe20000000800 */
[--C-:B------:R-:W-:Y:S02]  /*c3d0*/  FFMA.FTZ R183, R182, c[0x0][0x23c], -R177.reuse ;  /* 0x00008f00b6b77a23 */ /* 0x100fe400000108b1 */
[--C-:B------:R-:W-:Y:S02]  /*c3e0*/  FFMA.FTZ R182, R6, c[0x0][0x23c], -R177.reuse ;  /* 0x00008f0006b67a23 */ /* 0x100fe400000108b1 */
[----:B------:R-:W-:Y:S02]  /*c3f0*/  FFMA.FTZ R181, R5, c[0x0][0x23c], -R177 ;  /* 0x00008f0005b57a23 */ /* 0x000fe400000108b1 */
[--C-:B------:R-:W-:Y:S02]  /*c400*/  FFMA.FTZ R193, R175, c[0x0][0x23c], -R191.reuse ;  /* 0x00008f00afc17a23 */ /* 0x100fe400000108bf */
[--C-:B------:R-:W-:Y:S01]  /*c410*/  FFMA.FTZ R194, R174, c[0x0][0x23c], -R191.reuse ;  /* 0x00008f00aec27a23 */ /* 0x100fe200000108bf */
[----:B------:R-:W2:Y:S01]  /*c420*/  MUFU.EX2 R0, R0 ;  /* 0x0000000000007308 */ /* 0x000ea20000000800 */
[--C-:B------:R-:W-:Y:S02]  /*c430*/  FFMA.FTZ R195, R173, c[0x0][0x23c], -R191.reuse ;  /* 0x00008f00adc37a23 */ /* 0x100fe400000108bf */
[----:B------:R-:W-:Y:S02]  /*c440*/  FFMA.FTZ R196, R172, c[0x0][0x23c], -R191 ;  /* 0x00008f00acc47a23 */ /* 0x000fe400000108bf */
[C---:B-1----:R-:W-:Y:S01]  /*c450*/  FMUL.FTZ R4, R2.reuse, R160 ;  /* 0x000000a002047220 */ /* 0x042fe20000410000 */
[----:B------:R-:W-:Y:S01]  /*c460*/  LDSM.16.MT88.4 R172, [R232+0x14800] ;  /* 0x01480000e8ac783b */ /* 0x000fe20000004200 */
        /* <DEDUP_REMOVED lines=10> */
[----:B------:R-:W-:Y:S02]  /*c510*/  FMUL.FTZ R33, R2, R133 ;  /* 0x0000008502217220 */ /* 0x000fe40000410000 */
[C---:B--2---:R-:W-:Y:S02]  /*c520*/  FMUL.FTZ R6, R0.reuse, R162 ;  /* 0x000000a200067220 */ /* 0x044fe40000410000 */
[C---:B------:R-:W-:Y:S02]  /*c530*/  FMUL.FTZ R7, R0.reuse, R163 ;  /* 0x000000a300077220 */ /* 0x040fe40000410000 */
[C---:B------:R-:W-:Y:S01]  /*c540*/  FMUL.FTZ R10, R0.reuse, R158 ;  /* 0x0000009e000a7220 */ /* 0x040fe20000410000 */
[----:B------:R-:W2:Y:S01]  /*c550*/  MUFU.EX2 R184, R184 ;  /* 0x000000b800b87308 */ /* 0x000ea20000000800 */
[C---:B------:R-:W-:Y:S02]  /*c560*/  FMUL.FTZ R11, R0.reuse, R159 ;  /* 0x0000009f000b7220 */ /* 0x040fe40000410000 */
[----:B------:R-:W-:Y:S01]  /*c570*/  FMUL.FTZ R18, R0, R150 ;  /* 0x0000009600127220 */ /* 0x000fe20000410000 */
[----:B-1----:R-:W-:Y:S01]  /*c580*/  F2FP.PACK_AB R160, R186, R188 ;  /* 0x000000bcbaa0723e */ /* 0x002fe200000000ff */
[C---:B------:R-:W-:Y:S01]  /*c590*/  FMUL.FTZ R19, R0.reuse, R151 ;  /* 0x0000009700137220 */ /* 0x040fe20000410000 */
[----:B------:R-:W-:Y:S01]  /*c5a0*/  LDSM.16.MT88.4 R156, [R230+0x12800] ;  /* 0x01280000e69c783b */ /* 0x000fe20000004200 */
[C---:B------:R-:W-:Y:S02]  /*c5b0*/  FMUL.FTZ R26, R0.reuse, R142 ;  /* 0x0000008e001a7220 */ /* 0x040fe40000410000 */
[C---:B------:R-:W-:Y:S01]  /*c5c0*/  FMUL.FTZ R27, R0.reuse, R143 ;  /* 0x0000008f001b7220 */ /* 0x040fe20000410000 */
[----:B------:R-:W-:Y:S01]  /*c5d0*/  MUFU.EX2 R187, R187 ;  /* 0x000000bb00bb7308 */ /* 0x000fe20000000800 */
[C---:B------:R-:W-:Y:S02]  /*c5e0*/  FMUL.FTZ R34, R0.reuse, R134 ;  /* 0x0000008600227220 */ /* 0x040fe40000410000 */
[----:B------:R-:W-:Y:S01]  /*c5f0*/  FMUL.FTZ R35, R0, R135 ;  /* 0x0000008700237220 */ /* 0x000fe20000410000 */
[----:B------:R-:W-:Y:S01]  /*c600*/  LDSM.16.MT88.4 R140, [R228+0x12000] ;  /* 0x01200000e48c783b */ /* 0x000fe20000004200 */
[--C-:B------:R-:W-:Y:S02]  /*c610*/  FFMA.FTZ R198, R171, c[0x0][0x23c], -R177.reuse ;  /* 0x00008f00abc67a23 */ /* 0x100fe400000108b1 */
[--C-:B------:R-:W-:Y:S02]  /*c620*/  FFMA.FTZ R197, R170, c[0x0][0x23c], -R177.reuse ;  /* 0x00008f00aac57a23 */ /* 0x100fe400000108b1 */
[--C-:B------:R-:W-:Y:S01]  /*c630*/  FFMA.FTZ R199, R169, c[0x0][0x23c], -R177.reuse ;  /* 0x00008f00a9c77a23 */ /* 0x100fe200000108b1 */
[----:B------:R-:W1:Y:S01]  /*c640*/  MUFU.EX2 R183, R183 ;  /* 0x000000b700b77308 */ /* 0x000e620000000800 */
[--C-:B------:R-:W-:Y:S01]  /*c650*/  FFMA.FTZ R200, R168, c[0x0][0x23c], -R177.reuse ;  /* 0x00008f00a8c87a23 */ /* 0x100fe200000108b1 */
[----:B------:R-:W-:Y:S01]  /*c660*/  LDSM.16.MT88.4 R132, [R229+0x12000] ;  /* 0x01200000e584783b */ /* 0x000fe20000004200 */
[--C-:B------:R-:W-:Y:S01]  /*c670*/  FFMA.FTZ R209, R178, c[0x0][0x23c], -R177.reuse ;  /* 0x00008f00b2d17a23 */ /* 0x100fe200000108b1 */
[----:B--2---:R-:W-:Y:S01]  /*c680*/  F2FP.PACK_AB R162, R184, R185 ;  /* 0x000000b9b8a2723e */ /* 0x004fe200000000ff */
[----:B------:R-:W-:Y:S02]  /*c690*/  FFMA.FTZ R210, R176, c[0x0][0x23c], -R177 ;  /* 0x00008f00b0d27a23 */ /* 0x000fe400000108b1 */
[C---:B------:R-:W-:Y:S02]  /*c6a0*/  FMUL.FTZ R36, R2.reuse, R36 ;  /* 0x0000002402247220 */ /* 0x040fe40000410000 */
        /* <DEDUP_REMOVED lines=43> */
[----:B------:R-:W3:Y:S01]  /*c960*/  MUFU.EX2 R197, R197 ;  /* 0x000000c500c57308 */ /* 0x000ee20000000800 */
        /* <DEDUP_REMOVED lines=115> */
[----:B------:R-:W-:Y:S02]  /*d0a0*/  FMUL.FTZ R125, R2, R125 ;  /* 0x0000007d027d7220 */ /* 0x000fe40000410000 */
[C---:B------:R-:W-:Y:S01]  /*d0b0*/  FMUL.FTZ R126, R0.reuse, R126 ;  /* 0x0000007e007e7220 */ /* 0x040fe20000410000 */
[C---:B------:R-:W-:Y:S01]  /*d0c0*/  HMMA.16816.F32 R120, R160.reuse, R138, R120 ;  /* 0x0000008aa078723c */ /* 0x040fe20000001878 */
[----:B------:R-:W1:Y:S02]  /*d0d0*/  LDSM.16.MT88.4 R136, [R230+0x10800] ;  /* 0x01080000e688783b */ /* 0x000e640000004200 */
[----:B------:R-:W-:Y:S02]  /*d0e0*/  FMUL.FTZ R127, R0, R127 ;  /* 0x0000007f007f7220 */ /* 0x000fe40000410000 */
[C---:B------:R-:W-:Y:S02]  /*d0f0*/  FMUL.FTZ R128, R2.reuse, R128 ;  /* 0x0000008002807220 */ /* 0x040fe40000410000 */
[----:B------:R-:W-:Y:S02]  /*d100*/  FMUL.FTZ R129, R2, R129 ;  /* 0x0000008102817220 */ /* 0x000fe40000410000 */
[C---:B------:R-:W-:Y:S01]  /*d110*/  FMUL.FTZ R130, R0.reuse, R130 ;  /* 0x0000008200827220 */ /* 0x040fe20000410000 */
[C---:B--2---:R-:W-:Y:S03]  /*d120*/  HMMA.16816.F32 R124, R160.reuse, R132, R124 ;  /* 0x00000084a07c723c */ /* 0x044fe6000000187c */
[----:B------:R-:W-:Y:S02]  /*d130*/  FMUL.FTZ R131, R0, R131 ;  /* 0x0000008300837220 */ /* 0x000fe40000410000 */
[--C-:B------:R-:W-:Y:S02]  /*d140*/  FFMA.FTZ R208, R208, c[0x0][0x23c], -R191.reuse ;  /* 0x00008f00d0d07a23 */ /* 0x100fe400000108bf */
[----:B------:R-:W-:Y:S01]  /*d150*/  F2FP.PACK_AB R132, R194, R193 ;  /* 0x000000c1c284723e */ /* 0x000fe200000000ff */
[--C-:B------:R-:W-:Y:S01]  /*d160*/  FFMA.FTZ R207, R207, c[0x0][0x23c], -R191.reuse ;  /* 0x00008f00cfcf7a23 */ /* 0x100fe200000108bf */
[----:B---3--:R-:W-:Y:S01]  /*d170*/  F2FP.PACK_AB R133, R197, R198 ;  /* 0x000000c6c585723e */ /* 0x008fe200000000ff */
[----:B------:R-:W-:Y:S01]  /*d180*/  HMMA.16816.F32 R128, R160, R134, R128 ;  /* 0x00000086a080723c */ /* 0x000fe20000001880 */
[----:B------:R-:W2:Y:S01]  /*d190*/  LDSM.16.MT88.4 R160, [R229+0x12800] ;  /* 0x01280000e5a0783b */ /* 0x000ea20000004200 */
[----:B------:R-:W-:Y:S01]  /*d1a0*/  MUFU.EX2 R208, R208 ;  /* 0x000000d000d07308 */ /* 0x000fe20000000800 */
[--C-:B------:R-:W-:Y:S02]  /*d1b0*/  FFMA.FTZ R206, R206, c[0x0][0x23c], -R191.reuse ;  /* 0x00008f00cece7a23 */ /* 0x100fe400000108bf */
[----:B------:R-:W-:Y:S02]  /*d1c0*/  FFMA.FTZ R205, R205, c[0x0][0x23c], -R191 ;  /* 0x00008f00cdcd7a23 */ /* 0x000fe400000108bf */
[----:B------:R-:W-:Y:S01]  /*d1d0*/  F2FP.PACK_AB R134, R196, R195 ;  /* 0x000000c3c486723e */ /* 0x000fe200000000ff */
[--C-:B------:R-:W-:Y:S01]  /*d1e0*/  FFMA.FTZ R204, R204, c[0x0][0x23c], -R177.reuse ;  /* 0x00008f00cccc7a23 */ /* 0x100fe200000108b1 */
[----:B-----5:R-:W-:Y:S03]  /*d1f0*/  F2FP.PACK_AB R135, R200, R199 ;  /* 0x000000c7c887723e */ /* 0x020fe600000000ff */
[--C-:B------:R-:W-:Y:S01]  /*d200*/  FFMA.FTZ R203, R203, c[0x0][0x23c], -R177.reuse ;  /* 0x00008f00cbcb7a23 */ /* 0x100fe200000108b1 */
[----:B------:R-:W-:Y:S01]  /*d210*/  MUFU.EX2 R207, R207 ;  /* 0x000000cf00cf7308 */ /* 0x000fe20000000800 */
[--C-:B------:R-:W-:Y:S02]  /*d220*/  FFMA.FTZ R202, R202, c[0x0][0x23c], -R177.reuse ;  /* 0x00008f00caca7a23 */ /* 0x100fe400000108b1 */
[C---:B----4-:R-:W-:Y:S05]  /*d230*/  HMMA.16816.F32 R4, R132.reuse, R140, R4 ;  /* 0x0000008c8404723c */ /* 0x050fea0000001804 */
[----:B------:R-:W-:Y:S02]  /*d240*/  FFMA.FTZ R201, R201, c[0x0][0x23c], -R177 ;  /* 0x00008f00c9c97a23 */ /* 0x000fe400000108b1 */
[--C-:B------:R-:W-:Y:S01]  /*d250*/  FFMA.FTZ R192, R192, c[0x0][0x23c], -R191.reuse ;  /* 0x00008f00c0c07a23 */ /* 0x100fe200000108bf */
[C---:B------:R-:W-:Y:S01]  /*d260*/  HMMA.16816.F32 R8, R132.reuse, R142, R8 ;  /* 0x0000008e8408723c */ /* 0x040fe20000001808 */
[----:B------:R-:W3:Y:S01]  /*d270*/  LDSM.16.MT88.4 R140, [R230+0x14800] ;  /* 0x01480000e68c783b */ /* 0x000ee20000004200 */
[----:B------:R-:W-:Y:S02]  /*d280*/  MUFU.EX2 R206, R206 ;  /* 0x000000ce00ce7308 */ /* 0x000fe40000000800 */
[--C-:B------:R-:W-:Y:S02]  /*d290*/  FFMA.FTZ R190, R190, c[0x0][0x23c], -R191.reuse ;  /* 0x00008f00bebe7a23 */ /* 0x100fe400000108bf */
[--C-:B------:R-:W-:Y:S02]  /*d2a0*/  FFMA.FTZ R189, R189, c[0x0][0x23c], -R191.reuse ;  /* 0x00008f00bdbd7a23 */ /* 0x100fe400000108bf */
[C---:B-1----:R-:W-:Y:S04]  /*d2b0*/  HMMA.16816.F32 R12, R132.reuse, R136, R12 ;  /* 0x00000088840c723c */ /* 0x042fe8000000180c */
[----:B------:R-:W-:Y:S01]  /*d2c0*/  FFMA.FTZ R191, R179, c[0x0][0x23c], -R191 ;  /* 0x00008f00b3bf7a23 */ /* 0x000fe200000108bf */
[----:B------:R-:W-:Y:S01]  /*d2d0*/  MUFU.EX2 R205, R205 ;  /* 0x000000cd00cd7308 */ /* 0x000fe20000000800 */
[--C-:B------:R-:W-:Y:S02]  /*d2e0*/  FFMA.FTZ R166, R166, c[0x0][0x23c], -R177.reuse ;  /* 0x00008f00a6a67a23 */ /* 0x100fe400000108b1 */
[C---:B------:R-:W-:Y:S01]  /*d2f0*/  HMMA.16816.F32 R16, R132.reuse, R138, R16 ;  /* 0x0000008a8410723c */ /* 0x040fe20000001810 */
[----:B------:R-:W1:Y:S03]  /*d300*/  LDSM.16.MT88.4 R136, [R229+0x14800] ;  /* 0x01480000e588783b */ /* 0x000e660000004200 */
[----:B------:R-:W-:Y:S02]  /*d310*/  FFMA.FTZ R177, R165, c[0x0][0x23c], -R177 ;  /* 0x00008f00a5b17a23 */ /* 0x000fe400000108b1 */
[----:B------:R-:W-:Y:S01]  /*d320*/  FFMA.FTZ R188, R2, R251, R188 ;  /* 0x000000fb02bc7223 */ /* 0x000fe200000100bc */
[----:B------:R-:W-:Y:S01]  /*d330*/  MUFU.EX2 R204, R204 ;  /* 0x000000cc00cc7308 */ /* 0x000fe20000000800 */
[C---:B------:R-:W-:Y:S04]  /*d340*/  HMMA.16816.F32 R20, R132.reuse, R144, R20 ;  /* 0x000000908414723c */ /* 0x040fe80000001814 */
[----:B------:R-:W-:Y:S01]  /*d350*/  MOV R2, R164 ;  /* 0x000000a400027202 */ /* 0x000fe20000000f00 */
[----:B------:R-:W-:Y:S01]  /*d360*/  FFMA.FTZ R187, R0, R250, R187 ;  /* 0x000000fa00bb7223 */ /* 0x000fe200000100bb */
[----:B------:R-:W-:Y:S01]  /*d370*/  MOV R0, R3 ;  /* 0x0000000300007202 */ /* 0x000fe20000000f00 */
[----:B------:R-:W-:Y:S01]  /*d380*/  FADD.FTZ R188, R186, R188 ;  /* 0x000000bcbabc7221 */ /* 0x000fe20000010000 */
[C---:B------:R-:W-:Y:S01]  /*d390*/  HMMA.16816.F32 R24, R132.reuse, R146, R24 ;  /* 0x000000928418723c */ /* 0x040fe20000001818 */
[----:B------:R-:W4:Y:S01]  /*d3a0*/  LDSM.16.MT88.4 R144, [R228+0x14800] ;  /* 0x01480000e490783b */ /* 0x000f220000004200 */
[----:B------:R5:W-:Y:S02]  /*d3b0*/  MUFU.EX2 R165, R177 ;  /* 0x000000b100a57308 */ /* 0x000be40000000800 */
[----:B------:R-:W-:Y:S02]  /*d3c0*/  FADD.FTZ R187, R183, R187 ;  /* 0x000000bbb7bb7221 */ /* 0x000fe40000010000 */
[----:B------:R-:W-:Y:S02]  /*d3d0*/  FADD.FTZ R185, R185, R188 ;  /* 0x000000bcb9b97221 */ /* 0x000fe40000010000 */
[C---:B------:R-:W-:Y:S04]  /*d3e0*/  HMMA.16816.F32 R28, R132.reuse, R148, R28 ;  /* 0x00000094841c723c */ /* 0x040fe8000000181c */
[----:B------:R-:W-:Y:S01]  /*d3f0*/  MUFU.EX2 R203, R203 ;  /* 0x000000cb00cb7308 */ /* 0x000fe20000000800 */
[----:B------:R-:W-:Y:S02]  /*d400*/  FADD.FTZ R182, R182, R187 ;  /* 0x000000bbb6b67221 */ /* 0x000fe40000010000 */
[----:B------:R-:W-:Y:S01]  /*d410*/  FADD.FTZ R185, R184, R185 ;  /* 0x000000b9b8b97221 */ /* 0x000fe20000010000 */
[C---:B------:R-:W-:Y:S01]  /*d420*/  HMMA.16816.F32 R32, R132.reuse, R150, R32 ;  /* 0x000000968420723c */ /* 0x040fe20000001820 */
[----:B------:R-:W1:Y:S03]  /*d430*/  LDSM.16.MT88.4 R148, [R232+0x16800] ;  /* 0x01680000e894783b */ /* 0x000e660000004200 */
[----:B------:R-:W-:Y:S02]  /*d440*/  FADD.FTZ R182, R181, R182 ;  /* 0x000000b6b5b67221 */ /* 0x000fe40000010000 */
[----:B------:R-:W-:Y:S01]  /*d450*/  MUFU.EX2 R202, R202 ;  /* 0x000000ca00ca7308 */ /* 0x000fe20000000800 */
[----:B------:R-:W-:Y:S01]  /*d460*/  FADD.FTZ R193, R193, R185 ;  /* 0x000000b9c1c17221 */ /* 0x000fe20000010000 */
[C---:B------:R-:W-:Y:S01]  /*d470*/  HMMA.16816.F32 R36, R132.reuse, R152, R36 ;  /* 0x000000988424723c */ /* 0x040fe20000001824 */
[----:B-----5:R-:W-:Y:S03]  /*d480*/  LDSM.16.MT88.4 R176, [R232+0x15800] ;  /* 0x01580000e8b0783b */ /* 0x020fe60000004200 */
[----:B------:R-:W-:Y:S02]  /*d490*/  FADD.FTZ R198, R198, R182 ;  /* 0x000000b6c6c67221 */ /* 0x000fe40000010000 */
[----:B------:R-:W-:Y:S02]  /*d4a0*/  FADD.FTZ R193, R194, R193 ;  /* 0x000000c1c2c17221 */ /* 0x000fe40000010000 */
[C---:B------:R-:W-:Y:S01]  /*d4b0*/  HMMA.16816.F32 R40, R132.reuse, R154, R40 ;  /* 0x0000009a8428723c */ /* 0x040fe20000001828 */
[----:B------:R-:W-:Y:S01]  /*d4c0*/  MUFU.EX2 R201, R201 ;  /* 0x000000c900c97308 */ /* 0x000fe20000000800 */
        /* <DEDUP_REMOVED lines=10> */
[----:B------:R-:W5:Y:S03]  /*d570*/  MUFU.EX2 R190, R190 ;  /* 0x000000be00be7308 */ /* 0x000f660000000800 */
[C---:B--2---:R-:W-:Y:S07]  /*d580*/  HMMA.16816.F32 R52, R132.reuse, R160, R52 ;  /* 0x000000a08434723c */ /* 0x044fee0000001834 */
[----:B------:R-:W-:Y:S01]  /*d590*/  MUFU.EX2 R189, R189 ;  /* 0x000000bd00bd7308 */ /* 0x000fe20000000800 */
[C---:B------:R-:W-:Y:S01]  /*d5a0*/  HMMA.16816.F32 R56, R132.reuse, R162, R56 ;  /* 0x000000a28438723c */ /* 0x040fe20000001838 */
[----:B------:R-:W-:Y:S07]  /*d5b0*/  LDSM.16.MT88.4 R160, [R230+0x15000] ;  /* 0x01500000e6a0783b */ /* 0x000fee0000004200 */
[C---:B------:R-:W-:Y:S01]  /*d5c0*/  HMMA.16816.F32 R60, R132.reuse, R168, R60 ;  /* 0x000000a8843c723c */ /* 0x040fe2000000183c */
[----:B------:R-:W2:Y:S06]  /*d5d0*/  MUFU.EX2 R191, R191 ;  /* 0x000000bf00bf7308 */ /* 0x000eac0000000800 */
[----:B-----5:R-:W-:Y:S01]  /*d5e0*/  F2FP.PACK_AB R168, R190, R192 ;  /* 0x000000c0bea8723e */ /* 0x020fe200000000ff */
[C---:B------:R-:W-:Y:S03]  /*d5f0*/  HMMA.16816.F32 R64, R132.reuse, R170, R64 ;  /* 0x000000aa8440723c */ /* 0x040fe60000001840 */
[----:B------:R-:W5:Y:S01]  /*d600*/  MUFU.EX2 R166, R166 ;  /* 0x000000a600a67308 */ /* 0x000f620000000800 */
[----:B------:R-:W-:Y:S04]  /*d610*/  F2FP.PACK_AB R169, R210, R209 ;  /* 0x000000d1d2a9723e */ /* 0x000fe800000000ff */
[C---:B------:R-:W-:Y:S08]  /*d620*/  HMMA.16816.F32 R68, R132.reuse, R172, R68 ;  /* 0x000000ac8444723c */ /* 0x040ff00000001844 */
[C---:B------:R-:W-:Y:S01]  /*d630*/  HMMA.16816.F32 R72, R132.reuse, R174, R72 ;  /* 0x000000ae8448723c */ /* 0x040fe20000001848 */
[----:B------:R-:W-:Y:S03]  /*d640*/  LDSM.16.MT88.4 R172, [R228+0x11800] ;  /* 0x01180000e4ac783b */ /* 0x000fe60000004200 */
[----:B--2---:R-:W-:Y:S04]  /*d650*/  F2FP.PACK_AB R170, R191, R189 ;  /* 0x000000bdbfaa723e */ /* 0x004fe800000000ff */
[C---:B---3--:R-:W-:Y:S04]  /*d660*/  HMMA.16816.F32 R76, R132.reuse, R140, R76 ;  /* 0x0000008c844c723c */ /* 0x048fe8000000184c */
[----:B-----5:R-:W-:Y:S04]  /*d670*/  F2FP.PACK_AB R171, R165, R166 ;  /* 0x000000a6a5ab723e */ /* 0x020fe800000000ff */
        /* <DEDUP_REMOVED lines=128> */
.L_x_4074:
[----:B------:R-:W1:Y:S01]  /*de80*/  SHFL.BFLY PT, R2, R251, 0x2, 0x1f ;  /* 0x0c401f00fb027f89 */ /* 0x000e6200000e0000 */
[----:B------:R-:W-:Y:S01]  /*de90*/  MOV R4, 0x3f800000 ;  /* 0x3f80000000047802 */ /* 0x000fe20000000f00 */
[----:B------:R-:W-:Y:S01]  /*dea0*/  ULDC.U8 UR4, c[0x0][0x328] ;  /* 0x0000ca0000047ab9 */ /* 0x000fe20000000000 */
[----:B------:R-:W-:Y:S01]  /*deb0*/  MOV R5, 0x3f800000 ;  /* 0x3f80000000057802 */ /* 0x000fe20000000f00 */
[----:B------:R-:W2:Y:S04]  /*dec0*/  SHFL.BFLY PT, R0, R250, 0x2, 0x1f ;  /* 0x0c401f00fa007f89 */ /* 0x000ea800000e0000 */
[----:B------:R-:W3:Y:S01]  /*ded0*/  S2R R6, SR_TID.X ;  /* 0x0000000000067919 */ /* 0x000ee20000002100 */
[----:B-1----:R-:W-:-:S02]  /*dee0*/  FADD.FTZ R251, R2, R251 ;  /* 0x000000fb02fb7221 */ /* 0x002fc40000010000 */
[----:B--2---:R-:W-:-:S03]  /*def0*/  FADD.FTZ R250, R0, R250 ;  /* 0x000000fa00fa7221 */ /* 0x004fc60000010000 */
[----:B------:R-:W1:Y:S01]  /*df00*/  SHFL.BFLY PT, R2, R251, 0x1, 0x1f ;  /* 0x0c201f00fb027f89 */ /* 0x000e6200000e0000 */
[----:B---3--:R-:W-:-:S03]  /*df10*/  SHF.R.S32.HI R7, RZ, 0x1f, R6 ;  /* 0x0000001fff077819 */ /* 0x008fc60000011406 */
[----:B------:R-:W2:Y:S01]  /*df20*/  SHFL.BFLY PT, R0, R250, 0x1, 0x1f ;  /* 0x0c201f00fa007f89 */ /* 0x000ea200000e0000 */
[----:B------:R-:W-:-:S04]  /*df30*/  LEA.HI R8, R7, R6, RZ, 0x2 ;  /* 0x0000000607087211 */ /* 0x000fc800078f10ff */
[--C-:B------:R-:W-:Y:S02]  /*df40*/  SHF.R.S32.HI R10, RZ, 0x2, R8.reuse ;  /* 0x00000002ff0a7819 */ /* 0x100fe40000011408 */
[----:B------:R-:W-:Y:S02]  /*df50*/  SHF.R.S32.HI R9, RZ, 0x1f, R8 ;  /* 0x0000001fff097819 */ /* 0x000fe40000011408 */
[----:B------:R-:W-:Y:S02]  /*df60*/  LOP3.LUT R8, R8, 0x3ffffffc, RZ, 0xc0, !PT ;  /* 0x3ffffffc08087812 */ /* 0x000fe400078ec0ff */
[----:B------:R-:W-:Y:S02]  /*df70*/  LEA.HI R9, R9, R10, RZ, 0x3 ;  /* 0x0000000a09097211 */ /* 0x000fe400078f18ff */
[----:B------:R-:W-:Y:S02]  /*df80*/  IADD3 R8, -R8, R6, RZ ;  /* 0x0000000608087210 */ /* 0x000fe40007ffe1ff */
[----:B------:R-:W-:Y:S01]  /*df90*/  LOP3.LUT R9, R9, 0xfffffff8, RZ, 0xc0, !PT ;  /* 0xfffffff809097812 */ /* 0x000fe200078ec0ff */
[----:B-1----:R-:W-:-:S03]  /*dfa0*/  FADD.FTZ R2, R251, R2 ;  /* 0x00000002fb027221 */ /* 0x002fc60000010000 */
[----:B------:R-:W-:Y:S02]  /*dfb0*/  IADD3 R9, R10, -R9, RZ ;  /* 0x800000090a097210 */ /* 0x000fe40007ffe0ff */
[----:B------:R-:W-:Y:S01]  /*dfc0*/  LEA.HI R10, R7, R6, RZ, 0x5 ;  /* 0x00000006070a7211 */ /* 0x000fe200078f28ff */
[----:B--2---:R-:W-:Y:S01]  /*dfd0*/  FADD.FTZ R0, R250, R0 ;  /* 0x00000000fa007221 */ /* 0x004fe20000010000 */
[----:B------:R-:W-:Y:S02]  /*dfe0*/  FSETP.NE.FTZ.AND P4, PT, R2, RZ, PT ;  /* 0x000000ff0200720b */ /* 0x000fe40003f95000 */
[----:B------:R-:W-:Y:S02]  /*dff0*/  SHF.L.U32 R12, R9, 0x6, RZ ;  /* 0x00000006090c7819 */ /* 0x000fe400000006ff */
[----:B------:R-:W-:Y:S02]  /*e000*/  FSETP.NE.FTZ.AND P3, PT, R0, RZ, PT ;  /* 0x000000ff0000720b */ /* 0x000fe40003f75000 */
[----:B------:R-:W-:-:S02]  /*e010*/  SHF.R.S32.HI R11, RZ, 0x5, R10 ;  /* 0x00000005ff0b7819 */ /* 0x000fc4000001140a */
[----:B------:R-:W-:Y:S02]  /*e020*/  LOP3.LUT R12, R12, 0x1c0, RZ, 0xc0, !PT ;  /* 0x000001c00c0c7812 */ /* 0x000fe400078ec0ff */
[----:B------:R-:W-:Y:S02]  /*e030*/  LOP3.LUT R13, R9, 0x1, RZ, 0xc0, !PT ;  /* 0x00000001090d7812 */ /* 0x000fe400078ec0ff */
[----:B------:R-:W-:Y:S01]  /*e040*/  LEA R8, R11, R8, 0x9 ;  /* 0x000000080b087211 */ /* 0x000fe200078e48ff */
[----:B------:R-:W1:Y:S01]  /*e050*/  @P4 MUFU.RCP R4, R2 ;  /* 0x0000000200044308 */ /* 0x000e620000001000 */
[----:B------:R-:W-:Y:S02]  /*e060*/  LEA.HI R12, R12, R12, RZ, 0x1d ;  /* 0x0000000c0c0c7211 */ /* 0x000fe400078fe8ff */
[----:B------:R-:W-:Y:S02]  /*e070*/  ISETP.NE.U32.AND P0, PT, R13, 0x1, PT ;  /* 0x000000010d00780c */ /* 0x000fe40003f05070 */
[----:B------:R-:W-:-:S02]  /*e080*/  LEA R8, R8, R12, 0x1 ;  /* 0x0000000c08087211 */ /* 0x000fc400078e08ff */
[----:B------:R-:W-:Y:S01]  /*e090*/  R2P PR, R9, 0x6 ;  /* 0x0000000609007804 */ /* 0x000fe20000000000 */
[----:B------:R-:W2:Y:S01]  /*e0a0*/  @P3 MUFU.RCP R5, R0 ;  /* 0x0000000000053308 */ /* 0x000ea20000001000 */
[----:B------:R-:W-:Y:S02]  /*e0b0*/  SHF.L.U32 R8, R8, 0x1, RZ ;  /* 0x0000000108087819 */ /* 0x000fe400000006ff */
[----:B------:R-:W-:Y:S02]  /*e0c0*/  MOV R9, 0x20 ;  /* 0x0000002000097802 */ /* 0x000fe40000000f00 */
[----:B------:R-:W-:Y:S02]  /*e0d0*/  MOV R13, 0x40 ;  /* 0x00000040000d7802 */ /* 0x000fe40000000f00 */
[----:B------:R-:W-:Y:S01]  /*e0e0*/  IADD3 R12, R8, -0x10, RZ ;  /* 0xfffffff0080c7810 */ /* 0x000fe20007ffe0ff */
[C---:B-1----:R-:W-:Y:S01]  /*e0f0*/  FMUL.FTZ R160, R4.reuse, R160 ;  /* 0x000000a004a07220 */ /* 0x042fe20000410000 */
[----:B------:R-:W-:Y:S01]  /*e100*/  SEL R9, R9, 0xffffffe0, !P1 ;  /* 0xffffffe009097807 */ /* 0x000fe20004800000 */
[----:B------:R-:W-:Y:S01]  /*e110*/  FMUL.FTZ R161, R4, R161 ;  /* 0x000000a104a17220 */ /* 0x000fe20000410000 */
[----:B------:R-:W-:Y:S01]  /*e120*/  @P0 IADD3 R12, R8, 0x10, RZ ;  /* 0x00000010080c0810 */ /* 0x000fe20007ffe0ff */
[C---:B------:R-:W-:Y:S01]  /*e130*/  FMUL.FTZ R156, R4.reuse, R156 ;  /* 0x0000009c049c7220 */ /* 0x040fe20000410000 */
[----:B------:R-:W-:Y:S01]  /*e140*/  SEL R13, R13, 0xffffffc0, !P2 ;  /* 0xffffffc00d0d7807 */ /* 0x000fe20005000000 */
[----:B------:R-:W-:Y:S01]  /*e150*/  FMUL.FTZ R157, R4, R157 ;  /* 0x0000009d049d7220 */ /* 0x000fe20000410000 */
[----:B------:R-:W-:Y:S01]  /*e160*/  F2FP.PACK_AB R160, R161, R160 ;  /* 0x000000a0a1a0723e */ /* 0x000fe200000000ff */
[C---:B--2---:R-:W-:Y:S01]  /*e170*/  FMUL.FTZ R163, R5.reuse, R163 ;  /* 0x000000a305a37220 */ /* 0x044fe20000410000 */
[----:B------:R-:W-:Y:S01]  /*e180*/  IADD3 R14, R8, R9, RZ ;  /* 0x00000009080e7210 */ /* 0x000fe20007ffe0ff */
[----:B------:R-:W-:Y:S01]  /*e190*/  FMUL.FTZ R162, R5, R162 ;  /* 0x000000a205a27220 */ /* 0x000fe20000410000 */
[----:B------:R-:W-:Y:S01]  /*e1a0*/  F2FP.PACK_AB R156, R157, R156 ;  /* 0x0000009c9d9c723e */ /* 0x000fe200000000ff */
[----:B------:R-:W-:Y:S01]  /*e1b0*/  FMUL.FTZ R159, R5, R159 ;  /* 0x0000009f059f7220 */ /* 0x000fe20000410000 */
[----:B------:R-:W-:Y:S01]  /*e1c0*/  IADD3 R9, R9, R12, RZ ;  /* 0x0000000c09097210 */ /* 0x000fe20007ffe0ff */
[----:B------:R-:W-:Y:S01]  /*e1d0*/  FMUL.FTZ R158, R5, R158 ;  /* 0x0000009e059e7220 */ /* 0x000fe20000410000 */
[----:B------:R-:W-:Y:S01]  /*e1e0*/  F2FP.PACK_AB R162, R163, R162 ;  /* 0x000000a2a3a2723e */ /* 0x000fe200000000ff */
[----:B------:R-:W-:Y:S01]  /*e1f0*/  FMUL.FTZ R152, R4, R152 ;  /* 0x0000009804987220 */ /* 0x000fe20000410000 */
[----:B------:R-:W-:Y:S01]  /*e200*/  IADD3 R15, R8, R13, RZ ;  /* 0x0000000d080f7210 */ /* 0x000fe20007ffe0ff */
[C---:B------:R-:W-:Y:S01]  /*e210*/  FMUL.FTZ R153, R4.reuse, R153 ;  /* 0x0000009904997220 */ /* 0x040fe20000410000 */
[----:B------:R-:W-:Y:S01]  /*e220*/  F2FP.PACK_AB R158, R159, R158 ;  /* 0x0000009e9f9e723e */ /* 0x000fe200000000ff */
[C---:B------:R-:W-:Y:S01]  /*e230*/  FMUL.FTZ R155, R5.reuse, R155 ;  /* 0x0000009b059b7220 */ /* 0x040fe20000410000 */
[----:B------:R-:W-:Y:S01]  /*e240*/  STS [R8], R160 ;  /* 0x000000a008007388 */ /* 0x000fe20000000800 */
[----:B------:R-:W-:Y:S01]  /*e250*/  FMUL.FTZ R154, R5, R154 ;  /* 0x0000009a059a7220 */ /* 0x000fe20000410000 */
[----:B------:R-:W-:Y:S01]  /*e260*/  F2FP.PACK_AB R152, R153, R152 ;  /* 0x000000989998723e */ /* 0x000fe200000000ff */
[C---:B------:R-:W-:Y:S01]  /*e270*/  FMUL.FTZ R148, R4.reuse, R148 ;  /* 0x0000009404947220 */ /* 0x040fe20000410000 */
[----:B------:R-:W-:Y:S01]  /*e280*/  STS [R8+0x400], R162 ;  /* 0x000400a208007388 */ /* 0x000fe20000000800 */
[C---:B------:R-:W-:Y:S01]  /*e290*/  FMUL.FTZ R149, R4.reuse, R149 ;  /* 0x0000009504957220 */ /* 0x040fe20000410000 */
[----:B------:R-:W-:Y:S01]  /*e2a0*/  F2FP.PACK_AB R154, R155, R154 ;  /* 0x0000009a9b9a723e */ /* 0x000fe200000000ff */
[----:B------:R-:W-:Y:S01]  /*e2b0*/  FMUL.FTZ R151, R5, R151 ;  /* 0x0000009705977220 */ /* 0x000fe20000410000 */
[----:B------:R-:W-:Y:S01]  /*e2c0*/  IADD3 R16, R13, R12, RZ ;  /* 0x0000000c0d107210 */ /* 0x000fe20007ffe0ff */
[----:B------:R-:W-:Y:S01]  /*e2d0*/  FMUL.FTZ R150, R5, R150 ;  /* 0x0000009605967220 */ /* 0x000fe20000410000 */
[----:B------:R-:W-:Y:S01]  /*e2e0*/  F2FP.PACK_AB R148, R149, R148 ;  /* 0x000000949594723e */ /* 0x000fe200000000ff */
[C---:B------:R-:W-:Y:S01]  /*e2f0*/  FMUL.FTZ R144, R4.reuse, R144 ;  /* 0x0000009004907220 */ /* 0x040fe20000410000 */
[----:B------:R-:W-:Y:S01]  /*e300*/  STS [R12], R156 ;  /* 0x0000009c0c007388 */ /* 0x000fe20000000800 */
[C---:B------:R-:W-:Y:S01]  /*e310*/  FMUL.FTZ R145, R4.reuse, R145 ;  /* 0x0000009104917220 */ /* 0x040fe20000410000 */
[----:B------:R-:W-:Y:S01]  /*e320*/  F2FP.PACK_AB R150, R151, R150 ;  /* 0x000000969796723e */ /* 0x000fe200000000ff */
[C---:B------:R-:W-:Y:S01]  /*e330*/  FMUL.FTZ R147, R5.reuse, R147 ;  /* 0x0000009305937220 */ /* 0x040fe20000410000 */
[----:B------:R-:W-:Y:S01]  /*e340*/  STS [R12+0x400], R158 ;  /* 0x0004009e0c007388 */ /* 0x000fe20000000800 */
        /* <DEDUP_REMOVED lines=191> */
[----:B------:R1:W-:Y:S01]  /*ef40*/  STS [R8+0x6400], R102 ;  /* 0x0064006608007388 */ /* 0x0003e20000000800 */
        /* <DEDUP_REMOVED lines=21> */
[----:B------:R-:W-:Y:S01]  /*f0a0*/  ISETP.NE.AND P0, PT, RZ, UR4, PT ;  /* 0x00000004ff007c0c */ /* 0x000fe2000bf05270 */
[----:B------:R-:W-:Y:S01]  /*f0b0*/  FMUL.FTZ R4, R4, R129 ;  /* 0x0000008104047220 */ /* 0x000fe20000410000 */
[----:B------:R-:W-:Y:S01]  /*f0c0*/  F2FP.PACK_AB R126, R127, R126 ;  /* 0x0000007e7f7e723e */ /* 0x000fe200000000ff */
[----:B------:R-:W-:Y:S01]  /*f0d0*/  FMUL.FTZ R5, R5, R130 ;  /* 0x0000008205057220 */ /* 0x000fe20000410000 */
[----:B------:R2:W-:Y:S01]  /*f0e0*/  STS [R9+0x6400], R114 ;  /* 0x0064007209007388 */ /* 0x0005e20000000800 */
[----:B-1----:R-:W1:Y:S01]  /*f0f0*/  @P4 MUFU.LG2 R8, R2 ;  /* 0x0000000200084308 */ /* 0x002e620000000c00 */
[----:B------:R-:W-:-:S02]  /*f100*/  F2FP.PACK_AB R4, R4, R128 ;  /* 0x000000800404723e */ /* 0x000fc400000000ff */
[----:B------:R-:W-:Y:S01]  /*f110*/  F2FP.PACK_AB R5, R131, R5 ;  /* 0x000000058305723e */ /* 0x000fe200000000ff */
[----:B------:R3:W-:Y:S04]  /*f120*/  STS [R15+0x6000], R116 ;  /* 0x006000740f007388 */ /* 0x0007e80000000800 */
[----:B------:R3:W-:Y:S04]  /*f130*/  STS [R15+0x6400], R118 ;  /* 0x006400760f007388 */ /* 0x0007e80000000800 */
[----:B------:R3:W-:Y:S04]  /*f140*/  STS [R16+0x6000], R120 ;  /* 0x0060007810007388 */ /* 0x0007e80000000800 */
[----:B------:R3:W-:Y:S01]  /*f150*/  STS [R16+0x6400], R122 ;  /* 0x0064007a10007388 */ /* 0x0007e20000000800 */
[----:B-1----:R-:W-:Y:S01]  /*f160*/  @P4 FMUL.FTZ R8, R8, 0.69314718246459960938 ;  /* 0x3f31721808084820 */ /* 0x002fe20000410000 */
[----:B------:R-:W-:-:S02]  /*f170*/  MOV R2, 0x7f800000 ;  /* 0x7f80000000027802 */ /* 0x000fc40000000f00 */
[----:B------:R3:W-:Y:S04]  /*f180*/  STS [R17+0x6000], R124 ;  /* 0x0060007c11007388 */ /* 0x0007e80000000800 */
[----:B------:R3:W-:Y:S01]  /*f190*/  STS [R17+0x6400], R126 ;  /* 0x0064007e11007388 */ /* 0x0007e20000000800 */
[----:B--2---:R-:W1:Y:S03]  /*f1a0*/  @P3 MUFU.LG2 R9, R0 ;  /* 0x0000000000093308 */ /* 0x004e660000000c00 */
[----:B------:R3:W-:Y:S04]  /*f1b0*/  STS [R13+0x6000], R4 ;  /* 0x006000040d007388 */ /* 0x0007e80000000800 */
[----:B------:R3:W-:Y:S01]  /*f1c0*/  STS [R13+0x6400], R5 ;  /* 0x006400050d007388 */ /* 0x0007e20000000800 */
[----:B-1----:R-:W-:Y:S01]  /*f1d0*/  @P3 FMUL.FTZ R9, R9, 0.69314718246459960938 ;  /* 0x3f31721809093820 */ /* 0x002fe20000410000 */
[----:B------:R-:W-:Y:S01]  /*f1e0*/  MOV R0, 0x7f800000 ;  /* 0x7f80000000007802 */ /* 0x000fe20000000f00 */
[----:B------:R-:W-:-:S02]  /*f1f0*/  @P4 FFMA.FTZ R0, R164, c[0x0][0x238], R8 ;  /* 0x00008e00a4004a23 */ /* 0x000fc40000010008 */
[----:B------:R-:W-:Y:S01]  /*f200*/  @P3 FFMA.FTZ R2, R3, c[0x0][0x238], R9 ;  /* 0x00008e0003023a23 */ /* 0x000fe20000010009 */
[----:B------:R-:W-:Y:S05]  /*f210*/  @!P0 BRA `(.L_x_4079) ;  /* 0x0000009000008947 */ /* 0x000fea0003800000 */
[----:B------:R-:W1:Y:S01]  /*f220*/  S2UR UR6, SR_CTAID.Y ;  /* 0x00000000000679c3 */ /* 0x000e620000002600 */
[----:B------:R-:W-:Y:S02]  /*f230*/  ULDC UR4, c[0x0][0x214] ;  /* 0x0000850000047ab9 */ /* 0x000fe40000000800 */
[----:B------:R-:W-:Y:S02]  /*f240*/  UISETP.NE.AND UP0, UPT, UR28, -0x1, UPT ;  /* 0xffffffff1c00788c */ /* 0x000fe4000bf05270 */
[----:B------:R-:W-:-:S03]  /*f250*/  ULDC UR8, c[0x0][0x234] ;  /* 0x00008d0000087ab9 */ /* 0x000fc60000000800 */
[----:B------:R-:W2:Y:S01]  /*f260*/  S2UR UR7, SR_CTAID.Z ;  /* 0x00000000000779c3 */ /* 0x000ea20000002700 */
[----:B-1----:R-:W-:-:S04]  /*f270*/  UIMAD UR4, UR6, UR4, URZ ;  /* 0x00000004060472a4 */ /* 0x002fc8000f8e023f */
[----:B------:R-:W-:-:S04]  /*f280*/  USEL UR4, UR4, UR28, !UP0 ;  /* 0x0000001c04047287 */ /* 0x000fc8000c000000 */
[----:B--2---:R-:W-:Y:S01]  /*f290*/  UIMAD UR8, UR7, UR8, UR4 ;  /* 0x00000008070872a4 */ /* 0x004fe2000f8e0204 */
[----:B------:R-:W-:Y:S05]  /*f2a0*/  BRA `(.L_x_4080) ;  /* 0x0000006000007947 */ /* 0x000fea0003800000 */
.L_x_4079:
[----:B------:R-:W1:Y:S01]  /*f2b0*/  S2UR UR7, SR_CTAID.Z ;  /* 0x00000000000779c3 */ /* 0x000e620000002700 */
[----:B------:R-:W-:Y:S02]  /*f2c0*/  ULDC UR4, c[0x0][0x1c0] ;  /* 0x0000700000047ab9 */ /* 0x000fe40000000800 */
[----:B------:R-:W-:-:S05]  /*f2d0*/  ULDC UR8, c[0x0][0x214] ;  /* 0x0000850000087ab9 */ /* 0x000fca0000000800 */
[----:B------:R-:W1:Y:S02]  /*f2e0*/  S2UR UR6, SR_CTAID.Y ;  /* 0x00000000000679c3 */ /* 0x000e640000002600 */
[----:B-1----:R-:W-:-:S04]  /*f2f0*/  UIMAD UR4, UR6, UR4, UR7 ;  /* 0x00000004060472a4 */ /* 0x002fc8000f8e0207 */
[----:B------:R-:W-:Y:S02]  /*f300*/  UIMAD UR8, UR4, UR8, URZ ;  /* 0x00000008040872a4 */ /* 0x000fe4000f8e023f */
.L_x_4080:
[----:B------:R-:W-:Y:S01]  /*f310*/  BAR.SYNC.DEFER_BLOCKING 0x0 ;  /* 0x0000000000007b1d */ /* 0x000fe20000010000 */
[----:B---3--:R-:W-:Y:S01]  /*f320*/  LOP3.LUT R5, R10, 0xffffffe0, RZ, 0xc0, !PT ;  /* 0xffffffe00a057812 */ /* 0x008fe200078ec0ff */
[----:B------:R-:W-:Y:S01]  /*f330*/  USHF.R.S32.HI UR10, URZ, 0x1f, UR6 ;  /* 0x0000001f3f0a7899 */ /* 0x000fe20008011406 */
[----:B------:R-:W-:Y:S01]  /*f340*/  SHF.R.S32.HI R9, RZ, 0x1f, R11 ;  /* 0x0000001fff097819 */ /* 0x000fe2000001140b */
[----:B------:R-:W-:Y:S02]  /*f350*/  UISETP.NE.AND UP0, UPT, UR28, -0x1, UPT ;  /* 0xffffffff1c00788c */ /* 0x000fe4000bf05270 */
[----:B------:R-:W1:Y:S01]  /*f360*/  S2R R3, SR_TID.X ;  /* 0x0000000000037919 */ /* 0x000e620000002100 */
[----:B------:R-:W-:Y:S01]  /*f370*/  IMAD.IADD R4, R6, 0x1, -R5 ;  /* 0x0000000106047824 */ /* 0x000fe200078e0a05 */
[----:B------:R-:W-:Y:S01]  /*f380*/  ULDC.64 UR4, c[0x0][0x1e8] ;  /* 0x00007a0000047ab9 */ /* 0x000fe20000000a00 */
[----:B------:R-:W-:Y:S01]  /*f390*/  LEA.HI R9, R9, R11, RZ, 0x2 ;  /* 0x0000000b09097211 */ /* 0x000fe200078f10ff */
[----:B------:R-:W-:Y:S01]  /*f3a0*/  UIMAD.WIDE.U32 UR12, UR28, UR4, URZ ;  /* 0x000000041c0c72a5 */ /* 0x000fe2000f8e003f */
[----:B------:R-:W-:Y:S01]  /*f3b0*/  BSSY B0, `(.L_x_4081) ;  /* 0x0000030000007945 */ /* 0x000fe20003800000 */
[----:B------:R-:W-:-:S02]  /*f3c0*/  LOP3.LUT P0, RZ, R4, 0x3, RZ, 0xc0, !PT ;  /* 0x0000000304ff7812 */ /* 0x000fc4000780c0ff */
[----:B------:R-:W-:Y:S01]  /*f3d0*/  UIMAD UR9, UR28, UR5, UR13 ;  /* 0x000000051c0972a4 */ /* 0x000fe2000f8e020d */
[----:B------:R-:W-:Y:S02]  /*f3e0*/  LOP3.LUT R9, R9, 0xffffffc, RZ, 0xc0, !PT ;  /* 0x0ffffffc09097812 */ /* 0x000fe400078ec0ff */
[----:B------:R-:W-:Y:S02]  /*f3f0*/  ULDC.64 UR4, c[0x0][0x1e0] ;  /* 0x0000780000047ab9 */ /* 0x000fe40000000a00 */
[----:B------:R-:W-:Y:S01]  /*f400*/  UIMAD UR10, UR10, UR4, URZ ;  /* 0x000000040a0a72a4 */ /* 0x000fe2000f8e023f */
[----:B------:R-:W-:Y:S01]  /*f410*/  IMAD.IADD R9, R11, 0x1, -R9 ;  /* 0x000000010b097824 */ /* 0x000fe200078e0a09 */
[----:B------:R-:W-:Y:S02]  /*f420*/  UIMAD.WIDE.U32 UR14, UR6, UR4, URZ ;  /* 0x00000004060e72a5 */ /* 0x000fe4000f8e003f */
[----:B------:R-:W-:Y:S01]  /*f430*/  UIMAD UR5, UR6, UR5, UR10 ;  /* 0x00000005060572a4 */ /* 0x000fe2000f8e020a */
[----:B------:R2:W3:Y:S01]  /*f440*/  LDS.128 R68, [R242] ;  /* 0x00000000f2447984 */ /* 0x0004e20000000c00 */
[----:B------:R-:W-:-:S02]  /*f450*/  USEL UR12, UR14, UR12, !UP0 ;  /* 0x0000000c0e0c7287 */ /* 0x000fc4000c000000 */
[----:B------:R-:W-:Y:S01]  /*f460*/  @!UP0 UIADD3 UR9, UR15, UR5, URZ ;  /* 0x000000050f098290 */ /* 0x000fe2000fffe03f */
[----:B------:R2:W4:Y:S01]  /*f470*/  LDS.128 R64, [R242+0x800] ;  /* 0x00080000f2407984 */ /* 0x0005220000000c00 */
[----:B-1----:R-:W-:-:S03]  /*f480*/  SHF.R.S32.HI R8, RZ, 0x1f, R3 ;  /* 0x0000001fff087819 */ /* 0x002fc60000011403 */
[----:B------:R2:W1:Y:S01]  /*f490*/  LDS.128 R60, [R242+0x1000] ;  /* 0x00100000f23c7984 */ /* 0x0004620000000c00 */
        /* <DEDUP_REMOVED lines=33> */
.L_x_4082:
[----:B---34-:R-:W-:Y:S05]  /*f6b0*/  BSYNC B0 ;  /* 0x0000000000007941 */ /* 0x018fea0003800000 */
.L_x_4081:
        /* <DEDUP_REMOVED lines=40> */
.L_x_4084:
[----:B------:R-:W-:Y:S05]  /*f940*/  BSYNC B0 ;  /* 0x0000000000007941 */ /* 0x000fea0003800000 */
.L_x_4083:
        /* <DEDUP_REMOVED lines=22> */
.L_x_4086:
[----:B------:R-:W-:Y:S05]  /*fab0*/  BSYNC B0 ;  /* 0x0000000000007941 */ /* 0x000fea0003800000 */
.L_x_4085:
        /* <DEDUP_REMOVED lines=22> */
.L_x_4088:
[----:B------:R-:W-:Y:S05]  /*fc20*/  BSYNC B0 ;  /* 0x0000000000007941 */ /* 0x000fea0003800000 */
.L_x_4087:
        /* <DEDUP_REMOVED lines=23> */
.L_x_4089:
        /* <DEDUP_REMOVED lines=14> */
.L_x_8799:


//--------------------- .text._ZN5flash24flash_fwd_splitkv_kernelI23Flash_fwd_kernel_traitsILi256ELi64ELi64ELi4ELb0ELb0EN7cutlass6half_tE19Flash_kernel_traitsILi256ELi64ELi64ELi4ES3_EELb0ELb0ELb0ELb0ELb1ELb0ELb0ELb1EEEvNS_16Flash_fwd_paramsE --------------------------
	.section	.text._ZN5flash24flash_fwd_splitkv_kernelI23Flash_fwd_kernel_traitsILi256ELi64ELi64ELi4ELb0ELb0EN7cutlass6half_tE19Flash_kernel_traitsILi256ELi64ELi64ELi4ES3_EELb0ELb0ELb0ELb0ELb1ELb0ELb0ELb1EEEvNS_16Flash_fwd_paramsE,"ax",@progbits
	.sectioninfo	@"SHI_REGISTERS=253"
	.align	128
        .global         _ZN5flash24flash_fwd_splitkv_kernelI23Flash_fwd_kernel_traitsILi256ELi64ELi64ELi4ELb0ELb0EN7cutlass6half_tE19Flash_kernel_traitsILi256ELi64ELi64ELi4ES3_EELb0ELb0ELb0ELb0ELb1ELb0ELb0ELb1EEEvNS_16Flash_fwd_paramsE
        .type           _ZN5flash24flash_fwd_splitkv_kernelI23Flash_fwd_kernel_traitsILi256ELi64ELi64ELi4ELb0ELb0EN7cutlass6half_tE19Flash_kernel_traitsILi256ELi64ELi64ELi4ES3_EELb0ELb0ELb0ELb0ELb1ELb0ELb0ELb1EEEvNS_16Flash_fwd_paramsE,@function
        .size           _ZN5flash24flash_fwd_splitkv_kernelI23Flash_fwd_kernel_traitsILi256ELi64ELi64ELi4ELb0ELb0EN7cutlass6half_tE19Flash_kernel_traitsILi256ELi64ELi64ELi4ES3_EELb0ELb0ELb0ELb0ELb1ELb0ELb0ELb1EEEvNS_16Flash_fwd_paramsE,(.L_x_8800 - _ZN5flash24flash_fwd_splitkv_kernelI23Flash_fwd_kernel_traitsILi256ELi64ELi64ELi4ELb0ELb0EN7cutlass6half_tE19Flash_kernel_traitsILi256ELi64ELi64ELi4ES3_EELb0ELb0ELb0ELb0ELb1ELb0ELb0ELb1EEEvNS_16Flash_fwd_paramsE)
        .other          _ZN5flash24flash_fwd_splitkv_kernelI23Flash_fwd_kernel_traitsILi256ELi64ELi64ELi4ELb0ELb0EN7cutlass6half_tE19Flash_kernel_traitsILi256ELi64ELi64ELi4ES3_EELb0ELb0ELb0ELb0ELb1ELb0ELb0ELb1EEEvNS_16Flash_fwd_paramsE,@"STO_CUDA_ENTRY STV_DEFAULT"
_ZN5flash24flash_fwd_splitkv_kernelI23Flash_fwd_kernel_traitsILi256ELi64ELi64ELi4ELb0ELb0EN7cutlass6half_tE19Flash_kernel_traitsILi256ELi64ELi64ELi4ES3_EELb0ELb0ELb0ELb0ELb1ELb0ELb0ELb1EEEvNS_16Flash_fwd_paramsE:
.text._ZN5flash24flash_fwd_splitkv_kernelI23Flash_fwd_kernel_traitsILi256ELi64ELi64ELi4ELb0ELb0EN7cutlass6half_tE19Flash_kernel_traitsILi256ELi64ELi64ELi4ES3_EELb0ELb0ELb0ELb0ELb1ELb0ELb0ELb1EEEvNS_16Flash_fwd_paramsE:
[----:B------:R-:W-:Y:S02]  /*0000*/  MOV R1, c[0x0][0x28] ;  /* 0x00000a0000017a02 */ /* 0x000fe40000000f00 */
[----:B------:R-:W1:Y:S01]  /*0010*/  LDC.U8 R2, c[0x0][0x312] ;  /* 0x0000c480ff027b82 */ /* 0x000e620000000000 */
[----:B------:R-:W2:Y:S01]  /*0020*/  S2R R0, SR_CTAID.Y ;  /* 0x0000000000007919 */ /* 0x000ea20000002600 */
[----:B------:R-:W-:Y:S01]  /*0030*/  ISETP.NE.U32.AND P1, PT, RZ, c[0x0][0x240], PT ;  /* 0x00009000ff007a0c */ /* 0x000fe20003f25070 */
[----:B------:R-:W-:Y:S01]  /*0040*/  IMAD.MOV.U32 R109, RZ, RZ, 0x4 ;  /* 0x00000004ff6d7424 */ /* 0x000fe200078e00ff */
[----:B------:R-:W-:Y:S01]  /*0050*/  ISETP.NE.U32.AND P5, PT, RZ, c[0x0][0x250], PT ;  /* 0x00009400ff007a0c */ /* 0x000fe20003fa5070 */
[----:B------:R-:W-:Y:S01]  /*0060*/  IMAD.MOV.U32 R239, RZ, RZ, -0x1 ;  /* 0xffffffffffef7424 */ /* 0x000fe200078e00ff */
[----:B------:R-:W-:Y:S01]  /*0070*/  ISETP.NE.AND.EX P1, PT, RZ, c[0x0][0x244], PT, P1 ;  /* 0x00009100ff007a0c */ /* 0x000fe20003f25310 */
[----:B------:R-:W-:Y:S01]  /*0080*/  ULDC.64 UR6, c[0x0][0x118] ;  /* 0x0000460000067ab9 */ /* 0x000fe20000000a00 */
[----:B------:R-:W-:Y:S01]  /*0090*/  ISETP.NE.AND.EX P5, PT, RZ, c[0x0][0x254], PT, P5 ;  /* 0x00009500ff007a0c */ /* 0x000fe20003fa5350 */
[----:B------:R-:W-:Y:S01]  /*00a0*/  IMAD.MOV.U32 R4, RZ, RZ, RZ ;  /* 0x000000ffff047224 */ /* 0x000fe200078e00ff */
[----:B------:R-:W-:-:S02]  /*00b0*/  ISETP.EQ.U32.AND P0, PT, RZ, c[0x0][0x248], PT ;  /* 0x00009200ff007a0c */ /* 0x000fc40003f02070 */
[----:B-1----:R-:W-:Y:S01]  /*00c0*/  ISETP.NE.AND P2, PT, R2, RZ, PT ;  /* 0x000000ff0200720c */ /* 0x002fe20003f45270 */
[----:B--2---:R-:W-:-:S03]  /*00d0*/  IMAD.WIDE R2, R0, R109, c[0x0][0x240] ;  /* 0x0000900000027625 */ /* 0x004fc600078e026d */
[----:B------:R-:W-:Y:S01]  /*00e0*/  ISETP.EQ.OR.EX P0, PT, RZ, c[0x0][0x24c], !P2, P0 ;  /* 0x00009300ff007a0c */ /* 0x000fe20005702700 */
[CC--:B------:R-:W-:Y:S02]  /*00f0*/  IMAD.WIDE R142, R0.reuse, R109.reuse, c[0x0][0x250] ;  /* 0x00009400008e7625 */ /* 0x0c0fe400078e026d */
[----:B------:R-:W2:Y:S04]  /*0100*/  @P1 LDG.E R239, [R2.64] ;  /* 0x0000000602ef1981 */ /* 0x000ea8000c1e1900 */
[----:B------:R-:W2:Y:S01]  /*0110*/  @P1 LDG.E R238, [R2.64+0x4] ;  /* 0x0000040602ee1981 */ /* 0x000ea2000c1e1900 */
[----:B------:R-:W-:Y:S02]  /*0120*/  IMAD.MOV.U32 R13, RZ, RZ, -0x1 ;  /* 0xffffffffff0d7424 */ /* 0x000fe400078e00ff */
[----:B------:R-:W-:Y:S01]  /*0130*/  IMAD.WIDE R8, R0, R109, c[0x0][0x248] ;  /* 0x0000920000087625 */ /* 0x000fe200078e026d */
[----:B------:R1:W5:Y:S04]  /*0140*/  @P5 LDG.E R4, [R142.64] ;  /* 0x000000068e045981 */ /* 0x000368000c1e1900 */
[----:B------:R1:W5:Y:S01]  /*0150*/  @!P0 LDG.E R13, [R8.64] ;  /* 0x00000006080d8981 */ /* 0x000362000c1e1900 */
[----:B------:R-:W-:-:S02]  /*0160*/  ISETP.NE.U32.AND P0, PT, RZ, c[0x0][0x248], PT ;  /* 0x00009200ff007a0c */ /* 0x000fc40003f05070 */
[----:B------:R-:W-:Y:S01]  /*0170*/  MOV R15, R0 ;  /* 0x00000000000f7202 */ /* 0x000fe20000000f00 */
[----:B------:R-:W3:Y:S01]  /*0180*/  S2R R19, SR_CTAID.X ;  /* 0x0000000000137919 */ /* 0x000ee20000002500 */
[----:B------:R-:W-:Y:S02]  /*0190*/  ISETP.NE.AND.EX P0, PT, RZ, c[0x0][0x24c], PT, P0 ;  /* 0x00009300ff007a0c */ /* 0x000fe40003f05300 */
[--C-:B------:R-:W-:Y:S01]  /*01a0*/  SHF.R.S32.HI R5, RZ, 0x1f, R15.reuse ;  /* 0x0000001fff057819 */ /* 0x100fe2000001140f */
[----:B------:R-:W4:Y:S01]  /*01b0*/  S2R R136, SR_CTAID.Z ;  /* 0x0000000000887919 */ /* 0x000f220000002700 */
[----:B------:R-:W-:-:S03]  /*01c0*/  IMAD.MOV.U32 R7, RZ, RZ, R15 ;  /* 0x000000ffff077224 */ /* 0x000fc600078e000f */
[----:B------:R-:W1:Y:S01]  /*01d0*/  S2R R56, SR_TID.X ;  /* 0x0000000000387919 */ /* 0x000e620000002100 */
[----:B--2---:R-:W-:Y:S01]  /*01e0*/  @P1 IMAD.IADD R238, R238, 0x1, -R239 ;  /* 0x00000001eeee1824 */ /* 0x004fe200078e0aef */
[----:B------:R-:W-:-:S04]  /*01f0*/  @!P1 MOV R238, c[0x0][0x214] ;  /* 0x0000850000ee9a02 */ /* 0x000fc80000000f00 */
[----:B------:R-:W-:Y:S05]  /*0200*/  @!P0 BRA `(.L_x_4090) ;  /* 0x0000004000008947 */ /* 0x000fea0003800000 */
[----:B-1-34-:R-:W2:Y:S02]  /*0210*/  @P2 LDG.E R2, [R8.64+0x4] ;  /* 0x0000040608022981 */ /* 0x01aea4000c1e1900 */
[----:B--2--5:R-:W-:-:S06]  /*0220*/  @P2 IADD3 R3, R2, -R13, RZ ;  /* 0x8000000d02032210 */ /* 0x024fcc0007ffe0ff */
[----:B------:R1:W5:Y:S01]  /*0230*/  @!P2 LDG.E R3, [R8.64] ;  /* 0x000000060803a981 */ /* 0x000362000c1e1900 */
[----:B------:R-:W-:Y:S05]  /*0240*/  BRA `(.L_x_4091) ;  /* 0x0000001000007947 */ /* 0x000fea0003800000 */
.L_x_4090:
[----:B-1-34-:R-:W-:Y:S02]  /*0250*/  MOV R3, c[0x0][0x218] ;  /* 0x0000860000037a02 */ /* 0x01afe40000000f00 */
.L_x_4091:
[----:B------:R-:W-:-:S04]  /*0260*/  ISETP.NE.U32.AND P2, PT, RZ, c[0x0][0x258], PT ;  /* 0x00009600ff007a0c */ /* 0x000fc80003f45070 */
[----:B------:R-:W-:-:S13]  /*0270*/  ISETP.NE.AND.EX P2, PT, RZ, c[0x0][0x25c], PT, P2 ;  /* 0x00009700ff007a0c */ /* 0x000fda0003f45320 */
[----:B-1----:R-:W-:-:S06]  /*0280*/  @P2 IMAD.WIDE R8, R0, R109, c[0x0][0x258] ;  /* 0x0000960000082625 */ /* 0x002fcc00078e026d */
[----:B------:R-:W2:Y:S01]  /*0290*/  @P2 LDG.E R9, [R8.64] ;  /* 0x0000000608092981 */ /* 0x000ea2000c1e1900 */
[----:B------:R-:W-:Y:S01]  /*02a0*/  IMAD.SHL.U32 R133, R19, 0x40, RZ ;  /* 0x0000004013857824 */ /* 0x000fe200078e00ff */
[----:B------:R-:W-:Y:S01]  /*02b0*/  @!P2 ISETP.NE.U32.AND P1, PT, RZ, c[0x0][0x268], PT ;  /* 0x00009a00ff00aa0c */ /* 0x000fe20003f25070 */
[----:B-----5:R-:W-:-:S03]  /*02c0*/  IMAD.IADD R90, R3, 0x1, -R4 ;  /* 0x00000001035a7824 */ /* 0x020fc600078e0a04 */
[----:B------:R-:W-:Y:S02]  /*02d0*/  ISETP.GT.AND P0, PT, R238, R133, PT ;  /* 0x00000085ee00720c */ /* 0x000fe40003f04270 */
[----:B------:R-:W-:-:S04]  /*02e0*/  @!P2 ISETP.NE.AND.EX P1, PT, RZ, c[0x0][0x26c], PT, P1 ;  /* 0x00009b00ff00aa0c */ /* 0x000fc80003f25310 */
[----:B------:R-:W-:Y:S01]  /*02f0*/  @!P2 SEL R3, RZ, c[0x0][0x21c], !P1 ;  /* 0x00008700ff03aa07 */ /* 0x000fe20004800000 */
[----:B--2---:R-:W-:-:S04]  /*0300*/  @P2 IMAD.IADD R58, R9, 0x1, -R4 ;  /* 0x00000001093a2824 */ /* 0x004fc800078e0a04 */
[----:B------:R-:W-:Y:S02]  /*0310*/  @!P2 IMAD.IADD R58, R90, 0x1, R3 ;  /* 0x000000015a3aa824 */ /* 0x000fe400078e0203 */
        /* <DEDUP_REMOVED lines=16> */
[----:B------:R-:W-:Y:S02]  /*0420*/  LEA.HI R2, R3, R56, RZ, 0x3 ;  /* 0x0000003803027211 */ /* 0x000fe400078f18ff */
[----:B------:R-:W-:Y:S02]  /*0430*/  SHF.R.S32.HI R0, RZ, 0x1f, R133 ;  /* 0x0000001fff007819 */ /* 0x000fe40000011485 */
[----:B------:R-:W-:Y:S02]  /*0440*/  LOP3.LUT R3, R2, 0x1ffffff8, RZ, 0xc0, !PT ;  /* 0x1ffffff802037812 */ /* 0x000fe400078ec0ff */
[----:B------:R-:W-:Y:S01]  /*0450*/  IADD3 R238, -R133, R238, RZ ;  /* 0x000000ee85ee7210 */ /* 0x000fe20007ffe1ff */
[----:B------:R-:W-:Y:S01]  /*0460*/  IMAD R0, R0, c[0x0][0x1e8], RZ ;  /* 0x00007a0000007a24 */ /* 0x000fe200078e02ff */
[----:B------:R-:W-:-:S02]  /*0470*/  IADD3 R4, -R3, R56, RZ ;  /* 0x0000003803047210 */ /* 0x000fc40007ffe1ff */
[----:B------:R-:W-:Y:S01]  /*0480*/  SHF.R.S32.HI R3, RZ, 0x1f, R136 ;  /* 0x0000001fff037819 */ /* 0x000fe20000011488 */
[----:B------:R-:W-:Y:S01]  /*0490*/  @!P0 IMAD R6, R5, c[0x0][0x1e0], RZ ;  /* 0x0000780005068a24 */ /* 0x000fe200078e02ff */
[----:B------:R-:W-:Y:S01]  /*04a0*/  SHF.L.U32 R4, R4, 0x3, RZ ;  /* 0x0000000304047819 */ /* 0x000fe200000006ff */
[----:B------:R-:W-:-:S03]  /*04b0*/  @!P0 IMAD.WIDE.U32 R10, R15, c[0x0][0x1e0], RZ ;  /* 0x000078000f0a8a25 */ /* 0x000fc600078e00ff */
[----:B------:R-:W-:Y:S01]  /*04c0*/  SHF.R.S32.HI R5, RZ, 0x1f, R4 ;  /* 0x0000001fff057819 */ /* 0x000fe20000011404 */
[----:B------:R-:W-:Y:S01]  /*04d0*/  @P0 IMAD.WIDE.U32 R8, R239, c[0x0][0x1e8], RZ ;  /* 0x00007a00ef080a25 */ /* 0x000fe200078e00ff */
[----:B------:R-:W-:-:S03]  /*04e0*/  @!P0 MOV R8, R10 ;  /* 0x0000000a00088202 */ /* 0x000fc60000000f00 */
[----:B------:R-:W-:Y:S02]  /*04f0*/  @!P0 IMAD R6, R15, c[0x0][0x1e4], R6 ;  /* 0x000079000f068a24 */ /* 0x000fe400078e0206 */
[----:B------:R-:W-:-:S04]  /*0500*/  IMAD.WIDE.U32 R4, R133, c[0x0][0x1e8], R4 ;  /* 0x00007a0085047a25 */ /* 0x000fc800078e0004 */
[----:B------:R-:W-:Y:S02]  /*0510*/  @P0 IMAD R239, R239, c[0x0][0x1ec], R9 ;  /* 0x00007b00efef0a24 */ /* 0x000fe400078e0209 */
[----:B------:R-:W-:Y:S01]  /*0520*/  @!P0 IMAD.IADD R239, R11, 0x1, R6 ;  /* 0x000000010bef8824 */ /* 0x000fe200078e0206 */
[----:B------:R-:W-:Y:S01]  /*0530*/  IADD3 R8, P0, R8, R4, RZ ;  /* 0x0000000408087210 */ /* 0x000fe20007f1e0ff */
[----:B------:R-:W-:Y:S02]  /*0540*/  IMAD R0, R133, c[0x0][0x1ec], R0 ;  /* 0x00007b0085007a24 */ /* 0x000fe400078e0200 */
[----:B------:R-:W-:Y:S01]  /*0550*/  IMAD R7, R3, c[0x0][0x1f0], RZ ;  /* 0x00007c0003077a24 */ /* 0x000fe200078e02ff */
[----:B------:R-:W-:Y:S02]  /*0560*/  SHF.R.S32.HI R3, RZ, 0x3, R2 ;  /* 0x00000003ff037819 */ /* 0x000fe40000011402 */
[----:B------:R-:W-:Y:S01]  /*0570*/  IADD3.X R9, R239, R5, R0, P0, !PT ;  /* 0x00000005ef097210 */ /* 0x000fe200007fe400 */
[----:B------:R-:W-:Y:S01]  /*0580*/  IMAD R0, R15, c[0x0][0x1c0], R136 ;  /* 0x000070000f007a24 */ /* 0x000fe200078e0288 */
[----:B------:R-:W-:Y:S01]  /*0590*/  ISETP.GE.AND P0, PT, R3, R238, PT ;  /* 0x000000ee0300720c */ /* 0x000fe20003f06270 */
[C---:B------:R-:W-:Y:S01]  /*05a0*/  IMAD R15, R136.reuse, c[0x0][0x1f4], R7 ;  /* 0x00007d00880f7a24 */ /* 0x040fe200078e0207 */
[----:B------:R-:W-:Y:S01]  /*05b0*/  SHF.R.S32.HI R7, RZ, 0x1f, R3 ;  /* 0x0000001fff077819 */ /* 0x000fe20000011403 */
[----:B------:R-:W-:-:S04]  /*05c0*/  IMAD.WIDE.U32 R136, R136, c[0x0][0x1f0], R8 ;  /* 0x00007c0088887a25 */ /* 0x000fc800078e0008 */
[----:B------:R-:W-:Y:S02]  /*05d0*/  IMAD R0, R0, c[0x0][0x214], R133 ;  /* 0x0000850000007a24 */ /* 0x000fe400078e0285 */
        /* <DEDUP_REMOVED lines=13> */
.L_x_4094:
[----:B------:R-:W-:Y:S05]  /*06b0*/  BSYNC B0 ;  /* 0x0000000000007941 */ /* 0x000fea0003800000 */
.L_x_4093:
        /* <DEDUP_REMOVED lines=18> */
.L_x_4096:
[----:B------:R-:W-:Y:S05]  /*07e0*/  BSYNC B0 ;  /* 0x0000000000007941 */ /* 0x000fea0003800000 */
.L_x_4095:
        /* <DEDUP_REMOVED lines=18> */
.L_x_4098:
[----:B------:R-:W-:Y:S05]  /*0910*/  BSYNC B0 ;  /* 0x0000000000007941 */ /* 0x000fea0003800000 */
.L_x_4097:
        /* <DEDUP_REMOVED lines=17> */
.L_x_4100:
[----:B------:R-:W-:Y:S05]  /*0a30*/  BSYNC B0 ;  /* 0x0000000000007941 */ /* 0x000fea0003800000 */
.L_x_4099:
[----:B------:R-:W-:-:S04]  /*0a40*/  LOP3.LUT P4, RZ, R56, 0x7, RZ, 0xc0, !PT ;  /* 0x0000000738ff7812 */ /* 0x000fc8000788c0ff */
[-C--:B------:R-:W-:Y:S02]  /*0a50*/  ISETP.GE.OR P3, PT, R3, R238.reuse, P4 ;  /* 0x000000ee0300720c */ /* 0x080fe40002766670 */
[-C--:B------:R-:W-:Y:S02]  /*0a60*/  ISETP.GE.OR P2, PT, R11, R238.reuse, P4 ;  /* 0x000000ee0b00720c */ /* 0x080fe40002746670 */
[-C--:B------:R-:W-:Y:S02]  /*0a70*/  ISETP.GE.OR P1, PT, R9, R238.reuse, P4 ;  /* 0x000000ee0900720c */ /* 0x080fe40002726670 */
[C---:B------:R-:W-:Y:S02]  /*0a80*/  IADD3 R3, P0, R0.reuse, R3, RZ ;  /* 0x0000000300037210 */ /* 0x040fe40007f1e0ff */
[----:B------:R-:W-:Y:S02]  /*0a90*/  ISETP.GE.OR P4, PT, R13, R238, P4 ;  /* 0x000000ee0d00720c */ /* 0x000fe40002786670 */
[----:B------:R-:W-:-:S02]  /*0aa0*/  LEA.HI.X.SX32 R0, R0, R7, 0x1, P0 ;  /* 0x0000000700007211 */ /* 0x000fc400000f0eff */
[----:B-1----:R-:W-:-:S03]  /*0ab0*/  LEA R4, P0, R3, c[0x0][0x200], 0x2 ;  /* 0x0000800003047a11 */ /* 0x002fc600078010ff */
[----:B------:R-:W-:Y:S01]  /*0ac0*/  @!P2 IMAD.MOV.U32 R2, RZ, RZ, 0x7f800000 ;  /* 0x7f800000ff02a424 */ /* 0x000fe200078e00ff */
[----:B------:R-:W-:Y:S01]  /*0ad0*/  LEA.HI.X R5, R3, c[0x0][0x204], R0, 0x2, P0 ;  /* 0x0000810003057a11 */ /* 0x000fe200000f1400 */
[----:B------:R-:W-:Y:S02]  /*0ae0*/  @!P3 IMAD.MOV.U32 R3, RZ, RZ, 0x7f800000 ;  /* 0x7f800000ff03b424 */ /* 0x000fe400078e00ff */
[----:B------:R-:W-:Y:S02]  /*0af0*/  @!P1 IMAD.MOV.U32 R0, RZ, RZ, 0x7f800000 ;  /* 0x7f800000ff009424 */ /* 0x000fe400078e00ff */
[----:B------:R1:W-:Y:S04]  /*0b00*/  @!P2 STG.E [R4.64+0x40], R2 ;  /* 0x000040020400a986 */ /* 0x0003e8000c101906 */
[----:B------:R1:W-:Y:S04]  /*0b10*/  @!P3 STG.E [R4.64], R3 ;  /* 0x000000030400b986 */ /* 0x0003e8000c101906 */
[----:B------:R1:W-:Y:S01]  /*0b20*/  @!P1 STG.E [R4.64+0x80], R0 ;  /* 0x0000800004009986 */ /* 0x0003e2000c101906 */
[----:B------:R-:W-:Y:S05]  /*0b30*/  @P4 EXIT ;  /* 0x000000000000494d */ /* 0x000fea0003800000 */
[----:B-1----:R-:W-:-:S05]  /*0b40*/  MOV R3, 0x7f800000 ;  /* 0x7f80000000037802 */ /* 0x002fca0000000f00 */
[----:B------:R-:W-:Y:S01]  /*0b50*/  STG.E [R4.64+0xc0], R3 ;  /* 0x0000c00304007986 */ /* 0x000fe2000c101906 */
[----:B------:R-:W-:Y:S05]  /*0b60*/  EXIT ;  /* 0x000000000000794d */ /* 0x000fea0003800000 */
.L_x_4092:
[----:B------:R-:W-:Y:S02]  /*0b70*/  ISETP.NE.U32.AND P0, PT, RZ, c[0x0][0x2b8], PT ;  /* 0x0000ae00ff007a0c */ /* 0x000fe40003f05070 */
[----:B------:R-:W-:Y:S02]  /*0b80*/  ISETP.NE.U32.AND P1, PT, RZ, c[0x0][0x2c0], PT ;  /* 0x0000b000ff007a0c */ /* 0x000fe40003f25070 */
[----:B------:R-:W-:Y:S02]  /*0b90*/  ISETP.NE.AND.EX P0, PT, RZ, c[0x0][0x2bc], PT, P0 ;  /* 0x0000af00ff007a0c */ /* 0x000fe40003f05300 */
[----:B------:R-:W-:-:S11]  /*0ba0*/  ISETP.NE.AND.EX P1, PT, RZ, c[0x0][0x2c4], PT, P1 ;  /* 0x0000b100ff007a0c */ /* 0x000fd60003f25310 */
[----:B------:R-:W-:-:S04]  /*0bb0*/  @P0 IMAD.WIDE R8, R0, R109, c[0x0][0x2b8] ;  /* 0x0000ae0000080625 */ /* 0x000fc800078e026d */
[----:B------:R-:W-:Y:S01]  /*0bc0*/  @P1 IMAD R0, R5, c[0x0][0x2c8], RZ ;  /* 0x0000b20005001a24 */ /* 0x000fe200078e02ff */
[----:B------:R-:W-:Y:S01]  /*0bd0*/  CS2R R240, SRZ ;  /* 0x0000000000f07805 */ /* 0x000fe2000001ff00 */
[C---:B------:R-:W-:Y:S01]  /*0be0*/  @P1 IMAD.WIDE.U32 R2, R7.reuse, c[0x0][0x2c8], RZ ;  /* 0x0000b20007021a25 */ /* 0x040fe200078e00ff */
[----:B------:R1:W5:Y:S01]  /*0bf0*/  @P0 LDG.E R15, [R8.64] ;  /* 0x00000006080f0981 */ /* 0x000362000c1e1900 */
[----:B------:R-:W-:Y:S02]  /*0c00*/  PLOP3.LUT P3, PT, PT, PT, PT, 0x8, 0x0 ;  /* 0x000000000000781c */ /* 0x000fe40003f6e170 */
[----:B------:R-:W-:Y:S01]  /*0c10*/  @P1 IMAD R0, R7, c[0x0][0x2cc], R0 ;  /* 0x0000b30007001a24 */ /* 0x000fe200078e0200 */
[----:B------:R-:W-:-:S03]  /*0c20*/  @P1 LEA R240, P0, R2, c[0x0][0x2c0], 0x2 ;  /* 0x0000b00002f01a11 */ /* 0x000fc600078010ff */
[----:B------:R-:W-:-:S05]  /*0c30*/  @P1 IMAD.IADD R0, R3, 0x1, R0 ;  /* 0x0000000103001824 */ /* 0x000fca00078e0200 */
[----:B------:R-:W-:-:S04]  /*0c40*/  @P1 SHF.L.U64.HI R0, R2, 0x2, R0 ;  /* 0x0000000202001819 */ /* 0x000fc80000010200 */
[----:B------:R-:W-:Y:S02]  /*0c50*/  @P1 IADD3.X R241, R0, c[0x0][0x2c4], RZ, P0, !PT ;  /* 0x0000b10000f11a10 */ /* 0x000fe400007fe4ff */
[----:B------:R-:W-:-:S04]  /*0c60*/  @P1 ISETP.NE.U32.AND P0, PT, R240, RZ, PT ;  /* 0x000000fff000120c */ /* 0x000fc80003f05070 */
[----:B------:R-:W-:-:S13]  /*0c70*/  @P1 ISETP.NE.AND.EX P3, PT, R241, RZ, PT, P0 ;  /* 0x000000fff100120c */ /* 0x000fda0003f65300 */
[----:B------:R-:W-:Y:S05]  /*0c80*/  @!P3 BRA `(.L_x_4101) ;  /* 0x000004a00000b947 */ /* 0x000fea0003800000 */
[----:B-1----:R-:W-:Y:S02]  /*0c90*/  IABS R2, c[0x0][0x2d0] ;  /* 0x0000b40000027a13 */ /* 0x002fe40000000000 */
[----:B------:R-:W-:Y:S02]  /*0ca0*/  LEA R11, R165, 0xffffffc0, 0x6 ;  /* 0xffffffc0a50b7811 */ /* 0x000fe400078e30ff */
[----:B------:R-:W1:Y:S08]  /*0cb0*/  I2F.RP R4, R2 ;  /* 0x0000000200047306 */ /* 0x000e700000209400 */
[----:B-1----:R-:W1:Y:S02]  /*0cc0*/  MUFU.RCP R8, R4 ;  /* 0x0000000400087308 */ /* 0x002e640000001000 */
[----:B-1----:R-:W-:-:S06]  /*0cd0*/  IADD3 R8, R8, 0xffffffe, RZ ;  /* 0x0ffffffe08087810 */ /* 0x002fcc0007ffe0ff */
[----:B------:R-:W1:Y:S02]  /*0ce0*/  F2I.FTZ.U32.TRUNC.NTZ R9, R8 ;  /* 0x0000000800097305 */ /* 0x000e64000021f000 */
[----:B-1----:R-:W-:Y:S02]  /*0cf0*/  IMAD.MOV R3, RZ, RZ, -R9 ;  /* 0x000000ffff037224 */ /* 0x002fe400078e0a09 */
[----:B------:R-:W-:Y:S02]  /*0d00*/  IMAD.MOV.U32 R8, RZ, RZ, RZ ;  /* 0x000000ffff087224 */ /* 0x000fe400078e00ff */
[----:B------:R-:W-:Y:S01]  /*0d10*/  IMAD R0, R3, R2, RZ ;  /* 0x0000000203007224 */ /* 0x000fe200078e02ff */
[----:B------:R-:W-:-:S03]  /*0d20*/  IABS R3, R11 ;  /* 0x0000000b00037213 */ /* 0x000fc60000000000 */
        /* <DEDUP_REMOVED lines=13> */
[----:B------:R-:W-:-:S05]  /*0e00*/  @!P1 LOP3.LUT R9, RZ, c[0x0][0x2d0], RZ, 0x33, !PT ;  /* 0x0000b400ff099a12 */ /* 0x000fca00078e33ff */
[----:B-----5:R-:W-:-:S05]  /*0e10*/  IMAD.WIDE R14, R9, 0x4, R240 ;  /* 0x00000004090e7825 */ /* 0x020fca00078e02f0 */
        /* <DEDUP_REMOVED lines=18> */
[----:B------:R-:W-:Y:S01]  /*0f40*/  ISETP.GE.U32.AND P1, PT, R4, R3, PT ;  /* 0x000000030400720c */ /* 0x000fe20003f26070 */
[----:B------:R-:W-:Y:S01]  /*0f50*/  IMAD.MOV R4, RZ, RZ, -R9 ;  /* 0x000000ffff047224 */ /* 0x000fe200078e0a09 */
[----:B------:R-:W-:-:S03]  /*0f60*/  LOP3.LUT R3, R136, c[0x0][0x1c8], RZ, 0x3c, !PT ;  /* 0x0000720088037a12 */ /* 0x000fc600078e3cff */
[----:B------:R-:W-:Y:S01]  /*0f70*/  IMAD R11, R4, c[0x0][0x2d0], R11 ;  /* 0x0000b400040b7a24 */ /* 0x000fe200078e020b */
[----:B------:R-:W-:-:S04]  /*0f80*/  ISETP.GE.AND P0, PT, R3, RZ, PT ;  /* 0x000000ff0300720c */ /* 0x000fc80003f06270 */
[----:B------:R-:W-:-:S03]  /*0f90*/  SHF.R.S32.HI R9, RZ, 0x1f, R11 ;  /* 0x0000001fff097819 */ /* 0x000fc6000001140b */
[----:B------:R-:W-:Y:S02]  /*0fa0*/  @P1 IADD3 R2, R2, 0x1, RZ ;  /* 0x0000000102021810 */ /* 0x000fe40007ffe0ff */
[----:B------:R-:W-:Y:S01]  /*0fb0*/  ISETP.NE.AND P1, PT, RZ, c[0x0][0x1c8], PT ;  /* 0x00007200ff007a0c */ /* 0x000fe20003f25270 */
[----:B------:R-:W-:-:S03]  /*0fc0*/  IMAD R4, R9, c[0x0][0x198], RZ ;  /* 0x0000660009047a24 */ /* 0x000fc600078e02ff */
[----:B------:R-:W-:-:S09]  /*0fd0*/  @!P0 IADD3 R2, -R2, RZ, RZ ;  /* 0x000000ff02028210 */ /* 0x000fd20007ffe1ff */
[----:B------:R-:W-:-:S04]  /*0fe0*/  @!P1 LOP3.LUT R2, RZ, c[0x0][0x1c8], RZ, 0x33, !PT ;  /* 0x00007200ff029a12 */ /* 0x000fc800078e33ff */
[----:B------:R-:W-:Y:S02]  /*0ff0*/  SHF.R.S32.HI R119, RZ, 0x1f, R2 ;  /* 0x0000001fff777819 */ /* 0x000fe40000011402 */
[----:B--2---:R-:W-:Y:S01]  /*1000*/  SHF.R.S32.HI R13, RZ, 0x1f, R0 ;  /* 0x0000001fff0d7819 */ /* 0x004fe20000011400 */
[----:B------:R-:W-:-:S04]  /*1010*/  IMAD.WIDE.U32 R14, R0, c[0x0][0x180], RZ ;  /* 0x00006000000e7a25 */ /* 0x000fc800078e00ff */
[C---:B------:R-:W-:Y:S02]  /*1020*/  IMAD R3, R13.reuse, c[0x0][0x180], RZ ;  /* 0x000060000d037a24 */ /* 0x040fe400078e02ff */
[----:B------:R-:W-:Y:S02]  /*1030*/  IMAD R13, R13, c[0x0][0x188], RZ ;  /* 0x000062000d0d7a24 */ /* 0x000fe400078e02ff */
[C---:B------:R-:W-:Y:S02]  /*1040*/  IMAD R3, R0.reuse, c[0x0][0x184], R3 ;  /* 0x0000610000037a24 */ /* 0x040fe400078e0203 */
[----:B------:R-:W-:Y:S02]  /*1050*/  IMAD R13, R0, c[0x0][0x18c], R13 ;  /* 0x00006300000d7a24 */ /* 0x000fe400078e020d */
[----:B------:R-:W-:Y:S02]  /*1060*/  IMAD.IADD R15, R15, 0x1, R3 ;  /* 0x000000010f0f7824 */ /* 0x000fe400078e0203 */
[----:B------:R-:W-:-:S02]  /*1070*/  IMAD R3, R11, c[0x0][0x19c], R4 ;  /* 0x000067000b037a24 */ /* 0x000fc400078e0204 */
[----:B------:R-:W-:-:S04]  /*1080*/  IMAD.WIDE.U32 R14, R11, c[0x0][0x198], R14 ;  /* 0x000066000b0e7a25 */ /* 0x000fc800078e000e */
[----:B------:R-:W-:Y:S01]  /*1090*/  IMAD.WIDE.U32 R16, R0, c[0x0][0x188], RZ ;  /* 0x0000620000107a25 */ /* 0x000fe200078e00ff */
[----:B------:R-:W-:-:S03]  /*10a0*/  IADD3 R15, R15, R3, RZ ;  /* 0x000000030f0f7210 */ /* 0x000fc60007ffe0ff */
[----:B------:R-:W-:Y:S01]  /*10b0*/  IMAD R3, R119, c[0x0][0x1b0], RZ ;  /* 0x00006c0077037a24 */ /* 0x000fe200078e02ff */
[----:B------:R-:W-:Y:S01]  /*10c0*/  IADD3 R13, R17, R13, RZ ;  /* 0x0000000d110d7210 */ /* 0x000fe20007ffe0ff */
[----:B------:R-:W-:-:S04]  /*10d0*/  IMAD.WIDE.U32 R14, R2, c[0x0][0x1b0], R14 ;  /* 0x00006c00020e7a25 */ /* 0x000fc800078e000e */
[----:B------:R-:W-:Y:S01]  /*10e0*/  IMAD R3, R2, c[0x0][0x1b4], R3 ;  /* 0x00006d0002037a24 */ /* 0x000fe200078e0203 */
[----:B------:R-:W-:Y:S01]  /*10f0*/  MOV R0, R14 ;  /* 0x0000000e00007202 */ /* 0x000fe20000000f00 */
[----:B------:R-:W-:Y:S02]  /*1100*/  IMAD.MOV.U32 R12, RZ, RZ, R16 ;  /* 0x000000ffff0c7224 */ /* 0x000fe400078e0010 */
[----:B------:R-:W-:Y:S01]  /*1110*/  IMAD.IADD R3, R15, 0x1, R3 ;  /* 0x000000010f037824 */ /* 0x000fe200078e0203 */
[----:B------:R-:W-:Y:S05]  /*1120*/  BRA `(.L_x_4102) ;  /* 0x0000045000007947 */ /* 0x000fea0003800000 */
.L_x_4101:
        /* <DEDUP_REMOVED lines=16> */
[----:B------:R-:W-:-:S04]  /*1230*/  MOV R6, R8 ;  /* 0x0000000800067202 */ /* 0x000fc80000000f00 */
.L_x_4103:
[----:B------:R-:W-:Y:S01]  /*1240*/  IABS R8, c[0x0][0x1c8] ;  /* 0x0000720000087a13 */ /* 0x000fe20000000000 */
[----:B------:R-:W-:Y:S01]  /*1250*/  IMAD.MOV.U32 R16, RZ, RZ, R6 ;  /* 0x000000ffff107224 */ /* 0x000fe200078e0006 */
[----:B------:R-:W-:Y:S01]  /*1260*/  MOV R17, R3 ;  /* 0x0000000300117202 */ /* 0x000fe20000000f00 */
[----:B------:R-:W-:Y:S01]  /*1270*/  @P4 IMAD.IADD R13, R4, 0x1, R13 ;  /* 0x00000001040d4824 */ /* 0x000fe200078e020d */
[----:B------:R-:W1:Y:S03]  /*1280*/  I2F.RP R9, R8 ;  /* 0x0000000800097306 */ /* 0x000e660000209400 */
[----:B------:R-:W-:-:S04]  /*1290*/  @P4 IMAD.WIDE.U32 R20, R13, c[0x0][0x1a0], RZ ;  /* 0x000068000d144a25 */ /* 0x000fc800078e00ff */
[----:B------:R-:W-:Y:S02]  /*12a0*/  @P4 IMAD R13, R13, c[0x0][0x1a4], R21 ;  /* 0x000069000d0d4a24 */ /* 0x000fe400078e0215 */
[----:B------:R-:W-:Y:S01]  /*12b0*/  @P4 IMAD.MOV.U32 R12, RZ, RZ, R20 ;  /* 0x000000ffff0c4224 */ /* 0x000fe200078e0014 */
        /* <DEDUP_REMOVED lines=8> */
[----:B------:R-:W-:Y:S01]  /*1340*/  IMAD.HI.U32 R2, R11, R0, RZ ;  /* 0x000000000b027227 */ /* 0x000fe200078e00ff */
[----:B------:R-:W-:-:S04]  /*1350*/  LEA R11, R165, 0xffffffc0, 0x6 ;  /* 0xffffffc0a50b7811 */ /* 0x000fc800078e30ff */
[----:B------:R-:W-:Y:S01]  /*1360*/  IADD3 R9, -R2, RZ, RZ ;  /* 0x000000ff02097210 */ /* 0x000fe20007ffe1ff */
[----:B------:R-:W-:-:S04]  /*1370*/  IMAD.WIDE.U32 R16, R11, c[0x0][0x198], R16 ;  /* 0x000066000b107a25 */ /* 0x000fc800078e0010 */
[----:B------:R-:W-:Y:S01]  /*1380*/  IMAD R9, R8, R9, R0 ;  /* 0x0000000908097224 */ /* 0x000fe200078e0200 */
[----:B------:R-:W-:-:S04]  /*1390*/  LOP3.LUT R0, R136, c[0x0][0x1c8], RZ, 0x3c, !PT ;  /* 0x0000720088007a12 */ /* 0x000fc800078e3cff */
[----:B------:R-:W-:Y:S02]  /*13a0*/  ISETP.GT.U32.AND P0, PT, R8, R9, PT ;  /* 0x000000090800720c */ /* 0x000fe40003f04070 */
[----:B------:R-:W-:-:S11]  /*13b0*/  ISETP.GE.AND P1, PT, R0, RZ, PT ;  /* 0x000000ff0000720c */ /* 0x000fd60003f26270 */
[----:B------:R-:W-:Y:S01]  /*13c0*/  @!P0 IMAD.IADD R9, R9, 0x1, -R8 ;  /* 0x0000000109098824 */ /* 0x000fe200078e0a08 */
[----:B------:R-:W-:Y:S02]  /*13d0*/  @!P0 IADD3 R2, R2, 0x1, RZ ;  /* 0x0000000102028810 */ /* 0x000fe40007ffe0ff */
[----:B------:R-:W-:Y:S02]  /*13e0*/  ISETP.NE.AND P0, PT, RZ, c[0x0][0x1c8], PT ;  /* 0x00007200ff007a0c */ /* 0x000fe40003f05270 */
[----:B------:R-:W-:Y:S02]  /*13f0*/  ISETP.GE.U32.AND P2, PT, R9, R8, PT ;  /* 0x000000080900720c */ /* 0x000fe40003f46070 */
[----:B------:R-:W-:-:S05]  /*1400*/  SHF.R.S32.HI R9, RZ, 0x1f, R11 ;  /* 0x0000001fff097819 */ /* 0x000fca000001140b */
[----:B------:R-:W-:-:S04]  /*1410*/  IMAD R0, R9, c[0x0][0x198], RZ ;  /* 0x0000660009007a24 */ /* 0x000fc800078e02ff */
[----:B------:R-:W-:Y:S02]  /*1420*/  IMAD R0, R11, c[0x0][0x19c], R0 ;  /* 0x000067000b007a24 */ /* 0x000fe400078e0200 */
[----:B------:R-:W-:-:S03]  /*1430*/  @P2 IADD3 R2, R2, 0x1, RZ ;  /* 0x0000000102022810 */ /* 0x000fc60007ffe0ff */
[----:B------:R-:W-:Y:S02]  /*1440*/  IADD3 R17, R17, R0, RZ ;  /* 0x0000000011117210 */ /* 0x000fe40007ffe0ff */
        /* <DEDUP_REMOVED lines=19> */
.L_x_4102:
[----:B------:R1:W5:Y:S01]  /*1580*/  @P5 LDG.E R122, [R142.64] ;  /* 0x000000068e7a5981 */ /* 0x000362000c1e1900 */
[----:B------:R-:W-:Y:S01]  /*1590*/  ISETP.NE.AND P0, PT, R239, -0x1, PT ;  /* 0xffffffffef00780c */ /* 0x000fe20003f05270 */
[----:B------:R-:W-:Y:S01]  /*15a0*/  IMAD.MOV.U32 R21, RZ, RZ, 0x2 ;  /* 0x00000002ff157424 */ /* 0x000fe200078e00ff */
[----:B------:R-:W-:Y:S01]  /*15b0*/  SHF.R.S32.HI R131, RZ, 0x1f, R56 ;  /* 0x0000001fff837819 */ /* 0x000fe20000011438 */
[----:B------:R-:W-:Y:S01]  /*15c0*/  IMAD.MOV.U32 R128, RZ, RZ, c[0x0][0x230] ;  /* 0x00008c00ff807624 */ /* 0x000fe200078e00ff */
[----:B------:R-:W-:Y:S01]  /*15d0*/  MOV R25, c[0x0][0x230] ;  /* 0x00008c0000197a02 */ /* 0x000fe20000000f00 */
[----:B------:R-:W-:Y:S01]  /*15e0*/  IMAD.MOV.U32 R24, RZ, RZ, RZ ;  /* 0x000000ffff187224 */ /* 0x000fe200078e00ff */
[----:B------:R-:W-:Y:S01]  /*15f0*/  LEA.HI R57, R131, R56, RZ, 0x3 ;  /* 0x0000003883397211 */ /* 0x000fe200078f18ff */
[----:B------:R-:W-:Y:S02]  /*1600*/  IMAD.MOV.U32 R146, RZ, RZ, c[0x0][0x198] ;  /* 0x00006600ff927624 */ /* 0x000fe400078e00ff */
[----:B------:R-:W-:Y:S01]  /*1610*/  IMAD.HI.U32 R128, R21, R128, R24 ;  /* 0x0000008015807227 */ /* 0x000fe200078e0018 */
[----:B------:R-:W-:-:S02]  /*1620*/  SHF.R.S32.HI R140, RZ, 0x3, R57 ;  /* 0x00000003ff8c7819 */ /* 0x000fc40000011439 */
[----:B------:R-:W-:Y:S01]  /*1630*/  LOP3.LUT R57, R57, 0xfffffff8, RZ, 0xc0, !PT ;  /* 0xfffffff839397812 */ /* 0x000fe200078ec0ff */
[----:B------:R-:W-:Y:S01]  /*1640*/  @!P0 IMAD R6, R5, c[0x0][0x178], RZ ;  /* 0x00005e0005068a24 */ /* 0x000fe200078e02ff */
[----:B------:R-:W-:Y:S01]  /*1650*/  SHF.R.S32.HI R141, RZ, 0x1f, R140 ;  /* 0x0000001fff8d7819 */ /* 0x000fe2000001148c */
[----:B------:R-:W-:Y:S01]  /*1660*/  IMAD.SHL.U32 R23, R140, 0x40, RZ ;  /* 0x000000408c177824 */ /* 0x000fe200078e00ff */
[----:B------:R-:W-:Y:S01]  /*1670*/  SHF.L.U64.HI R54, R146, R109, c[0x0][0x19c] ;  /* 0x0000670092367619 */ /* 0x000fe2000001026d */
[----:B------:R-:W-:Y:S01]  /*1680*/  IMAD.IADD R57, R56, 0x1, -R57 ;  /* 0x0000000138397824 */ /* 0x000fe200078e0a39 */
[----:B------:R-:W-:Y:S01]  /*1690*/  SHF.R.S32.HI R127, RZ, 0x1, R128 ;  /* 0x00000001ff7f7819 */ /* 0x000fe20000011480 */
[----:B-----5:R-:W-:Y:S01]  /*16a0*/  @P0 IMAD.WIDE.U32 R14, R239, c[0x0][0x190], RZ ;  /* 0x00006400ef0e0a25 */ /* 0x020fe200078e00ff */
[----:B------:R-:W-:Y:S02]  /*16b0*/  LOP3.LUT R23, R23, 0x1c0, RZ, 0xc0, !PT ;  /* 0x000001c017177812 */ /* 0x000fe400078ec0ff */
[----:B------:R-:W-:Y:S01]  /*16c0*/  SHF.L.U32 R24, R57, 0x3, RZ ;  /* 0x0000000339187819 */ /* 0x000fe200000006ff */
[----:B------:R-:W-:Y:S01]  /*16d0*/  @!P0 IMAD.WIDE.U32 R16, R7, c[0x0][0x178], RZ ;  /* 0x00005e0007108a25 */ /* 0x000fe200078e00ff */
[----:B------:R-:W-:-:S02]  /*16e0*/  SHF.R.U32.HI R132, RZ, 0x3, R23 ;  /* 0x00000003ff847819 */ /* 0x000fc40000011617 */
[----:B------:R-:W-:Y:S01]  /*16f0*/  LOP3.LUT R21, R23, 0x38, R24, 0xf8, !PT ;  /* 0x0000003817157812 */ /* 0x000fe200078ef818 */
[----:B------:R-:W-:Y:S01]  /*1700*/  @!P0 IMAD R6, R7, c[0x0][0x17c], R6 ;  /* 0x00005f0007068a24 */ /* 0x000fe200078e0206 */
[----:B------:R-:W-:Y:S01]  /*1710*/  SHF.R.S32.HI R25, RZ, 0x1f, R24 ;  /* 0x0000001fff197819 */ /* 0x000fe20000011418 */
[----:B------:R-:W-:Y:S01]  /*1720*/  @P0 IMAD R15, R239, c[0x0][0x194], R15 ;  /* 0x00006500ef0f0a24 */ /* 0x000fe200078e020f */
[----:B------:R-:W-:Y:S01]  /*1730*/  LOP3.LUT R132, R21, R132, RZ, 0x3c, !PT ;  /* 0x0000008415847212 */ /* 0x000fe200078e3cff */
[----:B------:R-:W-:Y:S01]  /*1740*/  @!P0 IMAD.IADD R15, R17, 0x1, R6 ;  /* 0x00000001110f8824 */ /* 0x000fe200078e0206 */
[----:B------:R-:W-:Y:S01]  /*1750*/  LEA.HI R17, R131, R56, RZ, 0x6 ;  /* 0x0000003883117211 */ /* 0x000fe200078f30ff */
[----:B------:R-:W-:Y:S01]  /*1760*/  @P0 IMAD.MOV.U32 R4, RZ, RZ, R14 ;  /* 0x000000ffff040224 */ /* 0x000fe200078e000e */
[----:B------:R-:W-:Y:S01]  /*1770*/  @!P0 MOV R4, R16 ;  /* 0x0000001000048202 */ /* 0x000fe20000000f00 */
[----:B------:R-:W-:Y:S01]  /*1780*/  IMAD.WIDE R18, R19, 0x40, R140 ;  /* 0x0000004013127825 */ /* 0x000fe200078e028c */
[----:B------:R-:W-:-:S02]  /*1790*/  IADD3 R12, P0, R24, R12, RZ ;  /* 0x0000000c180c7210 */ /* 0x000fc40007f1e0ff */
[----:B------:R-:W-:Y:S01]  /*17a0*/  IADD3 R14, P1, R24, R4, RZ ;  /* 0x00000004180e7210 */ /* 0x000fe20007f3e0ff */
[----:B------:R-:W-:Y:S01]  /*17b0*/  IMAD.SHL.U32 R17, R17, 0x8, RZ ;  /* 0x0000000811117824 */ /* 0x000fe200078e00ff */
[----:B------:R-:W-:Y:S01]  /*17c0*/  IADD3.X R13, R25, R13, RZ, P0, !PT ;  /* 0x0000000d190d7210 */ /* 0x000fe200007fe4ff */
[----:B------:R-:W-:Y:S01]  /*17d0*/  IMAD R6, R19, c[0x0][0x190], RZ ;  /* 0x0000640013067a24 */ /* 0x000fe200078e02ff */
[----:B------:R-:W-:Y:S01]  /*17e0*/  IADD3 R11, P0, R140, R11, RZ ;  /* 0x0000000b8c0b7210 */ /* 0x000fe20007f1e0ff */
[----:B------:R-:W-:Y:S01]  /*17f0*/  IMAD.X R15, R25, 0x1, R15, P1 ;  /* 0x00000001190f7824 */ /* 0x000fe200008e060f */
[----:B------:R-:W-:Y:S01]  /*1800*/  LOP3.LUT R132, R132, 0xfffffe00, R17, 0xf8, !PT ;  /* 0xfffffe0084847812 */ /* 0x000fe200078ef811 */
[----:B------:R-:W-:Y:S01]  /*1810*/  IMAD R17, R119, c[0x0][0x1b8], RZ ;  /* 0x00006e0077117a24 */ /* 0x000fe200078e02ff */
[----:B------:R-:W-:Y:S01]  /*1820*/  LEA.HI R131, R131, R56, RZ, 0x4 ;  /* 0x0000003883837211 */ /* 0x000fe200078f20ff */
[----:B------:R-:W-:-:S03]  /*1830*/  IMAD.WIDE.U32 R12, R2, c[0x0][0x1b8], R12 ;  /* 0x00006e00020c7a25 */ /* 0x000fc600078e000c */
[----:B------:R-:W-:Y:S01]  /*1840*/  LOP3.LUT R129, R131, 0xfffffff0, RZ, 0xc0, !PT ;  /* 0xfffffff083817812 */ /* 0x000fe200078ec0ff */
[----:B------:R-:W-:Y:S02]  /*1850*/  IMAD R4, R2, c[0x0][0x1bc], R17 ;  /* 0x00006f0002047a24 */ /* 0x000fe400078e0211 */
[C---:B------:R-:W-:Y:S02]  /*1860*/  IMAD R6, R18.reuse, c[0x0][0x194], R6 ;  /* 0x0000650012067a24 */ /* 0x040fe400078e0206 */
[----:B------:R-:W-:Y:S01]  /*1870*/  IMAD.WIDE.U32 R14, R18, c[0x0][0x190], R14 ;  /* 0x00006400120e7a25 */ /* 0x000fe200078e000e */
[----:B------:R-:W-:Y:S02]  /*1880*/  IADD3 R13, R13, R4, RZ ;  /* 0x000000040d0d7210 */ /* 0x000fe40007ffe0ff */
[----:B------:R-:W-:Y:S01]  /*1890*/  SHF.R.S32.HI R4, RZ, 0x1f, R136 ;  /* 0x0000001fff047819 */ /* 0x000fe20000011488 */
[----:B------:R-:W-:Y:S01]  /*18a0*/  IMAD.X R9, R141, 0x1, R9, P0 ;  /* 0x000000018d097824 */ /* 0x000fe200000e0609 */
[----:B------:R-:W-:Y:S01]  /*18b0*/  IADD3 R134, P0, R24, R0, RZ ;  /* 0x0000000018867210 */ /* 0x000fe20007f1e0ff */
[----:B------:R-:W-:-:S02]  /*18c0*/  IMAD.IADD R15, R15, 0x1, R6 ;  /* 0x000000010f0f7824 */ /* 0x000fc400078e0206 */
[----:B------:R-:W-:Y:S02]  /*18d0*/  IMAD R6, R9, c[0x0][0x1a0], RZ ;  /* 0x0000680009067a24 */ /* 0x000fe400078e02ff */
[----:B------:R-:W-:-:S04]  /*18e0*/  IMAD.WIDE.U32 R12, R11, c[0x0][0x1a0], R12 ;  /* 0x000068000b0c7a25 */ /* 0x000fc800078e000c */
[----:B------:R-:W-:Y:S01]  /*18f0*/  IMAD R6, R11, c[0x0][0x1a4], R6 ;  /* 0x000069000b067a24 */ /* 0x000fe200078e0206 */
[----:B------:R-:W-:Y:S01]  /*1900*/  SHF.R.S32.HI R11, RZ, 0x1f, R90 ;  /* 0x0000001fff0b7819 */ /* 0x000fe2000001145a */
[----:B------:R-:W-:Y:S02]  /*1910*/  IMAD R9, R141, c[0x0][0x198], RZ ;  /* 0x000066008d097a24 */ /* 0x000fe400078e02ff */
[----:B------:R-:W-:Y:S01]  /*1920*/  IMAD.X R135, R25, 0x1, R3, P0 ;  /* 0x0000000119877824 */ /* 0x000fe200000e0603 */
[----:B------:R-:W-:Y:S01]  /*1930*/  LEA.HI R88, R11, R90, RZ, 0x6 ;  /* 0x0000005a0b587211 */ /* 0x000fe200078f30ff */
[----:B------:R-:W-:Y:S01]  /*1940*/  IMAD.IADD R129, R56, 0x1, -R129 ;  /* 0x0000000138817824 */ /* 0x000fe200078e0a81 */
[----:B------:R-:W-:Y:S01]  /*1950*/  IADD3 R6, R13, R6, RZ ;  /* 0x000000060d067210 */ /* 0x000fe20007ffe0ff */
[C---:B------:R-:W-:Y:S01]  /*1960*/  IMAD R3, R140.reuse, c[0x0][0x19c], R9 ;  /* 0x000067008c037a24 */ /* 0x040fe200078e0209 */
[----:B------:R-:W-:Y:S01]  /*1970*/  SHF.R.S32.HI R88, RZ, 0x6, R88 ;  /* 0x00000006ff587819 */ /* 0x000fe20000011458 */
[----:B------:R-:W-:Y:S01]  /*1980*/  IMAD.WIDE.U32 R134, R140, c[0x0][0x198], R134 ;  /* 0x000066008c867a25 */ /* 0x000fe200078e0086 */
[----:B------:R-:W-:-:S02]  /*1990*/  SHF.R.S32.HI R130, RZ, 0x1f, R129 ;  /* 0x0000001fff827819 */ /* 0x000fc40000011481 */
[----:B------:R-:W-:Y:S01]  /*19a0*/  IMNMX R88, RZ, R88, !PT ;  /* 0x00000058ff587217 */ /* 0x000fe20007800200 */
[----:B------:R-:W-:Y:S01]  /*19b0*/  IMAD.IADD R48, R135, 0x1, R3 ;  /* 0x0000000187307824 */ /* 0x000fe200078e0203 */
[----:B------:R-:W-:Y:S01]  /*19c0*/  LEA.HI R130, R130, R129, RZ, 0x3 ;  /* 0x0000008182827211 */ /* 0x000fe200078f18ff */
[----:B------:R-:W-:Y:S01]  /*19d0*/  IMAD R139, R4, c[0x0][0x1a8], RZ ;  /* 0x00006a00048b7a24 */ /* 0x000fe200078e02ff */
[----:B------:R-:W-:Y:S01]  /*19e0*/  ISETP.GT.AND P2, PT, R165, R88, PT ;  /* 0x00000058a500720c */ /* 0x000fe20003f44270 */
[----:B------:R-:W-:Y:S01]  /*19f0*/  IMAD.SHL.U32 R55, R146, 0x10, RZ ;  /* 0x0000001092377824 */ /* 0x000fe200078e00ff */
[----:B------:R-:W-:Y:S01]  /*1a00*/  LEA R92, P0, R12, c[0x0][0x170], 0x1 ;  /* 0x00005c000c5c7a11 */ /* 0x000fe200078008ff */
[----:B------:R-:W-:Y:S01]  /*1a10*/  IMAD R139, R136, c[0x0][0x1ac], R139 ;  /* 0x00006b00888b7a24 */ /* 0x000fe200078e028b */
[----:B------:R-:W-:Y:S01]  /*1a20*/  SHF.L.U64.HI R87, R12, 0x1, R6 ;  /* 0x000000010c577819 */ /* 0x000fe20000010206 */
[----:B------:R-:W-:Y:S01]  /*1a30*/  IMAD.WIDE.U32 R136, R136, c[0x0][0x1a8], R14 ;  /* 0x00006a0088887a25 */ /* 0x000fe200078e000e */
[----:B------:R-:W-:-:S02]  /*1a40*/  LEA R236, P1, R134, c[0x0][0x168], 0x1 ;  /* 0x00005a0086ec7a11 */ /* 0x000fc400078208ff */
[----:B------:R-:W-:Y:S01]  /*1a50*/  SHF.L.U64.HI R235, R134, 0x1, R48 ;  /* 0x0000000186eb7819 */ /* 0x000fe20000010230 */
[----:B------:R-:W-:Y:S01]  /*1a60*/  IMAD.SHL.U32 R126, R57, 0x4, RZ ;  /* 0x00000004397e7824 */ /* 0x000fe200078e00ff */
[----:B------:R-:W-:Y:S01]  /*1a70*/  LOP3.LUT R8, R130, 0xfffffff8, RZ, 0xc0, !PT ;  /* 0xfffffff882087812 */ /* 0x000fe200078ec0ff */
[----:B------:R-:W-:Y:S01]  /*1a80*/  IMAD.MOV.U32 R148, RZ, RZ, R236 ;  /* 0x000000ffff947224 */ /* 0x000fe200078e00ec */
[----:B------:R-:W-:Y:S02]  /*1a90*/  IADD3.X R235, R235, c[0x0][0x16c], RZ, P1, !PT ;  /* 0x00005b00ebeb7a10 */ /* 0x000fe40000ffe4ff */
[----:B------:R-:W-:Y:S01]  /*1aa0*/  IADD3.X R87, R87, c[0x0][0x174], RZ, P0, !PT ;  /* 0x00005d0057577a10 */ /* 0x000fe200007fe4ff */
[----:B------:R-:W-:Y:S01]  /*1ab0*/  IMAD.IADD R129, R129, 0x1, -R8 ;  /* 0x0000000181817824 */ /* 0x000fe200078e0a08 */
[----:B------:R-:W-:Y:S01]  /*1ac0*/  MOV R4, c[0x0][0x1a0] ;  /* 0x0000680000047a02 */ /* 0x000fe20000000f00 */
[----:B------:R-:W-:Y:S01]  /*1ad0*/  IMAD.MOV.U32 R149, RZ, RZ, R235 ;  /* 0x000000ffff957224 */ /* 0x000fe200078e00eb */
[----:B------:R-:W-:Y:S01]  /*1ae0*/  IADD3 R139, R137, R139, RZ ;  /* 0x0000008b898b7210 */ /* 0x000fe20007ffe0ff */
[----:B------:R-:W-:Y:S01]  /*1af0*/  IMAD.MOV.U32 R243, RZ, RZ, R87 ;  /* 0x000000fffff37224 */ /* 0x000fe200078e0057 */
[----:B------:R-:W-:-:S02]  /*1b00*/  SHF.L.U64.HI R124, R4, R109, c[0x0][0x1a4] ;  /* 0x00006900047c7619 */ /* 0x000fc4000001026d */
[----:B------:R-:W-:Y:S02]  /*1b10*/  SHF.L.U32 R125, R4, 0x4, RZ ;  /* 0x00000004047d7819 */ /* 0x000fe400000006ff */
[----:B------:R-:W-:Y:S01]  /*1b20*/  MOV R242, R92 ;  /* 0x0000005c00f27202 */ /* 0x000fe20000000f00 */
[----:B------:R-:W-:Y:S01]  /*1b30*/  @!P5 IMAD.MOV.U32 R122, RZ, RZ, RZ ;  /* 0x000000ffff7ad224 */ /* 0x000fe200078e00ff */
[----:B------:R-:W-:Y:S05]  /*1b40*/  @!P2 BRA `(.L_x_4104) ;  /* 0x0000adc00000a947 */ /* 0x000fea0003800000 */
[----:B-1----:R-:W-:Y:S01]  /*1b50*/  LEA R3, R165, 0xffffffc0, 0x6 ;  /* 0xffffffc0a5037811 */ /* 0x002fe200078e30ff */
[C---:B------:R-:W-:Y:S01]  /*1b60*/  IMAD R6, R5.reuse, c[0x0][0x280], RZ ;  /* 0x0000a00005067a24 */ /* 0x040fe200078e02ff */
[----:B------:R-:W-:Y:S01]  /*1b70*/  SHF.R.S32.HI R8, RZ, 0x1f, R90 ;  /* 0x0000001fff087819 */ /* 0x000fe2000001145a */
[----:B------:R-:W-:Y:S01]  /*1b80*/  IMAD R5, R5, c[0x0][0x278], RZ ;  /* 0x00009e0005057a24 */ /* 0x000fe200078e02ff */
[----:B------:R-:W-:Y:S01]  /*1b90*/  SHF.R.S32.HI R9, RZ, 0x1f, R3 ;  /* 0x0000001fff097819 */ /* 0x000fe20000011403 */
[----:B------:R-:W-:Y:S01]  /*1ba0*/  IMAD.WIDE.U32 R12, R7, c[0x0][0x278], R24 ;  /* 0x00009e00070c7a25 */ /* 0x000fe200078e0018 */
[----:B------:R-:W-:Y:S01]  /*1bb0*/  IADD3 R0, P1, P0, R3, R140, -R90 ;  /* 0x0000008c03007210 */ /* 0x000fe2000783e85a */
[----:B------:R-:W-:Y:S01]  /*1bc0*/  UMOV UR9, 0x20 ;  /* 0x0000002000097882 */ /* 0x000fe20000000000 */
[C---:B------:R-:W-:Y:S01]  /*1bd0*/  IADD3 R61, R140.reuse, 0x10, RZ ;  /* 0x000000108c3d7810 */ /* 0x040fe20007ffe0ff */
[----:B------:R-:W-:Y:S01]  /*1be0*/  IMAD R5, R7, c[0x0][0x27c], R5 ;  /* 0x00009f0007057a24 */ /* 0x000fe200078e0205 */
[----:B------:R-:W-:Y:S01]  /*1bf0*/  IADD3.X R8, R9, R141, ~R8, P1, P0 ;  /* 0x0000008d09087210 */ /* 0x000fe20000fe0c08 */
[C---:B------:R-:W-:Y:S01]  /*1c00*/  IMAD R6, R7.reuse, c[0x0][0x284], R6 ;  /* 0x0000a10007067a24 */ /* 0x040fe200078e0206 */
[----:B------:R-:W-:Y:S01]  /*1c10*/  ULDC.64 UR4, c[0x0][0x1a0] ;  /* 0x0000680000047ab9 */ /* 0x000fe20000000a00 */
[----:B------:R-:W-:Y:S01]  /*1c20*/  IMAD.WIDE.U32 R10, R7, c[0x0][0x280], R24 ;  /* 0x0000a000070a7a25 */ /* 0x000fe200078e0018 */
[----:B------:R-:W-:Y:S01]  /*1c30*/  UIMAD UR8, UR9, UR5, URZ ;  /* 0x00000005090872a4 */ /* 0x000fe2000f8e023f */
[C---:B------:R-:W-:Y:S01]  /*1c40*/  IADD3 R60, R140.reuse, 0x20, RZ ;  /* 0x000000208c3c7810 */ /* 0x040fe20007ffe0ff */
[----:B------:R-:W-:Y:S01]  /*1c50*/  ULDC UR10, c[0x0][0x19c] ;  /* 0x00006700000a7ab9 */ /* 0x000fe20000000800 */
[----:B------:R-:W-:Y:S01]  /*1c60*/  IMAD.IADD R13, R13, 0x1, R5 ;  /* 0x000000010d0d7824 */ /* 0x000fe200078e0205 */
[----:B------:R-:W-:Y:S01]  /*1c70*/  UIMAD UR10, UR9, UR10, URZ ;  /* 0x0000000a090a72a4 */ /* 0x000fe2000f8e023f */
[----:B------:R-:W-:Y:S01]  /*1c80*/  IMAD.IADD R11, R11, 0x1, R6 ;  /* 0x000000010b0b7824 */ /* 0x000fe200078e0206 */
[----:B------:R-:W-:Y:S01]  /*1c90*/  IADD3 R59, R140, 0x30, RZ ;  /* 0x000000308c3b7810 */ /* 0x000fe20007ffe0ff */
[----:B------:R-:W-:Y:S01]  /*1ca0*/  IMAD R5, R8, c[0x0][0x290], RZ ;  /* 0x0000a40008057a24 */ /* 0x000fe200078e02ff */
[----:B------:R-:W-:Y:S01]  /*1cb0*/  IADD3 R20, R24, 0x40, RZ ;  /* 0x0000004018147810 */ /* 0x000fe20007ffe0ff */
[----:B------:R-:W-:Y:S01]  /*1cc0*/  IMAD R7, R8, c[0x0][0x288], RZ ;  /* 0x0000a20008077a24 */ /* 0x000fe200078e02ff */
[----:B------:R-:W-:Y:S01]  /*1cd0*/  IADD3 R19, R24, 0x80, RZ ;  /* 0x0000008018137810 */ /* 0x000fe20007ffe0ff */
[----:B------:R-:W-:Y:S01]  /*1ce0*/  IMAD.WIDE.U32 R14, R4, 0x20, RZ ;  /* 0x00000020040e7825 */ /* 0x000fe200078e00ff */
[----:B------:R-:W-:-:S03]  /*1cf0*/  IADD3 R18, R24, 0xc0, RZ ;  /* 0x000000c018127810 */ /* 0x000fc60007ffe0ff */
[C---:B------:R-:W-:Y:S01]  /*1d00*/  IMAD.WIDE.U32 R10, R0.reuse, c[0x0][0x290], R10 ;  /* 0x0000a400000a7a25 */ /* 0x040fe200078e000a */
[----:B------:R-:W-:Y:S01]  /*1d10*/  IADD3 R114, R15, UR8, RZ ;  /* 0x000000080f727c10 */ /* 0x000fe2000fffe0ff */
[----:B------:R-:W-:Y:S02]  /*1d20*/  UMOV UR8, 0x60 ;  /* 0x0000006000087882 */ /* 0x000fe40000000000 */
[C---:B------:R-:W-:Y:S01]  /*1d30*/  IMAD R4, R0.reuse, c[0x0][0x294], R5 ;  /* 0x0000a50000047a24 */ /* 0x040fe200078e0205 */
[----:B------:R-:W-:Y:S01]  /*1d40*/  UIMAD UR11, UR8, UR5, URZ ;  /* 0x00000005080b72a4 */ /* 0x000fe2000f8e023f */
[----:B------:R-:W-:Y:S01]  /*1d50*/  IMAD.WIDE.U32 R8, R0, c[0x0][0x288], R12 ;  /* 0x0000a20000087a25 */ /* 0x000fe200078e000c */
[----:B------:R-:W-:Y:S01]  /*1d60*/  UIMAD.WIDE.U32 UR12, UR8, UR4, URZ ;  /* 0x00000004080c72a5 */ /* 0x000fe2000f8e003f */
[----:B------:R-:W-:Y:S01]  /*1d70*/  SHF.L.U64.HI R114, R14, 0x1, R114 ;  /* 0x000000010e727819 */ /* 0x000fe20000010272 */
[----:B------:R-:W-:Y:S01]  /*1d80*/  ULDC UR5, c[0x0][0x294] ;  /* 0x0000a50000057ab9 */ /* 0x000fe20000000800 */
[----:B------:R-:W-:Y:S01]  /*1d90*/  IMAD R0, R0, c[0x0][0x28c], R7 ;  /* 0x0000a30000007a24 */ /* 0x000fe200078e0207 */
[----:B------:R-:W-:Y:S01]  /*1da0*/  UIMAD UR5, UR8, UR5, URZ ;  /* 0x00000005080572a4 */ /* 0x000fe2000f8e023f */
[----:B------:R-:W-:Y:S01]  /*1db0*/  IMAD.IADD R122, R3, 0x1, R122 ;  /* 0x00000001037a7824 */ /* 0x000fe200078e027a */
[----:B------:R-:W-:Y:S01]  /*1dc0*/  ULDC UR4, c[0x0][0x230] ;  /* 0x00008c0000047ab9 */ /* 0x000fe20000000800 */
[----:B------:R-:W-:Y:S01]  /*1dd0*/  IMAD R3, R140, R127, R126 ;  /* 0x0000007f8c037224 */ /* 0x000fe200078e027e */
[----:B------:R-:W-:Y:S01]  /*1de0*/  UIADD3 UR11, UR13, UR11, URZ ;  /* 0x0000000b0d0b7290 */ /* 0x000fe2000fffe03f */
[----:B------:R-:W-:Y:S01]  /*1df0*/  IMAD.IADD R5, R11, 0x1, R4 ;  /* 0x000000010b057824 */ /* 0x000fe200078e0204 */
[----:B------:R-:W-:Y:S01]  /*1e00*/  ULDC.U8 UR8, c[0x0][0x313] ;  /* 0x0000c4c000087ab9 */ /* 0x000fe20000000000 */
[----:B------:R-:W-:-:S02]  /*1e10*/  IMAD.IADD R7, R9, 0x1, R0 ;  /* 0x0000000109077824 */ /* 0x000fc400078e0200 */
[----:B------:R-:W-:Y:S02]  /*1e20*/  IMAD R122, R127, R122, RZ ;  /* 0x0000007a7f7a7224 */ /* 0x000fe400078e02ff */
[----:B------:R-:W-:Y:S02]  /*1e30*/  IMAD.MOV.U32 R4, RZ, RZ, R10 ;  /* 0x000000ffff047224 */ /* 0x000fe400078e000a */
[C---:B------:R-:W-:Y:S01]  /*1e40*/  IMAD R117, R119.reuse, c[0x0][0x2a0], RZ ;  /* 0x0000a80077757a24 */ /* 0x040fe200078e02ff */
[----:B------:R-:W-:Y:S01]  /*1e50*/  SHF.R.S32.HI R123, RZ, 0x1f, R122 ;  /* 0x0000001fff7b7819 */ /* 0x000fe2000001147a */
[----:B------:R-:W-:Y:S01]  /*1e60*/  IMAD.IADD R0, R126, 0x1, R3 ;  /* 0x000000017e007824 */ /* 0x000fe200078e0203 */
[C---:B------:R-:W-:Y:S01]  /*1e70*/  IADD3 R50, P1, R122.reuse, R3, RZ ;  /* 0x000000037a327210 */ /* 0x040fe20007f3e0ff */
[----:B------:R-:W-:Y:S02]  /*1e80*/  IMAD R119, R119, c[0x0][0x298], RZ ;  /* 0x0000a60077777a24 */ /* 0x000fe400078e02ff */
[----:B------:R-:W-:Y:S01]  /*1e90*/  IMAD.MOV.U32 R6, RZ, RZ, R8 ;  /* 0x000000ffff067224 */ /* 0x000fe200078e0008 */
[----:B------:R-:W-:Y:S01]  /*1ea0*/  IADD3 R122, P0, R122, R0, RZ ;  /* 0x000000007a7a7210 */ /* 0x000fe20007f1e0ff */
[----:B------:R-:W-:Y:S01]  /*1eb0*/  IMAD.MOV.U32 R96, RZ, RZ, c[0x0][0x288] ;  /* 0x0000a200ff607624 */ /* 0x000fe200078e00ff */
[-C--:B------:R-:W-:Y:S01]  /*1ec0*/  LEA.HI.X.SX32 R3, R3, R123.reuse, 0x1, P1 ;  /* 0x0000007b03037211 */ /* 0x080fe200008f0eff */
[----:B------:R-:W-:Y:S01]  /*1ed0*/  IMAD R117, R2, c[0x0][0x2a4], R117 ;  /* 0x0000a90002757a24 */ /* 0x000fe200078e0275 */
[----:B------:R-:W-:Y:S01]  /*1ee0*/  LEA.HI.X.SX32 R123, R0, R123, 0x1, P0 ;  /* 0x0000007b007b7211 */ /* 0x000fe200000f0eff */
[----:B------:R-:W-:Y:S01]  /*1ef0*/  IMAD.WIDE.U32 R4, R2, c[0x0][0x2a0], R4 ;  /* 0x0000a80002047a25 */ /* 0x000fe200078e0004 */
[----:B------:R-:W-:-:S02]  /*1f00*/  SHF.L.U64.HI R89, R96, R109, c[0x0][0x28c] ;  /* 0x0000a30060597619 */ /* 0x000fc4000001026d */
[----:B------:R-:W-:Y:S01]  /*1f10*/  SHF.L.U64.HI R0, R50, 0x1, R3 ;  /* 0x0000000132007819 */ /* 0x000fe20000010203 */
[----:B------:R-:W-:Y:S01]  /*1f20*/  IMAD R119, R2, c[0x0][0x29c], R119 ;  /* 0x0000a70002777a24 */ /* 0x000fe200078e0277 */
[----:B------:R-:W-:Y:S01]  /*1f30*/  LEA R116, P1, R4, c[0x0][0x270], 0x1 ;  /* 0x00009c0004747a11 */ /* 0x000fe200078208ff */
[----:B------:R-:W-:Y:S01]  /*1f40*/  IMAD.WIDE.U32 R6, R2, c[0x0][0x298], R6 ;  /* 0x0000a60002067a25 */ /* 0x000fe200078e0006 */
[C---:B------:R-:W-:Y:S02]  /*1f50*/  SHF.L.U64.HI R123, R122.reuse, 0x1, R123 ;  /* 0x000000017a7b7819 */ /* 0x040fe4000001027b */
[----:B------:R-:W-:Y:S01]  /*1f60*/  SHF.L.U32 R122, R122, 0x1, RZ ;  /* 0x000000017a7a7819 */ /* 0x000fe200000006ff */
[----:B------:R-:W-:Y:S01]  /*1f70*/  IMAD.SHL.U32 R94, R96, 0x10, RZ ;  /* 0x00000010605e7824 */ /* 0x000fe200078e00ff */
[----:B------:R-:W-:Y:S01]  /*1f80*/  LEA R118, P0, R6, c[0x0][0x268], 0x1 ;  /* 0x00009a0006767a11 */ /* 0x000fe200078008ff */
[----:B------:R-:W-:Y:S02]  /*1f90*/  IMAD.IADD R117, R5, 0x1, R117 ;  /* 0x0000000105757824 */ /* 0x000fe400078e0275 */
[----:B------:R-:W-:Y:S01]  /*1fa0*/  IMAD.IADD R119, R7, 0x1, R119 ;  /* 0x0000000107777824 */ /* 0x000fe200078e0277 */
[-C--:B------:R-:W-:Y:S01]  /*1fb0*/  IADD3 R101, P4, R94, R94.reuse, RZ ;  /* 0x0000005e5e657210 */ /* 0x080fe20007f9e0ff */
[----:B------:R-:W-:Y:S01]  /*1fc0*/  IMAD.SHL.U32 R86, R127, 0x10, RZ ;  /* 0x000000107f567824 */ /* 0x000fe200078e00ff */
[----:B------:R-:W-:Y:S01]  /*1fd0*/  LEA.HI.X R117, R4, c[0x0][0x274], R117, 0x1, P1 ;  /* 0x00009d0004757a11 */ /* 0x000fe200008f0c75 */
[----:B------:R-:W-:Y:S01]  /*1fe0*/  IMAD.MOV.U32 R144, RZ, RZ, c[0x0][0x290] ;  /* 0x0000a400ff907624 */ /* 0x000fe200078e00ff */
[----:B------:R-:W-:Y:S01]  /*1ff0*/  LEA.HI.X R119, R6, c[0x0][0x26c], R119, 0x1, P0 ;  /* 0x00009b0006777a11 */ /* 0x000fe200000f0c77 */
[----:B------:R-:W-:Y:S01]  /*2000*/  IMAD.X R102, R89, 0x1, R89, P4 ;  /* 0x0000000159667824 */ /* 0x000fe200020e0659 */
[C---:B------:R-:W-:Y:S01]  /*2010*/  IADD3 R97, P2, R101.reuse, 0x40, RZ ;  /* 0x0000004065617810 */ /* 0x040fe20007f5e0ff */
[----:B------:R-:W-:Y:S01]  /*2020*/  IMAD.MOV.U32 R91, RZ, RZ, 0x5 ;  /* 0x00000005ff5b7424 */ /* 0x000fe200078e00ff */
[C---:B------:R-:W-:Y:S01]  /*2030*/  IADD3 R99, P1, R101.reuse, 0x80, RZ ;  /* 0x0000008065637810 */ /* 0x040fe20007f3e0ff */
[----:B------:R-:W-:Y:S01]  /*2040*/  IMAD.SHL.U32 R50, R50, 0x2, RZ ;  /* 0x0000000232327824 */ /* 0x000fe200078e00ff */
[----:B------:R-:W-:Y:S01]  /*2050*/  IADD3 R101, P0, R101, 0xc0, RZ ;  /* 0x000000c065657810 */ /* 0x000fe20007f1e0ff */
[--C-:B------:R-:W-:Y:S01]  /*2060*/  IMAD.X R98, RZ, RZ, R102.reuse, P2 ;  /* 0x000000ffff627224 */ /* 0x100fe200010e0666 */
[C---:B------:R-:W-:Y:S01]  /*2070*/  IADD3 R81, R86.reuse, 0x40, RZ ;  /* 0x0000004056517810 */ /* 0x040fe20007ffe0ff */
[--C-:B------:R-:W-:Y:S01]  /*2080*/  IMAD.X R100, RZ, RZ, R102.reuse, P1 ;  /* 0x000000ffff647224 */ /* 0x100fe200008e0666 */
[C---:B------:R-:W-:Y:S01]  /*2090*/  IADD3 R77, R86.reuse, 0x80, RZ ;  /* 0x00000080564d7810 */ /* 0x040fe20007ffe0ff */
[----:B------:R-:W-:Y:S01]  /*20a0*/  IMAD.X R102, RZ, RZ, R102, P0 ;  /* 0x000000ffff667224 */ /* 0x000fe200000e0666 */
[C---:B------:R-:W-:Y:S01]  /*20b0*/  IADD3 R73, R86.reuse, 0xc0, RZ ;  /* 0x000000c056497810 */ /* 0x040fe20007ffe0ff */
[C---:B------:R-:W-:Y:S01]  /*20c0*/  IMAD.IADD R75, R86.reuse, 0x1, R81 ;  /* 0x00000001564b7824 */ /* 0x040fe200078e0251 */
[-C--:B------:R-:W-:Y:S01]  /*20d0*/  IADD3 R104, P0, R97, R94.reuse, RZ ;  /* 0x0000005e61687210 */ /* 0x080fe20007f1e0ff */
[----:B------:R-:W-:Y:S01]  /*20e0*/  IMAD.IADD R71, R86, 0x1, R77 ;  /* 0x0000000156477824 */ /* 0x000fe200078e024d */
[----:B------:R-:W-:Y:S01]  /*20f0*/  SHF.L.U64.HI R109, R144, R109, c[0x0][0x294] ;  /* 0x0000a500906d7619 */ /* 0x000fe2000001026d */
[----:B------:R-:W-:Y:S01]  /*2100*/  IMAD.IADD R67, R86, 0x1, R73 ;  /* 0x0000000156437824 */ /* 0x000fe200078e0249 */
[C---:B------:R-:W-:Y:S01]  /*2110*/  SHF.L.U64.HI R111, R144.reuse, R91, c[0x0][0x294] ;  /* 0x0000a500906f7619 */ /* 0x040fe2000001025b */
[C---:B------:R-:W-:Y:S01]  /*2120*/  IMAD.SHL.U32 R112, R144.reuse, 0x20, RZ ;  /* 0x0000002090707824 */ /* 0x040fe200078e00ff */
[----:B------:R-:W-:Y:S01]  /*2130*/  SHF.L.U32 R110, R144, 0x4, RZ ;  /* 0x00000004906e7819 */ /* 0x000fe200000006ff */
[----:B------:R-:W-:Y:S01]  /*2140*/  IMAD.WIDE.U32 R146, R146, 0x20, RZ ;  /* 0x0000002092927825 */ /* 0x000fe200078e00ff */
[----:B------:R-:W-:-:S02]  /*2150*/  IADD3 R106, P6, R99, R94, RZ ;  /* 0x0000005e636a7210 */ /* 0x000fc40007fde0ff */
[----:B------:R-:W-:Y:S01]  /*2160*/  IADD3 R108, P5, R101, R94, RZ ;  /* 0x0000005e656c7210 */ /* 0x000fe20007fbe0ff */
[C---:B------:R-:W-:Y:S01]  /*2170*/  IMAD.SHL.U32 R83, R127.reuse, 0x20, RZ ;  /* 0x000000207f537824 */ /* 0x040fe200078e00ff */
[----:B------:R-:W-:Y:S01]  /*2180*/  IADD3 R120, P4, R122, c[0x0][0x2b0], RZ ;  /* 0x0000ac007a787a10 */ /* 0x000fe20007f9e0ff */
[----:B------:R-:W-:Y:S01]  /*2190*/  IMAD R79, R127, 0x30, RZ ;  /* 0x000000307f4f7824 */ /* 0x000fe200078e02ff */
[----:B------:R-:W-:Y:S01]  /*21a0*/  IADD3 R26, P1, R50, c[0x0][0x2b0], RZ ;  /* 0x0000ac00321a7a10 */ /* 0x000fe20007f3e0ff */
[----:B------:R-:W-:Y:S01]  /*21b0*/  IMAD.WIDE.U32 R144, R144, 0x60, RZ ;  /* 0x0000006090907825 */ /* 0x000fe200078e00ff */
[----:B------:R-:W-:Y:S02]  /*21c0*/  IADD3 R122, P2, R122, c[0x0][0x2a8], RZ ;  /* 0x0000aa007a7a7a10 */ /* 0x000fe40007f5e0ff */
[----:B------:R-:W-:Y:S01]  /*21d0*/  SHF.L.U64.HI R91, R96, R91, c[0x0][0x28c] ;  /* 0x0000a300605b7619 */ /* 0x000fe2000001025b */
[----:B------:R-:W-:Y:S01]  /*21e0*/  IMAD.IADD R69, R86, 0x1, R75 ;  /* 0x0000000156457824 */ /* 0x000fe200078e024b */
[----:B------:R-:W-:Y:S01]  /*21f0*/  SHF.L.U64.HI R111, R112, 0x1, R111 ;  /* 0x00000001706f7819 */ /* 0x000fe2000001026f */
[----:B------:R-:W-:Y:S01]  /*2200*/  IMAD.IADD R65, R86, 0x1, R71 ;  /* 0x0000000156417824 */ /* 0x000fe200078e0247 */
[----:B------:R-:W-:Y:S01]  /*2210*/  SHF.L.U64.HI R109, R110, 0x1, R109 ;  /* 0x000000016e6d7819 */ /* 0x000fe2000001026d */
[----:B------:R-:W-:Y:S01]  /*2220*/  IMAD.IADD R63, R86, 0x1, R67 ;  /* 0x00000001563f7824 */ /* 0x000fe200078e0243 */
[----:B------:R-:W-:Y:S01]  /*2230*/  IADD3.X R121, R123, c[0x0][0x2b4], RZ, P4, !PT ;  /* 0x0000ad007b797a10 */ /* 0x000fe200027fe4ff */
[----:B------:R-:W-:Y:S01]  /*2240*/  IMAD.X R103, R98, 0x1, R89, P0 ;  /* 0x0000000162677824 */ /* 0x000fe200000e0659 */
[----:B------:R-:W-:Y:S01]  /*2250*/  IADD3 R50, P0, R50, c[0x0][0x2a8], RZ ;  /* 0x0000aa0032327a10 */ /* 0x000fe20007f1e0ff */
[----:B------:R-:W-:Y:S01]  /*2260*/  IMAD.MOV.U32 R85, RZ, RZ, c[0x0][0x290] ;  /* 0x0000a400ff557624 */ /* 0x000fe200078e00ff */
[----:B------:R-:W-:Y:S01]  /*2270*/  SHF.R.S32.HI R84, RZ, 0x1f, R86 ;  /* 0x0000001fff547819 */ /* 0x000fe20000011456 */
[----:B------:R-:W-:Y:S01]  /*2280*/  IMAD.SHL.U32 R113, R14, 0x2, RZ ;  /* 0x000000020e717824 */ /* 0x000fe200078e00ff */
[----:B------:R-:W-:Y:S01]  /*2290*/  SHF.R.S32.HI R82, RZ, 0x1f, R83 ;  /* 0x0000001fff527819 */ /* 0x000fe20000011453 */
[----:B------:R-:W-:Y:S01]  /*22a0*/  IMAD.MOV.U32 R17, RZ, RZ, R165 ;  /* 0x000000ffff117224 */ /* 0x000fe200078e00a5 */
[----:B------:R-:W-:Y:S01]  /*22b0*/  SHF.R.S32.HI R78, RZ, 0x1f, R79 ;  /* 0x0000001fff4e7819 */ /* 0x000fe2000001144f */
[----:B------:R-:W-:Y:S01]  /*22c0*/  IMAD.SHL.U32 R96, R96, 0x20, RZ ;  /* 0x0000002060607824 */ /* 0x000fe200078e00ff */
[----:B------:R-:W-:Y:S01]  /*22d0*/  IADD3 R95, R147, UR10, RZ ;  /* 0x0000000a935f7c10 */ /* 0x000fe2000fffe0ff */
[----:B------:R-:W-:Y:S01]  /*22e0*/  IMAD.SHL.U32 R112, R112, 0x2, RZ ;  /* 0x0000000270707824 */ /* 0x000fe200078e00ff */
[----:B------:R-:W-:Y:S01]  /*22f0*/  SHF.R.S32.HI R80, RZ, 0x1f, R81 ;  /* 0x0000001fff507819 */ /* 0x000fe20000011451 */
[----:B------:R-:W-:Y:S01]  /*2300*/  IMAD.SHL.U32 R110, R110, 0x2, RZ ;  /* 0x000000026e6e7824 */ /* 0x000fe200078e00ff */
[----:B------:R-:W-:Y:S01]  /*2310*/  SHF.R.S32.HI R76, RZ, 0x1f, R77 ;  /* 0x0000001fff4c7819 */ /* 0x000fe2000001144d */
[----:B------:R-:W-:Y:S01]  /*2320*/  IMAD.X R105, R100, 0x1, R89, P6 ;  /* 0x0000000164697824 */ /* 0x000fe200030e0659 */
[----:B------:R-:W-:Y:S01]  /*2330*/  SHF.R.S32.HI R72, RZ, 0x1f, R73 ;  /* 0x0000001fff487819 */ /* 0x000fe20000011449 */
[----:B------:R-:W-:Y:S01]  /*2340*/  IMAD.X R107, R102, 0x1, R89, P5 ;  /* 0x00000001666b7824 */ /* 0x000fe200028e0659 */
[----:B------:R-:W-:Y:S01]  /*2350*/  IADD3 R115, R145, UR5, RZ ;  /* 0x0000000591737c10 */ /* 0x000fe2000fffe0ff */
[----:B------:R-:W-:Y:S01]  /*2360*/  IMAD.U32 R85, R85, -0x40, RZ ;  /* 0xffffffc055557824 */ /* 0x000fe200078e00ff */
[----:B------:R-:W-:-:S02]  /*2370*/  SHF.R.S32.HI R74, RZ, 0x1f, R75 ;  /* 0x0000001fff4a7819 */ /* 0x000fc4000001144b */
[----:B------:R-:W-:Y:S02]  /*2380*/  SHF.R.S32.HI R70, RZ, 0x1f, R71 ;  /* 0x0000001fff467819 */ /* 0x000fe40000011447 */
[----:B------:R-:W-:Y:S02]  /*2390*/  SHF.R.S32.HI R66, RZ, 0x1f, R67 ;  /* 0x0000001fff427819 */ /* 0x000fe40000011443 */
[----:B------:R-:W-:Y:S02]  /*23a0*/  SHF.R.S32.HI R68, RZ, 0x1f, R69 ;  /* 0x0000001fff447819 */ /* 0x000fe40000011445 */
[----:B------:R-:W-:Y:S02]  /*23b0*/  SHF.R.S32.HI R64, RZ, 0x1f, R65 ;  /* 0x0000001fff407819 */ /* 0x000fe40000011441 */
[----:B------:R-:W-:Y:S02]  /*23c0*/  SHF.R.S32.HI R62, RZ, 0x1f, R63 ;  /* 0x0000001fff3e7819 */ /* 0x000fe4000001143f */
[----:B------:R-:W-:-:S02]  /*23d0*/  IADD3.X R123, R123, c[0x0][0x2ac], RZ, P2, !PT ;  /* 0x0000ab007b7b7a10 */ /* 0x000fc400017fe4ff */
[C---:B------:R-:W-:Y:S02]  /*23e0*/  IADD3.X R27, R0.reuse, c[0x0][0x2b4], RZ, P1, !PT ;  /* 0x0000ad00001b7a10 */ /* 0x040fe40000ffe4ff */
[----:B------:R-:W-:Y:S02]  /*23f0*/  IADD3.X R51, R0, c[0x0][0x2ac], RZ, P0, !PT ;  /* 0x0000ab0000337a10 */ /* 0x000fe400007fe4ff */
.L_x_4158:
[----:B------:R-:W-:Y:S05]  /*2400*/  IMAD.SHL.U32 R22, R17, 0x40, RZ ;  /* 0x0000004011167824 */ /* 0x000fea00078e00ff */
[----:B------:R-:W-:Y:S05]  /*2410*/  IADD3 R21, R22, -0x40, RZ ;  /* 0xffffffc016157810 */ /* 0x000fea0007ffe0ff */
[--C-:B------:R-:W-:Y:S02]  /*2420*/  IMAD.IADD R151, R58, 0x1, -R21.reuse ;  /* 0x000000013a977824 */ /* 0x100fe400078e0a15 */
[----:B------:R-:W-:Y:S03]  /*2430*/  IMAD.IADD R150, R90, 0x1, -R21 ;  /* 0x000000015a967824 */ /* 0x000fe600078e0a15 */
[CC--:B------:R-:W-:Y:S02]  /*2440*/  ISETP.GE.AND P4, PT, R140.reuse, R151.reuse, PT ;  /* 0x000000978c00720c */ /* 0x0c0fe40003f86270 */
[CC--:B------:R-:W-:Y:S02]  /*2450*/  ISETP.GE.AND P2, PT, R61.reuse, R151.reuse, PT ;  /* 0x000000973d00720c */ /* 0x0c0fe40003f46270 */
[-C--:B------:R-:W-:Y:S02]  /*2460*/  ISETP.GE.AND P4, PT, R140, R150.reuse, !P4 ;  /* 0x000000968c00720c */ /* 0x080fe40006786270 */
[-C--:B------:R-:W-:Y:S02]  /*2470*/  ISETP.GE.AND P2, PT, R61, R150.reuse, !P2 ;  /* 0x000000963d00720c */ /* 0x080fe40005746270 */
[C---:B------:R-:W-:Y:S04]  /*2480*/  ISETP.GE.AND P1, PT, R60.reuse, R151, PT ;  /* 0x000000973c00720c */ /* 0x040fe80003f26270 */
[----:B------:R-:W-:Y:S05]  /*2490*/  ISETP.GE.AND P1, PT, R60, R150, !P1 ;  /* 0x000000963c00720c */ /* 0x000fea0004f26270 */
[----:B------:R-:W2:Y:S01]  /*24a0*/  @P4 LDG.E.128 R12, [R116.64] ;  /* 0x00000006740c4981 */ /* 0x000ea2000c1e1d00 */
[----:B------:R-:W-:Y:S01]  /*24b0*/  @P4 IMAD.MOV.U32 R93, RZ, RZ, R87 ;  /* 0x000000ffff5d4224 */ /* 0x000fe200078e0057 */
[C---:B------:R-:W-:Y:S05]  /*24c0*/  @P2 IADD3 R2, P0, R116.reuse, R110, RZ ;  /* 0x0000006e74022210 */ /* 0x040fea0007f1e0ff */
[----:B------:R-:W-:Y:S01]  /*24d0*/  @P2 IMAD.X R3, R117, 0x1, R109, P0 ;  /* 0x0000000175032824 */ /* 0x000fe200000e066d */
[C---:B------:R-:W-:Y:S04]  /*24e0*/  @P2 LEA R36, P0, R125.reuse, R92, 0x1 ;  /* 0x0000005c7d242211 */ /* 0x040fe800078008ff */
[----:B------:R-:W-:Y:S02]  /*24f0*/  @P2 LEA.HI.X R37, R125, R87, R124, 0x1, P0 ;  /* 0x000000577d252211 */ /* 0x000fe400000f0c7c */
[----:B------:R-:W-:Y:S05]  /*2500*/  @P1 IADD3 R38, P0, R116, R112, RZ ;  /* 0x0000007074261210 */ /* 0x000fea0007f1e0ff */
[----:B------:R-:W-:Y:S01]  /*2510*/  @P1 IMAD.X R39, R117, 0x1, R111, P0 ;  /* 0x0000000175271824 */ /* 0x000fe200000e066f */
[----:B------:R-:W-:Y:S05]  /*2520*/  @P1 IADD3 R40, P0, R113, R92, RZ ;  /* 0x0000005c71281210 */ /* 0x000fea0007f1e0ff */
[----:B------:R-:W-:Y:S01]  /*2530*/  @P1 IMAD.X R41, R114, 0x1, R87, P0 ;  /* 0x0000000172291824 */ /* 0x000fe200000e0657 */
[C---:B------:R-:W-:Y:S04]  /*2540*/  ISETP.GE.AND P0, PT, R59.reuse, R151, PT ;  /* 0x000000973b00720c */ /* 0x040fe80003f06270 */
[----:B------:R-:W-:Y:S01]  /*2550*/  ISETP.GE.AND P0, PT, R59, R150, !P0 ;  /* 0x000000963b00720c */ /* 0x000fe20004706270 */
[----:B--2---:R1:W-:Y:S04]  /*2560*/  @P4 STG.E.128 [R92.64], R12 ;  /* 0x0000000c5c004986 */ /* 0x0043e8000c101d06 */
[----:B------:R-:W2:Y:S04]  /*2570*/  @P4 LDG.E.128 R8, [R116.64+0x80] ;  /* 0x0000800674084981 */ /* 0x000ea8000c1e1d00 */
[----:B--2---:R2:W-:Y:S04]  /*2580*/  @P4 STG.E.128 [R92.64+0x80], R8 ;  /* 0x000080085c004986 */ /* 0x0045e8000c101d06 */
[----:B------:R-:W3:Y:S04]  /*2590*/  @P4 LDG.E.128 R4, [R116.64+0x100] ;  /* 0x0001000674044981 */ /* 0x000ee8000c1e1d00 */
[----:B---3--:R3:W-:Y:S04]  /*25a0*/  @P4 STG.E.128 [R92.64+0x100], R4 ;  /* 0x000100045c004986 */ /* 0x0087e8000c101d06 */
[----:B------:R-:W4:Y:S04]  /*25b0*/  @P4 LDG.E.128 R32, [R116.64+0x180] ;  /* 0x0001800674204981 */ /* 0x000f28000c1e1d00 */
[----:B----4-:R-:W-:Y:S04]  /*25c0*/  @P4 STG.E.128 [R92.64+0x180], R32 ;  /* 0x000180205c004986 */ /* 0x010fe8000c101d06 */
[----:B-1----:R-:W4:Y:S04]  /*25d0*/  @P2 LDG.E.128 R12, [R2.64] ;  /* 0x00000006020c2981 */ /* 0x002f28000c1e1d00 */
[----:B----4-:R1:W-:Y:S04]  /*25e0*/  @P2 STG.E.128 [R36.64], R12 ;  /* 0x0000000c24002986 */ /* 0x0103e8000c101d06 */
[----:B--2---:R-:W2:Y:S04]  /*25f0*/  @P2 LDG.E.128 R8, [R2.64+0x80] ;  /* 0x0000800602082981 */ /* 0x004ea8000c1e1d00 */
[----:B--2---:R2:W-:Y:S04]  /*2600*/  @P2 STG.E.128 [R36.64+0x80], R8 ;  /* 0x0000800824002986 */ /* 0x0045e8000c101d06 */
[----:B---3--:R-:W3:Y:S04]  /*2610*/  @P2 LDG.E.128 R4, [R2.64+0x100] ;  /* 0x0001000602042981 */ /* 0x008ee8000c1e1d00 */
[----:B---3--:R3:W-:Y:S04]  /*2620*/  @P2 STG.E.128 [R36.64+0x100], R4 ;  /* 0x0001000424002986 */ /* 0x0087e8000c101d06 */
[----:B------:R4:W5:Y:S02]  /*2630*/  @P2 LDG.E.128 R28, [R2.64+0x180] ;  /* 0x00018006021c2981 */ /* 0x000964000c1e1d00 */
[----:B----4-:R-:W-:Y:S05]  /*2640*/  @P0 IADD3 R2, P5, R116, R144, RZ ;  /* 0x0000009074020210 */ /* 0x010fea0007fbe0ff */
[----:B------:R-:W-:Y:S01]  /*2650*/  @P0 IMAD.X R3, R117, 0x1, R115, P5 ;  /* 0x0000000175030824 */ /* 0x000fe200028e0673 */
[----:B-----5:R4:W-:Y:S04]  /*2660*/  @P2 STG.E.128 [R36.64+0x180], R28 ;  /* 0x0001801c24002986 */ /* 0x0209e8000c101d06 */
[----:B-1----:R-:W5:Y:S04]  /*2670*/  @P1 LDG.E.128 R12, [R38.64] ;  /* 0x00000006260c1981 */ /* 0x002f68000c1e1d00 */
[----:B-----5:R1:W-:Y:S04]  /*2680*/  @P1 STG.E.128 [R40.64], R12 ;  /* 0x0000000c28001986 */ /* 0x0203e8000c101d06 */
[----:B--2---:R-:W2:Y:S04]  /*2690*/  @P1 LDG.E.128 R8, [R38.64+0x80] ;  /* 0x0000800626081981 */ /* 0x004ea8000c1e1d00 */
[----:B--2---:R2:W-:Y:S04]  /*26a0*/  @P1 STG.E.128 [R40.64+0x80], R8 ;  /* 0x0000800828001986 */ /* 0x0045e8000c101d06 */
[----:B---3--:R-:W3:Y:S04]  /*26b0*/  @P1 LDG.E.128 R4, [R38.64+0x100] ;  /* 0x0001000626041981 */ /* 0x008ee8000c1e1d00 */
[----:B---3--:R3:W-:Y:S04]  /*26c0*/  @P1 STG.E.128 [R40.64+0x100], R4 ;  /* 0x0001000428001986 */ /* 0x0087e8000c101d06 */
[----:B------:R-:W5:Y:S04]  /*26d0*/  @P1 LDG.E.128 R32, [R38.64+0x180] ;  /* 0x0001800626201981 */ /* 0x000f68000c1e1d00 */
[----:B-----5:R1:W-:Y:S01]  /*26e0*/  @P1 STG.E.128 [R40.64+0x180], R32 ;  /* 0x0001802028001986 */ /* 0x0203e2000c101d06 */
[----:B----4-:R-:W-:Y:S03]  /*26f0*/  @P0 IADD3 R36, P1, R92, UR12, RZ ;  /* 0x0000000c5c240c10 */ /* 0x010fe6000ff3e0ff */
[----:B------:R-:W4:Y:S01]  /*2700*/  @P0 LDG.E.128 R28, [R2.64] ;  /* 0x00000006021c0981 */ /* 0x000f22000c1e1d00 */
[----:B------:R-:W-:Y:S02]  /*2710*/  @P0 IADD3.X R37, R87, UR11, RZ, P1, !PT ;  /* 0x0000000b57250c10 */ /* 0x000fe40008ffe4ff */
[----:B------:R-:W-:Y:S03]  /*2720*/  ISETP.NE.AND P1, PT, RZ, UR4, PT ;  /* 0x00000004ff007c0c */ /* 0x000fe6000bf25270 */
[----:B----4-:R4:W-:Y:S04]  /*2730*/  @P0 STG.E.128 [R36.64], R28 ;  /* 0x0000001c24000986 */ /* 0x0109e8000c101d06 */
[----:B-1----:R-:W5:Y:S04]  /*2740*/  @P0 LDG.E.128 R12, [R2.64+0x80] ;  /* 0x00008006020c0981 */ /* 0x002f68000c1e1d00 */
[----:B-----5:R4:W-:Y:S04]  /*2750*/  @P0 STG.E.128 [R36.64+0x80], R12 ;  /* 0x0000800c24000986 */ /* 0x0209e8000c101d06 */
[----:B--2---:R-:W2:Y:S04]  /*2760*/  @P0 LDG.E.128 R8, [R2.64+0x100] ;  /* 0x0001000602080981 */ /* 0x004ea8000c1e1d00 */
[----:B--2---:R4:W-:Y:S04]  /*2770*/  @P0 STG.E.128 [R36.64+0x100], R8 ;  /* 0x0001000824000986 */ /* 0x0049e8000c101d06 */
[----:B---3--:R-:W2:Y:S04]  /*2780*/  @P0 LDG.E.128 R4, [R2.64+0x180] ;  /* 0x0001800602040981 */ /* 0x008ea8000c1e1d00 */
[----:B--2---:R4:W-:Y:S01]  /*2790*/  @P0 STG.E.128 [R36.64+0x180], R4 ;  /* 0x0001800424000986 */ /* 0x0049e2000c101d06 */
[C---:B------:R-:W-:Y:S04]  /*27a0*/  LEA R116, P0, R85.reuse, R116, 0x1 ;  /* 0x0000007455747211 */ /* 0x040fe800078008ff */
[----:B------:R-:W-:Y:S01]  /*27b0*/  LEA.HI.X.SX32 R117, R85, R117, 0x1, P0 ;  /* 0x0000007555757211 */ /* 0x000fe200000f0eff */
[----:B------:R-:W-:-:S05]  /*27c0*/  @!P1 BRA `(.L_x_4105) ;  /* 0x0000982000009947 */ /* 0x000fca0003800000 */
[----:B------:R-:W-:Y:S11]  /*27d0*/  ISETP.NE.AND P0, PT, RZ, UR8, PT ;  /* 0x00000008ff007c0c */ /* 0x000ff6000bf05270 */
[----:B------:R-:W-:Y:S02]  /*27e0*/  @!UPT UIADD3 URZ, URZ, URZ, URZ ;  /* 0x0000003f3f3ff290 */ /* 0x000fe4000fffe03f */
[----:B------:R-:W-:-:S05]  /*27f0*/  @!P0 BRA `(.L_x_4106) ;  /* 0x0000357000008947 */ /* 0x000fca0003800000 */
[----:B------:R-:W-:Y:S01]  /*2800*/  BSSY B0, `(.L_x_4107) ;  /* 0x00000c6000007945 */ /* 0x000fe20003800000 */
[----:B------:R-:W-:-:S05]  /*2810*/  @!P4 BRA `(.L_x_4108) ;  /* 0x00000c400000c947 */ /* 0x000fca0003800000 */
[----:B------:R-:W-:Y:S01]  /*2820*/  ISETP.GE.AND P0, PT, R24, UR4, PT ;  /* 0x0000000418007c0c */ /* 0x000fe2000bf06270 */
[----:B----4-:R-:W2:Y:S01]  /*2830*/  LDG.E.128 R36, [R118.64] ;  /* 0x0000000676247981 */ /* 0x010ea2000c1e1d00 */
[----:B------:R-:W-:Y:S11]  /*2840*/  ISETP.GE.AND P1, PT, R20, UR4, PT ;  /* 0x0000000414007c0c */ /* 0x000ff6000bf26270 */
[----:B------:R-:W3:Y:S06]  /*2850*/  @!P0 LDG.E.64 R28, [R26.64] ;  /* 0x000000061a1c8981 */ /* 0x000eec000c1e1b00 */
[----:B------:R-:W4:Y:S02]  /*2860*/  @!P0 LDG.E.64 R44, [R50.64] ;  /* 0x00000006322c8981 */ /* 0x000f24000c1e1b00 */
[----:B----4-:R-:W-:Y:S01]  /*2870*/  @!P0 HADD2.F32 R42, -RZ, R44.H0_H0 ;  /* 0x2000002cff2a8230 */ /* 0x010fe20000004100 */
[----:B--2---:R-:W-:Y:S01]  /*2880*/  @!P0 MOV R23, R36 ;  /* 0x0000002400178202 */ /* 0x004fe20000000f00 */
[--C-:B---3--:R-:W-:Y:S01]  /*2890*/  @!P0 HADD2.F32 R32, -RZ, R28.reuse.H0_H0 ;  /* 0x2000001cff208230 */ /* 0x108fe20000004100 */
[----:B------:R-:W-:Y:S01]  /*28a0*/  @!P0 MOV R33, R37 ;  /* 0x0000002500218202 */ /* 0x000fe20000000f00 */
[----:B------:R-:W-:Y:S01]  /*28b0*/  @!P0 HADD2.F32 R30, -RZ, R28.H1_H1 ;  /* 0x3000001cff1e8230 */ /* 0x000fe20000004100 */
[----:B------:R-:W-:Y:S01]  /*28c0*/  @!P0 MOV R28, R39 ;  /* 0x00000027001c8202 */ /* 0x000fe20000000f00 */
[--C-:B------:R-:W-:Y:S02]  /*28d0*/  @!P0 HADD2.F32 R41, -RZ, R23.reuse.H1_H1 ;  /* 0x30000017ff298230 */ /* 0x100fe40000004100 */
[----:B------:R-:W-:Y:S02]  /*28e0*/  @!P0 HADD2.F32 R31, -RZ, R23.H0_H0 ;  /* 0x20000017ff1f8230 */ /* 0x000fe40000004100 */
[----:B------:R-:W-:Y:S01]  /*28f0*/  @!P0 HADD2.F32 R44, -RZ, R44.H1_H1 ;  /* 0x3000002cff2c8230 */ /* 0x000fe20000004100 */
[-C--:B------:R-:W-:Y:S01]  /*2900*/  @!P0 FMUL.FTZ R49, R41, R32.reuse ;  /* 0x0000002029318220 */ /* 0x080fe20000410000 */
[----:B------:R-:W-:Y:S01]  /*2910*/  @!P0 HADD2.F32 R23, -RZ, R29.H0_H0 ;  /* 0x2000001dff178230 */ /* 0x000fe20000004100 */
[C---:B------:R-:W-:Y:S01]  /*2920*/  @!P0 FMUL.FTZ R0, R31.reuse, R32 ;  /* 0x000000201f008220 */ /* 0x040fe20000410000 */
[----:B------:R-:W-:Y:S01]  /*2930*/  @!P0 MOV R32, R38 ;  /* 0x0000002600208202 */ /* 0x000fe20000000f00 */
[-C--:B------:R-:W-:Y:S01]  /*2940*/  @!P0 FFMA.FTZ R49, R31, R42.reuse, -R49 ;  /* 0x0000002a1f318223 */ /* 0x080fe20000010831 */
[----:B------:R-:W-:Y:S01]  /*2950*/  @!P0 HADD2.F32 R31, -RZ, R33.H0_H0 ;  /* 0x20000021ff1f8230 */ /* 0x000fe20000004100 */
[----:B------:R-:W-:Y:S01]  /*2960*/  @!P0 FFMA.FTZ R0, R41, R42, R0 ;  /* 0x0000002a29008223 */ /* 0x000fe20000010000 */
[----:B------:R-:W-:Y:S02]  /*2970*/  @!P0 HADD2.F32 R29, -RZ, R29.H1_H1 ;  /* 0x3000001dff1d8230 */ /* 0x000fe40000004100 */
[--C-:B------:R-:W-:Y:S01]  /*2980*/  @!P0 HADD2.F32 R42, -RZ, R32.reuse.H1_H1 ;  /* 0x30000020ff2a8230 */ /* 0x100fe20000004100 */
[-C--:B------:R-:W-:Y:S01]  /*2990*/  @!P0 FMUL.FTZ R2, R31, R30.reuse ;  /* 0x0000001e1f028220 */ /* 0x080fe20000410000 */
[----:B------:R-:W-:Y:S01]  /*29a0*/  @!P0 HADD2.F32 R32, -RZ, R32.H0_H0 ;  /* 0x20000020ff208230 */ /* 0x000fe20000004100 */
[----:B------:R-:W-:Y:S01]  /*29b0*/  @!P0 F2FP.PACK_AB R49, R0, R49 ;  /* 0x000000310031823e */ /* 0x000fe200000000ff */
[----:B------:R-:W-:Y:S01]  /*29c0*/  @!P0 HADD2.F32 R41, -RZ, R33.H1_H1 ;  /* 0x30000021ff298230 */ /* 0x000fe20000004100 */
[-C--:B------:R-:W-:Y:S01]  /*29d0*/  @!P0 FMUL.FTZ R46, R42, R23.reuse ;  /* 0x000000172a2e8220 */ /* 0x080fe20000410000 */
[--C-:B------:R-:W-:Y:S01]  /*29e0*/  @!P0 HADD2.F32 R43, -RZ, R45.reuse.H0_H0 ;  /* 0x2000002dff2b8230 */ /* 0x100fe20000004100 */
[----:B------:R-:W-:Y:S01]  /*29f0*/  @!P0 FMUL.FTZ R3, R32, R23 ;  /* 0x0000001720038220 */ /* 0x000fe20000410000 */
[----:B------:R-:W-:Y:S01]  /*2a00*/  @!P0 HADD2.F32 R47, -RZ, R45.H1_H1 ;  /* 0x3000002dff2f8230 */ /* 0x000fe20000004100 */
[C---:B------:R-:W-:Y:S01]  /*2a10*/  @!P0 FMUL.FTZ R53, R41.reuse, R30 ;  /* 0x0000001e29358220 */ /* 0x040fe20000410000 */
[--C-:B------:R-:W-:Y:S01]  /*2a20*/  @!P0 HADD2.F32 R45, -RZ, R28.reuse.H1_H1 ;  /* 0x3000001cff2d8230 */ /* 0x100fe20000004100 */
[-C--:B------:R-:W-:Y:S01]  /*2a30*/  @!P0 FFMA.FTZ R2, R41, R44.reuse, R2 ;  /* 0x0000002c29028223 */ /* 0x080fe20000010002 */
[----:B------:R-:W-:Y:S01]  /*2a40*/  @!P0 HADD2.F32 R28, -RZ, R28.H0_H0 ;  /* 0x2000001cff1c8230 */ /* 0x000fe20000004100 */
[----:B------:R-:W-:Y:S01]  /*2a50*/  @!P0 FFMA.FTZ R3, R42, R43, R3 ;  /* 0x0000002b2a038223 */ /* 0x000fe20000010003 */
[----:B------:R-:W-:Y:S01]  /*2a60*/  @!P0 MOV R36, R49 ;  /* 0x0000003100248202 */ /* 0x000fe20000000f00 */
[-C--:B------:R-:W-:Y:S02]  /*2a70*/  @!P0 FMUL.FTZ R52, R45, R29.reuse ;  /* 0x0000001d2d348220 */ /* 0x080fe40000410000 */
[----:B------:R-:W-:Y:S02]  /*2a80*/  @!P0 FMUL.FTZ R4, R28, R29 ;  /* 0x0000001d1c048220 */ /* 0x000fe40000410000 */
        /* <DEDUP_REMOVED lines=9> */
[----:B------:R-:W-:Y:S02]  /*2b20*/  @!P0 MOV R39, R53 ;  /* 0x0000003500278202 */ /* 0x000fe40000000f00 */
[----:B------:R-:W-:Y:S03]  /*2b30*/  ISETP.GE.AND P0, PT, R19, UR4, PT ;  /* 0x0000000413007c0c */ /* 0x000fe6000bf06270 */
[----:B------:R1:W-:Y:S08]  /*2b40*/  STG.E.128 [R148.64], R36 ;  /* 0x0000002494007986 */ /* 0x0003f0000c101d06 */
[----:B------:R-:W2:Y:S08]  /*2b50*/  LDG.E.128 R32, [R118.64+0x80] ;  /* 0x0000800676207981 */ /* 0x000eb0000c1e1d00 */
[----:B------:R-:W3:Y:S06]  /*2b60*/  @!P1 LDG.E.64 R28, [R26.64+0x40] ;  /* 0x000040061a1c9981 */ /* 0x000eec000c1e1b00 */
[----:B------:R-:W4:Y:S01]  /*2b70*/  @!P1 LDG.E.64 R44, [R50.64+0x40] ;  /* 0x00004006322c9981 */ /* 0x000f22000c1e1b00 */
[----:B--2---:R-:W-:Y:S02]  /*2b80*/  @!P1 MOV R23, R32 ;  /* 0x0000002000179202 */ /* 0x004fe40000000f00 */
[----:B-1----:R-:W-:Y:S02]  /*2b90*/  @!P1 MOV R37, R33 ;  /* 0x0000002100259202 */ /* 0x002fe40000000f00 */
[----:B------:R-:W-:Y:S01]  /*2ba0*/  @!P1 MOV R36, R34 ;  /* 0x0000002200249202 */ /* 0x000fe20000000f00 */
[--C-:B------:R-:W-:Y:S02]  /*2bb0*/  @!P1 HADD2.F32 R41, -RZ, R23.reuse.H1_H1 ;  /* 0x30000017ff299230 */ /* 0x100fe40000004100 */
[----:B------:R-:W-:Y:S02]  /*2bc0*/  @!P1 HADD2.F32 R31, -RZ, R23.H0_H0 ;  /* 0x20000017ff1f9230 */ /* 0x000fe40000004100 */
[--C-:B---3--:R-:W-:Y:S02]  /*2bd0*/  @!P1 HADD2.F32 R40, -RZ, R28.reuse.H0_H0 ;  /* 0x2000001cff289230 */ /* 0x108fe40000004100 */
[----:B------:R-:W-:Y:S01]  /*2be0*/  @!P1 HADD2.F32 R30, -RZ, R28.H1_H1 ;  /* 0x3000001cff1e9230 */ /* 0x000fe20000004100 */
[----:B------:R-:W-:Y:S01]  /*2bf0*/  @!P1 MOV R28, R35 ;  /* 0x00000023001c9202 */ /* 0x000fe20000000f00 */
[--C-:B------:R-:W-:Y:S01]  /*2c00*/  @!P1 HADD2.F32 R23, -RZ, R29.reuse.H0_H0 ;  /* 0x2000001dff179230 */ /* 0x100fe20000004100 */
[-C--:B------:R-:W-:Y:S01]  /*2c10*/  @!P1 FMUL.FTZ R46, R41, R40.reuse ;  /* 0x00000028292e9220 */ /* 0x080fe20000410000 */
[--C-:B----4-:R-:W-:Y:S01]  /*2c20*/  @!P1 HADD2.F32 R42, -RZ, R44.reuse.H0_H0 ;  /* 0x2000002cff2a9230 */ /* 0x110fe20000004100 */
[C---:B------:R-:W-:Y:S01]  /*2c30*/  @!P1 FMUL.FTZ R5, R31.reuse, R40 ;  /* 0x000000281f059220 */ /* 0x040fe20000410000 */
[----:B------:R-:W-:Y:S02]  /*2c40*/  @!P1 HADD2.F32 R44, -RZ, R44.H1_H1 ;  /* 0x3000002cff2c9230 */ /* 0x000fe40000004100 */
[----:B------:R-:W-:Y:S01]  /*2c50*/  @!P1 HADD2.F32 R29, -RZ, R29.H1_H1 ;  /* 0x3000001dff1d9230 */ /* 0x000fe20000004100 */
[-C--:B------:R-:W-:Y:S01]  /*2c60*/  @!P1 FFMA.FTZ R46, R31, R42.reuse, -R46 ;  /* 0x0000002a1f2e9223 */ /* 0x080fe2000001082e */
[--C-:B------:R-:W-:Y:S01]  /*2c70*/  @!P1 HADD2.F32 R31, -RZ, R37.reuse.H0_H0 ;  /* 0x20000025ff1f9230 */ /* 0x100fe20000004100 */
[----:B------:R-:W-:Y:S01]  /*2c80*/  @!P1 FFMA.FTZ R5, R41, R42, R5 ;  /* 0x0000002a29059223 */ /* 0x000fe20000010005 */
[--C-:B------:R-:W-:Y:S02]  /*2c90*/  @!P1 HADD2.F32 R42, -RZ, R36.reuse.H1_H1 ;  /* 0x30000024ff2a9230 */ /* 0x100fe40000004100 */
[----:B------:R-:W-:Y:S01]  /*2ca0*/  @!P1 HADD2.F32 R36, -RZ, R36.H0_H0 ;  /* 0x20000024ff249230 */ /* 0x000fe20000004100 */
[-C--:B------:R-:W-:Y:S01]  /*2cb0*/  @!P1 FMUL.FTZ R6, R31, R30.reuse ;  /* 0x0000001e1f069220 */ /* 0x080fe20000410000 */
[----:B------:R-:W-:Y:S01]  /*2cc0*/  @!P1 HADD2.F32 R41, -RZ, R37.H1_H1 ;  /* 0x30000025ff299230 */ /* 0x000fe20000004100 */
[-C--:B------:R-:W-:Y:S01]  /*2cd0*/  @!P1 FMUL.FTZ R52, R42, R23.reuse ;  /* 0x000000172a349220 */ /* 0x080fe20000410000 */
[--C-:B------:R-:W-:Y:S01]  /*2ce0*/  @!P1 HADD2.F32 R43, -RZ, R45.reuse.H0_H0 ;  /* 0x2000002dff2b9230 */ /* 0x100fe20000004100 */
[----:B------:R-:W-:Y:S01]  /*2cf0*/  @!P1 FMUL.FTZ R7, R36, R23 ;  /* 0x0000001724079220 */ /* 0x000fe20000410000 */
[----:B------:R-:W-:Y:S01]  /*2d00*/  @!P1 HADD2.F32 R47, -RZ, R45.H1_H1 ;  /* 0x3000002dff2f9230 */ /* 0x000fe20000004100 */
[C---:B------:R-:W-:Y:S01]  /*2d10*/  @!P1 FMUL.FTZ R49, R41.reuse, R30 ;  /* 0x0000001e29319220 */ /* 0x040fe20000410000 */
[--C-:B------:R-:W-:Y:S01]  /*2d20*/  @!P1 HADD2.F32 R45, -RZ, R28.reuse.H1_H1 ;  /* 0x3000001cff2d9230 */ /* 0x100fe20000004100 */
[----:B------:R-:W-:Y:S01]  /*2d30*/  @!P1 FFMA.FTZ R6, R41, R44, R6 ;  /* 0x0000002c29069223 */ /* 0x000fe20000010006 */
[----:B------:R-:W-:Y:S01]  /*2d40*/  @!P1 HADD2.F32 R28, -RZ, R28.H0_H0 ;  /* 0x2000001cff1c9230 */ /* 0x000fe20000004100 */
[----:B------:R-:W-:Y:S01]  /*2d50*/  @!P1 FFMA.FTZ R7, R42, R43, R7 ;  /* 0x0000002b2a079223 */ /* 0x000fe20000010007 */
[----:B------:R-:W-:Y:S01]  /*2d60*/  @!P1 F2FP.PACK_AB R46, R5, R46 ;  /* 0x0000002e052e923e */ /* 0x000fe200000000ff */
[-C--:B------:R-:W-:Y:S02]  /*2d70*/  @!P1 FMUL.FTZ R53, R45, R29.reuse ;  /* 0x0000001d2d359220 */ /* 0x080fe40000410000 */
[----:B------:R-:W-:Y:S01]  /*2d80*/  @!P1 FMUL.FTZ R8, R28, R29 ;  /* 0x0000001d1c089220 */ /* 0x000fe20000410000 */
[----:B------:R-:W-:Y:S01]  /*2d90*/  @!P1 MOV R32, R46 ;  /* 0x0000002e00209202 */ /* 0x000fe20000000f00 */
        /* <DEDUP_REMOVED lines=11> */
[----:B------:R1:W-:Y:S08]  /*2e50*/  STG.E.128 [R148.64+0x80], R32 ;  /* 0x0000802094007986 */ /* 0x0003f0000c101d06 */
        /* <DEDUP_REMOVED lines=8> */
[----:B---3--:R-:W-:Y:S02]  /*2ee0*/  @!P0 HADD2.F32 R40, -RZ, R28.H0_H0 ;  /* 0x2000001cff288230 */ /* 0x008fe40000004100 */
[--C-:B------:R-:W-:Y:S02]  /*2ef0*/  @!P0 HADD2.F32 R23, -RZ, R29.reuse.H0_H0 ;  /* 0x2000001dff178230 */ /* 0x100fe40000004100 */
[----:B------:R-:W-:Y:S01]  /*2f00*/  @!P0 HADD2.F32 R29, -RZ, R29.H1_H1 ;  /* 0x3000001dff1d8230 */ /* 0x000fe20000004100 */
[-C--:B------:R-:W-:Y:S01]  /*2f10*/  @!P0 FMUL.FTZ R46, R41, R40.reuse ;  /* 0x00000028292e8220 */ /* 0x080fe20000410000 */
[----:B----4-:R-:W-:Y:S01]  /*2f20*/  @!P0 HADD2.F32 R42, -RZ, R44.H0_H0 ;  /* 0x2000002cff2a8230 */ /* 0x010fe20000004100 */
[C---:B------:R-:W-:Y:S01]  /*2f30*/  @!P0 FMUL.FTZ R9, R31.reuse, R40 ;  /* 0x000000281f098220 */ /* 0x040fe20000410000 */
[----:B------:R-:W-:Y:S01]  /*2f40*/  @!P0 HADD2.F32 R30, -RZ, R28.H1_H1 ;  /* 0x3000001cff1e8230 */ /* 0x000fe20000004100 */
[----:B------:R-:W-:Y:S01]  /*2f50*/  @!P0 MOV R28, R39 ;  /* 0x00000027001c8202 */ /* 0x000fe20000000f00 */
        /* <DEDUP_REMOVED lines=43> */
[----:B------:R-:W-:Y:S01]  /*3210*/  @!P1 HADD2.F32 R23, -RZ, R29.H0_H0 ;  /* 0x2000001dff179230 */ /* 0x000fe20000004100 */
[-C--:B------:R-:W-:Y:S01]  /*3220*/  @!P1 FMUL.FTZ R46, R41, R40.reuse ;  /* 0x00000028292e9220 */ /* 0x080fe20000410000 */
[--C-:B----4-:R-:W-:Y:S01]  /*3230*/  @!P1 HADD2.F32 R42, -RZ, R44.reuse.H0_H0 ;  /* 0x2000002cff2a9230 */ /* 0x110fe20000004100 */
[C---:B------:R-:W-:Y:S01]  /*3240*/  @!P1 FMUL.FTZ R13, R31.reuse, R40 ;  /* 0x000000281f0d9220 */ /* 0x040fe20000410000 */
[----:B------:R-:W-:Y:S02]  /*3250*/  @!P1 HADD2.F32 R44, -RZ, R44.H1_H1 ;  /* 0x3000002cff2c9230 */ /* 0x000fe40000004100 */
[----:B------:R-:W-:Y:S01]  /*3260*/  @!P1 HADD2.F32 R43, -RZ, R45.H0_H0 ;  /* 0x2000002dff2b9230 */ /* 0x000fe20000004100 */
[-C--:B------:R-:W-:Y:S01]  /*3270*/  @!P1 FFMA.FTZ R46, R31, R42.reuse, -R46 ;  /* 0x0000002a1f2e9223 */ /* 0x080fe2000001082e */
[----:B------:R-:W-:Y:S01]  /*3280*/  @!P1 HADD2.F32 R31, -RZ, R37.H0_H0 ;  /* 0x20000025ff1f9230 */ /* 0x000fe20000004100 */
[----:B------:R-:W-:Y:S01]  /*3290*/  @!P1 FFMA.FTZ R13, R41, R42, R13 ;  /* 0x0000002a290d9223 */ /* 0x000fe2000001000d */
[--C-:B------:R-:W-:Y:S02]  /*32a0*/  @!P1 HADD2.F32 R42, -RZ, R36.reuse.H1_H1 ;  /* 0x30000024ff2a9230 */ /* 0x100fe40000004100 */
[----:B------:R-:W-:Y:S01]  /*32b0*/  @!P1 HADD2.F32 R36, -RZ, R36.H0_H0 ;  /* 0x20000024ff249230 */ /* 0x000fe20000004100 */
[----:B------:R-:W-:Y:S01]  /*32c0*/  @!P1 FMUL.FTZ R14, R31, R30 ;  /* 0x0000001e1f0e9220 */ /* 0x000fe20000410000 */
[----:B------:R-:W-:Y:S01]  /*32d0*/  @!P1 HADD2.F32 R47, -RZ, R45.H1_H1 ;  /* 0x3000002dff2f9230 */ /* 0x000fe20000004100 */
[-C--:B------:R-:W-:Y:S01]  /*32e0*/  @!P1 FMUL.FTZ R52, R42, R23.reuse ;  /* 0x000000172a349220 */ /* 0x080fe20000410000 */
[----:B------:R-:W-:Y:S01]  /*32f0*/  @!P1 HADD2.F32 R41, -RZ, R37.H1_H1 ;  /* 0x30000025ff299230 */ /* 0x000fe20000004100 */
[C---:B------:R-:W-:Y:S01]  /*3300*/  @!P1 FMUL.FTZ R15, R36.reuse, R23 ;  /* 0x00000017240f9220 */ /* 0x040fe20000410000 */
[--C-:B------:R-:W-:Y:S01]  /*3310*/  @!P1 HADD2.F32 R45, -RZ, R28.reuse.H1_H1 ;  /* 0x3000001cff2d9230 */ /* 0x100fe20000004100 */
[-C--:B------:R-:W-:Y:S01]  /*3320*/  @!P1 FFMA.FTZ R52, R36, R43.reuse, -R52 ;  /* 0x0000002b24349223 */ /* 0x080fe20000010834 */
[----:B------:R-:W-:Y:S01]  /*3330*/  @!P1 F2FP.PACK_AB R46, R13, R46 ;  /* 0x0000002e0d2e923e */ /* 0x000fe200000000ff */
[C---:B------:R-:W-:Y:S01]  /*3340*/  @!P1 FMUL.FTZ R49, R41.reuse, R30 ;  /* 0x0000001e29319220 */ /* 0x040fe20000410000 */
[----:B------:R-:W-:Y:S01]  /*3350*/  @!P1 HADD2.F32 R28, -RZ, R28.H0_H0 ;  /* 0x2000001cff1c9230 */ /* 0x000fe20000004100 */
[----:B------:R-:W-:Y:S01]  /*3360*/  @!P1 FFMA.FTZ R14, R41, R44, R14 ;  /* 0x0000002c290e9223 */ /* 0x000fe2000001000e */
[----:B------:R-:W-:Y:S01]  /*3370*/  @!P1 MOV R32, R46 ;  /* 0x0000002e00209202 */ /* 0x000fe20000000f00 */
[----:B------:R-:W-:Y:S01]  /*3380*/  @!P1 HADD2.F32 R29, -RZ, R29.H1_H1 ;  /* 0x3000001dff1d9230 */ /* 0x000fe20000004100 */
[----:B------:R-:W-:Y:S02]  /*3390*/  @!P1 FFMA.FTZ R15, R42, R43, R15 ;  /* 0x0000002b2a0f9223 */ /* 0x000fe4000001000f */
[----:B------:R-:W-:Y:S02]  /*33a0*/  @!P1 FFMA.FTZ R49, R31, R44, -R49 ;  /* 0x0000002c1f319223 */ /* 0x000fe40000010831 */
[-C--:B------:R-:W-:Y:S01]  /*33b0*/  @!P1 FMUL.FTZ R53, R45, R29.reuse ;  /* 0x0000001d2d359220 */ /* 0x080fe20000410000 */
[----:B------:R-:W-:Y:S01]  /*33c0*/  @!P1 F2FP.PACK_AB R52, R15, R52 ;  /* 0x000000340f34923e */ /* 0x000fe200000000ff */
[----:B------:R-:W-:Y:S01]  /*33d0*/  @!P1 FMUL.FTZ R16, R28, R29 ;  /* 0x0000001d1c109220 */ /* 0x000fe20000410000 */
[----:B------:R-:W-:Y:S01]  /*33e0*/  @!P1 F2FP.PACK_AB R49, R14, R49 ;  /* 0x000000310e31923e */ /* 0x000fe200000000ff */
[-C--:B------:R-:W-:Y:S01]  /*33f0*/  @!P1 FFMA.FTZ R53, R28, R47.reuse, -R53 ;  /* 0x0000002f1c359223 */ /* 0x080fe20000010835 */
[----:B------:R-:W-:Y:S01]  /*3400*/  @!P1 MOV R34, R52 ;  /* 0x0000003400229202 */ /* 0x000fe20000000f00 */
[----:B------:R-:W-:Y:S01]  /*3410*/  @!P1 FFMA.FTZ R16, R45, R47, R16 ;  /* 0x0000002f2d109223 */ /* 0x000fe20000010010 */
[----:B------:R-:W-:Y:S04]  /*3420*/  @!P1 MOV R33, R49 ;  /* 0x0000003100219202 */ /* 0x000fe80000000f00 */
[----:B------:R-:W-:Y:S04]  /*3430*/  @!P1 F2FP.PACK_AB R53, R16, R53 ;  /* 0x000000351035923e */ /* 0x000fe800000000ff */
[----:B------:R-:W-:Y:S05]  /*3440*/  @!P1 MOV R35, R53 ;  /* 0x0000003500239202 */ /* 0x000fea0000000f00 */
[----:B------:R1:W-:Y:S02]  /*3450*/  STG.E.128 [R148.64+0x180], R32 ;  /* 0x0001802094007986 */ /* 0x0003e4000c101d06 */
.L_x_4108:
[----:B------:R-:W-:Y:S05]  /*3460*/  BSYNC B0 ;  /* 0x0000000000007941 */ /* 0x000fea0003800000 */
.L_x_4107:
[----:B------:R-:W-:Y:S01]  /*3470*/  BSSY B0, `(.L_x_4109) ;  /* 0x00000d0000007945 */ /* 0x000fe20003800000 */
[----:B------:R-:W-:-:S05]  /*3480*/  @!P2 BRA `(.L_x_4110) ;  /* 0x00000ce00000a947 */ /* 0x000fca0003800000 */
[----:B------:R-:W-:Y:S02]  /*3490*/  LEA R154, P1, R94, R118, 0x1 ;  /* 0x000000765e9a7211 */ /* 0x000fe400078208ff */
[----:B------:R-:W-:Y:S02]  /*34a0*/  ISETP.GE.AND P0, PT, R24, UR4, PT ;  /* 0x0000000418007c0c */ /* 0x000fe4000bf06270 */
[----:B------:R-:W-:Y:S02]  /*34b0*/  SHF.L.U32 R153, R86, 0x1, RZ ;  /* 0x0000000156997819 */ /* 0x000fe400000006ff */
[----:B------:R-:W-:Y:S02]  /*34c0*/  LEA.HI.X R155, R94, R119, R89, 0x1, P1 ;  /* 0x000000775e9b7211 */ /* 0x000fe400008f0c59 */
[-C--:B----4-:R-:W-:Y:S02]  /*34d0*/  IADD3 R30, P1, R26, R153.reuse, RZ ;  /* 0x000000991a1e7210 */ /* 0x090fe40007f3e0ff */
[----:B------:R-:W-:Y:S01]  /*34e0*/  SHF.L.U64.HI R93, R86, 0x1, R84 ;  /* 0x00000001565d7819 */ /* 0x000fe20000010254 */
[----:B-1----:R-:W2:Y:S01]  /*34f0*/  LDG.E.128 R32, [R154.64] ;  /* 0x000000069a207981 */ /* 0x002ea2000c1e1d00 */
[----:B------:R-:W-:Y:S02]  /*3500*/  IADD3 R52, P2, R50, R153, RZ ;  /* 0x0000009932347210 */ /* 0x000fe40007f5e0ff */
[-C--:B------:R-:W-:Y:S02]  /*3510*/  IADD3.X R31, R27, R93.reuse, RZ, P1, !PT ;  /* 0x0000005d1b1f7210 */ /* 0x080fe40000ffe4ff */
[----:B------:R-:W-:Y:S02]  /*3520*/  IADD3.X R53, R51, R93, RZ, P2, !PT ;  /* 0x0000005d33357210 */ /* 0x000fe400017fe4ff */
[----:B------:R-:W-:Y:S01]  /*3530*/  LEA R152, P2, R55, R148, 0x1 ;  /* 0x0000009437987211 */ /* 0x000fe200078408ff */
[----:B------:R-:W3:Y:S01]  /*3540*/  @!P0 LDG.E.64 R28, [R30.64] ;  /* 0x000000061e1c8981 */ /* 0x000ee2000c1e1b00 */
[----:B------:R-:W-:Y:S05]  /*3550*/  ISETP.GE.AND P1, PT, R20, UR4, PT ;  /* 0x0000000414007c0c */ /* 0x000fea000bf26270 */
        /* <DEDUP_REMOVED lines=9> */
[--C-:B------:R-:W-:Y:S01]  /*35f0*/  @!P0 HADD2.F32 R23, -RZ, R29.reuse.H0_H0 ;  /* 0x2000001dff178230 */ /* 0x100fe20000004100 */
[-C--:B------:R-:W-:Y:S01]  /*3600*/  @!P0 FMUL.FTZ R93, R43, R38.reuse ;  /* 0x000000262b5d8220 */ /* 0x080fe20000410000 */
[----:B------:R-:W-:Y:S01]  /*3610*/  @!P0 HADD2.F32 R29, -RZ, R29.H1_H1 ;  /* 0x3000001dff1d8230 */ /* 0x000fe20000004100 */
[C---:B------:R-:W-:Y:S01]  /*3620*/  @!P0 FMUL.FTZ R0, R37.reuse, R38 ;  /* 0x0000002625008220 */ /* 0x040fe20000410000 */
[----:B------:R-:W-:Y:S01]  /*3630*/  @!P0 MOV R38, R34 ;  /* 0x0000002200268202 */ /* 0x000fe20000000f00 */
[-C--:B------:R-:W-:Y:S01]  /*3640*/  @!P0 FFMA.FTZ R93, R37, R42.reuse, -R93 ;  /* 0x0000002a255d8223 */ /* 0x080fe2000001085d */
[--C-:B------:R-:W-:Y:S01]  /*3650*/  @!P0 HADD2.F32 R37, -RZ, R39.reuse.H0_H0 ;  /* 0x20000027ff258230 */ /* 0x100fe20000004100 */
[----:B------:R-:W-:Y:S01]  /*3660*/  @!P0 FFMA.FTZ R0, R43, R42, R0 ;  /* 0x0000002a2b008223 */ /* 0x000fe20000010000 */
[----:B------:R-:W-:Y:S02]  /*3670*/  @!P0 HADD2.F32 R43, -RZ, R39.H1_H1 ;  /* 0x30000027ff2b8230 */ /* 0x000fe40000004100 */
[--C-:B------:R-:W-:Y:S01]  /*3680*/  @!P0 HADD2.F32 R42, -RZ, R38.reuse.H1_H1 ;  /* 0x30000026ff2a8230 */ /* 0x100fe20000004100 */
[-C--:B------:R-:W-:Y:S01]  /*3690*/  @!P0 FMUL.FTZ R2, R37, R36.reuse ;  /* 0x0000002425028220 */ /* 0x080fe20000410000 */
[----:B------:R-:W-:Y:S01]  /*36a0*/  @!P0 HADD2.F32 R38, -RZ, R38.H0_H0 ;  /* 0x20000026ff268230 */ /* 0x000fe20000004100 */
[C---:B------:R-:W-:Y:S01]  /*36b0*/  @!P0 FMUL.FTZ R153, R43.reuse, R36 ;  /* 0x000000242b998220 */ /* 0x040fe20000410000 */
[----:B------:R-:W-:Y:S01]  /*36c0*/  @!P0 HADD2.F32 R44, -RZ, R46.H1_H1 ;  /* 0x3000002eff2c8230 */ /* 0x000fe20000004100 */
[-C--:B------:R-:W-:Y:S01]  /*36d0*/  @!P0 FMUL.FTZ R156, R42, R23.reuse ;  /* 0x000000172a9c8220 */ /* 0x080fe20000410000 */
[--C-:B------:R-:W-:Y:S01]  /*36e0*/  @!P0 HADD2.F32 R46, -RZ, R28.reuse.H1_H1 ;  /* 0x3000001cff2e8230 */ /* 0x100fe20000004100 */
[----:B------:R-:W-:Y:S01]  /*36f0*/  @!P0 FMUL.FTZ R3, R38, R23 ;  /* 0x0000001726038220 */ /* 0x000fe20000410000 */
[----:B------:R-:W-:Y:S01]  /*3700*/  @!P0 HADD2.F32 R28, -RZ, R28.H0_H0 ;  /* 0x2000001cff1c8230 */ /* 0x000fe20000004100 */
[-C--:B------:R-:W-:Y:S01]  /*3710*/  @!P0 FFMA.FTZ R2, R43, R44.reuse, R2 ;  /* 0x0000002c2b028223 */ /* 0x080fe20000010002 */
[--C-:B------:R-:W-:Y:S01]  /*3720*/  @!P0 HADD2.F32 R45, -RZ, R47.reuse.H0_H0 ;  /* 0x2000002fff2d8230 */ /* 0x100fe20000004100 */
[-C--:B------:R-:W-:Y:S01]  /*3730*/  @!P0 FMUL.FTZ R157, R46, R29.reuse ;  /* 0x0000001d2e9d8220 */ /* 0x080fe20000410000 */
[----:B------:R-:W-:Y:S01]  /*3740*/  @!P0 HADD2.F32 R47, -RZ, R47.H1_H1 ;  /* 0x3000002fff2f8230 */ /* 0x000fe20000004100 */
[----:B------:R-:W-:Y:S01]  /*3750*/  @!P0 FMUL.FTZ R4, R28, R29 ;  /* 0x0000001d1c048220 */ /* 0x000fe20000410000 */
[----:B------:R-:W-:Y:S01]  /*3760*/  @!P0 F2FP.PACK_AB R93, R0, R93 ;  /* 0x0000005d005d823e */ /* 0x000fe200000000ff */
[----:B------:R-:W-:Y:S02]  /*3770*/  @!P0 FFMA.FTZ R3, R42, R45, R3 ;  /* 0x0000002d2a038223 */ /* 0x000fe40000010003 */
[----:B------:R-:W-:Y:S01]  /*3780*/  @!P0 FFMA.FTZ R153, R37, R44, -R153 ;  /* 0x0000002c25998223 */ /* 0x000fe20000010899 */
[----:B------:R-:W-:Y:S01]  /*3790*/  @!P0 MOV R32, R93 ;  /* 0x0000005d00208202 */ /* 0x000fe20000000f00 */
        /* <DEDUP_REMOVED lines=9> */
[----:B------:R-:W-:Y:S02]  /*3830*/  LEA.HI.X R153, R55, R149, R54, 0x1, P2 ;  /* 0x0000009537997211 */ /* 0x000fe400010f0c36 */
        /* <DEDUP_REMOVED lines=13> */
[----:B------:R-:W-:Y:S01]  /*3910*/  @!P1 HADD2.F32 R43, -RZ, R35.H1_H1 ;  /* 0x30000023ff2b9230 */ /* 0x000fe20000004100 */
[CC--:B------:R-:W-:Y:S01]  /*3920*/  @!P1 FMUL.FTZ R156, R42.reuse, R40.reuse ;  /* 0x000000282a9c9220 */ /* 0x0c0fe20000410000 */
[--C-:B----4-:R-:W-:Y:S01]  /*3930*/  @!P1 HADD2.F32 R44, -RZ, R46.reuse.H0_H0 ;  /* 0x2000002eff2c9230 */ /* 0x110fe20000004100 */
[----:B------:R-:W-:Y:S01]  /*3940*/  @!P1 FMUL.FTZ R5, R33, R40 ;  /* 0x0000002821059220 */ /* 0x000fe20000410000 */
[----:B------:R-:W-:Y:S01]  /*3950*/  @!P1 HADD2.F32 R46, -RZ, R46.H1_H1 ;  /* 0x3000002eff2e9230 */ /* 0x000fe20000004100 */
[----:B------:R-:W-:Y:S01]  /*3960*/  @!P1 FMUL.FTZ R93, R43, R32 ;  /* 0x000000202b5d9220 */ /* 0x000fe20000410000 */
        /* <DEDUP_REMOVED lines=9> */
[--C-:B------:R-:W-:Y:S01]  /*3a00*/  @!P1 HADD2.F32 R44, -RZ, R28.reuse.H1_H1 ;  /* 0x3000001cff2c9230 */ /* 0x100fe20000004100 */
[----:B------:R-:W-:Y:S01]  /*3a10*/  @!P1 FMUL.FTZ R7, R34, R23 ;  /* 0x0000001722079220 */ /* 0x000fe20000410000 */
[----:B------:R-:W-:Y:S01]  /*3a20*/  @!P1 HADD2.F32 R28, -RZ, R28.H0_H0 ;  /* 0x2000001cff1c9230 */ /* 0x000fe20000004100 */
[----:B------:R-:W-:Y:S01]  /*3a30*/  @!P1 FFMA.FTZ R6, R43, R46, R6 ;  /* 0x0000002e2b069223 */ /* 0x000fe20000010006 */
[--C-:B------:R-:W-:Y:S01]  /*3a40*/  @!P1 HADD2.F32 R45, -RZ, R47.reuse.H0_H0 ;  /* 0x2000002fff2d9230 */ /* 0x100fe20000004100 */
[-C--:B------:R-:W-:Y:S01]  /*3a50*/  @!P1 FMUL.FTZ R157, R44, R29.reuse ;  /* 0x0000001d2c9d9220 */ /* 0x080fe20000410000 */
[----:B------:R-:W-:Y:S01]  /*3a60*/  @!P1 HADD2.F32 R47, -RZ, R47.H1_H1 ;  /* 0x3000002fff2f9230 */ /* 0x000fe20000004100 */
[----:B------:R-:W-:Y:S01]  /*3a70*/  @!P1 FMUL.FTZ R8, R28, R29 ;  /* 0x0000001d1c089220 */ /* 0x000fe20000410000 */
[----:B------:R-:W-:Y:S01]  /*3a80*/  @!P1 F2FP.PACK_AB R156, R5, R156 ;  /* 0x0000009c059c923e */ /* 0x000fe200000000ff */
[-C--:B------:R-:W-:Y:S02]  /*3a90*/  @!P1 FFMA.FTZ R7, R42, R45.reuse, R7 ;  /* 0x0000002d2a079223 */ /* 0x080fe40000010007 */
        /* <DEDUP_REMOVED lines=28> */
[----:B------:R-:W-:Y:S01]  /*3c60*/  @!P0 HADD2.F32 R23, -RZ, R29.H0_H0 ;  /* 0x2000001dff178230 */ /* 0x000fe20000004100 */
[----:B------:R-:W-:Y:S01]  /*3c70*/  @!P0 FMUL.FTZ R93, R43, R36 ;  /* 0x000000242b5d8220 */ /* 0x000fe20000410000 */
[----:B------:R-:W-:Y:S01]  /*3c80*/  @!P0 HADD2.F32 R46, -RZ, R46.H1_H1 ;  /* 0x3000002eff2e8230 */ /* 0x000fe20000004100 */
[-C--:B------:R-:W-:Y:S01]  /*3c90*/  @!P0 FFMA.FTZ R156, R37, R44.reuse, -R156 ;  /* 0x0000002c259c8223 */ /* 0x080fe2000001089c */
[----:B------:R-:W-:Y:S01]  /*3ca0*/  @!P0 HADD2.F32 R37, -RZ, R39.H0_H0 ;  /* 0x20000027ff258230 */ /* 0x000fe20000004100 */
[----:B------:R-:W-:Y:S01]  /*3cb0*/  @!P0 FFMA.FTZ R9, R42, R44, R9 ;  /* 0x0000002c2a098223 */ /* 0x000fe20000010009 */
[--C-:B------:R-:W-:Y:S02]  /*3cc0*/  @!P0 HADD2.F32 R42, -RZ, R38.reuse.H1_H1 ;  /* 0x30000026ff2a8230 */ /* 0x100fe40000004100 */
[----:B------:R-:W-:Y:S01]  /*3cd0*/  @!P0 HADD2.F32 R38, -RZ, R38.H0_H0 ;  /* 0x20000026ff268230 */ /* 0x000fe20000004100 */
[C---:B------:R-:W-:Y:S01]  /*3ce0*/  @!P0 FMUL.FTZ R10, R37.reuse, R36 ;  /* 0x00000024250a8220 */ /* 0x040fe20000410000 */
[----:B------:R-:W-:Y:S01]  /*3cf0*/  @!P0 HADD2.F32 R29, -RZ, R29.H1_H1 ;  /* 0x3000001dff1d8230 */ /* 0x000fe20000004100 */
[-C--:B------:R-:W-:Y:S01]  /*3d00*/  @!P0 FMUL.FTZ R158, R42, R23.reuse ;  /* 0x000000172a9e8220 */ /* 0x080fe20000410000 */
[--C-:B------:R-:W-:Y:S01]  /*3d10*/  @!P0 HADD2.F32 R44, -RZ, R28.reuse.H1_H1 ;  /* 0x3000001cff2c8230 */ /* 0x100fe20000004100 */
[----:B------:R-:W-:Y:S01]  /*3d20*/  @!P0 FMUL.FTZ R11, R38, R23 ;  /* 0x00000017260b8220 */ /* 0x000fe20000410000 */
[----:B------:R-:W-:Y:S01]  /*3d30*/  @!P0 HADD2.F32 R28, -RZ, R28.H0_H0 ;  /* 0x2000001cff1c8230 */ /* 0x000fe20000004100 */
[----:B------:R-:W-:Y:S01]  /*3d40*/  @!P0 FFMA.FTZ R93, R37, R46, -R93 ;  /* 0x0000002e255d8223 */ /* 0x000fe2000001085d */
[--C-:B------:R-:W-:Y:S01]  /*3d50*/  @!P0 HADD2.F32 R45, -RZ, R47.reuse.H0_H0 ;  /* 0x2000002fff2d8230 */ /* 0x100fe20000004100 */
[-C--:B------:R-:W-:Y:S01]  /*3d60*/  @!P0 FMUL.FTZ R157, R44, R29.reuse ;  /* 0x0000001d2c9d8220 */ /* 0x080fe20000410000 */
[----:B------:R-:W-:Y:S01]  /*3d70*/  @!P0 HADD2.F32 R47, -RZ, R47.H1_H1 ;  /* 0x3000002fff2f8230 */ /* 0x000fe20000004100 */
[----:B------:R-:W-:Y:S01]  /*3d80*/  @!P0 FMUL.FTZ R12, R28, R29 ;  /* 0x0000001d1c0c8220 */ /* 0x000fe20000410000 */
[----:B------:R-:W-:Y:S01]  /*3d90*/  @!P0 F2FP.PACK_AB R156, R9, R156 ;  /* 0x0000009c099c823e */ /* 0x000fe200000000ff */
[-C--:B------:R-:W-:Y:S02]  /*3da0*/  @!P0 FFMA.FTZ R158, R38, R45.reuse, -R158 ;  /* 0x0000002d269e8223 */ /* 0x080fe4000001089e */
[----:B------:R-:W-:Y:S01]  /*3db0*/  @!P0 FFMA.FTZ R10, R43, R46, R10 ;  /* 0x0000002e2b0a8223 */ /* 0x000fe2000001000a */
[----:B------:R-:W-:Y:S01]  /*3dc0*/  @!P0 MOV R32, R156 ;  /* 0x0000009c00208202 */ /* 0x000fe20000000f00 */
[----:B------:R-:W-:Y:S02]  /*3dd0*/  @!P0 FFMA.FTZ R11, R42, R45, R11 ;  /* 0x0000002d2a0b8223 */ /* 0x000fe4000001000b */
        /* <DEDUP_REMOVED lines=13> */
[----:B-1----:R-:W-:Y:S03]  /*3eb0*/  @!P1 MOV R32, R37 ;  /* 0x0000002500209202 */ /* 0x002fe60000000f00 */
[--C-:B------:R-:W-:Y:S02]  /*3ec0*/  @!P1 HADD2.F32 R42, -RZ, R23.reuse.H1_H1 ;  /* 0x30000017ff2a9230 */ /* 0x100fe40000004100 */
[----:B------:R-:W-:Y:S02]  /*3ed0*/  @!P1 HADD2.F32 R28, -RZ, R23.H0_H0 ;  /* 0x20000017ff1c9230 */ /* 0x000fe40000004100 */
[--C-:B---3--:R-:W-:Y:S02]  /*3ee0*/  @!P1 HADD2.F32 R41, -RZ, R30.reuse.H0_H0 ;  /* 0x2000001eff299230 */ /* 0x108fe40000004100 */
[----:B------:R-:W-:Y:S01]  /*3ef0*/  @!P1 HADD2.F32 R29, -RZ, R30.H1_H1 ;  /* 0x3000001eff1d9230 */ /* 0x000fe20000004100 */
[----:B------:R-:W-:Y:S01]  /*3f00*/  @!P1 MOV R30, R38 ;  /* 0x00000026001e9202 */ /* 0x000fe20000000f00 */
[--C-:B------:R-:W-:Y:S01]  /*3f10*/  @!P1 HADD2.F32 R23, -RZ, R31.reuse.H0_H0 ;  /* 0x2000001fff179230 */ /* 0x100fe20000004100 */
[-C--:B------:R-:W-:Y:S01]  /*3f20*/  @!P1 FMUL.FTZ R154, R42, R41.reuse ;  /* 0x000000292a9a9220 */ /* 0x080fe20000410000 */
[----:B----4-:R-:W-:Y:S01]  /*3f30*/  @!P1 HADD2.F32 R43, -RZ, R52.H0_H0 ;  /* 0x20000034ff2b9230 */ /* 0x010fe20000004100 */
[C---:B------:R-:W-:Y:S01]  /*3f40*/  @!P1 FMUL.FTZ R13, R28.reuse, R41 ;  /* 0x000000291c0d9220 */ /* 0x040fe20000410000 */
[--C-:B------:R-:W-:Y:S02]  /*3f50*/  @!P1 HADD2.F32 R44, -RZ, R30.reuse.H1_H1 ;  /* 0x3000001eff2c9230 */ /* 0x100fe40000004100 */
[----:B------:R-:W-:Y:S01]  /*3f60*/  @!P1 HADD2.F32 R30, -RZ, R30.H0_H0 ;  /* 0x2000001eff1e9230 */ /* 0x000fe20000004100 */
[----:B------:R-:W-:Y:S01]  /*3f70*/  @!P1 FFMA.FTZ R154, R28, R43, -R154 ;  /* 0x0000002b1c9a9223 */ /* 0x000fe2000001089a */
[----:B------:R-:W-:Y:S01]  /*3f80*/  @!P1 MOV R28, R39 ;  /* 0x00000027001c9202 */ /* 0x000fe20000000f00 */
[----:B------:R-:W-:Y:S01]  /*3f90*/  @!P1 FFMA.FTZ R13, R42, R43, R13 ;  /* 0x0000002b2a0d9223 */ /* 0x000fe2000001000d */
[--C-:B------:R-:W-:Y:S01]  /*3fa0*/  @!P1 HADD2.F32 R42, -RZ, R32.reuse.H1_H1 ;  /* 0x30000020ff2a9230 */ /* 0x100fe20000004100 */
[-C--:B------:R-:W-:Y:S01]  /*3fb0*/  @!P1 FMUL.FTZ R15, R30, R23.reuse ;  /* 0x000000171e0f9220 */ /* 0x080fe20000410000 */
[----:B------:R-:W-:Y:S01]  /*3fc0*/  @!P1 HADD2.F32 R32, -RZ, R32.H0_H0 ;  /* 0x20000020ff209230 */ /* 0x000fe20000004100 */
[----:B------:R-:W-:Y:S01]  /*3fd0*/  @!P1 FMUL.FTZ R156, R44, R23 ;  /* 0x000000172c9c9220 */ /* 0x000fe20000410000 */
[----:B------:R-:W-:Y:S01]  /*3fe0*/  @!P1 HADD2.F32 R45, -RZ, R52.H1_H1 ;  /* 0x30000034ff2d9230 */ /* 0x000fe20000004100 */
[-C--:B------:R-:W-:Y:S01]  /*3ff0*/  @!P1 FMUL.FTZ R93, R42, R29.reuse ;  /* 0x0000001d2a5d9220 */ /* 0x080fe20000410000 */
[--C-:B------:R-:W-:Y:S01]  /*4000*/  @!P1 HADD2.F32 R43, -RZ, R28.reuse.H1_H1 ;  /* 0x3000001cff2b9230 */ /* 0x100fe20000004100 */
[C---:B------:R-:W-:Y:S01]  /*4010*/  @!P1 FMUL.FTZ R14, R32.reuse, R29 ;  /* 0x0000001d200e9220 */ /* 0x040fe20000410000 */
[----:B------:R-:W-:Y:S01]  /*4020*/  @!P1 F2FP.PACK_AB R154, R13, R154 ;  /* 0x0000009a0d9a923e */ /* 0x000fe200000000ff */
[-C--:B------:R-:W-:Y:S01]  /*4030*/  @!P1 FFMA.FTZ R93, R32, R45.reuse, -R93 ;  /* 0x0000002d205d9223 */ /* 0x080fe2000001085d */
[----:B------:R-:W-:Y:S01]  /*4040*/  @!P1 HADD2.F32 R28, -RZ, R28.H0_H0 ;  /* 0x2000001cff1c9230 */ /* 0x000fe20000004100 */
[----:B------:R-:W-:Y:S01]  /*4050*/  @!P1 FFMA.FTZ R14, R42, R45, R14 ;  /* 0x0000002d2a0e9223 */ /* 0x000fe2000001000e */
[----:B------:R-:W-:Y:S01]  /*4060*/  @!P1 MOV R36, R154 ;  /* 0x0000009a00249202 */ /* 0x000fe20000000f00 */
[----:B------:R-:W-:Y:S02]  /*4070*/  @!P1 HADD2.F32 R31, -RZ, R31.H1_H1 ;  /* 0x3000001fff1f9230 */ /* 0x000fe40000004100 */
[--C-:B------:R-:W-:Y:S01]  /*4080*/  @!P1 HADD2.F32 R47, -RZ, R53.reuse.H0_H0 ;  /* 0x20000035ff2f9230 */ /* 0x100fe20000004100 */
[----:B------:R-:W-:Y:S01]  /*4090*/  @!P1 F2FP.PACK_AB R93, R14, R93 ;  /* 0x0000005d0e5d923e */ /* 0x000fe200000000ff */
[----:B------:R-:W-:Y:S01]  /*40a0*/  @!P1 HADD2.F32 R49, -RZ, R53.H1_H1 ;  /* 0x30000035ff319230 */ /* 0x000fe20000004100 */
[C---:B------:R-:W-:Y:S02]  /*40b0*/  @!P1 FMUL.FTZ R155, R43.reuse, R31 ;  /* 0x0000001f2b9b9220 */ /* 0x040fe40000410000 */
[----:B------:R-:W-:Y:S01]  /*40c0*/  @!P1 MOV R37, R93 ;  /* 0x0000005d00259202 */ /* 0x000fe20000000f00 */
[----:B------:R-:W-:Y:S02]  /*40d0*/  @!P1 FMUL.FTZ R16, R28, R31 ;  /* 0x0000001f1c109220 */ /* 0x000fe40000410000 */
[-C--:B------:R-:W-:Y:S02]  /*40e0*/  @!P1 FFMA.FTZ R15, R44, R47.reuse, R15 ;  /* 0x0000002f2c0f9223 */ /* 0x080fe4000001000f */
[----:B------:R-:W-:Y:S02]  /*40f0*/  @!P1 FFMA.FTZ R156, R30, R47, -R156 ;  /* 0x0000002f1e9c9223 */ /* 0x000fe4000001089c */
[-C--:B------:R-:W-:Y:S02]  /*4100*/  @!P1 FFMA.FTZ R155, R28, R49.reuse, -R155 ;  /* 0x000000311c9b9223 */ /* 0x080fe4000001089b */
[----:B------:R-:W-:Y:S01]  /*4110*/  @!P1 FFMA.FTZ R16, R43, R49, R16 ;  /* 0x000000312b109223 */ /* 0x000fe20000010010 */
[----:B------:R-:W-:Y:S04]  /*4120*/  @!P1 F2FP.PACK_AB R156, R15, R156 ;  /* 0x0000009c0f9c923e */ /* 0x000fe800000000ff */
[----:B------:R-:W-:Y:S02]  /*4130*/  @!P1 F2FP.PACK_AB R155, R16, R155 ;  /* 0x0000009b109b923e */ /* 0x000fe400000000ff */
[----:B------:R-:W-:Y:S02]  /*4140*/  @!P1 MOV R38, R156 ;  /* 0x0000009c00269202 */ /* 0x000fe40000000f00 */
[----:B------:R-:W-:Y:S05]  /*4150*/  @!P1 MOV R39, R155 ;  /* 0x0000009b00279202 */ /* 0x000fea0000000f00 */
[----:B------:R1:W-:Y:S02]  /*4160*/  STG.E.128 [R152.64+0x180], R36 ;  /* 0x0001802498007986 */ /* 0x0003e4000c101d06 */
.L_x_4110:
[----:B------:R-:W-:Y:S05]  /*4170*/  BSYNC B0 ;  /* 0x0000000000007941 */ /* 0x000fea0003800000 */
.L_x_4109:
[C---:B------:R-:W-:Y:S01]  /*4180*/  ISETP.GE.AND P0, PT, R60.reuse, R151, PT ;  /* 0x000000973c00720c */ /* 0x040fe20003f06270 */
[----:B------:R-:W-:Y:S03]  /*4190*/  BSSY B0, `(.L_x_4111) ;  /* 0x00000d8000007945 */ /* 0x000fe60003800000 */
[----:B------:R-:W-:Y:S11]  /*41a0*/  ISETP.GE.AND P0, PT, R60, R150, !P0 ;  /* 0x000000963c00720c */ /* 0x000ff60004706270 */
[----:B------:R-:W-:Y:S02]  /*41b0*/  @!UPT UIADD3 URZ, URZ, URZ, URZ ;  /* 0x0000003f3f3ff290 */ /* 0x000fe4000fffe03f */
[----:B------:R-:W-:-:S05]  /*41c0*/  @!P0 BRA `(.L_x_4112) ;  /* 0x00000d4000008947 */ /* 0x000fca0003800000 */
[-C--:B------:R-:W-:Y:S02]  /*41d0*/  LEA R154, P1, R96, R118.reuse, 0x1 ;  /* 0x00000076609a7211 */ /* 0x080fe400078208ff */
[----:B------:R-:W-:Y:S02]  /*41e0*/  ISETP.GE.AND P0, PT, R24, UR4, PT ;  /* 0x0000000418007c0c */ /* 0x000fe4000bf06270 */
[C---:B-1----:R-:W-:Y:S02]  /*41f0*/  SHF.L.U32 R153, R83.reuse, 0x1, RZ ;  /* 0x0000000153997819 */ /* 0x042fe400000006ff */
[----:B------:R-:W-:Y:S02]  /*4200*/  LEA.HI.X R155, R96, R119, R91, 0x1, P1 ;  /* 0x00000077609b7211 */ /* 0x000fe400008f0c5b */
[-C--:B----4-:R-:W-:Y:S02]  /*4210*/  IADD3 R30, P1, R26, R153.reuse, RZ ;  /* 0x000000991a1e7210 */ /* 0x090fe40007f3e0ff */
[----:B------:R-:W-:Y:S01]  /*4220*/  SHF.L.U64.HI R93, R83, 0x1, R82 ;  /* 0x00000001535d7819 */ /* 0x000fe20000010252 */
[----:B------:R-:W2:Y:S01]  /*4230*/  LDG.E.128 R32, [R154.64] ;  /* 0x000000069a207981 */ /* 0x000ea2000c1e1d00 */
[----:B------:R-:W-:Y:S02]  /*4240*/  IADD3 R52, P2, R50, R153, RZ ;  /* 0x0000009932347210 */ /* 0x000fe40007f5e0ff */
[-C--:B------:R-:W-:Y:S02]  /*4250*/  IADD3.X R31, R27, R93.reuse, RZ, P1, !PT ;  /* 0x0000005d1b1f7210 */ /* 0x080fe40000ffe4ff */
[----:B------:R-:W-:Y:S02]  /*4260*/  IADD3.X R53, R51, R93, RZ, P2, !PT ;  /* 0x0000005d33357210 */ /* 0x000fe400017fe4ff */
[C---:B------:R-:W-:Y:S01]  /*4270*/  LEA R158, P2, R97.reuse, R118, 0x1 ;  /* 0x00000076619e7211 */ /* 0x040fe200078408ff */
[----:B------:R-:W3:Y:S01]  /*4280*/  @!P0 LDG.E.64 R28, [R30.64] ;  /* 0x000000061e1c8981 */ /* 0x000ee2000c1e1b00 */
[----:B------:R-:W-:Y:S02]  /*4290*/  ISETP.GE.AND P1, PT, R20, UR4, PT ;  /* 0x0000000414007c0c */ /* 0x000fe4000bf26270 */
[----:B------:R-:W-:Y:S03]  /*42a0*/  LEA.HI.X R159, R97, R119, R98, 0x1, P2 ;  /* 0x00000077619f7211 */ /* 0x000fe600010f0c62 */
[----:B------:R-:W4:Y:S02]  /*42b0*/  @!P0 LDG.E.64 R44, [R52.64] ;  /* 0x00000006342c8981 */ /* 0x000f24000c1e1b00 */
[----:B----4-:R-:W-:Y:S01]  /*42c0*/  @!P0 HADD2.F32 R43, -RZ, R44.H0_H0 ;  /* 0x2000002cff2b8230 */ /* 0x010fe20000004100 */
[----:B--2---:R-:W-:Y:S01]  /*42d0*/  @!P0 MOV R23, R32 ;  /* 0x0000002000178202 */ /* 0x004fe20000000f00 */
[--C-:B---3--:R-:W-:Y:S01]  /*42e0*/  @!P0 HADD2.F32 R39, -RZ, R28.reuse.H0_H0 ;  /* 0x2000001cff278230 */ /* 0x108fe20000004100 */
[----:B------:R-:W-:Y:S01]  /*42f0*/  @!P0 MOV R37, R33 ;  /* 0x0000002100258202 */ /* 0x000fe20000000f00 */
[----:B------:R-:W-:Y:S01]  /*4300*/  @!P0 HADD2.F32 R47, -RZ, R45.H0_H0 ;  /* 0x2000002dff2f8230 */ /* 0x000fe20000004100 */
[----:B------:R-:W-:Y:S01]  /*4310*/  @!P0 MOV R38, R35 ;  /* 0x0000002300268202 */ /* 0x000fe20000000f00 */
[--C-:B------:R-:W-:Y:S02]  /*4320*/  @!P0 HADD2.F32 R42, -RZ, R23.reuse.H1_H1 ;  /* 0x30000017ff2a8230 */ /* 0x100fe40000004100 */
[----:B------:R-:W-:Y:S02]  /*4330*/  @!P0 HADD2.F32 R36, -RZ, R23.H0_H0 ;  /* 0x20000017ff248230 */ /* 0x000fe40000004100 */
[----:B------:R-:W-:Y:S01]  /*4340*/  @!P0 HADD2.F32 R49, -RZ, R45.H1_H1 ;  /* 0x3000002dff318230 */ /* 0x000fe20000004100 */
[-C--:B------:R-:W-:Y:S01]  /*4350*/  @!P0 FMUL.FTZ R93, R42, R39.reuse ;  /* 0x000000272a5d8220 */ /* 0x080fe20000410000 */
[----:B------:R-:W-:Y:S01]  /*4360*/  @!P0 HADD2.F32 R28, -RZ, R28.H1_H1 ;  /* 0x3000001cff1c8230 */ /* 0x000fe20000004100 */
[C---:B------:R-:W-:Y:S01]  /*4370*/  @!P0 FMUL.FTZ R0, R36.reuse, R39 ;  /* 0x0000002724008220 */ /* 0x040fe20000410000 */
[--C-:B------:R-:W-:Y:S01]  /*4380*/  @!P0 HADD2.F32 R45, -RZ, R37.reuse.H1_H1 ;  /* 0x30000025ff2d8230 */ /* 0x100fe20000004100 */
[-C--:B------:R-:W-:Y:S01]  /*4390*/  @!P0 FFMA.FTZ R93, R36, R43.reuse, -R93 ;  /* 0x0000002b245d8223 */ /* 0x080fe2000001085d */
[----:B------:R-:W-:Y:S01]  /*43a0*/  @!P0 MOV R36, R34 ;  /* 0x0000002200248202 */ /* 0x000fe20000000f00 */
[----:B------:R-:W-:Y:S01]  /*43b0*/  @!P0 FFMA.FTZ R0, R42, R43, R0 ;  /* 0x0000002b2a008223 */ /* 0x000fe20000010000 */
[----:B------:R-:W-:Y:S01]  /*43c0*/  @!P0 HADD2.F32 R37, -RZ, R37.H0_H0 ;  /* 0x20000025ff258230 */ /* 0x000fe20000004100 */
[-C--:B------:R-:W-:Y:S01]  /*43d0*/  @!P0 FMUL.FTZ R153, R45, R28.reuse ;  /* 0x0000001c2d998220 */ /* 0x080fe20000410000 */
[--C-:B------:R-:W-:Y:S02]  /*43e0*/  @!P0 HADD2.F32 R23, -RZ, R29.reuse.H0_H0 ;  /* 0x2000001dff178230 */ /* 0x100fe40000004100 */
[--C-:B------:R-:W-:Y:S01]  /*43f0*/  @!P0 HADD2.F32 R42, -RZ, R36.reuse.H1_H1 ;  /* 0x30000024ff2a8230 */ /* 0x100fe20000004100 */
[----:B------:R-:W-:Y:S01]  /*4400*/  @!P0 FMUL.FTZ R2, R37, R28 ;  /* 0x0000001c25028220 */ /* 0x000fe20000410000 */
[----:B------:R-:W-:Y:S01]  /*4410*/  @!P0 HADD2.F32 R36, -RZ, R36.H0_H0 ;  /* 0x20000024ff248230 */ /* 0x000fe20000004100 */
[----:B------:R-:W-:Y:S01]  /*4420*/  @!P0 F2FP.PACK_AB R93, R0, R93 ;  /* 0x0000005d005d823e */ /* 0x000fe200000000ff */
[----:B------:R-:W-:Y:S01]  /*4430*/  @!P0 HADD2.F32 R29, -RZ, R29.H1_H1 ;  /* 0x3000001dff1d8230 */ /* 0x000fe20000004100 */
[-C--:B------:R-:W-:Y:S01]  /*4440*/  @!P0 FMUL.FTZ R154, R42, R23.reuse ;  /* 0x000000172a9a8220 */ /* 0x080fe20000410000 */
[--C-:B------:R-:W-:Y:S01]  /*4450*/  @!P0 HADD2.F32 R43, -RZ, R38.reuse.H1_H1 ;  /* 0x30000026ff2b8230 */ /* 0x100fe20000004100 */
[C---:B------:R-:W-:Y:S01]  /*4460*/  @!P0 FMUL.FTZ R3, R36.reuse, R23 ;  /* 0x0000001724038220 */ /* 0x040fe20000410000 */
[----:B------:R-:W-:Y:S01]  /*4470*/  @!P0 HADD2.F32 R28, -RZ, R38.H0_H0 ;  /* 0x20000026ff1c8230 */ /* 0x000fe20000004100 */
[----:B------:R-:W-:Y:S01]  /*4480*/  @!P0 FFMA.FTZ R154, R36, R47, -R154 ;  /* 0x0000002f249a8223 */ /* 0x000fe2000001089a */
[----:B------:R-:W-:Y:S01]  /*4490*/  @!P0 HADD2.F32 R44, -RZ, R44.H1_H1 ;  /* 0x3000002cff2c8230 */ /* 0x000fe20000004100 */
[----:B------:R-:W-:Y:S01]  /*44a0*/  @!P0 FMUL.FTZ R152, R43, R29 ;  /* 0x0000001d2b988220 */ /* 0x000fe20000410000 */
[----:B------:R-:W-:Y:S01]  /*44b0*/  @!P0 MOV R32, R93 ;  /* 0x0000005d00208202 */ /* 0x000fe20000000f00 */
[----:B------:R-:W-:Y:S02]  /*44c0*/  @!P0 FMUL.FTZ R4, R28, R29 ;  /* 0x0000001d1c048220 */ /* 0x000fe40000410000 */
[-C--:B------:R-:W-:Y:S02]  /*44d0*/  @!P0 FFMA.FTZ R2, R45, R44.reuse, R2 ;  /* 0x0000002c2d028223 */ /* 0x080fe40000010002 */
[----:B------:R-:W-:Y:S02]  /*44e0*/  @!P0 FFMA.FTZ R3, R42, R47, R3 ;  /* 0x0000002f2a038223 */ /* 0x000fe40000010003 */
[----:B------:R-:W-:Y:S02]  /*44f0*/  @!P0 FFMA.FTZ R153, R37, R44, -R153 ;  /* 0x0000002c25998223 */ /* 0x000fe40000010899 */
[-C--:B------:R-:W-:Y:S01]  /*4500*/  @!P0 FFMA.FTZ R155, R28, R49.reuse, -R152 ;  /* 0x000000311c9b8223 */ /* 0x080fe20000010898 */
[----:B------:R-:W-:Y:S01]  /*4510*/  LEA R152, P4, R146, R148, 0x1 ;  /* 0x0000009492987211 */ /* 0x000fe200078808ff */
[----:B------:R-:W-:Y:S01]  /*4520*/  @!P0 FFMA.FTZ R4, R43, R49, R4 ;  /* 0x000000312b048223 */ /* 0x000fe20000010004 */
[----:B------:R-:W-:Y:S02]  /*4530*/  @!P0 F2FP.PACK_AB R156, R2, R153 ;  /* 0x00000099029c823e */ /* 0x000fe400000000ff */
[----:B------:R-:W-:Y:S02]  /*4540*/  @!P0 F2FP.PACK_AB R154, R3, R154 ;  /* 0x0000009a039a823e */ /* 0x000fe400000000ff */
[----:B------:R-:W-:Y:S02]  /*4550*/  @!P0 F2FP.PACK_AB R155, R4, R155 ;  /* 0x0000009b049b823e */ /* 0x000fe400000000ff */
[----:B------:R-:W-:Y:S02]  /*4560*/  @!P0 MOV R33, R156 ;  /* 0x0000009c00218202 */ /* 0x000fe40000000f00 */
[----:B------:R-:W-:Y:S02]  /*4570*/  @!P0 MOV R34, R154 ;  /* 0x0000009a00228202 */ /* 0x000fe40000000f00 */
[----:B------:R-:W-:Y:S02]  /*4580*/  @!P0 MOV R35, R155 ;  /* 0x0000009b00238202 */ /* 0x000fe40000000f00 */
[----:B------:R-:W-:Y:S02]  /*4590*/  LEA.HI.X R153, R146, R149, R95, 0x1, P4 ;  /* 0x0000009592997211 */ /* 0x000fe400020f0c5f */
[----:B------:R-:W-:Y:S03]  /*45a0*/  ISETP.GE.AND P0, PT, R19, UR4, PT ;  /* 0x0000000413007c0c */ /* 0x000fe6000bf06270 */
[----:B------:R1:W-:Y:S08]  /*45b0*/  STG.E.128 [R152.64], R32 ;  /* 0x0000002098007986 */ /* 0x0003f0000c101d06 */
[----:B------:R2:W3:Y:S08]  /*45c0*/  LDG.E.128 R36, [R158.64] ;  /* 0x000000069e247981 */ /* 0x0004f0000c1e1d00 */
[----:B------:R-:W4:Y:S06]  /*45d0*/  @!P1 LDG.E.64 R28, [R30.64+0x40] ;  /* 0x000040061e1c9981 */ /* 0x000f2c000c1e1b00 */
[----:B------:R-:W5:Y:S01]  /*45e0*/  @!P1 LDG.E.64 R46, [R52.64+0x40] ;  /* 0x00004006342e9981 */ /* 0x000f62000c1e1b00 */
[C---:B--2---:R-:W-:Y:S04]  /*45f0*/  LEA R158, P2, R99.reuse, R118, 0x1 ;  /* 0x00000076639e7211 */ /* 0x044fe800078408ff */
[----:B------:R-:W-:Y:S02]  /*4600*/  LEA.HI.X R159, R99, R119, R100, 0x1, P2 ;  /* 0x00000077639f7211 */ /* 0x000fe400010f0c64 */
[----:B---3--:R-:W-:Y:S02]  /*4610*/  @!P1 MOV R23, R36 ;  /* 0x0000002400179202 */ /* 0x008fe40000000f00 */
[----:B-1----:R-:W-:Y:S02]  /*4620*/  @!P1 MOV R35, R37 ;  /* 0x0000002500239202 */ /* 0x002fe40000000f00 */
[----:B------:R-:W-:Y:S01]  /*4630*/  @!P1 MOV R34, R38 ;  /* 0x0000002600229202 */ /* 0x000fe20000000f00 */
[--C-:B------:R-:W-:Y:S02]  /*4640*/  @!P1 HADD2.F32 R42, -RZ, R23.reuse.H1_H1 ;  /* 0x30000017ff2a9230 */ /* 0x100fe40000004100 */
[----:B------:R-:W-:Y:S02]  /*4650*/  @!P1 HADD2.F32 R33, -RZ, R23.H0_H0 ;  /* 0x20000017ff219230 */ /* 0x000fe40000004100 */
[--C-:B----4-:R-:W-:Y:S02]  /*4660*/  @!P1 HADD2.F32 R40, -RZ, R28.reuse.H0_H0 ;  /* 0x2000001cff289230 */ /* 0x110fe40000004100 */
[----:B------:R-:W-:Y:S01]  /*4670*/  @!P1 HADD2.F32 R32, -RZ, R28.H1_H1 ;  /* 0x3000001cff209230 */ /* 0x000fe20000004100 */
[----:B------:R-:W-:Y:S01]  /*4680*/  @!P1 MOV R28, R39 ;  /* 0x00000027001c9202 */ /* 0x000fe20000000f00 */
[----:B------:R-:W-:Y:S01]  /*4690*/  @!P1 HADD2.F32 R43, -RZ, R35.H1_H1 ;  /* 0x30000023ff2b9230 */ /* 0x000fe20000004100 */
[CC--:B------:R-:W-:Y:S01]  /*46a0*/  @!P1 FMUL.FTZ R154, R42.reuse, R40.reuse ;  /* 0x000000282a9a9220 */ /* 0x0c0fe20000410000 */
[--C-:B-----5:R-:W-:Y:S01]  /*46b0*/  @!P1 HADD2.F32 R44, -RZ, R46.reuse.H0_H0 ;  /* 0x2000002eff2c9230 */ /* 0x120fe20000004100 */
        /* <DEDUP_REMOVED lines=28> */
[----:B------:R-:W-:Y:S03]  /*4880*/  @!P1 F2FP.PACK_AB R156, R7, R156 ;  /* 0x0000009c079c923e */ /* 0x000fe600000000ff */
[----:B------:R-:W-:Y:S01]  /*4890*/  @!P1 IMAD.MOV.U32 R37, RZ, RZ, R93 ;  /* 0x000000ffff259224 */ /* 0x000fe200078e005d */
[----:B------:R-:W-:Y:S02]  /*48a0*/  @!P1 F2FP.PACK_AB R155, R8, R155 ;  /* 0x0000009b089b923e */ /* 0x000fe400000000ff */
[----:B------:R-:W-:Y:S02]  /*48b0*/  @!P1 MOV R38, R156 ;  /* 0x0000009c00269202 */ /* 0x000fe40000000f00 */
[----:B------:R-:W-:Y:S02]  /*48c0*/  @!P1 MOV R39, R155 ;  /* 0x0000009b00279202 */ /* 0x000fe40000000f00 */
[----:B------:R-:W-:Y:S03]  /*48d0*/  ISETP.GE.AND P1, PT, R18, UR4, PT ;  /* 0x0000000412007c0c */ /* 0x000fe6000bf26270 */
[----:B------:R1:W-:Y:S08]  /*48e0*/  STG.E.128 [R152.64+0x80], R36 ;  /* 0x0000802498007986 */ /* 0x0003f0000c101d06 */
        /* <DEDUP_REMOVED lines=46> */
[----:B------:R-:W-:Y:S01]  /*4bd0*/  @!P0 F2FP.PACK_AB R155, R12, R155 ;  /* 0x0000009b0c9b823e */ /* 0x000fe200000000ff */
[----:B------:R-:W-:Y:S03]  /*4be0*/  @!P0 IMAD.MOV.U32 R34, RZ, RZ, R156 ;  /* 0x000000ffff228224 */ /* 0x000fe600078e009c */
[----:B------:R-:W-:Y:S05]  /*4bf0*/  @!P0 MOV R35, R155 ;  /* 0x0000009b00238202 */ /* 0x000fea0000000f00 */
[----:B------:R1:W-:Y:S08]  /*4c00*/  STG.E.128 [R152.64+0x100], R32 ;  /* 0x0001002098007986 */ /* 0x0003f0000c101d06 */
[----:B------:R-:W2:Y:S08]  /*4c10*/  LDG.E.128 R36, [R158.64] ;  /* 0x000000069e247981 */ /* 0x000eb0000c1e1d00 */
        /* <DEDUP_REMOVED lines=47> */
.L_x_4112:
[----:B------:R-:W-:Y:S05]  /*4f10*/  BSYNC B0 ;  /* 0x0000000000007941 */ /* 0x000fea0003800000 */
.L_x_4111:
[C---:B------:R-:W-:Y:S01]  /*4f20*/  ISETP.GE.AND P0, PT, R59.reuse, R151, PT ;  /* 0x000000973b00720c */ /* 0x040fe20003f06270 */
[----:B------:R-:W-:Y:S03]  /*4f30*/  BSSY B0, `(.L_x_4113) ;  /* 0x00000db000007945 */ /* 0x000fe60003800000 */
[----:B------:R-:W-:Y:S11]  /*4f40*/  ISETP.GE.AND P0, PT, R59, R150, !P0 ;  /* 0x000000963b00720c */ /* 0x000ff60004706270 */
[----:B------:R-:W-:Y:S02]  /*4f50*/  @!UPT UIADD3 URZ, URZ, URZ, URZ ;  /* 0x0000003f3f3ff290 */ /* 0x000fe4000fffe03f */
[----:B------:R-:W-:-:S05]  /*4f60*/  @!P0 BRA `(.L_x_4114) ;  /* 0x00000d7000008947 */ /* 0x000fca0003800000 */
[----:B------:R-:W-:Y:S02]  /*4f70*/  MOV R45, 0x60 ;  /* 0x00000060002d7802 */ /* 0x000fe40000000f00 */
[----:B------:R-:W-:Y:S02]  /*4f80*/  ISETP.GE.AND P0, PT, R24, UR4, PT ;  /* 0x0000000418007c0c */ /* 0x000fe4000bf06270 */
[----:B----4-:R-:W-:Y:S01]  /*4f90*/  SHF.L.U32 R7, R79, 0x1, RZ ;  /* 0x000000014f077819 */ /* 0x010fe200000006ff */
[----:B------:R-:W-:Y:S01]  /*4fa0*/  IMAD.WIDE.U32 R46, R45, c[0x0][0x288], R118 ;  /* 0x0000a2002d2e7a25 */ /* 0x000fe200078e0076 */
[----:B------:R-:W-:Y:S02]  /*4fb0*/  SHF.L.U64.HI R5, R79, 0x1, R78 ;  /* 0x000000014f057819 */ /* 0x000fe4000001024e */
[-C--:B-1----:R-:W-:Y:S01]  /*4fc0*/  IADD3 R32, P1, R26, R7.reuse, RZ ;  /* 0x000000071a207210 */ /* 0x082fe20007f3e0ff */
[----:B------:R-:W-:Y:S01]  /*4fd0*/  IMAD R6, R45, c[0x0][0x28c], RZ ;  /* 0x0000a3002d067a24 */ /* 0x000fe200078e02ff */
[----:B------:R-:W-:Y:S02]  /*4fe0*/  IADD3 R42, P2, R50, R7, RZ ;  /* 0x00000007322a7210 */ /* 0x000fe40007f5e0ff */
[-C--:B------:R-:W-:Y:S02]  /*4ff0*/  IADD3.X R33, R27, R5.reuse, RZ, P1, !PT ;  /* 0x000000051b217210 */ /* 0x080fe40000ffe4ff */
[----:B------:R-:W-:Y:S02]  /*5000*/  IADD3 R47, R47, R6, RZ ;  /* 0x000000062f2f7210 */ /* 0x000fe40007ffe0ff */
[----:B------:R-:W-:Y:S01]  /*5010*/  IADD3.X R43, R51, R5, RZ, P2, !PT ;  /* 0x00000005332b7210 */ /* 0x000fe200017fe4ff */
[----:B------:R-:W2:Y:S01]  /*5020*/  @!P0 LDG.E.64 R10, [R32.64] ;  /* 0x00000006200a8981 */ /* 0x000ea2000c1e1b00 */
[----:B------:R-:W-:Y:S05]  /*5030*/  ISETP.GE.AND P1, PT, R20, UR4, PT ;  /* 0x0000000414007c0c */ /* 0x000fea000bf26270 */
[----:B------:R1:W3:Y:S08]  /*5040*/  LDG.E.128 R12, [R46.64] ;  /* 0x000000062e0c7981 */ /* 0x0002f0000c1e1d00 */
[----:B------:R-:W4:Y:S01]  /*5050*/  @!P0 LDG.E.64 R38, [R42.64] ;  /* 0x000000062a268981 */ /* 0x000f22000c1e1b00 */
[C---:B-1----:R-:W-:Y:S01]  /*5060*/  IMAD R47, R45.reuse, c[0x0][0x19c], RZ ;  /* 0x000067002d2f7a24 */ /* 0x042fe200078e02ff */
[C---:B------:R-:W-:Y:S01]  /*5070*/  LEA R46, P2, R104.reuse, R118, 0x1 ;  /* 0x00000076682e7211 */ /* 0x040fe200078408ff */
[----:B------:R-:W-:Y:S05]  /*5080*/  IMAD.WIDE.U32 R44, R45, c[0x0][0x198], R148 ;  /* 0x000066002d2c7a25 */ /* 0x000fea00078e0094 */
[----:B------:R-:W-:Y:S02]  /*5090*/  IADD3 R45, R45, R47, RZ ;  /* 0x0000002f2d2d7210 */ /* 0x000fe40007ffe0ff */
[----:B------:R-:W-:Y:S01]  /*50a0*/  LEA.HI.X R47, R104, R119, R103, 0x1, P2 ;  /* 0x00000077682f7211 */ /* 0x000fe200010f0c67 */
[--C-:B--2---:R-:W-:Y:S02]  /*50b0*/  @!P0 HADD2.F32 R28, -RZ, R10.reuse.H0_H0 ;  /* 0x2000000aff1c8230 */ /* 0x104fe40000004100 */
[----:B------:R-:W-:Y:S01]  /*50c0*/  @!P0 HADD2.F32 R16, -RZ, R10.H1_H1 ;  /* 0x3000000aff108230 */ /* 0x000fe20000004100 */
[----:B---3--:R-:W-:Y:S02]  /*50d0*/  @!P0 MOV R9, R12 ;  /* 0x0000000c00098202 */ /* 0x008fe40000000f00 */
[----:B------:R-:W-:Y:S02]  /*50e0*/  @!P0 MOV R29, R13 ;  /* 0x0000000d001d8202 */ /* 0x000fe40000000f00 */
[----:B------:R-:W-:Y:S01]  /*50f0*/  @!P0 MOV R10, R15 ;  /* 0x0000000f000a8202 */ /* 0x000fe20000000f00 */
[--C-:B------:R-:W-:Y:S02]  /*5100*/  @!P0 HADD2.F32 R35, -RZ, R9.reuse.H1_H1 ;  /* 0x30000009ff238230 */ /* 0x100fe40000004100 */
[----:B------:R-:W-:Y:S02]  /*5110*/  @!P0 HADD2.F32 R23, -RZ, R9.H0_H0 ;  /* 0x20000009ff178230 */ /* 0x000fe40000004100 */
[----:B----4-:R-:W-:Y:S01]  /*5120*/  @!P0 HADD2.F32 R34, -RZ, R38.H0_H0 ;  /* 0x20000026ff228230 */ /* 0x010fe20000004100 */
        /* <DEDUP_REMOVED lines=14> */
[----:B------:R-:W-:Y:S01]  /*5210*/  @!P0 HADD2.F32 R36, -RZ, R38.H1_H1 ;  /* 0x30000026ff248230 */ /* 0x000fe20000004100 */
[----:B------:R-:W-:Y:S01]  /*5220*/  @!P0 FMUL.FTZ R3, R28, R9 ;  /* 0x000000091c038220 */ /* 0x000fe20000410000 */
[--C-:B------:R-:W-:Y:S01]  /*5230*/  @!P0 HADD2.F32 R38, -RZ, R10.reuse.H1_H1 ;  /* 0x3000000aff268230 */ /* 0x100fe20000004100 */
[C---:B------:R-:W-:Y:S01]  /*5240*/  @!P0 FMUL.FTZ R7, R35.reuse, R16 ;  /* 0x0000001023078220 */ /* 0x040fe20000410000 */
[----:B------:R-:W-:Y:S01]  /*5250*/  @!P0 HADD2.F32 R10, -RZ, R10.H0_H0 ;  /* 0x2000000aff0a8230 */ /* 0x000fe20000004100 */
[-C--:B------:R-:W-:Y:S01]  /*5260*/  @!P0 FFMA.FTZ R2, R35, R36.reuse, R2 ;  /* 0x0000002423028223 */ /* 0x080fe20000010002 */
[--C-:B------:R-:W-:Y:S01]  /*5270*/  @!P0 HADD2.F32 R37, -RZ, R39.reuse.H0_H0 ;  /* 0x20000027ff258230 */ /* 0x100fe20000004100 */
[-C--:B------:R-:W-:Y:S01]  /*5280*/  @!P0 FMUL.FTZ R41, R38, R11.reuse ;  /* 0x0000000b26298220 */ /* 0x080fe20000410000 */
[----:B------:R-:W-:Y:S01]  /*5290*/  @!P0 HADD2.F32 R39, -RZ, R39.H1_H1 ;  /* 0x30000027ff278230 */ /* 0x000fe20000004100 */
[----:B------:R-:W-:Y:S01]  /*52a0*/  @!P0 FMUL.FTZ R4, R10, R11 ;  /* 0x0000000b0a048220 */ /* 0x000fe20000410000 */
[----:B------:R-:W-:Y:S01]  /*52b0*/  @!P0 MOV R12, R5 ;  /* 0x00000005000c8202 */ /* 0x000fe20000000f00 */
[-C--:B------:R-:W-:Y:S02]  /*52c0*/  @!P0 FFMA.FTZ R3, R34, R37.reuse, R3 ;  /* 0x0000002522038223 */ /* 0x080fe40000010003 */
        /* <DEDUP_REMOVED lines=12> */
[----:B------:R-:W2:Y:S08]  /*5390*/  LDG.E.128 R28, [R46.64] ;  /* 0x000000062e1c7981 */ /* 0x000eb0000c1e1d00 */
[----:B------:R-:W3:Y:S06]  /*53a0*/  @!P1 LDG.E.64 R10, [R32.64+0x40] ;  /* 0x00004006200a9981 */ /* 0x000eec000c1e1b00 */
[----:B------:R-:W4:Y:S01]  /*53b0*/  @!P1 LDG.E.64 R38, [R42.64+0x40] ;  /* 0x000040062a269981 */ /* 0x000f22000c1e1b00 */
[----:B--2---:R-:W-:Y:S05]  /*53c0*/  @!P1 MOV R9, R28 ;  /* 0x0000001c00099202 */ /* 0x004fea0000000f00 */
[--C-:B------:R-:W-:Y:S02]  /*53d0*/  @!P1 HADD2.F32 R34, -RZ, R9.reuse.H1_H1 ;  /* 0x30000009ff229230 */ /* 0x100fe40000004100 */
[----:B------:R-:W-:Y:S02]  /*53e0*/  @!P1 HADD2.F32 R9, -RZ, R9.H0_H0 ;  /* 0x20000009ff099230 */ /* 0x000fe40000004100 */
[----:B---3--:R-:W-:Y:S02]  /*53f0*/  @!P1 HADD2.F32 R16, -RZ, R10.H0_H0 ;  /* 0x2000000aff109230 */ /* 0x008fe40000004100 */
[--C-:B------:R-:W-:Y:S02]  /*5400*/  @!P1 HADD2.F32 R7, -RZ, R11.reuse.H0_H0 ;  /* 0x2000000bff079230 */ /* 0x100fe40000004100 */
[----:B------:R-:W-:Y:S01]  /*5410*/  @!P1 HADD2.F32 R8, -RZ, R11.H1_H1 ;  /* 0x3000000bff089230 */ /* 0x000fe20000004100 */
[CC--:B------:R-:W-:Y:S01]  /*5420*/  @!P1 FMUL.FTZ R46, R34.reuse, R16.reuse ;  /* 0x00000010222e9220 */ /* 0x0c0fe20000410000 */
[----:B----4-:R-:W-:Y:S01]  /*5430*/  @!P1 HADD2.F32 R36, -RZ, R38.H0_H0 ;  /* 0x20000026ff249230 */ /* 0x010fe20000004100 */
[C---:B------:R-:W-:Y:S01]  /*5440*/  @!P1 FMUL.FTZ R5, R9.reuse, R16 ;  /* 0x0000001009059220 */ /* 0x040fe20000410000 */
[----:B------:R-:W-:Y:S01]  /*5450*/  @!P1 MOV R11, R29 ;  /* 0x0000001d000b9202 */ /* 0x000fe20000000f00 */
[----:B------:R-:W-:Y:S01]  /*5460*/  @!P1 HADD2.F32 R6, -RZ, R10.H1_H1 ;  /* 0x3000000aff069230 */ /* 0x000fe20000004100 */
[----:B------:R-:W-:Y:S01]  /*5470*/  @!P1 MOV R10, R30 ;  /* 0x0000001e000a9202 */ /* 0x000fe20000000f00 */
[-C--:B------:R-:W-:Y:S01]  /*5480*/  @!P1 FFMA.FTZ R46, R9, R36.reuse, -R46 ;  /* 0x00000024092e9223 */ /* 0x080fe2000001082e */
[----:B------:R-:W-:Y:S01]  /*5490*/  @!P1 MOV R9, R31 ;  /* 0x0000001f00099202 */ /* 0x000fe20000000f00 */
[----:B------:R-:W-:Y:S01]  /*54a0*/  @!P1 FFMA.FTZ R5, R34, R36, R5 ;  /* 0x0000002422059223 */ /* 0x000fe20000010005 */
[--C-:B------:R-:W-:Y:S02]  /*54b0*/  @!P1 HADD2.F32 R35, -RZ, R11.reuse.H1_H1 ;  /* 0x3000000bff239230 */ /* 0x100fe40000004100 */
[----:B------:R-:W-:Y:S02]  /*54c0*/  @!P1 HADD2.F32 R11, -RZ, R11.H0_H0 ;  /* 0x2000000bff0b9230 */ /* 0x000fe40000004100 */
[--C-:B------:R-:W-:Y:S01]  /*54d0*/  @!P1 HADD2.F32 R34, -RZ, R10.reuse.H1_H1 ;  /* 0x3000000aff229230 */ /* 0x100fe20000004100 */
[-C--:B------:R-:W-:Y:S01]  /*54e0*/  @!P1 FMUL.FTZ R41, R35, R6.reuse ;  /* 0x0000000623299220 */ /* 0x080fe20000410000 */
[----:B------:R-:W-:Y:S01]  /*54f0*/  @!P1 HADD2.F32 R10, -RZ, R10.H0_H0 ;  /* 0x2000000aff0a9230 */ /* 0x000fe20000004100 */
[----:B------:R-:W-:Y:S01]  /*5500*/  @!P1 FMUL.FTZ R6, R11, R6 ;  /* 0x000000060b069220 */ /* 0x000fe20000410000 */
[----:B------:R-:W-:Y:S01]  /*5510*/  @!P1 HADD2.F32 R38, -RZ, R38.H1_H1 ;  /* 0x30000026ff269230 */ /* 0x000fe20000004100 */
[-C--:B------:R-:W-:Y:S01]  /*5520*/  @!P1 FMUL.FTZ R52, R34, R7.reuse ;  /* 0x0000000722349220 */ /* 0x080fe20000410000 */
[--C-:B------:R-:W-:Y:S01]  /*5530*/  @!P1 HADD2.F32 R37, -RZ, R39.reuse.H0_H0 ;  /* 0x20000027ff259230 */ /* 0x100fe20000004100 */
[----:B------:R-:W-:Y:S01]  /*5540*/  @!P1 FMUL.FTZ R7, R10, R7 ;  /* 0x000000070a079220 */ /* 0x000fe20000410000 */
[----:B------:R-:W-:Y:S01]  /*5550*/  @!P1 HADD2.F32 R40, -RZ, R39.H1_H1 ;  /* 0x30000027ff289230 */ /* 0x000fe20000004100 */
[-C--:B------:R-:W-:Y:S01]  /*5560*/  @!P1 FFMA.FTZ R6, R35, R38.reuse, R6 ;  /* 0x0000002623069223 */ /* 0x080fe20000010006 */
[--C-:B------:R-:W-:Y:S01]  /*5570*/  @!P1 HADD2.F32 R39, -RZ, R9.reuse.H1_H1 ;  /* 0x30000009ff279230 */ /* 0x100fe20000004100 */
[----:B------:R-:W-:Y:S01]  /*5580*/  @!P1 FFMA.FTZ R7, R34, R37, R7 ;  /* 0x0000002522079223 */ /* 0x000fe20000010007 */
[----:B------:R-:W-:Y:S01]  /*5590*/  @!P1 HADD2.F32 R9, -RZ, R9.H0_H0 ;  /* 0x20000009ff099230 */ /* 0x000fe20000004100 */
[----:B------:R-:W-:Y:S01]  /*55a0*/  @!P1 FFMA.FTZ R41, R11, R38, -R41 ;  /* 0x000000260b299223 */ /* 0x000fe20000010829 */
[----:B------:R-:W-:Y:S01]  /*55b0*/  @!P1 F2FP.PACK_AB R5, R5, R46 ;  /* 0x0000002e0505923e */ /* 0x000fe200000000ff */
[----:B------:R-:W-:Y:S01]  /*55c0*/  @!P1 FMUL.FTZ R47, R39, R8 ;  /* 0x00000008272f9220 */ /* 0x000fe20000410000 */
[----:B------:R-:W-:Y:S01]  /*55d0*/  LEA R46, P2, R106, R118, 0x1 ;  /* 0x000000766a2e7211 */ /* 0x000fe200078408ff */
[C---:B------:R-:W-:Y:S01]  /*55e0*/  @!P1 FMUL.FTZ R8, R9.reuse, R8 ;  /* 0x0000000809089220 */ /* 0x040fe20000410000 */
[----:B------:R-:W-:Y:S01]  /*55f0*/  @!P1 F2FP.PACK_AB R6, R6, R41 ;  /* 0x000000290606923e */ /* 0x000fe200000000ff */
[----:B------:R-:W-:Y:S01]  /*5600*/  @!P1 FFMA.FTZ R52, R10, R37, -R52 ;  /* 0x000000250a349223 */ /* 0x000fe20000010834 */
[----:B------:R-:W-:Y:S01]  /*5610*/  @!P1 MOV R28, R5 ;  /* 0x00000005001c9202 */ /* 0x000fe20000000f00 */
[----:B------:R-:W-:Y:S01]  /*5620*/  @!P1 FFMA.FTZ R47, R9, R40, -R47 ;  /* 0x00000028092f9223 */ /* 0x000fe2000001082f */
[----:B------:R-:W-:Y:S01]  /*5630*/  @!P1 MOV R29, R6 ;  /* 0x00000006001d9202 */ /* 0x000fe20000000f00 */
[----:B------:R-:W-:Y:S01]  /*5640*/  @!P1 FFMA.FTZ R8, R39, R40, R8 ;  /* 0x0000002827089223 */ /* 0x000fe20000010008 */
[----:B------:R-:W-:Y:S04]  /*5650*/  @!P1 F2FP.PACK_AB R7, R7, R52 ;  /* 0x000000340707923e */ /* 0x000fe800000000ff */
[----:B------:R-:W-:Y:S02]  /*5660*/  @!P1 F2FP.PACK_AB R8, R8, R47 ;  /* 0x0000002f0808923e */ /* 0x000fe400000000ff */
[----:B------:R-:W-:Y:S02]  /*5670*/  @!P1 MOV R30, R7 ;  /* 0x00000007001e9202 */ /* 0x000fe40000000f00 */
[----:B------:R-:W-:Y:S02]  /*5680*/  @!P1 MOV R31, R8 ;  /* 0x00000008001f9202 */ /* 0x000fe40000000f00 */
[----:B------:R-:W-:Y:S02]  /*5690*/  LEA.HI.X R47, R106, R119, R105, 0x1, P2 ;  /* 0x000000776a2f7211 */ /* 0x000fe400010f0c69 */
[----:B------:R-:W-:Y:S01]  /*56a0*/  ISETP.GE.AND P1, PT, R18, UR4, PT ;  /* 0x0000000412007c0c */ /* 0x000fe2000bf26270 */
[----:B------:R2:W-:Y:S08]  /*56b0*/  STG.E.128 [R44.64+0x80], R28 ;  /* 0x0000801c2c007986 */ /* 0x0005f0000c101d06 */
[----:B-1----:R-:W3:Y:S08]  /*56c0*/  LDG.E.128 R12, [R46.64] ;  /* 0x000000062e0c7981 */ /* 0x002ef0000c1e1d00 */
[----:B------:R-:W4:Y:S06]  /*56d0*/  @!P0 LDG.E.64 R6, [R32.64+0x80] ;  /* 0x0000800620068981 */ /* 0x000f2c000c1e1b00 */
[----:B------:R-:W5:Y:S01]  /*56e0*/  @!P0 LDG.E.64 R38, [R42.64+0x80] ;  /* 0x000080062a268981 */ /* 0x000f62000c1e1b00 */
[----:B---3--:R-:W-:Y:S02]  /*56f0*/  @!P0 MOV R8, R12 ;  /* 0x0000000c00088202 */ /* 0x008fe40000000f00 */
[----:B------:R-:W-:Y:S03]  /*5700*/  @!P0 MOV R11, R15 ;  /* 0x0000000f000b8202 */ /* 0x000fe60000000f00 */
[--C-:B------:R-:W-:Y:S02]  /*5710*/  @!P0 HADD2.F32 R34, -RZ, R8.reuse.H1_H1 ;  /* 0x30000008ff228230 */ /* 0x100fe40000004100 */
[----:B------:R-:W-:Y:S02]  /*5720*/  @!P0 HADD2.F32 R10, -RZ, R8.H0_H0 ;  /* 0x20000008ff0a8230 */ /* 0x000fe40000004100 */
[----:B----4-:R-:W-:Y:S02]  /*5730*/  @!P0 HADD2.F32 R5, -RZ, R6.H0_H0 ;  /* 0x20000006ff058230 */ /* 0x010fe40000004100 */
[--C-:B------:R-:W-:Y:S02]  /*5740*/  @!P0 HADD2.F32 R9, -RZ, R7.reuse.H0_H0 ;  /* 0x20000007ff098230 */ /* 0x100fe40000004100 */
[----:B------:R-:W-:Y:S01]  /*5750*/  @!P0 HADD2.F32 R8, -RZ, R7.H1_H1 ;  /* 0x30000007ff088230 */ /* 0x000fe20000004100 */
[-C--:B------:R-:W-:Y:S01]  /*5760*/  @!P0 FMUL.FTZ R46, R34, R5.reuse ;  /* 0x00000005222e8220 */ /* 0x080fe20000410000 */
[--C-:B-----5:R-:W-:Y:S01]  /*5770*/  @!P0 HADD2.F32 R35, -RZ, R38.reuse.H0_H0 ;  /* 0x20000026ff238230 */ /* 0x120fe20000004100 */
[C---:B------:R-:W-:Y:S01]  /*5780*/  @!P0 FMUL.FTZ R5, R10.reuse, R5 ;  /* 0x000000050a058220 */ /* 0x040fe20000410000 */
[----:B------:R-:W-:Y:S01]  /*5790*/  @!P0 MOV R7, R13 ;  /* 0x0000000d00078202 */ /* 0x000fe20000000f00 */
[----:B------:R-:W-:Y:S02]  /*57a0*/  @!P0 HADD2.F32 R36, -RZ, R38.H1_H1 ;  /* 0x30000026ff248230 */ /* 0x000fe40000004100 */
[-C--:B------:R-:W-:Y:S01]  /*57b0*/  @!P0 FFMA.FTZ R46, R10, R35.reuse, -R46 ;  /* 0x000000230a2e8223 */ /* 0x080fe2000001082e */
[----:B------:R-:W-:Y:S01]  /*57c0*/  @!P0 MOV R10, R14 ;  /* 0x0000000e000a8202 */ /* 0x000fe20000000f00 */
[----:B------:R-:W-:Y:S01]  /*57d0*/  @!P0 FFMA.FTZ R5, R34, R35, R5 ;  /* 0x0000002322058223 */ /* 0x000fe20000010005 */
[--C-:B------:R-:W-:Y:S02]  /*57e0*/  @!P0 HADD2.F32 R35, -RZ, R7.reuse.H1_H1 ;  /* 0x30000007ff238230 */ /* 0x100fe40000004100 */
[----:B------:R-:W-:Y:S02]  /*57f0*/  @!P0 HADD2.F32 R6, -RZ, R6.H1_H1 ;  /* 0x30000006ff068230 */ /* 0x000fe40000004100 */
[----:B------:R-:W-:Y:S01]  /*5800*/  @!P0 HADD2.F32 R7, -RZ, R7.H0_H0 ;  /* 0x20000007ff078230 */ /* 0x000fe20000004100 */
[----:B------:R-:W-:Y:S01]  /*5810*/  @!P0 F2FP.PACK_AB R5, R5, R46 ;  /* 0x0000002e0505823e */ /* 0x000fe200000000ff */
[--C-:B------:R-:W-:Y:S01]  /*5820*/  @!P0 HADD2.F32 R34, -RZ, R10.reuse.H1_H1 ;  /* 0x3000000aff228230 */ /* 0x100fe20000004100 */
[-C--:B------:R-:W-:Y:S01]  /*5830*/  @!P0 FMUL.FTZ R41, R35, R6.reuse ;  /* 0x0000000623298220 */ /* 0x080fe20000410000 */
[----:B------:R-:W-:Y:S01]  /*5840*/  @!P0 HADD2.F32 R10, -RZ, R10.H0_H0 ;  /* 0x2000000aff0a8230 */ /* 0x000fe20000004100 */
[C---:B------:R-:W-:Y:S01]  /*5850*/  @!P0 FMUL.FTZ R6, R7.reuse, R6 ;  /* 0x0000000607068220 */ /* 0x040fe20000410000 */
[--C-:B------:R-:W-:Y:S01]  /*5860*/  @!P0 HADD2.F32 R38, -RZ, R39.reuse.H1_H1 ;  /* 0x30000027ff268230 */ /* 0x100fe20000004100 */
[-C--:B------:R-:W-:Y:S01]  /*5870*/  @!P0 FFMA.FTZ R41, R7, R36.reuse, -R41 ;  /* 0x0000002407298223 */ /* 0x080fe20000010829 */
[----:B------:R-:W-:Y:S01]  /*5880*/  @!P0 HADD2.F32 R37, -RZ, R39.H0_H0 ;  /* 0x20000027ff258230 */ /* 0x000fe20000004100 */
[----:B------:R-:W-:Y:S01]  /*5890*/  @!P0 FMUL.FTZ R7, R10, R9 ;  /* 0x000000090a078220 */ /* 0x000fe20000410000 */
[--C-:B------:R-:W-:Y:S01]  /*58a0*/  @!P0 HADD2.F32 R39, -RZ, R11.reuse.H1_H1 ;  /* 0x3000000bff278230 */ /* 0x100fe20000004100 */
[----:B------:R-:W-:Y:S01]  /*58b0*/  @!P0 FFMA.FTZ R6, R35, R36, R6 ;  /* 0x0000002423068223 */ /* 0x000fe20000010006 */
[----:B------:R-:W-:Y:S01]  /*58c0*/  @!P0 HADD2.F32 R11, -RZ, R11.H0_H0 ;  /* 0x2000000bff0b8230 */ /* 0x000fe20000004100 */
[----:B------:R-:W-:Y:S01]  /*58d0*/  @!P0 FFMA.FTZ R7, R34, R37, R7 ;  /* 0x0000002522078223 */ /* 0x000fe20000010007 */
[----:B------:R-:W-:Y:S01]  /*58e0*/  LEA R46, P2, R108, R118, 0x1 ;  /* 0x000000766c2e7211 */ /* 0x000fe200078408ff */
[-C--:B------:R-:W-:Y:S01]  /*58f0*/  @!P0 FMUL.FTZ R47, R39, R8.reuse ;  /* 0x00000008272f8220 */ /* 0x080fe20000410000 */
[----:B------:R-:W-:Y:S01]  /*5900*/  @!P0 MOV R12, R5 ;  /* 0x00000005000c8202 */ /* 0x000fe20000000f00 */
[C---:B------:R-:W-:Y:S01]  /*5910*/  @!P0 FMUL.FTZ R8, R11.reuse, R8 ;  /* 0x000000080b088220 */ /* 0x040fe20000410000 */
[----:B------:R-:W-:Y:S01]  /*5920*/  @!P0 F2FP.PACK_AB R6, R6, R41 ;  /* 0x000000290606823e */ /* 0x000fe200000000ff */
[-C--:B------:R-:W-:Y:S02]  /*5930*/  @!P0 FFMA.FTZ R47, R11, R38.reuse, -R47 ;  /* 0x000000260b2f8223 */ /* 0x080fe4000001082f */
[----:B------:R-:W-:Y:S01]  /*5940*/  @!P0 FFMA.FTZ R8, R39, R38, R8 ;  /* 0x0000002627088223 */ /* 0x000fe20000010008 */
[----:B------:R-:W-:Y:S01]  /*5950*/  @!P0 MOV R13, R6 ;  /* 0x00000006000d8202 */ /* 0x000fe20000000f00 */
[----:B------:R-:W-:Y:S03]  /*5960*/  @!P0 FMUL.FTZ R52, R34, R9 ;  /* 0x0000000922348220 */ /* 0x000fe60000410000 */
[----:B------:R-:W-:Y:S01]  /*5970*/  @!P0 F2FP.PACK_AB R8, R8, R47 ;  /* 0x0000002f0808823e */ /* 0x000fe200000000ff */
[----:B------:R-:W-:Y:S01]  /*5980*/  @!P0 FFMA.FTZ R52, R10, R37, -R52 ;  /* 0x000000250a348223 */ /* 0x000fe20000010834 */
[----:B------:R-:W-:Y:S02]  /*5990*/  LEA.HI.X R47, R108, R119, R107, 0x1, P2 ;  /* 0x000000776c2f7211 */ /* 0x000fe400010f0c6b */
[----:B------:R-:W-:Y:S02]  /*59a0*/  @!P0 MOV R15, R8 ;  /* 0x00000008000f8202 */ /* 0x000fe40000000f00 */
[----:B------:R-:W-:Y:S04]  /*59b0*/  @!P0 F2FP.PACK_AB R7, R7, R52 ;  /* 0x000000340707823e */ /* 0x000fe800000000ff */
[----:B------:R-:W-:Y:S05]  /*59c0*/  @!P0 MOV R14, R7 ;  /* 0x00000007000e8202 */ /* 0x000fea0000000f00 */
[----:B------:R1:W-:Y:S08]  /*59d0*/  STG.E.128 [R44.64+0x100], R12 ;  /* 0x0001000c2c007986 */ /* 0x0003f0000c101d06 */
[----:B--2---:R-:W2:Y:S08]  /*59e0*/  LDG.E.128 R28, [R46.64] ;  /* 0x000000062e1c7981 */ /* 0x004eb0000c1e1d00 */
[----:B------:R-:W3:Y:S06]  /*59f0*/  @!P1 LDG.E.64 R32, [R32.64+0xc0] ;  /* 0x0000c00620209981 */ /* 0x000eec000c1e1b00 */
[----:B------:R-:W4:Y:S01]  /*5a00*/  @!P1 LDG.E.64 R42, [R42.64+0xc0] ;  /* 0x0000c0062a2a9981 */ /* 0x000f22000c1e1b00 */
[----:B--2---:R-:W-:Y:S02]  /*5a10*/  @!P1 MOV R5, R28 ;  /* 0x0000001c00059202 */ /* 0x004fe40000000f00 */
[----:B------:R-:W-:Y:S03]  /*5a20*/  @!P1 MOV R11, R29 ;  /* 0x0000001d000b9202 */ /* 0x000fe60000000f00 */
[--C-:B------:R-:W-:Y:S02]  /*5a30*/  @!P1 HADD2.F32 R34, -RZ, R5.reuse.H1_H1 ;  /* 0x30000005ff229230 */ /* 0x100fe40000004100 */
[----:B------:R-:W-:Y:S02]  /*5a40*/  @!P1 HADD2.F32 R9, -RZ, R5.H0_H0 ;  /* 0x20000005ff099230 */ /* 0x000fe40000004100 */
[----:B---3--:R-:W-:Y:S02]  /*5a50*/  @!P1 HADD2.F32 R10, -RZ, R32.H0_H0 ;  /* 0x20000020ff0a9230 */ /* 0x008fe40000004100 */
[--C-:B------:R-:W-:Y:S02]  /*5a60*/  @!P1 HADD2.F32 R35, -RZ, R11.reuse.H1_H1 ;  /* 0x3000000bff239230 */ /* 0x100fe40000004100 */
[----:B------:R-:W-:Y:S01]  /*5a70*/  @!P1 HADD2.F32 R11, -RZ, R11.H0_H0 ;  /* 0x2000000bff0b9230 */ /* 0x000fe20000004100 */
[CC--:B------:R-:W-:Y:S01]  /*5a80*/  @!P1 FMUL.FTZ R46, R34.reuse, R10.reuse ;  /* 0x0000000a222e9220 */ /* 0x0c0fe20000410000 */
[--C-:B----4-:R-:W-:Y:S01]  /*5a90*/  @!P1 HADD2.F32 R36, -RZ, R42.reuse.H0_H0 ;  /* 0x2000002aff249230 */ /* 0x110fe20000004100 */
[C---:B------:R-:W-:Y:S01]  /*5aa0*/  @!P1 FMUL.FTZ R5, R9.reuse, R10 ;  /* 0x0000000a09059220 */ /* 0x040fe20000410000 */
[----:B------:R-:W-:Y:S01]  /*5ab0*/  @!P1 MOV R10, R30 ;  /* 0x0000001e000a9202 */ /* 0x000fe20000000f00 */
[----:B------:R-:W-:Y:S02]  /*5ac0*/  @!P1 HADD2.F32 R38, -RZ, R42.H1_H1 ;  /* 0x3000002aff269230 */ /* 0x000fe40000004100 */
[-C--:B------:R-:W-:Y:S01]  /*5ad0*/  @!P1 FFMA.FTZ R46, R9, R36.reuse, -R46 ;  /* 0x00000024092e9223 */ /* 0x080fe2000001082e */
[----:B------:R-:W-:Y:S01]  /*5ae0*/  @!P1 MOV R9, R31 ;  /* 0x0000001f00099202 */ /* 0x000fe20000000f00 */
[----:B------:R-:W-:Y:S01]  /*5af0*/  @!P1 FFMA.FTZ R5, R34, R36, R5 ;  /* 0x0000002422059223 */ /* 0x000fe20000010005 */
[----:B------:R-:W-:Y:S02]  /*5b00*/  @!P1 HADD2.F32 R6, -RZ, R32.H1_H1 ;  /* 0x30000020ff069230 */ /* 0x000fe40000004100 */
[--C-:B------:R-:W-:Y:S02]  /*5b10*/  @!P1 HADD2.F32 R34, -RZ, R10.reuse.H1_H1 ;  /* 0x3000000aff229230 */ /* 0x100fe40000004100 */
[----:B------:R-:W-:Y:S01]  /*5b20*/  @!P1 HADD2.F32 R10, -RZ, R10.H0_H0 ;  /* 0x2000000aff0a9230 */ /* 0x000fe20000004100 */
[-C--:B------:R-:W-:Y:S01]  /*5b30*/  @!P1 FMUL.FTZ R41, R35, R6.reuse ;  /* 0x0000000623299220 */ /* 0x080fe20000410000 */
[----:B------:R-:W-:Y:S01]  /*5b40*/  @!P1 HADD2.F32 R7, -RZ, R33.H0_H0 ;  /* 0x20000021ff079230 */ /* 0x000fe20000004100 */
[C---:B------:R-:W-:Y:S01]  /*5b50*/  @!P1 FMUL.FTZ R6, R11.reuse, R6 ;  /* 0x000000060b069220 */ /* 0x040fe20000410000 */
[--C-:B------:R-:W-:Y:S01]  /*5b60*/  @!P1 HADD2.F32 R39, -RZ, R9.reuse.H1_H1 ;  /* 0x30000009ff279230 */ /* 0x100fe20000004100 */
[----:B------:R-:W-:Y:S01]  /*5b70*/  @!P1 FFMA.FTZ R41, R11, R38, -R41 ;  /* 0x000000260b299223 */ /* 0x000fe20000010829 */
[----:B------:R-:W-:Y:S01]  /*5b80*/  @!P1 HADD2.F32 R9, -RZ, R9.H0_H0 ;  /* 0x20000009ff099230 */ /* 0x000fe20000004100 */
[-C--:B------:R-:W-:Y:S01]  /*5b90*/  @!P1 FMUL.FTZ R52, R34, R7.reuse ;  /* 0x0000000722349220 */ /* 0x080fe20000410000 */
[----:B------:R-:W-:Y:S01]  /*5ba0*/  @!P1 F2FP.PACK_AB R5, R5, R46 ;  /* 0x0000002e0505923e */ /* 0x000fe200000000ff */
[----:B------:R-:W-:Y:S01]  /*5bb0*/  @!P1 FMUL.FTZ R7, R10, R7 ;  /* 0x000000070a079220 */ /* 0x000fe20000410000 */
[----:B------:R-:W-:Y:S01]  /*5bc0*/  @!P1 HADD2.F32 R8, -RZ, R33.H1_H1 ;  /* 0x30000021ff089230 */ /* 0x000fe20000004100 */
[----:B------:R-:W-:Y:S01]  /*5bd0*/  @!P1 FFMA.FTZ R6, R35, R38, R6 ;  /* 0x0000002623069223 */ /* 0x000fe20000010006 */
[----:B------:R-:W-:Y:S01]  /*5be0*/  @!P1 MOV R28, R5 ;  /* 0x00000005001c9202 */ /* 0x000fe20000000f00 */
[--C-:B------:R-:W-:Y:S02]  /*5bf0*/  @!P1 HADD2.F32 R37, -RZ, R43.reuse.H0_H0 ;  /* 0x2000002bff259230 */ /* 0x100fe40000004100 */
[----:B------:R-:W-:Y:S01]  /*5c00*/  @!P1 HADD2.F32 R40, -RZ, R43.H1_H1 ;  /* 0x3000002bff289230 */ /* 0x000fe20000004100 */
[----:B------:R-:W-:Y:S01]  /*5c10*/  @!P1 F2FP.PACK_AB R6, R6, R41 ;  /* 0x000000290606923e */ /* 0x000fe200000000ff */
[-C--:B------:R-:W-:Y:S02]  /*5c20*/  @!P1 FMUL.FTZ R47, R39, R8.reuse ;  /* 0x00000008272f9220 */ /* 0x080fe40000410000 */
[C---:B------:R-:W-:Y:S01]  /*5c30*/  @!P1 FMUL.FTZ R8, R9.reuse, R8 ;  /* 0x0000000809089220 */ /* 0x040fe20000410000 */
[----:B------:R-:W-:Y:S01]  /*5c40*/  @!P1 MOV R29, R6 ;  /* 0x00000006001d9202 */ /* 0x000fe20000000f00 */
        /* <DEDUP_REMOVED lines=9> */
.L_x_4114:
[----:B------:R-:W-:Y:S05]  /*5ce0*/  BSYNC B0 ;  /* 0x0000000000007941 */ /* 0x000fea0003800000 */
.L_x_4113:
[----:B------:R-:W-:Y:S01]  /*5cf0*/  IMAD.MOV.U32 R3, RZ, RZ, c[0x0][0x230] ;  /* 0x00008c00ff037624 */ /* 0x000fe200078e00ff */
[----:B------:R-:W-:Y:S03]  /*5d00*/  ULDC UR4, c[0x0][0x230] ;  /* 0x00008c0000047ab9 */ /* 0x000fe60000000800 */
[----:B------:R-:W-:Y:S05]  /*5d10*/  IMAD.U32 R3, R3, -0x20, RZ ;  /* 0xffffffe003037824 */ /* 0x000fea00078e00ff */
[C---:B------:R-:W-:Y:S02]  /*5d20*/  LEA R50, P1, R3.reuse, R50, 0x1 ;  /* 0x0000003203327211 */ /* 0x040fe400078208ff */
[C---:B------:R-:W-:Y:S02]  /*5d30*/  LEA R26, P0, R3.reuse, R26, 0x1 ;  /* 0x0000001a031a7211 */ /* 0x040fe400078008ff */
[C---:B------:R-:W-:Y:S02]  /*5d40*/  LEA.HI.X.SX32 R51, R3.reuse, R51, 0x1, P1 ;  /* 0x0000003303337211 */ /* 0x040fe400008f0eff */
[----:B------:R-:W-:Y:S01]  /*5d50*/  LEA.HI.X.SX32 R27, R3, R27, 0x1, P0 ;  /* 0x0000001b031b7211 */ /* 0x000fe200000f0eff */
[----:B------:R-:W-:-:S05]  /*5d60*/  BRA `(.L_x_4115) ;  /* 0x000065d000007947 */ /* 0x000fca0003800000 */
.L_x_4106:
[----:B------:R-:W-:Y:S01]  /*5d70*/  BSSY B1, `(.L_x_4116) ;  /* 0x0000169000017945 */ /* 0x000fe20003800000 */
[----:B------:R-:W-:-:S05]  /*5d80*/  @!P4 BRA `(.L_x_4117) ;  /* 0x000016700000c947 */ /* 0x000fca0003800000 */
[----:B----4-:R1:W5:Y:S01]  /*5d90*/  LDG.E.128 R36, [R118.64] ;  /* 0x0000000676247981 */ /* 0x010362000c1e1d00 */
[----:B------:R-:W-:Y:S01]  /*5da0*/  ISETP.GE.AND P0, PT, R24, UR4, PT ;  /* 0x0000000418007c0c */ /* 0x000fe2000bf06270 */
[----:B------:R-:W-:Y:S01]  /*5db0*/  @!UPT UIADD3 URZ, URZ, URZ, URZ ;  /* 0x0000003f3f3ff290 */ /* 0x000fe2000fffe03f */
[----:B------:R-:W-:Y:S11]  /*5dc0*/  BSSY B0, `(.L_x_4118) ;  /* 0x0000054000007945 */ /* 0x000ff60003800000 */
[----:B------:R-:W-:-:S05]  /*5dd0*/  @P0 BRA `(.L_x_4119) ;  /* 0x0000052000000947 */ /* 0x000fca0003800000 */
[----:B------:R-:W-:Y:S01]  /*5de0*/  ULEA.HI UR5, UR4, UR4, URZ, 0x1 ;  /* 0x0000000404057291 */ /* 0x000fe2000f8f083f */
[----:B------:R-:W-:Y:S02]  /*5df0*/  MOV R5, RZ ;  /* 0x000000ff00057202 */ /* 0x000fe40000000f00 */
[----:B------:R-:W-:Y:S01]  /*5e00*/  MOV R9, RZ ;  /* 0x000000ff00097202 */ /* 0x000fe20000000f00 */
[----:B------:R-:W-:Y:S01]  /*5e10*/  USHF.R.S32.HI UR5, URZ, 0x1, UR5 ;  /* 0x000000013f057899 */ /* 0x000fe20008011405 */
[----:B-----5:R-:W-:Y:S02]  /*5e20*/  MOV R34, R38 ;  /* 0x0000002600227202 */ /* 0x020fe40000000f00 */
[----:B------:R-:W-:Y:S03]  /*5e30*/  MOV R35, R39 ;  /* 0x0000002700237202 */ /* 0x000fe60000000f00 */
[----:B------:R-:W-:Y:S02]  /*5e40*/  ISETP.GE.AND P4, PT, R24, UR5, PT ;  /* 0x0000000518007c0c */ /* 0x000fe4000bf86270 */
[----:B------:R-:W-:Y:S11]  /*5e50*/  MOV R7, UR5 ;  /* 0x0000000500077c02 */ /* 0x000ff60008000f00 */
[----:B------:R-:W-:Y:S02]  /*5e60*/  @P4 IADD3 R5, RZ, -UR5, RZ ;  /* 0x80000005ff054c10 */ /* 0x000fe4000fffe0ff */
[----:B------:R-:W-:Y:S02]  /*5e70*/  @P4 IADD3 R9, RZ, -UR5, RZ ;  /* 0x80000005ff094c10 */ /* 0x000fe4000fffe0ff */
[C---:B------:R-:W-:Y:S02]  /*5e80*/  LEA R4, P0, R5.reuse, R122, 0x1 ;  /* 0x0000007a05047211 */ /* 0x040fe400078008ff */
[----:B------:R-:W-:Y:S02]  /*5e90*/  @P4 IADD3 R7, RZ, -UR5, RZ ;  /* 0x80000005ff074c10 */ /* 0x000fe4000fffe0ff */
[----:B------:R-:W-:Y:S02]  /*5ea0*/  LEA.HI.X.SX32 R5, R5, R123, 0x1, P0 ;  /* 0x0000007b05057211 */ /* 0x000fe400000f0eff */
[----:B------:R-:W-:Y:S02]  /*5eb0*/  LEA R40, P0, R9, R120, 0x1 ;  /* 0x0000007809287211 */ /* 0x000fe400078008ff */
[----:B------:R-:W-:Y:S02]  /*5ec0*/  LEA R2, P1, R7, R118, 0x1 ;  /* 0x0000007607027211 */ /* 0x000fe400078208ff */
[----:B------:R-:W-:Y:S02]  /*5ed0*/  LEA.HI.X.SX32 R41, R9, R121, 0x1, P0 ;  /* 0x0000007909297211 */ /* 0x000fe400000f0eff */
[----:B------:R-:W-:Y:S02]  /*5ee0*/  LEA.HI.X.SX32 R3, R7, R119, 0x1, P1 ;  /* 0x0000007707037211 */ /* 0x000fe400008f0eff */
[----:B------:R-:W2:Y:S08]  /*5ef0*/  LDG.E.128 R4, [R4.64] ;  /* 0x0000000604047981 */ /* 0x000eb0000c1e1d00 */
[----:B------:R-:W3:Y:S08]  /*5f00*/  LDG.E.128 R40, [R40.64] ;  /* 0x0000000628287981 */ /* 0x000ef0000c1e1d00 */
[----:B------:R3:W4:Y:S01]  /*5f10*/  LDG.E.128 R12, [R2.64] ;  /* 0x00000006020c7981 */ /* 0x000722000c1e1d00 */
[--C-:B--2---:R-:W-:Y:S02]  /*5f20*/  HADD2.F32 R30, -RZ, R6.reuse.H0_H0 ;  /* 0x20000006ff1e7230 */ /* 0x104fe40000004100 */
[----:B------:R-:W-:Y:S02]  /*5f30*/  HADD2.F32 R31, -RZ, R6.H1_H1 ;  /* 0x30000006ff1f7230 */ /* 0x000fe40000004100 */
[--C-:B------:R-:W-:Y:S02]  /*5f40*/  HADD2.F32 R28, -RZ, R5.reuse.H0_H0 ;  /* 0x20000005ff1c7230 */ /* 0x100fe40000004100 */
[----:B------:R-:W-:Y:S02]  /*5f50*/  HADD2.F32 R29, -RZ, R5.H1_H1 ;  /* 0x30000005ff1d7230 */ /* 0x000fe40000004100 */
[----:B---3--:R-:W-:Y:S02]  /*5f60*/  HADD2.F32 R2, -RZ, R40.H1_H1 ;  /* 0x30000028ff027230 */ /* 0x008fe40000004100 */
[----:B------:R-:W-:Y:S02]  /*5f70*/  HADD2.F32 R6, -RZ, R42.H1_H1 ;  /* 0x3000002aff067230 */ /* 0x000fe40000004100 */
[----:B------:R-:W-:Y:S01]  /*5f80*/  HADD2.F32 R0, -RZ, R40.H0_H0 ;  /* 0x20000028ff007230 */ /* 0x000fe20000004100 */
[----:B------:R-:W-:Y:S01]  /*5f90*/  @!P4 FADD.FTZ R2, -R2, -RZ ;  /* 0x800000ff0202c221 */ /* 0x000fe20000010100 */
[----:B------:R-:W-:Y:S01]  /*5fa0*/  HADD2.F32 R5, -RZ, R42.H0_H0 ;  /* 0x2000002aff057230 */ /* 0x000fe20000004100 */
[----:B------:R-:W-:Y:S01]  /*5fb0*/  @!P4 FADD.FTZ R6, -R6, -RZ ;  /* 0x800000ff0606c221 */ /* 0x000fe20000010100 */
[----:B------:R-:W-:Y:S01]  /*5fc0*/  HADD2.F32 R16, -RZ, R4.H0_H0 ;  /* 0x20000004ff107230 */ /* 0x000fe20000004100 */
[----:B----4-:R-:W-:Y:S01]  /*5fd0*/  MOV R11, R13 ;  /* 0x0000000d000b7202 */ /* 0x010fe20000000f00 */
[----:B------:R-:W-:Y:S01]  /*5fe0*/  HADD2.F32 R13, -RZ, R12.H1_H1 ;  /* 0x3000000cff0d7230 */ /* 0x000fe20000004100 */
[----:B------:R-:W-:Y:S01]  /*5ff0*/  MOV R9, R15 ;  /* 0x0000000f00097202 */ /* 0x000fe20000000f00 */
[----:B------:R-:W-:Y:S01]  /*6000*/  HADD2.F32 R23, -RZ, R4.H1_H1 ;  /* 0x30000004ff177230 */ /* 0x000fe20000004100 */
[----:B------:R-:W-:Y:S01]  /*6010*/  @!P4 FADD.FTZ R0, -R0, -RZ ;  /* 0x800000ff0000c221 */ /* 0x000fe20000010100 */
[--C-:B------:R-:W-:Y:S01]  /*6020*/  HADD2.F32 R4, -RZ, R41.reuse.H1_H1 ;  /* 0x30000029ff047230 */ /* 0x100fe20000004100 */
[----:B------:R-:W-:Y:S01]  /*6030*/  FMUL.FTZ R2, R13, R2 ;  /* 0x000000020d027220 */ /* 0x000fe20000410000 */
[----:B------:R-:W-:Y:S01]  /*6040*/  HADD2.F32 R3, -RZ, R41.H0_H0 ;  /* 0x20000029ff037230 */ /* 0x000fe20000004100 */
[----:B------:R-:W-:Y:S01]  /*6050*/  @!P4 FADD.FTZ R5, -R5, -RZ ;  /* 0x800000ff0505c221 */ /* 0x000fe20000010100 */
[----:B------:R-:W-:Y:S01]  /*6060*/  HADD2.F32 R15, -RZ, R12.H0_H0 ;  /* 0x2000000cff0f7230 */ /* 0x000fe20000004100 */
[----:B------:R-:W-:Y:S01]  /*6070*/  @!P4 FADD.FTZ R4, -R4, -RZ ;  /* 0x800000ff0404c221 */ /* 0x000fe20000010100 */
[--C-:B------:R-:W-:Y:S01]  /*6080*/  HADD2.F32 R12, -RZ, R11.reuse.H0_H0 ;  /* 0x2000000bff0c7230 */ /* 0x100fe20000004100 */
        /* <DEDUP_REMOVED lines=9> */
[--C-:B------:R-:W-:Y:S01]  /*6120*/  HADD2.F32 R32, -RZ, R7.reuse.H0_H0 ;  /* 0x20000007ff207230 */ /* 0x100fe20000004100 */
[----:B------:R-:W-:Y:S01]  /*6130*/  FMUL.FTZ R5, R10, R5 ;  /* 0x000000050a057220 */ /* 0x000fe20000410000 */
[----:B------:R-:W-:Y:S01]  /*6140*/  HADD2.F32 R33, -RZ, R7.H1_H1 ;  /* 0x30000007ff217230 */ /* 0x000fe20000004100 */
[----:B------:R-:W-:Y:S01]  /*6150*/  @!P4 FADD.FTZ R8, -R8, -RZ ;  /* 0x800000ff0808c221 */ /* 0x000fe20000010100 */
[----:B------:R-:W-:Y:S02]  /*6160*/  HADD2.F32 R7, -RZ, R43.H0_H0 ;  /* 0x2000002bff077230 */ /* 0x000fe40000004100 */
[--C-:B------:R-:W-:Y:S02]  /*6170*/  HADD2.F32 R11, -RZ, R36.reuse.H0_H0 ;  /* 0x20000024ff0b7230 */ /* 0x100fe40000004100 */
[--C-:B------:R-:W-:Y:S01]  /*6180*/  HADD2.F32 R10, -RZ, R9.reuse.H0_H0 ;  /* 0x20000009ff0a7230 */ /* 0x100fe20000004100 */
[----:B------:R-:W-:Y:S01]  /*6190*/  @!P4 FADD.FTZ R7, -R7, -RZ ;  /* 0x800000ff0707c221 */ /* 0x000fe20000010100 */
[----:B------:R-:W-:Y:S01]  /*61a0*/  HADD2.F32 R9, -RZ, R9.H1_H1 ;  /* 0x30000009ff097230 */ /* 0x000fe20000004100 */
[----:B------:R-:W-:Y:S01]  /*61b0*/  FFMA.FTZ R0, R11, R16, R0 ;  /* 0x000000100b007223 */ /* 0x000fe20000010000 */
[----:B------:R-:W-:Y:S01]  /*61c0*/  HADD2.F32 R13, -RZ, R36.H1_H1 ;  /* 0x30000024ff0d7230 */ /* 0x000fe20000004100 */
[----:B------:R-:W-:Y:S01]  /*61d0*/  FMUL.FTZ R7, R10, R7 ;  /* 0x000000070a077220 */ /* 0x000fe20000410000 */
[--C-:B------:R-:W-:Y:S01]  /*61e0*/  HADD2.F32 R12, -RZ, R37.reuse.H0_H0 ;  /* 0x20000025ff0c7230 */ /* 0x100fe20000004100 */
[----:B------:R-:W-:Y:S01]  /*61f0*/  FMUL.FTZ R8, R9, R8 ;  /* 0x0000000809087220 */ /* 0x000fe20000410000 */
[----:B------:R-:W-:Y:S01]  /*6200*/  HADD2.F32 R9, -RZ, R37.H1_H1 ;  /* 0x30000025ff097230 */ /* 0x000fe20000004100 */
[----:B------:R-:W-:Y:S01]  /*6210*/  FFMA.FTZ R2, R13, R23, R2 ;  /* 0x000000170d027223 */ /* 0x000fe20000010002 */
[--C-:B------:R-:W-:Y:S01]  /*6220*/  HADD2.F32 R10, -RZ, R34.reuse.H0_H0 ;  /* 0x20000022ff0a7230 */ /* 0x100fe20000004100 */
[----:B------:R-:W-:Y:S01]  /*6230*/  FFMA.FTZ R3, R12, R28, R3 ;  /* 0x0000001c0c037223 */ /* 0x000fe20000010003 */
[----:B------:R-:W-:Y:S01]  /*6240*/  HADD2.F32 R11, -RZ, R34.H1_H1 ;  /* 0x30000022ff0b7230 */ /* 0x000fe20000004100 */
[----:B------:R-:W-:Y:S01]  /*6250*/  FFMA.FTZ R4, R9, R29, R4 ;  /* 0x0000001d09047223 */ /* 0x000fe20000010004 */
[----:B------:R-:W-:Y:S01]  /*6260*/  F2FP.PACK_AB R36, R2, R0 ;  /* 0x000000000224723e */ /* 0x000fe200000000ff */
[----:B------:R-:W-:Y:S01]  /*6270*/  FFMA.FTZ R5, R10, R30, R5 ;  /* 0x0000001e0a057223 */ /* 0x000fe20000010005 */
[--C-:B------:R-:W-:Y:S01]  /*6280*/  HADD2.F32 R12, -RZ, R35.reuse.H0_H0 ;  /* 0x20000023ff0c7230 */ /* 0x100fe20000004100 */
[----:B------:R-:W-:Y:S01]  /*6290*/  FFMA.FTZ R6, R11, R31, R6 ;  /* 0x0000001f0b067223 */ /* 0x000fe20000010006 */
[----:B------:R-:W-:Y:S01]  /*62a0*/  F2FP.PACK_AB R37, R4, R3 ;  /* 0x000000030425723e */ /* 0x000fe200000000ff */
[----:B------:R-:W-:Y:S02]  /*62b0*/  HADD2.F32 R13, -RZ, R35.H1_H1 ;  /* 0x30000023ff0d7230 */ /* 0x000fe40000004100 */
[----:B------:R-:W-:Y:S01]  /*62c0*/  FFMA.FTZ R7, R12, R32, R7 ;  /* 0x000000200c077223 */ /* 0x000fe20000010007 */
[----:B------:R-:W-:Y:S02]  /*62d0*/  F2FP.PACK_AB R38, R6, R5 ;  /* 0x000000050626723e */ /* 0x000fe400000000ff */
[----:B------:R-:W-:Y:S05]  /*62e0*/  FFMA.FTZ R8, R13, R33, R8 ;  /* 0x000000210d087223 */ /* 0x000fea0000010008 */
[----:B------:R-:W-:Y:S02]  /*62f0*/  F2FP.PACK_AB R39, R8, R7 ;  /* 0x000000070827723e */ /* 0x000fe400000000ff */
.L_x_4119:
[----:B------:R-:W-:Y:S05]  /*6300*/  BSYNC B0 ;  /* 0x0000000000007941 */ /* 0x000fea0003800000 */
.L_x_4118:
[----:B-----5:R2:W-:Y:S01]  /*6310*/  STG.E.128 [R148.64], R36 ;  /* 0x0000002494007986 */ /* 0x0205e2000c101d06 */
[----:B------:R-:W-:Y:S01]  /*6320*/  ISETP.GE.AND P0, PT, R20, UR4, PT ;  /* 0x0000000414007c0c */ /* 0x000fe2000bf06270 */
[----:B------:R-:W-:Y:S01]  /*6330*/  BSSY B0, `(.L_x_4120) ;  /* 0x0000057000007945 */ /* 0x000fe20003800000 */
[----:B------:R-:W-:Y:S05]  /*6340*/  IADD3 R2, P1, R118, 0x80, RZ ;  /* 0x0000008076027810 */ /* 0x000fea0007f3e0ff */
[----:B------:R-:W-:Y:S01]  /*6350*/  IMAD.X R3, RZ, RZ, R119, P1 ;  /* 0x000000ffff037224 */ /* 0x000fe200008e0677 */
[----:B--2---:R2:W5:Y:S05]  /*6360*/  LDG.E.128 R36, [R118.64+0x80] ;  /* 0x0000800676247981 */ /* 0x00456a000c1e1d00 */
        /* <DEDUP_REMOVED lines=14> */
[C---:B------:R-:W-:Y:S02]  /*6450*/  LEA R40, P0, R9.reuse, R120, 0x1 ;  /* 0x0000007809287211 */ /* 0x040fe400078008ff */
[C---:B------:R-:W-:Y:S02]  /*6460*/  LEA R2, P1, R0.reuse, R2, 0x1 ;  /* 0x0000000200027211 */ /* 0x040fe400078208ff */
[----:B------:R-:W-:Y:S01]  /*6470*/  LEA.HI.X.SX32 R41, R9, R121, 0x1, P0 ;  /* 0x0000007909297211 */ /* 0x000fe200000f0eff */
[----:B------:R-:W3:Y:S01]  /*6480*/  LDG.E.128 R4, [R4.64+0x80] ;  /* 0x0000800604047981 */ /* 0x000ee2000c1e1d00 */
[----:B------:R-:W-:Y:S07]  /*6490*/  LEA.HI.X.SX32 R3, R0, R3, 0x1, P1 ;  /* 0x0000000300037211 */ /* 0x000fee00008f0eff */
[----:B------:R-:W4:Y:S08]  /*64a0*/  LDG.E.128 R40, [R40.64+0x80] ;  /* 0x0000800628287981 */ /* 0x000f30000c1e1d00 */
[----:B--2---:R4:W2:Y:S01]  /*64b0*/  LDG.E.128 R12, [R2.64] ;  /* 0x00000006020c7981 */ /* 0x0048a2000c1e1d00 */
[--C-:B---3--:R-:W-:Y:S02]  /*64c0*/  HADD2.F32 R30, -RZ, R6.reuse.H0_H0 ;  /* 0x20000006ff1e7230 */ /* 0x108fe40000004100 */
[----:B------:R-:W-:Y:S02]  /*64d0*/  HADD2.F32 R31, -RZ, R6.H1_H1 ;  /* 0x30000006ff1f7230 */ /* 0x000fe40000004100 */
[--C-:B------:R-:W-:Y:S02]  /*64e0*/  HADD2.F32 R28, -RZ, R5.reuse.H0_H0 ;  /* 0x20000005ff1c7230 */ /* 0x100fe40000004100 */
[----:B------:R-:W-:Y:S02]  /*64f0*/  HADD2.F32 R29, -RZ, R5.H1_H1 ;  /* 0x30000005ff1d7230 */ /* 0x000fe40000004100 */
[----:B----4-:R-:W-:Y:S02]  /*6500*/  HADD2.F32 R2, -RZ, R40.H1_H1 ;  /* 0x30000028ff027230 */ /* 0x010fe40000004100 */
[----:B------:R-:W-:Y:S02]  /*6510*/  HADD2.F32 R6, -RZ, R42.H1_H1 ;  /* 0x3000002aff067230 */ /* 0x000fe40000004100 */
[----:B------:R-:W-:Y:S01]  /*6520*/  HADD2.F32 R0, -RZ, R40.H0_H0 ;  /* 0x20000028ff007230 */ /* 0x000fe20000004100 */
[----:B------:R-:W-:Y:S01]  /*6530*/  @!P4 FADD.FTZ R2, -R2, -RZ ;  /* 0x800000ff0202c221 */ /* 0x000fe20000010100 */
[----:B------:R-:W-:Y:S01]  /*6540*/  HADD2.F32 R5, -RZ, R42.H0_H0 ;  /* 0x2000002aff057230 */ /* 0x000fe20000004100 */
[----:B------:R-:W-:Y:S01]  /*6550*/  @!P4 FADD.FTZ R6, -R6, -RZ ;  /* 0x800000ff0606c221 */ /* 0x000fe20000010100 */
[----:B------:R-:W-:Y:S01]  /*6560*/  HADD2.F32 R16, -RZ, R4.H0_H0 ;  /* 0x20000004ff107230 */ /* 0x000fe20000004100 */
[----:B--2---:R-:W-:Y:S01]  /*6570*/  MOV R11, R13 ;  /* 0x0000000d000b7202 */ /* 0x004fe20000000f00 */
        /* <DEDUP_REMOVED lines=50> */
.L_x_4121:
[----:B------:R-:W-:Y:S05]  /*68a0*/  BSYNC B0 ;  /* 0x0000000000007941 */ /* 0x000fea0003800000 */
.L_x_4120:
[----:B-----5:R3:W-:Y:S01]  /*68b0*/  STG.E.128 [R148.64+0x80], R36 ;  /* 0x0000802494007986 */ /* 0x0207e2000c101d06 */
[----:B------:R-:W-:Y:S01]  /*68c0*/  ISETP.GE.AND P0, PT, R19, UR4, PT ;  /* 0x0000000413007c0c */ /* 0x000fe2000bf06270 */
[----:B------:R-:W-:Y:S01]  /*68d0*/  BSSY B0, `(.L_x_4122) ;  /* 0x0000057000007945 */ /* 0x000fe20003800000 */
[----:B------:R-:W-:Y:S05]  /*68e0*/  IADD3 R2, P1, R118, 0x100, RZ ;  /* 0x0000010076027810 */ /* 0x000fea0007f3e0ff */
[----:B------:R-:W-:Y:S01]  /*68f0*/  IMAD.X R3, RZ, RZ, R119, P1 ;  /* 0x000000ffff037224 */ /* 0x000fe200008e0677 */
[----:B---3--:R3:W5:Y:S05]  /*6900*/  LDG.E.128 R36, [R118.64+0x100] ;  /* 0x0001000676247981 */ /* 0x00876a000c1e1d00 */
        /* <DEDUP_REMOVED lines=17> */
[----:B------:R-:W4:Y:S01]  /*6a20*/  LDG.E.128 R4, [R4.64+0x100] ;  /* 0x0001000604047981 */ /* 0x000f22000c1e1d00 */
[----:B------:R-:W-:Y:S07]  /*6a30*/  LEA.HI.X.SX32 R3, R0, R3, 0x1, P1 ;  /* 0x0000000300037211 */ /* 0x000fee00008f0eff */
[----:B--2---:R-:W2:Y:S08]  /*6a40*/  LDG.E.128 R40, [R40.64+0x100] ;  /* 0x0001000628287981 */ /* 0x004eb0000c1e1d00 */
[----:B---3--:R2:W3:Y:S01]  /*6a50*/  LDG.E.128 R12, [R2.64] ;  /* 0x00000006020c7981 */ /* 0x0084e2000c1e1d00 */
[--C-:B----4-:R-:W-:Y:S02]  /*6a60*/  HADD2.F32 R30, -RZ, R6.reuse.H0_H0 ;  /* 0x20000006ff1e7230 */ /* 0x110fe40000004100 */
[----:B------:R-:W-:Y:S02]  /*6a70*/  HADD2.F32 R31, -RZ, R6.H1_H1 ;  /* 0x30000006ff1f7230 */ /* 0x000fe40000004100 */
[--C-:B------:R-:W-:Y:S02]  /*6a80*/  HADD2.F32 R28, -RZ, R5.reuse.H0_H0 ;  /* 0x20000005ff1c7230 */ /* 0x100fe40000004100 */
[----:B------:R-:W-:Y:S02]  /*6a90*/  HADD2.F32 R29, -RZ, R5.H1_H1 ;  /* 0x30000005ff1d7230 */ /* 0x000fe40000004100 */
[----:B--2---:R-:W-:Y:S02]  /*6aa0*/  HADD2.F32 R2, -RZ, R40.H1_H1 ;  /* 0x30000028ff027230 */ /* 0x004fe40000004100 */
[----:B------:R-:W-:Y:S02]  /*6ab0*/  HADD2.F32 R6, -RZ, R42.H1_H1 ;  /* 0x3000002aff067230 */ /* 0x000fe40000004100 */
[----:B------:R-:W-:Y:S01]  /*6ac0*/  HADD2.F32 R0, -RZ, R40.H0_H0 ;  /* 0x20000028ff007230 */ /* 0x000fe20000004100 */
[----:B------:R-:W-:Y:S01]  /*6ad0*/  @!P4 FADD.FTZ R2, -R2, -RZ ;  /* 0x800000ff0202c221 */ /* 0x000fe20000010100 */
[----:B------:R-:W-:Y:S01]  /*6ae0*/  HADD2.F32 R5, -RZ, R42.H0_H0 ;  /* 0x2000002aff057230 */ /* 0x000fe20000004100 */
[----:B------:R-:W-:Y:S01]  /*6af0*/  @!P4 FADD.FTZ R6, -R6, -RZ ;  /* 0x800000ff0606c221 */ /* 0x000fe20000010100 */
[----:B------:R-:W-:Y:S01]  /*6b00*/  HADD2.F32 R16, -RZ, R4.H0_H0 ;  /* 0x20000004ff107230 */ /* 0x000fe20000004100 */
[----:B---3--:R-:W-:Y:S01]  /*6b10*/  MOV R11, R13 ;  /* 0x0000000d000b7202 */ /* 0x008fe20000000f00 */
        /* <DEDUP_REMOVED lines=50> */
.L_x_4123:
[----:B------:R-:W-:Y:S05]  /*6e40*/  BSYNC B0 ;  /* 0x0000000000007941 */ /* 0x000fea0003800000 */
.L_x_4122:
[----:B-----5:R4:W-:Y:S01]  /*6e50*/  STG.E.128 [R148.64+0x100], R36 ;  /* 0x0001002494007986 */ /* 0x0209e2000c101d06 */
[----:B------:R-:W-:Y:S01]  /*6e60*/  ISETP.GE.AND P0, PT, R18, UR4, PT ;  /* 0x0000000412007c0c */ /* 0x000fe2000bf06270 */
[----:B------:R-:W-:Y:S01]  /*6e70*/  BSSY B0, `(.L_x_4124) ;  /* 0x0000057000007945 */ /* 0x000fe20003800000 */
[----:B------:R-:W-:Y:S05]  /*6e80*/  IADD3 R2, P1, R118, 0x180, RZ ;  /* 0x0000018076027810 */ /* 0x000fea0007f3e0ff */
[----:B------:R-:W-:Y:S01]  /*6e90*/  IMAD.X R3, RZ, RZ, R119, P1 ;  /* 0x000000ffff037224 */ /* 0x000fe200008e0677 */
[----:B----4-:R4:W5:Y:S05]  /*6ea0*/  LDG.E.128 R36, [R118.64+0x180] ;  /* 0x0001800676247981 */ /* 0x01096a000c1e1d00 */
        /* <DEDUP_REMOVED lines=17> */
[----:B--2---:R-:W2:Y:S01]  /*6fc0*/  LDG.E.128 R4, [R4.64+0x180] ;  /* 0x0001800604047981 */ /* 0x004ea2000c1e1d00 */
[----:B------:R-:W-:Y:S07]  /*6fd0*/  LEA.HI.X.SX32 R3, R0, R3, 0x1, P1 ;  /* 0x0000000300037211 */ /* 0x000fee00008f0eff */
[----:B---3--:R-:W3:Y:S08]  /*6fe0*/  LDG.E.128 R40, [R40.64+0x180] ;  /* 0x0001800628287981 */ /* 0x008ef0000c1e1d00 */
[----:B----4-:R3:W4:Y:S01]  /*6ff0*/  LDG.E.128 R12, [R2.64] ;  /* 0x00000006020c7981 */ /* 0x010722000c1e1d00 */
        /* <DEDUP_REMOVED lines=62> */
.L_x_4125:
[----:B------:R-:W-:Y:S05]  /*73e0*/  BSYNC B0 ;  /* 0x0000000000007941 */ /* 0x000fea0003800000 */
.L_x_4124:
[----:B-----5:R1:W-:Y:S02]  /*73f0*/  STG.E.128 [R148.64+0x180], R36 ;  /* 0x0001802494007986 */ /* 0x0203e4000c101d06 */
.L_x_4117:
[----:B------:R-:W-:Y:S05]  /*7400*/  BSYNC B1 ;  /* 0x0000000000017941 */ /* 0x000fea0003800000 */
.L_x_4116:
[----:B------:R-:W-:Y:S01]  /*7410*/  BSSY B1, `(.L_x_4126) ;  /* 0x000018e000017945 */ /* 0x000fe20003800000 */
[----:B------:R-:W-:-:S05]  /*7420*/  @!P2 BRA `(.L_x_4127) ;  /* 0x000018c00000a947 */ /* 0x000fca0003800000 */
[C---:B------:R-:W-:Y:S01]  /*7430*/  LEA R42, P0, R94.reuse, R118, 0x1 ;  /* 0x000000765e2a7211 */ /* 0x040fe200078008ff */
[----:B------:R-:W-:Y:S03]  /*7440*/  BSSY B0, `(.L_x_4128) ;  /* 0x000005f000007945 */ /* 0x000fe60003800000 */
[----:B------:R-:W-:Y:S02]  /*7450*/  LEA.HI.X R43, R94, R119, R89, 0x1, P0 ;  /* 0x000000775e2b7211 */ /* 0x000fe400000f0c59 */
[----:B------:R-:W-:Y:S03]  /*7460*/  ISETP.GE.AND P0, PT, R24, UR4, PT ;  /* 0x0000000418007c0c */ /* 0x000fe6000bf06270 */
[----:B----4-:R4:W5:Y:S10]  /*7470*/  LDG.E.128 R8, [R42.64] ;  /* 0x000000062a087981 */ /* 0x010974000c1e1d00 */
[----:B------:R-:W-:-:S05]  /*7480*/  @P0 BRA `(.L_x_4129) ;  /* 0x000005a000000947 */ /* 0x000fca0003800000 */
[----:B------:R-:W-:Y:S01]  /*7490*/  ULEA.HI UR5, UR4, UR4, URZ, 0x1 ;  /* 0x0000000404057291 */ /* 0x000fe2000f8f083f */
[----:B------:R-:W-:Y:S01]  /*74a0*/  MOV R13, RZ ;  /* 0x000000ff000d7202 */ /* 0x000fe20000000f00 */
[----:B-----5:R-:W-:Y:S01]  /*74b0*/  IMAD.MOV.U32 R16, RZ, RZ, R8 ;  /* 0x000000ffff107224 */ /* 0x020fe200078e0008 */
[----:B------:R-:W-:Y:S01]  /*74c0*/  MOV R23, RZ ;  /* 0x000000ff00177202 */ /* 0x000fe20000000f00 */
[----:B------:R-:W-:Y:S01]  /*74d0*/  USHF.R.S32.HI UR5, URZ, 0x1, UR5 ;  /* 0x000000013f057899 */ /* 0x000fe20008011405 */
[----:B------:R-:W-:Y:S02]  /*74e0*/  MOV R33, R11 ;  /* 0x0000000b00217202 */ /* 0x000fe40000000f00 */
[----:B------:R-:W-:Y:S02]  /*74f0*/  MOV R35, R9 ;  /* 0x0000000900237202 */ /* 0x000fe40000000f00 */
[----:B------:R-:W-:Y:S02]  /*7500*/  MOV R32, R10 ;  /* 0x0000000a00207202 */ /* 0x000fe40000000f00 */
[----:B------:R-:W-:Y:S02]  /*7510*/  ISETP.GE.AND P1, PT, R24, UR5, PT ;  /* 0x0000000518007c0c */ /* 0x000fe4000bf26270 */
[----:B------:R-:W-:Y:S11]  /*7520*/  MOV R7, UR5 ;  /* 0x0000000500077c02 */ /* 0x000ff60008000f00 */
[----:B------:R-:W-:Y:S02]  /*7530*/  @P1 IADD3 R13, RZ, -UR5, RZ ;  /* 0x80000005ff0d1c10 */ /* 0x000fe4000fffe0ff */
[----:B------:R-:W-:Y:S02]  /*7540*/  @P1 IADD3 R7, RZ, -UR5, RZ ;  /* 0x80000005ff071c10 */ /* 0x000fe4000fffe0ff */
[C---:B------:R-:W-:Y:S02]  /*7550*/  IADD3 R5, P2, R86.reuse, R13, RZ ;  /* 0x0000000d56057210 */ /* 0x040fe40007f5e0ff */
[----:B------:R-:W-:Y:S02]  /*7560*/  LEA R2, P0, R7, R42, 0x1 ;  /* 0x0000002a07027211 */ /* 0x000fe400078008ff */
[----:B------:R-:W-:Y:S02]  /*7570*/  LEA.HI.X.SX32 R0, R13, R84, 0x1, P2 ;  /* 0x000000540d007211 */ /* 0x000fe400010f0eff */
[----:B------:R-:W-:Y:S02]  /*7580*/  LEA.HI.X.SX32 R3, R7, R43, 0x1, P0 ;  /* 0x0000002b07037211 */ /* 0x000fe400000f0eff */
[C---:B-1----:R-:W-:Y:S02]  /*7590*/  LEA R36, P0, R5.reuse, R120, 0x1 ;  /* 0x0000007805247211 */ /* 0x042fe400078008ff */
[----:B------:R-:W-:Y:S01]  /*75a0*/  @P1 IADD3 R23, RZ, -UR5, RZ ;  /* 0x80000005ff171c10 */ /* 0x000fe2000fffe0ff */
[----:B--2---:R1:W2:Y:S01]  /*75b0*/  LDG.E.128 R12, [R2.64] ;  /* 0x00000006020c7981 */ /* 0x0042a2000c1e1d00 */
[----:B------:R-:W-:Y:S02]  /*75c0*/  LEA.HI.X R37, R5, R121, R0, 0x1, P0 ;  /* 0x0000007905257211 */ /* 0x000fe400000f0c00 */
[----:B------:R-:W-:Y:S04]  /*75d0*/  IADD3 R7, P0, R86, R23, RZ ;  /* 0x0000001756077210 */ /* 0x000fe80007f1e0ff */
[----:B------:R-:W-:Y:S01]  /*75e0*/  LEA.HI.X.SX32 R0, R23, R84, 0x1, P0 ;  /* 0x0000005417007211 */ /* 0x000fe200000f0eff */
[----:B------:R-:W1:Y:S01]  /*75f0*/  LDG.E.128 R36, [R36.64] ;  /* 0x0000000624247981 */ /* 0x000e62000c1e1d00 */
[C---:B------:R-:W-:Y:S04]  /*7600*/  LEA R4, P0, R7.reuse, R122, 0x1 ;  /* 0x0000007a07047211 */ /* 0x040fe800078008ff */
[----:B------:R-:W-:Y:S05]  /*7610*/  LEA.HI.X R5, R7, R123, R0, 0x1, P0 ;  /* 0x0000007b07057211 */ /* 0x000fea00000f0c00 */
[----:B----4-:R3:W4:Y:S01]  /*7620*/  LDG.E.128 R28, [R4.64] ;  /* 0x00000006041c7981 */ /* 0x010722000c1e1d00 */
[--C-:B-1----:R-:W-:Y:S01]  /*7630*/  HADD2.F32 R3, -RZ, R37.reuse.H0_H0 ;  /* 0x20000025ff037230 */ /* 0x102fe20000004100 */
[----:B--2---:R-:W-:Y:S01]  /*7640*/  IMAD.MOV.U32 R11, RZ, RZ, R13 ;  /* 0x000000ffff0b7224 */ /* 0x004fe200078e000d */
[----:B---3--:R-:W-:Y:S01]  /*7650*/  HADD2.F32 R4, -RZ, R37.H1_H1 ;  /* 0x30000025ff047230 */ /* 0x008fe20000004100 */
        /* <DEDUP_REMOVED lines=28> */
[--C-:B----4-:R-:W-:Y:S01]  /*7820*/  HADD2.F32 R12, -RZ, R28.reuse.H1_H1 ;  /* 0x3000001cff0c7230 */ /* 0x110fe20000004100 */
[----:B------:R-:W-:Y:S01]  /*7830*/  FMUL.FTZ R7, R10, R7 ;  /* 0x000000070a077220 */ /* 0x000fe20000410000 */
[----:B------:R-:W-:Y:S01]  /*7840*/  HADD2.F32 R10, -RZ, R28.H0_H0 ;  /* 0x2000001cff0a7230 */ /* 0x000fe20000004100 */
[----:B------:R-:W-:Y:S01]  /*7850*/  FMUL.FTZ R8, R9, R8 ;  /* 0x0000000809087220 */ /* 0x000fe20000410000 */
[--C-:B------:R-:W-:Y:S01]  /*7860*/  HADD2.F32 R9, -RZ, R16.reuse.H0_H0 ;  /* 0x20000010ff097230 */ /* 0x100fe20000004100 */
[----:B------:R-:W-:Y:S01]  /*7870*/  FMUL.FTZ R6, R11, R6 ;  /* 0x000000060b067220 */ /* 0x000fe20000410000 */
[----:B------:R-:W-:Y:S01]  /*7880*/  HADD2.F32 R11, -RZ, R16.H1_H1 ;  /* 0x30000010ff0b7230 */ /* 0x000fe20000004100 */
[----:B------:R-:W-:Y:S01]  /*7890*/  FMUL.FTZ R2, R13, R2 ;  /* 0x000000020d027220 */ /* 0x000fe20000410000 */
[----:B------:R-:W-:Y:S01]  /*78a0*/  HADD2.F32 R14, -RZ, R35.H0_H0 ;  /* 0x20000023ff0e7230 */ /* 0x000fe20000004100 */
[----:B------:R-:W-:Y:S01]  /*78b0*/  FFMA.FTZ R0, R9, R10, R0 ;  /* 0x0000000a09007223 */ /* 0x000fe20000010000 */
        /* <DEDUP_REMOVED lines=22> */
[----:B------:R-:W-:Y:S02]  /*7a20*/  MOV R8, R0 ;  /* 0x0000000000087202 */ /* 0x000fe40000000f00 */
.L_x_4129:
[----:B------:R-:W-:Y:S05]  /*7a30*/  BSYNC B0 ;  /* 0x0000000000007941 */ /* 0x000fea0003800000 */
.L_x_4128:
[C---:B------:R-:W-:Y:S01]  /*7a40*/  LEA R40, P0, R55.reuse, R148, 0x1 ;  /* 0x0000009437287211 */ /* 0x040fe200078008ff */
[----:B------:R-:W-:Y:S01]  /*7a50*/  BSSY B0, `(.L_x_4130) ;  /* 0x0000063000007945 */ /* 0x000fe20003800000 */
[----:B------:R-:W-:Y:S02]  /*7a60*/  IADD3 R2, P1, R42, 0x80, RZ ;  /* 0x000000802a027810 */ /* 0x000fe40007f3e0ff */
[----:B------:R-:W-:Y:S02]  /*7a70*/  LEA.HI.X R41, R55, R149, R54, 0x1, P0 ;  /* 0x0000009537297211 */ /* 0x000fe400000f0c36 */
[----:B------:R-:W-:Y:S01]  /*7a80*/  ISETP.GE.AND P0, PT, R20, UR4, PT ;  /* 0x0000000414007c0c */ /* 0x000fe2000bf06270 */
[----:B------:R-:W-:Y:S02]  /*7a90*/  IMAD.X R3, RZ, RZ, R43, P1 ;  /* 0x000000ffff037224 */ /* 0x000fe400008e062b */
[----:B-----5:R1:W-:Y:S04]  /*7aa0*/  STG.E.128 [R40.64], R8 ;  /* 0x0000000828007986 */ /* 0x0203e8000c101d06 */
[----:B------:R1:W5:Y:S06]  /*7ab0*/  LDG.E.128 R4, [R42.64+0x80] ;  /* 0x000080062a047981 */ /* 0x00036c000c1e1d00 */
[----:B------:R-:W-:-:S05]  /*7ac0*/  @P0 BRA `(.L_x_4131) ;  /* 0x000005b000000947 */ /* 0x000fca0003800000 */
[----:B------:R-:W-:Y:S01]  /*7ad0*/  ULEA.HI UR5, UR4, UR4, URZ, 0x1 ;  /* 0x0000000404057291 */ /* 0x000fe2000f8f083f */
[----:B-1----:R-:W-:Y:S01]  /*7ae0*/  MOV R8, RZ ;  /* 0x000000ff00087202 */ /* 0x002fe20000000f00 */
[----:B-----5:R-:W-:Y:S01]  /*7af0*/  IMAD.MOV.U32 R35, RZ, RZ, R5 ;  /* 0x000000ffff237224 */ /* 0x020fe200078e0005 */
[----:B------:R-:W-:Y:S01]  /*7b00*/  MOV R16, R4 ;  /* 0x0000000400107202 */ /* 0x000fe20000000f00 */
[----:B------:R-:W-:Y:S01]  /*7b10*/  USHF.R.S32.HI UR5, URZ, 0x1, UR5 ;  /* 0x000000013f057899 */ /* 0x000fe20008011405 */
[----:B------:R-:W-:Y:S02]  /*7b20*/  MOV R33, R7 ;  /* 0x0000000700217202 */ /* 0x000fe40000000f00 */
[----:B------:R-:W-:Y:S03]  /*7b30*/  MOV R32, R6 ;  /* 0x0000000600207202 */ /* 0x000fe60000000f00 */
[----:B------:R-:W-:Y:S02]  /*7b40*/  ISETP.GE.AND P1, PT, R20, UR5, PT ;  /* 0x0000000514007c0c */ /* 0x000fe4000bf26270 */
[----:B------:R-:W-:Y:S11]  /*7b50*/  MOV R9, UR5 ;  /* 0x0000000500097c02 */ /* 0x000ff60008000f00 */
[----:B------:R-:W-:Y:S02]  /*7b60*/  @P1 IADD3 R9, RZ, -UR5, RZ ;  /* 0x80000005ff091c10 */ /* 0x000fe4000fffe0ff */
[----:B------:R-:W-:Y:S02]  /*7b70*/  @P1 IADD3 R8, RZ, -UR5, RZ ;  /* 0x80000005ff081c10 */ /* 0x000fe4000fffe0ff */
[----:B------:R-:W-:Y:S02]  /*7b80*/  LEA R2, P0, R9, R2, 0x1 ;  /* 0x0000000209027211 */ /* 0x000fe400078008ff */
[----:B------:R-:W-:Y:S02]  /*7b90*/  IADD3 R0, P2, R81, R8, RZ ;  /* 0x0000000851007210 */ /* 0x000fe40007f5e0ff */
[----:B------:R-:W-:Y:S02]  /*7ba0*/  LEA.HI.X.SX32 R3, R9, R3, 0x1, P0 ;  /* 0x0000000309037211 */ /* 0x000fe400000f0eff */
[----:B------:R-:W-:Y:S02]  /*7bb0*/  LEA R36, P0, R0, R120, 0x1 ;  /* 0x0000007800247211 */ /* 0x000fe400078008ff */
[----:B------:R-:W-:Y:S01]  /*7bc0*/  LEA.HI.X.SX32 R8, R8, R80, 0x1, P2 ;  /* 0x0000005008087211 */ /* 0x000fe200010f0eff */
[----:B--2---:R1:W2:Y:S03]  /*7bd0*/  LDG.E.128 R12, [R2.64] ;  /* 0x00000006020c7981 */ /* 0x0042a6000c1e1d00 */
[----:B------:R-:W-:Y:S01]  /*7be0*/  LEA.HI.X R37, R0, R121, R8, 0x1, P0 ;  /* 0x0000007900257211 */ /* 0x000fe200000f0c08 */
[----:B------:R-:W-:Y:S01]  /*7bf0*/  IMAD.MOV.U32 R0, RZ, RZ, RZ ;  /* 0x000000ffff007224 */ /* 0x000fe200078e00ff */
[----:B------:R-:W-:Y:S04]  /*7c00*/  @P1 IADD3 R0, RZ, -UR5, RZ ;  /* 0x80000005ff001c10 */ /* 0x000fe8000fffe0ff */
[----:B------:R-:W1:Y:S01]  /*7c10*/  LDG.E.128 R36, [R36.64] ;  /* 0x0000000624247981 */ /* 0x000e62000c1e1d00 */
[----:B------:R-:W-:Y:S04]  /*7c20*/  IADD3 R9, P0, R81, R0, RZ ;  /* 0x0000000051097210 */ /* 0x000fe80007f1e0ff */
[----:B------:R-:W-:Y:S02]  /*7c30*/  LEA.HI.X.SX32 R0, R0, R80, 0x1, P0 ;  /* 0x0000005000007211 */ /* 0x000fe400000f0eff */
[C---:B------:R-:W-:Y:S04]  /*7c40*/  LEA R28, P0, R9.reuse, R122, 0x1 ;  /* 0x0000007a091c7211 */ /* 0x040fe800078008ff */
[----:B------:R-:W-:Y:S06]  /*7c50*/  LEA.HI.X R29, R9, R123, R0, 0x1, P0 ;  /* 0x0000007b091d7211 */ /* 0x000fec00000f0c00 */
[----:B---3--:R-:W3:Y:S01]  /*7c60*/  LDG.E.128 R28, [R28.64] ;  /* 0x000000061c1c7981 */ /* 0x008ee2000c1e1d00 */
[--C-:B-1----:R-:W-:Y:S01]  /*7c70*/  HADD2.F32 R3, -RZ, R37.reuse.H0_H0 ;  /* 0x20000025ff037230 */ /* 0x102fe20000004100 */
[----:B--2---:R-:W-:Y:S01]  /*7c80*/  MOV R11, R13 ;  /* 0x0000000d000b7202 */ /* 0x004fe20000000f00 */
[----:B------:R-:W-:Y:S01]  /*7c90*/  HADD2.F32 R4, -RZ, R37.H1_H1 ;  /* 0x30000025ff047230 */ /* 0x000fe20000004100 */
[----:B------:R-:W-:Y:S01]  /*7ca0*/  IMAD.MOV.U32 R10, RZ, RZ, R14 ;  /* 0x000000ffff0a7224 */ /* 0x000fe200078e000e */
        /* <DEDUP_REMOVED lines=27> */
[--C-:B---3--:R-:W-:Y:S01]  /*7e60*/  HADD2.F32 R12, -RZ, R28.reuse.H1_H1 ;  /* 0x3000001cff0c7230 */ /* 0x108fe20000004100 */
        /* <DEDUP_REMOVED lines=21> */
[----:B------:R-:W-:Y:S01]  /*7fc0*/  F2FP.PACK_AB R3, R4, R3 ;  /* 0x000000030403723e */ /* 0x000fe200000000ff */
[----:B------:R-:W-:Y:S01]  /*7fd0*/  HADD2.F32 R28, -RZ, R31.H0_H0 ;  /* 0x2000001fff1c7230 */ /* 0x000fe20000004100 */
[----:B------:R-:W-:Y:S01]  /*7fe0*/  MOV R4, R0 ;  /* 0x0000000000047202 */ /* 0x000fe20000000f00 */
[----:B------:R-:W-:Y:S01]  /*7ff0*/  HADD2.F32 R12, -RZ, R33.H0_H0 ;  /* 0x20000021ff0c7230 */ /* 0x000fe20000004100 */
[----:B------:R-:W-:Y:S01]  /*8000*/  FFMA.FTZ R6, R11, R23, R6 ;  /* 0x000000170b067223 */ /* 0x000fe20000010006 */
[----:B------:R-:W-:Y:S02]  /*8010*/  HADD2.F32 R29, -RZ, R31.H1_H1 ;  /* 0x3000001fff1d7230 */ /* 0x000fe40000004100 */
[----:B------:R-:W-:Y:S01]  /*8020*/  HADD2.F32 R13, -RZ, R33.H1_H1 ;  /* 0x30000021ff0d7230 */ /* 0x000fe20000004100 */
[----:B------:R-:W-:Y:S01]  /*8030*/  FFMA.FTZ R7, R12, R28, R7 ;  /* 0x0000001c0c077223 */ /* 0x000fe20000010007 */
[----:B------:R-:W-:Y:S02]  /*8040*/  F2FP.PACK_AB R6, R6, R5 ;  /* 0x000000050606723e */ /* 0x000fe400000000ff */
[----:B------:R-:W-:Y:S01]  /*8050*/  MOV R5, R3 ;  /* 0x0000000300057202 */ /* 0x000fe20000000f00 */
[----:B------:R-:W-:Y:S05]  /*8060*/  FFMA.FTZ R8, R13, R29, R8 ;  /* 0x0000001d0d087223 */ /* 0x000fea0000010008 */
[----:B------:R-:W-:Y:S02]  /*8070*/  F2FP.PACK_AB R7, R8, R7 ;  /* 0x000000070807723e */ /* 0x000fe400000000ff */
.L_x_4131:
[----:B------:R-:W-:Y:S05]  /*8080*/  BSYNC B0 ;  /* 0x0000000000007941 */ /* 0x000fea0003800000 */
.L_x_4130:
[----:B-----5:R1:W-:Y:S01]  /*8090*/  STG.E.128 [R40.64+0x80], R4 ;  /* 0x0000800428007986 */ /* 0x0203e2000c101d06 */
[----:B------:R-:W-:Y:S01]  /*80a0*/  ISETP.GE.AND P0, PT, R19, UR4, PT ;  /* 0x0000000413007c0c */ /* 0x000fe2000bf06270 */
[----:B------:R-:W-:Y:S01]  /*80b0*/  BSSY B0, `(.L_x_4132) ;  /* 0x000005f000007945 */ /* 0x000fe20003800000 */
[----:B------:R-:W-:Y:S01]  /*80c0*/  IADD3 R2, P1, R42, 0x100, RZ ;  /* 0x000001002a027810 */ /* 0x000fe20007f3e0ff */
[----:B-1----:R1:W5:Y:S04]  /*80d0*/  LDG.E.128 R8, [R42.64+0x100] ;  /* 0x000100062a087981 */ /* 0x002368000c1e1d00 */
[----:B------:R-:W-:Y:S06]  /*80e0*/  IMAD.X R3, RZ, RZ, R43, P1 ;  /* 0x000000ffff037224 */ /* 0x000fec00008e062b */
[----:B------:R-:W-:-:S05]  /*80f0*/  @P0 BRA `(.L_x_4133) ;  /* 0x000005a000000947 */ /* 0x000fca0003800000 */
[----:B------:R-:W-:Y:S01]  /*8100*/  ULEA.HI UR5, UR4, UR4, URZ, 0x1 ;  /* 0x0000000404057291 */ /* 0x000fe2000f8f083f */
[----:B------:R-:W-:Y:S01]  /*8110*/  MOV R4, RZ ;  /* 0x000000ff00047202 */ /* 0x000fe20000000f00 */
        /* <DEDUP_REMOVED lines=15> */
[----:B------:R-:W-:Y:S02]  /*8210*/  LEA.HI.X R37, R0, R121, R4, 0x1, P0 ;  /* 0x0000007900257211 */ /* 0x000fe400000f0c04 */
[----:B------:R-:W-:Y:S02]  /*8220*/  MOV R0, RZ ;  /* 0x000000ff00007202 */ /* 0x000fe40000000f00 */
[----:B------:R-:W-:Y:S02]  /*8230*/  @P1 IADD3 R0, RZ, -UR5, RZ ;  /* 0x80000005ff001c10 */ /* 0x000fe4000fffe0ff */
[----:B------:R-:W1:Y:S02]  /*8240*/  LDG.E.128 R36, [R36.64] ;  /* 0x0000000624247981 */ /* 0x000e64000c1e1d00 */
[----:B------:R-:W-:Y:S04]  /*8250*/  IADD3 R7, P0, R77, R0, RZ ;  /* 0x000000004d077210 */ /* 0x000fe80007f1e0ff */
[----:B------:R-:W-:Y:S02]  /*8260*/  LEA.HI.X.SX32 R0, R0, R76, 0x1, P0 ;  /* 0x0000004c00007211 */ /* 0x000fe400000f0eff */
        /* <DEDUP_REMOVED lines=67> */
.L_x_4133:
[----:B------:R-:W-:Y:S05]  /*86a0*/  BSYNC B0 ;  /* 0x0000000000007941 */ /* 0x000fea0003800000 */
.L_x_4132:
[----:B-----5:R1:W-:Y:S01]  /*86b0*/  STG.E.128 [R40.64+0x100], R8 ;  /* 0x0001000828007986 */ /* 0x0203e2000c101d06 */
[----:B------:R-:W-:Y:S01]  /*86c0*/  ISETP.GE.AND P0, PT, R18, UR4, PT ;  /* 0x0000000412007c0c */ /* 0x000fe2000bf06270 */
[----:B------:R-:W-:Y:S01]  /*86d0*/  BSSY B0, `(.L_x_4134) ;  /* 0x0000060000007945 */ /* 0x000fe20003800000 */
[----:B------:R-:W-:Y:S01]  /*86e0*/  IADD3 R2, P1, R42, 0x180, RZ ;  /* 0x000001802a027810 */ /* 0x000fe20007f3e0ff */
[----:B------:R1:W5:Y:S04]  /*86f0*/  LDG.E.128 R4, [R42.64+0x180] ;  /* 0x000180062a047981 */ /* 0x000368000c1e1d00 */
[----:B------:R-:W-:Y:S06]  /*8700*/  IMAD.X R3, RZ, RZ, R43, P1 ;  /* 0x000000ffff037224 */ /* 0x000fec00008e062b */
        /* <DEDUP_REMOVED lines=92> */
.L_x_4135:
[----:B------:R-:W-:Y:S05]  /*8cd0*/  BSYNC B0 ;  /* 0x0000000000007941 */ /* 0x000fea0003800000 */
.L_x_4134:
[----:B-----5:R1:W-:Y:S02]  /*8ce0*/  STG.E.128 [R40.64+0x180], R4 ;  /* 0x0001800428007986 */ /* 0x0203e4000c101d06 */
.L_x_4127:
[----:B------:R-:W-:Y:S05]  /*8cf0*/  BSYNC B1 ;  /* 0x0000000000017941 */ /* 0x000fea0003800000 */
.L_x_4126:
[C---:B------:R-:W-:Y:S01]  /*8d00*/  ISETP.GE.AND P0, PT, R60.reuse, R151, PT ;  /* 0x000000973c00720c */ /* 0x040fe20003f06270 */
[----:B------:R-:W-:Y:S03]  /*8d10*/  BSSY B1, `(.L_x_4136) ;  /* 0x0000190000017945 */ /* 0x000fe60003800000 */
[----:B------:R-:W-:Y:S11]  /*8d20*/  ISETP.GE.AND P0, PT, R60, R150, !P0 ;  /* 0x000000963c00720c */ /* 0x000ff60004706270 */
[----:B------:R-:W-:Y:S02]  /*8d30*/  @!UPT UIADD3 URZ, URZ, URZ, URZ ;  /* 0x0000003f3f3ff290 */ /* 0x000fe4000fffe03f */
[----:B------:R-:W-:-:S05]  /*8d40*/  @!P0 BRA `(.L_x_4137) ;  /* 0x000018c000008947 */ /* 0x000fca0003800000 */
[C---:B------:R-:W-:Y:S01]  /*8d50*/  LEA R2, P0, R96.reuse, R118, 0x1 ;  /* 0x0000007660027211 */ /* 0x040fe200078008ff */
[----:B------:R-:W-:Y:S03]  /*8d60*/  BSSY B0, `(.L_x_4138) ;  /* 0x000005f000007945 */ /* 0x000fe60003800000 */
[----:B------:R-:W-:Y:S02]  /*8d70*/  LEA.HI.X R3, R96, R119, R91, 0x1, P0 ;  /* 0x0000007760037211 */ /* 0x000fe400000f0c5b */
[----:B------:R-:W-:Y:S03]  /*8d80*/  ISETP.GE.AND P0, PT, R24, UR4, PT ;  /* 0x0000000418007c0c */ /* 0x000fe6000bf06270 */
[----:B-1--4-:R1:W5:Y:S10]  /*8d90*/  LDG.E.128 R8, [R2.64] ;  /* 0x0000000602087981 */ /* 0x012374000c1e1d00 */
        /* <DEDUP_REMOVED lines=12> */
[----:B-1----:R-:W-:Y:S02]  /*8e60*/  LEA R2, P0, R5, R2, 0x1 ;  /* 0x0000000205027211 */ /* 0x002fe400078008ff */
[----:B------:R-:W-:Y:S02]  /*8e70*/  IADD3 R0, P2, R83, R4, RZ ;  /* 0x0000000453007210 */ /* 0x000fe40007f5e0ff */
[----:B------:R-:W-:Y:S02]  /*8e80*/  LEA.HI.X.SX32 R3, R5, R3, 0x1, P0 ;  /* 0x0000000305037211 */ /* 0x000fe400000f0eff */
[----:B------:R-:W-:Y:S02]  /*8e90*/  LEA R36, P0, R0, R120, 0x1 ;  /* 0x0000007800247211 */ /* 0x000fe400078008ff */
[----:B------:R-:W-:Y:S01]  /*8ea0*/  LEA.HI.X.SX32 R4, R4, R82, 0x1, P2 ;  /* 0x0000005204047211 */ /* 0x000fe200010f0eff */
[----:B------:R1:W4:Y:S03]  /*8eb0*/  LDG.E.128 R12, [R2.64] ;  /* 0x00000006020c7981 */ /* 0x000326000c1e1d00 */
        /* <DEDUP_REMOVED lines=8> */
[----:B---3--:R2:W3:Y:S01]  /*8f40*/  LDG.E.128 R28, [R4.64] ;  /* 0x00000006041c7981 */ /* 0x0084e2000c1e1d00 */
[--C-:B-1----:R-:W-:Y:S01]  /*8f50*/  HADD2.F32 R3, -RZ, R37.reuse.H0_H0 ;  /* 0x20000025ff037230 */ /* 0x102fe20000004100 */
[----:B----4-:R-:W-:Y:S01]  /*8f60*/  IMAD.MOV.U32 R11, RZ, RZ, R13 ;  /* 0x000000ffff0b7224 */ /* 0x010fe200078e000d */
[----:B--2---:R-:W-:Y:S01]  /*8f70*/  HADD2.F32 R4, -RZ, R37.H1_H1 ;  /* 0x30000025ff047230 */ /* 0x004fe20000004100 */
        /* <DEDUP_REMOVED lines=61> */
.L_x_4139:
[----:B------:R-:W-:Y:S05]  /*9350*/  BSYNC B0 ;  /* 0x0000000000007941 */ /* 0x000fea0003800000 */
.L_x_4138:
[C---:B------:R-:W-:Y:S01]  /*9360*/  LEA R40, P1, R146.reuse, R148, 0x1 ;  /* 0x0000009492287211 */ /* 0x040fe200078208ff */
[----:B------:R-:W-:Y:S01]  /*9370*/  BSSY B0, `(.L_x_4140) ;  /* 0x0000063000007945 */ /* 0x000fe20003800000 */
[C---:B-1----:R-:W-:Y:S02]  /*9380*/  LEA R2, P0, R97.reuse, R118, 0x1 ;  /* 0x0000007661027211 */ /* 0x042fe400078008ff */
[----:B------:R-:W-:Y:S02]  /*9390*/  LEA.HI.X R41, R146, R149, R95, 0x1, P1 ;  /* 0x0000009592297211 */ /* 0x000fe400008f0c5f */
[----:B------:R-:W-:Y:S02]  /*93a0*/  LEA.HI.X R3, R97, R119, R98, 0x1, P0 ;  /* 0x0000007761037211 */ /* 0x000fe400000f0c62 */
[----:B------:R-:W-:Y:S01]  /*93b0*/  ISETP.GE.AND P0, PT, R20, UR4, PT ;  /* 0x0000000414007c0c */ /* 0x000fe2000bf06270 */
[----:B-----5:R1:W-:Y:S04]  /*93c0*/  STG.E.128 [R40.64], R8 ;  /* 0x0000000828007986 */ /* 0x0203e8000c101d06 */
[----:B------:R1:W5:Y:S08]  /*93d0*/  LDG.E.128 R4, [R2.64] ;  /* 0x0000000602047981 */ /* 0x000370000c1e1d00 */
        /* <DEDUP_REMOVED lines=17> */
[----:B------:R1:W4:Y:S03]  /*94f0*/  LDG.E.128 R12, [R2.64] ;  /* 0x00000006020c7981 */ /* 0x000326000c1e1d00 */
        /* <DEDUP_REMOVED lines=8> */
[----:B--2---:R-:W2:Y:S01]  /*9580*/  LDG.E.128 R28, [R28.64] ;  /* 0x000000061c1c7981 */ /* 0x004ea2000c1e1d00 */
[--C-:B-1----:R-:W-:Y:S01]  /*9590*/  HADD2.F32 R3, -RZ, R37.reuse.H0_H0 ;  /* 0x20000025ff037230 */ /* 0x102fe20000004100 */
[----:B----4-:R-:W-:Y:S01]  /*95a0*/  MOV R11, R13 ;  /* 0x0000000d000b7202 */ /* 0x010fe20000000f00 */
        /* <DEDUP_REMOVED lines=29> */
[--C-:B--2---:R-:W-:Y:S01]  /*9780*/  HADD2.F32 R12, -RZ, R28.reuse.H1_H1 ;  /* 0x3000001cff0c7230 */ /* 0x104fe20000004100 */
        /* <DEDUP_REMOVED lines=33> */
.L_x_4141:
[----:B------:R-:W-:Y:S05]  /*99a0*/  BSYNC B0 ;  /* 0x0000000000007941 */ /* 0x000fea0003800000 */
.L_x_4140:
[----:B-----5:R4:W-:Y:S01]  /*99b0*/  STG.E.128 [R40.64+0x80], R4 ;  /* 0x0000800428007986 */ /* 0x0209e2000c101d06 */
[C---:B-1----:R-:W-:Y:S01]  /*99c0*/  LEA R2, P0, R99.reuse, R118, 0x1 ;  /* 0x0000007663027211 */ /* 0x042fe200078008ff */
[----:B------:R-:W-:Y:S03]  /*99d0*/  BSSY B0, `(.L_x_4142) ;  /* 0x000005f000007945 */ /* 0x000fe60003800000 */
[----:B------:R-:W-:Y:S02]  /*99e0*/  LEA.HI.X R3, R99, R119, R100, 0x1, P0 ;  /* 0x0000007763037211 */ /* 0x000fe400000f0c64 */
[----:B------:R-:W-:Y:S03]  /*99f0*/  ISETP.GE.AND P0, PT, R19, UR4, PT ;  /* 0x0000000413007c0c */ /* 0x000fe6000bf06270 */
[----:B------:R4:W5:Y:S10]  /*9a00*/  LDG.E.128 R8, [R2.64] ;  /* 0x0000000602087981 */ /* 0x000974000c1e1d00 */
[----:B------:R-:W-:-:S05]  /*9a10*/  @P0 BRA `(.L_x_4143) ;  /* 0x000005a000000947 */ /* 0x000fca0003800000 */
[----:B------:R-:W-:Y:S01]  /*9a20*/  ULEA.HI UR5, UR4, UR4, URZ, 0x1 ;  /* 0x0000000404057291 */ /* 0x000fe2000f8f083f */
[----:B----4-:R-:W-:Y:S01]  /*9a30*/  MOV R4, RZ ;  /* 0x000000ff00047202 */ /* 0x010fe20000000f00 */
        /* <DEDUP_REMOVED lines=88> */
.L_x_4143:
[----:B------:R-:W-:Y:S05]  /*9fc0*/  BSYNC B0 ;  /* 0x0000000000007941 */ /* 0x000fea0003800000 */
.L_x_4142:
[----:B-----5:R1:W-:Y:S01]  /*9fd0*/  STG.E.128 [R40.64+0x100], R8 ;  /* 0x0001000828007986 */ /* 0x0203e2000c101d06 */
[C---:B----4-:R-:W-:Y:S01]  /*9fe0*/  LEA R2, P0, R101.reuse, R118, 0x1 ;  /* 0x0000007665027211 */ /* 0x050fe200078008ff */
[----:B------:R-:W-:Y:S03]  /*9ff0*/  BSSY B0, `(.L_x_4144) ;  /* 0x0000060000007945 */ /* 0x000fe60003800000 */
[----:B------:R-:W-:Y:S02]  /*a000*/  LEA.HI.X R3, R101, R119, R102, 0x1, P0 ;  /* 0x0000007765037211 */ /* 0x000fe400000f0c66 */
[----:B------:R-:W-:Y:S03]  /*a010*/  ISETP.GE.AND P0, PT, R18, UR4, PT ;  /* 0x0000000412007c0c */ /* 0x000fe6000bf06270 */
[----:B------:R1:W5:Y:S10]  /*a020*/  LDG.E.128 R4, [R2.64] ;  /* 0x0000000602047981 */ /* 0x000374000c1e1d00 */
        /* <DEDUP_REMOVED lines=92> */
.L_x_4145:
[----:B------:R-:W-:Y:S05]  /*a5f0*/  BSYNC B0 ;  /* 0x0000000000007941 */ /* 0x000fea0003800000 */
.L_x_4144:
[----:B-----5:R4:W-:Y:S02]  /*a600*/  STG.E.128 [R40.64+0x180], R4 ;  /* 0x0001800428007986 */ /* 0x0209e4000c101d06 */
.L_x_4137:
[----:B------:R-:W-:Y:S05]  /*a610*/  BSYNC B1 ;  /* 0x0000000000017941 */ /* 0x000fea0003800000 */
.L_x_4136:
[C---:B------:R-:W-:Y:S01]  /*a620*/  ISETP.GE.AND P0, PT, R59.reuse, R151, PT ;  /* 0x000000973b00720c */ /* 0x040fe20003f06270 */
[----:B------:R-:W-:Y:S03]  /*a630*/  BSSY B1, `(.L_x_4146) ;  /* 0x0000193000017945 */ /* 0x000fe60003800000 */
[----:B------:R-:W-:Y:S11]  /*a640*/  ISETP.GE.AND P0, PT, R59, R150, !P0 ;  /* 0x000000963b00720c */ /* 0x000ff60004706270 */
[----:B------:R-:W-:Y:S02]  /*a650*/  @!UPT UIADD3 URZ, URZ, URZ, URZ ;  /* 0x0000003f3f3ff290 */ /* 0x000fe4000fffe03f */
[----:B------:R-:W-:-:S05]  /*a660*/  @!P0 BRA `(.L_x_4147) ;  /* 0x000018f000008947 */ /* 0x000fca0003800000 */
[----:B-1--4-:R-:W-:Y:S01]  /*a670*/  MOV R41, 0x60 ;  /* 0x0000006000297802 */ /* 0x012fe20000000f00 */
[----:B------:R-:W-:Y:S01]  /*a680*/  BSSY B0, `(.L_x_4148) ;  /* 0x0000061000007945 */ /* 0x000fe20003800000 */
[----:B------:R-:W-:Y:S03]  /*a690*/  ISETP.GE.AND P0, PT, R24, UR4, PT ;  /* 0x0000000418007c0c */ /* 0x000fe6000bf06270 */
[C---:B------:R-:W-:Y:S04]  /*a6a0*/  IMAD.WIDE.U32 R2, R41.reuse, c[0x0][0x288], R118 ;  /* 0x0000a20029027a25 */ /* 0x040fe800078e0076 */
[----:B------:R-:W-:Y:S05]  /*a6b0*/  IMAD R0, R41, c[0x0][0x28c], RZ ;  /* 0x0000a30029007a24 */ /* 0x000fea00078e02ff */
[----:B------:R-:W-:Y:S05]  /*a6c0*/  IADD3 R3, R3, R0, RZ ;  /* 0x0000000003037210 */ /* 0x000fea0007ffe0ff */
[----:B------:R1:W5:Y:S01]  /*a6d0*/  LDG.E.128 R8, [R2.64] ;  /* 0x0000000602087981 */ /* 0x000362000c1e1d00 */
        /* <DEDUP_REMOVED lines=91> */
.L_x_4149:
[----:B------:R-:W-:Y:S05]  /*ac90*/  BSYNC B0 ;  /* 0x0000000000007941 */ /* 0x000fea0003800000 */
.L_x_4148:
[C---:B-1----:R-:W-:Y:S01]  /*aca0*/  IMAD R3, R41.reuse, c[0x0][0x19c], RZ ;  /* 0x0000670029037a24 */ /* 0x042fe200078e02ff */
[C---:B------:R-:W-:Y:S01]  /*acb0*/  LEA R12, P0, R104.reuse, R118, 0x1 ;  /* 0x00000076680c7211 */ /* 0x040fe200078008ff */
[----:B------:R-:W-:Y:S01]  /*acc0*/  IMAD.WIDE.U32 R40, R41, c[0x0][0x198], R148 ;  /* 0x0000660029287a25 */ /* 0x000fe200078e0094 */
[----:B------:R-:W-:Y:S02]  /*acd0*/  BSSY B0, `(.L_x_4150) ;  /* 0x0000062000007945 */ /* 0x000fe40003800000 */
[----:B------:R-:W-:Y:S02]  /*ace0*/  LEA.HI.X R13, R104, R119, R103, 0x1, P0 ;  /* 0x00000077680d7211 */ /* 0x000fe400000f0c67 */
[----:B------:R-:W-:Y:S02]  /*acf0*/  IADD3 R41, R41, R3, RZ ;  /* 0x0000000329297210 */ /* 0x000fe40007ffe0ff */
[----:B------:R-:W-:Y:S03]  /*ad00*/  ISETP.GE.AND P0, PT, R20, UR4, PT ;  /* 0x0000000414007c0c */ /* 0x000fe6000bf06270 */
[----:B-----5:R1:W-:Y:S04]  /*ad10*/  STG.E.128 [R40.64], R8 ;  /* 0x0000000828007986 */ /* 0x0203e8000c101d06 */
[----:B------:R1:W5:Y:S06]  /*ad20*/  LDG.E.128 R4, [R12.64] ;  /* 0x000000060c047981 */ /* 0x00036c000c1e1d00 */
        /* <DEDUP_REMOVED lines=92> */
.L_x_4151:
[----:B------:R-:W-:Y:S05]  /*b2f0*/  BSYNC B0 ;  /* 0x0000000000007941 */ /* 0x000fea0003800000 */
.L_x_4150:
[----:B-----5:R4:W-:Y:S01]  /*b300*/  STG.E.128 [R40.64+0x80], R4 ;  /* 0x0000800428007986 */ /* 0x0209e2000c101d06 */
[C---:B------:R-:W-:Y:S01]  /*b310*/  LEA R2, P0, R106.reuse, R118, 0x1 ;  /* 0x000000766a027211 */ /* 0x040fe200078008ff */
[----:B------:R-:W-:Y:S03]  /*b320*/  BSSY B0, `(.L_x_4152) ;  /* 0x000005f000007945 */ /* 0x000fe60003800000 */
[----:B------:R-:W-:Y:S02]  /*b330*/  LEA.HI.X R3, R106, R119, R105, 0x1, P0 ;  /* 0x000000776a037211 */ /* 0x000fe400000f0c69 */
[----:B------:R-:W-:Y:S03]  /*b340*/  ISETP.GE.AND P0, PT, R19, UR4, PT ;  /* 0x0000000413007c0c */ /* 0x000fe6000bf06270 */
[----:B-1----:R4:W5:Y:S10]  /*b350*/  LDG.E.128 R8, [R2.64] ;  /* 0x0000000602087981 */ /* 0x002974000c1e1d00 */
        /* <DEDUP_REMOVED lines=91> */
.L_x_4153:
[----:B------:R-:W-:Y:S05]  /*b910*/  BSYNC B0 ;  /* 0x0000000000007941 */ /* 0x000fea0003800000 */
.L_x_4152:
        /* <DEDUP_REMOVED lines=98> */
.L_x_4155:
[----:B------:R-:W-:Y:S05]  /*bf40*/  BSYNC B0 ;  /* 0x0000000000007941 */ /* 0x000fea0003800000 */
.L_x_4154:
[----:B-----5:R4:W-:Y:S02]  /*bf50*/  STG.E.128 [R40.64+0x180], R4 ;  /* 0x0001800428007986 */ /* 0x0209e4000c101d06 */
.L_x_4147:
[----:B------:R-:W-:Y:S05]  /*bf60*/  BSYNC B1 ;  /* 0x0000000000017941 */ /* 0x000fea0003800000 */
.L_x_4146:
[----:B-1----:R-:W-:Y:S01]  /*bf70*/  IMAD.MOV.U32 R3, RZ, RZ, c[0x0][0x230] ;  /* 0x00008c00ff037624 */ /* 0x002fe200078e00ff */
[----:B------:R-:W-:Y:S03]  /*bf80*/  ULDC UR4, c[0x0][0x230] ;  /* 0x00008c0000047ab9 */ /* 0x000fe60000000800 */
[----:B------:R-:W-:Y:S05]  /*bf90*/  IMAD.U32 R3, R3, -0x20, RZ ;  /* 0xffffffe003037824 */ /* 0x000fea00078e00ff */
[C---:B------:R-:W-:Y:S02]  /*bfa0*/  LEA R122, P1, R3.reuse, R122, 0x1 ;  /* 0x0000007a037a7211 */ /* 0x040fe400078208ff */
[C---:B------:R-:W-:Y:S02]  /*bfb0*/  LEA R120, P0, R3.reuse, R120, 0x1 ;  /* 0x0000007803787211 */ /* 0x040fe400078008ff */
[C---:B------:R-:W-:Y:S02]  /*bfc0*/  LEA.HI.X.SX32 R123, R3.reuse, R123, 0x1, P1 ;  /* 0x0000007b037b7211 */ /* 0x040fe400008f0eff */
[----:B------:R-:W-:Y:S01]  /*bfd0*/  LEA.HI.X.SX32 R121, R3, R121, 0x1, P0 ;  /* 0x0000007903797211 */ /* 0x000fe200000f0eff */
[----:B------:R-:W-:-:S05]  /*bfe0*/  BRA `(.L_x_4115) ;  /* 0x0000035000007947 */ /* 0x000fca0003800000 */
.L_x_4105:
[----:B------:R-:W2:Y:S01]  /*bff0*/  @P4 LDG.E.128 R32, [R118.64] ;  /* 0x0000000676204981 */ /* 0x000ea2000c1e1d00 */
[C---:B------:R-:W-:Y:S01]  /*c000*/  @P2 LEA R40, P0, R94.reuse, R118, 0x1 ;  /* 0x000000765e282211 */ /* 0x040fe200078008ff */
[----:B------:R-:W-:Y:S03]  /*c010*/  UMOV UR4, URZ ;  /* 0x0000003f00047c82 */ /* 0x000fe60008000000 */
[----:B------:R-:W-:Y:S02]  /*c020*/  @P2 LEA.HI.X R41, R94, R119, R89, 0x1, P0 ;  /* 0x000000775e292211 */ /* 0x000fe400000f0c59 */
[C---:B------:R-:W-:Y:S04]  /*c030*/  @P2 LEA R2, P0, R55.reuse, R148, 0x1 ;  /* 0x0000009437022211 */ /* 0x040fe800078008ff */
[----:B------:R-:W-:Y:S02]  /*c040*/  @P2 LEA.HI.X R3, R55, R149, R54, 0x1, P0 ;  /* 0x0000009537032211 */ /* 0x000fe400000f0c36 */
[C---:B------:R-:W-:Y:S04]  /*c050*/  ISETP.GE.AND P0, PT, R60.reuse, R151, PT ;  /* 0x000000973c00720c */ /* 0x040fe80003f06270 */
[----:B------:R-:W-:Y:S11]  /*c060*/  ISETP.GE.AND P0, PT, R60, R150, !P0 ;  /* 0x000000963c00720c */ /* 0x000ff60004706270 */
[----:B------:R-:W-:Y:S02]  /*c070*/  @!UPT UIADD3 URZ, URZ, URZ, URZ ;  /* 0x0000003f3f3ff290 */ /* 0x000fe4000fffe03f */
[C---:B------:R-:W-:Y:S04]  /*c080*/  @P0 LEA R38, P1, R96.reuse, R118, 0x1 ;  /* 0x0000007660260211 */ /* 0x040fe800078208ff */
[----:B------:R-:W-:Y:S02]  /*c090*/  @P0 LEA.HI.X R39, R96, R119, R91, 0x1, P1 ;  /* 0x0000007760270211 */ /* 0x000fe400008f0c5b */
[C---:B----4-:R-:W-:Y:S04]  /*c0a0*/  @P0 LEA R36, P1, R146.reuse, R148, 0x1 ;  /* 0x0000009492240211 */ /* 0x050fe800078208ff */
[----:B------:R-:W-:Y:S02]  /*c0b0*/  @P0 LEA.HI.X R37, R146, R149, R95, 0x1, P1 ;  /* 0x0000009592250211 */ /* 0x000fe400008f0c5f */
[C---:B------:R-:W-:Y:S04]  /*c0c0*/  ISETP.GE.AND P1, PT, R59.reuse, R151, PT ;  /* 0x000000973b00720c */ /* 0x040fe80003f26270 */
[----:B------:R-:W-:Y:S01]  /*c0d0*/  ISETP.GE.AND P1, PT, R59, R150, !P1 ;  /* 0x000000963b00720c */ /* 0x000fe20004f26270 */
[----:B--2---:R-:W-:Y:S04]  /*c0e0*/  @P4 STG.E.128 [R148.64], R32 ;  /* 0x0000002094004986 */ /* 0x004fe8000c101d06 */
[----:B------:R-:W2:Y:S04]  /*c0f0*/  @P4 LDG.E.128 R8, [R118.64+0x80] ;  /* 0x0000800676084981 */ /* 0x000ea8000c1e1d00 */
[----:B--2---:R1:W-:Y:S04]  /*c100*/  @P4 STG.E.128 [R148.64+0x80], R8 ;  /* 0x0000800894004986 */ /* 0x0043e8000c101d06 */
[----:B------:R-:W2:Y:S04]  /*c110*/  @P4 LDG.E.128 R4, [R118.64+0x100] ;  /* 0x0001000676044981 */ /* 0x000ea8000c1e1d00 */
[----:B--2---:R2:W-:Y:S04]  /*c120*/  @P4 STG.E.128 [R148.64+0x100], R4 ;  /* 0x0001000494004986 */ /* 0x0045e8000c101d06 */
[----:B------:R-:W3:Y:S04]  /*c130*/  @P4 LDG.E.128 R28, [R118.64+0x180] ;  /* 0x00018006761c4981 */ /* 0x000ee8000c1e1d00 */
[----:B---3--:R3:W-:Y:S04]  /*c140*/  @P4 STG.E.128 [R148.64+0x180], R28 ;  /* 0x0001801c94004986 */ /* 0x0087e8000c101d06 */
[----:B------:R-:W4:Y:S04]  /*c150*/  @P2 LDG.E.128 R12, [R40.64] ;  /* 0x00000006280c2981 */ /* 0x000f28000c1e1d00 */
[----:B----4-:R-:W-:Y:S04]  /*c160*/  @P2 STG.E.128 [R2.64], R12 ;  /* 0x0000000c02002986 */ /* 0x010fe8000c101d06 */
[----:B-1----:R-:W4:Y:S04]  /*c170*/  @P2 LDG.E.128 R8, [R40.64+0x80] ;  /* 0x0000800628082981 */ /* 0x002f28000c1e1d00 */
[----:B----4-:R-:W-:Y:S04]  /*c180*/  @P2 STG.E.128 [R2.64+0x80], R8 ;  /* 0x0000800802002986 */ /* 0x010fe8000c101d06 */
[----:B--2---:R-:W2:Y:S04]  /*c190*/  @P2 LDG.E.128 R4, [R40.64+0x100] ;  /* 0x0001000628042981 */ /* 0x004ea8000c1e1d00 */
[----:B--2---:R-:W-:Y:S04]  /*c1a0*/  @P2 STG.E.128 [R2.64+0x100], R4 ;  /* 0x0001000402002986 */ /* 0x004fe8000c101d06 */
[----:B------:R-:W2:Y:S04]  /*c1b0*/  @P2 LDG.E.128 R32, [R40.64+0x180] ;  /* 0x0001800628202981 */ /* 0x000ea8000c1e1d00 */
[----:B--2---:R1:W-:Y:S04]  /*c1c0*/  @P2 STG.E.128 [R2.64+0x180], R32 ;  /* 0x0001802002002986 */ /* 0x0043e8000c101d06 */
[----:B---3--:R-:W2:Y:S01]  /*c1d0*/  @P0 LDG.E.128 R28, [R38.64] ;  /* 0x00000006261c0981 */ /* 0x008ea2000c1e1d00 */
[----:B-1----:R-:W-:Y:S04]  /*c1e0*/  @P1 IMAD.MOV.U32 R3, RZ, RZ, 0x60 ;  /* 0x00000060ff031424 */ /* 0x002fe800078e00ff */
[C---:B------:R-:W-:Y:S04]  /*c1f0*/  @P1 IMAD.WIDE.U32 R32, R3.reuse, c[0x0][0x288], R118 ;  /* 0x0000a20003201a25 */ /* 0x040fe800078e0076 */
[----:B------:R-:W-:Y:S04]  /*c200*/  @P1 IMAD R0, R3, c[0x0][0x28c], RZ ;  /* 0x0000a30003001a24 */ /* 0x000fe800078e02ff */
[----:B------:R-:W-:Y:S02]  /*c210*/  @P1 IMAD.IADD R33, R33, 0x1, R0 ;  /* 0x0000000121211824 */ /* 0x000fe400078e0200 */
[C---:B------:R-:W-:Y:S02]  /*c220*/  @P1 IMAD R0, R3.reuse, c[0x0][0x19c], RZ ;  /* 0x0000670003001a24 */ /* 0x040fe400078e02ff */
[----:B------:R-:W-:Y:S04]  /*c230*/  @P1 IMAD.WIDE.U32 R2, R3, c[0x0][0x198], R148 ;  /* 0x0000660003021a25 */ /* 0x000fe800078e0094 */
[----:B------:R-:W-:Y:S01]  /*c240*/  @P1 IMAD.IADD R3, R3, 0x1, R0 ;  /* 0x0000000103031824 */ /* 0x000fe200078e0200 */
[----:B--2---:R1:W-:Y:S04]  /*c250*/  @P0 STG.E.128 [R36.64], R28 ;  /* 0x0000001c24000986 */ /* 0x0043e8000c101d06 */
[----:B------:R-:W2:Y:S04]  /*c260*/  @P0 LDG.E.128 R12, [R38.64+0x80] ;  /* 0x00008006260c0981 */ /* 0x000ea8000c1e1d00 */
[----:B--2---:R2:W-:Y:S04]  /*c270*/  @P0 STG.E.128 [R36.64+0x80], R12 ;  /* 0x0000800c24000986 */ /* 0x0045e8000c101d06 */
[----:B------:R-:W3:Y:S04]  /*c280*/  @P0 LDG.E.128 R8, [R38.64+0x100] ;  /* 0x0001000626080981 */ /* 0x000ee8000c1e1d00 */
[----:B---3--:R3:W-:Y:S04]  /*c290*/  @P0 STG.E.128 [R36.64+0x100], R8 ;  /* 0x0001000824000986 */ /* 0x0087e8000c101d06 */
[----:B------:R-:W4:Y:S04]  /*c2a0*/  @P0 LDG.E.128 R4, [R38.64+0x180] ;  /* 0x0001800626040981 */ /* 0x000f28000c1e1d00 */
[----:B----4-:R4:W-:Y:S04]  /*c2b0*/  @P0 STG.E.128 [R36.64+0x180], R4 ;  /* 0x0001800424000986 */ /* 0x0109e8000c101d06 */
[----:B-1----:R-:W5:Y:S04]  /*c2c0*/  @P1 LDG.E.128 R28, [R32.64] ;  /* 0x00000006201c1981 */ /* 0x002f68000c1e1d00 */
[----:B-----5:R1:W-:Y:S04]  /*c2d0*/  @P1 STG.E.128 [R2.64], R28 ;  /* 0x0000001c02001986 */ /* 0x0203e8000c101d06 */
[----:B--2---:R-:W2:Y:S04]  /*c2e0*/  @P1 LDG.E.128 R12, [R32.64+0x80] ;  /* 0x00008006200c1981 */ /* 0x004ea8000c1e1d00 */
[----:B--2---:R1:W-:Y:S04]  /*c2f0*/  @P1 STG.E.128 [R2.64+0x80], R12 ;  /* 0x0000800c02001986 */ /* 0x0043e8000c101d06 */
[----:B---3--:R-:W2:Y:S04]  /*c300*/  @P1 LDG.E.128 R8, [R32.64+0x100] ;  /* 0x0001000620081981 */ /* 0x008ea8000c1e1d00 */
[----:B--2---:R1:W-:Y:S04]  /*c310*/  @P1 STG.E.128 [R2.64+0x100], R8 ;  /* 0x0001000802001986 */ /* 0x0043e8000c101d06 */
[----:B----4-:R-:W2:Y:S04]  /*c320*/  @P1 LDG.E.128 R4, [R32.64+0x180] ;  /* 0x0001800620041981 */ /* 0x010ea8000c1e1d00 */
[----:B--2---:R1:W-:Y:S02]  /*c330*/  @P1 STG.E.128 [R2.64+0x180], R4 ;  /* 0x0001800402001986 */ /* 0x0043e4000c101d06 */
.L_x_4115:
[----:B------:R-:W-:Y:S04]  /*c340*/  IMAD.MOV.U32 R0, RZ, RZ, c[0x0][0x288] ;  /* 0x0000a200ff007624 */ /* 0x000fe800078e00ff */
[----:B-1----:R-:W-:Y:S05]  /*c350*/  IMAD.U32 R3, R0, -0x40, RZ ;  /* 0xffffffc000037824 */ /* 0x002fea00078e00ff */
[C---:B--234-:R-:W-:Y:S04]  /*c360*/  LEA R118, P0, R3.reuse, R118, 0x1 ;  /* 0x0000007603767211 */ /* 0x05cfe800078008ff */
[----:B------:R-:W-:Y:S01]  /*c370*/  LEA.HI.X.SX32 R119, R3, R119, 0x1, P0 ;  /* 0x0000007703777211 */ /* 0x000fe200000f0eff */
[----:B------:R-:W-:-:S05]  /*c380*/  @!P3 BRA `(.L_x_4156) ;  /* 0x000004b00000b947 */ /* 0x000fca0003800000 */
[----:B------:R-:W-:Y:S04]  /*c390*/  IADD3 R3, R17, -0x1, RZ ;  /* 0xffffffff11037810 */ /* 0x000fe80007ffe0ff */
[----:B------:R-:W-:Y:S11]  /*c3a0*/  ISETP.GT.AND P0, PT, R3, R88, PT ;  /* 0x000000580300720c */ /* 0x000ff60003f04270 */
[----:B------:R-:W-:Y:S02]  /*c3b0*/  @!UPT UIADD3 URZ, URZ, URZ, URZ ;  /* 0x0000003f3f3ff290 */ /* 0x000fe4000fffe03f */
[----:B------:R-:W-:-:S05]  /*c3c0*/  @!P0 BRA `(.L_x_4157) ;  /* 0x0000050000008947 */ /* 0x000fca0003800000 */
[----:B------:R-:W-:Y:S01]  /*c3d0*/  IMAD.MOV.U32 R8, RZ, RZ, RZ ;  /* 0x000000ffff087224 */ /* 0x000fe200078e00ff */
[----:B------:R-:W-:Y:S02]  /*c3e0*/  IABS R3, c[0x0][0x2d0] ;  /* 0x0000b40000037a13 */ /* 0x000fe40000000000 */
[----:B------:R-:W-:Y:S02]  /*c3f0*/  IABS R7, R21 ;  /* 0x0000001500077213 */ /* 0x000fe40000000000 */
[----:B------:R-:W1:Y:S10]  /*c400*/  I2F.RP R6, R3 ;  /* 0x0000000300067306 */ /* 0x000e740000209400 */
[----:B-1----:R-:W1:Y:S02]  /*c410*/  MUFU.RCP R0, R6 ;  /* 0x0000000600007308 */ /* 0x002e640000001000 */
[----:B-1----:R-:W-:Y:S02]  /*c420*/  IADD3 R2, R0, 0xffffffe, RZ ;  /* 0x0ffffffe00027810 */ /* 0x002fe40007ffe0ff */
[----:B------:R-:W-:Y:S06]  /*c430*/  IADD3 R0, R22, -0x80, RZ ;  /* 0xffffff8016007810 */ /* 0x000fec0007ffe0ff */
[----:B------:R-:W1:Y:S01]  /*c440*/  F2I.FTZ.U32.TRUNC.NTZ R9, R2 ;  /* 0x0000000200097305 */ /* 0x000e62000021f000 */
[----:B------:R-:W-:Y:S01]  /*c450*/  IABS R5, R0 ;  /* 0x0000000000057213 */ /* 0x000fe20000000000 */
[--C-:B-1----:R-:W-:Y:S04]  /*c460*/  IMAD.MOV R4, RZ, RZ, -R9.reuse ;  /* 0x000000ffff047224 */ /* 0x102fe800078e0a09 */
        /* <DEDUP_REMOVED lines=10> */
[----:B------:R-:W-:Y:S01]  /*c510*/  @!P0 IADD3 R2, R2, 0x1, RZ ;  /* 0x0000000102028810 */ /* 0x000fe20007ffe0ff */
[----:B------:R-:W-:Y:S01]  /*c520*/  @!P0 IMAD.IADD R5, R5, 0x1, -R3 ;  /* 0x0000000105058824 */ /* 0x000fe200078e0a03 */
[-C--:B------:R-:W-:Y:S02]  /*c530*/  @!P4 IADD3 R7, R7, -R3.reuse, RZ ;  /* 0x800000030707c210 */ /* 0x080fe40007ffe0ff */
[----:B------:R-:W-:Y:S02]  /*c540*/  @!P4 IADD3 R4, R4, 0x1, RZ ;  /* 0x000000010404c810 */ /* 0x000fe40007ffe0ff */
[-C--:B------:R-:W-:Y:S02]  /*c550*/  ISETP.GE.U32.AND P5, PT, R5, R3.reuse, PT ;  /* 0x000000030500720c */ /* 0x080fe40003fa6070 */
[----:B------:R-:W-:Y:S02]  /*c560*/  ISETP.GE.U32.AND P6, PT, R7, R3, PT ;  /* 0x000000030700720c */ /* 0x000fe40003fc6070 */
[----:B------:R-:W-:Y:S02]  /*c570*/  LOP3.LUT R5, R21, c[0x0][0x2d0], RZ, 0x3c, !PT ;  /* 0x0000b40015057a12 */ /* 0x000fe400078e3cff */
[C---:B------:R-:W-:Y:S01]  /*c580*/  LOP3.LUT R3, R0.reuse, c[0x0][0x2d0], RZ, 0x3c, !PT ;  /* 0x0000b40000037a12 */ /* 0x040fe200078e3cff */
[----:B------:R-:W-:Y:S01]  /*c590*/  IMAD.IADD R0, R0, 0x1, -R21 ;  /* 0x0000000100007824 */ /* 0x000fe200078e0a15 */
[----:B------:R-:W-:Y:S02]  /*c5a0*/  ISETP.GE.AND P2, PT, R5, RZ, PT ;  /* 0x000000ff0500720c */ /* 0x000fe40003f46270 */
[----:B------:R-:W-:Y:S02]  /*c5b0*/  ISETP.GE.AND P1, PT, R3, RZ, PT ;  /* 0x000000ff0300720c */ /* 0x000fe40003f26270 */
[----:B------:R-:W-:Y:S02]  /*c5c0*/  ISETP.NE.AND P0, PT, RZ, c[0x0][0x2d0], PT ;  /* 0x0000b400ff007a0c */ /* 0x000fe40003f05270 */
[----:B------:R-:W-:Y:S02]  /*c5d0*/  @P5 IADD3 R2, R2, 0x1, RZ ;  /* 0x0000000102025810 */ /* 0x000fe40007ffe0ff */
[----:B------:R-:W-:Y:S02]  /*c5e0*/  @P6 IADD3 R4, R4, 0x1, RZ ;  /* 0x0000000104046810 */ /* 0x000fe40007ffe0ff */
[----:B------:R-:W-:Y:S03]  /*c5f0*/  LOP3.LUT R3, RZ, c[0x0][0x2d0], RZ, 0x33, !PT ;  /* 0x0000b400ff037a12 */ /* 0x000fe600078e33ff */
[----:B------:R-:W-:Y:S02]  /*c600*/  @!P2 IMAD.MOV R4, RZ, RZ, -R4 ;  /* 0x000000ffff04a224 */ /* 0x000fe400078e0a04 */
[----:B------:R-:W-:Y:S05]  /*c610*/  @!P1 IMAD.MOV R2, RZ, RZ, -R2 ;  /* 0x000000ffff029224 */ /* 0x000fea00078e0a02 */
[C---:B------:R-:W-:Y:S02]  /*c620*/  SEL R2, R3.reuse, R2, !P0 ;  /* 0x0000000203027207 */ /* 0x040fe40004000000 */
[----:B------:R-:W-:Y:S02]  /*c630*/  SEL R3, R3, R4, !P0 ;  /* 0x0000000403037207 */ /* 0x000fe40004000000 */
[CC--:B------:R-:W-:Y:S02]  /*c640*/  LEA R12, P1, R2.reuse, R240.reuse, 0x2 ;  /* 0x000000f0020c7211 */ /* 0x0c0fe400078210ff */
[C---:B------:R-:W-:Y:S02]  /*c650*/  LEA R10, P0, R3.reuse, R240, 0x2 ;  /* 0x000000f0030a7211 */ /* 0x040fe400078010ff */
[-C--:B------:R-:W-:Y:S02]  /*c660*/  LEA.HI.X.SX32 R13, R2, R241.reuse, 0x2, P1 ;  /* 0x000000f1020d7211 */ /* 0x080fe400008f16ff */
[C---:B------:R-:W-:Y:S02]  /*c670*/  LEA.HI.X.SX32 R11, R3.reuse, R241, 0x2, P0 ;  /* 0x000000f1030b7211 */ /* 0x040fe400000f16ff */
[----:B------:R-:W-:Y:S01]  /*c680*/  IADD3 R3, R3, -R2, RZ ;  /* 0x8000000203037210 */ /* 0x000fe20007ffe0ff */
[----:B------:R-:W2:Y:S04]  /*c690*/  LDG.E R4, [R12.64] ;  /* 0x000000060c047981 */ /* 0x000ea8000c1e1900 */
[----:B------:R-:W-:Y:S01]  /*c6a0*/  IMAD R0, R3, c[0x0][0x2d0], R0 ;  /* 0x0000b40003007a24 */ /* 0x000fe200078e0200 */
[----:B------:R1:W2:Y:S04]  /*c6b0*/  LDG.E R5, [R10.64] ;  /* 0x000000060a057981 */ /* 0x0002a8000c1e1900 */
[----:B------:R-:W-:Y:S01]  /*c6c0*/  SHF.R.S32.HI R3, RZ, 0x1f, R0 ;  /* 0x0000001fff037819 */ /* 0x000fe20000011400 */
[----:B-1----:R-:W-:Y:S04]  /*c6d0*/  IMAD.WIDE.U32 R10, R0, c[0x0][0x1a0], RZ ;  /* 0x00006800000a7a25 */ /* 0x002fe800078e00ff */
[----:B--2---:R-:W-:Y:S02]  /*c6e0*/  IMAD.IADD R4, R4, 0x1, -R5 ;  /* 0x0000000104047824 */ /* 0x004fe400078e0a05 */
[C---:B------:R-:W-:Y:S02]  /*c6f0*/  IMAD R5, R3.reuse, c[0x0][0x1a0], RZ ;  /* 0x0000680003057a24 */ /* 0x040fe400078e02ff */
[----:B------:R-:W-:Y:S01]  /*c700*/  IMAD.WIDE.U32 R8, R4, c[0x0][0x180], RZ ;  /* 0x0000600004087a25 */ /* 0x000fe200078e00ff */
[----:B------:R-:W-:Y:S03]  /*c710*/  SHF.R.S32.HI R6, RZ, 0x1f, R4 ;  /* 0x0000001fff067819 */ /* 0x000fe60000011404 */
[----:B------:R-:W-:Y:S02]  /*c720*/  IMAD R5, R0, c[0x0][0x1a4], R5 ;  /* 0x0000690000057a24 */ /* 0x000fe400078e0205 */
[----:B------:R-:W-:Y:S02]  /*c730*/  IMAD R2, R6, c[0x0][0x180], RZ ;  /* 0x0000600006027a24 */ /* 0x000fe400078e02ff */
[----:B------:R-:W-:Y:S02]  /*c740*/  IMAD R3, R3, c[0x0][0x198], RZ ;  /* 0x0000660003037a24 */ /* 0x000fe400078e02ff */
[----:B------:R-:W-:Y:S02]  /*c750*/  IMAD R2, R4, c[0x0][0x184], R2 ;  /* 0x0000610004027a24 */ /* 0x000fe400078e0202 */
[----:B------:R-:W-:Y:S02]  /*c760*/  IMAD.IADD R11, R11, 0x1, R5 ;  /* 0x000000010b0b7824 */ /* 0x000fe400078e0205 */
[----:B------:R-:W-:Y:S02]  /*c770*/  IMAD.IADD R9, R9, 0x1, R2 ;  /* 0x0000000109097824 */ /* 0x000fe400078e0202 */
[----:B------:R-:W-:Y:S02]  /*c780*/  IMAD R5, R6, c[0x0][0x188], RZ ;  /* 0x0000620006057a24 */ /* 0x000fe400078e02ff */
[C---:B------:R-:W-:Y:S02]  /*c790*/  IMAD R3, R0.reuse, c[0x0][0x19c], R3 ;  /* 0x0000670000037a24 */ /* 0x040fe400078e0203 */
[----:B------:R-:W-:Y:S04]  /*c7a0*/  IMAD.WIDE.U32 R8, R0, c[0x0][0x198], R8 ;  /* 0x0000660000087a25 */ /* 0x000fe800078e0008 */
[----:B------:R-:W-:Y:S01]  /*c7b0*/  IMAD.WIDE.U32 R10, R4, c[0x0][0x188], R10 ;  /* 0x00006200040a7a25 */ /* 0x000fe200078e000a */
[----:B------:R-:W-:Y:S02]  /*c7c0*/  IADD3 R3, R9, R3, RZ ;  /* 0x0000000309037210 */ /* 0x000fe40007ffe0ff */
[----:B------:R-:W-:Y:S01]  /*c7d0*/  LEA R148, P0, R8, R148, 0x1 ;  /* 0x0000009408947211 */ /* 0x000fe200078008ff */
[----:B------:R-:W-:Y:S01]  /*c7e0*/  IMAD R5, R4, c[0x0][0x18c], R5 ;  /* 0x0000630004057a24 */ /* 0x000fe200078e0205 */
[----:B------:R-:W-:Y:S02]  /*c7f0*/  LEA R92, P1, R10, R92, 0x1 ;  /* 0x0000005c0a5c7211 */ /* 0x000fe400078208ff */
[----:B------:R-:W-:Y:S01]  /*c800*/  LEA.HI.X R149, R8, R149, R3, 0x1, P0 ;  /* 0x0000009508957211 */ /* 0x000fe200000f0c03 */
[----:B------:R-:W-:Y:S05]  /*c810*/  IMAD.IADD R0, R11, 0x1, R5 ;  /* 0x000000010b007824 */ /* 0x000fea00078e0205 */
[----:B------:R-:W-:Y:S01]  /*c820*/  LEA.HI.X R87, R10, R87, R0, 0x1, P1 ;  /* 0x000000570a577211 */ /* 0x000fe200008f0c00 */
[----:B------:R-:W-:-:S05]  /*c830*/  BRA `(.L_x_4157) ;  /* 0x0000009000007947 */ /* 0x000fca0003800000 */
.L_x_4156:
[----:B------:R-:W-:Y:S01]  /*c840*/  MOV R93, R87 ;  /* 0x00000057005d7202 */ /* 0x000fe20000000f00 */
[----:B------:R-:W-:Y:S02]  /*c850*/  IMAD.MOV.U32 R3, RZ, RZ, c[0x0][0x198] ;  /* 0x00006600ff037624 */ /* 0x000fe400078e00ff */
[----:B------:R-:W-:Y:S03]  /*c860*/  IMAD.MOV.U32 R5, RZ, RZ, c[0x0][0x1a0] ;  /* 0x00006800ff057624 */ /* 0x000fe600078e00ff */
[----:B------:R-:W-:Y:S01]  /*c870*/  LEA R3, -R3, RZ, 0x6 ;  /* 0x000000ff03037211 */ /* 0x000fe200078e31ff */
[----:B------:R-:W-:Y:S03]  /*c880*/  IMAD.U32 R5, R5, -0x40, RZ ;  /* 0xffffffc005057824 */ /* 0x000fe600078e00ff */
[----:B------:R-:W-:Y:S02]  /*c890*/  LEA R148, P0, R3, R148, 0x1 ;  /* 0x0000009403947211 */ /* 0x000fe400078008ff */
[----:B------:R-:W-:Y:S02]  /*c8a0*/  LEA R92, P1, R5, R92, 0x1 ;  /* 0x0000005c055c7211 */ /* 0x000fe400078208ff */
[----:B------:R-:W-:Y:S02]  /*c8b0*/  LEA.HI.X.SX32 R149, R3, R149, 0x1, P0 ;  /* 0x0000009503957211 */ /* 0x000fe400000f0eff */
[----:B------:R-:W-:Y:S02]  /*c8c0*/  LEA.HI.X.SX32 R87, R5, R93, 0x1, P1 ;  /* 0x0000005d05577211 */ /* 0x000fe400008f0eff */
.L_x_4157:
[----:B------:R-:W-:Y:S04]  /*c8d0*/  IADD3 R17, R17, -0x1, RZ ;  /* 0xffffffff11117810 */ /* 0x000fe80007ffe0ff */
[----:B------:R-:W-:Y:S11]  /*c8e0*/  ISETP.GT.AND P0, PT, R17, R88, PT ;  /* 0x000000581100720c */ /* 0x000ff60003f04270 */
[----:B------:R-:W-:Y:S02]  /*c8f0*/  @!UPT UIADD3 URZ, URZ, URZ, URZ ;  /* 0x0000003f3f3ff290 */ /* 0x000fe4000fffe03f */
[----:B------:R-:W-:-:S05]  /*c900*/  @P0 BRA `(.L_x_4158) ;  /* 0xffff5af000000947 */ /* 0x000fca000383ffff */
.L_x_4104:
[----:B-1----:R-:W-:Y:S01]  /*c910*/  BAR.SYNC.DEFER_BLOCKING 0x0 ;  /* 0x0000000000007b1d */ /* 0x002fe20000010000 */
[----:B------:R-:W-:Y:S01]  /*c920*/  ISETP.NE.AND P0, PT, RZ, c[0x0][0x230], PT ;  /* 0x00008c00ff007a0c */ /* 0x000fe20003f05270 */
[----:B------:R-:W-:Y:S01]  /*c930*/  IMAD.MOV.U32 R3, RZ, RZ, c[0x0][0x190] ;  /* 0x00006400ff037624 */ /* 0x000fe200078e00ff */
[----:B------:R-:W-:Y:S01]  /*c940*/  SHF.L.U32 R245, R132, 0x1, RZ ;  /* 0x0000000184f57819 */ /* 0x000fe200000006ff */
[----:B------:R-:W-:Y:S02]  /*c950*/  IMAD.MOV.U32 R0, RZ, RZ, 0x4 ;  /* 0x00000004ff007424 */ /* 0x000fe400078e00ff */
[----:B------:R-:W-:Y:S01]  /*c960*/  BSSY B2, `(.L_x_4159) ;  /* 0x00008df000027945 */ /* 0x000fe20003800000 */
[C---:B------:R-:W-:Y:S02]  /*c970*/  IMAD.SHL.U32 R9, R3.reuse, 0x10, RZ ;  /* 0x0000001003097824 */ /* 0x040fe400078e00ff */
[----:B------:R-:W-:-:S05]  /*c980*/  SHF.L.U64.HI R5, R3, R0, c[0x0][0x194] ;  /* 0x0000650003057619 */ /* 0x000fca0000010200 */
[----:B------:R-:W-:Y:S05]  /*c990*/  @!P0 BRA `(.L_x_4160) ;  /* 0x00008ad000008947 */ /* 0x000fea0003800000 */
[----:B------:R-:W-:Y:S01]  /*c9a0*/  ISETP.NE.U32.AND P0, PT, RZ, c[0x0][0x250], PT ;  /* 0x00009400ff007a0c */ /* 0x000fe20003f05070 */
[----:B------:R-:W-:-:S03]  /*c9b0*/  IMAD.MOV.U32 R7, RZ, RZ, RZ ;  /* 0x000000ffff077224 */ /* 0x000fc600078e00ff */
[----:B------:R-:W-:-:S13]  /*c9c0*/  ISETP.NE.AND.EX P0, PT, RZ, c[0x0][0x254], PT, P0 ;  /* 0x00009500ff007a0c */ /* 0x000fda0003f05300 */
[----:B------:R-:W2:Y:S01]  /*c9d0*/  @P0 LDG.E R7, [R142.64] ;  /* 0x000000068e070981 */ /* 0x000ea2000c1e1900 */
[-C--:B------:R-:W-:Y:S01]  /*c9e0*/  IADD3 R4, P1, R9, R136.reuse, RZ ;  /* 0x0000008809047210 */ /* 0x080fe20007f3e0ff */
[----:B------:R-:W-:Y:S01]  /*c9f0*/  IMAD.MOV.U32 R0, RZ, RZ, c[0x0][0x194] ;  /* 0x00006500ff007624 */ /* 0x000fe200078e00ff */
[----:B------:R-:W-:Y:S01]  /*ca00*/  LEA R2, P0, R3, R136, 0x5 ;  /* 0x0000008803027211 */ /* 0x000fe200078028ff */
[----:B------:R-:W-:Y:S01]  /*ca10*/  ULDC.U8 UR4, c[0x0][0x313] ;  /* 0x0000c4c000047ab9 */ /* 0x000fe20000000000 */
[----:B------:R-:W-:Y:S01]  /*ca20*/  LEA R14, P2, R136, c[0x0][0x160], 0x1 ;  /* 0x00005800880e7a11 */ /* 0x000fe200078408ff */
[----:B------:R-:W-:Y:S01]  /*ca30*/  IMAD.X R9, R5, 0x1, R139, P1 ;  /* 0x0000000105097824 */ /* 0x000fe200008e068b */
[----:B------:R-:W-:Y:S01]  /*ca40*/  LEA.HI.X R5, R3, R139, R0, 0x5, P0 ;  /* 0x0000008b03057211 */ /* 0x000fe200000f2c00 */
[----:B------:R-:W-:Y:S01]  /*ca50*/  IMAD.MOV.U32 R138, RZ, RZ, R136 ;  /* 0x000000ffff8a7224 */ /* 0x000fe200078e0088 */
[----:B------:R-:W-:Y:S02]  /*ca60*/  LEA R18, P1, R4, c[0x0][0x160], 0x1 ;  /* 0x0000580004127a11 */ /* 0x000fe400078208ff */
[----:B------:R-:W-:-:S02]  /*ca70*/  ISETP.NE.AND P0, PT, RZ, UR4, PT ;  /* 0x00000004ff007c0c */ /* 0x000fc4000bf05270 */
[--C-:B------:R-:W-:Y:S01]  /*ca80*/  LEA.HI.X R15, R136, c[0x0][0x164], R139.reuse, 0x1, P2 ;  /* 0x00005900880f7a11 */ /* 0x100fe200010f0c8b */
[----:B------:R-:W-:Y:S01]  /*ca90*/  IMAD.WIDE.U32 R138, R3, 0x30, R138 ;  /* 0x00000030038a7825 */ /* 0x000fe200078e008a */
[----:B------:R-:W-:Y:S02]  /*caa0*/  LEA.HI.X R19, R4, c[0x0][0x164], R9, 0x1, P1 ;  /* 0x0000590004137a11 */ /* 0x000fe400008f0c09 */
[----:B------:R-:W-:Y:S01]  /*cab0*/  LEA R16, P4, R2, c[0x0][0x160], 0x1 ;  /* 0x0000580002107a11 */ /* 0x000fe200078808ff */
[----:B------:R-:W-:Y:S01]  /*cac0*/  IMAD.IADD R3, R238, 0x1, -R133 ;  /* 0x00000001ee037824 */ /* 0x000fe200078e0a85 */
[----:B------:R-:W-:Y:S02]  /*cad0*/  LEA R12, P2, R138, c[0x0][0x160], 0x1 ;  /* 0x000058008a0c7a11 */ /* 0x000fe400078408ff */
[----:B------:R-:W-:Y:S02]  /*cae0*/  LEA.HI.X R17, R2, c[0x0][0x164], R5, 0x1, P4 ;  /* 0x0000590002117a11 */ /* 0x000fe400020f0c05 */
[----:B------:R-:W-:-:S04]  /*caf0*/  ISETP.GE.AND P1, PT, R140, R3, PT ;  /* 0x000000038c00720c */ /* 0x000fc80003f26270 */
[----:B------:R-:W-:Y:S01]  /*cb00*/  ISETP.GT.AND P1, PT, R56, -0x8, !P1 ;  /* 0xfffffff83800780c */ /* 0x000fe20004f24270 */
[----:B--2---:R-:W-:Y:S02]  /*cb10*/  IMAD.IADD R90, R90, 0x1, R7 ;  /* 0x000000015a5a7824 */ /* 0x004fe400078e0207 */
[----:B------:R-:W-:Y:S02]  /*cb20*/  IMAD R7, R0, 0x30, RZ ;  /* 0x0000003000077824 */ /* 0x000fe400078e02ff */
[----:B------:R-:W-:Y:S02]  /*cb30*/  IMAD R9, R127, R90, RZ ;  /* 0x0000005a7f097224 */ /* 0x000fe400078e02ff */
[----:B------:R-:W-:-:S03]  /*cb40*/  IMAD.IADD R6, R139, 0x1, R7 ;  /* 0x000000018b067824 */ /* 0x000fc600078e0207 */
[----:B------:R-:W-:Y:S02]  /*cb50*/  SHF.R.S32.HI R7, RZ, 0x1f, R9 ;  /* 0x0000001fff077819 */ /* 0x000fe40000011409 */
[-C--:B------:R-:W-:Y:S02]  /*cb60*/  IADD3 R0, P5, R24, R9.reuse, RZ ;  /* 0x0000000918007210 */ /* 0x080fe40007fbe0ff */
[----:B------:R-:W-:Y:S02]  /*cb70*/  IADD3 R4, P6, R126, R9, RZ ;  /* 0x000000097e047210 */ /* 0x000fe40007fde0ff */
[----:B------:R-:W-:Y:S01]  /*cb80*/  LEA.HI.X R13, R138, c[0x0][0x164], R6, 0x1, P2 ;  /* 0x000059008a0d7a11 */ /* 0x000fe200010f0c06 */
[----:B------:R-:W-:Y:S01]  /*cb90*/  IMAD.X R2, R25, 0x1, R7, P5 ;  /* 0x0000000119027824 */ /* 0x000fe200028e0607 */
[----:B------:R-:W-:Y:S01]  /*cba0*/  LEA.HI.X.SX32 R5, R126, R7, 0x1, P6 ;  /* 0x000000077e057211 */ /* 0x000fe200030f0eff */
[----:B------:R-:W-:Y:S05]  /*cbb0*/  @!P0 BRA `(.L_x_4161) ;  /* 0x00002fc000008947 */ /* 0x000fea0003800000 */
[C---:B------:R-:W-:Y:S01]  /*cbc0*/  IMAD.SHL.U32 R8, R4.reuse, 0x2, RZ ;  /* 0x0000000204087824 */ /* 0x040fe200078e00ff */
[----:B------:R-:W-:Y:S01]  /*cbd0*/  SHF.L.U64.HI R5, R4, 0x1, R5 ;  /* 0x0000000104057819 */ /* 0x000fe20000010205 */
[----:B------:R-:W-:Y:S03]  /*cbe0*/  BSSY B1, `(.L_x_4162) ;  /* 0x00000bc000017945 */ /* 0x000fe60003800000 */
[----:B------:R-:W-:-:S02]  /*cbf0*/  IADD3 R10, P2, R8, c[0x0][0x2a8], RZ ;  /* 0x0000aa00080a7a10 */ /* 0x000fc40007f5e0ff */
[----:B------:R-:W-:Y:S02]  /*cc00*/  IADD3 R8, P0, R8, c[0x0][0x2b0], RZ ;  /* 0x0000ac0008087a10 */ /* 0x000fe40007f1e0ff */
[C---:B------:R-:W-:Y:S02]  /*cc10*/  IADD3.X R11, R5.reuse, c[0x0][0x2ac], RZ, P2, !PT ;  /* 0x0000ab00050b7a10 */ /* 0x040fe400017fe4ff */
[----:B------:R-:W-:Y:S01]  /*cc20*/  IADD3.X R9, R5, c[0x0][0x2b4], RZ, P0, !PT ;  /* 0x0000ad0005097a10 */ /* 0x000fe200007fe4ff */
[----:B------:R-:W-:Y:S05]  /*cc30*/  @!P1 BRA `(.L_x_4163) ;  /* 0x00000b6000009947 */ /* 0x000fea0003800000 */
[----:B------:R1:W5:Y:S01]  /*cc40*/  LDG.E.128 R20, [R14.64] ;  /* 0x000000060e147981 */ /* 0x000362000c1e1d00 */
[----:B------:R-:W-:Y:S01]  /*cc50*/  ISETP.GE.AND P0, PT, R24, c[0x0][0x230], PT ;  /* 0x00008c0018007a0c */ /* 0x000fe20003f06270 */
[----:B------:R-:W-:-:S12]  /*cc60*/  BSSY B0, `(.L_x_4164) ;  /* 0x0000029000007945 */ /* 0x000fd80003800000 */
[----:B------:R-:W-:Y:S05]  /*cc70*/  @P0 BRA `(.L_x_4165) ;  /* 0x0000027000000947 */ /* 0x000fea0003800000 */
[----:B------:R-:W2:Y:S04]  /*cc80*/  LDG.E.64 R4, [R8.64] ;  /* 0x0000000608047981 */ /* 0x000ea8000c1e1b00 */
[----:B------:R-:W3:Y:S01]  /*cc90*/  LDG.E.64 R6, [R10.64] ;  /* 0x000000060a067981 */ /* 0x000ee2000c1e1b00 */
        /* <DEDUP_REMOVED lines=8> */
[-C--:B------:R-:W-:Y:S01]  /*cd20*/  FMUL.FTZ R2, R27, R0.reuse ;  /* 0x000000001b027220 */ /* 0x080fe20000410000 */
[----:B------:R-:W-:Y:S01]  /*cd30*/  HADD2.F32 R26, -RZ, R6.H1_H1 ;  /* 0x30000006ff1a7230 */ /* 0x000fe20000004100 */
[----:B------:R-:W-:Y:S01]  /*cd40*/  FMUL.FTZ R22, R30, R21 ;  /* 0x000000151e167220 */ /* 0x000fe20000410000 */
[----:B------:R-:W-:Y:S01]  /*cd50*/  HADD2.F32 R4, -RZ, R4.H0_H0 ;  /* 0x20000004ff047230 */ /* 0x000fe20000004100 */
[C---:B------:R-:W-:Y:S01]  /*cd60*/  FMUL.FTZ R0, R28.reuse, R0 ;  /* 0x000000001c007220 */ /* 0x040fe20000410000 */
[----:B------:R-:W-:Y:S01]  /*cd70*/  HADD2.F32 R5, -RZ, R5.H0_H0 ;  /* 0x20000005ff057230 */ /* 0x000fe20000004100 */
[----:B------:R-:W-:Y:S01]  /*cd80*/  FFMA.FTZ R2, R28, R23, -R2 ;  /* 0x000000171c027223 */ /* 0x000fe20000010802 */
[----:B------:R-:W-:Y:S01]  /*cd90*/  HADD2.F32 R6, -RZ, R6.H0_H0 ;  /* 0x20000006ff067230 */ /* 0x000fe20000004100 */
[----:B------:R-:W-:-:S02]  /*cda0*/  FMUL.FTZ R21, R31, R21 ;  /* 0x000000151f157220 */ /* 0x000fc40000410000 */
[-C--:B------:R-:W-:Y:S01]  /*cdb0*/  FFMA.FTZ R22, R31, R26.reuse, -R22 ;  /* 0x0000001a1f167223 */ /* 0x080fe20000010816 */
[--C-:B------:R-:W-:Y:S01]  /*cdc0*/  HADD2.F32 R31, -RZ, R20.reuse.H1_H1 ;  /* 0x30000014ff1f7230 */ /* 0x100fe20000004100 */
[----:B------:R-:W-:Y:S01]  /*cdd0*/  FFMA.FTZ R23, R27, R23, R0 ;  /* 0x000000171b177223 */ /* 0x000fe20000010000 */
[----:B------:R-:W-:Y:S01]  /*cde0*/  HADD2.F32 R27, -RZ, R20.H0_H0 ;  /* 0x20000014ff1b7230 */ /* 0x000fe20000004100 */
[----:B------:R-:W-:Y:S01]  /*cdf0*/  FFMA.FTZ R21, R30, R26, R21 ;  /* 0x0000001a1e157223 */ /* 0x000fe20000010015 */
[--C-:B------:R-:W-:Y:S02]  /*ce00*/  HADD2.F32 R20, -RZ, R29.reuse.H1_H1 ;  /* 0x3000001dff147230 */ /* 0x100fe40000004100 */
[----:B------:R-:W-:Y:S01]  /*ce10*/  HADD2.F32 R0, -RZ, R29.H0_H0 ;  /* 0x2000001dff007230 */ /* 0x000fe20000004100 */
[-C--:B------:R-:W-:Y:S01]  /*ce20*/  FMUL.FTZ R26, R27, R4.reuse ;  /* 0x000000041b1a7220 */ /* 0x080fe20000410000 */
[----:B------:R-:W-:Y:S01]  /*ce30*/  HADD2.F32 R29, -RZ, R7.H0_H0 ;  /* 0x20000007ff1d7230 */ /* 0x000fe20000004100 */
[----:B------:R-:W-:Y:S01]  /*ce40*/  FMUL.FTZ R7, R31, R4 ;  /* 0x000000041f077220 */ /* 0x000fe20000410000 */
[----:B------:R-:W-:Y:S01]  /*ce50*/  F2FP.PACK_AB R21, R21, R22 ;  /* 0x000000161515723e */ /* 0x000fe200000000ff */
[-C--:B------:R-:W-:Y:S01]  /*ce60*/  FMUL.FTZ R4, R20, R5.reuse ;  /* 0x0000000514047220 */ /* 0x080fe20000410000 */
[----:B------:R-:W-:Y:S01]  /*ce70*/  F2FP.PACK_AB R23, R23, R2 ;  /* 0x000000021717723e */ /* 0x000fe200000000ff */
[----:B------:R-:W-:-:S02]  /*ce80*/  FMUL.FTZ R5, R0, R5 ;  /* 0x0000000500057220 */ /* 0x000fc40000410000 */
[-C--:B------:R-:W-:Y:S02]  /*ce90*/  FFMA.FTZ R7, R27, R6.reuse, -R7 ;  /* 0x000000061b077223 */ /* 0x080fe40000010807 */
[----:B------:R-:W-:Y:S02]  /*cea0*/  FFMA.FTZ R26, R31, R6, R26 ;  /* 0x000000061f1a7223 */ /* 0x000fe4000001001a */
[-C--:B------:R-:W-:Y:S02]  /*ceb0*/  FFMA.FTZ R4, R0, R29.reuse, -R4 ;  /* 0x0000001d00047223 */ /* 0x080fe40000010804 */
[----:B------:R-:W-:Y:S01]  /*cec0*/  FFMA.FTZ R5, R20, R29, R5 ;  /* 0x0000001d14057223 */ /* 0x000fe20000010005 */
[----:B------:R-:W-:-:S04]  /*ced0*/  F2FP.PACK_AB R20, R26, R7 ;  /* 0x000000071a14723e */ /* 0x000fc800000000ff */
[----:B------:R-:W-:Y:S02]  /*cee0*/  F2FP.PACK_AB R22, R5, R4 ;  /* 0x000000040516723e */ /* 0x000fe400000000ff */
.L_x_4165:
[----:B------:R-:W-:Y:S05]  /*cef0*/  BSYNC B0 ;  /* 0x0000000000007941 */ /* 0x000fea0003800000 */
.L_x_4164:
[----:B------:R2:W5:Y:S01]  /*cf00*/  LDG.E.128 R28, [R14.64+0x80] ;  /* 0x000080060e1c7981 */ /* 0x000562000c1e1d00 */
[----:B------:R-:W-:Y:S01]  /*cf10*/  IADD3 R0, R24, 0x40, RZ ;  /* 0x0000004018007810 */ /* 0x000fe20007ffe0ff */
[----:B------:R-:W-:Y:S02]  /*cf20*/  BSSY B0, `(.L_x_4166) ;  /* 0x000002b000007945 */ /* 0x000fe40003800000 */
[----:B-----5:R2:W-:Y:S01]  /*cf30*/  STS.128 [R245], R20 ;  /* 0x00000014f5007388 */ /* 0x0205e20000000c00 */
[----:B------:R-:W-:-:S13]  /*cf40*/  ISETP.GE.AND P0, PT, R0, c[0x0][0x230], PT ;  /* 0x00008c0000007a0c */ /* 0x000fda0003f06270 */
[----:B------:R-:W-:Y:S05]  /*cf50*/  @P0 BRA `(.L_x_4167) ;  /* 0x0000027000000947 */ /* 0x000fea0003800000 */
[----:B------:R-:W3:Y:S04]  /*cf60*/  LDG.E.64 R4, [R8.64+0x40] ;  /* 0x0000400608047981 */ /* 0x000ee8000c1e1b00 */
[----:B------:R-:W4:Y:S01]  /*cf70*/  LDG.E.64 R6, [R10.64+0x40] ;  /* 0x000040060a067981 */ /* 0x000f22000c1e1b00 */
[----:B------:R-:W-:Y:S01]  /*cf80*/  MOV R26, R31 ;  /* 0x0000001f001a7202 */ /* 0x000fe20000000f00 */
[--C-:B------:R-:W-:Y:S02]  /*cf90*/  HADD2.F32 R31, -RZ, R29.reuse.H0_H0 ;  /* 0x2000001dff1f7230 */ /* 0x100fe40000004100 */
[----:B------:R-:W-:Y:S02]  /*cfa0*/  HADD2.F32 R29, -RZ, R29.H1_H1 ;  /* 0x3000001dff1d7230 */ /* 0x000fe40000004100 */
[----:B------:R-:W-:-:S02]  /*cfb0*/  HADD2.F32 R27, -RZ, R26.H0_H0 ;  /* 0x2000001aff1b7230 */ /* 0x000fc40000004100 */
[----:B------:R-:W-:Y:S02]  /*cfc0*/  HADD2.F32 R26, -RZ, R26.H1_H1 ;  /* 0x3000001aff1a7230 */ /* 0x000fe40000004100 */
[----:B--23--:R-:W-:Y:S02]  /*cfd0*/  HADD2.F32 R20, -RZ, R4.H1_H1 ;  /* 0x30000004ff147230 */ /* 0x00cfe40000004100 */
        /* <DEDUP_REMOVED lines=8> */
[C---:B------:R-:W-:Y:S01]  /*d060*/  FMUL.FTZ R0, R27.reuse, R0 ;  /* 0x000000001b007220 */ /* 0x040fe20000410000 */
[----:B------:R-:W-:Y:S01]  /*d070*/  HADD2.F32 R6, -RZ, R6.H0_H0 ;  /* 0x20000006ff067230 */ /* 0x000fe20000004100 */
[-C--:B------:R-:W-:Y:S01]  /*d080*/  FFMA.FTZ R2, R27, R23.reuse, -R2 ;  /* 0x000000171b027223 */ /* 0x080fe20000010802 */
[--C-:B------:R-:W-:Y:S01]  /*d090*/  HADD2.F32 R27, -RZ, R28.reuse.H0_H0 ;  /* 0x2000001cff1b7230 */ /* 0x100fe20000004100 */
[-C--:B------:R-:W-:Y:S01]  /*d0a0*/  FFMA.FTZ R20, R29, R22.reuse, R20 ;  /* 0x000000161d147223 */ /* 0x080fe20000010014 */
[----:B------:R-:W-:Y:S01]  /*d0b0*/  HADD2.F32 R29, -RZ, R28.H1_H1 ;  /* 0x3000001cff1d7230 */ /* 0x000fe20000004100 */
[----:B------:R-:W-:Y:S01]  /*d0c0*/  FFMA.FTZ R23, R26, R23, R0 ;  /* 0x000000171a177223 */ /* 0x000fe20000010000 */
[--C-:B------:R-:W-:Y:S01]  /*d0d0*/  HADD2.F32 R0, -RZ, R30.reuse.H0_H0 ;  /* 0x2000001eff007230 */ /* 0x100fe20000004100 */
[----:B------:R-:W-:Y:S01]  /*d0e0*/  FFMA.FTZ R21, R31, R22, -R21 ;  /* 0x000000161f157223 */ /* 0x000fe20000010815 */
[----:B------:R-:W-:Y:S01]  /*d0f0*/  HADD2.F32 R30, -RZ, R30.H1_H1 ;  /* 0x3000001eff1e7230 */ /* 0x000fe20000004100 */
[-C--:B------:R-:W-:Y:S01]  /*d100*/  FMUL.FTZ R22, R27, R4.reuse ;  /* 0x000000041b167220 */ /* 0x080fe20000410000 */
[----:B------:R-:W-:Y:S01]  /*d110*/  HADD2.F32 R31, -RZ, R7.H0_H0 ;  /* 0x20000007ff1f7230 */ /* 0x000fe20000004100 */
[----:B------:R-:W-:-:S02]  /*d120*/  FMUL.FTZ R7, R29, R4 ;  /* 0x000000041d077220 */ /* 0x000fc40000410000 */
[-C--:B------:R-:W-:Y:S02]  /*d130*/  FMUL.FTZ R4, R30, R5.reuse ;  /* 0x000000051e047220 */ /* 0x080fe40000410000 */
[----:B------:R-:W-:Y:S02]  /*d140*/  FMUL.FTZ R5, R0, R5 ;  /* 0x0000000500057220 */ /* 0x000fe40000410000 */
[-C--:B------:R-:W-:Y:S02]  /*d150*/  FFMA.FTZ R7, R27, R6.reuse, -R7 ;  /* 0x000000061b077223 */ /* 0x080fe40000010807 */
[----:B------:R-:W-:Y:S01]  /*d160*/  FFMA.FTZ R22, R29, R6, R22 ;  /* 0x000000061d167223 */ /* 0x000fe20000010016 */
[----:B------:R-:W-:Y:S01]  /*d170*/  F2FP.PACK_AB R29, R20, R21 ;  /* 0x00000015141d723e */ /* 0x000fe200000000ff */
[-C--:B------:R-:W-:Y:S02]  /*d180*/  FFMA.FTZ R4, R0, R31.reuse, -R4 ;  /* 0x0000001f00047223 */ /* 0x080fe40000010804 */
[----:B------:R-:W-:Y:S01]  /*d190*/  FFMA.FTZ R5, R30, R31, R5 ;  /* 0x0000001f1e057223 */ /* 0x000fe20000010005 */
[----:B------:R-:W-:-:S02]  /*d1a0*/  F2FP.PACK_AB R31, R23, R2 ;  /* 0x00000002171f723e */ /* 0x000fc400000000ff */
[----:B------:R-:W-:Y:S02]  /*d1b0*/  F2FP.PACK_AB R28, R22, R7 ;  /* 0x00000007161c723e */ /* 0x000fe400000000ff */
[----:B------:R-:W-:Y:S02]  /*d1c0*/  F2FP.PACK_AB R30, R5, R4 ;  /* 0x00000004051e723e */ /* 0x000fe400000000ff */
.L_x_4167:
[----:B------:R-:W-:Y:S05]  /*d1d0*/  BSYNC B0 ;  /* 0x0000000000007941 */ /* 0x000fea0003800000 */
.L_x_4166:
[----:B--2---:R2:W5:Y:S01]  /*d1e0*/  LDG.E.128 R20, [R14.64+0x100] ;  /* 0x000100060e147981 */ /* 0x004562000c1e1d00 */
[----:B------:R-:W-:Y:S01]  /*d1f0*/  IADD3 R0, R24, 0x80, RZ ;  /* 0x0000008018007810 */ /* 0x000fe20007ffe0ff */
[----:B------:R-:W-:Y:S02]  /*d200*/  BSSY B0, `(.L_x_4168) ;  /* 0x000002b000007945 */ /* 0x000fe40003800000 */
[----:B------:R2:W-:Y:S01]  /*d210*/  STS.128 [R245+0x2000], R28 ;  /* 0x0020001cf5007388 */ /* 0x0005e20000000c00 */
[----:B------:R-:W-:-:S13]  /*d220*/  ISETP.GE.AND P0, PT, R0, c[0x0][0x230], PT ;  /* 0x00008c0000007a0c */ /* 0x000fda0003f06270 */
[----:B------:R-:W-:Y:S05]  /*d230*/  @P0 BRA `(.L_x_4169) ;  /* 0x0000027000000947 */ /* 0x000fea0003800000 */
[----:B------:R-:W3:Y:S04]  /*d240*/  LDG.E.64 R4, [R8.64+0x80] ;  /* 0x0000800608047981 */ /* 0x000ee8000c1e1b00 */
[----:B------:R-:W4:Y:S01]  /*d250*/  LDG.E.64 R6, [R10.64+0x80] ;  /* 0x000080060a067981 */ /* 0x000f22000c1e1b00 */
[--C-:B--2--5:R-:W-:Y:S01]  /*d260*/  HADD2.F32 R31, -RZ, R21.reuse.H0_H0 ;  /* 0x20000015ff1f7230 */ /* 0x124fe20000004100 */
[----:B------:R-:W-:Y:S01]  /*d270*/  MOV R29, R22 ;  /* 0x00000016001d7202 */ /* 0x000fe20000000f00 */
[----:B------:R-:W-:Y:S02]  /*d280*/  HADD2.F32 R30, -RZ, R21.H1_H1 ;  /* 0x30000015ff1e7230 */ /* 0x000fe40000004100 */
[--C-:B------:R-:W-:Y:S02]  /*d290*/  HADD2.F32 R27, -RZ, R23.reuse.H1_H1 ;  /* 0x30000017ff1b7230 */ /* 0x100fe40000004100 */
[----:B------:R-:W-:-:S02]  /*d2a0*/  HADD2.F32 R28, -RZ, R23.H0_H0 ;  /* 0x20000017ff1c7230 */ /* 0x000fc40000004100 */
[----:B---3--:R-:W-:Y:S02]  /*d2b0*/  HADD2.F32 R0, -RZ, R5.H1_H1 ;  /* 0x30000005ff007230 */ /* 0x008fe40000004100 */
[----:B------:R-:W-:Y:S02]  /*d2c0*/  HADD2.F32 R21, -RZ, R4.H1_H1 ;  /* 0x30000004ff157230 */ /* 0x000fe40000004100 */
[----:B----4-:R-:W-:Y:S01]  /*d2d0*/  HADD2.F32 R23, -RZ, R7.H1_H1 ;  /* 0x30000007ff177230 */ /* 0x010fe20000004100 */
        /* <DEDUP_REMOVED lines=29> */
.L_x_4169:
[----:B------:R-:W-:Y:S05]  /*d4b0*/  BSYNC B0 ;  /* 0x0000000000007941 */ /* 0x000fea0003800000 */
.L_x_4168:
[----:B--2---:R2:W5:Y:S01]  /*d4c0*/  LDG.E.128 R28, [R14.64+0x180] ;  /* 0x000180060e1c7981 */ /* 0x004562000c1e1d00 */
[----:B------:R-:W-:Y:S01]  /*d4d0*/  IADD3 R0, R24, 0xc0, RZ ;  /* 0x000000c018007810 */ /* 0x000fe20007ffe0ff */
[----:B------:R-:W-:Y:S02]  /*d4e0*/  BSSY B0, `(.L_x_4170) ;  /* 0x000002a000007945 */ /* 0x000fe40003800000 */
[----:B-----5:R2:W-:Y:S01]  /*d4f0*/  STS.128 [R245+0x4000], R20 ;  /* 0x00400014f5007388 */ /* 0x0205e20000000c00 */
[----:B------:R-:W-:-:S13]  /*d500*/  ISETP.GE.AND P0, PT, R0, c[0x0][0x230], PT ;  /* 0x00008c0000007a0c */ /* 0x000fda0003f06270 */
[----:B------:R-:W-:Y:S05]  /*d510*/  @P0 BRA `(.L_x_4171) ;  /* 0x0000026000000947 */ /* 0x000fea0003800000 */
[----:B------:R-:W3:Y:S04]  /*d520*/  LDG.E.64 R4, [R8.64+0xc0] ;  /* 0x0000c00608047981 */ /* 0x000ee8000c1e1b00 */
[----:B------:R-:W4:Y:S01]  /*d530*/  LDG.E.64 R6, [R10.64+0xc0] ;  /* 0x0000c0060a067981 */ /* 0x000f22000c1e1b00 */
[----:B------:R-:W-:Y:S02]  /*d540*/  HADD2.F32 R27, -RZ, R29.H1_H1 ;  /* 0x3000001dff1b7230 */ /* 0x000fe40000004100 */
[----:B--2---:R-:W-:Y:S02]  /*d550*/  HADD2.F32 R22, -RZ, R31.H1_H1 ;  /* 0x3000001fff167230 */ /* 0x004fe40000004100 */
[----:B------:R-:W-:Y:S02]  /*d560*/  HADD2.F32 R26, -RZ, R29.H0_H0 ;  /* 0x2000001dff1a7230 */ /* 0x000fe40000004100 */
[----:B------:R-:W-:-:S02]  /*d570*/  HADD2.F32 R23, -RZ, R31.H0_H0 ;  /* 0x2000001fff177230 */ /* 0x000fc40000004100 */
[----:B-1-3--:R-:W-:Y:S02]  /*d580*/  HADD2.F32 R14, -RZ, R4.H1_H1 ;  /* 0x30000004ff0e7230 */ /* 0x00afe40000004100 */
[----:B------:R-:W-:Y:S02]  /*d590*/  HADD2.F32 R0, -RZ, R5.H1_H1 ;  /* 0x30000005ff007230 */ /* 0x000fe40000004100 */
[----:B----4-:R-:W-:Y:S01]  /*d5a0*/  HADD2.F32 R21, -RZ, R7.H1_H1 ;  /* 0x30000007ff157230 */ /* 0x010fe20000004100 */
[----:B------:R-:W-:Y:S01]  /*d5b0*/  FMUL.FTZ R15, R27, R14 ;  /* 0x0000000e1b0f7220 */ /* 0x000fe20000410000 */
[----:B------:R-:W-:Y:S01]  /*d5c0*/  HADD2.F32 R20, -RZ, R6.H1_H1 ;  /* 0x30000006ff147230 */ /* 0x000fe20000004100 */
[----:B------:R-:W-:Y:S01]  /*d5d0*/  FMUL.FTZ R2, R22, R0 ;  /* 0x0000000016027220 */ /* 0x000fe20000410000 */
        /* <DEDUP_REMOVED lines=15> */
[----:B------:R-:W-:Y:S01]  /*d6d0*/  FMUL.FTZ R20, R23, R4 ;  /* 0x0000000417147220 */ /* 0x000fe20000410000 */
[----:B------:R-:W-:Y:S01]  /*d6e0*/  F2FP.PACK_AB R31, R21, R2 ;  /* 0x00000002151f723e */ /* 0x000fe200000000ff */
[----:B------:R-:W-:-:S02]  /*d6f0*/  FMUL.FTZ R4, R30, R5 ;  /* 0x000000051e047220 */ /* 0x000fc40000410000 */
[C---:B------:R-:W-:Y:S02]  /*d700*/  FMUL.FTZ R5, R0.reuse, R5 ;  /* 0x0000000500057220 */ /* 0x040fe40000410000 */
[-C--:B------:R-:W-:Y:S02]  /*d710*/  FFMA.FTZ R7, R23, R6.reuse, -R7 ;  /* 0x0000000617077223 */ /* 0x080fe40000010807 */
[----:B------:R-:W-:Y:S02]  /*d720*/  FFMA.FTZ R20, R27, R6, R20 ;  /* 0x000000061b147223 */ /* 0x000fe40000010014 */
[-C--:B------:R-:W-:Y:S02]  /*d730*/  FFMA.FTZ R4, R0, R29.reuse, -R4 ;  /* 0x0000001d00047223 */ /* 0x080fe40000010804 */
[----:B------:R-:W-:Y:S01]  /*d740*/  FFMA.FTZ R5, R30, R29, R5 ;  /* 0x0000001d1e057223 */ /* 0x000fe20000010005 */
[----:B------:R-:W-:Y:S02]  /*d750*/  F2FP.PACK_AB R29, R14, R15 ;  /* 0x0000000f0e1d723e */ /* 0x000fe400000000ff */
[----:B------:R-:W-:-:S02]  /*d760*/  F2FP.PACK_AB R28, R20, R7 ;  /* 0x00000007141c723e */ /* 0x000fc400000000ff */
[----:B------:R-:W-:Y:S02]  /*d770*/  F2FP.PACK_AB R30, R5, R4 ;  /* 0x00000004051e723e */ /* 0x000fe400000000ff */
.L_x_4171:
[----:B------:R-:W-:Y:S05]  /*d780*/  BSYNC B0 ;  /* 0x0000000000007941 */ /* 0x000fea0003800000 */
.L_x_4170:
[----:B------:R3:W-:Y:S02]  /*d790*/  STS.128 [R245+0x6000], R28 ;  /* 0x0060001cf5007388 */ /* 0x0007e40000000c00 */
.L_x_4163:
[----:B------:R-:W-:Y:S05]  /*d7a0*/  BSYNC B1 ;  /* 0x0000000000017941 */ /* 0x000fea0003800000 */
.L_x_4162:
[----:B-12---:R-:W-:Y:S01]  /*d7b0*/  IADD3 R14, R140, 0x10, RZ ;  /* 0x000000108c0e7810 */ /* 0x006fe20007ffe0ff */
[----:B------:R-:W-:Y:S03]  /*d7c0*/  BSSY B1, `(.L_x_4172) ;  /* 0x00000bc000017945 */ /* 0x000fe60003800000 */
[----:B------:R-:W-:-:S04]  /*d7d0*/  ISETP.GE.AND P0, PT, R14, R3, PT ;  /* 0x000000030e00720c */ /* 0x000fc80003f06270 */
[----:B------:R-:W-:-:S13]  /*d7e0*/  ISETP.LT.OR P0, PT, R56, -0x87, P0 ;  /* 0xffffff793800780c */ /* 0x000fda0000701670 */
[----:B------:R-:W-:Y:S05]  /*d7f0*/  @P0 BRA `(.L_x_4173) ;  /* 0x00000b8000000947 */ /* 0x000fea0003800000 */
[----:B------:R1:W5:Y:S01]  /*d800*/  LDG.E.128 R20, [R18.64] ;  /* 0x0000000612147981 */ /* 0x000362000c1e1d00 */
[----:B------:R-:W-:Y:S01]  /*d810*/  ISETP.GE.AND P0, PT, R24, c[0x0][0x230], PT ;  /* 0x00008c0018007a0c */ /* 0x000fe20003f06270 */
[----:B------:R-:W-:-:S12]  /*d820*/  BSSY B0, `(.L_x_4174) ;  /* 0x000002a000007945 */ /* 0x000fd80003800000 */
[----:B------:R-:W-:Y:S05]  /*d830*/  @P0 BRA `(.L_x_4175) ;  /* 0x0000028000000947 */ /* 0x000fea0003800000 */
[----:B------:R-:W2:Y:S04]  /*d840*/  LDG.E.64 R4, [R8.64] ;  /* 0x0000000608047981 */ /* 0x000ea8000c1e1b00 */
[----:B------:R-:W4:Y:S01]  /*d850*/  LDG.E.64 R6, [R10.64] ;  /* 0x000000060a067981 */ /* 0x000f22000c1e1b00 */
[--C-:B-----5:R-:W-:Y:S01]  /*d860*/  HADD2.F32 R27, -RZ, R23.reuse.H0_H0 ;  /* 0x20000017ff1b7230 */ /* 0x120fe20000004100 */
[----:B---3--:R-:W-:Y:S01]  /*d870*/  MOV R28, R22 ;  /* 0x00000016001c7202 */ /* 0x008fe20000000f00 */
[----:B------:R-:W-:Y:S02]  /*d880*/  HADD2.F32 R23, -RZ, R23.H1_H1 ;  /* 0x30000017ff177230 */ /* 0x000fe40000004100 */
[--C-:B------:R-:W-:Y:S02]  /*d890*/  HADD2.F32 R30, -RZ, R21.reuse.H0_H0 ;  /* 0x20000015ff1e7230 */ /* 0x100fe40000004100 */
[----:B------:R-:W-:-:S02]  /*d8a0*/  HADD2.F32 R29, -RZ, R21.H1_H1 ;  /* 0x30000015ff1d7230 */ /* 0x000fc40000004100 */
[----:B--2---:R-:W-:Y:S02]  /*d8b0*/  HADD2.F32 R0, -RZ, R5.H1_H1 ;  /* 0x30000005ff007230 */ /* 0x004fe40000004100 */
[----:B------:R-:W-:Y:S02]  /*d8c0*/  HADD2.F32 R22, -RZ, R4.H1_H1 ;  /* 0x30000004ff167230 */ /* 0x000fe40000004100 */
[----:B----4-:R-:W-:Y:S01]  /*d8d0*/  HADD2.F32 R2, -RZ, R7.H1_H1 ;  /* 0x30000007ff027230 */ /* 0x010fe20000004100 */
[C---:B------:R-:W-:Y:S01]  /*d8e0*/  FMUL.FTZ R21, R0.reuse, R23 ;  /* 0x0000001700157220 */ /* 0x040fe20000410000 */
[----:B------:R-:W-:Y:S01]  /*d8f0*/  HADD2.F32 R15, -RZ, R6.H1_H1 ;  /* 0x30000006ff0f7230 */ /* 0x000fe20000004100 */
[----:B------:R-:W-:Y:S01]  /*d900*/  FMUL.FTZ R0, R0, R27 ;  /* 0x0000001b00007220 */ /* 0x000fe20000410000 */
[----:B------:R-:W-:Y:S01]  /*d910*/  HADD2.F32 R4, -RZ, R4.H0_H0 ;  /* 0x20000004ff047230 */ /* 0x000fe20000004100 */
[----:B------:R-:W-:Y:S01]  /*d920*/  FMUL.FTZ R26, R22, R29 ;  /* 0x0000001d161a7220 */ /* 0x000fe20000410000 */
[----:B------:R-:W-:Y:S01]  /*d930*/  HADD2.F32 R5, -RZ, R5.H0_H0 ;  /* 0x20000005ff057230 */ /* 0x000fe20000004100 */
[C---:B------:R-:W-:Y:S01]  /*d940*/  FFMA.FTZ R21, R2.reuse, R27, -R21 ;  /* 0x0000001b02157223 */ /* 0x040fe20000010815 */
[--C-:B------:R-:W-:Y:S01]  /*d950*/  HADD2.F32 R27, -RZ, R20.reuse.H1_H1 ;  /* 0x30000014ff1b7230 */ /* 0x100fe20000004100 */
[----:B------:R-:W-:Y:S01]  /*d960*/  FFMA.FTZ R0, R2, R23, R0 ;  /* 0x0000001702007223 */ /* 0x000fe20000010000 */
[----:B------:R-:W-:Y:S01]  /*d970*/  HADD2.F32 R23, -RZ, R20.H0_H0 ;  /* 0x20000014ff177230 */ /* 0x000fe20000004100 */
[-C--:B------:R-:W-:Y:S01]  /*d980*/  FMUL.FTZ R22, R22, R30.reuse ;  /* 0x0000001e16167220 */ /* 0x080fe20000410000 */
[--C-:B------:R-:W-:Y:S01]  /*d990*/  HADD2.F32 R2, -RZ, R28.reuse.H0_H0 ;  /* 0x2000001cff027230 */ /* 0x100fe20000004100 */
[C---:B------:R-:W-:Y:S01]  /*d9a0*/  FFMA.FTZ R26, R15.reuse, R30, -R26 ;  /* 0x0000001e0f1a7223 */ /* 0x040fe2000001081a */
[----:B------:R-:W-:Y:S01]  /*d9b0*/  HADD2.F32 R28, -RZ, R28.H1_H1 ;  /* 0x3000001cff1c7230 */ /* 0x000fe20000004100 */
[----:B------:R-:W-:Y:S01]  /*d9c0*/  FFMA.FTZ R15, R15, R29, R22 ;  /* 0x0000001d0f0f7223 */ /* 0x000fe20000010016 */
[----:B------:R-:W-:Y:S01]  /*d9d0*/  HADD2.F32 R6, -RZ, R6.H0_H0 ;  /* 0x20000006ff067230 */ /* 0x000fe20000004100 */
[C---:B------:R-:W-:Y:S01]  /*d9e0*/  FMUL.FTZ R20, R4.reuse, R27 ;  /* 0x0000001b04147220 */ /* 0x040fe20000410000 */
[----:B------:R-:W-:Y:S01]  /*d9f0*/  HADD2.F32 R7, -RZ, R7.H0_H0 ;  /* 0x20000007ff077230 */ /* 0x000fe20000004100 */
[----:B------:R-:W-:Y:S01]  /*da00*/  FMUL.FTZ R22, R4, R23 ;  /* 0x0000001704167220 */ /* 0x000fe20000410000 */
[----:B------:R-:W-:Y:S01]  /*da10*/  F2FP.PACK_AB R15, R15, R26 ;  /* 0x0000001a0f0f723e */ /* 0x000fe200000000ff */
[----:B------:R-:W-:-:S02]  /*da20*/  FMUL.FTZ R4, R5, R28 ;  /* 0x0000001c05047220 */ /* 0x000fc40000410000 */
[-C--:B------:R-:W-:Y:S02]  /*da30*/  FMUL.FTZ R5, R5, R2.reuse ;  /* 0x0000000205057220 */ /* 0x080fe40000410000 */
[----:B------:R-:W-:Y:S01]  /*da40*/  FFMA.FTZ R20, R6, R23, -R20 ;  /* 0x0000001706147223 */ /* 0x000fe20000010814 */
[----:B------:R-:W-:Y:S01]  /*da50*/  F2FP.PACK_AB R23, R0, R21 ;  /* 0x000000150017723e */ /* 0x000fe200000000ff */
[----:B------:R-:W-:Y:S01]  /*da60*/  FFMA.FTZ R27, R6, R27, R22 ;  /* 0x0000001b061b7223 */ /* 0x000fe20000010016 */
[----:B------:R-:W-:Y:S01]  /*da70*/  MOV R21, R15 ;  /* 0x0000000f00157202 */ /* 0x000fe20000000f00 */
[C---:B------:R-:W-:Y:S02]  /*da80*/  FFMA.FTZ R4, R7.reuse, R2, -R4 ;  /* 0x0000000207047223 */ /* 0x040fe40000010804 */
[----:B------:R-:W-:Y:S01]  /*da90*/  FFMA.FTZ R5, R7, R28, R5 ;  /* 0x0000001c07057223 */ /* 0x000fe20000010005 */
[----:B------:R-:W-:-:S04]  /*daa0*/  F2FP.PACK_AB R20, R27, R20 ;  /* 0x000000141b14723e */ /* 0x000fc800000000ff */
[----:B------:R-:W-:Y:S02]  /*dab0*/  F2FP.PACK_AB R22, R5, R4 ;  /* 0x000000040516723e */ /* 0x000fe400000000ff */
.L_x_4175:
[----:B------:R-:W-:Y:S05]  /*dac0*/  BSYNC B0 ;  /* 0x0000000000007941 */ /* 0x000fea0003800000 */
.L_x_4174:
[----:B---3--:R2:W5:Y:S01]  /*dad0*/  LDG.E.128 R28, [R18.64+0x80] ;  /* 0x00008006121c7981 */ /* 0x008562000c1e1d00 */
[----:B------:R-:W-:Y:S01]  /*dae0*/  IADD3 R0, R24, 0x40, RZ ;  /* 0x0000004018007810 */ /* 0x000fe20007ffe0ff */
[----:B------:R-:W-:Y:S02]  /*daf0*/  BSSY B0, `(.L_x_4176) ;  /* 0x000002b000007945 */ /* 0x000fe40003800000 */
[----:B-----5:R2:W-:Y:S01]  /*db00*/  STS.128 [R245+0x800], R20 ;  /* 0x00080014f5007388 */ /* 0x0205e20000000c00 */
[----:B------:R-:W-:-:S13]  /*db10*/  ISETP.GE.AND P0, PT, R0, c[0x0][0x230], PT ;  /* 0x00008c0000007a0c */ /* 0x000fda0003f06270 */
[----:B------:R-:W-:Y:S05]  /*db20*/  @P0 BRA `(.L_x_4177) ;  /* 0x0000027000000947 */ /* 0x000fea0003800000 */
[----:B------:R-:W3:Y:S04]  /*db30*/  LDG.E.64 R4, [R8.64+0x40] ;  /* 0x0000400608047981 */ /* 0x000ee8000c1e1b00 */
[----:B------:R-:W4:Y:S01]  /*db40*/  LDG.E.64 R6, [R10.64+0x40] ;  /* 0x000040060a067981 */ /* 0x000f22000c1e1b00 */
[----:B------:R-:W-:Y:S01]  /*db50*/  MOV R26, R29 ;  /* 0x0000001d001a7202 */ /* 0x000fe20000000f00 */
[--C-:B--2---:R-:W-:Y:S02]  /*db60*/  HADD2.F32 R23, -RZ, R31.reuse.H1_H1 ;  /* 0x3000001fff177230 */ /* 0x104fe40000004100 */
[----:B------:R-:W-:Y:S02]  /*db70*/  HADD2.F32 R27, -RZ, R31.H0_H0 ;  /* 0x2000001fff1b7230 */ /* 0x000fe40000004100 */
[----:B------:R-:W-:-:S02]  /*db80*/  HADD2.F32 R29, -RZ, R26.H0_H0 ;  /* 0x2000001aff1d7230 */ /* 0x000fc40000004100 */
[----:B------:R-:W-:Y:S02]  /*db90*/  HADD2.F32 R26, -RZ, R26.H1_H1 ;  /* 0x3000001aff1a7230 */ /* 0x000fe40000004100 */
[----:B---3--:R-:W-:Y:S02]  /*dba0*/  HADD2.F32 R0, -RZ, R5.H1_H1 ;  /* 0x30000005ff007230 */ /* 0x008fe40000004100 */
[----:B------:R-:W-:Y:S02]  /*dbb0*/  HADD2.F32 R20, -RZ, R4.H1_H1 ;  /* 0x30000004ff147230 */ /* 0x000fe40000004100 */
[----:B----4-:R-:W-:Y:S01]  /*dbc0*/  HADD2.F32 R2, -RZ, R7.H1_H1 ;  /* 0x30000007ff027230 */ /* 0x010fe20000004100 */
[C---:B------:R-:W-:Y:S01]  /*dbd0*/  FMUL.FTZ R21, R0.reuse, R23 ;  /* 0x0000001700157220 */ /* 0x040fe20000410000 */
[----:B------:R-:W-:Y:S01]  /*dbe0*/  HADD2.F32 R15, -RZ, R6.H1_H1 ;  /* 0x30000006ff0f7230 */ /* 0x000fe20000004100 */
[-C--:B------:R-:W-:Y:S01]  /*dbf0*/  FMUL.FTZ R0, R0, R27.reuse ;  /* 0x0000001b00007220 */ /* 0x080fe20000410000 */
[----:B------:R-:W-:Y:S01]  /*dc00*/  HADD2.F32 R4, -RZ, R4.H0_H0 ;  /* 0x20000004ff047230 */ /* 0x000fe20000004100 */
[-C--:B------:R-:W-:Y:S01]  /*dc10*/  FMUL.FTZ R22, R20, R26.reuse ;  /* 0x0000001a14167220 */ /* 0x080fe20000410000 */
        /* <DEDUP_REMOVED lines=24> */
.L_x_4177:
[----:B------:R-:W-:Y:S05]  /*dda0*/  BSYNC B0 ;  /* 0x0000000000007941 */ /* 0x000fea0003800000 */
.L_x_4176:
        /* <DEDUP_REMOVED lines=8> */
[--C-:B-----5:R-:W-:Y:S01]  /*de30*/  HADD2.F32 R27, -RZ, R23.reuse.H0_H0 ;  /* 0x20000017ff1b7230 */ /* 0x120fe20000004100 */
[----:B--2---:R-:W-:Y:S01]  /*de40*/  MOV R28, R22 ;  /* 0x00000016001c7202 */ /* 0x004fe20000000f00 */
[----:B------:R-:W-:Y:S02]  /*de50*/  HADD2.F32 R23, -RZ, R23.H1_H1 ;  /* 0x30000017ff177230 */ /* 0x000fe40000004100 */
[--C-:B------:R-:W-:Y:S02]  /*de60*/  HADD2.F32 R30, -RZ, R21.reuse.H0_H0 ;  /* 0x20000015ff1e7230 */ /* 0x100fe40000004100 */
[----:B------:R-:W-:-:S02]  /*de70*/  HADD2.F32 R29, -RZ, R21.H1_H1 ;  /* 0x30000015ff1d7230 */ /* 0x000fc40000004100 */
[----:B---3--:R-:W-:Y:S02]  /*de80*/  HADD2.F32 R0, -RZ, R5.H1_H1 ;  /* 0x30000005ff007230 */ /* 0x008fe40000004100 */
        /* <DEDUP_REMOVED lines=32> */
.L_x_4179:
[----:B------:R-:W-:Y:S05]  /*e090*/  BSYNC B0 ;  /* 0x0000000000007941 */ /* 0x000fea0003800000 */
.L_x_4178:
        /* <DEDUP_REMOVED lines=8> */
[--C-:B------:R-:W-:Y:S02]  /*e120*/  HADD2.F32 R26, -RZ, R29.reuse.H0_H0 ;  /* 0x2000001dff1a7230 */ /* 0x100fe40000004100 */
[----:B--2---:R-:W-:Y:S02]  /*e130*/  HADD2.F32 R22, -RZ, R29.H1_H1 ;  /* 0x3000001dff167230 */ /* 0x004fe40000004100 */
[--C-:B------:R-:W-:Y:S02]  /*e140*/  HADD2.F32 R21, -RZ, R31.reuse.H1_H1 ;  /* 0x3000001fff157230 */ /* 0x100fe40000004100 */
[----:B------:R-:W-:-:S02]  /*e150*/  HADD2.F32 R23, -RZ, R31.H0_H0 ;  /* 0x2000001fff177230 */ /* 0x000fc40000004100 */
[----:B-1-3--:R-:W-:Y:S02]  /*e160*/  HADD2.F32 R19, -RZ, R4.H1_H1 ;  /* 0x30000004ff137230 */ /* 0x00afe40000004100 */
[----:B------:R-:W-:Y:S02]  /*e170*/  HADD2.F32 R0, -RZ, R5.H1_H1 ;  /* 0x30000005ff007230 */ /* 0x000fe40000004100 */
[----:B----4-:R-:W-:Y:S01]  /*e180*/  HADD2.F32 R2, -RZ, R7.H1_H1 ;  /* 0x30000007ff027230 */ /* 0x010fe20000004100 */
[C---:B------:R-:W-:Y:S01]  /*e190*/  FMUL.FTZ R20, R19.reuse, R22 ;  /* 0x0000001613147220 */ /* 0x040fe20000410000 */
[----:B------:R-:W-:Y:S01]  /*e1a0*/  HADD2.F32 R15, -RZ, R6.H1_H1 ;  /* 0x30000006ff0f7230 */ /* 0x000fe20000004100 */
[-C--:B------:R-:W-:Y:S01]  /*e1b0*/  FMUL.FTZ R18, R19, R26.reuse ;  /* 0x0000001a13127220 */ /* 0x080fe20000410000 */
[----:B------:R-:W-:Y:S01]  /*e1c0*/  HADD2.F32 R4, -RZ, R4.H0_H0 ;  /* 0x20000004ff047230 */ /* 0x000fe20000004100 */
[C---:B------:R-:W-:Y:S01]  /*e1d0*/  FMUL.FTZ R19, R0.reuse, R21 ;  /* 0x0000001500137220 */ /* 0x040fe20000410000 */
[----:B------:R-:W-:Y:S01]  /*e1e0*/  HADD2.F32 R5, -RZ, R5.H0_H0 ;  /* 0x20000005ff057230 */ /* 0x000fe20000004100 */
[-C--:B------:R-:W-:Y:S01]  /*e1f0*/  FMUL.FTZ R0, R0, R23.reuse ;  /* 0x0000001700007220 */ /* 0x080fe20000410000 */
[----:B------:R-:W-:Y:S01]  /*e200*/  HADD2.F32 R6, -RZ, R6.H0_H0 ;  /* 0x20000006ff067230 */ /* 0x000fe20000004100 */
[C---:B------:R-:W-:Y:S01]  /*e210*/  FFMA.FTZ R19, R2.reuse, R23, -R19 ;  /* 0x0000001702137223 */ /* 0x040fe20000010813 */
[--C-:B------:R-:W-:Y:S01]  /*e220*/  HADD2.F32 R23, -RZ, R28.reuse.H1_H1 ;  /* 0x3000001cff177230 */ /* 0x100fe20000004100 */
[----:B------:R-:W-:Y:S01]  /*e230*/  FFMA.FTZ R0, R2, R21, R0 ;  /* 0x0000001502007223 */ /* 0x000fe20000010000 */
[----:B------:R-:W-:Y:S01]  /*e240*/  HADD2.F32 R21, -RZ, R28.H0_H0 ;  /* 0x2000001cff157230 */ /* 0x000fe20000004100 */
[C---:B------:R-:W-:Y:S01]  /*e250*/  FFMA.FTZ R20, R15.reuse, R26, -R20 ;  /* 0x0000001a0f147223 */ /* 0x040fe20000010814 */
[--C-:B------:R-:W-:Y:S01]  /*e260*/  HADD2.F32 R2, -RZ, R30.reuse.H0_H0 ;  /* 0x2000001eff027230 */ /* 0x100fe20000004100 */
[----:B------:R-:W-:Y:S01]  /*e270*/  FFMA.FTZ R15, R15, R22, R18 ;  /* 0x000000160f0f7223 */ /* 0x000fe20000010012 */
[----:B------:R-:W-:Y:S01]  /*e280*/  HADD2.F32 R30, -RZ, R30.H1_H1 ;  /* 0x3000001eff1e7230 */ /* 0x000fe20000004100 */
        /* <DEDUP_REMOVED lines=13> */
.L_x_4181:
[----:B------:R-:W-:Y:S05]  /*e360*/  BSYNC B0 ;  /* 0x0000000000007941 */ /* 0x000fea0003800000 */
.L_x_4180:
[----:B------:R3:W-:Y:S02]  /*e370*/  STS.128 [R245+0x6800], R28 ;  /* 0x0068001cf5007388 */ /* 0x0007e40000000c00 */
.L_x_4173:
[----:B------:R-:W-:Y:S05]  /*e380*/  BSYNC B1 ;  /* 0x0000000000017941 */ /* 0x000fea0003800000 */
.L_x_4172:
        /* <DEDUP_REMOVED lines=11> */
[----:B---3-5:R-:W-:Y:S02]  /*e440*/  MOV R28, R21 ;  /* 0x00000015001c7202 */ /* 0x028fe40000000f00 */
[----:B------:R-:W-:Y:S02]  /*e450*/  MOV R21, R23 ;  /* 0x0000001700157202 */ /* 0x000fe40000000f00 */
[----:B------:R-:W-:Y:S01]  /*e460*/  MOV R27, R22 ;  /* 0x00000016001b7202 */ /* 0x000fe20000000f00 */
[----:B------:R-:W-:-:S02]  /*e470*/  HADD2.F32 R29, -RZ, R28.H0_H0 ;  /* 0x2000001cff1d7230 */ /* 0x000fc40000004100 */
[--C-:B------:R-:W-:Y:S02]  /*e480*/  HADD2.F32 R23, -RZ, R21.reuse.H0_H0 ;  /* 0x20000015ff177230 */ /* 0x100fe40000004100 */
[----:B------:R-:W-:Y:S02]  /*e490*/  HADD2.F32 R21, -RZ, R21.H1_H1 ;  /* 0x30000015ff157230 */ /* 0x000fe40000004100 */
[----:B------:R-:W-:Y:S02]  /*e4a0*/  HADD2.F32 R28, -RZ, R28.H1_H1 ;  /* 0x3000001cff1c7230 */ /* 0x000fe40000004100 */
[----:B--2---:R-:W-:Y:S02]  /*e4b0*/  HADD2.F32 R0, -RZ, R5.H1_H1 ;  /* 0x30000005ff007230 */ /* 0x004fe40000004100 */
        /* <DEDUP_REMOVED lines=13> */
[--C-:B------:R-:W-:Y:S01]  /*e590*/  HADD2.F32 R20, -RZ, R27.reuse.H1_H1 ;  /* 0x3000001bff147230 */ /* 0x100fe20000004100 */
[C---:B------:R-:W-:Y:S01]  /*e5a0*/  FFMA.FTZ R26, R15.reuse, R29, -R26 ;  /* 0x0000001d0f1a7223 */ /* 0x040fe2000001081a */
[----:B------:R-:W-:Y:S01]  /*e5b0*/  HADD2.F32 R2, -RZ, R27.H0_H0 ;  /* 0x2000001bff027230 */ /* 0x000fe20000004100 */
[----:B------:R-:W-:Y:S01]  /*e5c0*/  FFMA.FTZ R15, R15, R28, R22 ;  /* 0x0000001c0f0f7223 */ /* 0x000fe20000010016 */
[----:B------:R-:W-:Y:S01]  /*e5d0*/  HADD2.F32 R6, -RZ, R6.H0_H0 ;  /* 0x20000006ff067230 */ /* 0x000fe20000004100 */
[C---:B------:R-:W-:Y:S01]  /*e5e0*/  FMUL.FTZ R22, R4.reuse, R23 ;  /* 0x0000001704167220 */ /* 0x040fe20000410000 */
[----:B------:R-:W-:Y:S01]  /*e5f0*/  HADD2.F32 R7, -RZ, R7.H0_H0 ;  /* 0x20000007ff077230 */ /* 0x000fe20000004100 */
[----:B------:R-:W-:-:S02]  /*e600*/  FMUL.FTZ R27, R4, R21 ;  /* 0x00000015041b7220 */ /* 0x000fc40000410000 */
[C---:B------:R-:W-:Y:S02]  /*e610*/  FMUL.FTZ R4, R5.reuse, R20 ;  /* 0x0000001405047220 */ /* 0x040fe40000410000 */
[----:B------:R-:W-:Y:S02]  /*e620*/  FMUL.FTZ R5, R5, R2 ;  /* 0x0000000205057220 */ /* 0x000fe40000410000 */
[C---:B------:R-:W-:Y:S01]  /*e630*/  FFMA.FTZ R22, R6.reuse, R21, -R22 ;  /* 0x0000001506167223 */ /* 0x040fe20000010816 */
[----:B------:R-:W-:Y:S01]  /*e640*/  F2FP.PACK_AB R21, R15, R26 ;  /* 0x0000001a0f15723e */ /* 0x000fe200000000ff */
[----:B------:R-:W-:Y:S01]  /*e650*/  FFMA.FTZ R27, R6, R23, R27 ;  /* 0x00000017061b7223 */ /* 0x000fe2000001001b */
[----:B------:R-:W-:Y:S01]  /*e660*/  F2FP.PACK_AB R23, R0, R19 ;  /* 0x000000130017723e */ /* 0x000fe200000000ff */
[C---:B------:R-:W-:Y:S02]  /*e670*/  FFMA.FTZ R4, R7.reuse, R2, -R4 ;  /* 0x0000000207047223 */ /* 0x040fe40000010804 */
[----:B------:R-:W-:Y:S01]  /*e680*/  FFMA.FTZ R5, R7, R20, R5 ;  /* 0x0000001407057223 */ /* 0x000fe20000010005 */
[----:B------:R-:W-:-:S04]  /*e690*/  F2FP.PACK_AB R20, R27, R22 ;  /* 0x000000161b14723e */ /* 0x000fc800000000ff */
[----:B------:R-:W-:Y:S02]  /*e6a0*/  F2FP.PACK_AB R22, R5, R4 ;  /* 0x000000040516723e */ /* 0x000fe400000000ff */
.L_x_4185:
[----:B------:R-:W-:Y:S05]  /*e6b0*/  BSYNC B0 ;  /* 0x0000000000007941 */ /* 0x000fea0003800000 */
.L_x_4184:
        /* <DEDUP_REMOVED lines=8> */
[--C-:B--2---:R-:W-:Y:S02]  /*e740*/  HADD2.F32 R21, -RZ, R31.reuse.H1_H1 ;  /* 0x3000001fff157230 */ /* 0x104fe40000004100 */
[----:B------:R-:W-:Y:S02]  /*e750*/  HADD2.F32 R23, -RZ, R31.H0_H0 ;  /* 0x2000001fff177230 */ /* 0x000fe40000004100 */
[--C-:B------:R-:W-:Y:S02]  /*e760*/  HADD2.F32 R26, -RZ, R29.reuse.H1_H1 ;  /* 0x3000001dff1a7230 */ /* 0x100fe40000004100 */
[----:B------:R-:W-:-:S02]  /*e770*/  HADD2.F32 R27, -RZ, R29.H0_H0 ;  /* 0x2000001dff1b7230 */ /* 0x000fc40000004100 */
        /* <DEDUP_REMOVED lines=32> */
.L_x_4187:
[----:B------:R-:W-:Y:S05]  /*e980*/  BSYNC B0 ;  /* 0x0000000000007941 */ /* 0x000fea0003800000 */
.L_x_4186:
        /* <DEDUP_REMOVED lines=8> */
[----:B--2--5:R-:W-:Y:S02]  /*ea10*/  MOV R28, R21 ;  /* 0x00000015001c7202 */ /* 0x024fe40000000f00 */
[----:B------:R-:W-:Y:S02]  /*ea20*/  MOV R21, R23 ;  /* 0x0000001700157202 */ /* 0x000fe40000000f00 */
[----:B------:R-:W-:Y:S01]  /*ea30*/  MOV R27, R22 ;  /* 0x00000016001b7202 */ /* 0x000fe20000000f00 */
[----:B------:R-:W-:-:S02]  /*ea40*/  HADD2.F32 R29, -RZ, R28.H0_H0 ;  /* 0x2000001cff1d7230 */ /* 0x000fc40000004100 */
[--C-:B------:R-:W-:Y:S02]  /*ea50*/  HADD2.F32 R23, -RZ, R21.reuse.H0_H0 ;  /* 0x20000015ff177230 */ /* 0x100fe40000004100 */
[----:B------:R-:W-:Y:S02]  /*ea60*/  HADD2.F32 R21, -RZ, R21.H1_H1 ;  /* 0x30000015ff157230 */ /* 0x000fe40000004100 */
        /* <DEDUP_REMOVED lines=33> */
.L_x_4189:
[----:B------:R-:W-:Y:S05]  /*ec80*/  BSYNC B0 ;  /* 0x0000000000007941 */ /* 0x000fea0003800000 */
.L_x_4188:
        /* <DEDUP_REMOVED lines=8> */
[--C-:B------:R-:W-:Y:S02]  /*ed10*/  HADD2.F32 R19, -RZ, R31.reuse.H1_H1 ;  /* 0x3000001fff137230 */ /* 0x100fe40000004100 */
[----:B--2---:R-:W-:Y:S02]  /*ed20*/  HADD2.F32 R21, -RZ, R31.H0_H0 ;  /* 0x2000001fff157230 */ /* 0x004fe40000004100 */
[--C-:B------:R-:W-:Y:S02]  /*ed30*/  HADD2.F32 R22, -RZ, R29.reuse.H1_H1 ;  /* 0x3000001dff167230 */ /* 0x100fe40000004100 */
[----:B------:R-:W-:-:S02]  /*ed40*/  HADD2.F32 R23, -RZ, R29.H0_H0 ;  /* 0x2000001dff177230 */ /* 0x000fc40000004100 */
[----:B---3--:R-:W-:Y:S02]  /*ed50*/  HADD2.F32 R0, -RZ, R5.H1_H1 ;  /* 0x30000005ff007230 */ /* 0x008fe40000004100 */
[----:B-1----:R-:W-:Y:S02]  /*ed60*/  HADD2.F32 R16, -RZ, R4.H1_H1 ;  /* 0x30000004ff107230 */ /* 0x002fe40000004100 */
        /* <DEDUP_REMOVED lines=30> */
.L_x_4191:
[----:B------:R-:W-:Y:S05]  /*ef50*/  BSYNC B0 ;  /* 0x0000000000007941 */ /* 0x000fea0003800000 */
.L_x_4190:
[----:B------:R3:W-:Y:S02]  /*ef60*/  STS.128 [R245+0x7000], R28 ;  /* 0x0070001cf5007388 */ /* 0x0007e40000000c00 */
.L_x_4183:
[----:B------:R-:W-:Y:S05]  /*ef70*/  BSYNC B1 ;  /* 0x0000000000017941 */ /* 0x000fea0003800000 */
.L_x_4182:
[----:B-12---:R-:W-:-:S04]  /*ef80*/  IADD3 R16, R140, 0x30, RZ ;  /* 0x000000308c107810 */ /* 0x006fc80007ffe0ff */
        /* <DEDUP_REMOVED lines=9> */
[----:B-----5:R-:W-:Y:S02]  /*f020*/  MOV R0, R21 ;  /* 0x0000001500007202 */ /* 0x020fe40000000f00 */
[----:B------:R-:W-:Y:S02]  /*f030*/  MOV R17, R23 ;  /* 0x0000001700117202 */ /* 0x000fe40000000f00 */
[----:B------:R-:W-:Y:S01]  /*f040*/  MOV R21, R22 ;  /* 0x0000001600157202 */ /* 0x000fe20000000f00 */
[----:B------:R-:W-:-:S02]  /*f050*/  HADD2.F32 R27, -RZ, R0.H0_H0 ;  /* 0x20000000ff1b7230 */ /* 0x000fc40000004100 */
[----:B------:R-:W-:Y:S02]  /*f060*/  HADD2.F32 R23, -RZ, R0.H1_H1 ;  /* 0x30000000ff177230 */ /* 0x000fe40000004100 */
[--C-:B------:R-:W-:Y:S02]  /*f070*/  HADD2.F32 R19, -RZ, R17.reuse.H0_H0 ;  /* 0x20000011ff137230 */ /* 0x100fe40000004100 */
[----:B------:R-:W-:Y:S02]  /*f080*/  HADD2.F32 R17, -RZ, R17.H1_H1 ;  /* 0x30000011ff117230 */ /* 0x000fe40000004100 */
        /* <DEDUP_REMOVED lines=33> */
.L_x_4194:
[----:B------:R-:W-:Y:S05]  /*f2a0*/  BSYNC B0 ;  /* 0x0000000000007941 */ /* 0x000fea0003800000 */
.L_x_4193:
        /* <DEDUP_REMOVED lines=9> */
[----:B------:R-:W-:Y:S02]  /*f340*/  HADD2.F32 R19, -RZ, R31.H0_H0 ;  /* 0x2000001fff137230 */ /* 0x000fe40000004100 */
[--C-:B--2---:R-:W-:Y:S02]  /*f350*/  HADD2.F32 R21, -RZ, R29.reuse.H1_H1 ;  /* 0x3000001dff157230 */ /* 0x104fe40000004100 */
[----:B------:R-:W-:-:S02]  /*f360*/  HADD2.F32 R23, -RZ, R29.H0_H0 ;  /* 0x2000001dff177230 */ /* 0x000fc40000004100 */
        /* <DEDUP_REMOVED lines=32> */
.L_x_4196:
[----:B------:R-:W-:Y:S05]  /*f570*/  BSYNC B0 ;  /* 0x0000000000007941 */ /* 0x000fea0003800000 */
.L_x_4195:
        /* <DEDUP_REMOVED lines=8> */
[----:B-----5:R-:W-:Y:S02]  /*f600*/  MOV R0, R21 ;  /* 0x0000001500007202 */ /* 0x020fe40000000f00 */
[----:B------:R-:W-:Y:S02]  /*f610*/  MOV R17, R23 ;  /* 0x0000001700117202 */ /* 0x000fe40000000f00 */
[----:B------:R-:W-:Y:S01]  /*f620*/  MOV R21, R22 ;  /* 0x0000001600157202 */ /* 0x000fe20000000f00 */
[----:B------:R-:W-:-:S02]  /*f630*/  HADD2.F32 R27, -RZ, R0.H0_H0 ;  /* 0x20000000ff1b7230 */ /* 0x000fc40000004100 */
[----:B------:R-:W-:Y:S02]  /*f640*/  HADD2.F32 R23, -RZ, R0.H1_H1 ;  /* 0x30000000ff177230 */ /* 0x000fe40000004100 */
[--C-:B------:R-:W-:Y:S02]  /*f650*/  HADD2.F32 R19, -RZ, R17.reuse.H0_H0 ;  /* 0x20000011ff137230 */ /* 0x100fe40000004100 */
[----:B------:R-:W-:Y:S02]  /*f660*/  HADD2.F32 R17, -RZ, R17.H1_H1 ;  /* 0x30000011ff117230 */ /* 0x000fe40000004100 */
        /* <DEDUP_REMOVED lines=33> */
.L_x_4198:
[----:B------:R-:W-:Y:S05]  /*f880*/  BSYNC B0 ;  /* 0x0000000000007941 */ /* 0x000fea0003800000 */
.L_x_4197:
[----:B--2---:R2:W5:Y:S01]  /*f890*/  LDG.E.128 R28, [R12.64+0x180] ;  /* 0x000180060c1c7981 */ /* 0x004562000c1e1d00 */
[----:B------:R-:W-:Y:S01]  /*f8a0*/  IADD3 R24, R24, 0xc0, RZ ;  /* 0x000000c018187810 */ /* 0x000fe20007ffe0ff */
[----:B------:R-:W-:Y:S02]  /*f8b0*/  BSSY B0, `(.L_x_4199) ;  /* 0x000002a000007945 */ /* 0x000fe40003800000 */
[----:B-----5:R2:W-:Y:S01]  /*f8c0*/  STS.128 [R245+0x5800], R20 ;  /* 0x00580014f5007388 */ /* 0x0205e20000000c00 */
[----:B------:R-:W-:-:S13]  /*f8d0*/  ISETP.GE.AND P0, PT, R24, c[0x0][0x230], PT ;  /* 0x00008c0018007a0c */ /* 0x000fda0003f06270 */
[----:B------:R-:W-:Y:S05]  /*f8e0*/  @P0 BRA `(.L_x_4200) ;  /* 0x0000026000000947 */ /* 0x000fea0003800000 */
[----:B------:R-:W3:Y:S04]  /*f8f0*/  LDG.E.64 R2, [R8.64+0xc0] ;  /* 0x0000c00608027981 */ /* 0x000ee8000c1e1b00 */
[----:B------:R4:W5:Y:S01]  /*f900*/  LDG.E.64 R4, [R10.64+0xc0] ;  /* 0x0000c0060a047981 */ /* 0x000962000c1e1b00 */
[--C-:B-12---:R-:W-:Y:S02]  /*f910*/  HADD2.F32 R13, -RZ, R31.reuse.H1_H1 ;  /* 0x3000001fff0d7230 */ /* 0x106fe40000004100 */
[----:B------:R-:W-:Y:S02]  /*f920*/  HADD2.F32 R15, -RZ, R31.H0_H0 ;  /* 0x2000001fff0f7230 */ /* 0x000fe40000004100 */
[--C-:B------:R-:W-:Y:S02]  /*f930*/  HADD2.F32 R12, -RZ, R29.reuse.H1_H1 ;  /* 0x3000001dff0c7230 */ /* 0x100fe40000004100 */
[----:B------:R-:W-:-:S02]  /*f940*/  HADD2.F32 R17, -RZ, R29.H0_H0 ;  /* 0x2000001dff117230 */ /* 0x000fc40000004100 */
[----:B----4-:R-:W-:Y:S02]  /*f950*/  HADD2.F32 R11, -RZ, R28.H0_H0 ;  /* 0x2000001cff0b7230 */ /* 0x010fe40000004100 */
[----:B---3--:R-:W-:Y:S02]  /*f960*/  HADD2.F32 R0, -RZ, R3.H1_H1 ;  /* 0x30000003ff007230 */ /* 0x008fe40000004100 */
[----:B------:R-:W-:Y:S02]  /*f970*/  HADD2.F32 R19, -RZ, R2.H1_H1 ;  /* 0x30000002ff137230 */ /* 0x000fe40000004100 */
[----:B-----5:R-:W-:Y:S01]  /*f980*/  HADD2.F32 R6, -RZ, R5.H1_H1 ;  /* 0x30000005ff067230 */ /* 0x020fe20000004100 */
[C---:B------:R-:W-:Y:S01]  /*f990*/  FMUL.FTZ R9, R0.reuse, R13 ;  /* 0x0000000d00097220 */ /* 0x040fe20000410000 */
[----:B------:R-:W-:Y:S01]  /*f9a0*/  HADD2.F32 R7, -RZ, R4.H1_H1 ;  /* 0x30000004ff077230 */ /* 0x000fe20000004100 */
[-C--:B------:R-:W-:Y:S01]  /*f9b0*/  FMUL.FTZ R0, R0, R15.reuse ;  /* 0x0000000f00007220 */ /* 0x080fe20000410000 */
[----:B------:R-:W-:Y:S01]  /*f9c0*/  HADD2.F32 R2, -RZ, R2.H0_H0 ;  /* 0x20000002ff027230 */ /* 0x000fe20000004100 */
[CC--:B------:R-:W-:Y:S01]  /*f9d0*/  FMUL.FTZ R10, R19.reuse, R12.reuse ;  /* 0x0000000c130a7220 */ /* 0x0c0fe20000410000 */
[----:B------:R-:W-:Y:S01]  /*f9e0*/  HADD2.F32 R3, -RZ, R3.H0_H0 ;  /* 0x20000003ff037230 */ /* 0x000fe20000004100 */
[C---:B------:R-:W-:Y:S01]  /*f9f0*/  FFMA.FTZ R9, R6.reuse, R15, -R9 ;  /* 0x0000000f06097223 */ /* 0x040fe20000010809 */
[----:B------:R-:W-:Y:S01]  /*fa00*/  HADD2.F32 R4, -RZ, R4.H0_H0 ;  /* 0x20000004ff047230 */ /* 0x000fe20000004100 */
[----:B------:R-:W-:Y:S01]  /*fa10*/  FFMA.FTZ R0, R6, R13, R0 ;  /* 0x0000000d06007223 */ /* 0x000fe20000010000 */
[----:B------:R-:W-:Y:S01]  /*fa20*/  HADD2.F32 R13, -RZ, R28.H1_H1 ;  /* 0x3000001cff0d7230 */ /* 0x000fe20000004100 */
[-C--:B------:R-:W-:Y:S01]  /*fa30*/  FMUL.FTZ R8, R19, R17.reuse ;  /* 0x0000001113087220 */ /* 0x080fe20000410000 */
[--C-:B------:R-:W-:Y:S01]  /*fa40*/  HADD2.F32 R6, -RZ, R30.reuse.H0_H0 ;  /* 0x2000001eff067230 */ /* 0x100fe20000004100 */
[C---:B------:R-:W-:Y:S01]  /*fa50*/  FFMA.FTZ R10, R7.reuse, R17, -R10 ;  /* 0x00000011070a7223 */ /* 0x040fe2000001080a */
[----:B------:R-:W-:Y:S01]  /*fa60*/  HADD2.F32 R30, -RZ, R30.H1_H1 ;  /* 0x3000001eff1e7230 */ /* 0x000fe20000004100 */
[----:B------:R-:W-:Y:S01]  /*fa70*/  FFMA.FTZ R7, R7, R12, R8 ;  /* 0x0000000c07077223 */ /* 0x000fe20000010008 */
[----:B------:R-:W-:Y:S01]  /*fa80*/  HADD2.F32 R5, -RZ, R5.H0_H0 ;  /* 0x20000005ff057230 */ /* 0x000fe20000004100 */
[----:B------:R-:W-:Y:S01]  /*fa90*/  FMUL.FTZ R8, R2, R13 ;  /* 0x0000000d02087220 */ /* 0x000fe20000410000 */
        /* <DEDUP_REMOVED lines=11> */
.L_x_4200:
[----:B------:R-:W-:Y:S05]  /*fb50*/  BSYNC B0 ;  /* 0x0000000000007941 */ /* 0x000fea0003800000 */
.L_x_4199:
[----:B------:R3:W-:Y:S01]  /*fb60*/  STS.128 [R245+0x7800], R28 ;  /* 0x0078001cf5007388 */ /* 0x0007e20000000c00 */
[----:B------:R-:W-:Y:S05]  /*fb70*/  BRA `(.L_x_4192) ;  /* 0x00005bd000007947 */ /* 0x000fea0003800000 */
.L_x_4161:
[----:B------:R-:W-:Y:S01]  /*fb80*/  BSSY B1, `(.L_x_4201) ;  /* 0x0000162000017945 */ /* 0x000fe20003800000 */
[----:B------:R-:W-:Y:S05]  /*fb90*/  @!P1 BRA `(.L_x_4202) ;  /* 0x0000160000009947 */ /* 0x000fea0003800000 */
[----:B------:R1:W5:Y:S01]  /*fba0*/  LDG.E.128 R20, [R14.64] ;  /* 0x000000060e147981 */ /* 0x000362000c1e1d00 */
[----:B------:R-:W-:Y:S01]  /*fbb0*/  ISETP.GE.AND P0, PT, R24, c[0x0][0x230], PT ;  /* 0x00008c0018007a0c */ /* 0x000fe20003f06270 */
[----:B------:R-:W-:-:S12]  /*fbc0*/  BSSY B0, `(.L_x_4203) ;  /* 0x0000053000007945 */ /* 0x000fd80003800000 */
[----:B------:R-:W-:Y:S05]  /*fbd0*/  @P0 BRA `(.L_x_4204) ;  /* 0x0000051000000947 */ /* 0x000fea0003800000 */
[-C--:B------:R-:W-:Y:S02]  /*fbe0*/  ISETP.GE.AND P0, PT, R24, R127.reuse, PT ;  /* 0x0000007f1800720c */ /* 0x080fe40003f06270 */
[----:B------:R-:W-:Y:S02]  /*fbf0*/  MOV R7, RZ ;  /* 0x000000ff00077202 */ /* 0x000fe40000000f00 */
[----:B------:R-:W-:-:S09]  /*fc00*/  MOV R9, R127 ;  /* 0x0000007f00097202 */ /* 0x000fd20000000f00 */
[----:B------:R-:W-:-:S04]  /*fc10*/  @P0 SHF.R.S32.HI R4, RZ, 0x1, R128 ;  /* 0x00000001ff040819 */ /* 0x000fc80000011480 */
[C---:B------:R-:W-:Y:S02]  /*fc20*/  @P0 IADD3 R7, -R4.reuse, RZ, RZ ;  /* 0x000000ff04070210 */ /* 0x040fe40007ffe1ff */
[----:B------:R-:W-:Y:S02]  /*fc30*/  @P0 IADD3 R9, -R4, RZ, RZ ;  /* 0x000000ff04090210 */ /* 0x000fe40007ffe1ff */
[----:B------:R-:W-:Y:S02]  /*fc40*/  IADD3 R5, P1, R7, R0, RZ ;  /* 0x0000000007057210 */ /* 0x000fe40007f3e0ff */
[----:B------:R-:W-:Y:S01]  /*fc50*/  @P0 SHF.R.S32.HI R8, RZ, 0x1, R128 ;  /* 0x00000001ff080819 */ /* 0x000fe20000011480 */
[----:B------:R-:W-:Y:S01]  /*fc60*/  IMAD.WIDE R28, R9, 0x2, R14 ;  /* 0x00000002091c7825 */ /* 0x000fe200078e020e */
[----:B------:R-:W-:Y:S02]  /*fc70*/  LEA.HI.X.SX32 R4, R7, R2, 0x1, P1 ;  /* 0x0000000207047211 */ /* 0x000fe400008f0eff */
[----:B------:R-:W-:-:S02]  /*fc80*/  LEA R6, P1, R5, c[0x0][0x2b0], 0x1 ;  /* 0x0000ac0005067a11 */ /* 0x000fc400078208ff */
[----:B------:R-:W-:Y:S01]  /*fc90*/  MOV R9, RZ ;  /* 0x000000ff00097202 */ /* 0x000fe20000000f00 */
[----:B------:R-:W2:Y:S01]  /*fca0*/  LDG.E.128 R28, [R28.64] ;  /* 0x000000061c1c7981 */ /* 0x000ea2000c1e1d00 */
[----:B------:R-:W-:Y:S02]  /*fcb0*/  LEA.HI.X R7, R5, c[0x0][0x2b4], R4, 0x1, P1 ;  /* 0x0000ad0005077a11 */ /* 0x000fe400008f0c04 */
[----:B------:R-:W-:-:S04]  /*fcc0*/  @P0 IADD3 R9, -R8, RZ, RZ ;  /* 0x000000ff08090210 */ /* 0x000fc80007ffe1ff */
[----:B------:R-:W3:Y:S01]  /*fcd0*/  LDG.E.128 R4, [R6.64] ;  /* 0x0000000606047981 */ /* 0x000ee2000c1e1d00 */
[----:B------:R-:W-:-:S04]  /*fce0*/  IADD3 R8, P1, R9, R0, RZ ;  /* 0x0000000009087210 */ /* 0x000fc80007f3e0ff */
[----:B------:R-:W-:Y:S02]  /*fcf0*/  LEA.HI.X.SX32 R9, R9, R2, 0x1, P1 ;  /* 0x0000000209097211 */ /* 0x000fe400008f0eff */
[----:B------:R-:W-:-:S04]  /*fd00*/  LEA R10, P1, R8, c[0x0][0x2a8], 0x1 ;  /* 0x0000aa00080a7a11 */ /* 0x000fc800078208ff */
[----:B------:R-:W-:-:S06]  /*fd10*/  LEA.HI.X R11, R8, c[0x0][0x2ac], R9, 0x1, P1 ;  /* 0x0000ab00080b7a11 */ /* 0x000fcc00008f0c09 */
[----:B------:R-:W4:Y:S01]  /*fd20*/  LDG.E.128 R8, [R10.64] ;  /* 0x000000060a087981 */ /* 0x000f22000c1e1d00 */
[----:B--2---:R-:W-:Y:S02]  /*fd30*/  HADD2.F32 R36, -RZ, R29.H1_H1 ;  /* 0x3000001dff247230 */ /* 0x004fe40000004100 */
        /* <DEDUP_REMOVED lines=59> */
.L_x_4204:
[----:B------:R-:W-:Y:S05]  /*100f0*/  BSYNC B0 ;  /* 0x0000000000007941 */ /* 0x000fea0003800000 */
.L_x_4203:
[----:B------:R2:W5:Y:S01]  /*10100*/  LDG.E.128 R28, [R14.64+0x80] ;  /* 0x000080060e1c7981 */ /* 0x000562000c1e1d00 */
[----:B------:R-:W-:Y:S01]  /*10110*/  IADD3 R4, R24, 0x40, RZ ;  /* 0x0000004018047810 */ /* 0x000fe20007ffe0ff */
[----:B------:R-:W-:Y:S02]  /*10120*/  BSSY B0, `(.L_x_4205) ;  /* 0x0000056000007945 */ /* 0x000fe40003800000 */
[----:B-----5:R2:W-:Y:S01]  /*10130*/  STS.128 [R245], R20 ;  /* 0x00000014f5007388 */ /* 0x0205e20000000c00 */
[----:B------:R-:W-:-:S13]  /*10140*/  ISETP.GE.AND P0, PT, R4, c[0x0][0x230], PT ;  /* 0x00008c0004007a0c */ /* 0x000fda0003f06270 */
        /* <DEDUP_REMOVED lines=9> */
[----:B--2---:R-:W-:Y:S01]  /*101e0*/  IMAD.WIDE R20, R9, 0x2, R14 ;  /* 0x0000000209147825 */ /* 0x004fe200078e020e */
[----:B------:R-:W-:Y:S02]  /*101f0*/  LEA.HI.X.SX32 R4, R7, R2, 0x1, P1 ;  /* 0x0000000207047211 */ /* 0x000fe400008f0eff */
[----:B------:R-:W-:-:S02]  /*10200*/  LEA R6, P1, R5, c[0x0][0x2b0], 0x1 ;  /* 0x0000ac0005067a11 */ /* 0x000fc400078208ff */
[----:B------:R-:W-:Y:S01]  /*10210*/  MOV R9, RZ ;  /* 0x000000ff00097202 */ /* 0x000fe20000000f00 */
[----:B------:R-:W2:Y:S01]  /*10220*/  LDG.E.128 R20, [R20.64+0x80] ;  /* 0x0000800614147981 */ /* 0x000ea2000c1e1d00 */
[----:B------:R-:W-:Y:S02]  /*10230*/  LEA.HI.X R7, R5, c[0x0][0x2b4], R4, 0x1, P1 ;  /* 0x0000ad0005077a11 */ /* 0x000fe400008f0c04 */
[----:B------:R-:W-:-:S04]  /*10240*/  @P0 IADD3 R9, -R8, RZ, RZ ;  /* 0x000000ff08090210 */ /* 0x000fc80007ffe1ff */
[----:B------:R-:W3:Y:S01]  /*10250*/  LDG.E.128 R4, [R6.64+0x80] ;  /* 0x0000800606047981 */ /* 0x000ee2000c1e1d00 */
[----:B------:R-:W-:-:S04]  /*10260*/  IADD3 R8, P1, R9, R0, RZ ;  /* 0x0000000009087210 */ /* 0x000fc80007f3e0ff */
[----:B------:R-:W-:Y:S02]  /*10270*/  LEA.HI.X.SX32 R9, R9, R2, 0x1, P1 ;  /* 0x0000000209097211 */ /* 0x000fe400008f0eff */
[----:B------:R-:W-:-:S04]  /*10280*/  LEA R10, P1, R8, c[0x0][0x2a8], 0x1 ;  /* 0x0000aa00080a7a11 */ /* 0x000fc800078208ff */
[----:B------:R-:W-:-:S06]  /*10290*/  LEA.HI.X R11, R8, c[0x0][0x2ac], R9, 0x1, P1 ;  /* 0x0000ab00080b7a11 */ /* 0x000fcc00008f0c09 */
[----:B------:R-:W4:Y:S01]  /*102a0*/  LDG.E.128 R8, [R10.64+0x80] ;  /* 0x000080060a087981 */ /* 0x000f22000c1e1d00 */
[----:B--2---:R-:W-:Y:S01]  /*102b0*/  MOV R26, R23 ;  /* 0x00000017001a7202 */ /* 0x004fe20000000f00 */
[----:B------:R-:W-:Y:S02]  /*102c0*/  HADD2.F32 R34, -RZ, R20.H0_H0 ;  /* 0x20000014ff227230 */ /* 0x000fe40000004100 */
[--C-:B---3--:R-:W-:Y:S02]  /*102d0*/  HADD2.F32 R23, -RZ, R4.reuse.H0_H0 ;  /* 0x20000004ff177230 */ /* 0x108fe40000004100 */
[----:B------:R-:W-:Y:S02]  /*102e0*/  HADD2.F32 R27, -RZ, R4.H1_H1 ;  /* 0x30000004ff1b7230 */ /* 0x000fe40000004100 */
[--C-:B------:R-:W-:Y:S01]  /*102f0*/  HADD2.F32 R4, -RZ, R5.reuse.H0_H0 ;  /* 0x20000005ff047230 */ /* 0x100fe20000004100 */
[----:B------:R-:W-:Y:S01]  /*10300*/  @!P0 FADD.FTZ R23, -R23, -RZ ;  /* 0x800000ff17178221 */ /* 0x000fe20000010100 */
[----:B------:R-:W-:-:S02]  /*10310*/  HADD2.F32 R32, -RZ, R5.H1_H1 ;  /* 0x30000005ff207230 */ /* 0x000fc40000004100 */
[--C-:B------:R-:W-:Y:S02]  /*10320*/  HADD2.F32 R5, -RZ, R6.reuse.H0_H0 ;  /* 0x20000006ff057230 */ /* 0x100fe40000004100 */
[----:B------:R-:W-:Y:S02]  /*10330*/  HADD2.F32 R33, -RZ, R6.H1_H1 ;  /* 0x30000006ff217230 */ /* 0x000fe40000004100 */
[--C-:B------:R-:W-:Y:S02]  /*10340*/  HADD2.F32 R6, -RZ, R7.reuse.H0_H0 ;  /* 0x20000007ff067230 */ /* 0x100fe40000004100 */
[----:B------:R-:W-:Y:S01]  /*10350*/  HADD2.F32 R7, -RZ, R7.H1_H1 ;  /* 0x30000007ff077230 */ /* 0x000fe20000004100 */
[----:B------:R-:W-:Y:S01]  /*10360*/  @!P0 FADD.FTZ R4, -R4, -RZ ;  /* 0x800000ff04048221 */ /* 0x000fe20000010100 */
[--C-:B------:R-:W-:Y:S01]  /*10370*/  HADD2.F32 R35, -RZ, R21.reuse.H0_H0 ;  /* 0x20000015ff237230 */ /* 0x100fe20000004100 */
[----:B------:R-:W-:Y:S01]  /*10380*/  FMUL.FTZ R34, R34, R23 ;  /* 0x0000001722227220 */ /* 0x000fe20000410000 */
[----:B------:R-:W-:Y:S01]  /*10390*/  HADD2.F32 R23, -RZ, R26.H0_H0 ;  /* 0x2000001aff177230 */ /* 0x000fe20000004100 */
[----:B------:R-:W-:Y:S01]  /*103a0*/  @!P0 FADD.FTZ R27, -R27, -RZ ;  /* 0x800000ff1b1b8221 */ /* 0x000fe20000010100 */
[----:B------:R-:W-:Y:S01]  /*103b0*/  HADD2.F32 R20, -RZ, R20.H1_H1 ;  /* 0x30000014ff147230 */ /* 0x000fe20000004100 */
[----:B------:R-:W-:Y:S01]  /*103c0*/  @!P0 FADD.FTZ R7, -R7, -RZ ;  /* 0x800000ff07078221 */ /* 0x000fe20000010100 */
[----:B------:R-:W-:Y:S01]  /*103d0*/  HADD2.F32 R26, -RZ, R26.H1_H1 ;  /* 0x3000001aff1a7230 */ /* 0x000fe20000004100 */
[----:B------:R-:W-:Y:S01]  /*103e0*/  FMUL.FTZ R35, R35, R4 ;  /* 0x0000000423237220 */ /* 0x000fe20000410000 */
[--C-:B------:R-:W-:Y:S01]  /*103f0*/  HADD2.F32 R4, -RZ, R22.reuse.H0_H0 ;  /* 0x20000016ff047230 */ /* 0x100fe20000004100 */
[----:B------:R-:W-:Y:S01]  /*10400*/  @!P0 FADD.FTZ R5, -R5, -RZ ;  /* 0x800000ff05058221 */ /* 0x000fe20000010100 */
[----:B------:R-:W-:Y:S01]  /*10410*/  HADD2.F32 R21, -RZ, R21.H1_H1 ;  /* 0x30000015ff157230 */ /* 0x000fe20000004100 */
[----:B------:R-:W-:Y:S01]  /*10420*/  @!P0 FADD.FTZ R32, -R32, -RZ ;  /* 0x800000ff20208221 */ /* 0x000fe20000010100 */
[----:B------:R-:W-:Y:S01]  /*10430*/  HADD2.F32 R22, -RZ, R22.H1_H1 ;  /* 0x30000016ff167230 */ /* 0x000fe20000004100 */
[----:B------:R-:W-:Y:S01]  /*10440*/  FMUL.FTZ R20, R20, R27 ;  /* 0x0000001b14147220 */ /* 0x000fe20000410000 */
[----:B------:R-:W-:Y:S01]  /*10450*/  HADD2.F32 R27, -RZ, R28.H1_H1 ;  /* 0x3000001cff1b7230 */ /* 0x000fe20000004100 */
[----:B------:R-:W-:Y:S01]  /*10460*/  FMUL.FTZ R7, R26, R7 ;  /* 0x000000071a077220 */ /* 0x000fe20000410000 */
[----:B----4-:R-:W-:Y:S01]  /*10470*/  HADD2.F32 R26, -RZ, R8.H1_H1 ;  /* 0x30000008ff1a7230 */ /* 0x010fe20000004100 */
[----:B------:R-:W-:-:S02]  /*10480*/  @!P0 FADD.FTZ R6, -R6, -RZ ;  /* 0x800000ff06068221 */ /* 0x000fc40000010100 */
[----:B------:R-:W-:Y:S02]  /*10490*/  @!P0 FADD.FTZ R33, -R33, -RZ ;  /* 0x800000ff21218221 */ /* 0x000fe40000010100 */
        /* <DEDUP_REMOVED lines=30> */
.L_x_4206:
[----:B------:R-:W-:Y:S05]  /*10680*/  BSYNC B0 ;  /* 0x0000000000007941 */ /* 0x000fea0003800000 */
.L_x_4205:
[----:B--2---:R2:W5:Y:S01]  /*10690*/  LDG.E.128 R20, [R14.64+0x100] ;  /* 0x000100060e147981 */ /* 0x004562000c1e1d00 */
[----:B------:R-:W-:Y:S01]  /*106a0*/  IADD3 R4, R24, 0x80, RZ ;  /* 0x0000008018047810 */ /* 0x000fe20007ffe0ff */
[----:B------:R-:W-:Y:S02]  /*106b0*/  BSSY B0, `(.L_x_4207) ;  /* 0x0000055000007945 */ /* 0x000fe40003800000 */
[----:B------:R2:W-:Y:S01]  /*106c0*/  STS.128 [R245+0x2000], R28 ;  /* 0x0020001cf5007388 */ /* 0x0005e20000000c00 */
        /* <DEDUP_REMOVED lines=36> */
[----:B------:R-:W-:Y:S02]  /*10910*/  @!P0 FADD.FTZ R26, -R26, -RZ ;  /* 0x800000ff1a1a8221 */ /* 0x000fe40000010100 */
[----:B------:R-:W-:Y:S01]  /*10920*/  FMUL.FTZ R28, R28, R27 ;  /* 0x0000001b1c1c7220 */ /* 0x000fe20000410000 */
[--C-:B------:R-:W-:Y:S01]  /*10930*/  HADD2.F32 R27, -RZ, R31.reuse.H0_H0 ;  /* 0x2000001fff1b7230 */ /* 0x100fe20000004100 */
[----:B------:R-:W-:Y:S01]  /*10940*/  FMUL.FTZ R37, R37, R4 ;  /* 0x0000000425257220 */ /* 0x000fe20000410000 */
[----:B------:R-:W-:Y:S01]  /*10950*/  HADD2.F32 R4, -RZ, R31.H1_H1 ;  /* 0x3000001fff047230 */ /* 0x000fe20000004100 */
[----:B------:R-:W-:-:S02]  /*10960*/  @!P0 FADD.FTZ R6, -R6, -RZ ;  /* 0x800000ff06068221 */ /* 0x000fc40000010100 */
[----:B------:R-:W-:Y:S02]  /*10970*/  @!P0 FADD.FTZ R7, -R7, -RZ ;  /* 0x800000ff07078221 */ /* 0x000fe40000010100 */
[----:B------:R-:W-:Y:S01]  /*10980*/  FMUL.FTZ R35, R35, R26 ;  /* 0x0000001a23237220 */ /* 0x000fe20000410000 */
[--C-:B------:R-:W-:Y:S01]  /*10990*/  HADD2.F32 R26, -RZ, R30.reuse.H0_H0 ;  /* 0x2000001eff1a7230 */ /* 0x100fe20000004100 */
[----:B------:R-:W-:Y:S01]  /*109a0*/  @!P0 FADD.FTZ R33, -R33, -RZ ;  /* 0x800000ff21218221 */ /* 0x000fe20000010100 */
[----:B------:R-:W-:Y:S01]  /*109b0*/  HADD2.F32 R30, -RZ, R30.H1_H1 ;  /* 0x3000001eff1e7230 */ /* 0x000fe20000004100 */
[----:B------:R-:W-:Y:S01]  /*109c0*/  FMUL.FTZ R6, R27, R6 ;  /* 0x000000061b067220 */ /* 0x000fe20000410000 */
[--C-:B-----5:R-:W-:Y:S01]  /*109d0*/  HADD2.F32 R27, -RZ, R20.reuse.H1_H1 ;  /* 0x30000014ff1b7230 */ /* 0x120fe20000004100 */
[----:B------:R-:W-:Y:S01]  /*109e0*/  FMUL.FTZ R7, R4, R7 ;  /* 0x0000000704077220 */ /* 0x000fe20000410000 */
[----:B------:R-:W-:Y:S01]  /*109f0*/  HADD2.F32 R4, -RZ, R20.H0_H0 ;  /* 0x20000014ff047230 */ /* 0x000fe20000004100 */
[----:B------:R-:W-:Y:S01]  /*10a00*/  @!P0 FADD.FTZ R32, -R32, -RZ ;  /* 0x800000ff20208221 */ /* 0x000fe20000010100 */
[----:B------:R-:W-:Y:S01]  /*10a10*/  HADD2.F32 R29, -RZ, R29.H1_H1 ;  /* 0x3000001dff1d7230 */ /* 0x000fe20000004100 */
[----:B------:R-:W-:Y:S01]  /*10a20*/  @!P0 FADD.FTZ R5, -R5, -RZ ;  /* 0x800000ff05058221 */ /* 0x000fe20000010100 */
[--C-:B----4-:R-:W-:Y:S01]  /*10a30*/  HADD2.F32 R20, -RZ, R8.reuse.H0_H0 ;  /* 0x20000008ff147230 */ /* 0x110fe20000004100 */
[----:B------:R-:W-:Y:S01]  /*10a40*/  FMUL.FTZ R33, R30, R33 ;  /* 0x000000211e217220 */ /* 0x000fe20000410000 */
[----:B------:R-:W-:Y:S01]  /*10a50*/  HADD2.F32 R30, -RZ, R8.H1_H1 ;  /* 0x30000008ff1e7230 */ /* 0x000fe20000004100 */
[----:B------:R-:W-:Y:S01]  /*10a60*/  FMUL.FTZ R29, R29, R32 ;  /* 0x000000201d1d7220 */ /* 0x000fe20000410000 */
[--C-:B------:R-:W-:Y:S01]  /*10a70*/  HADD2.F32 R8, -RZ, R9.reuse.H0_H0 ;  /* 0x20000009ff087230 */ /* 0x100fe20000004100 */
[----:B------:R-:W-:Y:S01]  /*10a80*/  FMUL.FTZ R5, R26, R5 ;  /* 0x000000051a057220 */ /* 0x000fe20000410000 */
[----:B------:R-:W-:Y:S01]  /*10a90*/  HADD2.F32 R34, -RZ, R9.H1_H1 ;  /* 0x30000009ff227230 */ /* 0x000fe20000004100 */
        /* <DEDUP_REMOVED lines=22> */
.L_x_4208:
[----:B------:R-:W-:Y:S05]  /*10c00*/  BSYNC B0 ;  /* 0x0000000000007941 */ /* 0x000fea0003800000 */
.L_x_4207:
[----:B--2---:R2:W5:Y:S01]  /*10c10*/  LDG.E.128 R28, [R14.64+0x180] ;  /* 0x000180060e1c7981 */ /* 0x004562000c1e1d00 */
[----:B------:R-:W-:Y:S01]  /*10c20*/  IADD3 R4, R24, 0xc0, RZ ;  /* 0x000000c018047810 */ /* 0x000fe20007ffe0ff */
[----:B------:R-:W-:Y:S02]  /*10c30*/  BSSY B0, `(.L_x_4209) ;  /* 0x0000055000007945 */ /* 0x000fe40003800000 */
[----:B-----5:R2:W-:Y:S01]  /*10c40*/  STS.128 [R245+0x4000], R20 ;  /* 0x00400014f5007388 */ /* 0x0205e20000000c00 */
        /* <DEDUP_REMOVED lines=23> */
[----:B--2---:R-:W-:Y:S02]  /*10dc0*/  HADD2.F32 R33, -RZ, R20.H0_H0 ;  /* 0x20000014ff217230 */ /* 0x004fe40000004100 */
[----:B------:R-:W-:Y:S02]  /*10dd0*/  HADD2.F32 R35, -RZ, R21.H0_H0 ;  /* 0x20000015ff237230 */ /* 0x000fe40000004100 */
[--C-:B-1-3--:R-:W-:Y:S02]  /*10de0*/  HADD2.F32 R14, -RZ, R4.reuse.H0_H0 ;  /* 0x20000004ff0e7230 */ /* 0x10afe40000004100 */
        /* <DEDUP_REMOVED lines=9> */
[----:B------:R-:W-:Y:S01]  /*10e80*/  @!P0 FADD.FTZ R15, -R15, -RZ ;  /* 0x800000ff0f0f8221 */ /* 0x000fe20000010100 */
[----:B------:R-:W-:Y:S01]  /*10e90*/  HADD2.F32 R20, -RZ, R20.H1_H1 ;  /* 0x30000014ff147230 */ /* 0x000fe20000004100 */
[----:B------:R-:W-:Y:S01]  /*10ea0*/  FMUL.FTZ R33, R33, R14 ;  /* 0x0000000e21217220 */ /* 0x000fe20000410000 */
[--C-:B------:R-:W-:Y:S01]  /*10eb0*/  HADD2.F32 R14, -RZ, R22.reuse.H0_H0 ;  /* 0x20000016ff0e7230 */ /* 0x100fe20000004100 */
[----:B------:R-:W-:Y:S01]  /*10ec0*/  FMUL.FTZ R35, R35, R4 ;  /* 0x0000000423237220 */ /* 0x000fe20000410000 */
        /* <DEDUP_REMOVED lines=8> */
[----:B------:R-:W-:-:S02]  /*10f50*/  @!P0 FADD.FTZ R6, -R6, -RZ ;  /* 0x800000ff06068221 */ /* 0x000fc40000010100 */
[----:B------:R-:W-:Y:S01]  /*10f60*/  FMUL.FTZ R5, R14, R5 ;  /* 0x000000050e057220 */ /* 0x000fe20000410000 */
[----:B----4-:R-:W-:Y:S01]  /*10f70*/  HADD2.F32 R14, -RZ, R9.H0_H0 ;  /* 0x20000009ff0e7230 */ /* 0x010fe20000004100 */
[----:B------:R-:W-:Y:S01]  /*10f80*/  FMUL.FTZ R7, R4, R7 ;  /* 0x0000000704077220 */ /* 0x000fe20000410000 */
[--C-:B------:R-:W-:Y:S01]  /*10f90*/  HADD2.F32 R4, -RZ, R29.reuse.H0_H0 ;  /* 0x2000001dff047230 */ /* 0x100fe20000004100 */
        /* <DEDUP_REMOVED lines=30> */
.L_x_4210:
[----:B------:R-:W-:Y:S05]  /*11180*/  BSYNC B0 ;  /* 0x0000000000007941 */ /* 0x000fea0003800000 */
.L_x_4209:
[----:B------:R3:W-:Y:S02]  /*11190*/  STS.128 [R245+0x6000], R28 ;  /* 0x0060001cf5007388 */ /* 0x0007e40000000c00 */
.L_x_4202:
[----:B------:R-:W-:Y:S05]  /*111a0*/  BSYNC B1 ;  /* 0x0000000000017941 */ /* 0x000fea0003800000 */
.L_x_4201:
[----:B-12---:R-:W-:Y:S01]  /*111b0*/  IADD3 R14, R140, 0x10, RZ ;  /* 0x000000108c0e7810 */ /* 0x006fe20007ffe0ff */
[----:B------:R-:W-:Y:S03]  /*111c0*/  BSSY B1, `(.L_x_4211) ;  /* 0x0000163000017945 */ /* 0x000fe60003800000 */
[----:B------:R-:W-:-:S04]  /*111d0*/  ISETP.GE.AND P0, PT, R14, R3, PT ;  /* 0x000000030e00720c */ /* 0x000fc80003f06270 */
[----:B------:R-:W-:-:S13]  /*111e0*/  ISETP.LT.OR P0, PT, R56, -0x87, P0 ;  /* 0xffffff793800780c */ /* 0x000fda0000701670 */
[----:B------:R-:W-:Y:S05]  /*111f0*/  @P0 BRA `(.L_x_4212) ;  /* 0x000015f000000947 */ /* 0x000fea0003800000 */
[----:B---3--:R1:W5:Y:S01]  /*11200*/  LDG.E.128 R28, [R18.64] ;  /* 0x00000006121c7981 */ /* 0x008362000c1e1d00 */
        /* <DEDUP_REMOVED lines=24> */
[----:B--2---:R-:W-:Y:S02]  /*11390*/  HADD2.F32 R36, -RZ, R23.H0_H0 ;  /* 0x20000017ff247230 */ /* 0x004fe40000004100 */
[--C-:B---3--:R-:W-:Y:S02]  /*113a0*/  HADD2.F32 R15, -RZ, R5.reuse.H0_H0 ;  /* 0x20000005ff0f7230 */ /* 0x108fe40000004100 */
[----:B------:R-:W-:Y:S02]  /*113b0*/  HADD2.F32 R26, -RZ, R5.H1_H1 ;  /* 0x30000005ff1a7230 */ /* 0x000fe40000004100 */
[--C-:B------:R-:W-:Y:S02]  /*113c0*/  HADD2.F32 R5, -RZ, R7.reuse.H0_H0 ;  /* 0x20000007ff057230 */ /* 0x100fe40000004100 */
[----:B------:R-:W-:Y:S02]  /*113d0*/  HADD2.F32 R7, -RZ, R7.H1_H1 ;  /* 0x30000007ff077230 */ /* 0x000fe40000004100 */
[--C-:B------:R-:W-:Y:S01]  /*113e0*/  HADD2.F32 R27, -RZ, R4.reuse.H0_H0 ;  /* 0x20000004ff1b7230 */ /* 0x100fe20000004100 */
[----:B------:R-:W-:Y:S01]  /*113f0*/  @!P0 FADD.FTZ R5, -R5, -RZ ;  /* 0x800000ff05058221 */ /* 0x000fe20000010100 */
[----:B------:R-:W-:Y:S01]  /*11400*/  HADD2.F32 R32, -RZ, R4.H1_H1 ;  /* 0x30000004ff207230 */ /* 0x000fe20000004100 */
        /* <DEDUP_REMOVED lines=11> */
[----:B------:R-:W-:Y:S01]  /*114c0*/  HADD2.F32 R5, -RZ, R22.H1_H1 ;  /* 0x30000016ff057230 */ /* 0x000fe20000004100 */
[----:B------:R-:W-:-:S02]  /*114d0*/  @!P0 FADD.FTZ R4, -R4, -RZ ;  /* 0x800000ff04048221 */ /* 0x000fc40000010100 */
[----:B------:R-:W-:Y:S02]  /*114e0*/  @!P0 FADD.FTZ R6, -R6, -RZ ;  /* 0x800000ff06068221 */ /* 0x000fe40000010100 */
[----:B------:R-:W-:Y:S01]  /*114f0*/  FMUL.FTZ R21, R21, R26 ;  /* 0x0000001a15157220 */ /* 0x000fe20000410000 */
[--C-:B------:R-:W-:Y:S01]  /*11500*/  HADD2.F32 R26, -RZ, R20.reuse.H0_H0 ;  /* 0x20000014ff1a7230 */ /* 0x100fe20000004100 */
[----:B------:R-:W-:Y:S01]  /*11510*/  FMUL.FTZ R34, R34, R15 ;  /* 0x0000000f22227220 */ /* 0x000fe20000410000 */
[----:B------:R-:W-:Y:S01]  /*11520*/  HADD2.F32 R15, -RZ, R20.H1_H1 ;  /* 0x30000014ff0f7230 */ /* 0x000fe20000004100 */
[----:B------:R-:W-:Y:S01]  /*11530*/  FMUL.FTZ R4, R7, R4 ;  /* 0x0000000407047220 */ /* 0x000fe20000410000 */
[----:B----4-:R-:W-:Y:S01]  /*11540*/  HADD2.F32 R7, -RZ, R9.H0_H0 ;  /* 0x20000009ff077230 */ /* 0x010fe20000004100 */
[----:B------:R-:W-:Y:S01]  /*11550*/  FMUL.FTZ R6, R5, R6 ;  /* 0x0000000605067220 */ /* 0x000fe20000410000 */
[----:B-----5:R-:W-:Y:S01]  /*11560*/  HADD2.F32 R5, -RZ, R29.H0_H0 ;  /* 0x2000001dff057230 */ /* 0x020fe20000004100 */
[----:B------:R-:W-:-:S02]  /*11570*/  @!P0 FADD.FTZ R27, -R27, -RZ ;  /* 0x800000ff1b1b8221 */ /* 0x000fc40000010100 */
[----:B------:R-:W-:Y:S01]  /*11580*/  @!P0 FADD.FTZ R32, -R32, -RZ ;  /* 0x800000ff20208221 */ /* 0x000fe20000010100 */
[----:B------:R-:W-:Y:S01]  /*11590*/  HADD2.F32 R20, -RZ, R29.H1_H1 ;  /* 0x3000001dff147230 */ /* 0x000fe20000004100 */
[----:B------:R-:W-:Y:S01]  /*115a0*/  FMUL.FTZ R27, R26, R27 ;  /* 0x0000001b1a1b7220 */ /* 0x000fe20000410000 */
[----:B------:R-:W-:Y:S01]  /*115b0*/  HADD2.F32 R22, -RZ, R9.H1_H1 ;  /* 0x30000009ff167230 */ /* 0x000fe20000004100 */
[----:B------:R-:W-:Y:S01]  /*115c0*/  FMUL.FTZ R32, R15, R32 ;  /* 0x000000200f207220 */ /* 0x000fe20000410000 */
[--C-:B------:R-:W-:Y:S01]  /*115d0*/  HADD2.F32 R26, -RZ, R8.reuse.H0_H0 ;  /* 0x20000008ff1a7230 */ /* 0x100fe20000004100 */
[----:B------:R-:W-:Y:S01]  /*115e0*/  FFMA.FTZ R5, R5, R7, R34 ;  /* 0x0000000705057223 */ /* 0x000fe20000010022 */
[----:B------:R-:W-:Y:S02]  /*115f0*/  HADD2.F32 R29, -RZ, R8.H1_H1 ;  /* 0x30000008ff1d7230 */ /* 0x000fe40000004100 */
[----:B------:R-:W-:Y:S02]  /*11600*/  HADD2.F32 R15, -RZ, R31.H0_H0 ;  /* 0x2000001fff0f7230 */ /* 0x000fe40000004100 */
        /* <DEDUP_REMOVED lines=20> */
.L_x_4214:
[----:B------:R-:W-:Y:S05]  /*11750*/  BSYNC B0 ;  /* 0x0000000000007941 */ /* 0x000fea0003800000 */
.L_x_4213:
[----:B------:R2:W5:Y:S01]  /*11760*/  LDG.E.128 R20, [R18.64+0x80] ;  /* 0x0000800612147981 */ /* 0x000562000c1e1d00 */
        /* <DEDUP_REMOVED lines=53> */
[----:B------:R-:W-:Y:S01]  /*11ac0*/  HADD2.F32 R15, -RZ, R20.H0_H0 ;  /* 0x20000014ff0f7230 */ /* 0x000fe20000004100 */
[----:B------:R-:W-:Y:S01]  /*11ad0*/  FMUL.FTZ R7, R4, R7 ;  /* 0x0000000704077220 */ /* 0x000fe20000410000 */
        /* <DEDUP_REMOVED lines=9> */
[----:B------:R-:W-:Y:S02]  /*11b70*/  HADD2.F32 R27, -RZ, R8.H1_H1 ;  /* 0x30000008ff1b7230 */ /* 0x000fe40000004100 */
        /* <DEDUP_REMOVED lines=21> */
.L_x_4216:
[----:B------:R-:W-:Y:S05]  /*11cd0*/  BSYNC B0 ;  /* 0x0000000000007941 */ /* 0x000fea0003800000 */
.L_x_4215:
        /* <DEDUP_REMOVED lines=49> */
[--C-:B------:R-:W-:Y:S01]  /*11ff0*/  HADD2.F32 R26, -RZ, R22.reuse.H0_H0 ;  /* 0x20000016ff1a7230 */ /* 0x100fe20000004100 */
[----:B------:R-:W-:Y:S01]  /*12000*/  @!P0 FADD.FTZ R27, -R27, -RZ ;  /* 0x800000ff1b1b8221 */ /* 0x000fe20000010100 */
[----:B------:R-:W-:Y:S01]  /*12010*/  HADD2.F32 R21, -RZ, R22.H1_H1 ;  /* 0x30000016ff157230 */ /* 0x000fe20000004100 */
[----:B------:R-:W-:-:S02]  /*12020*/  @!P0 FADD.FTZ R5, -R5, -RZ ;  /* 0x800000ff05058221 */ /* 0x000fc40000010100 */
[----:B------:R-:W-:Y:S01]  /*12030*/  FMUL.FTZ R6, R15, R6 ;  /* 0x000000060f067220 */ /* 0x000fe20000410000 */
[----:B-----5:R-:W-:Y:S01]  /*12040*/  HADD2.F32 R15, -RZ, R28.H0_H0 ;  /* 0x2000001cff0f7230 */ /* 0x020fe20000004100 */
[----:B------:R-:W-:Y:S01]  /*12050*/  FMUL.FTZ R7, R4, R7 ;  /* 0x0000000704077220 */ /* 0x000fe20000410000 */
[----:B----4-:R-:W-:Y:S01]  /*12060*/  HADD2.F32 R4, -RZ, R8.H0_H0 ;  /* 0x20000008ff047230 */ /* 0x010fe20000004100 */
[----:B------:R-:W-:Y:S02]  /*12070*/  @!P0 FADD.FTZ R32, -R32, -RZ ;  /* 0x800000ff20208221 */ /* 0x000fe40000010100 */
[----:B------:R-:W-:Y:S01]  /*12080*/  FMUL.FTZ R20, R20, R27 ;  /* 0x0000001b14147220 */ /* 0x000fe20000410000 */
[--C-:B------:R-:W-:Y:S01]  /*12090*/  HADD2.F32 R27, -RZ, R10.reuse.H1_H1 ;  /* 0x3000000aff1b7230 */ /* 0x100fe20000004100 */
[----:B------:R-:W-:Y:S01]  /*120a0*/  FMUL.FTZ R5, R26, R5 ;  /* 0x000000051a057220 */ /* 0x000fe20000410000 */
[----:B------:R-:W-:Y:S01]  /*120b0*/  HADD2.F32 R26, -RZ, R10.H0_H0 ;  /* 0x2000000aff1a7230 */ /* 0x000fe20000004100 */
        /* <DEDUP_REMOVED lines=25> */
.L_x_4218:
[----:B------:R-:W-:Y:S05]  /*12250*/  BSYNC B0 ;  /* 0x0000000000007941 */ /* 0x000fea0003800000 */
.L_x_4217:
        /* <DEDUP_REMOVED lines=56> */
[----:B------:R-:W-:Y:S01]  /*125e0*/  HADD2.F32 R4, -RZ, R21.H0_H0 ;  /* 0x20000015ff047230 */ /* 0x000fe20000004100 */
[----:B------:R-:W-:-:S02]  /*125f0*/  @!P0 FADD.FTZ R5, -R5, -RZ ;  /* 0x800000ff05058221 */ /* 0x000fc40000010100 */
[----:B------:R-:W-:Y:S01]  /*12600*/  @!P0 FADD.FTZ R26, -R26, -RZ ;  /* 0x800000ff1a1a8221 */ /* 0x000fe20000010100 */
[--C-:B------:R-:W-:Y:S01]  /*12610*/  HADD2.F32 R29, -RZ, R11.reuse.H0_H0 ;  /* 0x2000000bff1d7230 */ /* 0x100fe20000004100 */
        /* <DEDUP_REMOVED lines=27> */
.L_x_4220:
[----:B------:R-:W-:Y:S05]  /*127d0*/  BSYNC B0 ;  /* 0x0000000000007941 */ /* 0x000fea0003800000 */
.L_x_4219:
[----:B------:R3:W-:Y:S02]  /*127e0*/  STS.128 [R245+0x6800], R20 ;  /* 0x00680014f5007388 */ /* 0x0007e40000000c00 */
.L_x_4212:
[----:B------:R-:W-:Y:S05]  /*127f0*/  BSYNC B1 ;  /* 0x0000000000017941 */ /* 0x000fea0003800000 */
.L_x_4211:
        /* <DEDUP_REMOVED lines=67> */
[----:B------:R-:W-:Y:S02]  /*12c30*/  HADD2.F32 R15, -RZ, R31.H0_H0 ;  /* 0x2000001fff0f7230 */ /* 0x000fe40000004100 */
[----:B------:R-:W-:-:S02]  /*12c40*/  HADD2.F32 R9, -RZ, R11.H0_H0 ;  /* 0x2000000bff097230 */ /* 0x000fc40000004100 */
[----:B------:R-:W-:Y:S02]  /*12c50*/  HADD2.F32 R21, -RZ, R8.H0_H0 ;  /* 0x20000008ff157230 */ /* 0x000fe40000004100 */
[----:B------:R-:W-:Y:S02]  /*12c60*/  HADD2.F32 R7, -RZ, R28.H0_H0 ;  /* 0x2000001cff077230 */ /* 0x000fe40000004100 */
[----:B------:R-:W-:Y:S01]  /*12c70*/  HADD2.F32 R10, -RZ, R30.H0_H0 ;  /* 0x2000001eff0a7230 */ /* 0x000fe20000004100 */
[----:B------:R-:W-:Y:S01]  /*12c80*/  FMUL.FTZ R27, R20, R27 ;  /* 0x0000001b141b7220 */ /* 0x000fe20000410000 */
[----:B------:R-:W-:Y:S02]  /*12c90*/  HADD2.F32 R29, -RZ, R29.H1_H1 ;  /* 0x3000001dff1d7230 */ /* 0x000fe40000004100 */
        /* <DEDUP_REMOVED lines=16> */
.L_x_4224:
[----:B------:R-:W-:Y:S05]  /*12da0*/  BSYNC B0 ;  /* 0x0000000000007941 */ /* 0x000fea0003800000 */
.L_x_4223:
        /* <DEDUP_REMOVED lines=46> */
[----:B------:R-:W-:-:S02]  /*13090*/  @!P0 FADD.FTZ R7, -R7, -RZ ;  /* 0x800000ff07078221 */ /* 0x000fc40000010100 */
[----:B------:R-:W-:Y:S01]  /*130a0*/  FMUL.FTZ R29, R29, R26 ;  /* 0x0000001a1d1d7220 */ /* 0x000fe20000410000 */
[----:B------:R-:W-:Y:S01]  /*130b0*/  HADD2.F32 R26, -RZ, R30.H0_H0 ;  /* 0x2000001eff1a7230 */ /* 0x000fe20000004100 */
[----:B------:R-:W-:Y:S01]  /*130c0*/  @!P0 FADD.FTZ R5, -R5, -RZ ;  /* 0x800000ff05058221 */ /* 0x000fe20000010100 */
[----:B------:R-:W-:Y:S01]  /*130d0*/  HADD2.F32 R28, -RZ, R28.H1_H1 ;  /* 0x3000001cff1c7230 */ /* 0x000fe20000004100 */
[----:B------:R-:W-:Y:S01]  /*130e0*/  FMUL.FTZ R6, R15, R6 ;  /* 0x000000060f067220 */ /* 0x000fe20000410000 */
[----:B------:R-:W-:Y:S01]  /*130f0*/  HADD2.F32 R30, -RZ, R30.H1_H1 ;  /* 0x3000001eff1e7230 */ /* 0x000fe20000004100 */
[----:B------:R-:W-:Y:S01]  /*13100*/  FMUL.FTZ R7, R4, R7 ;  /* 0x0000000704077220 */ /* 0x000fe20000410000 */
[----:B------:R-:W-:Y:S01]  /*13110*/  HADD2.F32 R15, -RZ, R20.H0_H0 ;  /* 0x20000014ff0f7230 */ /* 0x000fe20000004100 */
[----:B------:R-:W-:Y:S01]  /*13120*/  @!P0 FADD.FTZ R19, -R19, -RZ ;  /* 0x800000ff13138221 */ /* 0x000fe20000010100 */
[----:B----4-:R-:W-:Y:S01]  /*13130*/  HADD2.F32 R4, -RZ, R8.H0_H0 ;  /* 0x20000008ff047230 */ /* 0x010fe20000004100 */
[----:B------:R-:W-:-:S02]  /*13140*/  @!P0 FADD.FTZ R27, -R27, -RZ ;  /* 0x800000ff1b1b8221 */ /* 0x000fc40000010100 */
        /* <DEDUP_REMOVED lines=29> */
.L_x_4226:
[----:B------:R-:W-:Y:S05]  /*13320*/  BSYNC B0 ;  /* 0x0000000000007941 */ /* 0x000fea0003800000 */
.L_x_4225:
        /* <DEDUP_REMOVED lines=48> */
[----:B------:R-:W-:-:S02]  /*13630*/  @!P0 FADD.FTZ R19, -R19, -RZ ;  /* 0x800000ff13138221 */ /* 0x000fc40000010100 */
[----:B------:R-:W-:Y:S01]  /*13640*/  FMUL.FTZ R21, R21, R26 ;  /* 0x0000001a15157220 */ /* 0x000fe20000410000 */
[--C-:B------:R-:W-:Y:S01]  /*13650*/  HADD2.F32 R26, -RZ, R22.reuse.H0_H0 ;  /* 0x20000016ff1a7230 */ /* 0x100fe20000004100 */
[----:B------:R-:W-:Y:S01]  /*13660*/  FMUL.FTZ R6, R15, R6 ;  /* 0x000000060f067220 */ /* 0x000fe20000410000 */
[----:B------:R-:W-:Y:S01]  /*13670*/  HADD2.F32 R22, -RZ, R22.H1_H1 ;  /* 0x30000016ff167230 */ /* 0x000fe20000004100 */
[----:B------:R-:W-:Y:S01]  /*13680*/  FMUL.FTZ R7, R4, R7 ;  /* 0x0000000704077220 */ /* 0x000fe20000410000 */
[----:B-----5:R-:W-:Y:S01]  /*13690*/  HADD2.F32 R15, -RZ, R28.H0_H0 ;  /* 0x2000001cff0f7230 */ /* 0x020fe20000004100 */
[----:B------:R-:W-:Y:S01]  /*136a0*/  @!P0 FADD.FTZ R5, -R5, -RZ ;  /* 0x800000ff05058221 */ /* 0x000fe20000010100 */
[--C-:B----4-:R-:W-:Y:S01]  /*136b0*/  HADD2.F32 R4, -RZ, R8.reuse.H0_H0 ;  /* 0x20000008ff047230 */ /* 0x110fe20000004100 */
        /* <DEDUP_REMOVED lines=30> */
.L_x_4228:
[----:B------:R-:W-:Y:S05]  /*138a0*/  BSYNC B0 ;  /* 0x0000000000007941 */ /* 0x000fea0003800000 */
.L_x_4227:
        /* <DEDUP_REMOVED lines=56> */
[----:B----4-:R-:W-:Y:S01]  /*13c30*/  HADD2.F32 R15, -RZ, R9.H0_H0 ;  /* 0x20000009ff0f7230 */ /* 0x010fe20000004100 */
[----:B------:R-:W-:Y:S01]  /*13c40*/  @!P0 FADD.FTZ R5, -R5, -RZ ;  /* 0x800000ff05058221 */ /* 0x000fe20000010100 */
[--C-:B------:R-:W-:Y:S01]  /*13c50*/  HADD2.F32 R29, -RZ, R11.reuse.H0_H0 ;  /* 0x2000000bff1d7230 */ /* 0x100fe20000004100 */
[----:B------:R-:W-:Y:S01]  /*13c60*/  FMUL.FTZ R19, R30, R19 ;  /* 0x000000131e137220 */ /* 0x000fe20000410000 */
[----:B------:R-:W-:Y:S01]  /*13c70*/  HADD2.F32 R30, -RZ, R11.H1_H1 ;  /* 0x3000000bff1e7230 */ /* 0x000fe20000004100 */
[----:B------:R-:W-:Y:S01]  /*13c80*/  FMUL.FTZ R28, R28, R17 ;  /* 0x000000111c1c7220 */ /* 0x000fe20000410000 */
[----:B------:R-:W-:Y:S01]  /*13c90*/  HADD2.F32 R17, -RZ, R20.H0_H0 ;  /* 0x20000014ff117230 */ /* 0x000fe20000004100 */
[----:B------:R-:W-:Y:S01]  /*13ca0*/  FMUL.FTZ R5, R16, R5 ;  /* 0x0000000510057220 */ /* 0x000fe20000410000 */
[----:B------:R-:W-:Y:S01]  /*13cb0*/  HADD2.F32 R16, -RZ, R8.H0_H0 ;  /* 0x20000008ff107230 */ /* 0x000fe20000004100 */
[----:B------:R-:W-:Y:S01]  /*13cc0*/  FFMA.FTZ R4, R4, R15, R27 ;  /* 0x0000000f04047223 */ /* 0x000fe2000001001b */
        /* <DEDUP_REMOVED lines=21> */
.L_x_4230:
[----:B------:R-:W-:Y:S05]  /*13e20*/  BSYNC B0 ;  /* 0x0000000000007941 */ /* 0x000fea0003800000 */
.L_x_4229:
[----:B------:R3:W-:Y:S02]  /*13e30*/  STS.128 [R245+0x7000], R20 ;  /* 0x00700014f5007388 */ /* 0x0007e40000000c00 */
.L_x_4222:
[----:B------:R-:W-:Y:S05]  /*13e40*/  BSYNC B1 ;  /* 0x0000000000017941 */ /* 0x000fea0003800000 */
.L_x_4221:
[----:B-12---:R-:W-:-:S04]  /*13e50*/  IADD3 R16, R140, 0x30, RZ ;  /* 0x000000308c107810 */ /* 0x006fc80007ffe0ff */
        /* <DEDUP_REMOVED lines=13> */
[----:B------:R-:W-:-:S03]  /*13f30*/  IADD3 R4, P1, R5, R0, RZ ;  /* 0x0000000005047210 */ /* 0x000fc60007f3e0ff */
[----:B------:R-:W-:Y:S01]  /*13f40*/  IMAD.WIDE R20, R7, 0x2, R12 ;  /* 0x0000000207147825 */ /* 0x000fe200078e020c */
[----:B------:R-:W-:Y:S02]  /*13f50*/  LEA.HI.X.SX32 R5, R5, R2, 0x1, P1 ;  /* 0x0000000205057211 */ /* 0x000fe400008f0eff */
[C---:B------:R-:W-:Y:S02]  /*13f60*/  LEA R6, P1, R4.reuse, c[0x0][0x2b0], 0x1 ;  /* 0x0000ac0004067a11 */ /* 0x040fe400078208ff */
        /* <DEDUP_REMOVED lines=13> */
[----:B------:R-:W-:Y:S01]  /*14040*/  HADD2.F32 R5, -RZ, R7.H0_H0 ;  /* 0x20000007ff057230 */ /* 0x000fe20000004100 */
[----:B------:R-:W-:Y:S01]  /*14050*/  @!P0 FADD.FTZ R3, -R3, -RZ ;  /* 0x800000ff03038221 */ /* 0x000fe20000010100 */
[--C-:B------:R-:W-:Y:S02]  /*14060*/  HADD2.F32 R17, -RZ, R4.reuse.H0_H0 ;  /* 0x20000004ff117230 */ /* 0x100fe40000004100 */
[----:B------:R-:W-:Y:S01]  /*14070*/  HADD2.F32 R19, -RZ, R4.H1_H1 ;  /* 0x30000004ff137230 */ /* 0x000fe20000004100 */
[----:B------:R-:W-:Y:S01]  /*14080*/  @!P0 FADD.FTZ R5, -R5, -RZ ;  /* 0x800000ff05058221 */ /* 0x000fe20000010100 */
[----:B------:R-:W-:-:S02]  /*14090*/  HADD2.F32 R26, -RZ, R21.H0_H0 ;  /* 0x20000015ff1a7230 */ /* 0x000fc40000004100 */
[--C-:B------:R-:W-:Y:S02]  /*140a0*/  HADD2.F32 R4, -RZ, R6.reuse.H0_H0 ;  /* 0x20000006ff047230 */ /* 0x100fe40000004100 */
[----:B------:R-:W-:Y:S02]  /*140b0*/  HADD2.F32 R7, -RZ, R7.H1_H1 ;  /* 0x30000007ff077230 */ /* 0x000fe40000004100 */
        /* <DEDUP_REMOVED lines=8> */
[----:B------:R-:W-:Y:S01]  /*14140*/  HADD2.F32 R3, -RZ, R22.H1_H1 ;  /* 0x30000016ff037230 */ /* 0x000fe20000004100 */
[----:B------:R-:W-:-:S02]  /*14150*/  @!P0 FADD.FTZ R7, -R7, -RZ ;  /* 0x800000ff07078221 */ /* 0x000fc40000010100 */
[----:B------:R-:W-:Y:S01]  /*14160*/  @!P0 FADD.FTZ R6, -R6, -RZ ;  /* 0x800000ff06068221 */ /* 0x000fe20000010100 */
[--C-:B------:R-:W-:Y:S01]  /*14170*/  HADD2.F32 R38, -RZ, R20.reuse.H0_H0 ;  /* 0x20000014ff267230 */ /* 0x100fe20000004100 */
[----:B------:R-:W-:Y:S01]  /*14180*/  FMUL.FTZ R34, R34, R15 ;  /* 0x0000000f22227220 */ /* 0x000fe20000410000 */
[--C-:B----4-:R-:W-:Y:S01]  /*14190*/  HADD2.F32 R15, -RZ, R9.reuse.H1_H1 ;  /* 0x30000009ff0f7230 */ /* 0x110fe20000004100 */
[----:B------:R-:W-:Y:S01]  /*141a0*/  FMUL.FTZ R4, R5, R4 ;  /* 0x0000000405047220 */ /* 0x000fe20000410000 */
[----:B------:R-:W-:Y:S01]  /*141b0*/  HADD2.F32 R5, -RZ, R9.H0_H0 ;  /* 0x20000009ff057230 */ /* 0x000fe20000004100 */
[----:B------:R-:W-:Y:S01]  /*141c0*/  FMUL.FTZ R36, R36, R7 ;  /* 0x0000000724247220 */ /* 0x000fe20000410000 */
[----:B------:R-:W-:Y:S01]  /*141d0*/  HADD2.F32 R20, -RZ, R20.H1_H1 ;  /* 0x30000014ff147230 */ /* 0x000fe20000004100 */
[----:B------:R-:W-:Y:S01]  /*141e0*/  FMUL.FTZ R6, R3, R6 ;  /* 0x0000000603067220 */ /* 0x000fe20000410000 */
[----:B-----5:R-:W-:Y:S01]  /*141f0*/  HADD2.F32 R3, -RZ, R29.H0_H0 ;  /* 0x2000001dff037230 */ /* 0x020fe20000004100 */
[----:B------:R-:W-:Y:S01]  /*14200*/  @!P0 FADD.FTZ R19, -R19, -RZ ;  /* 0x800000ff13138221 */ /* 0x000fe20000010100 */
[----:B------:R-:W-:-:S02]  /*14210*/  HADD2.F32 R7, -RZ, R31.H0_H0 ;  /* 0x2000001fff077230 */ /* 0x000fc40000004100 */
[----:B------:R-:W-:Y:S01]  /*14220*/  HADD2.F32 R9, -RZ, R11.H0_H0 ;  /* 0x2000000bff097230 */ /* 0x000fe20000004100 */
[----:B------:R-:W-:Y:S02]  /*14230*/  @!P0 FADD.FTZ R17, -R17, -RZ ;  /* 0x800000ff11118221 */ /* 0x000fe40000010100 */
        /* <DEDUP_REMOVED lines=25> */
.L_x_4232:
[----:B------:R-:W-:Y:S05]  /*143d0*/  BSYNC B0 ;  /* 0x0000000000007941 */ /* 0x000fea0003800000 */
.L_x_4231:
        /* <DEDUP_REMOVED lines=13> */
[----:B--2---:R-:W-:Y:S01]  /*144b0*/  IMAD.WIDE R28, R7, 0x2, R12 ;  /* 0x00000002071c7825 */ /* 0x004fe200078e020c */
[----:B------:R-:W-:Y:S02]  /*144c0*/  LEA.HI.X.SX32 R5, R5, R2, 0x1, P1 ;  /* 0x0000000205057211 */ /* 0x000fe400008f0eff */
[C---:B------:R-:W-:Y:S02]  /*144d0*/  LEA R6, P1, R4.reuse, c[0x0][0x2b0], 0x1 ;  /* 0x0000ac0004067a11 */ /* 0x040fe400078208ff */
        /* <DEDUP_REMOVED lines=70> */
.L_x_4234:
[----:B------:R-:W-:Y:S05]  /*14940*/  BSYNC B0 ;  /* 0x0000000000007941 */ /* 0x000fea0003800000 */
.L_x_4233:
        /* <DEDUP_REMOVED lines=86> */
.L_x_4236:
[----:B------:R-:W-:Y:S05]  /*14eb0*/  BSYNC B0 ;  /* 0x0000000000007941 */ /* 0x000fea0003800000 */
.L_x_4235:
[----:B--2---:R2:W5:Y:S01]  /*14ec0*/  LDG.E.128 R20, [R12.64+0x180] ;  /* 0x000180060c147981 */ /* 0x004562000c1e1d00 */
[----:B------:R-:W-:Y:S01]  /*14ed0*/  IADD3 R24, R24, 0xc0, RZ ;  /* 0x000000c018187810 */ /* 0x000fe20007ffe0ff */
[----:B------:R-:W-:Y:S02]  /*14ee0*/  BSSY B0, `(.L_x_4237) ;  /* 0x0000056000007945 */ /* 0x000fe40003800000 */
[----:B-----5:R2:W-:Y:S01]  /*14ef0*/  STS.128 [R245+0x5800], R28 ;  /* 0x0058001cf5007388 */ /* 0x0205e20000000c00 */
[----:B------:R-:W-:-:S13]  /*14f00*/  ISETP.GE.AND P0, PT, R24, c[0x0][0x230], PT ;  /* 0x00008c0018007a0c */ /* 0x000fda0003f06270 */
[----:B------:R-:W-:Y:S05]  /*14f10*/  @P0 BRA `(.L_x_4238) ;  /* 0x0000052000000947 */ /* 0x000fea0003800000 */
[----:B------:R-:W-:Y:S02]  /*14f20*/  ISETP.GE.AND P0, PT, R24, R127, PT ;  /* 0x0000007f1800720c */ /* 0x000fe40003f06270 */
[----:B------:R-:W-:Y:S02]  /*14f30*/  MOV R3, RZ ;  /* 0x000000ff00037202 */ /* 0x000fe40000000f00 */
[----:B------:R-:W-:-:S04]  /*14f40*/  IADD3 R0, P1, R0, 0xc0, RZ ;  /* 0x000000c000007810 */ /* 0x000fc80007f3e0ff */
[----:B------:R-:W-:-:S05]  /*14f50*/  IADD3.X R2, RZ, R2, RZ, P1, !PT ;  /* 0x00000002ff027210 */ /* 0x000fca0000ffe4ff */
[----:B------:R-:W-:-:S04]  /*14f60*/  @P0 SHF.R.S32.HI R4, RZ, 0x1, R128 ;  /* 0x00000001ff040819 */ /* 0x000fc80000011480 */
[C---:B------:R-:W-:Y:S02]  /*14f70*/  @P0 IADD3 R3, -R4.reuse, RZ, RZ ;  /* 0x000000ff04030210 */ /* 0x040fe40007ffe1ff */
[----:B------:R-:W-:Y:S02]  /*14f80*/  @P0 IADD3 R127, -R4, RZ, RZ ;  /* 0x000000ff047f0210 */ /* 0x000fe40007ffe1ff */
[----:B------:R-:W-:Y:S02]  /*14f90*/  IADD3 R5, P1, R3, R0, RZ ;  /* 0x0000000003057210 */ /* 0x000fe40007f3e0ff */
[----:B------:R-:W-:Y:S01]  /*14fa0*/  @P0 SHF.R.S32.HI R128, RZ, 0x1, R128 ;  /* 0x00000001ff800819 */ /* 0x000fe20000011480 */
[----:B------:R-:W-:Y:S01]  /*14fb0*/  IMAD.WIDE R24, R127, 0x2, R12 ;  /* 0x000000027f187825 */ /* 0x000fe200078e020c */
[----:B------:R-:W-:Y:S02]  /*14fc0*/  LEA.HI.X.SX32 R4, R3, R2, 0x1, P1 ;  /* 0x0000000203047211 */ /* 0x000fe400008f0eff */
[----:B------:R-:W-:-:S03]  /*14fd0*/  LEA R6, P1, R5, c[0x0][0x2b0], 0x1 ;  /* 0x0000ac0005067a11 */ /* 0x000fc600078208ff */
[----:B------:R-:W3:Y:S01]  /*14fe0*/  LDG.E.128 R24, [R24.64+0x180] ;  /* 0x0001800618187981 */ /* 0x000ee2000c1e1d00 */
[----:B------:R-:W-:Y:S02]  /*14ff0*/  LEA.HI.X R7, R5, c[0x0][0x2b4], R4, 0x1, P1 ;  /* 0x0000ad0005077a11 */ /* 0x000fe400008f0c04 */
[----:B------:R-:W-:Y:S02]  /*15000*/  MOV R3, RZ ;  /* 0x000000ff00037202 */ /* 0x000fe40000000f00 */
[----:B------:R-:W-:Y:S02]  /*15010*/  @P0 IADD3 R3, -R128, RZ, RZ ;  /* 0x000000ff80030210 */ /* 0x000fe40007ffe1ff */
[----:B------:R-:W4:Y:S02]  /*15020*/  LDG.E.128 R4, [R6.64] ;  /* 0x0000000606047981 */ /* 0x000f24000c1e1d00 */
[----:B------:R-:W-:-:S04]  /*15030*/  IADD3 R0, P1, R3, R0, RZ ;  /* 0x0000000003007210 */ /* 0x000fc80007f3e0ff */
[----:B------:R-:W-:Y:S02]  /*15040*/  LEA.HI.X.SX32 R3, R3, R2, 0x1, P1 ;  /* 0x0000000203037211 */ /* 0x000fe400008f0eff */
[----:B------:R-:W-:-:S04]  /*15050*/  LEA R8, P1, R0, c[0x0][0x2a8], 0x1 ;  /* 0x0000aa0000087a11 */ /* 0x000fc800078208ff */
[----:B------:R-:W-:-:S06]  /*15060*/  LEA.HI.X R9, R0, c[0x0][0x2ac], R3, 0x1, P1 ;  /* 0x0000ab0000097a11 */ /* 0x000fcc00008f0c03 */
[----:B------:R-:W5:Y:S01]  /*15070*/  LDG.E.128 R8, [R8.64] ;  /* 0x0000000608087981 */ /* 0x000f62000c1e1d00 */
[--C-:B-123--:R-:W-:Y:S02]  /*15080*/  HADD2.F32 R13, -RZ, R25.reuse.H0_H0 ;  /* 0x20000019ff0d7230 */ /* 0x10efe40000004100 */
[----:B------:R-:W-:Y:S02]  /*15090*/  HADD2.F32 R28, -RZ, R25.H1_H1 ;  /* 0x30000019ff1c7230 */ /* 0x000fe40000004100 */
[--C-:B----4-:R-:W-:Y:S02]  /*150a0*/  HADD2.F32 R0, -RZ, R5.reuse.H0_H0 ;  /* 0x20000005ff007230 */ /* 0x110fe40000004100 */
[----:B------:R-:W-:Y:S02]  /*150b0*/  HADD2.F32 R5, -RZ, R5.H1_H1 ;  /* 0x30000005ff057230 */ /* 0x000fe40000004100 */
        /* <DEDUP_REMOVED lines=14> */
[----:B------:R-:W-:Y:S01]  /*151a0*/  FMUL.FTZ R15, R15, R2 ;  /* 0x000000020f0f7220 */ /* 0x000fe20000410000 */
[----:B------:R-:W-:Y:S01]  /*151b0*/  HADD2.F32 R2, -RZ, R26.H0_H0 ;  /* 0x2000001aff027230 */ /* 0x000fe20000004100 */
[----:B------:R-:W-:Y:S01]  /*151c0*/  @!P0 FADD.FTZ R4, -R4, -RZ ;  /* 0x800000ff04048221 */ /* 0x000fe20000010100 */
[----:B------:R-:W-:Y:S01]  /*151d0*/  HADD2.F32 R0, -RZ, R27.H1_H1 ;  /* 0x3000001bff007230 */ /* 0x000fe20000004100 */
[----:B------:R-:W-:-:S02]  /*151e0*/  @!P0 FADD.FTZ R3, -R3, -RZ ;  /* 0x800000ff03038221 */ /* 0x000fc40000010100 */
[----:B------:R-:W-:Y:S02]  /*151f0*/  @!P0 FADD.FTZ R6, -R6, -RZ ;  /* 0x800000ff06068221 */ /* 0x000fe40000010100 */
[----:B------:R-:W-:Y:S01]  /*15200*/  @!P0 FADD.FTZ R7, -R7, -RZ ;  /* 0x800000ff07078221 */ /* 0x000fe20000010100 */
[----:B------:R-:W-:Y:S01]  /*15210*/  HADD2.F32 R19, -RZ, R26.H1_H1 ;  /* 0x3000001aff137230 */ /* 0x000fe20000004100 */
[----:B------:R-:W-:Y:S01]  /*15220*/  FMUL.FTZ R17, R17, R4 ;  /* 0x0000000411117220 */ /* 0x000fe20000410000 */
[----:B------:R-:W-:Y:S01]  /*15230*/  HADD2.F32 R4, -RZ, R20.H0_H0 ;  /* 0x20000014ff047230 */ /* 0x000fe20000004100 */
[----:B------:R-:W-:Y:S01]  /*15240*/  FMUL.FTZ R3, R2, R3 ;  /* 0x0000000302037220 */ /* 0x000fe20000410000 */
[----:B-----5:R-:W-:Y:S01]  /*15250*/  HADD2.F32 R2, -RZ, R9.H0_H0 ;  /* 0x20000009ff027230 */ /* 0x020fe20000004100 */
[----:B------:R-:W-:Y:S01]  /*15260*/  FMUL.FTZ R6, R5, R6 ;  /* 0x0000000605067220 */ /* 0x000fe20000410000 */
[----:B------:R-:W-:Y:S01]  /*15270*/  HADD2.F32 R5, -RZ, R8.H0_H0 ;  /* 0x20000008ff057230 */ /* 0x000fe20000004100 */
[----:B------:R-:W-:Y:S01]  /*15280*/  FMUL.FTZ R7, R0, R7 ;  /* 0x0000000700077220 */ /* 0x000fe20000410000 */
[----:B------:R-:W-:Y:S01]  /*15290*/  HADD2.F32 R0, -RZ, R21.H0_H0 ;  /* 0x20000015ff007230 */ /* 0x000fe20000004100 */
[----:B------:R-:W-:Y:S01]  /*152a0*/  @!P0 FADD.FTZ R12, -R12, -RZ ;  /* 0x800000ff0c0c8221 */ /* 0x000fe20000010100 */
[--C-:B------:R-:W-:Y:S01]  /*152b0*/  HADD2.F32 R24, -RZ, R11.reuse.H1_H1 ;  /* 0x3000000bff187230 */ /* 0x100fe20000004100 */
[----:B------:R-:W-:Y:S01]  /*152c0*/  FFMA.FTZ R4, R4, R5, R15 ;  /* 0x0000000504047223 */ /* 0x000fe2000001000f */
[----:B------:R-:W-:Y:S01]  /*152d0*/  HADD2.F32 R5, -RZ, R22.H0_H0 ;  /* 0x20000016ff057230 */ /* 0x000fe20000004100 */
[----:B------:R-:W-:Y:S01]  /*152e0*/  FMUL.FTZ R12, R19, R12 ;  /* 0x0000000c130c7220 */ /* 0x000fe20000410000 */
[----:B------:R-:W-:Y:S01]  /*152f0*/  HADD2.F32 R19, -RZ, R11.H0_H0 ;  /* 0x2000000bff137230 */ /* 0x000fe20000004100 */
[----:B------:R-:W-:Y:S01]  /*15300*/  FFMA.FTZ R0, R0, R2, R13 ;  /* 0x0000000200007223 */ /* 0x000fe2000001000d */
[----:B------:R-:W-:-:S02]  /*15310*/  HADD2.F32 R2, -RZ, R23.H0_H0 ;  /* 0x20000017ff027230 */ /* 0x000fc40000004100 */
[----:B------:R-:W-:Y:S02]  /*15320*/  HADD2.F32 R21, -RZ, R21.H1_H1 ;  /* 0x30000015ff157230 */ /* 0x000fe40000004100 */
        /* <DEDUP_REMOVED lines=17> */
.L_x_4238:
[----:B------:R-:W-:Y:S05]  /*15440*/  BSYNC B0 ;  /* 0x0000000000007941 */ /* 0x000fea0003800000 */
.L_x_4237:
[----:B------:R3:W-:Y:S01]  /*15450*/  STS.128 [R245+0x7800], R20 ;  /* 0x00780014f5007388 */ /* 0x0007e20000000c00 */
[----:B------:R-:W-:Y:S05]  /*15460*/  BRA `(.L_x_4192) ;  /* 0x000002e000007947 */ /* 0x000fea0003800000 */
.L_x_4160:
[----:B------:R-:W-:Y:S01]  /*15470*/  IMAD.IADD R133, R238, 0x1, -R133 ;  /* 0x00000001ee857824 */ /* 0x000fe200078e0a85 */
[C---:B------:R-:W-:Y:S02]  /*15480*/  IADD3 R14, R140.reuse, 0x10, RZ ;  /* 0x000000108c0e7810 */ /* 0x040fe40007ffe0ff */
[----:B------:R-:W-:-:S02]  /*15490*/  IADD3 R18, R140, 0x20, RZ ;  /* 0x000000208c127810 */ /* 0x000fc40007ffe0ff */
[-C--:B------:R-:W-:Y:S02]  /*154a0*/  ISETP.GE.AND P5, PT, R14, R133.reuse, PT ;  /* 0x000000850e00720c */ /* 0x080fe40003fa6270 */
[CC--:B------:R-:W-:Y:S02]  /*154b0*/  ISETP.GE.AND P6, PT, R140.reuse, R133.reuse, PT ;  /* 0x000000858c00720c */ /* 0x0c0fe40003fc6270 */
[----:B------:R-:W-:Y:S02]  /*154c0*/  IADD3 R16, R140, 0x30, RZ ;  /* 0x000000308c107810 */ /* 0x000fe40007ffe0ff */
[-C--:B------:R-:W-:Y:S02]  /*154d0*/  ISETP.GE.AND P4, PT, R18, R133.reuse, PT ;  /* 0x000000851200720c */ /* 0x080fe40003f86270 */
[----:B------:R-:W-:-:S05]  /*154e0*/  ISETP.GE.AND P2, PT, R16, R133, PT ;  /* 0x000000851000720c */ /* 0x000fca0003f46270 */
[----:B------:R-:W-:Y:S02]  /*154f0*/  @!P5 IADD3 R9, P1, R9, R136, RZ ;  /* 0x000000880909d210 */ /* 0x000fe40007f3e0ff */
[----:B------:R-:W-:-:S03]  /*15500*/  @!P6 LEA R6, P0, R136, c[0x0][0x160], 0x1 ;  /* 0x000058008806ea11 */ /* 0x000fc600078008ff */
[--C-:B------:R-:W-:Y:S01]  /*15510*/  @!P5 IMAD.X R4, R5, 0x1, R139.reuse, P1 ;  /* 0x000000010504d824 */ /* 0x100fe200008e068b */
[--C-:B------:R-:W-:Y:S01]  /*15520*/  @!P6 LEA.HI.X R7, R136, c[0x0][0x164], R139.reuse, 0x1, P0 ;  /* 0x000059008807ea11 */ /* 0x100fe200000f0c8b */
[----:B------:R-:W-:Y:S01]  /*15530*/  @!P4 IMAD.MOV.U32 R138, RZ, RZ, c[0x0][0x194] ;  /* 0x00006500ff8ac624 */ /* 0x000fe200078e00ff */
[----:B------:R-:W-:Y:S01]  /*15540*/  @!P5 LEA R8, P1, R9, c[0x0][0x160], 0x1 ;  /* 0x000058000908da11 */ /* 0x000fe200078208ff */
[----:B------:R-:W-:Y:S01]  /*15550*/  @!P2 IMAD.MOV.U32 R10, RZ, RZ, R136 ;  /* 0x000000ffff0aa224 */ /* 0x000fe200078e0088 */
[----:B------:R-:W-:Y:S01]  /*15560*/  @!P4 LEA R0, P0, R3, R136, 0x5 ;  /* 0x000000880300c211 */ /* 0x000fe200078028ff */
[----:B------:R-:W-:Y:S01]  /*15570*/  @!P2 IMAD.MOV.U32 R11, RZ, RZ, R139 ;  /* 0x000000ffff0ba224 */ /* 0x000fe200078e008b */
[----:B------:R-:W-:Y:S01]  /*15580*/  @!P5 LEA.HI.X R9, R9, c[0x0][0x164], R4, 0x1, P1 ;  /* 0x000059000909da11 */ /* 0x000fe200008f0c04 */
[----:B------:R-:W-:Y:S01]  /*15590*/  @!P2 IMAD.MOV.U32 R2, RZ, RZ, c[0x0][0x194] ;  /* 0x00006500ff02a624 */ /* 0x000fe200078e00ff */
[----:B------:R-:W-:Y:S01]  /*155a0*/  @!P4 LEA R12, P1, R0, c[0x0][0x160], 0x1 ;  /* 0x00005800000cca11 */ /* 0x000fe200078208ff */
[C---:B------:R-:W-:Y:S01]  /*155b0*/  @!P2 IMAD.WIDE.U32 R10, R3.reuse, 0x30, R10 ;  /* 0x00000030030aa825 */ /* 0x040fe200078e000a */
[----:B------:R-:W-:Y:S01]  /*155c0*/  @!P4 LEA.HI.X R3, R3, R139, R138, 0x5, P0 ;  /* 0x0000008b0303c211 */ /* 0x000fe200000f2c8a */
[----:B------:R-:W-:Y:S01]  /*155d0*/  @!PT LDS RZ, [RZ] ;  /* 0x00000000fffff984 */ /* 0x000fe20000000800 */
[----:B------:R-:W-:Y:S01]  /*155e0*/  @!PT LDS RZ, [RZ] ;  /* 0x00000000fffff984 */ /* 0x000fe20000000800 */
[----:B------:R-:W-:Y:S01]  /*155f0*/  @!PT LDS RZ, [RZ] ;  /* 0x00000000fffff984 */ /* 0x000fe20000000800 */
[----:B------:R1:W-:Y:S02]  /*15600*/  @!P6 LDGSTS.E.BYPASS.LTC128B.128 [R245], [R6.64] ;  /* 0x0000000006f5efae */ /* 0x0003e4000b901d46 */
[----:B------:R-:W-:Y:S01]  /*15610*/  @!P2 IMAD R2, R2, 0x30, RZ ;  /* 0x000000300202a824 */ /* 0x000fe200078e02ff */
[----:B------:R-:W-:Y:S01]  /*15620*/  @!P4 LEA.HI.X R13, R0, c[0x0][0x164], R3, 0x1, P1 ;  /* 0x00005900000dca11 */ /* 0x000fe200008f0c03 */
[----:B------:R1:W-:Y:S02]  /*15630*/  @!P6 LDGSTS.E.BYPASS.LTC128B.128 [R245+0x2000], [R6.64+0x80] ;  /* 0x0200008006f5efae */ /* 0x0003e4000b901d46 */
[----:B------:R-:W-:Y:S01]  /*15640*/  @!P2 IMAD.IADD R5, R11, 0x1, R2 ;  /* 0x000000010b05a824 */ /* 0x000fe200078e0202 */
[C---:B------:R-:W-:Y:S01]  /*15650*/  @!P2 LEA R2, P0, R10.reuse, c[0x0][0x160], 0x1 ;  /* 0x000058000a02aa11 */ /* 0x040fe200078008ff */
[----:B------:R1:W-:Y:S03]  /*15660*/  @!P6 LDGSTS.E.BYPASS.LTC128B.128 [R245+0x4000], [R6.64+0x100] ;  /* 0x0400010006f5efae */ /* 0x0003e6000b901d46 */
[----:B------:R-:W-:Y:S01]  /*15670*/  @!P2 LEA.HI.X R3, R10, c[0x0][0x164], R5, 0x1, P0 ;  /* 0x000059000a03aa11 */ /* 0x000fe200000f0c05 */
[----:B------:R1:W-:Y:S04]  /*15680*/  @!P6 LDGSTS.E.BYPASS.LTC128B.128 [R245+0x6000], [R6.64+0x180] ;  /* 0x0600018006f5efae */ /* 0x0003e8000b901d46 */
[----:B------:R1:W-:Y:S04]  /*15690*/  @!P5 LDGSTS.E.BYPASS.LTC128B.128 [R245+0x800], [R8.64] ;  /* 0x0080000008f5dfae */ /* 0x0003e8000b901d46 */
[----:B------:R1:W-:Y:S04]  /*156a0*/  @!P5 LDGSTS.E.BYPASS.LTC128B.128 [R245+0x2800], [R8.64+0x80] ;  /* 0x0280008008f5dfae */ /* 0x0003e8000b901d46 */
[----:B------:R1:W-:Y:S04]  /*156b0*/  @!P5 LDGSTS.E.BYPASS.LTC128B.128 [R245+0x4800], [R8.64+0x100] ;  /* 0x0480010008f5dfae */ /* 0x0003e8000b901d46 */
        /* <DEDUP_REMOVED lines=8> */
[----:B------:R1:W-:Y:S02]  /*15740*/  @!P2 LDGSTS.E.BYPASS.LTC128B.128 [R245+0x7800], [R2.64+0x180] ;  /* 0x0780018002f5afae */ /* 0x0003e4000b901d46 */
.L_x_4192:
[----:B------:R-:W-:Y:S05]  /*15750*/  BSYNC B2 ;  /* 0x0000000000027941 */ /* 0x000fea0003800000 */
.L_x_4159:
[----:B-1----:R-:W-:Y:S01]  /*15760*/  LEA R3, R165, 0xffffffc0, 0x6 ;  /* 0xffffffc0a5037811 */ /* 0x002fe200078e30ff */
[----:B------:R-:W-:Y:S01]  /*15770*/  IMAD.SHL.U32 R49, R130, 0x40, RZ ;  /* 0x0000004082317824 */ /* 0x000fe200078e00ff */
[----:B------:R-:W-:-:S02]  /*15780*/  LOP3.LUT R0, R131, 0xfffffff0, RZ, 0xc0, !PT ;  /* 0xfffffff083007812 */ /* 0x000fc400078ec0ff */
[----:B------:R-:W-:Y:S01]  /*15790*/  LOP3.LUT R7, R130, 0xfffffff8, RZ, 0xc0, !PT ;  /* 0xfffffff882077812 */ /* 0x000fe200078ec0ff */
[----:B------:R-:W-:Y:S01]  /*157a0*/  IMAD.IADD R5, R58, 0x1, -R3 ;  /* 0x000000013a057824 */ /* 0x000fe200078e0a03 */
[----:B------:R-:W-:Y:S02]  /*157b0*/  LOP3.LUT R49, R49, 0xfffffe00, RZ, 0xc0, !PT ;  /* 0xfffffe0031317812 */ /* 0x000fe400078ec0ff */
[----:B------:R-:W-:Y:S02]  /*157c0*/  IADD3 R0, -R7, R56, -R0 ;  /* 0x0000003807007210 */ /* 0x000fe40007ffe900 */
[-C--:B------:R-:W-:Y:S02]  /*157d0*/  ISETP.GE.AND P1, PT, R140, R5.reuse, PT ;  /* 0x000000058c00720c */ /* 0x080fe40003f26270 */
[-C--:B------:R-:W-:Y:S02]  /*157e0*/  ISETP.GE.AND P4, PT, R14, R5.reuse, PT ;  /* 0x000000050e00720c */ /* 0x080fe40003f86270 */
[----:B------:R-:W-:-:S02]  /*157f0*/  ISETP.GE.AND P0, PT, R18, R5, PT ;  /* 0x000000051200720c */ /* 0x000fc40003f06270 */
[-C--:B------:R-:W-:Y:S02]  /*15800*/  ISETP.GE.AND P2, PT, R16, R5.reuse, PT ;  /* 0x000000051000720c */ /* 0x080fe40003f46270 */
[-C--:B------:R-:W-:Y:S02]  /*15810*/  ISETP.GE.AND P6, PT, R14, R5.reuse, PT ;  /* 0x000000050e00720c */ /* 0x080fe40003fc6270 */
[----:B------:R-:W-:-:S03]  /*15820*/  ISETP.GE.AND P5, PT, R18, R5, PT ;  /* 0x000000051200720c */ /* 0x000fc60003fa6270 */
[----:B------:R-:W-:-:S04]  /*15830*/  @!P1 IMAD.MOV.U32 R234, RZ, RZ, R236 ;  /* 0x000000ffffea9224 */ /* 0x000fc800078e00ec */
[----:B------:R-:W-:Y:S01]  /*15840*/  @!P0 IMAD.MOV.U32 R6, RZ, RZ, c[0x0][0x198] ;  /* 0x00006600ff068624 */ /* 0x000fe200078e00ff */
[----:B------:R-:W-:Y:S01]  /*15850*/  @!PT LDS RZ, [RZ] ;  /* 0x00000000fffff984 */ /* 0x000fe20000000800 */
[----:B------:R-:W-:Y:S01]  /*15860*/  @!PT LDS RZ, [RZ] ;  /* 0x00000000fffff984 */ /* 0x000fe20000000800 */
[----:B------:R-:W-:Y:S01]  /*15870*/  @!PT LDS RZ, [RZ] ;  /* 0x00000000fffff984 */ /* 0x000fe20000000800 */
[----:B------:R1:W-:Y:S01]  /*15880*/  @!P1 LDGSTS.E.BYPASS.LTC128B.128 [R245+0x8000], [R234.64] ;  /* 0x08000000eaf59fae */ /* 0x0003e2000b901d46 */
[----:B------:R-:W-:Y:S02]  /*15890*/  @!P0 IMAD.MOV.U32 R7, RZ, RZ, c[0x0][0x19c] ;  /* 0x00006700ff078624 */ /* 0x000fe400078e00ff */
[----:B------:R-:W-:Y:S01]  /*158a0*/  @!P2 IMAD.MOV.U32 R4, RZ, RZ, c[0x0][0x198] ;  /* 0x00006600ff04a624 */ /* 0x000fe200078e00ff */
[----:B------:R1:W-:Y:S01]  /*158b0*/  @!P1 LDGSTS.E.BYPASS.LTC128B.128 [R245+0xa000], [R234.64+0x80] ;  /* 0x0a000080eaf59fae */ /* 0x0003e2000b901d46 */
[----:B------:R-:W-:-:S03]  /*158c0*/  @!P2 IMAD.MOV.U32 R2, RZ, RZ, c[0x0][0x19c] ;  /* 0x00006700ff02a624 */ /* 0x000fc600078e00ff */
[----:B------:R1:W-:Y:S01]  /*158d0*/  @!P1 LDGSTS.E.BYPASS.LTC128B.128 [R245+0xc000], [R234.64+0x100] ;  /* 0x0c000100eaf59fae */ /* 0x0003e2000b901d46 */
[----:B------:R-:W-:-:S03]  /*158e0*/  @!P2 IMAD R2, R2, 0x60, RZ ;  /* 0x000000600202a824 */ /* 0x000fc600078e02ff */
[----:B------:R1:W-:Y:S01]  /*158f0*/  @!P1 LDGSTS.E.BYPASS.LTC128B.128 [R245+0xe000], [R234.64+0x180] ;  /* 0x0e000180eaf59fae */ /* 0x0003e2000b901d46 */
[----:B------:R-:W-:-:S04]  /*15900*/  @!P4 LEA R10, P1, R55, R236, 0x1 ;  /* 0x000000ec370ac211 */ /* 0x000fc800078208ff */
[----:B------:R-:W-:Y:S02]  /*15910*/  @!P4 LEA.HI.X R11, R55, R235, R54, 0x1, P1 ;  /* 0x000000eb370bc211 */ /* 0x000fe400008f0c36 */
[----:B------:R-:W-:-:S03]  /*15920*/  @!P0 LEA R8, P1, R6, R236, 0x6 ;  /* 0x000000ec06088211 */ /* 0x000fc600078230ff */
[----:B------:R4:W-:Y:S01]  /*15930*/  @!P4 LDGSTS.E.BYPASS.LTC128B.128 [R245+0x8800], [R10.64] ;  /* 0x088000000af5cfae */ /* 0x0009e2000b901d46 */
[----:B------:R-:W-:Y:S02]  /*15940*/  @!P0 LEA.HI.X R9, R6, R235, R7, 0x6, P1 ;  /* 0x000000eb06098211 */ /* 0x000fe400008f3407 */
[----:B------:R-:W-:Y:S01]  /*15950*/  SHF.R.S32.HI R6, RZ, 0x4, R131 ;  /* 0x00000004ff067819 */ /* 0x000fe20000011483 */
[----:B------:R4:W-:Y:S03]  /*15960*/  @!P4 LDGSTS.E.BYPASS.LTC128B.128 [R245+0xa800], [R10.64+0x80] ;  /* 0x0a8000800af5cfae */ /* 0x0009e6000b901d46 */
[----:B------:R-:W-:Y:S01]  /*15970*/  LEA.HI R131, R131, R6, RZ, 0x1 ;  /* 0x0000000683837211 */ /* 0x000fe200078f08ff */
[----:B------:R4:W-:Y:S03]  /*15980*/  @!P4 LDGSTS.E.BYPASS.LTC128B.128 [R245+0xc800], [R10.64+0x100] ;  /* 0x0c8001000af5cfae */ /* 0x0009e6000b901d46 */
[----:B------:R-:W-:Y:S01]  /*15990*/  LOP3.LUT R131, R131, 0xfffffffe, RZ, 0xc0, !PT ;  /* 0xfffffffe83837812 */ /* 0x000fe200078ec0ff */
[----:B------:R4:W-:Y:S01]  /*159a0*/  @!P4 LDGSTS.E.BYPASS.LTC128B.128 [R245+0xe800], [R10.64+0x180] ;  /* 0x0e8001800af5cfae */ /* 0x0009e2000b901d46 */
[----:B------:R-:W-:-:S03]  /*159b0*/  ISETP.GE.AND P4, PT, R16, R5, PT ;  /* 0x000000051000720c */ /* 0x000fc60003f86270 */
[----:B------:R5:W-:Y:S01]  /*159c0*/  @!P0 LDGSTS.E.BYPASS.LTC128B.128 [R245+0x9000], [R8.64] ;  /* 0x0900000008f58fae */ /* 0x000be2000b901d46 */
[----:B-1----:R-:W-:Y:S02]  /*159d0*/  @!P2 IMAD.MOV.U32 R234, RZ, RZ, R236 ;  /* 0x000000ffffeaa224 */ /* 0x002fe400078e00ec */
[----:B------:R-:W-:Y:S01]  /*159e0*/  IMAD.IADD R6, R6, 0x1, -R131 ;  /* 0x0000000106067824 */ /* 0x000fe200078e0a83 */
[----:B------:R5:W-:Y:S01]  /*159f0*/  @!P0 LDGSTS.E.BYPASS.LTC128B.128 [R245+0xb000], [R8.64+0x80] ;  /* 0x0b00008008f58fae */ /* 0x000be2000b901d46 */
[----:B--2---:R-:W-:Y:S01]  /*15a00*/  @!P2 IMAD.WIDE.U32 R12, R4, 0x60, R234 ;  /* 0x00000060040ca825 */ /* 0x004fe200078e00ea */
[----:B------:R-:W-:Y:S02]  /*15a10*/  @!P6 LEA R4, P1, R125, R242, 0x1 ;  /* 0x000000f27d04e211 */ /* 0x000fe400078208ff */
[----:B------:R5:W-:Y:S01]  /*15a20*/  @!P0 LDGSTS.E.BYPASS.LTC128B.128 [R245+0xd000], [R8.64+0x100] ;  /* 0x0d00010008f58fae */ /* 0x000be2000b901d46 */
[----:B------:R-:W-:Y:S02]  /*15a30*/  @!P2 IMAD.IADD R13, R13, 0x1, R2 ;  /* 0x000000010d0da824 */ /* 0x000fe400078e0202 */
[----:B------:R-:W-:Y:S01]  /*15a40*/  IMAD.SHL.U32 R2, R57, 0x40, RZ ;  /* 0x0000004039027824 */ /* 0x000fe200078e00ff */
[----:B------:R5:W-:Y:S01]  /*15a50*/  @!P0 LDGSTS.E.BYPASS.LTC128B.128 [R245+0xf000], [R8.64+0x180] ;  /* 0x0f00018008f58fae */ /* 0x000be2000b901d46 */
[C---:B------:R-:W-:Y:S01]  /*15a60*/  ISETP.GE.AND P0, PT, R140.reuse, R5, PT ;  /* 0x000000058c00720c */ /* 0x040fe20003f06270 */
[----:B------:R-:W-:Y:S01]  /*15a70*/  IMAD.SHL.U32 R140, R140, 0x8, RZ ;  /* 0x000000088c8c7824 */ /* 0x000fe200078e00ff */
[----:B------:R-:W-:Y:S01]  /*15a80*/  @!P6 LEA.HI.X R5, R125, R243, R124, 0x1, P1 ;  /* 0x000000f37d05e211 */ /* 0x000fe200008f0c7c */
[----:B------:R1:W-:Y:S01]  /*15a90*/  @!P2 LDGSTS.E.BYPASS.LTC128B.128 [R245+0x9800], [R12.64] ;  /* 0x098000000cf5afae */ /* 0x0003e2000b901d46 */
[----:B------:R-:W-:Y:S01]  /*15aa0*/  LOP3.LUT R7, R2, 0x1c0, RZ, 0xc0, !PT ;  /* 0x000001c002077812 */ /* 0x000fe200078ec0ff */
[----:B------:R-:W-:-:S02]  /*15ab0*/  @!P5 IMAD.MOV.U32 R2, RZ, RZ, c[0x0][0x1a4] ;  /* 0x00006900ff02d624 */ /* 0x000fc400078e00ff */
[----:B------:R1:W-:Y:S01]  /*15ac0*/  @!P2 LDGSTS.E.BYPASS.LTC128B.128 [R245+0xb800], [R12.64+0x80] ;  /* 0x0b8000800cf5afae */ /* 0x0003e2000b901d46 */
[----:B------:R-:W-:Y:S02]  /*15ad0*/  LOP3.LUT R140, R7, 0x8, R140, 0xf8, !PT ;  /* 0x00000008078c7812 */ /* 0x000fe400078ef88c */
[----:B------:R-:W-:Y:S01]  /*15ae0*/  SHF.R.U32.HI R233, RZ, 0x3, R7 ;  /* 0x00000003ffe97819 */ /* 0x000fe20000011607 */
[----:B------:R1:W-:Y:S01]  /*15af0*/  @!P2 LDGSTS.E.BYPASS.LTC128B.128 [R245+0xd800], [R12.64+0x100] ;  /* 0x0d8001000cf5afae */ /* 0x0003e2000b901d46 */
[----:B------:R-:W-:Y:S01]  /*15b00*/  SHF.R.S32.HI R7, RZ, 0x1f, R56 ;  /* 0x0000001fff077819 */ /* 0x000fe20000011438 */
[----:B----4-:R-:W-:Y:S01]  /*15b10*/  @!P4 IMAD.MOV.U32 R10, RZ, RZ, c[0x0][0x1a4] ;  /* 0x00006900ff0ac624 */ /* 0x010fe200078e00ff */
[----:B------:R-:W-:Y:S01]  /*15b20*/  LOP3.LUT R233, R140, R233, RZ, 0x3c, !PT ;  /* 0x000000e98ce97212 */ /* 0x000fe200078e3cff */
[----:B------:R1:W-:Y:S01]  /*15b30*/  @!P2 LDGSTS.E.BYPASS.LTC128B.128 [R245+0xf800], [R12.64+0x180] ;  /* 0x0f8001800cf5afae */ /* 0x0003e2000b901d46 */
[----:B------:R-:W-:Y:S01]  /*15b40*/  R2P PR, R0, 0x6 ;  /* 0x0000000600007804 */ /* 0x000fe20000000000 */
[----:B------:R-:W-:Y:S01]  /*15b50*/  @!P4 IMAD.MOV.U32 R11, RZ, RZ, c[0x0][0x1a0] ;  /* 0x00006800ff0bc624 */ /* 0x000fe200078e00ff */
[----:B------:R-:W-:Y:S01]  /*15b60*/  LEA.HI R0, R7, R56, RZ, 0x5 ;  /* 0x0000003807007211 */ /* 0x000fe200078f28ff */
[----:B------:R-:W0:Y:S01]  /*15b70*/  LDGDEPBAR ;  /* 0x00000000000079af */ /* 0x000e220000000000 */
[----:B------:R-:W-:-:S02]  /*15b80*/  IMAD R233, R6, 0x200, R233 ;  /* 0x0000020006e97824 */ /* 0x000fc400078e02e9 */
[----:B------:R-:W-:Y:S01]  /*15b90*/  @!P5 IMAD.MOV.U32 R7, RZ, RZ, c[0x0][0x1a0] ;  /* 0x00006800ff07d624 */ /* 0x000fe200078e00ff */
[----:B------:R-:W-:Y:S01]  /*15ba0*/  SHF.R.S32.HI R0, RZ, 0x5, R0 ;  /* 0x00000005ff007819 */ /* 0x000fe20000011400 */
[----:B------:R-:W-:Y:S02]  /*15bb0*/  IMAD.SHL.U32 R6, R6, 0x8, RZ ;  /* 0x0000000806067824 */ /* 0x000fe400078e00ff */
[----:B-----5:R-:W-:Y:S02]  /*15bc0*/  IMAD.SHL.U32 R9, R129, 0x40, RZ ;  /* 0x0000004081097824 */ /* 0x020fe400078e00ff */
[----:B------:R-:W-:Y:S02]  /*15bd0*/  @!P4 IMAD R10, R10, 0x60, RZ ;  /* 0x000000600a0ac824 */ /* 0x000fe400078e02ff */
[----:B------:R-:W-:Y:S01]  /*15be0*/  @!P4 IMAD.WIDE.U32 R14, R11, 0x60, R242 ;  /* 0x000000600b0ec825 */ /* 0x000fe200078e00f2 */
[----:B------:R-:W-:-:S03]  /*15bf0*/  LOP3.LUT R9, R9, 0x1c0, RZ, 0xc0, !PT ;  /* 0x000001c009097812 */ /* 0x000fc600078ec0ff */
[----:B------:R-:W-:Y:S01]  /*15c00*/  @!P4 IMAD.IADD R11, R15, 0x1, R10 ;  /* 0x000000010f0bc824 */ /* 0x000fe200078e020a */
[----:B------:R-:W-:Y:S01]  /*15c10*/  LOP3.LUT R6, R9, 0x8, R6, 0xf8, !PT ;  /* 0x0000000809067812 */ /* 0x000fe200078ef806 */
[----:B------:R-:W-:Y:S01]  /*15c20*/  @!P4 IMAD.MOV.U32 R10, RZ, RZ, R14 ;  /* 0x000000ffff0ac224 */ /* 0x000fe200078e000e */
[----:B------:R-:W-:Y:S01]  /*15c30*/  SHF.R.U32.HI R9, RZ, 0x3, R9 ;  /* 0x00000003ff097819 */ /* 0x000fe20000011609 */
[----:B------:R-:W-:Y:S02]  /*15c40*/  IMAD.SHL.U32 R233, R233, 0x2, RZ ;  /* 0x00000002e9e97824 */ /* 0x000fe400078e00ff */
[----:B------:R-:W-:Y:S01]  /*15c50*/  IMAD.SHL.U32 R56, R56, 0x2, RZ ;  /* 0x0000000238387824 */ /* 0x000fe200078e00ff */
[----:B------:R-:W-:-:S04]  /*15c60*/  DEPBAR.LE SB0, 0x0 ;  /* 0x000080000000791a */ /* 0x000fc80000000000 */
[----:B------:R-:W-:Y:S01]  /*15c70*/  BAR.SYNC.DEFER_BLOCKING 0x0 ;  /* 0x0000000000007b1d */ /* 0x000fe20000010000 */
[----:B------:R-:W-:-:S05]  /*15c80*/  IADD3 R231, R233, 0x8020, RZ ;  /* 0x00008020e9e77810 */ /* 0x000fca0007ffe0ff */
        /* <DEDUP_REMOVED lines=11> */
[----:B-1----:R-:W-:-:S03]  /*15d40*/  @!P5 LEA R12, P0, R7, R242, 0x6 ;  /* 0x000000f2070cd211 */ /* 0x002fc600078030ff */
[----:B------:R-:W-:Y:S01]  /*15d50*/  @P6 STS.128 [R245+0x10800], RZ ;  /* 0x010800fff5006388 */ /* 0x000fe20000000c00 */
[----:B------:R-:W-:Y:S01]  /*15d60*/  @!P5 LEA.HI.X R13, R7, R243, R2, 0x6, P0 ;  /* 0x000000f3070dd211 */ /* 0x000fe200000f3402 */
[----:B------:R-:W-:Y:S01]  /*15d70*/  IMAD R7, R0, 0x400, R49 ;  /* 0x0000040000077824 */ /* 0x000fe200078e0231 */
[----:B------:R-:W-:Y:S01]  /*15d80*/  LOP3.LUT R2, R6, R9, RZ, 0x3c, !PT ;  /* 0x0000000906027212 */ /* 0x000fe200078e3cff */
[----:B------:R-:W-:Y:S01]  /*15d90*/  @P6 STS.128 [R245+0x12800], RZ ;  /* 0x012800fff5006388 */ /* 0x000fe20000000c00 */
[----:B------:R-:W-:Y:S02]  /*15da0*/  IADD3 R0, R233, 0x8000, RZ ;  /* 0x00008000e9007810 */ /* 0x000fe40007ffe0ff */
[----:B------:R-:W-:Y:S01]  /*15db0*/  LOP3.LUT R6, R56, 0x6, RZ, 0xc0, !PT ;  /* 0x0000000638067812 */ /* 0x000fe200078ec0ff */
[----:B------:R-:W-:Y:S01]  /*15dc0*/  @P6 STS.128 [R245+0x14800], RZ ;  /* 0x014800fff5006388 */ /* 0x000fe20000000c00 */
[----:B------:R-:W-:Y:S02]  /*15dd0*/  IMAD.IADD R234, R2, 0x1, R7 ;  /* 0x0000000102ea7824 */ /* 0x000fe400078e0207 */
[----:B------:R-:W-:Y:S01]  /*15de0*/  IMAD.MOV.U32 R7, RZ, RZ, 0x10 ;  /* 0x00000010ff077424 */ /* 0x000fe200078e00ff */
[----:B------:R-:W-:Y:S01]  /*15df0*/  @P6 STS.128 [R245+0x16800], RZ ;  /* 0x016800fff5006388 */ /* 0x000fe20000000c00 */
[----:B------:R-:W-:-:S02]  /*15e00*/  IMAD.SHL.U32 R234, R234, 0x2, RZ ;  /* 0x00000002eaea7824 */ /* 0x000fc400078e00ff */
[----:B------:R-:W-:Y:S01]  /*15e10*/  IMAD R6, R165, 0x40, R6 ;  /* 0x00000040a5067824 */ /* 0x000fe200078e0206 */
[----:B------:R-:W-:Y:S01]  /*15e20*/  @!PT LDS RZ, [RZ] ;  /* 0x00000000fffff984 */ /* 0x000fe20000000800 */
[----:B------:R-:W-:Y:S01]  /*15e30*/  @!PT LDS RZ, [RZ] ;  /* 0x00000000fffff984 */ /* 0x000fe20000000800 */
[----:B------:R-:W-:Y:S01]  /*15e40*/  @!PT LDS RZ, [RZ] ;  /* 0x00000000fffff984 */ /* 0x000fe20000000800 */
[----:B------:R1:W-:Y:S01]  /*15e50*/  @!P6 LDGSTS.E.BYPASS.LTC128B.128 [R245+0x10800], [R4.64] ;  /* 0x1080000004f5efae */ /* 0x0003e2000b901d46 */
[----:B------:R-:W-:-:S03]  /*15e60*/  SEL R7, R7, 0xfffffff0, !P1 ;  /* 0xfffffff007077807 */ /* 0x000fc60004800000 */
[----:B------:R1:W-:Y:S02]  /*15e70*/  @!P6 LDGSTS.E.BYPASS.LTC128B.128 [R245+0x12800], [R4.64+0x80] ;  /* 0x1280008004f5efae */ /* 0x0003e4000b901d46 */
[----:B------:R-:W-:Y:S02]  /*15e80*/  IMAD R232, R7, 0x2, R234 ;  /* 0x0000000207e87824 */ /* 0x000fe400078e02ea */
        /* <DEDUP_REMOVED lines=10> */
[----:B------:R4:W-:Y:S01]  /*15f30*/  @!P5 LDGSTS.E.BYPASS.LTC128B.128 [R245+0x13000], [R12.64+0x80] ;  /* 0x130000800cf5dfae */ /* 0x0009e2000b901d46 */
[----:B-1----:R-:W-:-:S03]  /*15f40*/  IMAD.MOV.U32 R5, RZ, RZ, 0x20 ;  /* 0x00000020ff057424 */ /* 0x002fc600078e00ff */
[----:B------:R4:W-:Y:S04]  /*15f50*/  @!P5 LDGSTS.E.BYPASS.LTC128B.128 [R245+0x15000], [R12.64+0x100] ;  /* 0x150001000cf5dfae */ /* 0x0009e8000b901d46 */
[----:B------:R4:W-:Y:S01]  /*15f60*/  @!P5 LDGSTS.E.BYPASS.LTC128B.128 [R245+0x17000], [R12.64+0x180] ;  /* 0x170001800cf5dfae */ /* 0x0009e2000b901d46 */
[----:B------:R-:W-:Y:S02]  /*15f70*/  SEL R5, R5, 0xffffffe0, !P2 ;  /* 0xffffffe005057807 */ /* 0x000fe40005000000 */
[----:B------:R-:W-:Y:S01]  /*15f80*/  R2P PR, R57, 0x6 ;  /* 0x0000000639007804 */ /* 0x000fe20000000000 */
[----:B------:R-:W-:Y:S02]  /*15f90*/  @P4 STS.128 [R245+0x11800], RZ ;  /* 0x011800fff5004388 */ /* 0x000fe40000000c00 */
[----:B------:R-:W-:-:S02]  /*15fa0*/  IMAD R230, R5, 0x2, R234 ;  /* 0x0000000205e67824 */ /* 0x000fc400078e02ea */
[----:B------:R-:W-:Y:S01]  /*15fb0*/  @P4 STS.128 [R245+0x13800], RZ ;  /* 0x013800fff5004388 */ /* 0x000fe20000000c00 */
[----:B------:R-:W-:-:S03]  /*15fc0*/  IMAD R229, R5, 0x2, R232 ;  /* 0x0000000205e57824 */ /* 0x000fc600078e02e8 */
[----:B------:R-:W-:Y:S04]  /*15fd0*/  @P4 STS.128 [R245+0x15800], RZ ;  /* 0x015800fff5004388 */ /* 0x000fe80000000c00 */
[----:B------:R-:W-:Y:S01]  /*15fe0*/  @P4 STS.128 [R245+0x17800], RZ ;  /* 0x017800fff5004388 */ /* 0x000fe20000000c00 */
[----:B------:R-:W-:Y:S01]  /*15ff0*/  @P1 IADD3 R231, R0, -0x20, RZ ;  /* 0xffffffe000e71810 */ /* 0x000fe20007ffe0ff */
[----:B------:R-:W-:Y:S02]  /*16000*/  IMAD.MOV.U32 R0, RZ, RZ, 0x40 ;  /* 0x00000040ff007424 */ /* 0x000fe400078e00ff */
[----:B------:R-:W-:Y:S01]  /*16010*/  @!PT LDS RZ, [RZ] ;  /* 0x00000000fffff984 */ /* 0x000fe20000000800 */
[----:B------:R-:W-:Y:S01]  /*16020*/  @!PT LDS RZ, [RZ] ;  /* 0x00000000fffff984 */ /* 0x000fe20000000800 */
[----:B------:R-:W-:Y:S01]  /*16030*/  @!PT LDS RZ, [RZ] ;  /* 0x00000000fffff984 */ /* 0x000fe20000000800 */
[----:B------:R1:W-:Y:S01]  /*16040*/  @!P4 LDGSTS.E.BYPASS.LTC128B.128 [R245+0x11800], [R10.64] ;  /* 0x118000000af5cfae */ /* 0x0003e2000b901d46 */
[C---:B------:R-:W-:Y:S02]  /*16050*/  IADD3 R223, R231.reuse, 0x800, RZ ;  /* 0x00000800e7df7810 */ /* 0x040fe40007ffe0ff */
[----:B------:R-:W-:Y:S01]  /*16060*/  SEL R0, R0, 0xffffffc0, !P2 ;  /* 0xffffffc000007807 */ /* 0x000fe20005000000 */
[----:B------:R1:W-:Y:S01]  /*16070*/  @!P4 LDGSTS.E.BYPASS.LTC128B.128 [R245+0x13800], [R10.64+0x80] ;  /* 0x138000800af5cfae */ /* 0x0003e2000b901d46 */
[----:B------:R-:W-:-:S02]  /*16080*/  IADD3 R222, R231, 0x1000, RZ ;  /* 0x00001000e7de7810 */ /* 0x000fc40007ffe0ff */
[----:B------:R-:W-:Y:S01]  /*16090*/  IADD3 R221, R231, 0x1800, RZ ;  /* 0x00001800e7dd7810 */ /* 0x000fe20007ffe0ff */
[----:B------:R1:W-:Y:S01]  /*160a0*/  @!P4 LDGSTS.E.BYPASS.LTC128B.128 [R245+0x15800], [R10.64+0x100] ;  /* 0x158001000af5cfae */ /* 0x0003e2000b901d46 */
[----:B------:R-:W-:Y:S01]  /*160b0*/  IMAD.IADD R227, R233, 0x1, R0 ;  /* 0x00000001e9e37824 */ /* 0x000fe200078e0200 */
[C---:B------:R-:W-:Y:S01]  /*160c0*/  IADD3 R219, R231.reuse, 0x2000, RZ ;  /* 0x00002000e7db7810 */ /* 0x040fe20007ffe0ff */
[----:B------:R-:W-:Y:S01]  /*160d0*/  IMAD.IADD R220, R0, 0x1, R231 ;  /* 0x0000000100dc7824 */ /* 0x000fe200078e02e7 */
[----:B------:R1:W-:Y:S01]  /*160e0*/  @!P4 LDGSTS.E.BYPASS.LTC128B.128 [R245+0x17800], [R10.64+0x180] ;  /* 0x178001800af5cfae */ /* 0x0003e2000b901d46 */
[C---:B------:R-:W-:Y:S02]  /*160f0*/  IADD3 R218, R231.reuse, 0x2800, RZ ;  /* 0x00002800e7da7810 */ /* 0x040fe40007ffe0ff */
[C---:B------:R-:W-:Y:S01]  /*16100*/  IADD3 R217, R231.reuse, 0x3000, RZ ;  /* 0x00003000e7d97810 */ /* 0x040fe20007ffe0ff */
[----:B------:R-:W-:Y:S01]  /*16110*/  LDSM.16.M88.4 R88, [R234] ;  /* 0x00000000ea58783b */ /* 0x000fe20000000200 */
[----:B------:R-:W-:-:S02]  /*16120*/  IADD3 R216, R231, 0x3800, RZ ;  /* 0x00003800e7d87810 */ /* 0x000fc40007ffe0ff */
[C---:B------:R-:W-:Y:S01]  /*16130*/  IADD3 R215, R231.reuse, 0x4000, RZ ;  /* 0x00004000e7d77810 */ /* 0x040fe20007ffe0ff */
[----:B------:R-:W5:Y:S01]  /*16140*/  LDSM.16.M88.4 R60, [R233+0x8000] ;  /* 0x00800000e93c783b */ /* 0x000f620000000200 */
[C---:B------:R-:W-:Y:S02]  /*16150*/  IADD3 R214, R231.reuse, 0x4800, RZ ;  /* 0x00004800e7d67810 */ /* 0x040fe40007ffe0ff */
[C---:B------:R-:W-:Y:S01]  /*16160*/  IADD3 R213, R231.reuse, 0x5000, RZ ;  /* 0x00005000e7d57810 */ /* 0x040fe20007ffe0ff */
[----:B------:R-:W3:Y:S01]  /*16170*/  LDSM.16.M88.4 R40, [R233+0x8800] ;  /* 0x00880000e928783b */ /* 0x000ee20000000200 */
[C---:B------:R-:W-:Y:S02]  /*16180*/  IADD3 R212, R231.reuse, 0x5800, RZ ;  /* 0x00005800e7d47810 */ /* 0x040fe40007ffe0ff */
[C---:B------:R-:W-:Y:S01]  /*16190*/  IADD3 R211, R231.reuse, 0x6000, RZ ;  /* 0x00006000e7d37810 */ /* 0x040fe20007ffe0ff */
[----:B----4-:R-:W4:Y:S01]  /*161a0*/  LDSM.16.M88.4 R12, [R233+0x9000] ;  /* 0x00900000e90c783b */ /* 0x010f220000000200 */
[----:B------:R-:W-:-:S02]  /*161b0*/  IADD3 R210, R231, 0x6800, RZ ;  /* 0x00006800e7d27810 */ /* 0x000fc40007ffe0ff */
[C---:B------:R-:W-:Y:S01]  /*161c0*/  IADD3 R209, R231.reuse, 0x7000, RZ ;  /* 0x00007000e7d17810 */ /* 0x040fe20007ffe0ff */
[----:B---3--:R-:W1:Y:S01]  /*161d0*/  LDSM.16.M88.4 R20, [R233+0x9800] ;  /* 0x00980000e914783b */ /* 0x008e620000000200 */
[----:B------:R-:W-:-:S03]  /*161e0*/  IADD3 R208, R231, 0x7800, RZ ;  /* 0x00007800e7d07810 */ /* 0x000fc60007ffe0ff */
[----:B------:R-:W-:Y:S04]  /*161f0*/  LDSM.16.M88.4 R36, [R232] ;  /* 0x00000000e824783b */ /* 0x000fe80000000200 */
[----:B------:R-:W3:Y:S04]  /*16200*/  LDSM.16.M88.4 R24, [R231] ;  /* 0x00000000e718783b */ /* 0x000ee80000000200 */
[----:B------:R-:W1:Y:S04]  /*16210*/  LDSM.16.M88.4 R28, [R231+0x800] ;  /* 0x00080000e71c783b */ /* 0x000e680000000200 */
[----:B------:R-:W1:Y:S04]  /*16220*/  LDSM.16.M88.4 R68, [R231+0x1800] ;  /* 0x00180000e744783b */ /* 0x000e680000000200 */
[----:B------:R-:W-:Y:S04]  /*16230*/  LDSM.16.M88.4 R32, [R227+0x8000] ;  /* 0x00800000e320783b */ /* 0x000fe80000000200 */
[----:B------:R-:W-:Y:S01]  /*16240*/  LDSM.16.M88.4 R92, [R227+0x9800] ;  /* 0x00980000e35c783b */ /* 0x000fe20000000200 */
[C---:B-----5:R-:W-:Y:S03]  /*16250*/  HMMA.16816.F32 R64, R88.reuse, R60, RZ ;  /* 0x0000003c5840723c */ /* 0x060fe600000018ff */
[----:B------:R-:W-:Y:S04]  /*16260*/  LDSM.16.M88.4 R84, [R229] ;  /* 0x00000000e554783b */ /* 0x000fe80000000200 */
[----:B------:R-:W-:Y:S01]  /*16270*/  LDSM.16.M88.4 R80, [R220] ;  /* 0x00000000dc50783b */ /* 0x000fe20000000200 */
[C---:B------:R-:W-:Y:S03]  /*16280*/  HMMA.16816.F32 R60, R88.reuse, R62, RZ ;  /* 0x0000003e583c723c */ /* 0x040fe600000018ff */
[----:B------:R-:W-:Y:S04]  /*16290*/  LDSM.16.M88.4 R76, [R220+0x800] ;  /* 0x00080000dc4c783b */ /* 0x000fe80000000200 */
[----:B------:R-:W-:Y:S01]  /*162a0*/  LDSM.16.M88.4 R72, [R220+0x1000] ;  /* 0x00100000dc48783b */ /* 0x000fe20000000200 */
[C---:B------:R-:W-:Y:S03]  /*162b0*/  HMMA.16816.F32 R44, R88.reuse, R40, RZ ;  /* 0x00000028582c723c */ /* 0x040fe600000018ff */
[----:B------:R-:W0:Y:S05]  /*162c0*/  LDGDEPBAR ;  /* 0x00000000000079af */ /* 0x000e2a0000000000 */
[C---:B----4-:R-:W-:Y:S08]  /*162d0*/  HMMA.16816.F32 R16, R88.reuse, R12, RZ ;  /* 0x0000000c5810723c */ /* 0x050ff000000018ff */
[C---:B------:R-:W-:Y:S08]  /*162e0*/  HMMA.16816.F32 R40, R88.reuse, R42, RZ ;  /* 0x0000002a5828723c */ /* 0x040ff000000018ff */
[C---:B------:R-:W-:Y:S08]  /*162f0*/  HMMA.16816.F32 R12, R88.reuse, R14, RZ ;  /* 0x0000000e580c723c */ /* 0x040ff000000018ff */
[C---:B-1----:R-:W-:Y:S08]  /*16300*/  HMMA.16816.F32 R8, R88.reuse, R20, RZ ;  /* 0x000000145808723c */ /* 0x042ff000000018ff */
[----:B------:R-:W-:Y:S01]  /*16310*/  HMMA.16816.F32 R88, R88, R22, RZ ;  /* 0x000000165858723c */ /* 0x000fe200000018ff */
[----:B------:R-:W1:Y:S07]  /*16320*/  LDSM.16.M88.4 R20, [R231+0x1000] ;  /* 0x00100000e714783b */ /* 0x000e6e0000000200 */
[C---:B---3--:R-:W-:Y:S08]  /*16330*/  HMMA.16816.F32 R64, R36.reuse, R24, R64 ;  /* 0x000000182440723c */ /* 0x048ff00000001840 */
[C---:B------:R-:W-:Y:S01]  /*16340*/  HMMA.16816.F32 R60, R36.reuse, R26, R60 ;  /* 0x0000001a243c723c */ /* 0x040fe2000000183c */
[----:B------:R-:W3:Y:S07]  /*16350*/  LDSM.16.M88.4 R24, [R230] ;  /* 0x00000000e618783b */ /* 0x000eee0000000200 */
[C---:B------:R-:W-:Y:S08]  /*16360*/  HMMA.16816.F32 R44, R36.reuse, R28, R44 ;  /* 0x0000001c242c723c */ /* 0x040ff0000000182c */
[C---:B------:R-:W-:Y:S01]  /*16370*/  HMMA.16816.F32 R40, R36.reuse, R30, R40 ;  /* 0x0000001e2428723c */ /* 0x040fe20000001828 */
[----:B------:R-:W4:Y:S07]  /*16380*/  LDSM.16.M88.4 R28, [R227+0x8800] ;  /* 0x00880000e31c783b */ /* 0x000f2e0000000200 */
[C---:B------:R-:W-:Y:S08]  /*16390*/  HMMA.16816.F32 R8, R36.reuse, R68, R8 ;  /* 0x000000442408723c */ /* 0x040ff00000001808 */
[C---:B-1----:R-:W-:Y:S08]  /*163a0*/  HMMA.16816.F32 R16, R36.reuse, R20, R16 ;  /* 0x000000142410723c */ /* 0x042ff00000001810 */
[C---:B------:R-:W-:Y:S01]  /*163b0*/  HMMA.16816.F32 R12, R36.reuse, R22, R12 ;  /* 0x00000016240c723c */ /* 0x040fe2000000180c */
[----:B------:R-:W1:Y:S07]  /*163c0*/  LDSM.16.M88.4 R20, [R227+0x9000] ;  /* 0x00900000e314783b */ /* 0x000e6e0000000200 */
[----:B------:R-:W-:Y:S01]  /*163d0*/  HMMA.16816.F32 R88, R36, R70, R88 ;  /* 0x000000462458723c */ /* 0x000fe20000001858 */
[----:B------:R-:W5:Y:S04]  /*163e0*/  LDSM.16.M88.4 R68, [R220+0x1800] ;  /* 0x00180000dc44783b */ /* 0x000f680000000200 */
        /* <DEDUP_REMOVED lines=10> */
[C---:B------:R-:W-:Y:S08]  /*16490*/  HMMA.16816.F32 R8, R24.reuse, R92, R8 ;  /* 0x0000005c1808723c */ /* 0x040ff00000001808 */
[----:B------:R-:W-:Y:S01]  /*164a0*/  HMMA.16816.F32 R88, R24, R94, R88 ;  /* 0x0000005e1858723c */ /* 0x000fe20000001858 */
[----:B------:R-:W1:Y:S07]  /*164b0*/  LDSM.16.M88.4 R24, [R233+0xb800] ;  /* 0x00b80000e918783b */ /* 0x000e6e0000000200 */
        /* <DEDUP_REMOVED lines=20> */
[----:B------:R-:W-:Y:S07]  /*16600*/  LDSM.16.M88.4 R20, [R230+0x2000] ;  /* 0x00200000e614783b */ /* 0x000fee0000000200 */
[C---:B------:R-:W-:Y:S01]  /*16610*/  HMMA.16816.F32 R80, R36.reuse, R24, R8 ;  /* 0x000000182450723c */ /* 0x040fe20000001808 */
[----:B------:R-:W1:Y:S07]  /*16620*/  LDSM.16.M88.4 R8, [R227+0xa000] ;  /* 0x00a00000e308783b */ /* 0x000e6e0000000200 */
[----:B------:R-:W-:Y:S01]  /*16630*/  HMMA.16816.F32 R88, R36, R26, R88 ;  /* 0x0000001a2458723c */ /* 0x000fe20000001858 */
[----:B------:R-:W5:Y:S04]  /*16640*/  LDSM.16.M88.4 R36, [R227+0xb000] ;  /* 0x00b00000e324783b */ /* 0x000f680000000200 */
        /* <DEDUP_REMOVED lines=19> */
[----:B------:R-:W-:Y:S07]  /*16780*/  LDSM.16.M88.4 R36, [R234+0x4000] ;  /* 0x00400000ea24783b */ /* 0x000fee0000000200 */
[C---:B------:R-:W-:Y:S08]  /*16790*/  HMMA.16816.F32 R44, R20.reuse, R24, R44 ;  /* 0x00000018142c723c */ /* 0x040ff0000000182c */
[C---:B------:R-:W-:Y:S01]  /*167a0*/  HMMA.16816.F32 R40, R20.reuse, R26, R40 ;  /* 0x0000001a1428723c */ /* 0x040fe20000001828 */
[----:B------:R-:W4:Y:S07]  /*167b0*/  LDSM.16.M88.4 R24, [R233+0xc000] ;  /* 0x00c00000e918783b */ /* 0x000f2e0000000200 */
[C---:B---3--:R-:W-:Y:S08]  /*167c0*/  HMMA.16816.F32 R80, R20.reuse, R32, R80 ;  /* 0x000000201450723c */ /* 0x048ff00000001850 */
[----:B------:R-:W-:Y:S01]  /*167d0*/  HMMA.16816.F32 R88, R20, R34, R88 ;  /* 0x000000221458723c */ /* 0x000fe20000001858 */
[----:B------:R-:W3:Y:S04]  /*167e0*/  LDSM.16.M88.4 R20, [R233+0xc800] ;  /* 0x00c80000e914783b */ /* 0x000ee80000000200 */
        /* <DEDUP_REMOVED lines=12> */
[----:B------:R-:W5:Y:S07]  /*168b0*/  LDSM.16.M88.4 R68, [R233+0xd800] ;  /* 0x00d80000e944783b */ /* 0x000f6e0000000200 */
[C---:B----4-:R-:W-:Y:S08]  /*168c0*/  HMMA.16816.F32 R64, R36.reuse, R24, R64 ;  /* 0x000000182440723c */ /* 0x050ff00000001840 */
[C---:B------:R-:W-:Y:S01]  /*168d0*/  HMMA.16816.F32 R60, R36.reuse, R26, R60 ;  /* 0x0000001a243c723c */ /* 0x040fe2000000183c */
[----:B------:R-:W4:Y:S07]  /*168e0*/  LDSM.16.M88.4 R24, [R231+0x5000] ;  /* 0x00500000e718783b */ /* 0x000f2e0000000200 */
[C---:B---3--:R-:W-:Y:S08]  /*168f0*/  HMMA.16816.F32 R44, R36.reuse, R20, R44 ;  /* 0x00000014242c723c */ /* 0x048ff0000000182c */
[C---:B------:R-:W-:Y:S01]  /*16900*/  HMMA.16816.F32 R76, R36.reuse, R22, R40 ;  /* 0x00000016244c723c */ /* 0x040fe20000001828 */
[----:B------:R-:W-:Y:S04]  /*16910*/  LDSM.16.M88.4 R40, [R230+0x4000] ;  /* 0x00400000e628783b */ /* 0x000fe80000000200 */
[----:B------:R-:W3:Y:S03]  /*16920*/  LDSM.16.M88.4 R20, [R227+0xc000] ;  /* 0x00c00000e314783b */ /* 0x000ee60000000200 */
[C---:B-1----:R-:W-:Y:S08]  /*16930*/  HMMA.16816.F32 R16, R36.reuse, R8, R16 ;  /* 0x000000082410723c */ /* 0x042ff00000001810 */
[C---:B------:R-:W-:Y:S01]  /*16940*/  HMMA.16816.F32 R12, R36.reuse, R10, R12 ;  /* 0x0000000a240c723c */ /* 0x040fe2000000180c */
[----:B------:R-:W1:Y:S07]  /*16950*/  LDSM.16.M88.4 R8, [R227+0xc800] ;  /* 0x00c80000e308783b */ /* 0x000e6e0000000200 */
[C---:B-----5:R-:W-:Y:S08]  /*16960*/  HMMA.16816.F32 R80, R36.reuse, R68, R80 ;  /* 0x000000442450723c */ /* 0x060ff00000001850 */
[----:B------:R-:W-:Y:S01]  /*16970*/  HMMA.16816.F32 R88, R36, R70, R88 ;  /* 0x000000462458723c */ /* 0x000fe20000001858 */
[----:B------:R-:W-:Y:S04]  /*16980*/  LDSM.16.M88.4 R36, [R227+0xd800] ;  /* 0x00d80000e324783b */ /* 0x000fe80000000200 */
[----:B------:R-:W-:Y:S03]  /*16990*/  LDSM.16.M88.4 R68, [R229+0x4000] ;  /* 0x00400000e544783b */ /* 0x000fe60000000200 */
[C---:B------:R-:W-:Y:S08]  /*169a0*/  HMMA.16816.F32 R64, R32.reuse, R28, R64 ;  /* 0x0000001c2040723c */ /* 0x040ff00000001840 */
[C---:B------:R-:W-:Y:S01]  /*169b0*/  HMMA.16816.F32 R60, R32.reuse, R30, R60 ;  /* 0x0000001e203c723c */ /* 0x040fe2000000183c */
[----:B------:R-:W5:Y:S07]  /*169c0*/  LDSM.16.M88.4 R28, [R227+0xd000] ;  /* 0x00d00000e31c783b */ /* 0x000f6e0000000200 */
[C---:B------:R-:W-:Y:S08]  /*169d0*/  HMMA.16816.F32 R44, R32.reuse, R72, R44 ;  /* 0x00000048202c723c */ /* 0x040ff0000000182c */
[C---:B------:R-:W-:Y:S01]  /*169e0*/  HMMA.16816.F32 R76, R32.reuse, R74, R76 ;  /* 0x0000004a204c723c */ /* 0x040fe2000000184c */
[----:B------:R-:W-:Y:S07]  /*169f0*/  LDSM.16.M88.4 R72, [R233+0xe000] ;  /* 0x00e00000e948783b */ /* 0x000fee0000000200 */
[C---:B----4-:R-:W-:Y:S08]  /*16a00*/  HMMA.16816.F32 R16, R32.reuse, R24, R16 ;  /* 0x000000182010723c */ /* 0x050ff00000001810 */
[C---:B------:R-:W-:Y:S01]  /*16a10*/  HMMA.16816.F32 R12, R32.reuse, R26, R12 ;  /* 0x0000001a200c723c */ /* 0x040fe2000000180c */
[----:B------:R-:W4:Y:S07]  /*16a20*/  LDSM.16.M88.4 R24, [R220+0x4800] ;  /* 0x00480000dc18783b */ /* 0x000f2e0000000200 */
[C---:B------:R-:W-:Y:S08]  /*16a30*/  HMMA.16816.F32 R80, R32.reuse, R84, R80 ;  /* 0x000000542050723c */ /* 0x040ff00000001850 */
[----:B------:R-:W-:Y:S01]  /*16a40*/  HMMA.16816.F32 R88, R32, R86, R88 ;  /* 0x000000562058723c */ /* 0x000fe20000001858 */
[----:B------:R-:W-:Y:S07]  /*16a50*/  LDSM.16.M88.4 R32, [R220+0x4000] ;  /* 0x00400000dc20783b */ /* 0x000fee0000000200 */
[C---:B---3--:R-:W-:Y:S08]  /*16a60*/  HMMA.16816.F32 R64, R40.reuse, R20, R64 ;  /* 0x000000142840723c */ /* 0x048ff00000001840 */
[C---:B------:R-:W-:Y:S01]  /*16a70*/  HMMA.16816.F32 R60, R40.reuse, R22, R60 ;  /* 0x00000016283c723c */ /* 0x040fe2000000183c */
[----:B------:R-:W3:Y:S07]  /*16a80*/  LDSM.16.M88.4 R20, [R220+0x5000] ;  /* 0x00500000dc14783b */ /* 0x000eee0000000200 */
[C---:B-1----:R-:W-:Y:S08]  /*16a90*/  HMMA.16816.F32 R44, R40.reuse, R8, R44 ;  /* 0x00000008282c723c */ /* 0x042ff0000000182c */
[C---:B------:R-:W-:Y:S01]  /*16aa0*/  HMMA.16816.F32 R76, R40.reuse, R10, R76 ;  /* 0x0000000a284c723c */ /* 0x040fe2000000184c */
[----:B------:R-:W1:Y:S07]  /*16ab0*/  LDSM.16.M88.4 R8, [R220+0x5800] ;  /* 0x00580000dc08783b */ /* 0x000e6e0000000200 */
[C---:B-----5:R-:W-:Y:S08]  /*16ac0*/  HMMA.16816.F32 R16, R40.reuse, R28, R16 ;  /* 0x0000001c2810723c */ /* 0x060ff00000001810 */
[C---:B------:R-:W-:Y:S01]  /*16ad0*/  HMMA.16816.F32 R12, R40.reuse, R30, R12 ;  /* 0x0000001e280c723c */ /* 0x040fe2000000180c */
[----:B------:R-:W-:Y:S07]  /*16ae0*/  LDSM.16.M88.4 R28, [R233+0xe800] ;  /* 0x00e80000e91c783b */ /* 0x000fee0000000200 */
[C---:B------:R-:W-:Y:S01]  /*16af0*/  HMMA.16816.F32 R84, R40.reuse, R36, R80 ;  /* 0x000000242854723c */ /* 0x040fe20000001850 */
[----:B------:R-:W5:Y:S07]  /*16b00*/  LDSM.16.M88.4 R80, [R234+0x6000] ;  /* 0x00600000ea50783b */ /* 0x000f6e0000000200 */
[----:B------:R-:W-:Y:S01]  /*16b10*/  HMMA.16816.F32 R88, R40, R38, R88 ;  /* 0x000000262858723c */ /* 0x000fe20000001858 */
[----:B------:R-:W2:Y:S04]  /*16b20*/  LDSM.16.M88.4 R36, [R233+0xf000] ;  /* 0x00f00000e924783b */ /* 0x000ea80000000200 */
[----:B------:R-:W-:Y:S03]  /*16b30*/  LDSM.16.M88.4 R40, [R232+0x6000] ;  /* 0x00600000e828783b */ /* 0x000fe60000000200 */
[C---:B----4-:R-:W-:Y:S08]  /*16b40*/  HMMA.16816.F32 R44, R68.reuse, R24, R44 ;  /* 0x00000018442c723c */ /* 0x050ff0000000182c */
[C---:B------:R-:W-:Y:S01]  /*16b50*/  HMMA.16816.F32 R76, R68.reuse, R26, R76 ;  /* 0x0000001a444c723c */ /* 0x040fe2000000184c */
[----:B------:R-:W4:Y:S07]  /*16b60*/  LDSM.16.M88.4 R24, [R233+0xf800] ;  /* 0x00f80000e918783b */ /* 0x000f2e0000000200 */
[C---:B---3--:R-:W-:Y:S08]  /*16b70*/  HMMA.16816.F32 R16, R68.reuse, R20, R16 ;  /* 0x000000144410723c */ /* 0x048ff00000001810 */
[C---:B------:R-:W-:Y:S01]  /*16b80*/  HMMA.16816.F32 R12, R68.reuse, R22, R12 ;  /* 0x00000016440c723c */ /* 0x040fe2000000180c */
[----:B------:R-:W-:Y:S07]  /*16b90*/  LDSM.16.M88.4 R20, [R231+0x6800] ;  /* 0x00680000e714783b */ /* 0x000fee0000000200 */
[C---:B-1----:R-:W-:Y:S08]  /*16ba0*/  HMMA.16816.F32 R84, R68.reuse, R8, R84 ;  /* 0x000000084454723c */ /* 0x042ff00000001854 */
[C---:B------:R-:W-:Y:S01]  /*16bb0*/  HMMA.16816.F32 R88, R68.reuse, R10, R88 ;  /* 0x0000000a4458723c */ /* 0x040fe20000001858 */
[----:B------:R-:W1:Y:S07]  /*16bc0*/  LDSM.16.M88.4 R8, [R231+0x7000] ;  /* 0x00700000e708783b */ /* 0x000e6e0000000200 */
[----:B------:R-:W-:Y:S08]  /*16bd0*/  HMMA.16816.F32 R60, R68, R34, R60 ;  /* 0x00000022443c723c */ /* 0x000ff0000000183c */
[C---:B-----5:R-:W-:Y:S08]  /*16be0*/  HMMA.16816.F32 R44, R80.reuse, R28, R44 ;  /* 0x0000001c502c723c */ /* 0x060ff0000000182c */
[C---:B------:R-:W-:Y:S01]  /*16bf0*/  HMMA.16816.F32 R76, R80.reuse, R30, R76 ;  /* 0x0000001e504c723c */ /* 0x040fe2000000184c */
[----:B------:R-:W3:Y:S07]  /*16c00*/  LDSM.16.M88.4 R28, [R231+0x7800] ;  /* 0x00780000e71c783b */ /* 0x000eee0000000200 */
[C---:B--2---:R-:W-:Y:S08]  /*16c10*/  HMMA.16816.F32 R16, R80.reuse, R36, R16 ;  /* 0x000000245010723c */ /* 0x044ff00000001810 */
[----:B------:R-:W-:Y:S01]  /*16c20*/  HMMA.16816.F32 R12, R80, R38, R12 ;  /* 0x00000026500c723c */ /* 0x000fe2000000180c */
[----:B------:R-:W-:Y:S07]  /*16c30*/  LDSM.16.M88.4 R36, [R227+0xe000] ;  /* 0x00e00000e324783b */ /* 0x000fee0000000200 */
[----:B------:R-:W-:Y:S01]  /*16c40*/  HMMA.16816.F32 R64, R68, R32, R64 ;  /* 0x000000204440723c */ /* 0x000fe20000001840 */
[----:B------:R-:W2:Y:S04]  /*16c50*/  LDSM.16.M88.4 R32, [R231+0x6000] ;  /* 0x00600000e720783b */ /* 0x000ea80000000200 */
[----:B------:R-:W-:Y:S03]  /*16c60*/  LDSM.16.M88.4 R68, [R230+0x6000] ;  /* 0x00600000e644783b */ /* 0x000fe60000000200 */
[C---:B----4-:R-:W-:Y:S08]  /*16c70*/  HMMA.16816.F32 R84, R80.reuse, R24, R84 ;  /* 0x000000185054723c */ /* 0x050ff00000001854 */
[C---:B------:R-:W-:Y:S01]  /*16c80*/  HMMA.16816.F32 R88, R80.reuse, R26, R88 ;  /* 0x0000001a5058723c */ /* 0x040fe20000001858 */
[----:B------:R-:W-:Y:S07]  /*16c90*/  LDSM.16.M88.4 R24, [R227+0xe800] ;  /* 0x00e80000e318783b */ /* 0x000fee0000000200 */
[----:B------:R-:W-:Y:S08]  /*16ca0*/  HMMA.16816.F32 R60, R80, R74, R60 ;  /* 0x0000004a503c723c */ /* 0x000ff0000000183c */
[C---:B-1----:R-:W-:Y:S08]  /*16cb0*/  HMMA.16816.F32 R16, R40.reuse, R8, R16 ;  /* 0x000000082810723c */ /* 0x042ff00000001810 */
[C---:B------:R-:W-:Y:S01]  /*16cc0*/  HMMA.16816.F32 R12, R40.reuse, R10, R12 ;  /* 0x0000000a280c723c */ /* 0x040fe2000000180c */
[----:B------:R-:W1:Y:S07]  /*16cd0*/  LDSM.16.M88.4 R8, [R227+0xf800] ;  /* 0x00f80000e308783b */ /* 0x000e6e0000000200 */
[C---:B------:R-:W-:Y:S08]  /*16ce0*/  HMMA.16816.F32 R44, R40.reuse, R20, R44 ;  /* 0x00000014282c723c */ /* 0x040ff0000000182c */
[----:B------:R-:W-:Y:S01]  /*16cf0*/  HMMA.16816.F32 R76, R40, R22, R76 ;  /* 0x00000016284c723c */ /* 0x000fe2000000184c */
[----:B------:R-:W4:Y:S07]  /*16d00*/  LDSM.16.M88.4 R20, [R227+0xf000] ;  /* 0x00f00000e314783b */ /* 0x000f2e0000000200 */
[----:B------:R-:W-:Y:S01]  /*16d10*/  HMMA.16816.F32 R64, R80, R72, R64 ;  /* 0x000000485040723c */ /* 0x000fe20000001840 */
[----:B------:R-:W-:Y:S07]  /*16d20*/  LDSM.16.M88.4 R72, [R229+0x6000] ;  /* 0x00600000e548783b */ /* 0x000fee0000000200 */
[C---:B---3--:R-:W-:Y:S08]  /*16d30*/  HMMA.16816.F32 R84, R40.reuse, R28, R84 ;  /* 0x0000001c2854723c */ /* 0x048ff00000001854 */
[C---:B------:R-:W-:Y:S01]  /*16d40*/  HMMA.16816.F32 R88, R40.reuse, R30, R88 ;  /* 0x0000001e2858723c */ /* 0x040fe20000001858 */
[----:B------:R-:W-:Y:S07]  /*16d50*/  LDSM.16.M88.4 R28, [R220+0x6800] ;  /* 0x00680000dc1c783b */ /* 0x000fee0000000200 */
[C---:B--2---:R-:W-:Y:S08]  /*16d60*/  HMMA.16816.F32 R60, R40.reuse, R34, R60 ;  /* 0x00000022283c723c */ /* 0x044ff0000000183c */
[----:B------:R-:W-:Y:S01]  /*16d70*/  HMMA.16816.F32 R64, R40, R32, R64 ;  /* 0x000000202840723c */ /* 0x000fe20000001840 */
[----:B------:R-:W2:Y:S07]  /*16d80*/  LDSM.16.M88.4 R32, [R220+0x6000] ;  /* 0x00600000dc20783b */ /* 0x000eae0000000200 */
[C---:B-1----:R-:W-:Y:S08]  /*16d90*/  HMMA.16816.F32 R84, R68.reuse, R8, R84 ;  /* 0x000000084454723c */ /* 0x042ff00000001854 */
[C---:B------:R-:W-:Y:S01]  /*16da0*/  HMMA.16816.F32 R88, R68.reuse, R10, R88 ;  /* 0x0000000a4458723c */ /* 0x040fe20000001858 */
[----:B------:R-:W1:Y:S07]  /*16db0*/  LDSM.16.M88.4 R8, [R220+0x7000] ;  /* 0x00700000dc08783b */ /* 0x000e6e0000000200 */
[C---:B----4-:R-:W-:Y:S08]  /*16dc0*/  HMMA.16816.F32 R16, R68.reuse, R20, R16 ;  /* 0x000000144410723c */ /* 0x050ff00000001810 */
[----:B------:R-:W-:Y:S01]  /*16dd0*/  HMMA.16816.F32 R12, R68, R22, R12 ;  /* 0x00000016440c723c */ /* 0x000fe2000000180c */
[----:B------:R-:W3:Y:S01]  /*16de0*/  LDSM.16.M88.4 R20, [R220+0x7800] ;  /* 0x00780000dc14783b */ /* 0x000ee20000000200 */
[----:B------:R-:W-:-:S06]  /*16df0*/  DEPBAR.LE SB0, 0x0 ;  /* 0x000080000000791a */ /* 0x000fcc0000000000 */
        /* <DEDUP_REMOVED lines=8> */
[C---:B--2---:R-:W-:Y:S01]  /*16e80*/  HMMA.16816.F32 R60, R72.reuse, R34, R60 ;  /* 0x00000022483c723c */ /* 0x044fe2000000183c */
[-C--:B------:R-:W-:Y:S02]  /*16e90*/  ISETP.GE.AND P6, PT, R25, R58.reuse, PT ;  /* 0x0000003a1900720c */ /* 0x080fe40003fc6270 */
[-C--:B------:R-:W-:Y:S02]  /*16ea0*/  ISETP.GE.AND P2, PT, R27, R58.reuse, PT ;  /* 0x0000003a1b00720c */ /* 0x080fe40003f46270 */
[C---:B------:R-:W-:Y:S02]  /*16eb0*/  IADD3 R27, R6.reuse, -0x37, RZ ;  /* 0xffffffc9061b7810 */ /* 0x040fe40007ffe0ff */
[----:B------:R-:W-:Y:S01]  /*16ec0*/  IADD3 R25, R6, -0x28, RZ ;  /* 0xffffffd806197810 */ /* 0x000fe20007ffe0ff */
[----:B------:R-:W-:Y:S01]  /*16ed0*/  HMMA.16816.F32 R64, R72, R32, R64 ;  /* 0x000000204840723c */ /* 0x000fe20000001840 */
[----:B------:R-:W-:-:S07]  /*16ee0*/  ISETP.GE.AND P0, PT, R27, R58, PT ;  /* 0x0000003a1b00720c */ /* 0x000fce0003f06270 */
[C---:B-1----:R-:W-:Y:S07]  /*16ef0*/  HMMA.16816.F32 R16, R72.reuse, R8, R16 ;  /* 0x000000084810723c */ /* 0x042fee0000001810 */
[----:B------:R-:W-:Y:S01]  /*16f00*/  IADD3 R9, R6, -0x20, RZ ;  /* 0xffffffe006097810 */ /* 0x000fe20007ffe0ff */
[----:B------:R-:W-:Y:S01]  /*16f10*/  HMMA.16816.F32 R44, R72, R28, R44 ;  /* 0x0000001c482c723c */ /* 0x000fe2000000182c */
[----:B------:R-:W-:Y:S02]  /*16f20*/  FSEL R62, R62, -INF , !P1 ;  /* 0xff8000003e3e7808 */ /* 0x000fe40004800000 */
[----:B------:R-:W-:-:S02]  /*16f30*/  FSEL R4, R63, -INF , !P0 ;  /* 0xff8000003f047808 */ /* 0x000fc40004000000 */
[----:B------:R-:W-:Y:S02]  /*16f40*/  FSEL R61, R61, -INF , !P0 ;  /* 0xff8000003d3d7808 */ /* 0x000fe40004000000 */
[C---:B------:R-:W-:Y:S01]  /*16f50*/  IADD3 R29, R6.reuse, -0x40, RZ ;  /* 0xffffffc0061d7810 */ /* 0x040fe20007ffe0ff */
[C---:B---3--:R-:W-:Y:S01]  /*16f60*/  HMMA.16816.F32 R88, R72.reuse, R22, R88 ;  /* 0x000000164858723c */ /* 0x048fe20000001858 */
[----:B------:R-:W-:Y:S01]  /*16f70*/  FSEL R67, R67, -INF , !P2 ;  /* 0xff80000043437808 */ /* 0x000fe20005000000 */
[----:B------:R-:W-:Y:S01]  /*16f80*/  BAR.SYNC.DEFER_BLOCKING 0x0 ;  /* 0x0000000000007b1d */ /* 0x000fe20000010000 */
[-C--:B------:R-:W-:Y:S02]  /*16f90*/  ISETP.GE.AND P4, PT, R29, R58.reuse, PT ;  /* 0x0000003a1d00720c */ /* 0x080fe40003f86270 */
[C---:B------:R-:W-:Y:S02]  /*16fa0*/  IADD3 R29, R6.reuse, -0x2f, RZ ;  /* 0xffffffd1061d7810 */ /* 0x040fe40007ffe0ff */
[----:B------:R-:W-:Y:S01]  /*16fb0*/  IADD3 R23, R6, -0x7, RZ ;  /* 0xfffffff906177810 */ /* 0x000fe20007ffe0ff */
[----:B------:R-:W-:Y:S01]  /*16fc0*/  HMMA.16816.F32 R76, R72, R30, R76 ;  /* 0x0000001e484c723c */ /* 0x000fe2000000184c */
[----:B------:R-:W-:-:S02]  /*16fd0*/  ISETP.GE.AND P5, PT, R29, R58, PT ;  /* 0x0000003a1d00720c */ /* 0x000fc40003fa6270 */
[----:B------:R-:W-:Y:S02]  /*16fe0*/  FSEL R29, R60, -INF , !P1 ;  /* 0xff8000003c1d7808 */ /* 0x000fe40004800000 */
[-C--:B------:R-:W-:Y:S02]  /*16ff0*/  ISETP.GE.AND P1, PT, R9, R58.reuse, PT ;  /* 0x0000003a0900720c */ /* 0x080fe40003f26270 */
[----:B------:R-:W-:Y:S01]  /*17000*/  FSEL R66, R66, -INF , !P4 ;  /* 0xff80000042427808 */ /* 0x000fe20006000000 */
[----:B------:R-:W-:Y:S01]  /*17010*/  HMMA.16816.F32 R8, R72, R10, R12 ;  /* 0x0000000a4808723c */ /* 0x000fe2000000180c */
[----:B------:R-:W-:Y:S02]  /*17020*/  FSEL R27, R64, -INF , !P4 ;  /* 0xff800000401b7808 */ /* 0x000fe40006000000 */
[----:B------:R-:W-:Y:S02]  /*17030*/  ISETP.GE.AND P4, PT, R25, R58, PT ;  /* 0x0000003a1900720c */ /* 0x000fe40003f86270 */
[----:B------:R-:W-:-:S02]  /*17040*/  IADD3 R25, R6, -0x27, RZ ;  /* 0xffffffd906197810 */ /* 0x000fc40007ffe0ff */
[C---:B------:R-:W-:Y:S01]  /*17050*/  IADD3 R15, R6.reuse, -0x1f, RZ ;  /* 0xffffffe1060f7810 */ /* 0x040fe20007ffe0ff */
[----:B------:R-:W-:Y:S01]  /*17060*/  HMMA.16816.F32 R84, R72, R20, R84 ;  /* 0x000000144854723c */ /* 0x000fe20000001854 */
[----:B------:R-:W-:Y:S02]  /*17070*/  IADD3 R13, R6, -0x18, RZ ;  /* 0xffffffe8060d7810 */ /* 0x000fe40007ffe0ff */
[----:B------:R-:W-:Y:S02]  /*17080*/  ISETP.GE.AND P0, PT, R15, R58, PT ;  /* 0x0000003a0f00720c */ /* 0x000fe40003f06270 */
[----:B------:R-:W-:Y:S02]  /*17090*/  FSEL R24, R46, -INF , !P6 ;  /* 0xff8000002e187808 */ /* 0x000fe40007000000 */
[----:B------:R-:W-:Y:S02]  /*170a0*/  FSEL R202, R19, -INF , !P0 ;  /* 0xff80000013ca7808 */ /* 0x000fe40004000000 */
[----:B------:R-:W-:-:S02]  /*170b0*/  FSEL R195, R17, -INF , !P0 ;  /* 0xff80000011c37808 */ /* 0x000fc40004000000 */
[-C--:B------:R-:W-:Y:S02]  /*170c0*/  ISETP.GE.AND P0, PT, R23, R58.reuse, PT ;  /* 0x0000003a1700720c */ /* 0x080fe40003f06270 */
[----:B------:R-:W-:Y:S02]  /*170d0*/  FSEL R15, R44, -INF , !P6 ;  /* 0xff8000002c0f7808 */ /* 0x000fe40007000000 */
[----:B------:R-:W-:Y:S02]  /*170e0*/  ISETP.GE.AND P6, PT, R13, R58, PT ;  /* 0x0000003a0d00720c */ /* 0x000fe40003fc6270 */
[----:B------:R-:W-:Y:S02]  /*170f0*/  IADD3 R13, R6, -0x17, RZ ;  /* 0xffffffe9060d7810 */ /* 0x000fe40007ffe0ff */
[----:B------:R-:W-:Y:S02]  /*17100*/  FSEL R65, R65, -INF , !P2 ;  /* 0xff80000041417808 */ /* 0x000fe40005000000 */
[----:B------:R-:W-:-:S02]  /*17110*/  FSEL R186, R91, -INF , !P0 ;  /* 0xff8000005bba7808 */ /* 0x000fc40004000000 */
[----:B------:R-:W-:Y:S02]  /*17120*/  FSEL R197, R89, -INF , !P0 ;  /* 0xff80000059c57808 */ /* 0x000fe40004000000 */
[----:B------:R-:W-:Y:S02]  /*17130*/  ISETP.GE.AND P2, PT, R25, R58, PT ;  /* 0x0000003a1900720c */ /* 0x000fe40003f46270 */
[----:B------:R-:W-:Y:S02]  /*17140*/  IADD3 R21, R6, -0x10, RZ ;  /* 0xfffffff006157810 */ /* 0x000fe40007ffe0ff */
[----:B------:R-:W-:Y:S02]  /*17150*/  ISETP.GE.AND P0, PT, R165, 0x2, PT ;  /* 0x00000002a500780c */ /* 0x000fe40003f06270 */
[----:B------:R-:W-:Y:S02]  /*17160*/  FSEL R14, R47, -INF , !P5 ;  /* 0xff8000002f0e7808 */ /* 0x000fe40006800000 */
[----:B------:R-:W-:-:S02]  /*17170*/  FSEL R25, R45, -INF , !P5 ;  /* 0xff8000002d197808 */ /* 0x000fc40006800000 */
[-C--:B------:R-:W-:Y:S02]  /*17180*/  ISETP.GE.AND P5, PT, R13, R58.reuse, PT ;  /* 0x0000003a0d00720c */ /* 0x080fe40003fa6270 */
[----:B------:R-:W-:Y:S02]  /*17190*/  IADD3 R31, R6, -0xf, RZ ;  /* 0xfffffff1061f7810 */ /* 0x000fe40007ffe0ff */
[----:B------:R-:W-:Y:S02]  /*171a0*/  FSEL R0, R78, -INF , !P4 ;  /* 0xff8000004e007808 */ /* 0x000fe40006000000 */
[----:B------:R-:W-:Y:S02]  /*171b0*/  FSEL R13, R76, -INF , !P4 ;  /* 0xff8000004c0d7808 */ /* 0x000fe40006000000 */
[----:B------:R-:W-:Y:S02]  /*171c0*/  ISETP.GE.AND P4, PT, R21, R58, PT ;  /* 0x0000003a1500720c */ /* 0x000fe40003f86270 */
[----:B------:R-:W-:-:S02]  /*171d0*/  FSEL R12, R79, -INF , !P2 ;  /* 0xff8000004f0c7808 */ /* 0x000fc40005000000 */
[----:B------:R-:W-:Y:S02]  /*171e0*/  FSEL R21, R77, -INF , !P2 ;  /* 0xff8000004d157808 */ /* 0x000fe40005000000 */
[-C--:B------:R-:W-:Y:S02]  /*171f0*/  ISETP.GE.AND P2, PT, R31, R58.reuse, PT ;  /* 0x0000003a1f00720c */ /* 0x080fe40003f46270 */
[----:B------:R-:W-:Y:S02]  /*17200*/  IADD3 R31, R6, -0x8, RZ ;  /* 0xfffffff8061f7810 */ /* 0x000fe40007ffe0ff */
        /* <DEDUP_REMOVED lines=13> */
[----:B------:R-:W-:Y:S05]  /*172e0*/  @!P0 BRA `(.L_x_4239) ;  /* 0x000006b000008947 */ /* 0x000fea0003800000 */
[----:B------:R-:W-:Y:S05]  /*172f0*/  @!P3 BRA `(.L_x_4240) ;  /* 0x000003a00000b947 */ /* 0x000fea0003800000 */
[----:B------:R-:W-:Y:S02]  /*17300*/  IABS R6, c[0x0][0x2d0] ;  /* 0x0000b40000067a13 */ /* 0x000fe40000000000 */
[----:B------:R-:W-:Y:S02]  /*17310*/  IADD3 R17, R3, -0x40, RZ ;  /* 0xffffffc003117810 */ /* 0x000fe40007ffe0ff */
[----:B------:R-:W1:Y:S01]  /*17320*/  I2F.RP R11, R6 ;  /* 0x00000006000b7306 */ /* 0x000e620000209400 */
[----:B------:R-:W-:-:S02]  /*17330*/  IABS R10, R3 ;  /* 0x00000003000a7213 */ /* 0x000fc40000000000 */
[----:B------:R-:W-:Y:S02]  /*17340*/  IABS R8, R17 ;  /* 0x0000001100087213 */ /* 0x000fe40000000000 */
[----:B------:R-:W-:Y:S02]  /*17350*/  LOP3.LUT R3, R3, c[0x0][0x2d0], RZ, 0x3c, !PT ;  /* 0x0000b40003037a12 */ /* 0x000fe400078e3cff */
[----:B------:R-:W-:Y:S02]  /*17360*/  LOP3.LUT R17, R17, c[0x0][0x2d0], RZ, 0x3c, !PT ;  /* 0x0000b40011117a12 */ /* 0x000fe400078e3cff */
        /* <DEDUP_REMOVED lines=23> */
[----:B------:R-:W-:Y:S02]  /*174e0*/  ISETP.GE.AND P1, PT, R17, RZ, PT ;  /* 0x000000ff1100720c */ /* 0x000fe40003f26270 */
[----:B------:R-:W-:-:S07]  /*174f0*/  ISETP.NE.AND P2, PT, RZ, c[0x0][0x2d0], PT ;  /* 0x0000b400ff007a0c */ /* 0x000fce0003f45270 */
[----:B------:R-:W-:Y:S02]  /*17500*/  @P5 IADD3 R16, R16, 0x1, RZ ;  /* 0x0000000110105810 */ /* 0x000fe40007ffe0ff */
[----:B------:R-:W-:-:S03]  /*17510*/  @P6 IADD3 R18, R18, 0x1, RZ ;  /* 0x0000000112126810 */ /* 0x000fc60007ffe0ff */
[----:B------:R-:W-:Y:S01]  /*17520*/  @!P1 IMAD.MOV R16, RZ, RZ, -R16 ;  /* 0x000000ffff109224 */ /* 0x000fe200078e0a10 */
[----:B------:R-:W-:-:S04]  /*17530*/  @!P4 IADD3 R18, -R18, RZ, RZ ;  /* 0x000000ff1212c210 */ /* 0x000fc80007ffe1ff */
[C---:B------:R-:W-:Y:S02]  /*17540*/  SEL R3, R8.reuse, R18, !P2 ;  /* 0x0000001208037207 */ /* 0x040fe40005000000 */
[----:B------:R-:W-:-:S03]  /*17550*/  SEL R8, R8, R16, !P2 ;  /* 0x0000001008087207 */ /* 0x000fc60005000000 */
[----:B------:R-:W-:-:S04]  /*17560*/  IMAD.WIDE R18, R3, 0x4, R240 ;  /* 0x0000000403127825 */ /* 0x000fc800078e02f0 */
[----:B------:R-:W-:Y:S01]  /*17570*/  IMAD.WIDE R16, R8, 0x4, R240 ;  /* 0x0000000408107825 */ /* 0x000fe200078e02f0 */
[----:B------:R-:W2:Y:S04]  /*17580*/  LDG.E R6, [R18.64] ;  /* 0x0000000612067981 */ /* 0x000ea8000c1e1900 */
[----:B------:R-:W2:Y:S01]  /*17590*/  LDG.E R9, [R16.64] ;  /* 0x0000000610097981 */ /* 0x000ea2000c1e1900 */
[----:B------:R-:W-:Y:S01]  /*175a0*/  IMAD.IADD R3, R3, 0x1, -R8 ;  /* 0x0000000103037824 */ /* 0x000fe200078e0a08 */
[----:B------:R-:W-:-:S05]  /*175b0*/  MOV R8, 0x40 ;  /* 0x0000004000087802 */ /* 0x000fca0000000f00 */
[----:B------:R-:W-:-:S04]  /*175c0*/  IMAD R8, R3, c[0x0][0x2d0], -R8 ;  /* 0x0000b40003087a24 */ /* 0x000fc800078e0a08 */
[----:B------:R-:W-:Y:S01]  /*175d0*/  IMAD.WIDE.U32 R10, R8, c[0x0][0x198], RZ ;  /* 0x00006600080a7a25 */ /* 0x000fe200078e00ff */
[----:B------:R-:W-:-:S05]  /*175e0*/  SHF.R.S32.HI R3, RZ, 0x1f, R8 ;  /* 0x0000001fff037819 */ /* 0x000fca0000011408 */
[----:B------:R-:W-:-:S04]  /*175f0*/  IMAD R3, R3, c[0x0][0x198], RZ ;  /* 0x0000660003037a24 */ /* 0x000fc800078e02ff */
[----:B------:R-:W-:-:S04]  /*17600*/  IMAD R3, R8, c[0x0][0x19c], R3 ;  /* 0x0000670008037a24 */ /* 0x000fc800078e0203 */
[----:B------:R-:W-:Y:S02]  /*17610*/  IMAD.IADD R11, R11, 0x1, R3 ;  /* 0x000000010b0b7824 */ /* 0x000fe400078e0203 */
[----:B--2---:R-:W-:-:S04]  /*17620*/  IMAD.IADD R9, R9, 0x1, -R6 ;  /* 0x0000000109097824 */ /* 0x004fc800078e0a06 */
[----:B------:R-:W-:Y:S01]  /*17630*/  IMAD.WIDE.U32 R10, R9, c[0x0][0x180], R10 ;  /* 0x00006000090a7a25 */ /* 0x000fe200078e000a */
[----:B------:R-:W-:-:S05]  /*17640*/  SHF.R.S32.HI R6, RZ, 0x1f, R9 ;  /* 0x0000001fff067819 */ /* 0x000fca0000011409 */
[----:B------:R-:W-:-:S04]  /*17650*/  IMAD R6, R6, c[0x0][0x180], RZ ;  /* 0x0000600006067a24 */ /* 0x000fc800078e02ff */
[----:B------:R-:W-:-:S05]  /*17660*/  IMAD R6, R9, c[0x0][0x184], R6 ;  /* 0x0000610009067a24 */ /* 0x000fca00078e0206 */
[----:B------:R-:W-:Y:S01]  /*17670*/  IADD3 R3, R11, R6, RZ ;  /* 0x000000060b037210 */ /* 0x000fe20007ffe0ff */
[----:B------:R-:W-:Y:S01]  /*17680*/  IMAD.MOV.U32 R6, RZ, RZ, R10 ;  /* 0x000000ffff067224 */ /* 0x000fe200078e000a */
[----:B------:R-:W-:Y:S05]  /*17690*/  BRA `(.L_x_4241) ;  /* 0x0000003000007947 */ /* 0x000fea0003800000 */
.L_x_4240:
[----:B------:R-:W-:-:S05]  /*176a0*/  IMAD.MOV.U32 R6, RZ, RZ, c[0x0][0x198] ;  /* 0x00006600ff067624 */ /* 0x000fca00078e00ff */
[----:B------:R-:W-:-:S04]  /*176b0*/  LEA R6, -R6, RZ, 0x6 ;  /* 0x000000ff06067211 */ /* 0x000fc800078e31ff */
[----:B------:R-:W-:Y:S02]  /*176c0*/  SHF.R.S32.HI R3, RZ, 0x1f, R6 ;  /* 0x0000001fff037819 */ /* 0x000fe40000011406 */
.L_x_4241:
[----:B------:R-:W-:Y:S01]  /*176d0*/  IADD3 R55, P2, P1, R134, R6, R55 ;  /* 0x0000000686377210 */ /* 0x000fe2000795e037 */
[----:B------:R-:W-:Y:S01]  /*176e0*/  ULDC.64 UR4, c[0x0][0x198] ;  /* 0x0000660000047ab9 */ /* 0x000fe20000000a00 */
[C---:B------:R-:W-:Y:S01]  /*176f0*/  IADD3 R134, P4, R6.reuse, R134, RZ ;  /* 0x0000008606867210 */ /* 0x040fe20007f9e0ff */
[----:B------:R-:W-:Y:S01]  /*17700*/  USHF.L.U32 UR9, UR4, 0x5, URZ ;  /* 0x0000000504097899 */ /* 0x000fe2000800063f */
[----:B------:R-:W-:Y:S01]  /*17710*/  LEA R236, P5, R6, R236, 0x1 ;  /* 0x000000ec06ec7211 */ /* 0x000fe200078a08ff */
[----:B------:R-:W-:Y:S01]  /*17720*/  UMOV UR8, 0x5 ;  /* 0x0000000500087882 */ /* 0x000fe20000000000 */
[----:B------:R-:W-:Y:S01]  /*17730*/  IADD3.X R54, R48, R3, R54, P2, P1 ;  /* 0x0000000330367210 */ /* 0x000fe200017e2436 */
[----:B------:R-:W-:Y:S01]  /*17740*/  IMAD.X R9, R3, 0x1, R48, P4 ;  /* 0x0000000103097824 */ /* 0x000fe200020e0630 */
[----:B------:R-:W-:Y:S01]  /*17750*/  LEA R10, P2, R134, c[0x0][0x168], 0x1 ;  /* 0x00005a00860a7a11 */ /* 0x000fe200078408ff */
[----:B------:R-:W-:Y:S01]  /*17760*/  USHF.L.U64.HI UR5, UR4, UR8, UR5 ;  /* 0x0000000804057299 */ /* 0x000fe20008010205 */
[----:B------:R-:W-:-:S02]  /*17770*/  LEA.HI.X R235, R6, R235, R3, 0x1, P5 ;  /* 0x000000eb06eb7211 */ /* 0x000fc400028f0c03 */
[----:B------:R-:W-:Y:S02]  /*17780*/  LEA.HI.X R11, R134, c[0x0][0x16c], R9, 0x1, P2 ;  /* 0x00005b00860b7a11 */ /* 0x000fe400010f0c09 */
[----:B------:R-:W-:Y:S01]  /*17790*/  IADD3 R16, P2, R236, UR9, RZ ;  /* 0x00000009ec107c10 */ /* 0x000fe2000ff5e0ff */
[----:B------:R-:W-:Y:S01]  /*177a0*/  IMAD.MOV.U32 R237, RZ, RZ, R235 ;  /* 0x000000ffffed7224 */ /* 0x000fe200078e00eb */
[----:B------:R-:W-:Y:S02]  /*177b0*/  LEA R8, P1, R55, c[0x0][0x168], 0x1 ;  /* 0x00005a0037087a11 */ /* 0x000fe400078208ff */
[----:B------:R-:W-:Y:S02]  /*177c0*/  IADD3.X R17, R235, UR5, RZ, P2, !PT ;  /* 0x00000005eb117c10 */ /* 0x000fe400097fe4ff */
[----:B------:R-:W-:Y:S01]  /*177d0*/  LEA.HI.X R9, R55, c[0x0][0x16c], R54, 0x1, P1 ;  /* 0x00005b0037097a11 */ /* 0x000fe200008f0c36 */
[----:B------:R-:W-:Y:S01]  /*177e0*/  @!PT LDS RZ, [RZ] ;  /* 0x00000000fffff984 */ /* 0x000fe20000000800 */
[----:B------:R-:W-:Y:S01]  /*177f0*/  @!PT LDS RZ, [RZ] ;  /* 0x00000000fffff984 */ /* 0x000fe20000000800 */
[----:B------:R-:W-:Y:S01]  /*17800*/  @!PT LDS RZ, [RZ] ;  /* 0x00000000fffff984 */ /* 0x000fe20000000800 */
[----:B------:R1:W-:Y:S01]  /*17810*/  LDGSTS.E.BYPASS.LTC128B.128 [R245+0x8000], [R236.64] ;  /* 0x08000000ecf57fae */ /* 0x0003e2000b901d46 */
[----:B------:R-:W-:-:S02]  /*17820*/  IADD3 R30, P2, R16, UR9, RZ ;  /* 0x00000009101e7c10 */ /* 0x000fc4000ff5e0ff */
[----:B------:R-:W-:Y:S01]  /*17830*/  IADD3 R18, P1, R8, UR9, RZ ;  /* 0x0000000908127c10 */ /* 0x000fe2000ff3e0ff */
[----:B------:R1:W-:Y:S01]  /*17840*/  LDGSTS.E.BYPASS.LTC128B.128 [R245+0xa000], [R10.64+0x80] ;  /* 0x0a0000800af57fae */ /* 0x0003e2000b901d46 */
[----:B------:R-:W-:Y:S02]  /*17850*/  IADD3.X R31, R17, UR5, RZ, P2, !PT ;  /* 0x00000005111f7c10 */ /* 0x000fe400097fe4ff */
[----:B------:R-:W-:Y:S01]  /*17860*/  IADD3.X R19, R9, UR5, RZ, P1, !PT ;  /* 0x0000000509137c10 */ /* 0x000fe20008ffe4ff */
[----:B------:R1:W-:Y:S01]  /*17870*/  LDGSTS.E.BYPASS.LTC128B.128 [R245+0xc000], [R10.64+0x100] ;  /* 0x0c0001000af57fae */ /* 0x0003e2000b901d46 */
[----:B------:R-:W-:Y:S02]  /*17880*/  IADD3 R22, P2, R30, UR9, RZ ;  /* 0x000000091e167c10 */ /* 0x000fe4000ff5e0ff */
[----:B------:R-:W-:Y:S01]  /*17890*/  IADD3 R32, P1, R18, UR9, RZ ;  /* 0x0000000912207c10 */ /* 0x000fe2000ff3e0ff */
[----:B------:R1:W-:Y:S01]  /*178a0*/  LDGSTS.E.BYPASS.LTC128B.128 [R245+0xe000], [R10.64+0x180] ;  /* 0x0e0001800af57fae */ /* 0x0003e2000b901d46 */
[----:B------:R-:W-:-:S02]  /*178b0*/  IADD3.X R23, R31, UR5, RZ, P2, !PT ;  /* 0x000000051f177c10 */ /* 0x000fc400097fe4ff */
        /* <DEDUP_REMOVED lines=14> */
.L_x_4239:
[----:B-1----:R-:W-:Y:S02]  /*179a0*/  FMNMX.FTZ R8, R27, R65, !PT ;  /* 0x000000411b087209 */ /* 0x002fe40007810000 */
        /* <DEDUP_REMOVED lines=29> */
[----:B------:R-:W-:Y:S01]  /*17b80*/  IADD3 R228, R49, R2, RZ ;  /* 0x0000000231e47210 */ /* 0x000fe20007ffe0ff */
[----:B------:R-:W1:Y:S03]  /*17b90*/  SHFL.BFLY PT, R9, R8, 0x2, 0x1f ;  /* 0x0c401f0008097f89 */ /* 0x000e6600000e0000 */
[----:B------:R-:W-:Y:S01]  /*17ba0*/  SHF.L.U32 R228, R228, 0x1, RZ ;  /* 0x00000001e4e47819 */ /* 0x000fe200000006ff */
[----:B------:R-:W2:Y:S03]  /*17bb0*/  SHFL.BFLY PT, R6, R11, 0x2, 0x1f ;  /* 0x0c401f000b067f89 */ /* 0x000ea600000e0000 */
[-C--:B------:R-:W-:Y:S01]  /*17bc0*/  LEA R226, R7, R228.reuse, 0x1 ;  /* 0x000000e407e27211 */ /* 0x080fe200078e08ff */
[----:B------:R-:W-:Y:S01]  /*17bd0*/  LDSM.16.MT88.4 R36, [R228+0x10000] ;  /* 0x01000000e424783b */ /* 0x000fe20000004200 */
[----:B------:R-:W-:-:S02]  /*17be0*/  LEA R225, R5, R228, 0x1 ;  /* 0x000000e405e17211 */ /* 0x000fc400078e08ff */
[----:B------:R-:W-:Y:S01]  /*17bf0*/  LEA R224, R5, R226, 0x1 ;  /* 0x000000e205e07211 */ /* 0x000fe200078e08ff */
        /* <DEDUP_REMOVED lines=26> */
[--C-:B------:R-:W-:Y:S02]  /*17da0*/  FFMA.FTZ R179, R29, c[0x0][0x23c], -R198.reuse ;  /* 0x00008f001db37a23 */ /* 0x100fe400000108c6 */
[----:B------:R-:W-:Y:S01]  /*17db0*/  FFMA.FTZ R174, R61, c[0x0][0x23c], -R198 ;  /* 0x00008f003dae7a23 */ /* 0x000fe200000108c6 */
[----:B------:R-:W-:Y:S01]  /*17dc0*/  LDSM.16.MT88.4 R144, [R225+0x16000] ;  /* 0x01600000e190783b */ /* 0x000fe20000004200 */
[--C-:B------:R-:W-:Y:S01]  /*17dd0*/  FFMA.FTZ R183, R66, c[0x0][0x23c], -R191.reuse ;  /* 0x00008f0042b77a23 */ /* 0x100fe200000108bf */
[----:B------:R-:W-:Y:S01]  /*17de0*/  MUFU.EX2 R181, R181 ;  /* 0x000000b500b57308 */ /* 0x000fe20000000800 */
[--C-:B------:R-:W-:Y:S01]  /*17df0*/  FFMA.FTZ R180, R67, c[0x0][0x23c], -R191.reuse ;  /* 0x00008f0043b47a23 */ /* 0x100fe200000108bf */
[----:B------:R-:W-:Y:S01]  /*17e00*/  LDSM.16.MT88.4 R8, [R226+0x10800] ;  /* 0x01080000e208783b */ /* 0x000fe20000004200 */
[----:B------:R-:W-:-:S02]  /*17e10*/  FFMA.FTZ R185, R62, c[0x0][0x23c], -R191 ;  /* 0x00008f003eb97a23 */ /* 0x000fc400000108bf */
[--C-:B------:R-:W-:Y:S01]  /*17e20*/  FFMA.FTZ R176, R4, c[0x0][0x23c], -R191.reuse ;  /* 0x00008f0004b07a23 */ /* 0x100fe200000108bf */
[----:B------:R-:W1:Y:S01]  /*17e30*/  LDSM.16.MT88.4 R60, [R224+0x10000] ;  /* 0x01000000e03c783b */ /* 0x000e620000004200 */
[--C-:B------:R-:W-:Y:S01]  /*17e40*/  FFMA.FTZ R167, R0, c[0x0][0x23c], -R191.reuse ;  /* 0x00008f0000a77a23 */ /* 0x100fe200000108bf */
[----:B------:R-:W2:Y:S01]  /*17e50*/  MUFU.EX2 R178, R178 ;  /* 0x000000b200b27308 */ /* 0x000ea20000000800 */
[--C-:B------:R-:W-:Y:S01]  /*17e60*/  FFMA.FTZ R177, R15, c[0x0][0x23c], -R198.reuse ;  /* 0x00008f000fb17a23 */ /* 0x100fe200000108c6 */
[----:B------:R-:W3:Y:S01]  /*17e70*/  LDSM.16.MT88.4 R4, [R224+0x16000] ;  /* 0x01600000e004783b */ /* 0x000ee20000004200 */
[--C-:B------:R-:W-:Y:S02]  /*17e80*/  FFMA.FTZ R172, R25, c[0x0][0x23c], -R198.reuse ;  /* 0x00008f0019ac7a23 */ /* 0x100fe400000108c6 */
[--C-:B------:R-:W-:Y:S01]  /*17e90*/  FFMA.FTZ R173, R13, c[0x0][0x23c], -R198.reuse ;  /* 0x00008f000dad7a23 */ /* 0x100fe200000108c6 */
[----:B------:R-:W4:Y:S01]  /*17ea0*/  LDSM.16.MT88.4 R16, [R228+0x10800] ;  /* 0x01080000e410783b */ /* 0x000f220000004200 */
        /* <DEDUP_REMOVED lines=8> */
[----:B------:R-:W5:Y:S01]  /*17f30*/  MUFU.EX2 R174, R174 ;  /* 0x000000ae00ae7308 */ /* 0x000f620000000800 */
        /* <DEDUP_REMOVED lines=14> */
[----:B-----5:R-:W-:Y:S01]  /*18020*/  F2FP.PACK_AB R150, R174, R179 ;  /* 0x000000b3ae96723e */ /* 0x020fe200000000ff */
        /* <DEDUP_REMOVED lines=8> */
[----:B------:R-:W5:Y:S01]  /*180b0*/  MUFU.EX2 R176, R176 ;  /* 0x000000b000b07308 */ /* 0x000f620000000800 */
[----:B-1----:R-:W-:Y:S01]  /*180c0*/  F2FP.PACK_AB R149, R180, R183 ;  /* 0x000000b7b495723e */ /* 0x002fe200000000ff */
[----:B------:R-:W-:Y:S02]  /*180d0*/  FFMA.FTZ R247, R186, c[0x0][0x23c], -R191 ;  /* 0x00008f00baf77a23 */ /* 0x000fe400000108bf */
[----:B------:R-:W-:Y:S02]  /*180e0*/  FADD.FTZ R178, R181, R178 ;  /* 0x000000b2b5b27221 */ /* 0x000fe40000010000 */
[----:B------:R-:W-:-:S02]  /*180f0*/  FADD.FTZ R180, R183, R180 ;  /* 0x000000b4b7b47221 */ /* 0x000fc40000010000 */
        /* <DEDUP_REMOVED lines=87> */
[----:B------:R-:W4:Y:S07]  /*18670*/  LDSM.16.MT88.4 R20, [R225+0x14800] ;  /* 0x01480000e114783b */ /* 0x000f2e0000004200 */
        /* <DEDUP_REMOVED lines=158> */
[----:B------:R-:W-:Y:S02]  /*19060*/  ULDC.64 UR12, c[0x0][0x118] ;  /* 0x00004600000c7ab9 */ /* 0x000fe40000000a00 */
[----:B------:R-:W-:Y:S02]  /*19070*/  ULDC UR4, c[0x0][0x19c] ;  /* 0x0000670000047ab9 */ /* 0x000fe40000000800 */
.L_x_4246:
        /* <DEDUP_REMOVED lines=64> */
.L_x_4243:
        /* <DEDUP_REMOVED lines=39> */
[C---:B--2---:R-:W-:Y:S03]  /*196f0*/  HMMA.16816.F32 R4, R32.reuse, R8, RZ ;  /* 0x000000082004723c */ /* 0x044fe600000018ff */
[----:B------:R-:W-:Y:S04]  /*19700*/  LDSM.16.M88.4 R192, [R230] ;  /* 0x00000000e6c0783b */ /* 0x000fe80000000200 */
[----:B------:R-:W2:Y:S01]  /*19710*/  LDSM.16.M88.4 R196, [R227+0x8000] ;  /* 0x00800000e3c4783b */ /* 0x000ea20000000200 */
[C---:B------:R-:W-:Y:S03]  /*19720*/  HMMA.16816.F32 R8, R32.reuse, R10, RZ ;  /* 0x0000000a2008723c */ /* 0x040fe600000018ff */
[----:B------:R-:W1:Y:S04]  /*19730*/  LDSM.16.M88.4 R200, [R227+0x8800] ;  /* 0x00880000e3c8783b */ /* 0x000e680000000200 */
[----:B------:R-:W-:Y:S01]  /*19740*/  LDSM.16.M88.4 R204, [R227+0x9800] ;  /* 0x00980000e3cc783b */ /* 0x000fe20000000200 */
[C---:B---3--:R-:W-:Y:S08]  /*19750*/  HMMA.16816.F32 R12, R32.reuse, R16, RZ ;  /* 0x00000010200c723c */ /* 0x048ff000000018ff */
[C---:B------:R-:W-:Y:S08]  /*19760*/  HMMA.16816.F32 R16, R32.reuse, R18, RZ ;  /* 0x000000122010723c */ /* 0x040ff000000018ff */
[C---:B----4-:R-:W-:Y:S08]  /*19770*/  HMMA.16816.F32 R20, R32.reuse, R24, RZ ;  /* 0x000000182014723c */ /* 0x050ff000000018ff */
[C---:B------:R-:W-:Y:S08]  /*19780*/  HMMA.16816.F32 R24, R32.reuse, R26, RZ ;  /* 0x0000001a2018723c */ /* 0x040ff000000018ff */
[C---:B-----5:R-:W-:Y:S08]  /*19790*/  HMMA.16816.F32 R28, R32.reuse, R168, RZ ;  /* 0x000000a8201c723c */ /* 0x060ff000000018ff */
[----:B------:R-:W-:Y:S01]  /*197a0*/  HMMA.16816.F32 R32, R32, R170, RZ ;  /* 0x000000aa2020723c */ /* 0x000fe200000018ff */
[----:B------:R-:W3:Y:S07]  /*197b0*/  LDSM.16.M88.4 R168, [R227+0x9000] ;  /* 0x00900000e3a8783b */ /* 0x000eee0000000200 */
        /* <DEDUP_REMOVED lines=8> */
[----:B------:R-:W4:Y:S07]  /*19840*/  LDSM.16.M88.4 R184, [R220+0x800] ;  /* 0x00080000dcb8783b */ /* 0x000f2e0000000200 */
        /* <DEDUP_REMOVED lines=13> */
[C---:B------:R-:W-:Y:S08]  /*19920*/  HMMA.16816.F32 R28, R192.reuse, R204, R28 ;  /* 0x000000ccc01c723c */ /* 0x040ff0000000181c */
[----:B------:R-:W-:Y:S01]  /*19930*/  HMMA.16816.F32 R32, R192, R206, R32 ;  /* 0x000000cec020723c */ /* 0x000fe20000001820 */
[----:B------:R-:W3:Y:S04]  /*19940*/  LDSM.16.M88.4 R192, [R233+0xb000] ;  /* 0x00b00000e9c0783b */ /* 0x000ee80000000200 */
[----:B------:R-:W2:Y:S03]  /*19950*/  LDSM.16.M88.4 R204, [R233+0xb800] ;  /* 0x00b80000e9cc783b */ /* 0x000ea60000000200 */
[C---:B-1----:R-:W-:Y:S08]  /*19960*/  HMMA.16816.F32 R4, R176.reuse, R180, R4 ;  /* 0x000000b4b004723c */ /* 0x042ff00000001804 */
[C---:B------:R-:W-:Y:S01]  /*19970*/  HMMA.16816.F32 R8, R176.reuse, R182, R8 ;  /* 0x000000b6b008723c */ /* 0x040fe20000001808 */
[----:B------:R-:W-:Y:S07]  /*19980*/  LDSM.16.M88.4 R180, [R219] ;  /* 0x00000000dbb4783b */ /* 0x000fee0000000200 */
[C---:B----4-:R-:W-:Y:S08]  /*19990*/  HMMA.16816.F32 R12, R176.reuse, R184, R12 ;  /* 0x000000b8b00c723c */ /* 0x050ff0000000180c */
[C---:B------:R-:W-:Y:S01]  /*199a0*/  HMMA.16816.F32 R16, R176.reuse, R186, R16 ;  /* 0x000000bab010723c */ /* 0x040fe20000001810 */
[----:B------:R-:W-:Y:S07]  /*199b0*/  LDSM.16.M88.4 R184, [R218] ;  /* 0x00000000dab8783b */ /* 0x000fee0000000200 */
[C---:B-----5:R-:W-:Y:S08]  /*199c0*/  HMMA.16816.F32 R20, R176.reuse, R172, R20 ;  /* 0x000000acb014723c */ /* 0x060ff00000001814 */
[C---:B------:R-:W-:Y:S01]  /*199d0*/  HMMA.16816.F32 R24, R176.reuse, R174, R24 ;  /* 0x000000aeb018723c */ /* 0x040fe20000001818 */
[----:B------:R-:W1:Y:S07]  /*199e0*/  LDSM.16.M88.4 R172, [R232+0x2000] ;  /* 0x00200000e8ac783b */ /* 0x000e6e0000000200 */
[C---:B------:R-:W-:Y:S08]  /*199f0*/  HMMA.16816.F32 R28, R176.reuse, R188, R28 ;  /* 0x000000bcb01c723c */ /* 0x040ff0000000181c */
[----:B------:R-:W-:Y:S01]  /*19a00*/  HMMA.16816.F32 R32, R176, R190, R32 ;  /* 0x000000beb020723c */ /* 0x000fe20000001820 */
[----:B------:R-:W4:Y:S04]  /*19a10*/  LDSM.16.M88.4 R176, [R217] ;  /* 0x00000000d9b0783b */ /* 0x000f280000000200 */
[----:B------:R-:W5:Y:S03]  /*19a20*/  LDSM.16.M88.4 R188, [R216] ;  /* 0x00000000d8bc783b */ /* 0x000f660000000200 */
        /* <DEDUP_REMOVED lines=15> */
[----:B------:R-:W-:Y:S07]  /*19b20*/  LDSM.16.M88.4 R180, [R220+0x2000] ;  /* 0x00200000dcb4783b */ /* 0x000fee0000000200 */
[C---:B------:R-:W-:Y:S08]  /*19b30*/  HMMA.16816.F32 R12, R172.reuse, R184, R12 ;  /* 0x000000b8ac0c723c */ /* 0x040ff0000000180c */
[C---:B------:R-:W-:Y:S01]  /*19b40*/  HMMA.16816.F32 R16, R172.reuse, R186, R16 ;  /* 0x000000baac10723c */ /* 0x040fe20000001810 */
[----:B------:R-:W-:Y:S07]  /*19b50*/  LDSM.16.M88.4 R184, [R220+0x2800] ;  /* 0x00280000dcb8783b */ /* 0x000fee0000000200 */
[C---:B----4-:R-:W-:Y:S08]  /*19b60*/  HMMA.16816.F32 R20, R172.reuse, R176, R20 ;  /* 0x000000b0ac14723c */ /* 0x050ff00000001814 */
[C---:B------:R-:W-:Y:S01]  /*19b70*/  HMMA.16816.F32 R24, R172.reuse, R178, R24 ;  /* 0x000000b2ac18723c */ /* 0x040fe20000001818 */
[----:B------:R-:W1:Y:S07]  /*19b80*/  LDSM.16.M88.4 R176, [R229+0x2000] ;  /* 0x00200000e5b0783b */ /* 0x000e6e0000000200 */
[C---:B-----5:R-:W-:Y:S08]  /*19b90*/  HMMA.16816.F32 R28, R172.reuse, R188, R28 ;  /* 0x000000bcac1c723c */ /* 0x060ff0000000181c */
[----:B------:R-:W-:Y:S01]  /*19ba0*/  HMMA.16816.F32 R32, R172, R190, R32 ;  /* 0x000000beac20723c */ /* 0x000fe20000001820 */
[----:B------:R-:W4:Y:S04]  /*19bb0*/  LDSM.16.M88.4 R172, [R220+0x3000] ;  /* 0x00300000dcac783b */ /* 0x000f280000000200 */
[----:B------:R-:W5:Y:S03]  /*19bc0*/  LDSM.16.M88.4 R188, [R220+0x3800] ;  /* 0x00380000dcbc783b */ /* 0x000f660000000200 */
        /* <DEDUP_REMOVED lines=16> */
[C---:B------:R-:W-:Y:S08]  /*19cd0*/  HMMA.16816.F32 R12, R176.reuse, R184, R12 ;  /* 0x000000b8b00c723c */ /* 0x040ff0000000180c */
[C---:B------:R-:W-:Y:S01]  /*19ce0*/  HMMA.16816.F32 R16, R176.reuse, R186, R16 ;  /* 0x000000bab010723c */ /* 0x040fe20000001810 */
[----:B------:R-:W-:Y:S07]  /*19cf0*/  LDSM.16.M88.4 R184, [R214] ;  /* 0x00000000d6b8783b */ /* 0x000fee0000000200 */
[C---:B----4-:R-:W-:Y:S08]  /*19d00*/  HMMA.16816.F32 R20, R176.reuse, R172, R20 ;  /* 0x000000acb014723c */ /* 0x050ff00000001814 */
[C---:B------:R-:W-:Y:S01]  /*19d10*/  HMMA.16816.F32 R24, R176.reuse, R174, R24 ;  /* 0x000000aeb018723c */ /* 0x040fe20000001818 */
[----:B------:R-:W1:Y:S07]  /*19d20*/  LDSM.16.M88.4 R172, [R232+0x4000] ;  /* 0x00400000e8ac783b */ /* 0x000e6e0000000200 */
[C---:B-----5:R-:W-:Y:S08]  /*19d30*/  HMMA.16816.F32 R28, R176.reuse, R188, R28 ;  /* 0x000000bcb01c723c */ /* 0x060ff0000000181c */
        /* <DEDUP_REMOVED lines=91> */
[C---:B-1----:R-:W-:Y:S08]  /*1a2f0*/  HMMA.16816.F32 R4, R176.reuse, R180, R4 ;  /* 0x000000b4b004723c */ /* 0x042ff00000001804 */
        /* <DEDUP_REMOVED lines=73> */
.L_x_4245:
[C---:B------:R-:W-:Y:S01]  /*1a790*/  LEA R236, P0, R168.reuse, R236, 0x1 ;  /* 0x000000eca8ec7211 */ /* 0x040fe200078008ff */
[----:B------:R-:W-:Y:S02]  /*1a7a0*/  USHF.L.U32 UR5, UR7, 0x5, URZ ;  /* 0x0000000507057899 */ /* 0x000fe4000800063f */
[----:B------:R-:W-:Y:S01]  /*1a7b0*/  USHF.L.U64.HI UR7, UR7, UR8, UR4 ;  /* 0x0000000807077299 */ /* 0x000fe20008010204 */
[----:B------:R-:W-:Y:S03]  /*1a7c0*/  LEA.HI.X R235, R168, R235, R3, 0x1, P0 ;  /* 0x000000eba8eb7211 */ /* 0x000fe600000f0c03 */
        /* <DEDUP_REMOVED lines=27> */
.L_x_4244:
        /* <DEDUP_REMOVED lines=490> */
.L_x_4242:
        /* <DEDUP_REMOVED lines=314> */
[----:B------:R-:W2:Y:S01]  /*1dbc0*/  S2R R0, SR_CTAID.Y ;  /* 0x0000000000007919 */ /* 0x000ea20000002600 */
[----:B------:R-:W-:-:S03]  /*1dbd0*/  ISETP.NE.AND P0, PT, R239, -0x1, PT ;  /* 0xffffffffef00780c */ /* 0x000fc60003f05270 */
[----:B------:R-:W3:Y:S01]  /*1dbe0*/  S2R R3, SR_CTAID.Z ;  /* 0x0000000000037919 */ /* 0x000ee20000002700 */
[----:B--2---:R-:W-:-:S05]  /*1dbf0*/  IMAD R8, R0, c[0x0][0x214], RZ ;  /* 0x0000850000087a24 */ /* 0x004fca00078e02ff */
[----:B------:R-:W-:-:S05]  /*1dc00*/  SEL R8, R8, R239, !P0 ;  /* 0x000000ef08087207 */ /* 0x000fca0004000000 */
[----:B---3--:R-:W-:Y:S01]  /*1dc10*/  IMAD R73, R3, c[0x0][0x234], R8 ;  /* 0x00008d0003497a24 */ /* 0x008fe200078e0208 */
[----:B------:R-:W-:Y:S05]  /*1dc20*/  BRA `(.L_x_4248) ;  /* 0x0000004000007947 */ /* 0x000fea0003800000 */
.L_x_4247:
[----:B------:R-:W2:Y:S04]  /*1dc30*/  S2R R3, SR_CTAID.Z ;  /* 0x0000000000037919 */ /* 0x000ea80000002700 */
[----:B------:R-:W2:Y:S02]  /*1dc40*/  S2R R0, SR_CTAID.Y ;  /* 0x0000000000007919 */ /* 0x000ea40000002600 */
[----:B--2---:R-:W-:-:S04]  /*1dc50*/  IMAD R73, R0, c[0x0][0x1c0], R3 ;  /* 0x0000700000497a24 */ /* 0x004fc800078e0203 */
[----:B------:R-:W-:Y:S02]  /*1dc60*/  IMAD R73, R73, c[0x0][0x214], RZ ;  /* 0x0000850049497a24 */ /* 0x000fe400078e02ff */
.L_x_4248:
[----:B------:R-:W-:Y:S01]  /*1dc70*/  BAR.SYNC.DEFER_BLOCKING 0x0 ;  /* 0x0000000000007b1d */ /* 0x000fe20000010000 */
[----:B------:R-:W-:Y:S01]  /*1dc80*/  LOP3.LUT R77, R5, 0xffffffe0, RZ, 0xc0, !PT ;  /* 0xffffffe0054d7812 */ /* 0x000fe200078ec0ff */
[----:B------:R-:W-:Y:S01]  /*1dc90*/  IMAD.WIDE.U32 R78, R0, c[0x0][0x1e0], RZ ;  /* 0x00007800004e7a25 */ /* 0x000fe200078e00ff */
[----:B------:R-:W-:Y:S02]  /*1dca0*/  SHF.R.S32.HI R75, RZ, 0x1f, R6 ;  /* 0x0000001fff4b7819 */ /* 0x000fe40000011406 */
[----:B------:R-:W-:Y:S01]  /*1dcb0*/  SHF.R.S32.HI R5, RZ, 0x1f, R0 ;  /* 0x0000001fff057819 */ /* 0x000fe20000011400 */
[----:B------:R-:W-:Y:S01]  /*1dcc0*/  IMAD.IADD R77, R4, 0x1, -R77 ;  /* 0x00000001044d7824 */ /* 0x000fe200078e0a4d */
[----:B------:R-:W-:Y:S01]  /*1dcd0*/  ISETP.NE.AND P0, PT, R239, -0x1, PT ;  /* 0xffffffffef00780c */ /* 0x000fe20003f05270 */
[----:B------:R-:W-:Y:S01]  /*1dce0*/  ULDC.64 UR4, c[0x0][0x118] ;  /* 0x0000460000047ab9 */ /* 0x000fe20000000a00 */
[----:B------:R-:W-:Y:S01]  /*1dcf0*/  LEA.HI R75, R75, R6, RZ, 0x2 ;  /* 0x000000064b4b7211 */ /* 0x000fe200078f10ff */
[----:B------:R-:W-:Y:S01]  /*1dd00*/  IMAD R5, R5, c[0x0][0x1e0], RZ ;  /* 0x0000780005057a24 */ /* 0x000fe200078e02ff */
[----:B------:R-:W-:Y:S01]  /*1dd10*/  LOP3.LUT P1, RZ, R77, 0x3, RZ, 0xc0, !PT ;  /* 0x000000034dff7812 */ /* 0x000fe2000782c0ff */
[----:B------:R-:W-:Y:S01]  /*1dd20*/  BSSY B0, `(.L_x_4249) ;  /* 0x000002a000007945 */ /* 0x000fe20003800000 */
[----:B------:R-:W-:Y:S01]  /*1dd30*/  SHF.R.S32.HI R74, RZ, 0x1f, R77 ;  /* 0x0000001fff4a7819 */ /* 0x000fe2000001144d */
[----:B------:R-:W-:Y:S01]  /*1dd40*/  IMAD R5, R0, c[0x0][0x1e4], R5 ;  /* 0x0000790000057a24 */ /* 0x000fe200078e0205 */
[----:B------:R-:W-:-:S02]  /*1dd50*/  LOP3.LUT R75, R75, 0xffffffc, RZ, 0xc0, !PT ;  /* 0x0ffffffc4b4b7812 */ /* 0x000fc400078ec0ff */
[----:B------:R-:W-:Y:S01]  /*1dd60*/  LEA.HI R74, R74, R77, RZ, 0x2 ;  /* 0x0000004d4a4a7211 */ /* 0x000fe200078f10ff */
[----:B------:R-:W-:-:S03]  /*1dd70*/  IMAD.WIDE.U32 R76, R239, c[0x0][0x1e8], RZ ;  /* 0x00007a00ef4c7a25 */ /* 0x000fc600078e00ff */
[----:B------:R-:W-:Y:S01]  /*1dd80*/  SHF.R.S32.HI R74, RZ, 0x2, R74 ;  /* 0x00000002ff4a7819 */ /* 0x000fe2000001144a */
[----:B------:R-:W-:Y:S01]  /*1dd90*/  IMAD.IADD R75, R6, 0x1, -R75 ;  /* 0x00000001064b7824 */ /* 0x000fe200078e0a4b */
[----:B------:R-:W-:Y:S01]  /*1dda0*/  SEL R0, R78, R76, !P0 ;  /* 0x0000004c4e007207 */ /* 0x000fe20004000000 */
[----:B------:R2:W3:Y:S01]  /*1ddb0*/  LDS.128 R64, [R245] ;  /* 0x00000000f5407984 */ /* 0x0004e20000000c00 */
[----:B------:R-:W-:Y:S02]  /*1ddc0*/  IMAD R239, R239, c[0x0][0x1ec], R77 ;  /* 0x00007b00efef7a24 */ /* 0x000fe400078e024d */
[----:B------:R-:W-:Y:S01]  /*1ddd0*/  @!P0 IMAD.IADD R239, R79, 0x1, R5 ;  /* 0x000000014fef8824 */ /* 0x000fe200078e0205 */
[----:B------:R2:W4:Y:S01]  /*1dde0*/  LDS.128 R60, [R245+0x800] ;  /* 0x00080000f53c7984 */ /* 0x0005220000000c00 */
[----:B------:R-:W-:-:S03]  /*1ddf0*/  IMAD R5, R75, 0x10, R74 ;  /* 0x000000104b057824 */ /* 0x000fc600078e024a */
        /* <DEDUP_REMOVED lines=9> */
[----:B-1----:R2:W1:Y:S04]  /*1de90*/  LDS.128 R20, [R245+0x5800] ;  /* 0x00580000f5147984 */ /* 0x0024680000000c00 */
[----:B------:R2:W1:Y:S04]  /*1dea0*/  LDS.128 R16, [R245+0x6000] ;  /* 0x00600000f5107984 */ /* 0x0004680000000c00 */
[----:B------:R2:W1:Y:S04]  /*1deb0*/  LDS.128 R12, [R245+0x6800] ;  /* 0x00680000f50c7984 */ /* 0x0004680000000c00 */
[----:B------:R2:W1:Y:S04]  /*1dec0*/  LDS.128 R8, [R245+0x7000] ;  /* 0x00700000f5087984 */ /* 0x0004680000000c00 */
[----:B------:R2:W1:Y:S01]  /*1ded0*/  LDS.128 R68, [R245+0x7800] ;  /* 0x00780000f5447984 */ /* 0x0004620000000c00 */
[----:B------:R-:W-:Y:S05]  /*1dee0*/  @P1 BRA `(.L_x_4250) ;  /* 0x000000d000001947 */ /* 0x000fea0003800000 */
[----:B---34-:R-:W3:Y:S01]  /*1def0*/  S2R R6, SR_CTAID.X ;  /* 0x0000000000067919 */ /* 0x018ee20000002500 */
[----:B------:R-:W-:Y:S01]  /*1df00*/  IADD3 R75, R5, 0x8, RZ ;  /* 0x00000008054b7810 */ /* 0x000fe20007ffe0ff */
[----:B---3--:R-:W-:-:S02]  /*1df10*/  IMAD R76, R6, 0x40, R73 ;  /* 0x00000040064c7824 */ /* 0x008fc400078e0249 */
[----:B------:R-:W-:-:S03]  /*1df20*/  IMAD R6, R6, -0x40, R238 ;  /* 0xffffffc006067824 */ /* 0x000fc600078e02ee */
[----:B------:R-:W-:Y:S02]  /*1df30*/  SHF.R.S32.HI R74, RZ, 0x1f, R76 ;  /* 0x0000001fff4a7819 */ /* 0x000fe4000001144c */
[C---:B------:R-:W-:Y:S02]  /*1df40*/  IADD3 R73, P0, R5.reuse, R76, RZ ;  /* 0x0000004c05497210 */ /* 0x040fe40007f1e0ff */
[-C--:B------:R-:W-:Y:S02]  /*1df50*/  ISETP.GE.AND P2, PT, R5, R6.reuse, PT ;  /* 0x000000060500720c */ /* 0x080fe40003f46270 */
[----:B------:R-:W-:Y:S02]  /*1df60*/  ISETP.GE.AND P1, PT, R75, R6, PT ;  /* 0x000000064b00720c */ /* 0x000fe40003f26270 */
[----:B------:R-:W-:Y:S02]  /*1df70*/  LEA.HI.X.SX32 R74, R5, R74, 0x1, P0 ;  /* 0x0000004a054a7211 */ /* 0x000fe400000f0eff */
[----:B------:R-:W-:-:S04]  /*1df80*/  LEA R76, P0, R73, c[0x0][0x200], 0x2 ;  /* 0x00008000494c7a11 */ /* 0x000fc800078010ff */
[----:B------:R-:W-:-:S05]  /*1df90*/  LEA.HI.X R77, R73, c[0x0][0x204], R74, 0x2, P0 ;  /* 0x00008100494d7a11 */ /* 0x000fca00000f144a */
[----:B------:R3:W-:Y:S04]  /*1dfa0*/  @!P2 STG.E [R76.64], R2 ;  /* 0x000000024c00a986 */ /* 0x0007e8000c101904 */
[----:B------:R3:W-:Y:S02]  /*1dfb0*/  @!P1 STG.E [R76.64+0x20], R72 ;  /* 0x000020484c009986 */ /* 0x0007e4000c101904 */
.L_x_4250:
[----:B---34-:R-:W-:Y:S05]  /*1dfc0*/  BSYNC B0 ;  /* 0x0000000000007941 */ /* 0x018fea0003800000 */
.L_x_4249:
[----:B------:R-:W3:Y:S01]  /*1dfd0*/  S2R R5, SR_CTAID.X ;  /* 0x0000000000057919 */ /* 0x000ee20000002500 */
[----:B------:R-:W-:Y:S01]  /*1dfe0*/  LEA.HI R7, R7, R4, RZ, 0x3 ;  /* 0x0000000407077211 */ /* 0x000fe200078f18ff */
[----:B------:R-:W-:Y:S01]  /*1dff0*/  BSSY B0, `(.L_x_4251) ;  /* 0x0000024000007945 */ /* 0x000fe20003800000 */
[----:B------:R-:W-:Y:S01]  /*1e000*/  SHF.R.S32.HI R6, RZ, 0x1f, R3 ;  /* 0x0000001fff067819 */ /* 0x000fe20000011403 */
[----:B------:R-:W4:Y:S01]  /*1e010*/  S2R R2, SR_TID.X ;  /* 0x0000000000027919 */ /* 0x000f220000002100 */
[----:B------:R-:W-:-:S03]  /*1e020*/  LOP3.LUT R7, R7, 0xfffffff8, RZ, 0xc0, !PT ;  /* 0xfffffff807077812 */ /* 0x000fc600078ec0ff */
[----:B------:R-:W-:Y:S02]  /*1e030*/  IMAD R6, R6, c[0x0][0x1f0], RZ ;  /* 0x00007c0006067a24 */ /* 0x000fe400078e02ff */
[----:B------:R-:W-:Y:S02]  /*1e040*/  IMAD.IADD R4, R4, 0x1, -R7 ;  /* 0x0000000104047824 */ /* 0x000fe400078e0a07 */
[----:B------:R-:W-:Y:S02]  /*1e050*/  IMAD R6, R3, c[0x0][0x1f4], R6 ;  /* 0x00007d0003067a24 */ /* 0x000fe400078e0206 */
[----:B------:R-:W-:-:S05]  /*1e060*/  IMAD.SHL.U32 R72, R4, 0x8, RZ ;  /* 0x0000000804487824 */ /* 0x000fca00078e00ff */
[----:B------:R-:W-:Y:S01]  /*1e070*/  SHF.R.S32.HI R73, RZ, 0x1f, R72 ;  /* 0x0000001fff497819 */ /* 0x000fe20000011448 */
[----:B---3--:R-:W-:Y:S01]  /*1e080*/  IMAD.SHL.U32 R7, R5, 0x40, RZ ;  /* 0x0000004005077824 */ /* 0x008fe200078e00ff */
[----:B----4-:R-:W-:-:S03]  /*1e090*/  SHF.R.S32.HI R5, RZ, 0x1f, R2 ;  /* 0x0000001fff057819 */ /* 0x010fc60000011402 */
[----:B------:R-:W-:Y:S01]  /*1e0a0*/  IMAD.WIDE.U32 R72, R7, c[0x0][0x1e8], R72 ;  /* 0x00007a0007487a25 */ /* 0x000fe200078e0048 */
[----:B------:R-:W-:Y:S02]  /*1e0b0*/  SHF.R.S32.HI R4, RZ, 0x1f, R7 ;  /* 0x0000001fff047819 */ /* 0x000fe40000011407 */
[----:B------:R-:W-:Y:S02]  /*1e0c0*/  LEA.HI R5, R5, R2, RZ, 0x3 ;  /* 0x0000000205057211 */ /* 0x000fe400078f18ff */
[----:B------:R-:W-:Y:S01]  /*1e0d0*/  IADD3 R72, P0, R0, R72, RZ ;  /* 0x0000004800487210 */ /* 0x000fe20007f1e0ff */
[----:B------:R-:W-:Y:S01]  /*1e0e0*/  IMAD R4, R4, c[0x0][0x1e8], RZ ;  /* 0x00007a0004047a24 */ /* 0x000fe200078e02ff */
[----:B------:R-:W-:-:S03]  /*1e0f0*/  SHF.R.S32.HI R0, RZ, 0x3, R5 ;  /* 0x00000003ff007819 */ /* 0x000fc60000011405 */
[----:B------:R-:W-:Y:S01]  /*1e100*/  IMAD R4, R7, c[0x0][0x1ec], R4 ;  /* 0x00007b0007047a24 */ /* 0x000fe200078e0204 */
[----:B------:R-:W-:Y:S01]  /*1e110*/  SHF.R.S32.HI R2, RZ, 0x1f, R0 ;  /* 0x0000001fff027819 */ /* 0x000fe20000011400 */
[----:B------:R-:W-:-:S03]  /*1e120*/  IMAD.IADD R7, R238, 0x1, -R7 ;  /* 0x00000001ee077824 */ /* 0x000fc600078e0a07 */
        /* <DEDUP_REMOVED lines=14> */
[----:B------:R3:W-:Y:S04]  /*1e210*/  STG.E.128 [R76.64+0x100], R32 ;  /* 0x000100204c007986 */ /* 0x0007e8000c101d04 */
[----:B-1----:R3:W-:Y:S02]  /*1e220*/  STG.E.128 [R76.64+0x180], R16 ;  /* 0x000180104c007986 */ /* 0x0027e4000c101d04 */
.L_x_4252:
[----:B------:R-:W-:Y:S05]  /*1e230*/  BSYNC B0 ;  /* 0x0000000000007941 */ /* 0x000fea0003800000 */
.L_x_4251:
        /* <DEDUP_REMOVED lines=18> */
.L_x_4254:
[----:B------:R-:W-:Y:S05]  /*1e360*/  BSYNC B0 ;  /* 0x0000000000007941 */ /* 0x000fea0003800000 */
.L_x_4253:
        /* <DEDUP_REMOVED lines=18> */
.L_x_4256:
[----:B------:R-:W-:Y:S05]  /*1e490*/  BSYNC B0 ;  /* 0x0000000000007941 */ /* 0x000fea0003800000 */
.L_x_4255:
        /* <DEDUP_REMOVED lines=13> */
[----:B------:R-:W-:Y:S04]  /*1e570*/  STG.E.128 [R2.64], R52 ;  /* 0x0000003402007986 */ /* 0x000fe8000c101d04 */
[----:B------:R-:W-:Y:S04]  /*1e580*/  STG.E.128 [R2.64+0x80], R36 ;  /* 0x0000802402007986 */ /* 0x000fe8000c101d04 */
[----:B------:R-:W-:Y:S04]  /*1e590*/  STG.E.128 [R2.64+0x100], R20 ;  /* 0x0001001402007986 */ /* 0x000fe8000c101d04 */
[----:B------:R-:W-:Y:S01]  /*1e5a0*/  STG.E.128 [R2.64+0x180], R68 ;  /* 0x0001804402007986 */ /* 0x000fe2000c101d04 */
[----:B------:R-:W-:Y:S05]  /*1e5b0*/  EXIT ;  /* 0x000000000000794d */ /* 0x000fea0003800000 */
.L_x_4257:
        /* <DEDUP_REMOVED lines=12> */
.L_x_8800:


//--------------------- .text._ZN5flash24flash_fwd_splitkv_kernelI23Flash_fwd_kernel_traitsILi256ELi64ELi64ELi4ELb0ELb0EN7cutlass6half_tE19Flash_kernel_traitsILi256ELi64ELi64ELi4ES3_EELb0ELb0ELb0ELb0ELb1ELb1ELb0ELb1EEEvNS_16Flash_fwd_paramsE --------------------------
	.section	.text._ZN5flash24flash_fwd_splitkv_kernelI23Flash_fwd_kernel_traitsILi256ELi64ELi64ELi4ELb0ELb0EN7cutlass6half_tE19Flash_kernel_traitsILi256ELi64ELi64ELi4ES3_EELb0ELb0ELb0ELb0ELb1ELb1ELb0ELb1EEEvNS_16Flash_fwd_paramsE,"ax",@progbits
	.sectioninfo	@"SHI_REGISTERS=255"
	.align	128
        .global         _ZN5flash24flash_fwd_splitkv_kernelI23Flash_fwd_kernel_traitsILi256ELi64ELi64ELi4ELb0ELb0EN7cutlass6half_tE19Flash_kernel_traitsILi256ELi64ELi64ELi4ES3_EELb0ELb0ELb0ELb0ELb1ELb1ELb0ELb1EEEvNS_16Flash_fwd_paramsE
        .type           _ZN5flash24flash_fwd_splitkv_kernelI23Flash_fwd_kernel_traitsILi256ELi64ELi64ELi4ELb0ELb0EN7cutlass6half_tE19Flash_kernel_traitsILi256ELi64ELi64ELi4ES3_EELb0ELb0ELb0ELb0ELb1ELb1ELb0ELb1EEEvNS_16Flash_fwd_paramsE,@function
        .size           _ZN5flash24flash_fwd_splitkv_kernelI23Flash_fwd_kernel_traitsILi256ELi64ELi64ELi4ELb0ELb0EN7cutlass6half_tE19Flash_kernel_traitsILi256ELi64ELi64ELi4ES3_EELb0ELb0ELb0ELb0ELb1ELb1ELb0ELb1EEEvNS_16Flash_fwd_paramsE,(.L_x_8801 - _ZN5flash24flash_fwd_splitkv_kernelI23Flash_fwd_kernel_traitsILi256ELi64ELi64ELi4ELb0ELb0EN7cutlass6half_tE19Flash_kernel_traitsILi256ELi64ELi64ELi4ES3_EELb0ELb0ELb0ELb0ELb1ELb1ELb0ELb1EEEvNS_16Flash_fwd_paramsE)
        .other          _ZN5flash24flash_fwd_splitkv_kernelI23Flash_fwd_kernel_traitsILi256ELi64ELi64ELi4ELb0ELb0EN7cutlass6half_tE19Flash_kernel_traitsILi256ELi64ELi64ELi4ES3_EELb0ELb0ELb0ELb0ELb1ELb1ELb0ELb1EEEvNS_16Flash_fwd_paramsE,@"STO_CUDA_ENTRY STV_DEFAULT"
_ZN5flash24flash_fwd_splitkv_kernelI23Flash_fwd_kernel_traitsILi256ELi64ELi64ELi4ELb0ELb0EN7cutlass6half_tE19Flash_kernel_traitsILi256ELi64ELi64ELi4ES3_EELb0ELb0ELb0ELb0ELb1ELb1ELb0ELb1EEEvNS_16Flash_fwd_paramsE:
.text._ZN5flash24flash_fwd_splitkv_kernelI23Flash_fwd_kernel_traitsILi256ELi64ELi64ELi4ELb0ELb0EN7cutlass6half_tE19Flash_kernel_traitsILi256ELi64ELi64ELi4ES3_EELb0ELb0ELb0ELb0ELb1ELb1ELb0ELb1EEEvNS_16Flash_fwd_paramsE:
        /* <DEDUP_REMOVED lines=12> */
[----:B------:R-:W-:Y:S02]  /*00c0*/  IADD3 R1, R1, -0x8, RZ ;  /* 0xfffffff801017810 */ /* 0x000fe40007ffe0ff */
[----:B-1----:R-:W-:Y:S01]  /*00d0*/  ISETP.NE.AND P2, PT, R2, RZ, PT ;  /* 0x000000ff0200720c */ /* 0x002fe20003f45270 */
[----:B--2---:R-:W-:-:S03]  /*00e0*/  IMAD.WIDE R2, R0, R103, c[0x0][0x240] ;  /* 0x0000900000027625 */ /* 0x004fc600078e0267 */
[----:B------:R-:W-:Y:S01]  /*00f0*/  ISETP.EQ.OR.EX P0, PT, RZ, c[0x0][0x24c], !P2, P0 ;  /* 0x00009300ff007a0c */ /* 0x000fe20005702700 */
[----:B------:R-:W-:Y:S01]  /*0100*/  IMAD.WIDE R134, R0, R103, c[0x0][0x250] ;  /* 0x0000940000867625 */ /* 0x000fe200078e0267 */
[----:B------:R1:W2:Y:S04]  /*0110*/  @P1 LDG.E R243, [R2.64] ;  /* 0x0000000602f31981 */ /* 0x0002a8000c1e1900 */
[----:B------:R1:W2:Y:S01]  /*0120*/  @P1 LDG.E R242, [R2.64+0x4] ;  /* 0x0000040602f21981 */ /* 0x0002a2000c1e1900 */
[----:B------:R-:W-:-:S03]  /*0130*/  IMAD.MOV.U32 R8, RZ, RZ, -0x1 ;  /* 0xffffffffff087424 */ /* 0x000fc600078e00ff */
[----:B------:R3:W5:Y:S04]  /*0140*/  @P5 LDG.E R4, [R134.64] ;  /* 0x0000000686045981 */ /* 0x000768000c1e1900 */
[----:B------:R-:W4:Y:S04]  /*0150*/  S2R R18, SR_CTAID.X ;  /* 0x0000000000127919 */ /* 0x000f280000002500 */
[----:B------:R-:W2:Y:S04]  /*0160*/  S2R R128, SR_CTAID.Z ;  /* 0x0000000000807919 */ /* 0x000ea80000002700 */
[----:B------:R-:W2:Y:S01]  /*0170*/  S2R R48, SR_TID.X ;  /* 0x0000000000307919 */ /* 0x000ea20000002100 */
[----:B-1----:R-:W-:-:S05]  /*0180*/  IMAD.WIDE R2, R0, R103, c[0x0][0x248] ;  /* 0x0000920000027625 */ /* 0x002fca00078e0267 */
[----:B------:R3:W5:Y:S01]  /*0190*/  @!P0 LDG.E R8, [R2.64] ;  /* 0x0000000602088981 */ /* 0x000762000c1e1900 */
[----:B------:R-:W-:-:S04]  /*01a0*/  ISETP.NE.U32.AND P0, PT, RZ, c[0x0][0x248], PT ;  /* 0x00009200ff007a0c */ /* 0x000fc80003f05070 */
[----:B------:R-:W-:Y:S01]  /*01b0*/  ISETP.NE.AND.EX P0, PT, RZ, c[0x0][0x24c], PT, P0 ;  /* 0x00009300ff007a0c */ /* 0x000fe20003f05300 */
[----:B------:R-:W-:-:S04]  /*01c0*/  IMAD.MOV.U32 R7, RZ, RZ, R0 ;  /* 0x000000ffff077224 */ /* 0x000fc800078e0000 */
[--C-:B------:R-:W-:Y:S01]  /*01d0*/  IMAD.MOV.U32 R11, RZ, RZ, R7.reuse ;  /* 0x000000ffff0b7224 */ /* 0x100fe200078e0007 */
[----:B------:R-:W-:Y:S01]  /*01e0*/  SHF.R.S32.HI R9, RZ, 0x1f, R7 ;  /* 0x0000001fff097819 */ /* 0x000fe20000011407 */
[----:B--2---:R-:W-:Y:S02]  /*01f0*/  @P1 IMAD.IADD R242, R242, 0x1, -R243 ;  /* 0x00000001f2f21824 */ /* 0x004fe400078e0af3 */
[----:B------:R-:W-:-:S04]  /*0200*/  @!P1 IMAD.MOV.U32 R242, RZ, RZ, c[0x0][0x214] ;  /* 0x00008500fff29624 */ /* 0x000fc800078e00ff */
[----:B------:R-:W-:Y:S05]  /*0210*/  @!P0 BRA `(.L_x_4258) ;  /* 0x0000004000008947 */ /* 0x000fea0003800000 */
[----:B---34-:R-:W2:Y:S02]  /*0220*/  @P2 LDG.E R81, [R2.64+0x4] ;  /* 0x0000040602512981 */ /* 0x018ea4000c1e1900 */
[----:B--2--5:R-:W-:-:S06]  /*0230*/  @P2 IADD3 R81, R81, -R8, RZ ;  /* 0x8000000851512210 */ /* 0x024fcc0007ffe0ff */
[----:B------:R1:W5:Y:S01]  /*0240*/  @!P2 LDG.E R81, [R2.64] ;  /* 0x000000060251a981 */ /* 0x000362000c1e1900 */
[----:B------:R-:W-:Y:S05]  /*0250*/  BRA `(.L_x_4259) ;  /* 0x0000001000007947 */ /* 0x000fea0003800000 */
.L_x_4258:
[----:B---34-:R-:W-:Y:S02]  /*0260*/  MOV R81, c[0x0][0x218] ;  /* 0x0000860000517a02 */ /* 0x018fe40000000f00 */
.L_x_4259:
[----:B------:R-:W-:-:S04]  /*0270*/  ISETP.NE.U32.AND P2, PT, RZ, c[0x0][0x258], PT ;  /* 0x00009600ff007a0c */ /* 0x000fc80003f45070 */
[----:B------:R-:W-:-:S13]  /*0280*/  ISETP.NE.AND.EX P2, PT, RZ, c[0x0][0x25c], PT, P2 ;  /* 0x00009700ff007a0c */ /* 0x000fda0003f45320 */
[----:B-1----:R-:W-:-:S05]  /*0290*/  @P2 IMAD.WIDE R2, R0, R103, c[0x0][0x258] ;  /* 0x0000960000022625 */ /* 0x002fca00078e0267 */
        /* <DEDUP_REMOVED lines=32> */
[C---:B------:R-:W-:Y:S01]  /*04a0*/  @P0 IMAD.WIDE.U32 R10, R243.reuse, c[0x0][0x1e8], RZ ;  /* 0x00007a00f30a0a25 */ /* 0x040fe200078e00ff */
[----:B------:R-:W-:Y:S02]  /*04b0*/  SHF.L.U32 R4, R4, 0x3, RZ ;  /* 0x0000000304047819 */ /* 0x000fe400000006ff */
[----:B------:R-:W-:Y:S01]  /*04c0*/  SHF.R.S32.HI R6, RZ, 0x1f, R128 ;  /* 0x0000001fff067819 */ /* 0x000fe20000011480 */
[----:B------:R-:W-:Y:S01]  /*04d0*/  @P0 IMAD R243, R243, c[0x0][0x1ec], R11 ;  /* 0x00007b00f3f30a24 */ /* 0x000fe200078e020b */
[----:B------:R-:W-:Y:S01]  /*04e0*/  SHF.R.S32.HI R5, RZ, 0x1f, R4 ;  /* 0x0000001fff057819 */ /* 0x000fe20000011404 */
[----:B------:R-:W-:Y:S02]  /*04f0*/  @P0 IMAD.MOV.U32 R3, RZ, RZ, R10 ;  /* 0x000000ffff030224 */ /* 0x000fe400078e000a */
[----:B------:R-:W-:Y:S02]  /*0500*/  @!P0 IMAD R9, R9, c[0x0][0x1e0], RZ ;  /* 0x0000780009098a24 */ /* 0x000fe400078e02ff */
[----:B------:R-:W-:-:S04]  /*0510*/  @!P0 IMAD.WIDE.U32 R10, R7, c[0x0][0x1e0], RZ ;  /* 0x00007800070a8a25 */ /* 0x000fc800078e00ff */
[----:B------:R-:W-:Y:S01]  /*0520*/  @!P0 IMAD R9, R7, c[0x0][0x1e4], R9 ;  /* 0x0000790007098a24 */ /* 0x000fe200078e0209 */
[----:B------:R-:W-:Y:S01]  /*0530*/  @!P0 MOV R3, R10 ;  /* 0x0000000a00038202 */ /* 0x000fe20000000f00 */
[----:B------:R-:W-:-:S04]  /*0540*/  IMAD.WIDE.U32 R4, R125, c[0x0][0x1e8], R4 ;  /* 0x00007a007d047a25 */ /* 0x000fc800078e0004 */
[----:B------:R-:W-:Y:S01]  /*0550*/  @!P0 IMAD.IADD R243, R11, 0x1, R9 ;  /* 0x000000010bf38824 */ /* 0x000fe200078e0209 */
[----:B------:R-:W-:Y:S01]  /*0560*/  IADD3 R4, P0, R3, R4, RZ ;  /* 0x0000000403047210 */ /* 0x000fe20007f1e0ff */
[----:B------:R-:W-:Y:S02]  /*0570*/  IMAD R0, R125, c[0x0][0x1ec], R0 ;  /* 0x00007b007d007a24 */ /* 0x000fe400078e0200 */
[----:B------:R-:W-:Y:S02]  /*0580*/  IMAD R6, R6, c[0x0][0x1f0], RZ ;  /* 0x00007c0006067a24 */ /* 0x000fe400078e02ff */
[----:B------:R-:W-:Y:S01]  /*0590*/  IMAD R7, R7, c[0x0][0x1c0], R128 ;  /* 0x0000700007077a24 */ /* 0x000fe200078e0280 */
[----:B------:R-:W-:Y:S01]  /*05a0*/  IADD3.X R5, R243, R5, R0, P0, !PT ;  /* 0x00000005f3057210 */ /* 0x000fe200007fe400 */
[----:B------:R-:W-:Y:S01]  /*05b0*/  IMAD R6, R128, c[0x0][0x1f4], R6 ;  /* 0x00007d0080067a24 */ /* 0x000fe200078e0206 */
[----:B------:R-:W-:Y:S01]  /*05c0*/  ISETP.GE.AND P0, PT, R2, R242, PT ;  /* 0x000000f20200720c */ /* 0x000fe20003f06270 */
[----:B------:R-:W-:-:S02]  /*05d0*/  IMAD R125, R7, c[0x0][0x214], R125 ;  /* 0x00008500077d7a24 */ /* 0x000fc400078e027d */
[----:B------:R-:W-:Y:S01]  /*05e0*/  IMAD.WIDE.U32 R128, R128, c[0x0][0x1f0], R4 ;  /* 0x00007c0080807a25 */ /* 0x000fe200078e0004 */
[----:B------:R-:W-:-:S03]  /*05f0*/  SHF.R.S32.HI R4, RZ, 0x1f, R2 ;  /* 0x0000001fff047819 */ /* 0x000fc60000011402 */
        /* <DEDUP_REMOVED lines=13> */
.L_x_4262:
[----:B------:R-:W-:Y:S05]  /*06d0*/  BSYNC B0 ;  /* 0x0000000000007941 */ /* 0x000fea0003800000 */
.L_x_4261:
        /* <DEDUP_REMOVED lines=18> */
.L_x_4264:
[----:B------:R-:W-:Y:S05]  /*0800*/  BSYNC B0 ;  /* 0x0000000000007941 */ /* 0x000fea0003800000 */
.L_x_4263:
        /* <DEDUP_REMOVED lines=18> */
.L_x_4266:
[----:B------:R-:W-:Y:S05]  /*0930*/  BSYNC B0 ;  /* 0x0000000000007941 */ /* 0x000fea0003800000 */
.L_x_4265:
        /* <DEDUP_REMOVED lines=18> */
.L_x_4268:
[----:B------:R-:W-:Y:S05]  /*0a60*/  BSYNC B0 ;  /* 0x0000000000007941 */ /* 0x000fea0003800000 */
.L_x_4267:
[----:B------:R-:W-:-:S04]  /*0a70*/  LOP3.LUT P4, RZ, R48, 0x7, RZ, 0xc0, !PT ;  /* 0x0000000730ff7812 */ /* 0x000fc8000788c0ff */
[-C--:B------:R-:W-:Y:S02]  /*0a80*/  ISETP.GE.OR P3, PT, R2, R242.reuse, P4 ;  /* 0x000000f20200720c */ /* 0x080fe40002766670 */
[-C--:B------:R-:W-:Y:S02]  /*0a90*/  ISETP.GE.OR P2, PT, R6, R242.reuse, P4 ;  /* 0x000000f20600720c */ /* 0x080fe40002746670 */
[----:B------:R-:W-:Y:S02]  /*0aa0*/  ISETP.GE.OR P1, PT, R5, R242, P4 ;  /* 0x000000f20500720c */ /* 0x000fe40002726670 */
[----:B------:R-:W-:Y:S02]  /*0ab0*/  IADD3 R2, P0, R125, R2, RZ ;  /* 0x000000027d027210 */ /* 0x000fe40007f1e0ff */
        /* <DEDUP_REMOVED lines=14> */
.L_x_4260:
[----:B------:R-:W-:Y:S02]  /*0ba0*/  ISETP.NE.U32.AND P0, PT, RZ, c[0x0][0x2b8], PT ;  /* 0x0000ae00ff007a0c */ /* 0x000fe40003f05070 */
[----:B------:R-:W-:Y:S02]  /*0bb0*/  ISETP.NE.U32.AND P1, PT, RZ, c[0x0][0x2c0], PT ;  /* 0x0000b000ff007a0c */ /* 0x000fe40003f25070 */
[----:B------:R-:W-:Y:S02]  /*0bc0*/  ISETP.NE.AND.EX P0, PT, RZ, c[0x0][0x2bc], PT, P0 ;  /* 0x0000af00ff007a0c */ /* 0x000fe40003f05300 */
[----:B------:R-:W-:-:S11]  /*0bd0*/  ISETP.NE.AND.EX P1, PT, RZ, c[0x0][0x2c4], PT, P1 ;  /* 0x0000b100ff007a0c */ /* 0x000fd60003f25310 */
[----:B------:R-:W-:-:S04]  /*0be0*/  @P0 IMAD.WIDE R2, R0, R103, c[0x0][0x2b8] ;  /* 0x0000ae0000020625 */ /* 0x000fc800078e0267 */
[----:B------:R-:W-:Y:S01]  /*0bf0*/  @P1 IMAD R0, R9, c[0x0][0x2c8], RZ ;  /* 0x0000b20009001a24 */ /* 0x000fe200078e02ff */
[----:B------:R1:W5:Y:S01]  /*0c00*/  @P0 LDG.E R7, [R2.64] ;  /* 0x0000000602070981 */ /* 0x000362000c1e1900 */
[----:B------:R-:W-:Y:S01]  /*0c10*/  CS2R R244, SRZ ;  /* 0x0000000000f47805 */ /* 0x000fe2000001ff00 */
[----:B------:R-:W-:Y:S01]  /*0c20*/  PLOP3.LUT P3, PT, PT, PT, PT, 0x8, 0x0 ;  /* 0x000000000000781c */ /* 0x000fe20003f6e170 */
[C---:B------:R-:W-:Y:S02]  /*0c30*/  @P1 IMAD R0, R11.reuse, c[0x0][0x2cc], R0 ;  /* 0x0000b3000b001a24 */ /* 0x040fe400078e0200 */
[----:B-1----:R-:W-:-:S04]  /*0c40*/  @P1 IMAD.WIDE.U32 R2, R11, c[0x0][0x2c8], RZ ;  /* 0x0000b2000b021a25 */ /* 0x002fc800078e00ff */
[----:B------:R-:W-:Y:S01]  /*0c50*/  @P1 IMAD.IADD R0, R3, 0x1, R0 ;  /* 0x0000000103001824 */ /* 0x000fe200078e0200 */
[----:B------:R-:W-:-:S04]  /*0c60*/  @P1 LEA R244, P0, R2, c[0x0][0x2c0], 0x2 ;  /* 0x0000b00002f41a11 */ /* 0x000fc800078010ff */
[----:B------:R-:W-:-:S04]  /*0c70*/  @P1 SHF.L.U64.HI R0, R2, 0x2, R0 ;  /* 0x0000000202001819 */ /* 0x000fc80000010200 */
[----:B------:R-:W-:Y:S02]  /*0c80*/  @P1 IADD3.X R245, R0, c[0x0][0x2c4], RZ, P0, !PT ;  /* 0x0000b10000f51a10 */ /* 0x000fe400007fe4ff */
[----:B------:R-:W-:-:S04]  /*0c90*/  @P1 ISETP.NE.U32.AND P0, PT, R244, RZ, PT ;  /* 0x000000fff400120c */ /* 0x000fc80003f05070 */
[----:B------:R-:W-:-:S13]  /*0ca0*/  @P1 ISETP.NE.AND.EX P3, PT, R245, RZ, PT, P0 ;  /* 0x000000fff500120c */ /* 0x000fda0003f65300 */
[----:B------:R-:W-:Y:S05]  /*0cb0*/  @!P3 BRA `(.L_x_4269) ;  /* 0x000004900000b947 */ /* 0x000fea0003800000 */
[----:B------:R-:W-:Y:S02]  /*0cc0*/  IABS R3, c[0x0][0x2d0] ;  /* 0x0000b40000037a13 */ /* 0x000fe40000000000 */
[----:B------:R-:W-:Y:S02]  /*0cd0*/  LEA R6, R165, 0xffffffc0, 0x6 ;  /* 0xffffffc0a5067811 */ /* 0x000fe400078e30ff */
[----:B------:R-:W1:Y:S02]  /*0ce0*/  I2F.RP R12, R3 ;  /* 0x00000003000c7306 */ /* 0x000e640000209400 */
[----:B------:R-:W-:-:S06]  /*0cf0*/  IABS R2, R6 ;  /* 0x0000000600027213 */ /* 0x000fcc0000000000 */
[----:B-1----:R-:W1:Y:S02]  /*0d00*/  MUFU.RCP R12, R12 ;  /* 0x0000000c000c7308 */ /* 0x002e640000001000 */
[----:B-1----:R-:W-:-:S06]  /*0d10*/  IADD3 R12, R12, 0xffffffe, RZ ;  /* 0x0ffffffe0c0c7810 */ /* 0x002fcc0007ffe0ff */
        /* <DEDUP_REMOVED lines=13> */
[----:B------:R-:W-:-:S04]  /*0df0*/  LOP3.LUT R0, R6, c[0x0][0x2d0], RZ, 0x3c, !PT ;  /* 0x0000b40006007a12 */ /* 0x000fc800078e3cff */
[----:B------:R-:W-:-:S07]  /*0e00*/  ISETP.GE.AND P0, PT, R0, RZ, PT ;  /* 0x000000ff0000720c */ /* 0x000fce0003f06270 */
[----:B------:R-:W-:-:S06]  /*0e10*/  @P2 IADD3 R4, R4, 0x1, RZ ;  /* 0x0000000104042810 */ /* 0x000fcc0007ffe0ff */
[----:B------:R-:W-:Y:S02]  /*0e20*/  @!P0 IADD3 R4, -R4, RZ, RZ ;  /* 0x000000ff04048210 */ /* 0x000fe40007ffe1ff */
[----:B------:R-:W-:-:S05]  /*0e30*/  @!P1 LOP3.LUT R4, RZ, c[0x0][0x2d0], RZ, 0x33, !PT ;  /* 0x0000b400ff049a12 */ /* 0x000fca00078e33ff */
[----:B------:R-:W-:-:S06]  /*0e40*/  IMAD.WIDE R2, R4, 0x4, R244 ;  /* 0x0000000404027825 */ /* 0x000fcc00078e02f4 */
[----:B------:R1:W2:Y:S01]  /*0e50*/  LDG.E R2, [R2.64] ;  /* 0x0000000602027981 */ /* 0x0002a2000c1e1900 */
[----:B------:R-:W-:-:S05]  /*0e60*/  IADD3 R4, -R4, RZ, RZ ;  /* 0x000000ff04047210 */ /* 0x000fca0007ffe1ff */
[----:B------:R-:W-:Y:S01]  /*0e70*/  IMAD R6, R4, c[0x0][0x2d0], R6 ;  /* 0x0000b40004067a24 */ /* 0x000fe200078e0206 */
[----:B-1----:R-:W-:-:S04]  /*0e80*/  IABS R3, c[0x0][0x1c8] ;  /* 0x0000720000037a13 */ /* 0x002fc80000000000 */
        /* <DEDUP_REMOVED lines=9> */
[----:B-----5:R-:W-:-:S04]  /*0f20*/  IMAD.MOV.U32 R7, RZ, RZ, R0 ;  /* 0x000000ffff077224 */ /* 0x020fc800078e0000 */
        /* <DEDUP_REMOVED lines=8> */
[----:B------:R-:W-:Y:S02]  /*0fb0*/  SHF.R.S32.HI R5, RZ, 0x1f, R6 ;  /* 0x0000001fff057819 */ /* 0x000fe40000011406 */
[----:B------:R-:W-:-:S03]  /*0fc0*/  ISETP.GE.AND P0, PT, R3, RZ, PT ;  /* 0x000000ff0300720c */ /* 0x000fc60003f06270 */
[----:B------:R-:W-:-:S04]  /*0fd0*/  IMAD R3, R5, c[0x0][0x198], RZ ;  /* 0x0000660005037a24 */ /* 0x000fc800078e02ff */
[----:B------:R-:W-:Y:S01]  /*0fe0*/  @P1 IADD3 R0, R0, 0x1, RZ ;  /* 0x0000000100001810 */ /* 0x000fe20007ffe0ff */
[----:B------:R-:W-:Y:S01]  /*0ff0*/  IMAD R3, R6, c[0x0][0x19c], R3 ;  /* 0x0000670006037a24 */ /* 0x000fe200078e0203 */
[----:B------:R-:W-:-:S04]  /*1000*/  ISETP.NE.AND P1, PT, RZ, c[0x0][0x1c8], PT ;  /* 0x00007200ff007a0c */ /* 0x000fc80003f25270 */
[----:B------:R-:W-:-:S09]  /*1010*/  @!P0 IMAD.MOV R0, RZ, RZ, -R0 ;  /* 0x000000ffff008224 */ /* 0x000fd200078e0a00 */
[----:B------:R-:W-:-:S04]  /*1020*/  @!P1 LOP3.LUT R0, RZ, c[0x0][0x1c8], RZ, 0x33, !PT ;  /* 0x00007200ff009a12 */ /* 0x000fc800078e33ff */
[----:B------:R-:W-:Y:S02]  /*1030*/  SHF.R.S32.HI R112, RZ, 0x1f, R0 ;  /* 0x0000001fff707819 */ /* 0x000fe40000011400 */
[----:B--2---:R-:W-:Y:S01]  /*1040*/  SHF.R.S32.HI R8, RZ, 0x1f, R2 ;  /* 0x0000001fff087819 */ /* 0x004fe20000011402 */
[----:B------:R-:W-:-:S04]  /*1050*/  IMAD.WIDE.U32 R12, R2, c[0x0][0x180], RZ ;  /* 0x00006000020c7a25 */ /* 0x000fc800078e00ff */
[C---:B------:R-:W-:Y:S02]  /*1060*/  IMAD R4, R8.reuse, c[0x0][0x180], RZ ;  /* 0x0000600008047a24 */ /* 0x040fe400078e02ff */
[----:B------:R-:W-:Y:S02]  /*1070*/  IMAD R8, R8, c[0x0][0x188], RZ ;  /* 0x0000620008087a24 */ /* 0x000fe400078e02ff */
[C---:B------:R-:W-:Y:S02]  /*1080*/  IMAD R4, R2.reuse, c[0x0][0x184], R4 ;  /* 0x0000610002047a24 */ /* 0x040fe400078e0204 */
[C---:B------:R-:W-:Y:S02]  /*1090*/  IMAD R8, R2.reuse, c[0x0][0x18c], R8 ;  /* 0x0000630002087a24 */ /* 0x040fe400078e0208 */
[----:B------:R-:W-:Y:S01]  /*10a0*/  IMAD.WIDE.U32 R14, R2, c[0x0][0x188], RZ ;  /* 0x00006200020e7a25 */ /* 0x000fe200078e00ff */
[----:B------:R-:W-:-:S04]  /*10b0*/  IADD3 R13, R13, R4, RZ ;  /* 0x000000040d0d7210 */ /* 0x000fc80007ffe0ff */
[----:B------:R-:W-:Y:S01]  /*10c0*/  IADD3 R8, R15, R8, RZ ;  /* 0x000000080f087210 */ /* 0x000fe20007ffe0ff */
[----:B------:R-:W-:-:S04]  /*10d0*/  IMAD.WIDE.U32 R12, R6, c[0x0][0x198], R12 ;  /* 0x00006600060c7a25 */ /* 0x000fc800078e000c */
[----:B------:R-:W-:Y:S02]  /*10e0*/  IMAD.IADD R13, R13, 0x1, R3 ;  /* 0x000000010d0d7824 */ /* 0x000fe400078e0203 */
[----:B------:R-:W-:Y:S02]  /*10f0*/  IMAD R3, R112, c[0x0][0x1b0], RZ ;  /* 0x00006c0070037a24 */ /* 0x000fe400078e02ff */
[----:B------:R-:W-:-:S04]  /*1100*/  IMAD.WIDE.U32 R12, R0, c[0x0][0x1b0], R12 ;  /* 0x00006c00000c7a25 */ /* 0x000fc800078e000c */
[----:B------:R-:W-:-:S04]  /*1110*/  IMAD R3, R0, c[0x0][0x1b4], R3 ;  /* 0x00006d0000037a24 */ /* 0x000fc800078e0203 */
[----:B------:R-:W-:Y:S01]  /*1120*/  IMAD.IADD R2, R13, 0x1, R3 ;  /* 0x000000010d027824 */ /* 0x000fe200078e0203 */
[----:B------:R-:W-:Y:S01]  /*1130*/  MOV R3, R12 ;  /* 0x0000000c00037202 */ /* 0x000fe20000000f00 */
[----:B------:R-:W-:Y:S05]  /*1140*/  BRA `(.L_x_4270) ;  /* 0x0000047000007947 */ /* 0x000fea0003800000 */
.L_x_4269:
[----:B------:R-:W-:-:S13]  /*1150*/  ISETP.NE.AND P4, PT, R8, -0x1, PT ;  /* 0xffffffff0800780c */ /* 0x000fda0003f85270 */
        /* <DEDUP_REMOVED lines=12> */
[----:B------:R-:W-:Y:S02]  /*1220*/  IADD3 R3, R13, R2, RZ ;  /* 0x000000020d037210 */ /* 0x000fe40007ffe0ff */
[----:B------:R-:W-:-:S05]  /*1230*/  MOV R2, R12 ;  /* 0x0000000c00027202 */ /* 0x000fca0000000f00 */
[----:B------:R-:W-:-:S05]  /*1240*/  IMAD.WIDE.U32 R2, R7, c[0x0][0x180], R2 ;  /* 0x0000600007027a25 */ /* 0x000fca00078e0002 */
[----:B------:R-:W-:Y:S02]  /*1250*/  IADD3 R3, R3, R0, RZ ;  /* 0x0000000003037210 */ /* 0x000fe40007ffe0ff */
[----:B------:R-:W-:Y:S02]  /*1260*/  MOV R10, R2 ;  /* 0x00000002000a7202 */ /* 0x000fe40000000f00 */
.L_x_4271:
        /* <DEDUP_REMOVED lines=8> */
[----:B-1----:R-:W-:Y:S02]  /*12f0*/  IMAD.MOV R0, RZ, RZ, -R13 ;  /* 0x000000ffff007224 */ /* 0x002fe400078e0a0d */
[----:B------:R-:W-:Y:S02]  /*1300*/  IMAD.MOV.U32 R12, RZ, RZ, RZ ;  /* 0x000000ffff0c7224 */ /* 0x000fe400078e00ff */
[----:B------:R-:W-:Y:S01]  /*1310*/  IMAD R2, R0, R5, RZ ;  /* 0x0000000500027224 */ /* 0x000fe200078e02ff */
[----:B------:R-:W-:-:S03]  /*1320*/  IABS R0, R128 ;  /* 0x0000008000007213 */ /* 0x000fc60000000000 */
[----:B------:R-:W-:Y:S01]  /*1330*/  IMAD.HI.U32 R2, R13, R2, R12 ;  /* 0x000000020d027227 */ /* 0x000fe200078e000c */
[----:B------:R-:W-:Y:S02]  /*1340*/  MOV R6, R0 ;  /* 0x0000000000067202 */ /* 0x000fe40000000f00 */
[----:B------:R-:W-:Y:S01]  /*1350*/  MOV R12, R10 ;  /* 0x0000000a000c7202 */ /* 0x000fe20000000f00 */
[----:B------:R-:W-:Y:S02]  /*1360*/  IMAD.MOV.U32 R13, RZ, RZ, R3 ;  /* 0x000000ffff0d7224 */ /* 0x000fe400078e0003 */
[----:B------:R-:W-:-:S04]  /*1370*/  IMAD.HI.U32 R0, R2, R6, RZ ;  /* 0x0000000602007227 */ /* 0x000fc800078e00ff */
[----:B------:R-:W-:-:S04]  /*1380*/  IMAD.MOV R2, RZ, RZ, -R0 ;  /* 0x000000ffff027224 */ /* 0x000fc800078e0a00 */
[----:B------:R-:W-:Y:S01]  /*1390*/  IMAD R2, R5, R2, R6 ;  /* 0x0000000205027224 */ /* 0x000fe200078e0206 */
[----:B------:R-:W-:-:S04]  /*13a0*/  LEA R6, R165, 0xffffffc0, 0x6 ;  /* 0xffffffc0a5067811 */ /* 0x000fc800078e30ff */
[----:B------:R-:W-:Y:S01]  /*13b0*/  ISETP.GT.U32.AND P0, PT, R5, R2, PT ;  /* 0x000000020500720c */ /* 0x000fe20003f04070 */
[----:B------:R-:W-:-:S12]  /*13c0*/  IMAD.WIDE.U32 R12, R6, c[0x0][0x198], R12 ;  /* 0x00006600060c7a25 */ /* 0x000fd800078e000c */
[-C--:B------:R-:W-:Y:S02]  /*13d0*/  @!P0 IADD3 R2, R2, -R5.reuse, RZ ;  /* 0x8000000502028210 */ /* 0x080fe40007ffe0ff */
[----:B------:R-:W-:Y:S02]  /*13e0*/  @!P0 IADD3 R0, R0, 0x1, RZ ;  /* 0x0000000100008810 */ /* 0x000fe40007ffe0ff */
[----:B------:R-:W-:Y:S02]  /*13f0*/  ISETP.GE.U32.AND P2, PT, R2, R5, PT ;  /* 0x000000050200720c */ /* 0x000fe40003f46070 */
[----:B------:R-:W-:Y:S02]  /*1400*/  LOP3.LUT R2, R128, c[0x0][0x1c8], RZ, 0x3c, !PT ;  /* 0x0000720080027a12 */ /* 0x000fe400078e3cff */
[----:B------:R-:W-:Y:S02]  /*1410*/  ISETP.NE.AND P0, PT, RZ, c[0x0][0x1c8], PT ;  /* 0x00007200ff007a0c */ /* 0x000fe40003f05270 */
[----:B------:R-:W-:-:S02]  /*1420*/  ISETP.GE.AND P1, PT, R2, RZ, PT ;  /* 0x000000ff0200720c */ /* 0x000fc40003f26270 */
[----:B------:R-:W-:-:S05]  /*1430*/  SHF.R.S32.HI R5, RZ, 0x1f, R6 ;  /* 0x0000001fff057819 */ /* 0x000fca0000011406 */
[----:B------:R-:W-:Y:S01]  /*1440*/  @P2 IADD3 R0, R0, 0x1, RZ ;  /* 0x0000000100002810 */ /* 0x000fe20007ffe0ff */
[----:B------:R-:W-:-:S04]  /*1450*/  IMAD R2, R5, c[0x0][0x198], RZ ;  /* 0x0000660005027a24 */ /* 0x000fc800078e02ff */
[----:B------:R-:W-:Y:S02]  /*1460*/  IMAD R2, R6, c[0x0][0x19c], R2 ;  /* 0x0000670006027a24 */ /* 0x000fe400078e0202 */
[----:B------:R-:W-:Y:S01]  /*1470*/  @!P1 IMAD.MOV R0, RZ, RZ, -R0 ;  /* 0x000000ffff009224 */ /* 0x000fe200078e0a00 */
[----:B------:R-:W-:Y:S01]  /*1480*/  @!P0 LOP3.LUT R0, RZ, c[0x0][0x1c8], RZ, 0x33, !PT ;  /* 0x00007200ff008a12 */ /* 0x000fe200078e33ff */
[----:B------:R-:W-:-:S03]  /*1490*/  IMAD.IADD R13, R13, 0x1, R2 ;  /* 0x000000010d0d7824 */ /* 0x000fc600078e0202 */
        /* <DEDUP_REMOVED lines=18> */
.L_x_4270:
[----:B-----5:R1:W5:Y:S01]  /*15c0*/  @P5 LDG.E R7, [R134.64] ;  /* 0x0000000686075981 */ /* 0x020362000c1e1900 */
[----:B------:R-:W-:Y:S01]  /*15d0*/  ISETP.NE.AND P0, PT, R243, -0x1, PT ;  /* 0xfffffffff300780c */ /* 0x000fe20003f05270 */
[----:B------:R-:W-:Y:S01]  /*15e0*/  IMAD.MOV.U32 R12, RZ, RZ, 0x2 ;  /* 0x00000002ff0c7424 */ /* 0x000fe200078e00ff */
[----:B------:R-:W-:Y:S01]  /*15f0*/  SHF.R.S32.HI R52, RZ, 0x1f, R48 ;  /* 0x0000001fff347819 */ /* 0x000fe20000011430 */
[----:B------:R-:W-:Y:S01]  /*1600*/  IMAD.MOV.U32 R122, RZ, RZ, c[0x0][0x230] ;  /* 0x00008c00ff7a7624 */ /* 0x000fe200078e00ff */
[----:B------:R-:W-:Y:S01]  /*1610*/  MOV R17, c[0x0][0x230] ;  /* 0x00008c0000117a02 */ /* 0x000fe20000000f00 */
[----:B------:R-:W-:Y:S01]  /*1620*/  IMAD.MOV.U32 R16, RZ, RZ, RZ ;  /* 0x000000ffff107224 */ /* 0x000fe200078e00ff */
[----:B------:R-:W-:Y:S01]  /*1630*/  LEA.HI R50, R52, R48, RZ, 0x3 ;  /* 0x0000003034327211 */ /* 0x000fe200078f18ff */
[----:B------:R-:W-:Y:S01]  /*1640*/  IMAD.MOV.U32 R138, RZ, RZ, c[0x0][0x198] ;  /* 0x00006600ff8a7624 */ /* 0x000fe200078e00ff */
[----:B------:R-:W-:Y:S01]  /*1650*/  SHF.R.S32.HI R80, RZ, 0x1f, R81 ;  /* 0x0000001fff507819 */ /* 0x000fe20000011451 */
[----:B------:R-:W-:Y:S01]  /*1660*/  IMAD.HI.U32 R122, R12, R122, R16 ;  /* 0x0000007a0c7a7227 */ /* 0x000fe200078e0010 */
[----:B------:R-:W-:-:S02]  /*1670*/  SHF.R.S32.HI R132, RZ, 0x3, R50 ;  /* 0x00000003ff847819 */ /* 0x000fc40000011432 */
[----:B------:R-:W-:Y:S01]  /*1680*/  LOP3.LUT R50, R50, 0xfffffff8, RZ, 0xc0, !PT ;  /* 0xfffffff832327812 */ /* 0x000fe200078ec0ff */
[----:B------:R-:W-:Y:S01]  /*1690*/  @!P0 IMAD R4, R9, c[0x0][0x178], RZ ;  /* 0x00005e0009048a24 */ /* 0x000fe200078e02ff */
[----:B------:R-:W-:Y:S01]  /*16a0*/  SHF.R.S32.HI R133, RZ, 0x1f, R132 ;  /* 0x0000001fff857819 */ /* 0x000fe20000011484 */
[----:B------:R-:W-:Y:S01]  /*16b0*/  IMAD.SHL.U32 R124, R132, 0x40, RZ ;  /* 0x00000040847c7824 */ /* 0x000fe200078e00ff */
[----:B------:R-:W-:Y:S01]  /*16c0*/  LEA.HI R80, R80, R81, RZ, 0x6 ;  /* 0x0000005150507211 */ /* 0x000fe200078f30ff */
[----:B------:R-:W-:Y:S01]  /*16d0*/  IMAD.IADD R50, R48, 0x1, -R50 ;  /* 0x0000000130327824 */ /* 0x000fe200078e0a32 */
[----:B------:R-:W-:Y:S01]  /*16e0*/  SHF.L.U64.HI R46, R138, R103, c[0x0][0x19c] ;  /* 0x000067008a2e7619 */ /* 0x000fe20000010267 */
[----:B------:R-:W-:Y:S01]  /*16f0*/  @P0 IMAD.WIDE.U32 R22, R243, c[0x0][0x190], RZ ;  /* 0x00006400f3160a25 */ /* 0x000fe200078e00ff */
[----:B------:R-:W-:Y:S02]  /*1700*/  LOP3.LUT R124, R124, 0x1c0, RZ, 0xc0, !PT ;  /* 0x000001c07c7c7812 */ /* 0x000fe400078ec0ff */
[----:B------:R-:W-:Y:S01]  /*1710*/  SHF.L.U32 R16, R50, 0x3, RZ ;  /* 0x0000000332107819 */ /* 0x000fe200000006ff */
[----:B------:R-:W-:Y:S01]  /*1720*/  @!P0 IMAD.WIDE.U32 R20, R11, c[0x0][0x178], RZ ;  /* 0x00005e000b148a25 */ /* 0x000fe200078e00ff */
[----:B------:R-:W-:-:S02]  /*1730*/  SHF.R.S32.HI R80, RZ, 0x6, R80 ;  /* 0x00000006ff507819 */ /* 0x000fc40000011450 */
[----:B------:R-:W-:Y:S01]  /*1740*/  LOP3.LUT R13, R124, 0x38, R16, 0xf8, !PT ;  /* 0x000000387c0d7812 */ /* 0x000fe200078ef810 */
[----:B------:R-:W-:Y:S01]  /*1750*/  @!P0 IMAD R4, R11, c[0x0][0x17c], R4 ;  /* 0x00005f000b048a24 */ /* 0x000fe200078e0204 */
[----:B------:R-:W-:Y:S01]  /*1760*/  SHF.R.U32.HI R124, RZ, 0x3, R124 ;  /* 0x00000003ff7c7819 */ /* 0x000fe2000001167c */
[----:B------:R-:W-:Y:S01]  /*1770*/  @P0 IMAD R10, R243, c[0x0][0x194], R23 ;  /* 0x00006500f30a0a24 */ /* 0x000fe200078e0217 */
[----:B------:R-:W-:Y:S01]  /*1780*/  SHF.R.S32.HI R17, RZ, 0x1f, R16 ;  /* 0x0000001fff117819 */ /* 0x000fe20000011410 */
[----:B------:R-:W-:Y:S01]  /*1790*/  @!P0 IMAD.IADD R10, R21, 0x1, R4 ;  /* 0x00000001150a8824 */ /* 0x000fe200078e0204 */
[----:B------:R-:W-:Y:S01]  /*17a0*/  LEA.HI R4, R52, R48, RZ, 0x6 ;  /* 0x0000003034047211 */ /* 0x000fe200078f30ff */
[----:B------:R-:W-:Y:S01]  /*17b0*/  @P0 IMAD.MOV.U32 R12, RZ, RZ, R22 ;  /* 0x000000ffff0c0224 */ /* 0x000fe200078e0016 */
[----:B------:R-:W-:Y:S01]  /*17c0*/  @!P0 MOV R12, R20 ;  /* 0x00000014000c8202 */ /* 0x000fe20000000f00 */
[----:B------:R-:W-:Y:S01]  /*17d0*/  IMAD R45, R133, c[0x0][0x198], RZ ;  /* 0x00006600852d7a24 */ /* 0x000fe200078e02ff */
[----:B------:R-:W-:Y:S01]  /*17e0*/  IADD3 R14, P0, R16, R14, RZ ;  /* 0x0000000e100e7210 */ /* 0x000fe20007f1e0ff */
[----:B------:R-:W-:Y:S01]  /*17f0*/  IMAD.SHL.U32 R4, R4, 0x8, RZ ;  /* 0x0000000804047824 */ /* 0x000fe200078e00ff */
[----:B------:R-:W-:Y:S01]  /*1800*/  LOP3.LUT R124, R13, R124, RZ, 0x3c, !PT ;  /* 0x0000007c0d7c7212 */ /* 0x000fe200078e3cff */
[----:B------:R-:W-:Y:S01]  /*1810*/  IMAD.WIDE R18, R18, 0x40, R132 ;  /* 0x0000004012127825 */ /* 0x000fe200078e0284 */
[----:B------:R-:W-:-:S02]  /*1820*/  IADD3.X R15, R17, R8, RZ, P0, !PT ;  /* 0x00000008110f7210 */ /* 0x000fc400007fe4ff */
[----:B------:R-:W-:Y:S01]  /*1830*/  LOP3.LUT R124, R124, 0xfffffe00, R4, 0xf8, !PT ;  /* 0xfffffe007c7c7812 */ /* 0x000fe200078ef804 */
[----:B------:R-:W-:Y:S01]  /*1840*/  IMAD R4, R112, c[0x0][0x1b8], RZ ;  /* 0x00006e0070047a24 */ /* 0x000fe200078e02ff */
[----:B------:R-:W-:Y:S01]  /*1850*/  IADD3 R6, P0, R132, R6, RZ ;  /* 0x0000000684067210 */ /* 0x000fe20007f1e0ff */
[----:B------:R-:W-:Y:S01]  /*1860*/  IMAD.WIDE.U32 R14, R0, c[0x0][0x1b8], R14 ;  /* 0x00006e00000e7a25 */ /* 0x000fe200078e000e */
[----:B------:R-:W-:Y:S02]  /*1870*/  LEA.HI R52, R52, R48, RZ, 0x4 ;  /* 0x0000003034347211 */ /* 0x000fe400078f20ff */
[----:B------:R-:W-:Y:S01]  /*1880*/  IADD3 R12, P1, R16, R12, RZ ;  /* 0x0000000c100c7210 */ /* 0x000fe20007f3e0ff */
[----:B------:R-:W-:Y:S01]  /*1890*/  IMAD R4, R0, c[0x0][0x1bc], R4 ;  /* 0x00006f0000047a24 */ /* 0x000fe200078e0204 */
[----:B------:R-:W-:Y:S01]  /*18a0*/  LOP3.LUT R123, R52, 0xfffffff0, RZ, 0xc0, !PT ;  /* 0xfffffff0347b7812 */ /* 0x000fe200078ec0ff */
[----:B------:R-:W-:Y:S01]  /*18b0*/  IMAD.X R5, R133, 0x1, R5, P0 ;  /* 0x0000000185057824 */ /* 0x000fe200000e0605 */
[----:B------:R-:W-:Y:S01]  /*18c0*/  IADD3 R126, P0, R16, R3, RZ ;  /* 0x00000003107e7210 */ /* 0x000fe20007f1e0ff */
[----:B------:R-:W-:Y:S01]  /*18d0*/  IMAD R45, R132, c[0x0][0x19c], R45 ;  /* 0x00006700842d7a24 */ /* 0x000fe200078e022d */
[----:B------:R-:W-:Y:S01]  /*18e0*/  IADD3 R15, R15, R4, RZ ;  /* 0x000000040f0f7210 */ /* 0x000fe20007ffe0ff */
[----:B------:R-:W-:Y:S01]  /*18f0*/  IMAD R5, R5, c[0x0][0x1a0], RZ ;  /* 0x0000680005057a24 */ /* 0x000fe200078e02ff */
[----:B------:R-:W-:Y:S01]  /*1900*/  IMNMX R80, RZ, R80, !PT ;  /* 0x00000050ff507217 */ /* 0x000fe20007800200 */
[----:B------:R-:W-:Y:S01]  /*1910*/  IMAD.X R127, R17, 0x1, R2, P0 ;  /* 0x00000001117f7824 */ /* 0x000fe200000e0602 */
[----:B------:R-:W-:Y:S01]  /*1920*/  SHF.R.S32.HI R4, RZ, 0x1f, R128 ;  /* 0x0000001fff047819 */ /* 0x000fe20000011480 */
[----:B------:R-:W-:Y:S01]  /*1930*/  IMAD.IADD R123, R48, 0x1, -R123 ;  /* 0x00000001307b7824 */ /* 0x000fe200078e0a7b */
[----:B------:R-:W-:Y:S01]  /*1940*/  ISETP.GT.AND P2, PT, R165, R80, PT ;  /* 0x00000050a500720c */ /* 0x000fe20003f44270 */
[C---:B------:R-:W-:Y:S01]  /*1950*/  IMAD R5, R6.reuse, c[0x0][0x1a4], R5 ;  /* 0x0000690006057a24 */ /* 0x040fe200078e0205 */
[----:B------:R-:W-:Y:S01]  /*1960*/  SHF.R.S32.HI R120, RZ, 0x1, R122 ;  /* 0x00000001ff787819 */ /* 0x000fe2000001147a */
[----:B------:R-:W-:Y:S01]  /*1970*/  IMAD.WIDE.U32 R14, R6, c[0x0][0x1a0], R14 ;  /* 0x00006800060e7a25 */ /* 0x000fe200078e000e */
[----:B------:R-:W-:-:S03]  /*1980*/  SHF.R.S32.HI R51, RZ, 0x1f, R123 ;  /* 0x0000001fff337819 */ /* 0x000fc6000001147b */
[----:B------:R-:W-:Y:S01]  /*1990*/  IMAD.WIDE.U32 R126, R132, c[0x0][0x198], R126 ;  /* 0x00006600847e7a25 */ /* 0x000fe200078e007e */
[----:B------:R-:W-:Y:S02]  /*19a0*/  IADD3 R5, R15, R5, RZ ;  /* 0x000000050f057210 */ /* 0x000fe40007ffe0ff */
[----:B------:R-:W-:Y:S01]  /*19b0*/  LEA.HI R51, R51, R123, RZ, 0x3 ;  /* 0x0000007b33337211 */ /* 0x000fe200078f18ff */
[----:B------:R-:W-:Y:S01]  /*19c0*/  IMAD.X R13, R17, 0x1, R10, P1 ;  /* 0x00000001110d7824 */ /* 0x000fe200008e060a */
[C---:B------:R-:W-:Y:S01]  /*19d0*/  LEA R3, P0, R14.reuse, c[0x0][0x170], 0x1 ;  /* 0x00005c000e037a11 */ /* 0x040fe200078008ff */
[----:B------:R-:W-:Y:S01]  /*19e0*/  IMAD R8, R19, c[0x0][0x190], RZ ;  /* 0x0000640013087a24 */ /* 0x000fe200078e02ff */
[----:B------:R-:W-:Y:S01]  /*19f0*/  SHF.L.U64.HI R2, R14, 0x1, R5 ;  /* 0x000000010e027819 */ /* 0x000fe20000010205 */
[----:B------:R-:W-:Y:S01]  /*1a00*/  IMAD.IADD R45, R127, 0x1, R45 ;  /* 0x000000017f2d7824 */ /* 0x000fe200078e022d */
[----:B------:R-:W-:Y:S01]  /*1a10*/  LEA R240, P1, R126, c[0x0][0x168], 0x1 ;  /* 0x00005a007ef07a11 */ /* 0x000fe200078208ff */
[C---:B------:R-:W-:Y:S01]  /*1a20*/  IMAD R8, R18.reuse, c[0x0][0x194], R8 ;  /* 0x0000650012087a24 */ /* 0x040fe200078e0208 */
[----:B------:R-:W-:Y:S01]  /*1a30*/  LOP3.LUT R10, R51, 0xfffffff8, RZ, 0xc0, !PT ;  /* 0xfffffff8330a7812 */ /* 0x000fe200078ec0ff */
[----:B------:R-:W-:Y:S01]  /*1a40*/  IMAD.WIDE.U32 R12, R18, c[0x0][0x190], R12 ;  /* 0x00006400120c7a25 */ /* 0x000fe200078e000c */
[----:B------:R-:W-:-:S02]  /*1a50*/  SHF.L.U64.HI R239, R126, 0x1, R45 ;  /* 0x000000017eef7819 */ /* 0x000fc4000001022d */
[----:B------:R-:W-:Y:S01]  /*1a60*/  IADD3.X R2, R2, c[0x0][0x174], RZ, P0, !PT ;  /* 0x00005d0002027a10 */ /* 0x000fe200007fe4ff */
[----:B------:R-:W-:Y:S01]  /*1a70*/  IMAD R4, R4, c[0x0][0x1a8], RZ ;  /* 0x00006a0004047a24 */ /* 0x000fe200078e02ff */
[----:B------:R-:W-:Y:S01]  /*1a80*/  IADD3.X R239, R239, c[0x0][0x16c], RZ, P1, !PT ;  /* 0x00005b00efef7a10 */ /* 0x000fe20000ffe4ff */
[----:B------:R-:W-:Y:S01]  /*1a90*/  IMAD.IADD R13, R13, 0x1, R8 ;  /* 0x000000010d0d7824 */ /* 0x000fe200078e0208 */
[----:B------:R-:W-:Y:S01]  /*1aa0*/  MOV R8, c[0x0][0x1a0] ;  /* 0x0000680000087a02 */ /* 0x000fe20000000f00 */
[C---:B------:R-:W-:Y:S01]  /*1ab0*/  IMAD R130, R128.reuse, c[0x0][0x1ac], R4 ;  /* 0x00006b0080827a24 */ /* 0x040fe200078e0204 */
[----:B------:R-:W-:Y:S01]  /*1ac0*/  MOV R246, R3 ;  /* 0x0000000300f67202 */ /* 0x000fe20000000f00 */
[----:B------:R-:W-:Y:S01]  /*1ad0*/  IMAD.WIDE.U32 R128, R128, c[0x0][0x1a8], R12 ;  /* 0x00006a0080807a25 */ /* 0x000fe200078e000c */
[C---:B------:R-:W-:Y:S02]  /*1ae0*/  SHF.L.U64.HI R118, R8.reuse, R103, c[0x0][0x1a4] ;  /* 0x0000690008767619 */ /* 0x040fe40000010267 */
[----:B------:R-:W-:Y:S01]  /*1af0*/  SHF.L.U32 R119, R8, 0x4, RZ ;  /* 0x0000000408777819 */ /* 0x000fe200000006ff */
[----:B------:R-:W-:Y:S01]  /*1b00*/  IMAD.IADD R123, R123, 0x1, -R10 ;  /* 0x000000017b7b7824 */ /* 0x000fe200078e0a0a */
[----:B------:R-:W-:Y:S01]  /*1b10*/  IADD3 R131, R129, R130, RZ ;  /* 0x0000008281837210 */ /* 0x000fe20007ffe0ff */
[----:B------:R-:W-:-:S02]  /*1b20*/  IMAD.SHL.U32 R47, R138, 0x10, RZ ;  /* 0x000000108a2f7824 */ /* 0x000fc400078e00ff */
[----:B------:R-:W-:Y:S02]  /*1b30*/  IMAD.SHL.U32 R121, R50, 0x4, RZ ;  /* 0x0000000432797824 */ /* 0x000fe400078e00ff */
[----:B------:R-:W-:Y:S02]  /*1b40*/  IMAD.MOV.U32 R4, RZ, RZ, R240 ;  /* 0x000000ffff047224 */ /* 0x000fe400078e00f0 */
[----:B------:R-:W-:Y:S02]  /*1b50*/  IMAD.MOV.U32 R5, RZ, RZ, R239 ;  /* 0x000000ffff057224 */ /* 0x000fe400078e00ef */
[----:B------:R-:W-:Y:S02]  /*1b60*/  IMAD.MOV.U32 R247, RZ, RZ, R2 ;  /* 0x000000fffff77224 */ /* 0x000fe400078e0002 */
[----:B------:R-:W-:Y:S01]  /*1b70*/  @!P5 IMAD.MOV.U32 R7, RZ, RZ, RZ ;  /* 0x000000ffff07d224 */ /* 0x000fe200078e00ff */
[----:B------:R-:W-:Y:S05]  /*1b80*/  @!P2 BRA `(.L_x_4272) ;  /* 0x0000b1600000a947 */ /* 0x000fea0003800000 */
[----:B-1----:R-:W-:Y:S01]  /*1b90*/  LEA R117, R165, 0xffffffc0, 0x6 ;  /* 0xffffffc0a5757811 */ /* 0x002fe200078e30ff */
[C---:B------:R-:W-:Y:S01]  /*1ba0*/  IMAD R10, R9.reuse, c[0x0][0x280], RZ ;  /* 0x0000a000090a7a24 */ /* 0x040fe200078e02ff */
[----:B------:R-:W-:Y:S01]  /*1bb0*/  SHF.R.S32.HI R13, RZ, 0x1f, R81 ;  /* 0x0000001fff0d7819 */ /* 0x000fe20000011451 */
[----:B------:R-:W-:Y:S01]  /*1bc0*/  IMAD R9, R9, c[0x0][0x278], RZ ;  /* 0x00009e0009097a24 */ /* 0x000fe200078e02ff */
[----:B------:R-:W-:Y:S01]  /*1bd0*/  SHF.R.S32.HI R12, RZ, 0x1f, R117 ;  /* 0x0000001fff0c7819 */ /* 0x000fe20000011475 */
[----:B------:R-:W-:Y:S01]  /*1be0*/  IMAD R10, R11, c[0x0][0x284], R10 ;  /* 0x0000a1000b0a7a24 */ /* 0x000fe200078e020a */
[----:B------:R-:W-:Y:S01]  /*1bf0*/  IADD3 R6, P1, P0, R117, R132, -R81 ;  /* 0x0000008475067210 */ /* 0x000fe2000783e851 */
[C-C-:B------:R-:W-:Y:S01]  /*1c00*/  IMAD.WIDE.U32 R14, R11.reuse, c[0x0][0x280], R16.reuse ;  /* 0x0000a0000b0e7a25 */ /* 0x140fe200078e0010 */
[----:B------:R-:W-:Y:S01]  /*1c10*/  UMOV UR9, 0x20 ;  /* 0x0000002000097882 */ /* 0x000fe20000000000 */
[----:B------:R-:W-:Y:S01]  /*1c20*/  MOV R84, R3 ;  /* 0x0000000300547202 */ /* 0x000fe20000000f00 */
[----:B------:R-:W-:Y:S01]  /*1c30*/  ULDC.64 UR4, c[0x0][0x1a0] ;  /* 0x0000680000047ab9 */ /* 0x000fe20000000a00 */
[C---:B------:R-:W-:Y:S01]  /*1c40*/  IMAD.WIDE.U32 R18, R11.reuse, c[0x0][0x278], R16 ;  /* 0x00009e000b127a25 */ /* 0x040fe200078e0010 */
[----:B------:R-:W-:Y:S01]  /*1c50*/  IADD3.X R12, R12, R133, ~R13, P1, P0 ;  /* 0x000000850c0c7210 */ /* 0x000fe20000fe0c0d */
[----:B------:R-:W-:Y:S01]  /*1c60*/  UIMAD UR8, UR9, UR5, URZ ;  /* 0x00000005090872a4 */ /* 0x000fe2000f8e023f */
[C---:B------:R-:W-:Y:S01]  /*1c70*/  IADD3 R55, R132.reuse, 0x10, RZ ;  /* 0x0000001084377810 */ /* 0x040fe20007ffe0ff */
[----:B------:R-:W-:Y:S01]  /*1c80*/  IMAD R9, R11, c[0x0][0x27c], R9 ;  /* 0x00009f000b097a24 */ /* 0x000fe200078e0209 */
[----:B------:R-:W-:Y:S01]  /*1c90*/  ULDC UR10, c[0x0][0x19c] ;  /* 0x00006700000a7ab9 */ /* 0x000fe20000000800 */
[----:B------:R-:W-:Y:S01]  /*1ca0*/  IMAD.IADD R15, R15, 0x1, R10 ;  /* 0x000000010f0f7824 */ /* 0x000fe200078e020a */
[----:B------:R-:W-:Y:S01]  /*1cb0*/  UIMAD UR10, UR9, UR10, URZ ;  /* 0x0000000a090a72a4 */ /* 0x000fe2000f8e023f */
[----:B------:R-:W-:Y:S01]  /*1cc0*/  IMAD.IADD R11, R19, 0x1, R9 ;  /* 0x00000001130b7824 */ /* 0x000fe200078e0209 */
[----:B------:R-:W-:Y:S01]  /*1cd0*/  IADD3 R54, R132, 0x20, RZ ;  /* 0x0000002084367810 */ /* 0x000fe20007ffe0ff */
[----:B------:R-:W-:Y:S01]  /*1ce0*/  IMAD R9, R12, c[0x0][0x290], RZ ;  /* 0x0000a4000c097a24 */ /* 0x000fe200078e02ff */
[----:B------:R-:W-:Y:S01]  /*1cf0*/  IADD3 R53, R132, 0x30, RZ ;  /* 0x0000003084357810 */ /* 0x000fe20007ffe0ff */
[----:B------:R-:W-:-:S04]  /*1d00*/  IMAD.WIDE.U32 R20, R8, 0x20, RZ ;  /* 0x0000002008147825 */ /* 0x000fc800078e00ff */
[----:B------:R-:W-:Y:S01]  /*1d10*/  IMAD.MOV.U32 R10, RZ, RZ, R18 ;  /* 0x000000ffff0a7224 */ /* 0x000fe200078e0012 */
[----:B------:R-:W-:Y:S01]  /*1d20*/  IADD3 R107, R21, UR8, RZ ;  /* 0x00000008156b7c10 */ /* 0x000fe2000fffe0ff */
[----:B------:R-:W-:Y:S01]  /*1d30*/  IMAD R8, R12, c[0x0][0x288], RZ ;  /* 0x0000a2000c087a24 */ /* 0x000fe200078e02ff */
[----:B------:R-:W-:Y:S01]  /*1d40*/  UMOV UR8, 0x60 ;  /* 0x0000006000087882 */ /* 0x000fe20000000000 */
[----:B------:R-:W-:Y:S01]  /*1d50*/  IMAD.WIDE.U32 R14, R6, c[0x0][0x290], R14 ;  /* 0x0000a400060e7a25 */ /* 0x000fe200078e000e */
[----:B------:R-:W-:Y:S01]  /*1d60*/  UIMAD UR11, UR8, UR5, URZ ;  /* 0x00000005080b72a4 */ /* 0x000fe2000f8e023f */
[----:B------:R-:W-:Y:S01]  /*1d70*/  SHF.L.U64.HI R107, R20, 0x1, R107 ;  /* 0x00000001146b7819 */ /* 0x000fe2000001026b */
[----:B------:R-:W-:Y:S01]  /*1d80*/  UIMAD.WIDE.U32 UR12, UR8, UR4, URZ ;  /* 0x00000004080c72a5 */ /* 0x000fe2000f8e003f */
[C---:B------:R-:W-:Y:S01]  /*1d90*/  IMAD R9, R6.reuse, c[0x0][0x294], R9 ;  /* 0x0000a50006097a24 */ /* 0x040fe200078e0209 */
[----:B------:R-:W-:Y:S01]  /*1da0*/  ULDC UR5, c[0x0][0x294] ;  /* 0x0000a50000057ab9 */ /* 0x000fe20000000800 */
[----:B------:R-:W-:Y:S01]  /*1db0*/  IMAD.WIDE.U32 R10, R6, c[0x0][0x288], R10 ;  /* 0x0000a200060a7a25 */ /* 0x000fe200078e000a */
[----:B------:R-:W-:Y:S01]  /*1dc0*/  UIMAD UR5, UR8, UR5, URZ ;  /* 0x00000005080572a4 */ /* 0x000fe2000f8e023f */
[----:B------:R-:W-:Y:S01]  /*1dd0*/  IADD3 R12, R16, 0x40, RZ ;  /* 0x00000040100c7810 */ /* 0x000fe20007ffe0ff */
[----:B------:R-:W-:Y:S01]  /*1de0*/  ULDC UR4, c[0x0][0x230] ;  /* 0x00008c0000047ab9 */ /* 0x000fe20000000800 */
[----:B------:R-:W-:Y:S01]  /*1df0*/  IMAD R6, R6, c[0x0][0x28c], R8 ;  /* 0x0000a30006067a24 */ /* 0x000fe200078e0208 */
[----:B------:R-:W-:Y:S01]  /*1e00*/  UIADD3 UR11, UR13, UR11, URZ ;  /* 0x0000000b0d0b7290 */ /* 0x000fe2000fffe03f */
[----:B-----5:R-:W-:Y:S01]  /*1e10*/  IMAD.IADD R117, R117, 0x1, R7 ;  /* 0x0000000175757824 */ /* 0x020fe200078e0207 */
[----:B------:R-:W-:Y:S01]  /*1e20*/  ULDC.U8 UR8, c[0x0][0x313] ;  /* 0x0000c4c000087ab9 */ /* 0x000fe20000000000 */
[----:B------:R-:W-:-:S02]  /*1e30*/  IMAD R7, R132, R120, R121 ;  /* 0x0000007884077224 */ /* 0x000fc400078e0279 */
[----:B------:R-:W-:Y:S02]  /*1e40*/  IMAD.IADD R11, R11, 0x1, R6 ;  /* 0x000000010b0b7824 */ /* 0x000fe400078e0206 */
[----:B------:R-:W-:Y:S02]  /*1e50*/  IMAD R117, R120, R117, RZ ;  /* 0x0000007578757224 */ /* 0x000fe400078e02ff */
[----:B------:R-:W-:Y:S02]  /*1e60*/  IMAD.IADD R9, R15, 0x1, R9 ;  /* 0x000000010f097824 */ /* 0x000fe400078e0209 */
[----:B------:R-:W-:Y:S01]  /*1e70*/  IMAD.MOV.U32 R8, RZ, RZ, R14 ;  /* 0x000000ffff087224 */ /* 0x000fe200078e000e */
[----:B------:R-:W-:Y:S01]  /*1e80*/  SHF.R.S32.HI R116, RZ, 0x1f, R117 ;  /* 0x0000001fff747819 */ /* 0x000fe20000011475 */
[----:B------:R-:W-:Y:S01]  /*1e90*/  IMAD R110, R112, c[0x0][0x2a0], RZ ;  /* 0x0000a800706e7a24 */ /* 0x000fe200078e02ff */
[----:B------:R-:W-:Y:S01]  /*1ea0*/  IADD3 R34, P1, R117, R7, RZ ;  /* 0x0000000775227210 */ /* 0x000fe20007f3e0ff */
[----:B------:R-:W-:-:S02]  /*1eb0*/  IMAD.IADD R6, R121, 0x1, R7 ;  /* 0x0000000179067824 */ /* 0x000fc400078e0207 */
[----:B------:R-:W-:Y:S02]  /*1ec0*/  IMAD.MOV.U32 R89, RZ, RZ, c[0x0][0x288] ;  /* 0x0000a200ff597624 */ /* 0x000fe400078e00ff */
[----:B------:R-:W-:Y:S01]  /*1ed0*/  IMAD R112, R112, c[0x0][0x298], RZ ;  /* 0x0000a60070707a24 */ /* 0x000fe200078e02ff */
[----:B------:R-:W-:Y:S01]  /*1ee0*/  IADD3 R117, P0, R117, R6, RZ ;  /* 0x0000000675757210 */ /* 0x000fe20007f1e0ff */
[C---:B------:R-:W-:Y:S01]  /*1ef0*/  IMAD R110, R0.reuse, c[0x0][0x2a4], R110 ;  /* 0x0000a900006e7a24 */ /* 0x040fe200078e026e */
[----:B------:R-:W-:Y:S01]  /*1f00*/  SHF.L.U64.HI R86, R89, R103, c[0x0][0x28c] ;  /* 0x0000a30059567619 */ /* 0x000fe20000010267 */
[----:B------:R-:W-:-:S04]  /*1f10*/  IMAD.WIDE.U32 R8, R0, c[0x0][0x2a0], R8 ;  /* 0x0000a80000087a25 */ /* 0x000fc800078e0008 */
[----:B------:R-:W-:Y:S02]  /*1f20*/  IMAD.SHL.U32 R87, R89, 0x10, RZ ;  /* 0x0000001059577824 */ /* 0x000fe400078e00ff */
[C---:B------:R-:W-:Y:S02]  /*1f30*/  IMAD R112, R0.reuse, c[0x0][0x29c], R112 ;  /* 0x0000a70000707a24 */ /* 0x040fe400078e0270 */
[----:B------:R-:W-:Y:S01]  /*1f40*/  IMAD.WIDE.U32 R10, R0, c[0x0][0x298], R10 ;  /* 0x0000a600000a7a25 */ /* 0x000fe200078e000a */
[-C--:B------:R-:W-:Y:S02]  /*1f50*/  LEA.HI.X.SX32 R0, R7, R116.reuse, 0x1, P1 ;  /* 0x0000007407007211 */ /* 0x080fe400008f0eff */
[----:B------:R-:W-:Y:S01]  /*1f60*/  LEA.HI.X.SX32 R116, R6, R116, 0x1, P0 ;  /* 0x0000007406747211 */ /* 0x000fe200000f0eff */
[----:B------:R-:W-:Y:S01]  /*1f70*/  IMAD.IADD R110, R9, 0x1, R110 ;  /* 0x00000001096e7824 */ /* 0x000fe200078e026e */
[----:B------:R-:W-:Y:S01]  /*1f80*/  LEA R111, P1, R8, c[0x0][0x270], 0x1 ;  /* 0x00009c00086f7a11 */ /* 0x000fe200078208ff */
[----:B------:R-:W-:Y:S01]  /*1f90*/  IMAD.IADD R112, R11, 0x1, R112 ;  /* 0x000000010b707824 */ /* 0x000fe200078e0270 */
[----:B------:R-:W-:Y:S01]  /*1fa0*/  IADD3 R96, P4, R87, R87, RZ ;  /* 0x0000005757607210 */ /* 0x000fe20007f9e0ff */
[----:B------:R-:W-:Y:S01]  /*1fb0*/  IMAD.SHL.U32 R79, R120, 0x10, RZ ;  /* 0x00000010784f7824 */ /* 0x000fe200078e00ff */
[----:B------:R-:W-:Y:S01]  /*1fc0*/  LEA R113, P0, R10, c[0x0][0x268], 0x1 ;  /* 0x00009a000a717a11 */ /* 0x000fe200078008ff */
[----:B------:R-:W-:Y:S01]  /*1fd0*/  IMAD.MOV.U32 R136, RZ, RZ, c[0x0][0x290] ;  /* 0x0000a400ff887624 */ /* 0x000fe200078e00ff */
[----:B------:R-:W-:Y:S01]  /*1fe0*/  LEA.HI.X R110, R8, c[0x0][0x274], R110, 0x1, P1 ;  /* 0x00009d00086e7a11 */ /* 0x000fe200008f0c6e */
[----:B------:R-:W-:Y:S01]  /*1ff0*/  IMAD.X R95, R86, 0x1, R86, P4 ;  /* 0x00000001565f7824 */ /* 0x000fe200020e0656 */
[----:B------:R-:W-:Y:S01]  /*2000*/  LEA.HI.X R112, R10, c[0x0][0x26c], R112, 0x1, P0 ;  /* 0x00009b000a707a11 */ /* 0x000fe200000f0c70 */
[----:B------:R-:W-:Y:S01]  /*2010*/  IMAD.MOV.U32 R88, RZ, RZ, 0x5 ;  /* 0x00000005ff587424 */ /* 0x000fe200078e00ff */
[----:B------:R-:W-:Y:S01]  /*2020*/  IADD3 R92, P2, R96, 0x40, RZ ;  /* 0x00000040605c7810 */ /* 0x000fe20007f5e0ff */
[----:B------:R-:W-:Y:S01]  /*2030*/  IMAD.SHL.U32 R106, R136, 0x20, RZ ;  /* 0x00000020886a7824 */ /* 0x000fe200078e00ff */
[----:B------:R-:W-:Y:S01]  /*2040*/  IADD3 R94, P1, R96, 0x80, RZ ;  /* 0x00000080605e7810 */ /* 0x000fe20007f3e0ff */
[----:B------:R-:W-:Y:S01]  /*2050*/  IMAD.SHL.U32 R104, R136, 0x10, RZ ;  /* 0x0000001088687824 */ /* 0x000fe200078e00ff */
[----:B------:R-:W-:Y:S01]  /*2060*/  IADD3 R96, P0, R96, 0xc0, RZ ;  /* 0x000000c060607810 */ /* 0x000fe20007f1e0ff */
[----:B------:R-:W-:Y:S01]  /*2070*/  IMAD.X R91, RZ, RZ, R95, P2 ;  /* 0x000000ffff5b7224 */ /* 0x000fe200010e065f */
[C---:B------:R-:W-:Y:S01]  /*2080*/  IADD3 R75, R79.reuse, 0x40, RZ ;  /* 0x000000404f4b7810 */ /* 0x040fe20007ffe0ff */
[----:B------:R-:W-:Y:S01]  /*2090*/  IMAD.WIDE.U32 R138, R138, 0x20, RZ ;  /* 0x000000208a8a7825 */ /* 0x000fe200078e00ff */
[----:B------:R-:W-:-:S02]  /*20a0*/  IADD3 R71, R79, 0x80, RZ ;  /* 0x000000804f477810 */ /* 0x000fc40007ffe0ff */
[C---:B------:R-:W-:Y:S01]  /*20b0*/  IADD3 R67, R79.reuse, 0xc0, RZ ;  /* 0x000000c04f437810 */ /* 0x040fe20007ffe0ff */
[----:B------:R-:W-:Y:S01]  /*20c0*/  IMAD.IADD R69, R79, 0x1, R75 ;  /* 0x000000014f457824 */ /* 0x000fe200078e024b */
[----:B------:R-:W-:Y:S01]  /*20d0*/  IADD3.X R93, RZ, R95, RZ, P1, !PT ;  /* 0x0000005fff5d7210 */ /* 0x000fe20000ffe4ff */
[----:B------:R-:W-:Y:S01]  /*20e0*/  IMAD.X R95, RZ, RZ, R95, P0 ;  /* 0x000000ffff5f7224 */ /* 0x000fe200000e065f */
[C---:B------:R-:W-:Y:S01]  /*20f0*/  SHF.L.U64.HI R0, R34.reuse, 0x1, R0 ;  /* 0x0000000122007819 */ /* 0x040fe20000010200 */
[----:B------:R-:W-:Y:S01]  /*2100*/  IMAD.SHL.U32 R34, R34, 0x2, RZ ;  /* 0x0000000222227824 */ /* 0x000fe200078e00ff */
[C---:B------:R-:W-:Y:S01]  /*2110*/  SHF.L.U64.HI R116, R117.reuse, 0x1, R116 ;  /* 0x0000000175747819 */ /* 0x040fe20000010274 */
[----:B------:R-:W-:Y:S01]  /*2120*/  IMAD.SHL.U32 R117, R117, 0x2, RZ ;  /* 0x0000000275757824 */ /* 0x000fe200078e00ff */
[C---:B------:R-:W-:Y:S01]  /*2130*/  IADD3 R61, R79.reuse, R67, RZ ;  /* 0x000000434f3d7210 */ /* 0x040fe20007ffe0ff */
[----:B------:R-:W-:Y:S01]  /*2140*/  IMAD.IADD R65, R79, 0x1, R71 ;  /* 0x000000014f417824 */ /* 0x000fe200078e0247 */
[----:B------:R-:W-:Y:S01]  /*2150*/  IADD3 R98, P0, R92, R87, RZ ;  /* 0x000000575c627210 */ /* 0x000fe20007f1e0ff */
[----:B------:R-:W-:Y:S01]  /*2160*/  IMAD.SHL.U32 R77, R120, 0x20, RZ ;  /* 0x00000020784d7824 */ /* 0x000fe200078e00ff */
[----:B------:R-:W-:Y:S01]  /*2170*/  SHF.L.U64.HI R103, R136, R103, c[0x0][0x294] ;  /* 0x0000a50088677619 */ /* 0x000fe20000010267 */
[----:B------:R-:W-:Y:S01]  /*2180*/  IMAD R73, R120, 0x30, RZ ;  /* 0x0000003078497824 */ /* 0x000fe200078e02ff */
[C---:B------:R-:W-:Y:S01]  /*2190*/  SHF.L.U64.HI R105, R136.reuse, R88, c[0x0][0x294] ;  /* 0x0000a50088697619 */ /* 0x040fe20000010258 */
[----:B------:R-:W-:Y:S01]  /*21a0*/  IMAD.WIDE.U32 R136, R136, 0x60, RZ ;  /* 0x0000006088887825 */ /* 0x000fe200078e00ff */
[----:B------:R-:W-:-:S02]  /*21b0*/  IADD3 R100, P6, R94, R87, RZ ;  /* 0x000000575e647210 */ /* 0x000fc40007fde0ff */
[----:B------:R-:W-:Y:S01]  /*21c0*/  IADD3 R102, P5, R96, R87, RZ ;  /* 0x0000005760667210 */ /* 0x000fe20007fbe0ff */
[----:B------:R-:W-:Y:S01]  /*21d0*/  IMAD.IADD R63, R79, 0x1, R69 ;  /* 0x000000014f3f7824 */ /* 0x000fe200078e0245 */
[----:B------:R-:W-:Y:S01]  /*21e0*/  IADD3 R115, P4, R117, c[0x0][0x2b0], RZ ;  /* 0x0000ac0075737a10 */ /* 0x000fe20007f9e0ff */
[C---:B------:R-:W-:Y:S01]  /*21f0*/  IMAD.IADD R59, R79.reuse, 0x1, R65 ;  /* 0x000000014f3b7824 */ /* 0x040fe200078e0241 */
[C---:B------:R-:W-:Y:S01]  /*2200*/  IADD3 R18, P1, R34.reuse, c[0x0][0x2b0], RZ ;  /* 0x0000ac0022127a10 */ /* 0x040fe20007f3e0ff */
[----:B------:R-:W-:Y:S01]  /*2210*/  IMAD.IADD R57, R79, 0x1, R61 ;  /* 0x000000014f397824 */ /* 0x000fe200078e023d */
[----:B------:R-:W-:Y:S01]  /*2220*/  IADD3 R117, P2, R117, c[0x0][0x2a8], RZ ;  /* 0x0000aa0075757a10 */ /* 0x000fe20007f5e0ff */
[----:B------:R-:W-:Y:S01]  /*2230*/  IMAD.X R97, R91, 0x1, R86, P0 ;  /* 0x000000015b617824 */ /* 0x000fe200000e0656 */
[----:B------:R-:W-:Y:S01]  /*2240*/  IADD3 R34, P0, R34, c[0x0][0x2a8], RZ ;  /* 0x0000aa0022227a10 */ /* 0x000fe20007f1e0ff */
[----:B------:R-:W-:Y:S01]  /*2250*/  IMAD.MOV.U32 R82, RZ, RZ, c[0x0][0x290] ;  /* 0x0000a400ff527624 */ /* 0x000fe200078e00ff */
[C---:B------:R-:W-:Y:S01]  /*2260*/  SHF.L.U64.HI R88, R89.reuse, R88, c[0x0][0x28c] ;  /* 0x0000a30059587619 */ /* 0x040fe20000010258 */
[----:B------:R-:W-:Y:S01]  /*2270*/  IMAD.SHL.U32 R108, R20, 0x2, RZ ;  /* 0x00000002146c7824 */ /* 0x000fe200078e00ff */
[----:B------:R-:W-:Y:S01]  /*2280*/  SHF.L.U64.HI R105, R106, 0x1, R105 ;  /* 0x000000016a697819 */ /* 0x000fe20000010269 */
[----:B------:R-:W-:Y:S01]  /*2290*/  IMAD.MOV.U32 R83, RZ, RZ, R2 ;  /* 0x000000ffff537224 */ /* 0x000fe200078e0002 */
[----:B------:R-:W-:Y:S01]  /*22a0*/  SHF.L.U64.HI R103, R104, 0x1, R103 ;  /* 0x0000000168677819 */ /* 0x000fe20000010267 */
[----:B------:R-:W-:Y:S01]  /*22b0*/  IMAD.MOV.U32 R140, RZ, RZ, R4 ;  /* 0x000000ffff8c7224 */ /* 0x000fe200078e0004 */
[----:B------:R-:W-:Y:S01]  /*22c0*/  IADD3.X R114, R116, c[0x0][0x2b4], RZ, P4, !PT ;  /* 0x0000ad0074727a10 */ /* 0x000fe200027fe4ff */
[----:B------:R-:W-:Y:S01]  /*22d0*/  IMAD.MOV.U32 R141, RZ, RZ, R5 ;  /* 0x000000ffff8d7224 */ /* 0x000fe200078e0005 */
[C---:B------:R-:W-:Y:S01]  /*22e0*/  IADD3 R11, R16.reuse, 0x80, RZ ;  /* 0x00000080100b7810 */ /* 0x040fe20007ffe0ff */
[----:B------:R-:W-:Y:S01]  /*22f0*/  IMAD.SHL.U32 R89, R89, 0x20, RZ ;  /* 0x0000002059597824 */ /* 0x000fe200078e00ff */
[----:B------:R-:W-:Y:S01]  /*2300*/  IADD3 R10, R16, 0xc0, RZ ;  /* 0x000000c0100a7810 */ /* 0x000fe20007ffe0ff */
[----:B------:R-:W-:Y:S01]  /*2310*/  IMAD.SHL.U32 R106, R106, 0x2, RZ ;  /* 0x000000026a6a7824 */ /* 0x000fe200078e00ff */
[----:B------:R-:W-:Y:S01]  /*2320*/  MOV R9, R165 ;  /* 0x000000a500097202 */ /* 0x000fe20000000f00 */
[----:B------:R-:W-:Y:S01]  /*2330*/  IMAD.SHL.U32 R104, R104, 0x2, RZ ;  /* 0x0000000268687824 */ /* 0x000fe200078e00ff */
[----:B------:R-:W-:Y:S01]  /*2340*/  SHF.R.S32.HI R78, RZ, 0x1f, R79 ;  /* 0x0000001fff4e7819 */ /* 0x000fe2000001144f */
[--C-:B------:R-:W-:Y:S01]  /*2350*/  IMAD.X R99, R93, 0x1, R86.reuse, P6 ;  /* 0x000000015d637824 */ /* 0x100fe200030e0656 */
[----:B------:R-:W-:Y:S01]  /*2360*/  SHF.R.S32.HI R76, RZ, 0x1f, R77 ;  /* 0x0000001fff4c7819 */ /* 0x000fe2000001144d */
[----:B------:R-:W-:Y:S01]  /*2370*/  IMAD.X R101, R95, 0x1, R86, P5 ;  /* 0x000000015f657824 */ /* 0x000fe200028e0656 */
[----:B------:R-:W-:Y:S01]  /*2380*/  SHF.R.S32.HI R72, RZ, 0x1f, R73 ;  /* 0x0000001fff487819 */ /* 0x000fe20000011449 */
[----:B------:R-:W-:Y:S01]  /*2390*/  IMAD.U32 R82, R82, -0x40, RZ ;  /* 0xffffffc052527824 */ /* 0x000fe200078e00ff */
[----:B------:R-:W-:-:S02]  /*23a0*/  IADD3 R90, R139, UR10, RZ ;  /* 0x0000000a8b5a7c10 */ /* 0x000fc4000fffe0ff */
[----:B------:R-:W-:Y:S02]  /*23b0*/  SHF.R.S32.HI R74, RZ, 0x1f, R75 ;  /* 0x0000001fff4a7819 */ /* 0x000fe4000001144b */
[----:B------:R-:W-:Y:S02]  /*23c0*/  SHF.R.S32.HI R70, RZ, 0x1f, R71 ;  /* 0x0000001fff467819 */ /* 0x000fe40000011447 */
[----:B------:R-:W-:Y:S02]  /*23d0*/  SHF.R.S32.HI R66, RZ, 0x1f, R67 ;  /* 0x0000001fff427819 */ /* 0x000fe40000011443 */
[----:B------:R-:W-:Y:S02]  /*23e0*/  IADD3 R109, R137, UR5, RZ ;  /* 0x00000005896d7c10 */ /* 0x000fe4000fffe0ff */
[----:B------:R-:W-:Y:S02]  /*23f0*/  SHF.R.S32.HI R68, RZ, 0x1f, R69 ;  /* 0x0000001fff447819 */ /* 0x000fe40000011445 */
[----:B------:R-:W-:-:S02]  /*2400*/  SHF.R.S32.HI R64, RZ, 0x1f, R65 ;  /* 0x0000001fff407819 */ /* 0x000fc40000011441 */
[----:B------:R-:W-:Y:S02]  /*2410*/  SHF.R.S32.HI R60, RZ, 0x1f, R61 ;  /* 0x0000001fff3c7819 */ /* 0x000fe4000001143d */
[----:B------:R-:W-:Y:S02]  /*2420*/  SHF.R.S32.HI R62, RZ, 0x1f, R63 ;  /* 0x0000001fff3e7819 */ /* 0x000fe4000001143f */
[----:B------:R-:W-:Y:S02]  /*2430*/  SHF.R.S32.HI R58, RZ, 0x1f, R59 ;  /* 0x0000001fff3a7819 */ /* 0x000fe4000001143b */
[----:B------:R-:W-:Y:S02]  /*2440*/  SHF.R.S32.HI R56, RZ, 0x1f, R57 ;  /* 0x0000001fff387819 */ /* 0x000fe40000011439 */
[----:B------:R-:W-:Y:S02]  /*2450*/  IADD3.X R116, R116, c[0x0][0x2ac], RZ, P2, !PT ;  /* 0x0000ab0074747a10 */ /* 0x000fe400017fe4ff */
[----:B------:R-:W-:-:S02]  /*2460*/  IADD3.X R19, R0, c[0x0][0x2b4], RZ, P1, !PT ;  /* 0x0000ad0000137a10 */ /* 0x000fc40000ffe4ff */
[----:B------:R-:W-:Y:S02]  /*2470*/  IADD3.X R35, R0, c[0x0][0x2ac], RZ, P0, !PT ;  /* 0x0000ab0000237a10 */ /* 0x000fe400007fe4ff */
.L_x_4326:
[----:B------:R-:W-:Y:S02]  /*2480*/  IMAD.SHL.U32 R14, R9, 0x40, RZ ;  /* 0x00000040090e7824 */ /* 0x000fe400078e00ff */
[----:B------:R-:W-:Y:S02]  /*2490*/  IMAD.MOV.U32 R2, RZ, RZ, R111 ;  /* 0x000000ffff027224 */ /* 0x000fe400078e006f */
[----:B------:R-:W-:Y:S01]  /*24a0*/  IMAD.MOV.U32 R3, RZ, RZ, R110 ;  /* 0x000000ffff037224 */ /* 0x000fe200078e006e */
        /* <DEDUP_REMOVED lines=9> */
[----:B--2---:R-:W2:Y:S01]  /*2540*/  @P4 LDG.E.128 R4, [R2.64] ;  /* 0x0000000602044981 */ /* 0x004ea2000c1e1d00 */
[----:B------:R-:W-:Y:S05]  /*2550*/  @P4 IMAD.MOV.U32 R85, RZ, RZ, R83 ;  /* 0x000000ffff554224 */ /* 0x000fea00078e0053 */
[----:B--2---:R1:W-:Y:S04]  /*2560*/  @P4 STG.E.128 [R84.64], R4 ;  /* 0x0000000454004986 */ /* 0x0043e8000c101d06 */
[----:B------:R-:W2:Y:S04]  /*2570*/  @P4 LDG.E.128 R24, [R2.64+0x80] ;  /* 0x0000800602184981 */ /* 0x000ea8000c1e1d00 */
[----:B--2---:R2:W-:Y:S04]  /*2580*/  @P4 STG.E.128 [R84.64+0x80], R24 ;  /* 0x0000801854004986 */ /* 0x0045e8000c101d06 */
[----:B-1-3--:R-:W3:Y:S01]  /*2590*/  @P4 LDG.E.128 R4, [R2.64+0x100] ;  /* 0x0001000602044981 */ /* 0x00aee2000c1e1d00 */
[C---:B--2---:R-:W-:Y:S05]  /*25a0*/  @P2 IADD3 R24, P0, R2.reuse, R104, RZ ;  /* 0x0000006802182210 */ /* 0x044fea0007f1e0ff */
[----:B------:R-:W-:Y:S01]  /*25b0*/  @P2 IMAD.X R25, R3, 0x1, R103, P0 ;  /* 0x0000000103192824 */ /* 0x000fe200000e0667 */
[C---:B------:R-:W-:Y:S04]  /*25c0*/  @P2 LEA R26, P0, R119.reuse, R84, 0x1 ;  /* 0x00000054771a2211 */ /* 0x040fe800078008ff */
[----:B------:R-:W-:Y:S01]  /*25d0*/  @P2 LEA.HI.X R27, R119, R83, R118, 0x1, P0 ;  /* 0x00000053771b2211 */ /* 0x000fe200000f0c76 */
[----:B---3--:R1:W-:Y:S04]  /*25e0*/  @P4 STG.E.128 [R84.64+0x100], R4 ;  /* 0x0001000454004986 */ /* 0x0083e8000c101d06 */
[----:B-1----:R-:W2:Y:S04]  /*25f0*/  @P4 LDG.E.128 R4, [R2.64+0x180] ;  /* 0x0001800602044981 */ /* 0x002ea8000c1e1d00 */
[----:B--2---:R1:W-:Y:S04]  /*2600*/  @P4 STG.E.128 [R84.64+0x180], R4 ;  /* 0x0001800454004986 */ /* 0x0043e8000c101d06 */
[----:B------:R-:W2:Y:S04]  /*2610*/  @P2 LDG.E.128 R20, [R24.64] ;  /* 0x0000000618142981 */ /* 0x000ea8000c1e1d00 */
[----:B--2---:R-:W-:Y:S04]  /*2620*/  @P2 STG.E.128 [R26.64], R20 ;  /* 0x000000141a002986 */ /* 0x004fe8000c101d06 */
[----:B-1----:R-:W2:Y:S04]  /*2630*/  @P2 LDG.E.128 R4, [R24.64+0x80] ;  /* 0x0000800618042981 */ /* 0x002ea8000c1e1d00 */
[----:B--2---:R1:W-:Y:S04]  /*2640*/  @P2 STG.E.128 [R26.64+0x80], R4 ;  /* 0x000080041a002986 */ /* 0x0043e8000c101d06 */
[----:B-1----:R-:W2:Y:S04]  /*2650*/  @P2 LDG.E.128 R4, [R24.64+0x100] ;  /* 0x0001000618042981 */ /* 0x002ea8000c1e1d00 */
[----:B--2---:R1:W-:Y:S04]  /*2660*/  @P2 STG.E.128 [R26.64+0x100], R4 ;  /* 0x000100041a002986 */ /* 0x0043e8000c101d06 */
[----:B-1----:R1:W2:Y:S02]  /*2670*/  @P2 LDG.E.128 R4, [R24.64+0x180] ;  /* 0x0001800618042981 */ /* 0x0022a4000c1e1d00 */
[----:B-1----:R-:W-:Y:S05]  /*2680*/  @P1 IADD3 R24, P0, R2, R106, RZ ;  /* 0x0000006a02181210 */ /* 0x002fea0007f1e0ff */
[----:B------:R-:W-:Y:S01]  /*2690*/  @P1 IMAD.X R25, R3, 0x1, R105, P0 ;  /* 0x0000000103191824 */ /* 0x000fe200000e0669 */
[----:B--2---:R1:W-:Y:S04]  /*26a0*/  @P2 STG.E.128 [R26.64+0x180], R4 ;  /* 0x000180041a002986 */ /* 0x0043e8000c101d06 */
[----:B------:R-:W2:Y:S01]  /*26b0*/  @P1 LDG.E.128 R20, [R24.64] ;  /* 0x0000000618141981 */ /* 0x000ea2000c1e1d00 */
[----:B-1----:R-:W-:Y:S05]  /*26c0*/  @P1 IADD3 R26, P0, R108, R84, RZ ;  /* 0x000000546c1a1210 */ /* 0x002fea0007f1e0ff */
[----:B------:R-:W-:Y:S01]  /*26d0*/  @P1 IMAD.X R27, R107, 0x1, R83, P0 ;  /* 0x000000016b1b1824 */ /* 0x000fe200000e0653 */
[C---:B------:R-:W-:Y:S04]  /*26e0*/  ISETP.GE.AND P0, PT, R53.reuse, R143, PT ;  /* 0x0000008f3500720c */ /* 0x040fe80003f06270 */
[----:B------:R-:W-:Y:S01]  /*26f0*/  ISETP.GE.AND P0, PT, R53, R142, !P0 ;  /* 0x0000008e3500720c */ /* 0x000fe20004706270 */
[----:B--2---:R-:W-:Y:S04]  /*2700*/  @P1 STG.E.128 [R26.64], R20 ;  /* 0x000000141a001986 */ /* 0x004fe8000c101d06 */
[----:B------:R-:W2:Y:S04]  /*2710*/  @P1 LDG.E.128 R4, [R24.64+0x80] ;  /* 0x0000800618041981 */ /* 0x000ea8000c1e1d00 */
[----:B--2---:R1:W-:Y:S04]  /*2720*/  @P1 STG.E.128 [R26.64+0x80], R4 ;  /* 0x000080041a001986 */ /* 0x0043e8000c101d06 */
[----:B-1----:R-:W2:Y:S04]  /*2730*/  @P1 LDG.E.128 R4, [R24.64+0x100] ;  /* 0x0001000618041981 */ /* 0x002ea8000c1e1d00 */
[----:B--2---:R1:W-:Y:S04]  /*2740*/  @P1 STG.E.128 [R26.64+0x100], R4 ;  /* 0x000100041a001986 */ /* 0x0043e8000c101d06 */
[----:B-1----:R1:W2:Y:S02]  /*2750*/  @P1 LDG.E.128 R4, [R24.64+0x180] ;  /* 0x0001800618041981 */ /* 0x0022a4000c1e1d00 */
[----:B-1----:R-:W-:Y:S05]  /*2760*/  @P0 IADD3 R24, P5, R2, R136, RZ ;  /* 0x0000008802180210 */ /* 0x002fea0007fbe0ff */
[----:B------:R-:W-:Y:S01]  /*2770*/  @P0 IMAD.X R25, R3, 0x1, R109, P5 ;  /* 0x0000000103190824 */ /* 0x000fe200028e066d */
[----:B--2---:R1:W-:Y:S01]  /*2780*/  @P1 STG.E.128 [R26.64+0x180], R4 ;  /* 0x000180041a001986 */ /* 0x0043e2000c101d06 */
[----:B------:R-:W-:Y:S03]  /*2790*/  @P0 IADD3 R28, P1, R84, UR12, RZ ;  /* 0x0000000c541c0c10 */ /* 0x000fe6000ff3e0ff */
[----:B------:R-:W2:Y:S01]  /*27a0*/  @P0 LDG.E.128 R20, [R24.64] ;  /* 0x0000000618140981 */ /* 0x000ea2000c1e1d00 */
[----:B------:R-:W-:Y:S02]  /*27b0*/  @P0 IADD3.X R29, R83, UR11, RZ, P1, !PT ;  /* 0x0000000b531d0c10 */ /* 0x000fe40008ffe4ff */
[----:B------:R-:W-:Y:S03]  /*27c0*/  ISETP.NE.AND P1, PT, RZ, UR4, PT ;  /* 0x00000004ff007c0c */ /* 0x000fe6000bf25270 */
[----:B--2---:R-:W-:Y:S04]  /*27d0*/  @P0 STG.E.128 [R28.64], R20 ;  /* 0x000000141c000986 */ /* 0x004fe8000c101d06 */
[----:B-1----:R-:W2:Y:S04]  /*27e0*/  @P0 LDG.E.128 R4, [R24.64+0x80] ;  /* 0x0000800618040981 */ /* 0x002ea8000c1e1d00 */
[----:B--2---:R1:W-:Y:S04]  /*27f0*/  @P0 STG.E.128 [R28.64+0x80], R4 ;  /* 0x000080041c000986 */ /* 0x0043e8000c101d06 */
[----:B-1----:R-:W2:Y:S04]  /*2800*/  @P0 LDG.E.128 R4, [R24.64+0x100] ;  /* 0x0001000618040981 */ /* 0x002ea8000c1e1d00 */
[----:B--2---:R1:W-:Y:S04]  /*2810*/  @P0 STG.E.128 [R28.64+0x100], R4 ;  /* 0x000100041c000986 */ /* 0x0043e8000c101d06 */
[----:B-1----:R-:W2:Y:S04]  /*2820*/  @P0 LDG.E.128 R4, [R24.64+0x180] ;  /* 0x0001800618040981 */ /* 0x002ea8000c1e1d00 */
[----:B--2---:R1:W-:Y:S01]  /*2830*/  @P0 STG.E.128 [R28.64+0x180], R4 ;  /* 0x000180041c000986 */ /* 0x0043e2000c101d06 */
[C---:B------:R-:W-:Y:S04]  /*2840*/  LEA R111, P0, R82.reuse, R2, 0x1 ;  /* 0x00000002526f7211 */ /* 0x040fe800078008ff */
[----:B------:R-:W-:Y:S01]  /*2850*/  LEA.HI.X.SX32 R110, R82, R3, 0x1, P0 ;  /* 0x00000003526e7211 */ /* 0x000fe200000f0eff */
[----:B----4-:R-:W-:-:S05]  /*2860*/  @!P1 BRA `(.L_x_4273) ;  /* 0x00009af000009947 */ /* 0x010fca0003800000 */
[----:B------:R-:W-:Y:S11]  /*2870*/  ISETP.NE.AND P0, PT, RZ, UR8, PT ;  /* 0x00000008ff007c0c */ /* 0x000ff6000bf05270 */
[----:B------:R-:W-:Y:S02]  /*2880*/  @!UPT UIADD3 URZ, URZ, URZ, URZ ;  /* 0x0000003f3f3ff290 */ /* 0x000fe4000fffe03f */
[----:B------:R-:W-:-:S05]  /*2890*/  @!P0 BRA `(.L_x_4274) ;  /* 0x000035b000008947 */ /* 0x000fca0003800000 */
[----:B------:R-:W-:Y:S01]  /*28a0*/  BSSY B0, `(.L_x_4275) ;  /* 0x00000c8000007945 */ /* 0x000fe20003800000 */
[----:B------:R-:W-:-:S05]  /*28b0*/  @!P4 BRA `(.L_x_4276) ;  /* 0x00000c600000c947 */ /* 0x000fca0003800000 */
[----:B------:R-:W-:Y:S02]  /*28c0*/  ISETP.GE.AND P0, PT, R16, UR4, PT ;  /* 0x0000000410007c0c */ /* 0x000fe4000bf06270 */
[----:B-1----:R-:W-:Y:S02]  /*28d0*/  MOV R28, R113 ;  /* 0x00000071001c7202 */ /* 0x002fe40000000f00 */
[----:B------:R-:W-:Y:S02]  /*28e0*/  MOV R29, R112 ;  /* 0x00000070001d7202 */ /* 0x000fe40000000f00 */
[----:B------:R-:W-:Y:S03]  /*28f0*/  ISETP.GE.AND P1, PT, R12, UR4, PT ;  /* 0x000000040c007c0c */ /* 0x000fe6000bf26270 */
[----:B------:R-:W2:Y:S08]  /*2900*/  LDG.E.128 R20, [R28.64] ;  /* 0x000000061c147981 */ /* 0x000eb0000c1e1d00 */
[----:B------:R-:W3:Y:S06]  /*2910*/  @!P0 LDG.E.64 R2, [R18.64] ;  /* 0x0000000612028981 */ /* 0x000eec000c1e1b00 */
[----:B------:R-:W4:Y:S02]  /*2920*/  @!P0 LDG.E.64 R26, [R34.64] ;  /* 0x00000006221a8981 */ /* 0x000f24000c1e1b00 */
[----:B----4-:R-:W-:Y:S01]  /*2930*/  @!P0 HADD2.F32 R15, -RZ, R26.H0_H0 ;  /* 0x2000001aff0f8230 */ /* 0x010fe20000004100 */
[----:B--2---:R-:W-:Y:S01]  /*2940*/  @!P0 MOV R4, R20 ;  /* 0x0000001400048202 */ /* 0x004fe20000000f00 */
[----:B---3--:R-:W-:Y:S01]  /*2950*/  @!P0 HADD2.F32 R0, -RZ, R2.H0_H0 ;  /* 0x20000002ff008230 */ /* 0x008fe20000004100 */
[----:B------:R-:W-:Y:S01]  /*2960*/  @!P0 MOV R7, R22 ;  /* 0x0000001600078202 */ /* 0x000fe20000000f00 */
[--C-:B------:R-:W-:Y:S02]  /*2970*/  @!P0 HADD2.F32 R5, -RZ, R3.reuse.H0_H0 ;  /* 0x20000003ff058230 */ /* 0x100fe40000004100 */
[--C-:B------:R-:W-:Y:S02]  /*2980*/  @!P0 HADD2.F32 R8, -RZ, R4.reuse.H1_H1 ;  /* 0x30000004ff088230 */ /* 0x100fe40000004100 */
[----:B------:R-:W-:Y:S02]  /*2990*/  @!P0 HADD2.F32 R6, -RZ, R4.H0_H0 ;  /* 0x20000004ff068230 */ /* 0x000fe40000004100 */
[----:B------:R-:W-:Y:S01]  /*29a0*/  @!P0 HADD2.F32 R4, -RZ, R3.H1_H1 ;  /* 0x30000003ff048230 */ /* 0x000fe20000004100 */
[-C--:B------:R-:W-:Y:S01]  /*29b0*/  @!P0 FMUL.FTZ R30, R8, R0.reuse ;  /* 0x00000000081e8220 */ /* 0x080fe20000410000 */
[----:B------:R-:W-:Y:S01]  /*29c0*/  @!P0 MOV R3, R21 ;  /* 0x0000001500038202 */ /* 0x000fe20000000f00 */
[C---:B------:R-:W-:Y:S01]  /*29d0*/  @!P0 FMUL.FTZ R0, R6.reuse, R0 ;  /* 0x0000000006008220 */ /* 0x040fe20000410000 */
[----:B------:R-:W-:Y:S01]  /*29e0*/  @!P0 HADD2.F32 R2, -RZ, R2.H1_H1 ;  /* 0x30000002ff028230 */ /* 0x000fe20000004100 */
[----:B------:R-:W-:Y:S01]  /*29f0*/  @!P0 FFMA.FTZ R30, R6, R15, -R30 ;  /* 0x0000000f061e8223 */ /* 0x000fe2000001081e */
[----:B------:R-:W-:Y:S01]  /*2a00*/  @!P0 MOV R6, R23 ;  /* 0x0000001700068202 */ /* 0x000fe20000000f00 */
[----:B------:R-:W-:Y:S01]  /*2a10*/  @!P0 FFMA.FTZ R0, R8, R15, R0 ;  /* 0x0000000f08008223 */ /* 0x000fe20000010000 */
[--C-:B------:R-:W-:Y:S02]  /*2a20*/  @!P0 HADD2.F32 R8, -RZ, R3.reuse.H1_H1 ;  /* 0x30000003ff088230 */ /* 0x100fe40000004100 */
[----:B------:R-:W-:Y:S02]  /*2a30*/  @!P0 HADD2.F32 R3, -RZ, R3.H0_H0 ;  /* 0x20000003ff038230 */ /* 0x000fe40000004100 */
[----:B------:R-:W-:Y:S01]  /*2a40*/  @!P0 HADD2.F32 R24, -RZ, R26.H1_H1 ;  /* 0x3000001aff188230 */ /* 0x000fe20000004100 */
[-C--:B------:R-:W-:Y:S01]  /*2a50*/  @!P0 FMUL.FTZ R31, R8, R2.reuse ;  /* 0x00000002081f8220 */ /* 0x080fe20000410000 */
[--C-:B------:R-:W-:Y:S01]  /*2a60*/  @!P0 HADD2.F32 R15, -RZ, R7.reuse.H1_H1 ;  /* 0x30000007ff0f8230 */ /* 0x100fe20000004100 */
[C---:B------:R-:W-:Y:S01]  /*2a70*/  @!P0 FMUL.FTZ R2, R3.reuse, R2 ;  /* 0x0000000203028220 */ /* 0x040fe20000410000 */
[----:B------:R-:W-:Y:S01]  /*2a80*/  @!P0 HADD2.F32 R7, -RZ, R7.H0_H0 ;  /* 0x20000007ff078230 */ /* 0x000fe20000004100 */
[----:B------:R-:W-:Y:S01]  /*2a90*/  @!P0 FFMA.FTZ R31, R3, R24, -R31 ;  /* 0x00000018031f8223 */ /* 0x000fe2000001081f */
[--C-:B------:R-:W-:Y:S01]  /*2aa0*/  @!P0 HADD2.F32 R26, -RZ, R6.reuse.H1_H1 ;  /* 0x30000006ff1a8230 */ /* 0x100fe20000004100 */
[-C--:B------:R-:W-:Y:S01]  /*2ab0*/  @!P0 FMUL.FTZ R33, R15, R5.reuse ;  /* 0x000000050f218220 */ /* 0x080fe20000410000 */
[----:B------:R-:W-:Y:S01]  /*2ac0*/  @!P0 HADD2.F32 R6, -RZ, R6.H0_H0 ;  /* 0x20000006ff068230 */ /* 0x000fe20000004100 */
[----:B------:R-:W-:Y:S01]  /*2ad0*/  @!P0 FMUL.FTZ R3, R7, R5 ;  /* 0x0000000507038220 */ /* 0x000fe20000410000 */
[--C-:B------:R-:W-:Y:S01]  /*2ae0*/  @!P0 HADD2.F32 R25, -RZ, R27.reuse.H0_H0 ;  /* 0x2000001bff198230 */ /* 0x100fe20000004100 */
[-C--:B------:R-:W-:Y:S01]  /*2af0*/  @!P0 FMUL.FTZ R32, R26, R4.reuse ;  /* 0x000000041a208220 */ /* 0x080fe20000410000 */
[----:B------:R-:W-:Y:S01]  /*2b00*/  @!P0 HADD2.F32 R27, -RZ, R27.H1_H1 ;  /* 0x3000001bff1b8230 */ /* 0x000fe20000004100 */
[----:B------:R-:W-:Y:S01]  /*2b10*/  @!P0 FMUL.FTZ R4, R6, R4 ;  /* 0x0000000406048220 */ /* 0x000fe20000410000 */
[----:B------:R-:W-:Y:S01]  /*2b20*/  @!P0 F2FP.PACK_AB R0, R0, R30 ;  /* 0x0000001e0000823e */ /* 0x000fe200000000ff */
[----:B------:R-:W-:Y:S02]  /*2b30*/  @!P0 FFMA.FTZ R2, R8, R24, R2 ;  /* 0x0000001808028223 */ /* 0x000fe40000010002 */
[-C--:B------:R-:W-:Y:S01]  /*2b40*/  @!P0 FFMA.FTZ R3, R15, R25.reuse, R3 ;  /* 0x000000190f038223 */ /* 0x080fe20000010003 */
[----:B------:R-:W-:Y:S01]  /*2b50*/  @!P0 MOV R20, R0 ;  /* 0x0000000000148202 */ /* 0x000fe20000000f00 */
[----:B------:R-:W-:Y:S01]  /*2b60*/  @!P0 FFMA.FTZ R7, R7, R25, -R33 ;  /* 0x0000001907078223 */ /* 0x000fe20000010821 */
[----:B------:R-:W-:Y:S01]  /*2b70*/  @!P0 F2FP.PACK_AB R2, R2, R31 ;  /* 0x0000001f0202823e */ /* 0x000fe200000000ff */
[-C--:B------:R-:W-:Y:S02]  /*2b80*/  @!P0 FFMA.FTZ R32, R6, R27.reuse, -R32 ;  /* 0x0000001b06208223 */ /* 0x080fe40000010820 */
        /* <DEDUP_REMOVED lines=8> */
[----:B------:R-:W2:Y:S06]  /*2c10*/  @!P1 LDG.E.64 R2, [R18.64+0x40] ;  /* 0x0000400612029981 */ /* 0x000eac000c1e1b00 */
[----:B------:R-:W3:Y:S06]  /*2c20*/  @!P1 LDG.E.64 R26, [R34.64+0x40] ;  /* 0x00004006221a9981 */ /* 0x000eec000c1e1b00 */
[----:B-1----:R-:W4:Y:S01]  /*2c30*/  LDG.E.128 R20, [R28.64+0x80] ;  /* 0x000080061c147981 */ /* 0x002f22000c1e1d00 */
[--C-:B--2---:R-:W-:Y:S02]  /*2c40*/  @!P1 HADD2.F32 R0, -RZ, R2.reuse.H0_H0 ;  /* 0x20000002ff009230 */ /* 0x104fe40000004100 */
[----:B------:R-:W-:Y:S02]  /*2c50*/  @!P1 HADD2.F32 R5, -RZ, R3.H0_H0 ;  /* 0x20000003ff059230 */ /* 0x000fe40000004100 */
[----:B------:R-:W-:Y:S02]  /*2c60*/  @!P1 HADD2.F32 R2, -RZ, R2.H1_H1 ;  /* 0x30000002ff029230 */ /* 0x000fe40000004100 */
[--C-:B---3--:R-:W-:Y:S02]  /*2c70*/  @!P1 HADD2.F32 R15, -RZ, R26.reuse.H0_H0 ;  /* 0x2000001aff0f9230 */ /* 0x108fe40000004100 */
[----:B------:R-:W-:Y:S02]  /*2c80*/  @!P1 HADD2.F32 R24, -RZ, R26.H1_H1 ;  /* 0x3000001aff189230 */ /* 0x000fe40000004100 */
[--C-:B------:R-:W-:Y:S02]  /*2c90*/  @!P1 HADD2.F32 R25, -RZ, R27.reuse.H0_H0 ;  /* 0x2000001bff199230 */ /* 0x100fe40000004100 */
[----:B------:R-:W-:Y:S01]  /*2ca0*/  @!P1 HADD2.F32 R27, -RZ, R27.H1_H1 ;  /* 0x3000001bff1b9230 */ /* 0x000fe20000004100 */
[----:B----4-:R-:W-:Y:S02]  /*2cb0*/  @!P1 MOV R4, R20 ;  /* 0x0000001400049202 */ /* 0x010fe40000000f00 */
[----:B------:R-:W-:Y:S03]  /*2cc0*/  @!P1 MOV R7, R22 ;  /* 0x0000001600079202 */ /* 0x000fe60000000f00 */
[--C-:B------:R-:W-:Y:S02]  /*2cd0*/  @!P1 HADD2.F32 R8, -RZ, R4.reuse.H1_H1 ;  /* 0x30000004ff089230 */ /* 0x100fe40000004100 */
[----:B------:R-:W-:Y:S02]  /*2ce0*/  @!P1 HADD2.F32 R6, -RZ, R4.H0_H0 ;  /* 0x20000004ff069230 */ /* 0x000fe40000004100 */
[----:B------:R-:W-:Y:S01]  /*2cf0*/  @!P1 HADD2.F32 R4, -RZ, R3.H1_H1 ;  /* 0x30000003ff049230 */ /* 0x000fe20000004100 */
[-C--:B------:R-:W-:Y:S01]  /*2d00*/  @!P1 FMUL.FTZ R30, R8, R0.reuse ;  /* 0x00000000081e9220 */ /* 0x080fe20000410000 */
[----:B------:R-:W-:Y:S01]  /*2d10*/  @!P1 MOV R3, R21 ;  /* 0x0000001500039202 */ /* 0x000fe20000000f00 */
[C---:B------:R-:W-:Y:S02]  /*2d20*/  @!P1 FMUL.FTZ R0, R6.reuse, R0 ;  /* 0x0000000006009220 */ /* 0x040fe40000410000 */
[----:B------:R-:W-:Y:S01]  /*2d30*/  @!P1 FFMA.FTZ R30, R6, R15, -R30 ;  /* 0x0000000f061e9223 */ /* 0x000fe2000001081e */
[----:B------:R-:W-:Y:S01]  /*2d40*/  @!P1 MOV R6, R23 ;  /* 0x0000001700069202 */ /* 0x000fe20000000f00 */
[----:B------:R-:W-:Y:S01]  /*2d50*/  @!P1 FFMA.FTZ R0, R8, R15, R0 ;  /* 0x0000000f08009223 */ /* 0x000fe20000010000 */
[--C-:B------:R-:W-:Y:S02]  /*2d60*/  @!P1 HADD2.F32 R8, -RZ, R3.reuse.H1_H1 ;  /* 0x30000003ff089230 */ /* 0x100fe40000004100 */
[----:B------:R-:W-:Y:S02]  /*2d70*/  @!P1 HADD2.F32 R3, -RZ, R3.H0_H0 ;  /* 0x20000003ff039230 */ /* 0x000fe40000004100 */
[--C-:B------:R-:W-:Y:S01]  /*2d80*/  @!P1 HADD2.F32 R15, -RZ, R7.reuse.H1_H1 ;  /* 0x30000007ff0f9230 */ /* 0x100fe20000004100 */
        /* <DEDUP_REMOVED lines=8> */
[C---:B------:R-:W-:Y:S02]  /*2e10*/  @!P1 FMUL.FTZ R33, R15.reuse, R5 ;  /* 0x000000050f219220 */ /* 0x040fe40000410000 */
[----:B------:R-:W-:Y:S01]  /*2e20*/  @!P1 FMUL.FTZ R32, R26, R4 ;  /* 0x000000041a209220 */ /* 0x000fe20000410000 */
[----:B------:R-:W-:Y:S01]  /*2e30*/  @!P1 MOV R20, R0 ;  /* 0x0000000000149202 */ /* 0x000fe20000000f00 */
[----:B------:R-:W-:Y:S02]  /*2e40*/  @!P1 FMUL.FTZ R4, R6, R4 ;  /* 0x0000000406049220 */ /* 0x000fe40000410000 */
[----:B------:R-:W-:Y:S02]  /*2e50*/  @!P1 FFMA.FTZ R2, R8, R24, R2 ;  /* 0x0000001808029223 */ /* 0x000fe40000010002 */
[-C--:B------:R-:W-:Y:S02]  /*2e60*/  @!P1 FFMA.FTZ R3, R15, R25.reuse, R3 ;  /* 0x000000190f039223 */ /* 0x080fe40000010003 */
        /* <DEDUP_REMOVED lines=57> */
[----:B------:R-:W-:Y:S05]  /*3200*/  @!P0 MOV R23, R4 ;  /* 0x0000000400178202 */ /* 0x000fea0000000f00 */
        /* <DEDUP_REMOVED lines=13> */
[--C-:B------:R-:W-:Y:S02]  /*32e0*/  @!P1 HADD2.F32 R6, -RZ, R4.reuse.H0_H0 ;  /* 0x20000004ff069230 */ /* 0x100fe40000004100 */
[----:B------:R-:W-:Y:S02]  /*32f0*/  @!P1 HADD2.F32 R8, -RZ, R4.H1_H1 ;  /* 0x30000004ff089230 */ /* 0x000fe40000004100 */
[----:B------:R-:W-:Y:S01]  /*3300*/  @!P1 HADD2.F32 R4, -RZ, R3.H1_H1 ;  /* 0x30000003ff049230 */ /* 0x000fe20000004100 */
[----:B------:R-:W-:Y:S02]  /*3310*/  @!P1 MOV R3, R21 ;  /* 0x0000001500039202 */ /* 0x000fe40000000f00 */
[-C--:B------:R-:W-:Y:S02]  /*3320*/  @!P1 FMUL.FTZ R28, R8, R0.reuse ;  /* 0x00000000081c9220 */ /* 0x080fe40000410000 */
        /* <DEDUP_REMOVED lines=16> */
[----:B------:R-:W-:Y:S01]  /*3430*/  @!P1 FFMA.FTZ R2, R8, R24, R2 ;  /* 0x0000001808029223 */ /* 0x000fe20000010002 */
[----:B------:R-:W-:Y:S01]  /*3440*/  @!P1 MOV R20, R0 ;  /* 0x0000000000149202 */ /* 0x000fe20000000f00 */
[-C--:B------:R-:W-:Y:S02]  /*3450*/  @!P1 FMUL.FTZ R30, R26, R4.reuse ;  /* 0x000000041a1e9220 */ /* 0x080fe40000410000 */
[----:B------:R-:W-:Y:S01]  /*3460*/  @!P1 FMUL.FTZ R4, R6, R4 ;  /* 0x0000000406049220 */ /* 0x000fe20000410000 */
[----:B------:R-:W-:Y:S01]  /*3470*/  @!P1 F2FP.PACK_AB R2, R2, R29 ;  /* 0x0000001d0202923e */ /* 0x000fe200000000ff */
[-C--:B------:R-:W-:Y:S02]  /*3480*/  @!P1 FFMA.FTZ R3, R15, R25.reuse, R3 ;  /* 0x000000190f039223 */ /* 0x080fe40000010003 */
[----:B------:R-:W-:Y:S01]  /*3490*/  @!P1 FFMA.FTZ R7, R7, R25, -R31 ;  /* 0x0000001907079223 */ /* 0x000fe2000001081f */
[----:B------:R-:W-:Y:S01]  /*34a0*/  @!P1 MOV R21, R2 ;  /* 0x0000000200159202 */ /* 0x000fe20000000f00 */
[-C--:B------:R-:W-:Y:S02]  /*34b0*/  @!P1 FFMA.FTZ R30, R6, R27.reuse, -R30 ;  /* 0x0000001b061e9223 */ /* 0x080fe4000001081e */
[----:B------:R-:W-:Y:S01]  /*34c0*/  @!P1 FFMA.FTZ R4, R26, R27, R4 ;  /* 0x0000001b1a049223 */ /* 0x000fe20000010004 */
[----:B------:R-:W-:Y:S04]  /*34d0*/  @!P1 F2FP.PACK_AB R3, R3, R7 ;  /* 0x000000070303923e */ /* 0x000fe800000000ff */
[----:B------:R-:W-:Y:S02]  /*34e0*/  @!P1 F2FP.PACK_AB R4, R4, R30 ;  /* 0x0000001e0404923e */ /* 0x000fe400000000ff */
[----:B------:R-:W-:Y:S02]  /*34f0*/  @!P1 MOV R22, R3 ;  /* 0x0000000300169202 */ /* 0x000fe40000000f00 */
[----:B------:R-:W-:Y:S05]  /*3500*/  @!P1 MOV R23, R4 ;  /* 0x0000000400179202 */ /* 0x000fea0000000f00 */
[----:B------:R1:W-:Y:S02]  /*3510*/  STG.E.128 [R140.64+0x180], R20 ;  /* 0x000180148c007986 */ /* 0x0003e4000c101d06 */
.L_x_4276:
[----:B------:R-:W-:Y:S05]  /*3520*/  BSYNC B0 ;  /* 0x0000000000007941 */ /* 0x000fea0003800000 */
.L_x_4275:
[----:B------:R-:W-:Y:S01]  /*3530*/  BSSY B0, `(.L_x_4277) ;  /* 0x00000d0000007945 */ /* 0x000fe20003800000 */
[----:B------:R-:W-:-:S05]  /*3540*/  @!P2 BRA `(.L_x_4278) ;  /* 0x00000ce00000a947 */ /* 0x000fca0003800000 */
[----:B------:R-:W-:Y:S02]  /*3550*/  LEA R36, P1, R87, R113, 0x1 ;  /* 0x0000007157247211 */ /* 0x000fe400078208ff */
[----:B------:R-:W-:Y:S02]  /*3560*/  ISETP.GE.AND P0, PT, R16, UR4, PT ;  /* 0x0000000410007c0c */ /* 0x000fe4000bf06270 */
[----:B-1----:R-:W-:Y:S02]  /*3570*/  SHF.L.U32 R6, R79, 0x1, RZ ;  /* 0x000000014f067819 */ /* 0x002fe400000006ff */
[----:B------:R-:W-:Y:S02]  /*3580*/  LEA.HI.X R37, R87, R112, R86, 0x1, P1 ;  /* 0x0000007057257211 */ /* 0x000fe400008f0c56 */
[-C--:B------:R-:W-:Y:S02]  /*3590*/  IADD3 R30, P2, R34, R6.reuse, RZ ;  /* 0x00000006221e7210 */ /* 0x080fe40007f5e0ff */
[----:B------:R-:W-:Y:S01]  /*35a0*/  IADD3 R6, P1, R18, R6, RZ ;  /* 0x0000000612067210 */ /* 0x000fe20007f3e0ff */
[----:B------:R-:W2:Y:S01]  /*35b0*/  LDG.E.128 R20, [R36.64] ;  /* 0x0000000624147981 */ /* 0x000ea2000c1e1d00 */
[----:B------:R-:W-:Y:S04]  /*35c0*/  SHF.L.U64.HI R0, R79, 0x1, R78 ;  /* 0x000000014f007819 */ /* 0x000fe8000001024e */
[-C--:B------:R-:W-:Y:S02]  /*35d0*/  IADD3.X R7, R19, R0.reuse, RZ, P1, !PT ;  /* 0x0000000013077210 */ /* 0x080fe40000ffe4ff */
[----:B------:R-:W-:Y:S02]  /*35e0*/  IADD3.X R31, R35, R0, RZ, P2, !PT ;  /* 0x00000000231f7210 */ /* 0x000fe400017fe4ff */
[----:B------:R-:W-:Y:S01]  /*35f0*/  ISETP.GE.AND P1, PT, R12, UR4, PT ;  /* 0x000000040c007c0c */ /* 0x000fe2000bf26270 */
        /* <DEDUP_REMOVED lines=34> */
[----:B------:R-:W-:Y:S01]  /*3820*/  @!P0 FFMA.FTZ R2, R24, R26, R2 ;  /* 0x0000001a18028223 */ /* 0x000fe20000010002 */
[----:B------:R-:W-:Y:S01]  /*3830*/  LEA R32, P2, R47, R140, 0x1 ;  /* 0x0000008c2f207211 */ /* 0x000fe200078408ff */
[-C--:B------:R-:W-:Y:S01]  /*3840*/  @!P0 FFMA.FTZ R3, R25, R27.reuse, R3 ;  /* 0x0000001b19038223 */ /* 0x080fe20000010003 */
[----:B------:R-:W-:Y:S01]  /*3850*/  @!P0 MOV R20, R0 ;  /* 0x0000000000148202 */ /* 0x000fe20000000f00 */
[----:B------:R-:W-:Y:S01]  /*3860*/  @!P0 FFMA.FTZ R15, R15, R27, -R39 ;  /* 0x0000001b0f0f8223 */ /* 0x000fe20000010827 */
[----:B------:R-:W-:Y:S01]  /*3870*/  @!P0 F2FP.PACK_AB R2, R2, R33 ;  /* 0x000000210202823e */ /* 0x000fe200000000ff */
[----:B------:R-:W-:Y:S01]  /*3880*/  @!P0 FFMA.FTZ R8, R8, R29, -R38 ;  /* 0x0000001d08088223 */ /* 0x000fe20000010826 */
[----:B------:R-:W-:Y:S01]  /*3890*/  LEA.HI.X R33, R47, R141, R46, 0x1, P2 ;  /* 0x0000008d2f217211 */ /* 0x000fe200010f0c2e */
        /* <DEDUP_REMOVED lines=108> */
[----:B--2---:R-:W-:Y:S02]  /*3f60*/  @!P1 HADD2.F32 R0, -RZ, R6.H0_H0 ;  /* 0x20000006ff009230 */ /* 0x004fe40000004100 */
[--C-:B------:R-:W-:Y:S02]  /*3f70*/  @!P1 HADD2.F32 R3, -RZ, R7.reuse.H0_H0 ;  /* 0x20000007ff039230 */ /* 0x100fe40000004100 */
        /* <DEDUP_REMOVED lines=10> */
[C---:B------:R-:W-:Y:S01]  /*4020*/  @!P1 FMUL.FTZ R28, R8.reuse, R0 ;  /* 0x00000000081c9220 */ /* 0x040fe20000410000 */
        /* <DEDUP_REMOVED lines=11> */
[--C-:B------:R-:W-:Y:S01]  /*40e0*/  @!P1 HADD2.F32 R26, -RZ, R5.reuse.H1_H1 ;  /* 0x30000005ff1a9230 */ /* 0x100fe20000004100 */
[-C--:B------:R-:W-:Y:S01]  /*40f0*/  @!P1 FMUL.FTZ R30, R15, R3.reuse ;  /* 0x000000030f1e9220 */ /* 0x080fe20000410000 */
[----:B------:R-:W-:Y:S01]  /*4100*/  @!P1 HADD2.F32 R5, -RZ, R5.H0_H0 ;  /* 0x20000005ff059230 */ /* 0x000fe20000004100 */
[----:B------:R-:W-:Y:S01]  /*4110*/  @!P1 FMUL.FTZ R3, R6, R3 ;  /* 0x0000000306039220 */ /* 0x000fe20000410000 */
[----:B------:R-:W-:Y:S01]  /*4120*/  @!P1 F2FP.PACK_AB R0, R0, R28 ;  /* 0x0000001c0000923e */ /* 0x000fe200000000ff */
[-C--:B------:R-:W-:Y:S02]  /*4130*/  @!P1 FFMA.FTZ R7, R7, R24.reuse, -R29 ;  /* 0x0000001807079223 */ /* 0x080fe4000001081d */
        /* <DEDUP_REMOVED lines=15> */
.L_x_4278:
[----:B------:R-:W-:Y:S05]  /*4230*/  BSYNC B0 ;  /* 0x0000000000007941 */ /* 0x000fea0003800000 */
.L_x_4277:
[C---:B------:R-:W-:Y:S01]  /*4240*/  ISETP.GE.AND P0, PT, R54.reuse, R143, PT ;  /* 0x0000008f3600720c */ /* 0x040fe20003f06270 */
[----:B------:R-:W-:Y:S03]  /*4250*/  BSSY B0, `(.L_x_4279) ;  /* 0x00000d8000007945 */ /* 0x000fe60003800000 */
[----:B------:R-:W-:Y:S11]  /*4260*/  ISETP.GE.AND P0, PT, R54, R142, !P0 ;  /* 0x0000008e3600720c */ /* 0x000ff60004706270 */
[----:B------:R-:W-:Y:S02]  /*4270*/  @!UPT UIADD3 URZ, URZ, URZ, URZ ;  /* 0x0000003f3f3ff290 */ /* 0x000fe4000fffe03f */
[----:B------:R-:W-:-:S05]  /*4280*/  @!P0 BRA `(.L_x_4280) ;  /* 0x00000d4000008947 */ /* 0x000fca0003800000 */
[----:B-1----:R-:W-:Y:S02]  /*4290*/  LEA R20, P1, R89, R113, 0x1 ;  /* 0x0000007159147211 */ /* 0x002fe400078208ff */
[----:B------:R-:W-:Y:S02]  /*42a0*/  ISETP.GE.AND P0, PT, R16, UR4, PT ;  /* 0x0000000410007c0c */ /* 0x000fe4000bf06270 */
[----:B------:R-:W-:Y:S02]  /*42b0*/  SHF.L.U32 R6, R77, 0x1, RZ ;  /* 0x000000014d067819 */ /* 0x000fe400000006ff */
[----:B------:R-:W-:Y:S02]  /*42c0*/  LEA.HI.X R21, R89, R112, R88, 0x1, P1 ;  /* 0x0000007059157211 */ /* 0x000fe400008f0c58 */
[-C--:B------:R-:W-:Y:S02]  /*42d0*/  IADD3 R30, P2, R34, R6.reuse, RZ ;  /* 0x00000006221e7210 */ /* 0x080fe40007f5e0ff */
[----:B------:R-:W-:Y:S02]  /*42e0*/  IADD3 R6, P1, R18, R6, RZ ;  /* 0x0000000612067210 */ /* 0x000fe40007f3e0ff */
[----:B------:R-:W-:Y:S01]  /*42f0*/  SHF.L.U64.HI R0, R77, 0x1, R76 ;  /* 0x000000014d007819 */ /* 0x000fe2000001024c */
[----:B------:R-:W2:Y:S03]  /*4300*/  LDG.E.128 R20, [R20.64] ;  /* 0x0000000614147981 */ /* 0x000ea6000c1e1d00 */
[-C--:B------:R-:W-:Y:S02]  /*4310*/  IADD3.X R7, R19, R0.reuse, RZ, P1, !PT ;  /* 0x0000000013077210 */ /* 0x080fe40000ffe4ff */
[----:B------:R-:W-:Y:S02]  /*4320*/  IADD3.X R31, R35, R0, RZ, P2, !PT ;  /* 0x00000000231f7210 */ /* 0x000fe400017fe4ff */
[----:B------:R-:W-:Y:S01]  /*4330*/  ISETP.GE.AND P1, PT, R12, UR4, PT ;  /* 0x000000040c007c0c */ /* 0x000fe2000bf26270 */
[----:B------:R-:W3:Y:S06]  /*4340*/  @!P0 LDG.E.64 R2, [R6.64] ;  /* 0x0000000606028981 */ /* 0x000eec000c1e1b00 */
[----:B------:R-:W4:Y:S02]  /*4350*/  @!P0 LDG.E.64 R28, [R30.64] ;  /* 0x000000061e1c8981 */ /* 0x000f24000c1e1b00 */
[----:B----4-:R-:W-:Y:S01]  /*4360*/  @!P0 HADD2.F32 R25, -RZ, R28.H0_H0 ;  /* 0x2000001cff198230 */ /* 0x010fe20000004100 */
[----:B--2---:R-:W-:Y:S01]  /*4370*/  @!P0 MOV R4, R20 ;  /* 0x0000001400048202 */ /* 0x004fe20000000f00 */
[--C-:B---3--:R-:W-:Y:S01]  /*4380*/  @!P0 HADD2.F32 R0, -RZ, R2.reuse.H0_H0 ;  /* 0x20000002ff008230 */ /* 0x108fe20000004100 */
[----:B------:R-:W-:Y:S01]  /*4390*/  @!P0 MOV R15, R21 ;  /* 0x00000015000f8202 */ /* 0x000fe20000000f00 */
[----:B------:R-:W-:Y:S02]  /*43a0*/  @!P0 HADD2.F32 R2, -RZ, R2.H1_H1 ;  /* 0x30000002ff028230 */ /* 0x000fe40000004100 */
[--C-:B------:R-:W-:Y:S02]  /*43b0*/  @!P0 HADD2.F32 R24, -RZ, R4.reuse.H1_H1 ;  /* 0x30000004ff188230 */ /* 0x100fe40000004100 */
[----:B------:R-:W-:Y:S02]  /*43c0*/  @!P0 HADD2.F32 R8, -RZ, R4.H0_H0 ;  /* 0x20000004ff088230 */ /* 0x000fe40000004100 */
[----:B------:R-:W-:Y:S01]  /*43d0*/  @!P0 HADD2.F32 R26, -RZ, R15.H1_H1 ;  /* 0x3000000fff1a8230 */ /* 0x000fe20000004100 */
[-C--:B------:R-:W-:Y:S01]  /*43e0*/  @!P0 FMUL.FTZ R32, R24, R0.reuse ;  /* 0x0000000018208220 */ /* 0x080fe20000410000 */
[----:B------:R-:W-:Y:S01]  /*43f0*/  @!P0 HADD2.F32 R27, -RZ, R28.H1_H1 ;  /* 0x3000001cff1b8230 */ /* 0x000fe20000004100 */
[C---:B------:R-:W-:Y:S01]  /*4400*/  @!P0 FMUL.FTZ R0, R8.reuse, R0 ;  /* 0x0000000008008220 */ /* 0x040fe20000410000 */
[----:B------:R-:W-:Y:S01]  /*4410*/  @!P0 HADD2.F32 R28, -RZ, R29.H0_H0 ;  /* 0x2000001dff1c8230 */ /* 0x000fe20000004100 */
[-C--:B------:R-:W-:Y:S01]  /*4420*/  @!P0 FFMA.FTZ R32, R8, R25.reuse, -R32 ;  /* 0x0000001908208223 */ /* 0x080fe20000010820 */
[----:B------:R-:W-:Y:S01]  /*4430*/  @!P0 MOV R8, R22 ;  /* 0x0000001600088202 */ /* 0x000fe20000000f00 */
[----:B------:R-:W-:Y:S01]  /*4440*/  @!P0 FMUL.FTZ R33, R26, R2 ;  /* 0x000000021a218220 */ /* 0x000fe20000410000 */
[--C-:B------:R-:W-:Y:S01]  /*4450*/  @!P0 HADD2.F32 R5, -RZ, R3.reuse.H0_H0 ;  /* 0x20000003ff058230 */ /* 0x100fe20000004100 */
[----:B------:R-:W-:Y:S01]  /*4460*/  @!P0 FFMA.FTZ R0, R24, R25, R0 ;  /* 0x0000001918008223 */ /* 0x000fe20000010000 */
[----:B------:R-:W-:Y:S01]  /*4470*/  @!P0 HADD2.F32 R4, -RZ, R3.H1_H1 ;  /* 0x30000003ff048230 */ /* 0x000fe20000004100 */
[----:B------:R-:W-:Y:S01]  /*4480*/  @!P0 MOV R3, R23 ;  /* 0x0000001700038202 */ /* 0x000fe20000000f00 */
[----:B------:R-:W-:Y:S02]  /*4490*/  @!P0 HADD2.F32 R15, -RZ, R15.H0_H0 ;  /* 0x2000000fff0f8230 */ /* 0x000fe40000004100 */
[--C-:B------:R-:W-:Y:S01]  /*44a0*/  @!P0 HADD2.F32 R24, -RZ, R8.reuse.H1_H1 ;  /* 0x30000008ff188230 */ /* 0x100fe20000004100 */
[----:B------:R-:W-:Y:S01]  /*44b0*/  @!P0 F2FP.PACK_AB R0, R0, R32 ;  /* 0x000000200000823e */ /* 0x000fe200000000ff */
[----:B------:R-:W-:Y:S01]  /*44c0*/  @!P0 HADD2.F32 R8, -RZ, R8.H0_H0 ;  /* 0x20000008ff088230 */ /* 0x000fe20000004100 */
[C---:B------:R-:W-:Y:S01]  /*44d0*/  @!P0 FMUL.FTZ R2, R15.reuse, R2 ;  /* 0x000000020f028220 */ /* 0x040fe20000410000 */
[----:B------:R-:W-:Y:S01]  /*44e0*/  @!P0 HADD2.F32 R29, -RZ, R29.H1_H1 ;  /* 0x3000001dff1d8230 */ /* 0x000fe20000004100 */
[----:B------:R-:W-:Y:S01]  /*44f0*/  @!P0 FFMA.FTZ R33, R15, R27, -R33 ;  /* 0x0000001b0f218223 */ /* 0x000fe20000010821 */
[--C-:B------:R-:W-:Y:S01]  /*4500*/  @!P0 HADD2.F32 R25, -RZ, R3.reuse.H1_H1 ;  /* 0x30000003ff198230 */ /* 0x100fe20000004100 */
[-C--:B------:R-:W-:Y:S01]  /*4510*/  @!P0 FMUL.FTZ R36, R24, R5.reuse ;  /* 0x0000000518248220 */ /* 0x080fe20000410000 */
[----:B------:R-:W-:Y:S01]  /*4520*/  @!P0 HADD2.F32 R15, -RZ, R3.H0_H0 ;  /* 0x20000003ff0f8230 */ /* 0x000fe20000004100 */
[----:B------:R-:W-:Y:S01]  /*4530*/  @!P0 FMUL.FTZ R3, R8, R5 ;  /* 0x0000000508038220 */ /* 0x000fe20000410000 */
[----:B------:R-:W-:Y:S01]  /*4540*/  @!P0 MOV R20, R0 ;  /* 0x0000000000148202 */ /* 0x000fe20000000f00 */
[----:B------:R-:W-:Y:S01]  /*4550*/  @!P0 FMUL.FTZ R5, R25, R4 ;  /* 0x0000000419058220 */ /* 0x000fe20000410000 */
[----:B------:R-:W-:Y:S01]  /*4560*/  LEA R32, P4, R138, R140, 0x1 ;  /* 0x0000008c8a207211 */ /* 0x000fe200078808ff */
[----:B------:R-:W-:Y:S02]  /*4570*/  @!P0 FFMA.FTZ R2, R26, R27, R2 ;  /* 0x0000001b1a028223 */ /* 0x000fe40000010002 */
[C---:B------:R-:W-:Y:S02]  /*4580*/  @!P0 FMUL.FTZ R4, R15.reuse, R4 ;  /* 0x000000040f048220 */ /* 0x040fe40000410000 */
[-C--:B------:R-:W-:Y:S01]  /*4590*/  @!P0 FFMA.FTZ R3, R24, R28.reuse, R3 ;  /* 0x0000001c18038223 */ /* 0x080fe20000010003 */
[----:B------:R-:W-:Y:S01]  /*45a0*/  @!P0 F2FP.PACK_AB R2, R2, R33 ;  /* 0x000000210202823e */ /* 0x000fe200000000ff */
[----:B------:R-:W-:Y:S01]  /*45b0*/  @!P0 FFMA.FTZ R8, R8, R28, -R36 ;  /* 0x0000001c08088223 */ /* 0x000fe20000010824 */
[----:B------:R-:W-:Y:S01]  /*45c0*/  LEA R24, P2, R92, R113, 0x1 ;  /* 0x000000715c187211 */ /* 0x000fe200078408ff */
[-C--:B------:R-:W-:Y:S01]  /*45d0*/  @!P0 FFMA.FTZ R5, R15, R29.reuse, -R5 ;  /* 0x0000001d0f058223 */ /* 0x080fe20000010805 */
[----:B------:R-:W-:Y:S01]  /*45e0*/  @!P0 MOV R21, R2 ;  /* 0x0000000200158202 */ /* 0x000fe20000000f00 */
[----:B------:R-:W-:Y:S01]  /*45f0*/  @!P0 FFMA.FTZ R4, R25, R29, R4 ;  /* 0x0000001d19048223 */ /* 0x000fe20000010004 */
[----:B------:R-:W-:Y:S02]  /*4600*/  @!P0 F2FP.PACK_AB R3, R3, R8 ;  /* 0x000000080303823e */ /* 0x000fe400000000ff */
[----:B------:R-:W-:Y:S02]  /*4610*/  LEA.HI.X R33, R138, R141, R90, 0x1, P4 ;  /* 0x0000008d8a217211 */ /* 0x000fe400020f0c5a */
[----:B------:R-:W-:Y:S02]  /*4620*/  @!P0 F2FP.PACK_AB R4, R4, R5 ;  /* 0x000000050404823e */ /* 0x000fe400000000ff */
[----:B------:R-:W-:Y:S02]  /*4630*/  @!P0 MOV R22, R3 ;  /* 0x0000000300168202 */ /* 0x000fe40000000f00 */
[----:B------:R-:W-:Y:S02]  /*4640*/  @!P0 MOV R23, R4 ;  /* 0x0000000400178202 */ /* 0x000fe40000000f00 */
[----:B------:R-:W-:Y:S02]  /*4650*/  LEA.HI.X R25, R92, R112, R91, 0x1, P2 ;  /* 0x000000705c197211 */ /* 0x000fe400010f0c5b */
[----:B------:R-:W-:Y:S01]  /*4660*/  ISETP.GE.AND P0, PT, R11, UR4, PT ;  /* 0x000000040b007c0c */ /* 0x000fe2000bf06270 */
[----:B------:R1:W-:Y:S08]  /*4670*/  STG.E.128 [R32.64], R20 ;  /* 0x0000001420007986 */ /* 0x0003f0000c101d06 */
[----:B------:R-:W2:Y:S06]  /*4680*/  @!P1 LDG.E.64 R2, [R6.64+0x40] ;  /* 0x0000400606029981 */ /* 0x000eac000c1e1b00 */
[----:B------:R-:W3:Y:S06]  /*4690*/  @!P1 LDG.E.64 R28, [R30.64+0x40] ;  /* 0x000040061e1c9981 */ /* 0x000eec000c1e1b00 */
[----:B-1----:R3:W4:Y:S01]  /*46a0*/  LDG.E.128 R20, [R24.64] ;  /* 0x0000000618147981 */ /* 0x002722000c1e1d00 */
        /* <DEDUP_REMOVED lines=33> */
[----:B------:R-:W-:Y:S01]  /*48c0*/  @!P1 FFMA.FTZ R2, R24, R26, R2 ;  /* 0x0000001a18029223 */ /* 0x000fe20000010002 */
[----:B------:R-:W-:Y:S01]  /*48d0*/  LEA R24, P2, R94, R113, 0x1 ;  /* 0x000000715e187211 */ /* 0x000fe200078408ff */
[-C--:B------:R-:W-:Y:S02]  /*48e0*/  @!P1 FFMA.FTZ R3, R25, R27.reuse, R3 ;  /* 0x0000001b19039223 */ /* 0x080fe40000010003 */
[----:B------:R-:W-:Y:S01]  /*48f0*/  @!P1 FFMA.FTZ R15, R15, R27, -R39 ;  /* 0x0000001b0f0f9223 */ /* 0x000fe20000010827 */
[----:B------:R-:W-:Y:S01]  /*4900*/  @!P1 F2FP.PACK_AB R2, R2, R37 ;  /* 0x000000250202923e */ /* 0x000fe200000000ff */
[-C--:B------:R-:W-:Y:S01]  /*4910*/  @!P1 FFMA.FTZ R38, R8, R29.reuse, -R38 ;  /* 0x0000001d08269223 */ /* 0x080fe20000010826 */
[----:B------:R-:W-:Y:S01]  /*4920*/  LEA.HI.X R25, R94, R112, R93, 0x1, P2 ;  /* 0x000000705e197211 */ /* 0x000fe200010f0c5d */
[----:B------:R-:W-:Y:S01]  /*4930*/  @!P1 FFMA.FTZ R4, R28, R29, R4 ;  /* 0x0000001d1c049223 */ /* 0x000fe20000010004 */
[----:B------:R-:W-:Y:S01]  /*4940*/  @!P1 F2FP.PACK_AB R3, R3, R15 ;  /* 0x0000000f0303923e */ /* 0x000fe200000000ff */
[----:B------:R-:W-:Y:S03]  /*4950*/  @!P1 IMAD.MOV.U32 R21, RZ, RZ, R2 ;  /* 0x000000ffff159224 */ /* 0x000fe600078e0002 */
[----:B------:R-:W-:Y:S02]  /*4960*/  @!P1 F2FP.PACK_AB R4, R4, R38 ;  /* 0x000000260404923e */ /* 0x000fe400000000ff */
[----:B------:R-:W-:Y:S02]  /*4970*/  @!P1 MOV R22, R3 ;  /* 0x0000000300169202 */ /* 0x000fe40000000f00 */
[----:B------:R-:W-:Y:S02]  /*4980*/  @!P1 MOV R23, R4 ;  /* 0x0000000400179202 */ /* 0x000fe40000000f00 */
[----:B------:R-:W-:Y:S03]  /*4990*/  ISETP.GE.AND P1, PT, R10, UR4, PT ;  /* 0x000000040a007c0c */ /* 0x000fe6000bf26270 */
[----:B------:R1:W-:Y:S08]  /*49a0*/  STG.E.128 [R32.64+0x80], R20 ;  /* 0x0000801420007986 */ /* 0x0003f0000c101d06 */
        /* <DEDUP_REMOVED lines=37> */
[C---:B------:R-:W-:Y:S01]  /*4c00*/  LEA R24, P2, R96.reuse, R113, 0x1 ;  /* 0x0000007160187211 */ /* 0x040fe200078408ff */
[-C--:B------:R-:W-:Y:S02]  /*4c10*/  @!P0 FFMA.FTZ R3, R25, R27.reuse, R3 ;  /* 0x0000001b19038223 */ /* 0x080fe40000010003 */
[----:B------:R-:W-:Y:S01]  /*4c20*/  @!P0 FFMA.FTZ R15, R15, R27, -R39 ;  /* 0x0000001b0f0f8223 */ /* 0x000fe20000010827 */
[----:B------:R-:W-:Y:S01]  /*4c30*/  LEA.HI.X R25, R96, R112, R95, 0x1, P2 ;  /* 0x0000007060197211 */ /* 0x000fe200010f0c5f */
        /* <DEDUP_REMOVED lines=9> */
[----:B------:R-:W2:Y:S06]  /*4cd0*/  @!P1 LDG.E.64 R6, [R6.64+0xc0] ;  /* 0x0000c00606069981 */ /* 0x000eac000c1e1b00 */
[----:B------:R-:W3:Y:S06]  /*4ce0*/  @!P1 LDG.E.64 R30, [R30.64+0xc0] ;  /* 0x0000c0061e1e9981 */ /* 0x000eec000c1e1b00 */
[----:B-1----:R1:W4:Y:S01]  /*4cf0*/  LDG.E.128 R20, [R24.64] ;  /* 0x0000000618147981 */ /* 0x002322000c1e1d00 */
[----:B--2---:R-:W-:Y:S02]  /*4d00*/  @!P1 HADD2.F32 R0, -RZ, R6.H0_H0 ;  /* 0x20000006ff009230 */ /* 0x004fe40000004100 */
[--C-:B------:R-:W-:Y:S02]  /*4d10*/  @!P1 HADD2.F32 R3, -RZ, R7.reuse.H0_H0 ;  /* 0x20000007ff039230 */ /* 0x100fe40000004100 */
[----:B------:R-:W-:Y:S02]  /*4d20*/  @!P1 HADD2.F32 R4, -RZ, R7.H1_H1 ;  /* 0x30000007ff049230 */ /* 0x000fe40000004100 */
[--C-:B---3--:R-:W-:Y:S02]  /*4d30*/  @!P1 HADD2.F32 R15, -RZ, R30.reuse.H0_H0 ;  /* 0x2000001eff0f9230 */ /* 0x108fe40000004100 */
[----:B-1----:R-:W-:Y:S02]  /*4d40*/  @!P1 HADD2.F32 R24, -RZ, R30.H1_H1 ;  /* 0x3000001eff189230 */ /* 0x002fe40000004100 */
        /* <DEDUP_REMOVED lines=40> */
.L_x_4280:
[----:B------:R-:W-:Y:S05]  /*4fd0*/  BSYNC B0 ;  /* 0x0000000000007941 */ /* 0x000fea0003800000 */
.L_x_4279:
[C---:B------:R-:W-:Y:S01]  /*4fe0*/  ISETP.GE.AND P0, PT, R53.reuse, R143, PT ;  /* 0x0000008f3500720c */ /* 0x040fe20003f06270 */
[----:B------:R-:W-:Y:S03]  /*4ff0*/  BSSY B0, `(.L_x_4281) ;  /* 0x00000dd000007945 */ /* 0x000fe60003800000 */
[----:B------:R-:W-:Y:S11]  /*5000*/  ISETP.GE.AND P0, PT, R53, R142, !P0 ;  /* 0x0000008e3500720c */ /* 0x000ff60004706270 */
[----:B------:R-:W-:Y:S02]  /*5010*/  @!UPT UIADD3 URZ, URZ, URZ, URZ ;  /* 0x0000003f3f3ff290 */ /* 0x000fe4000fffe03f */
[----:B------:R-:W-:-:S05]  /*5020*/  @!P0 BRA `(.L_x_4282) ;  /* 0x00000d9000008947 */ /* 0x000fca0003800000 */
[----:B-1----:R-:W-:Y:S02]  /*5030*/  MOV R32, 0x60 ;  /* 0x0000006000207802 */ /* 0x002fe40000000f00 */
[----:B------:R-:W-:Y:S02]  /*5040*/  MOV R4, R113 ;  /* 0x0000007100047202 */ /* 0x000fe40000000f00 */
[----:B------:R-:W-:Y:S01]  /*5050*/  MOV R5, R112 ;  /* 0x0000007000057202 */ /* 0x000fe20000000f00 */
[----:B------:R-:W-:Y:S01]  /*5060*/  IMAD R2, R32, c[0x0][0x28c], RZ ;  /* 0x0000a30020027a24 */ /* 0x000fe200078e02ff */
[----:B------:R-:W-:Y:S02]  /*5070*/  ISETP.GE.AND P0, PT, R16, UR4, PT ;  /* 0x0000000410007c0c */ /* 0x000fe4000bf06270 */
[C---:B------:R-:W-:Y:S01]  /*5080*/  SHF.L.U32 R6, R73.reuse, 0x1, RZ ;  /* 0x0000000149067819 */ /* 0x040fe200000006ff */
[----:B------:R-:W-:Y:S01]  /*5090*/  IMAD.WIDE.U32 R4, R32, c[0x0][0x288], R4 ;  /* 0x0000a20020047a25 */ /* 0x000fe200078e0004 */
[----:B------:R-:W-:Y:S02]  /*50a0*/  SHF.L.U64.HI R0, R73, 0x1, R72 ;  /* 0x0000000149007819 */ /* 0x000fe40000010248 */
[----:B------:R-:W-:Y:S02]  /*50b0*/  IADD3 R30, P2, R34, R6, RZ ;  /* 0x00000006221e7210 */ /* 0x000fe40007f5e0ff */
[----:B------:R-:W-:Y:S02]  /*50c0*/  IADD3 R5, R5, R2, RZ ;  /* 0x0000000205057210 */ /* 0x000fe40007ffe0ff */
[----:B------:R-:W-:Y:S02]  /*50d0*/  IADD3 R6, P1, R18, R6, RZ ;  /* 0x0000000612067210 */ /* 0x000fe40007f3e0ff */
[-C--:B------:R-:W-:Y:S01]  /*50e0*/  IADD3.X R31, R35, R0.reuse, RZ, P2, !PT ;  /* 0x00000000231f7210 */ /* 0x080fe200017fe4ff */
[----:B------:R-:W2:Y:S01]  /*50f0*/  LDG.E.128 R20, [R4.64] ;  /* 0x0000000604147981 */ /* 0x000ea2000c1e1d00 */
[----:B------:R-:W-:Y:S02]  /*5100*/  IADD3.X R7, R19, R0, RZ, P1, !PT ;  /* 0x0000000013077210 */ /* 0x000fe40000ffe4ff */
[----:B------:R-:W-:Y:S05]  /*5110*/  ISETP.GE.AND P1, PT, R12, UR4, PT ;  /* 0x000000040c007c0c */ /* 0x000fea000bf26270 */
        /* <DEDUP_REMOVED lines=40> */
[-C--:B------:R-:W-:Y:S01]  /*53a0*/  @!P0 FFMA.FTZ R8, R8, R29.reuse, -R37 ;  /* 0x0000001d08088223 */ /* 0x080fe20000010825 */
[----:B------:R-:W-:Y:S01]  /*53b0*/  LEA.HI.X R25, R98, R112, R97, 0x1, P2 ;  /* 0x0000007062197211 */ /* 0x000fe200010f0c61 */
[----:B------:R-:W-:Y:S01]  /*53c0*/  @!P0 FFMA.FTZ R4, R28, R29, R4 ;  /* 0x0000001d1c048223 */ /* 0x000fe20000010004 */
[----:B------:R-:W-:Y:S01]  /*53d0*/  @!P0 F2FP.PACK_AB R3, R3, R15 ;  /* 0x0000000f0303823e */ /* 0x000fe200000000ff */
[C---:B------:R-:W-:Y:S01]  /*53e0*/  IMAD R5, R32.reuse, c[0x0][0x19c], RZ ;  /* 0x0000670020057a24 */ /* 0x040fe200078e02ff */
[----:B------:R-:W-:Y:S01]  /*53f0*/  @!P0 MOV R21, R2 ;  /* 0x0000000200158202 */ /* 0x000fe20000000f00 */
[----:B------:R-:W-:Y:S01]  /*5400*/  IMAD.WIDE.U32 R32, R32, c[0x0][0x198], R140 ;  /* 0x0000660020207a25 */ /* 0x000fe200078e008c */
[----:B------:R-:W-:Y:S02]  /*5410*/  @!P0 F2FP.PACK_AB R4, R4, R8 ;  /* 0x000000080404823e */ /* 0x000fe400000000ff */
[----:B------:R-:W-:Y:S02]  /*5420*/  @!P0 MOV R22, R3 ;  /* 0x0000000300168202 */ /* 0x000fe40000000f00 */
[----:B------:R-:W-:Y:S02]  /*5430*/  IADD3 R33, R33, R5, RZ ;  /* 0x0000000521217210 */ /* 0x000fe40007ffe0ff */
[----:B------:R-:W-:Y:S02]  /*5440*/  @!P0 MOV R23, R4 ;  /* 0x0000000400178202 */ /* 0x000fe40000000f00 */
[----:B------:R-:W-:Y:S03]  /*5450*/  ISETP.GE.AND P0, PT, R11, UR4, PT ;  /* 0x000000040b007c0c */ /* 0x000fe6000bf06270 */
        /* <DEDUP_REMOVED lines=150> */
.L_x_4282:
[----:B------:R-:W-:Y:S05]  /*5dc0*/  BSYNC B0 ;  /* 0x0000000000007941 */ /* 0x000fea0003800000 */
.L_x_4281:
        /* <DEDUP_REMOVED lines=8> */
.L_x_4274:
[----:B------:R-:W-:Y:S01]  /*5e50*/  BSSY B1, `(.L_x_4284) ;  /* 0x0000186000017945 */ /* 0x000fe20003800000 */
[----:B------:R-:W-:-:S05]  /*5e60*/  @!P4 BRA `(.L_x_4285) ;  /* 0x000018400000c947 */ /* 0x000fca0003800000 */
[----:B------:R-:W-:Y:S01]  /*5e70*/  IMAD.MOV.U32 R148, RZ, RZ, R113 ;  /* 0x000000ffff947224 */ /* 0x000fe200078e0071 */
[----:B------:R-:W-:Y:S01]  /*5e80*/  MOV R149, R112 ;  /* 0x0000007000957202 */ /* 0x000fe20000000f00 */
[----:B------:R-:W-:Y:S01]  /*5e90*/  BSSY B0, `(.L_x_4286) ;  /* 0x000005d000007945 */ /* 0x000fe20003800000 */
        /* <DEDUP_REMOVED lines=9> */
[----:B------:R-:W-:Y:S02]  /*5f30*/  MOV R0, RZ ;  /* 0x000000ff00007202 */ /* 0x000fe40000000f00 */
[----:B------:R-:W-:Y:S02]  /*5f40*/  MOV R44, R40 ;  /* 0x00000028002c7202 */ /* 0x000fe40000000f00 */
[----:B------:R-:W-:Y:S02]  /*5f50*/  ISETP.GE.AND P4, PT, R16, UR5, PT ;  /* 0x0000000510007c0c */ /* 0x000fe4000bf86270 */
[----:B------:R-:W-:Y:S02]  /*5f60*/  MOV R3, UR5 ;  /* 0x0000000500037c02 */ /* 0x000fe40008000f00 */
[----:B------:R-:W-:Y:S09]  /*5f70*/  MOV R40, R42 ;  /* 0x0000002a00287202 */ /* 0x000ff20000000f00 */
[----:B------:R-:W-:Y:S01]  /*5f80*/  @P4 IADD3 R3, RZ, -UR5, RZ ;  /* 0x80000005ff034c10 */ /* 0x000fe2000fffe0ff */
[----:B------:R-:W-:Y:S01]  /*5f90*/  @P4 IMAD R0, RZ, RZ, -UR5 ;  /* 0x80000005ff004e24 */ /* 0x000fe2000f8e02ff */
[----:B------:R-:W-:Y:S02]  /*5fa0*/  @P4 IADD3 R4, RZ, -UR5, RZ ;  /* 0x80000005ff044c10 */ /* 0x000fe4000fffe0ff */
[C---:B------:R-:W-:Y:S02]  /*5fb0*/  LEA R2, P1, R3.reuse, R148, 0x1 ;  /* 0x0000009403027211 */ /* 0x040fe400078208ff */
[C---:B------:R-:W-:Y:S02]  /*5fc0*/  LEA R36, P0, R4.reuse, R6, 0x1 ;  /* 0x0000000604247211 */ /* 0x040fe400078008ff */
[----:B------:R-:W-:Y:S02]  /*5fd0*/  LEA.HI.X.SX32 R3, R3, R149, 0x1, P1 ;  /* 0x0000009503037211 */ /* 0x000fe400008f0eff */
[----:B------:R-:W-:Y:S03]  /*5fe0*/  LEA.HI.X.SX32 R37, R4, R7, 0x1, P0 ;  /* 0x0000000704257211 */ /* 0x000fe600000f0eff */
[----:B------:R1:W3:Y:S08]  /*5ff0*/  LDG.E.128 R4, [R2.64] ;  /* 0x0000000602047981 */ /* 0x0002f0000c1e1d00 */
[----:B------:R-:W4:Y:S01]  /*6000*/  LDG.E.128 R36, [R36.64] ;  /* 0x0000000624247981 */ /* 0x000f22000c1e1d00 */
[----:B-1----:R-:W-:Y:S02]  /*6010*/  MOV R2, R115 ;  /* 0x0000007300027202 */ /* 0x002fe40000000f00 */
[----:B------:R-:W-:Y:S02]  /*6020*/  MOV R3, R114 ;  /* 0x0000007200037202 */ /* 0x000fe40000000f00 */
[C---:B------:R-:W-:Y:S04]  /*6030*/  LEA R144, P0, R0.reuse, R2, 0x1 ;  /* 0x0000000200907211 */ /* 0x040fe800078008ff */
[----:B------:R-:W-:Y:S06]  /*6040*/  LEA.HI.X.SX32 R145, R0, R3, 0x1, P0 ;  /* 0x0000000300917211 */ /* 0x000fec00000f0eff */
[----:B--2---:R-:W2:Y:S01]  /*6050*/  LDG.E.128 R144, [R144.64] ;  /* 0x0000000690907981 */ /* 0x004ea2000c1e1d00 */
[--C-:B----4-:R-:W-:Y:S01]  /*6060*/  HADD2.F32 R25, -RZ, R36.reuse.H0_H0 ;  /* 0x20000024ff197230 */ /* 0x110fe20000004100 */
[----:B---3--:R-:W-:Y:S01]  /*6070*/  MOV R0, R4 ;  /* 0x0000000400007202 */ /* 0x008fe20000000f00 */
[----:B------:R-:W-:Y:S01]  /*6080*/  HADD2.F32 R26, -RZ, R36.H1_H1 ;  /* 0x30000024ff1a7230 */ /* 0x000fe20000004100 */
[----:B------:R-:W-:Y:S01]  /*6090*/  MOV R20, R6 ;  /* 0x0000000600147202 */ /* 0x000fe20000000f00 */
[--C-:B------:R-:W-:Y:S01]  /*60a0*/  HADD2.F32 R27, -RZ, R37.reuse.H0_H0 ;  /* 0x20000025ff1b7230 */ /* 0x100fe20000004100 */
[----:B------:R-:W-:Y:S01]  /*60b0*/  MOV R22, R5 ;  /* 0x0000000500167202 */ /* 0x000fe20000000f00 */
[--C-:B------:R-:W-:Y:S01]  /*60c0*/  HADD2.F32 R24, -RZ, R0.reuse.H0_H0 ;  /* 0x20000000ff187230 */ /* 0x100fe20000004100 */
[----:B------:R-:W-:Y:S01]  /*60d0*/  MOV R15, R7 ;  /* 0x00000007000f7202 */ /* 0x000fe20000000f00 */
[----:B------:R-:W-:Y:S02]  /*60e0*/  HADD2.F32 R23, -RZ, R0.H1_H1 ;  /* 0x30000000ff177230 */ /* 0x000fe40000004100 */
[----:B------:R-:W-:Y:S02]  /*60f0*/  HADD2.F32 R28, -RZ, R37.H1_H1 ;  /* 0x30000025ff1c7230 */ /* 0x000fe40000004100 */
[--C-:B------:R-:W-:Y:S02]  /*6100*/  HADD2.F32 R29, -RZ, R38.reuse.H0_H0 ;  /* 0x20000026ff1d7230 */ /* 0x100fe40000004100 */
[----:B------:R-:W-:Y:S02]  /*6110*/  HADD2.F32 R30, -RZ, R38.H1_H1 ;  /* 0x30000026ff1e7230 */ /* 0x000fe40000004100 */
[--C-:B------:R-:W-:Y:S02]  /*6120*/  HADD2.F32 R31, -RZ, R39.reuse.H0_H0 ;  /* 0x20000027ff1f7230 */ /* 0x100fe40000004100 */
[----:B------:R-:W-:Y:S02]  /*6130*/  HADD2.F32 R32, -RZ, R39.H1_H1 ;  /* 0x30000027ff207230 */ /* 0x000fe40000004100 */
[--C-:B--2---:R-:W-:Y:S02]  /*6140*/  HADD2.F32 R21, -RZ, R144.reuse.H0_H0 ;  /* 0x20000090ff157230 */ /* 0x104fe40000004100 */
[----:B------:R-:W-:Y:S02]  /*6150*/  HADD2.F32 R2, -RZ, R144.H1_H1 ;  /* 0x30000090ff027230 */ /* 0x000fe40000004100 */
[--C-:B------:R-:W-:Y:S01]  /*6160*/  HADD2.F32 R5, -RZ, R146.reuse.H0_H0 ;  /* 0x20000092ff057230 */ /* 0x100fe20000004100 */
[----:B------:R-:W-:Y:S01]  /*6170*/  @!P4 FADD.FTZ R21, -R21, -RZ ;  /* 0x800000ff1515c221 */ /* 0x000fe20000010100 */
[----:B------:R-:W-:Y:S01]  /*6180*/  HADD2.F32 R6, -RZ, R146.H1_H1 ;  /* 0x30000092ff067230 */ /* 0x000fe20000004100 */
[----:B------:R-:W-:Y:S01]  /*6190*/  @!P4 FADD.FTZ R2, -R2, -RZ ;  /* 0x800000ff0202c221 */ /* 0x000fe20000010100 */
[--C-:B------:R-:W-:Y:S01]  /*61a0*/  HADD2.F32 R4, -RZ, R145.reuse.H1_H1 ;  /* 0x30000091ff047230 */ /* 0x100fe20000004100 */
[----:B------:R-:W-:Y:S01]  /*61b0*/  FMUL.FTZ R0, R24, R21 ;  /* 0x0000001518007220 */ /* 0x000fe20000410000 */
[----:B------:R-:W-:Y:S01]  /*61c0*/  HADD2.F32 R3, -RZ, R145.H0_H0 ;  /* 0x20000091ff037230 */ /* 0x000fe20000004100 */
[----:B------:R-:W-:Y:S01]  /*61d0*/  @!P4 FADD.FTZ R5, -R5, -RZ ;  /* 0x800000ff0505c221 */ /* 0x000fe20000010100 */
[--C-:B------:R-:W-:Y:S01]  /*61e0*/  HADD2.F32 R21, -RZ, R20.reuse.H0_H0 ;  /* 0x20000014ff157230 */ /* 0x100fe20000004100 */
[----:B------:R-:W-:Y:S01]  /*61f0*/  FMUL.FTZ R2, R23, R2 ;  /* 0x0000000217027220 */ /* 0x000fe20000410000 */
[----:B------:R-:W-:Y:S01]  /*6200*/  HADD2.F32 R20, -RZ, R20.H1_H1 ;  /* 0x30000014ff147230 */ /* 0x000fe20000004100 */
        /* <DEDUP_REMOVED lines=10> */
[----:B------:R-:W-:Y:S01]  /*62b0*/  FMUL.FTZ R4, R22, R4 ;  /* 0x0000000416047220 */ /* 0x000fe20000410000 */
[--C-:B------:R-:W-:Y:S01]  /*62c0*/  HADD2.F32 R20, -RZ, R15.reuse.H0_H0 ;  /* 0x2000000fff147230 */ /* 0x100fe20000004100 */
[----:B------:R-:W-:Y:S01]  /*62d0*/  @!P4 FADD.FTZ R8, -R8, -RZ ;  /* 0x800000ff0808c221 */ /* 0x000fe20000010100 */
[----:B------:R-:W-:Y:S01]  /*62e0*/  HADD2.F32 R15, -RZ, R15.H1_H1 ;  /* 0x3000000fff0f7230 */ /* 0x000fe20000004100 */
[----:B------:R-:W-:Y:S01]  /*62f0*/  FMUL.FTZ R3, R23, R3 ;  /* 0x0000000317037220 */ /* 0x000fe20000410000 */
[----:B------:R-:W-:Y:S01]  /*6300*/  HADD2.F32 R22, -RZ, R44.H1_H1 ;  /* 0x3000002cff167230 */ /* 0x000fe20000004100 */
[----:B------:R-:W-:Y:S01]  /*6310*/  @!P4 FADD.FTZ R7, -R7, -RZ ;  /* 0x800000ff0707c221 */ /* 0x000fe20000010100 */
[--C-:B------:R-:W-:Y:S01]  /*6320*/  HADD2.F32 R23, -RZ, R41.reuse.H0_H0 ;  /* 0x20000029ff177230 */ /* 0x100fe20000004100 */
[----:B------:R-:W-:Y:S01]  /*6330*/  FFMA.FTZ R0, R21, R25, R0 ;  /* 0x0000001915007223 */ /* 0x000fe20000010000 */
[--C-:B------:R-:W-:Y:S01]  /*6340*/  HADD2.F32 R21, -RZ, R40.reuse.H1_H1 ;  /* 0x30000028ff157230 */ /* 0x100fe20000004100 */
[----:B------:R-:W-:Y:S01]  /*6350*/  FMUL.FTZ R8, R15, R8 ;  /* 0x000000080f087220 */ /* 0x000fe20000410000 */
[----:B------:R-:W-:Y:S01]  /*6360*/  HADD2.F32 R15, -RZ, R41.H1_H1 ;  /* 0x30000029ff0f7230 */ /* 0x000fe20000004100 */
[----:B------:R-:W-:Y:S01]  /*6370*/  FFMA.FTZ R2, R22, R26, R2 ;  /* 0x0000001a16027223 */ /* 0x000fe20000010002 */
[--C-:B------:R-:W-:Y:S01]  /*6380*/  HADD2.F32 R22, -RZ, R33.reuse.H0_H0 ;  /* 0x20000021ff167230 */ /* 0x100fe20000004100 */
[----:B------:R-:W-:Y:S01]  /*6390*/  FMUL.FTZ R7, R20, R7 ;  /* 0x0000000714077220 */ /* 0x000fe20000410000 */
[----:B------:R-:W-:Y:S01]  /*63a0*/  HADD2.F32 R20, -RZ, R40.H0_H0 ;  /* 0x20000028ff147230 */ /* 0x000fe20000004100 */
[----:B------:R-:W-:Y:S01]  /*63b0*/  FFMA.FTZ R3, R23, R27, R3 ;  /* 0x0000001b17037223 */ /* 0x000fe20000010003 */
[----:B------:R-:W-:Y:S01]  /*63c0*/  HADD2.F32 R23, -RZ, R33.H1_H1 ;  /* 0x30000021ff177230 */ /* 0x000fe20000004100 */
[----:B------:R-:W-:Y:S01]  /*63d0*/  FFMA.FTZ R4, R15, R28, R4 ;  /* 0x0000001c0f047223 */ /* 0x000fe20000010004 */
[----:B------:R-:W-:Y:S01]  /*63e0*/  F2FP.PACK_AB R40, R2, R0 ;  /* 0x000000000228723e */ /* 0x000fe200000000ff */
[----:B------:R-:W-:Y:S02]  /*63f0*/  FFMA.FTZ R5, R20, R29, R5 ;  /* 0x0000001d14057223 */ /* 0x000fe40000010005 */
[----:B------:R-:W-:Y:S01]  /*6400*/  FFMA.FTZ R6, R21, R30, R6 ;  /* 0x0000001e15067223 */ /* 0x000fe20000010006 */
[----:B------:R-:W-:Y:S01]  /*6410*/  F2FP.PACK_AB R41, R4, R3 ;  /* 0x000000030429723e */ /* 0x000fe200000000ff */
[----:B------:R-:W-:Y:S02]  /*6420*/  FFMA.FTZ R7, R22, R31, R7 ;  /* 0x0000001f16077223 */ /* 0x000fe40000010007 */
[----:B------:R-:W-:Y:S01]  /*6430*/  FFMA.FTZ R8, R23, R32, R8 ;  /* 0x0000002017087223 */ /* 0x000fe20000010008 */
[----:B------:R-:W-:Y:S04]  /*6440*/  F2FP.PACK_AB R42, R6, R5 ;  /* 0x00000005062a723e */ /* 0x000fe800000000ff */
[----:B------:R-:W-:Y:S02]  /*6450*/  F2FP.PACK_AB R43, R8, R7 ;  /* 0x00000007082b723e */ /* 0x000fe400000000ff */
.L_x_4287:
[----:B------:R-:W-:Y:S05]  /*6460*/  BSYNC B0 ;  /* 0x0000000000007941 */ /* 0x000fea0003800000 */
.L_x_4286:
[----:B-----5:R3:W-:Y:S01]  /*6470*/  STG.E.128 [R140.64], R40 ;  /* 0x000000288c007986 */ /* 0x0207e2000c101d06 */
[----:B------:R-:W-:Y:S01]  /*6480*/  ISETP.GE.AND P0, PT, R12, UR4, PT ;  /* 0x000000040c007c0c */ /* 0x000fe2000bf06270 */
[----:B------:R-:W-:Y:S01]  /*6490*/  BSSY B0, `(.L_x_4288) ;  /* 0x000005e000007945 */ /* 0x000fe20003800000 */
[----:B------:R-:W-:Y:S05]  /*64a0*/  IADD3 R20, P1, R113, 0x80, RZ ;  /* 0x0000008071147810 */ /* 0x000fea0007f3e0ff */
[----:B------:R-:W-:Y:S01]  /*64b0*/  IMAD.X R21, RZ, RZ, R112, P1 ;  /* 0x000000ffff157224 */ /* 0x000fe200008e0670 */
[----:B---3--:R3:W5:Y:S05]  /*64c0*/  LDG.E.128 R40, [R148.64+0x80] ;  /* 0x0000800694287981 */ /* 0x00876a000c1e1d00 */
        /* <DEDUP_REMOVED lines=19> */
[----:B------:R1:W4:Y:S08]  /*6600*/  LDG.E.128 R4, [R2.64] ;  /* 0x0000000602047981 */ /* 0x000330000c1e1d00 */
[----:B--2---:R-:W2:Y:S01]  /*6610*/  LDG.E.128 R36, [R36.64+0x80] ;  /* 0x0000800624247981 */ /* 0x004ea2000c1e1d00 */
[----:B-1----:R-:W-:Y:S02]  /*6620*/  MOV R2, R115 ;  /* 0x0000007300027202 */ /* 0x002fe40000000f00 */
[----:B------:R-:W-:Y:S02]  /*6630*/  MOV R3, R114 ;  /* 0x0000007200037202 */ /* 0x000fe40000000f00 */
[C---:B------:R-:W-:Y:S04]  /*6640*/  LEA R144, P0, R0.reuse, R2, 0x1 ;  /* 0x0000000200907211 */ /* 0x040fe800078008ff */
[----:B------:R-:W-:Y:S06]  /*6650*/  LEA.HI.X.SX32 R145, R0, R3, 0x1, P0 ;  /* 0x0000000300917211 */ /* 0x000fec00000f0eff */
[----:B---3--:R-:W3:Y:S01]  /*6660*/  LDG.E.128 R144, [R144.64+0x80] ;  /* 0x0000800690907981 */ /* 0x008ee2000c1e1d00 */
[--C-:B--2---:R-:W-:Y:S01]  /*6670*/  HADD2.F32 R25, -RZ, R36.reuse.H0_H0 ;  /* 0x20000024ff197230 */ /* 0x104fe20000004100 */
[----:B----4-:R-:W-:Y:S01]  /*6680*/  MOV R0, R4 ;  /* 0x0000000400007202 */ /* 0x010fe20000000f00 */
        /* <DEDUP_REMOVED lines=12> */
[--C-:B---3--:R-:W-:Y:S02]  /*6750*/  HADD2.F32 R21, -RZ, R144.reuse.H0_H0 ;  /* 0x20000090ff157230 */ /* 0x108fe40000004100 */
        /* <DEDUP_REMOVED lines=49> */
.L_x_4289:
[----:B------:R-:W-:Y:S05]  /*6a70*/  BSYNC B0 ;  /* 0x0000000000007941 */ /* 0x000fea0003800000 */
.L_x_4288:
        /* <DEDUP_REMOVED lines=25> */
[----:B--2---:R1:W2:Y:S08]  /*6c10*/  LDG.E.128 R4, [R2.64] ;  /* 0x0000000602047981 */ /* 0x0042b0000c1e1d00 */
[----:B---3--:R-:W3:Y:S01]  /*6c20*/  LDG.E.128 R36, [R36.64+0x100] ;  /* 0x0001000624247981 */ /* 0x008ee2000c1e1d00 */
[----:B-1----:R-:W-:Y:S02]  /*6c30*/  MOV R2, R115 ;  /* 0x0000007300027202 */ /* 0x002fe40000000f00 */
[----:B------:R-:W-:Y:S02]  /*6c40*/  MOV R3, R114 ;  /* 0x0000007200037202 */ /* 0x000fe40000000f00 */
[C---:B------:R-:W-:Y:S04]  /*6c50*/  LEA R144, P0, R0.reuse, R2, 0x1 ;  /* 0x0000000200907211 */ /* 0x040fe800078008ff */
[----:B------:R-:W-:Y:S06]  /*6c60*/  LEA.HI.X.SX32 R145, R0, R3, 0x1, P0 ;  /* 0x0000000300917211 */ /* 0x000fec00000f0eff */
[----:B----4-:R-:W4:Y:S01]  /*6c70*/  LDG.E.128 R144, [R144.64+0x100] ;  /* 0x0001000690907981 */ /* 0x010f22000c1e1d00 */
[--C-:B---3--:R-:W-:Y:S01]  /*6c80*/  HADD2.F32 R25, -RZ, R36.reuse.H0_H0 ;  /* 0x20000024ff197230 */ /* 0x108fe20000004100 */
[----:B--2---:R-:W-:Y:S01]  /*6c90*/  MOV R0, R4 ;  /* 0x0000000400007202 */ /* 0x004fe20000000f00 */
        /* <DEDUP_REMOVED lines=12> */
[--C-:B----4-:R-:W-:Y:S02]  /*6d60*/  HADD2.F32 R21, -RZ, R144.reuse.H0_H0 ;  /* 0x20000090ff157230 */ /* 0x110fe40000004100 */
        /* <DEDUP_REMOVED lines=49> */
.L_x_4291:
[----:B------:R-:W-:Y:S05]  /*7080*/  BSYNC B0 ;  /* 0x0000000000007941 */ /* 0x000fea0003800000 */
.L_x_4290:
[----:B-----5:R1:W-:Y:S01]  /*7090*/  STG.E.128 [R140.64+0x100], R40 ;  /* 0x000100288c007986 */ /* 0x0203e2000c101d06 */
[----:B------:R-:W-:Y:S01]  /*70a0*/  ISETP.GE.AND P0, PT, R10, UR4, PT ;  /* 0x000000040a007c0c */ /* 0x000fe2000bf06270 */
[----:B------:R-:W-:Y:S01]  /*70b0*/  BSSY B0, `(.L_x_4292) ;  /* 0x000005e000007945 */ /* 0x000fe20003800000 */
[----:B------:R-:W-:Y:S05]  /*70c0*/  IADD3 R20, P1, R113, 0x180, RZ ;  /* 0x0000018071147810 */ /* 0x000fea0007f3e0ff */
[----:B------:R-:W-:Y:S01]  /*70d0*/  IMAD.X R21, RZ, RZ, R112, P1 ;  /* 0x000000ffff157224 */ /* 0x000fe200008e0670 */
[----:B-1----:R1:W5:Y:S05]  /*70e0*/  LDG.E.128 R40, [R148.64+0x180] ;  /* 0x0001800694287981 */ /* 0x00236a000c1e1d00 */
[----:B------:R-:W-:-:S05]  /*70f0*/  @P0 BRA `(.L_x_4293) ;  /* 0x0000059000000947 */ /* 0x000fca0003800000 */
[----:B------:R-:W-:Y:S01]  /*7100*/  ULEA.HI UR5, UR4, UR4, URZ, 0x1 ;  /* 0x0000000404057291 */ /* 0x000fe2000f8f083f */
[----:B------:R-:W-:Y:S01]  /*7110*/  MOV R4, RZ ;  /* 0x000000ff00047202 */ /* 0x000fe20000000f00 */
        /* <DEDUP_REMOVED lines=87> */
.L_x_4293:
[----:B------:R-:W-:Y:S05]  /*7690*/  BSYNC B0 ;  /* 0x0000000000007941 */ /* 0x000fea0003800000 */
.L_x_4292:
[----:B-----5:R1:W-:Y:S02]  /*76a0*/  STG.E.128 [R140.64+0x180], R40 ;  /* 0x000180288c007986 */ /* 0x0203e4000c101d06 */
.L_x_4285:
[----:B------:R-:W-:Y:S05]  /*76b0*/  BSYNC B1 ;  /* 0x0000000000017941 */ /* 0x000fea0003800000 */
.L_x_4284:
[----:B------:R-:W-:Y:S01]  /*76c0*/  BSSY B1, `(.L_x_4294) ;  /* 0x0000190000017945 */ /* 0x000fe20003800000 */
[----:B------:R-:W-:-:S05]  /*76d0*/  @!P2 BRA `(.L_x_4295) ;  /* 0x000018e00000a947 */ /* 0x000fca0003800000 */
[C---:B------:R-:W-:Y:S01]  /*76e0*/  LEA R144, P0, R87.reuse, R113, 0x1 ;  /* 0x0000007157907211 */ /* 0x040fe200078008ff */
[----:B------:R-:W-:Y:S03]  /*76f0*/  BSSY B0, `(.L_x_4296) ;  /* 0x0000060000007945 */ /* 0x000fe60003800000 */
[----:B------:R-:W-:Y:S02]  /*7700*/  LEA.HI.X R145, R87, R112, R86, 0x1, P0 ;  /* 0x0000007057917211 */ /* 0x000fe400000f0c56 */
[----:B------:R-:W-:Y:S03]  /*7710*/  ISETP.GE.AND P0, PT, R16, UR4, PT ;  /* 0x0000000410007c0c */ /* 0x000fe6000bf06270 */
[----:B-1----:R1:W5:Y:S10]  /*7720*/  LDG.E.128 R4, [R144.64] ;  /* 0x0000000690047981 */ /* 0x002374000c1e1d00 */
        /* <DEDUP_REMOVED lines=21> */
[----:B---3--:R-:W3:Y:S01]  /*7880*/  LDG.E.128 R40, [R40.64] ;  /* 0x0000000628287981 */ /* 0x008ee2000c1e1d00 */
[----:B-1----:R-:W-:Y:S04]  /*7890*/  IADD3 R3, P0, R79, R0, RZ ;  /* 0x000000004f037210 */ /* 0x002fe80007f1e0ff */
[----:B------:R-:W-:Y:S02]  /*78a0*/  LEA.HI.X.SX32 R0, R0, R78, 0x1, P0 ;  /* 0x0000004e00007211 */ /* 0x000fe400000f0eff */
[C---:B------:R-:W-:Y:S04]  /*78b0*/  LEA R2, P0, R3.reuse, R117, 0x1 ;  /* 0x0000007503027211 */ /* 0x040fe800078008ff */
[----:B------:R-:W-:Y:S05]  /*78c0*/  LEA.HI.X R3, R3, R116, R0, 0x1, P0 ;  /* 0x0000007403037211 */ /* 0x000fea00000f0c00 */
[----:B----4-:R3:W4:Y:S02]  /*78d0*/  LDG.E.128 R28, [R2.64] ;  /* 0x00000006021c7981 */ /* 0x010724000c1e1d00 */
[--C-:B---3--:R-:W-:Y:S01]  /*78e0*/  HADD2.F32 R3, -RZ, R41.reuse.H0_H0 ;  /* 0x20000029ff037230 */ /* 0x108fe20000004100 */
[----:B--2---:R-:W-:Y:S01]  /*78f0*/  MOV R25, R20 ;  /* 0x0000001400197202 */ /* 0x004fe20000000f00 */
[----:B------:R-:W-:Y:S01]  /*7900*/  HADD2.F32 R4, -RZ, R41.H1_H1 ;  /* 0x30000029ff047230 */ /* 0x000fe20000004100 */
[----:B------:R-:W-:Y:S01]  /*7910*/  IMAD.MOV.U32 R20, RZ, RZ, R22 ;  /* 0x000000ffff147224 */ /* 0x000fe200078e0016 */
[--C-:B------:R-:W-:Y:S01]  /*7920*/  HADD2.F32 R22, -RZ, R21.reuse.H0_H0 ;  /* 0x20000015ff167230 */ /* 0x100fe20000004100 */
[----:B------:R-:W-:Y:S01]  /*7930*/  MOV R15, R23 ;  /* 0x00000017000f7202 */ /* 0x000fe20000000f00 */
        /* <DEDUP_REMOVED lines=29> */
[----:B------:R-:W-:Y:S01]  /*7b10*/  FMUL.FTZ R6, R21, R6 ;  /* 0x0000000615067220 */ /* 0x000fe20000410000 */
[----:B------:R-:W-:Y:S01]  /*7b20*/  HADD2.F32 R21, -RZ, R26.H1_H1 ;  /* 0x3000001aff157230 */ /* 0x000fe20000004100 */
[----:B------:R-:W-:Y:S01]  /*7b30*/  FMUL.FTZ R2, R23, R2 ;  /* 0x0000000217027220 */ /* 0x000fe20000410000 */
        /* <DEDUP_REMOVED lines=15> */
[----:B------:R-:W-:Y:S01]  /*7c30*/  F2FP.PACK_AB R4, R4, R3 ;  /* 0x000000030404723e */ /* 0x000fe200000000ff */
[--C-:B------:R-:W-:Y:S02]  /*7c40*/  HADD2.F32 R28, -RZ, R31.reuse.H0_H0 ;  /* 0x2000001fff1c7230 */ /* 0x100fe40000004100 */
[--C-:B------:R-:W-:Y:S01]  /*7c50*/  HADD2.F32 R22, -RZ, R32.reuse.H0_H0 ;  /* 0x20000020ff167230 */ /* 0x100fe20000004100 */
[----:B------:R-:W-:Y:S01]  /*7c60*/  FFMA.FTZ R6, R21, R27, R6 ;  /* 0x0000001b15067223 */ /* 0x000fe20000010006 */
[----:B------:R-:W-:Y:S02]  /*7c70*/  HADD2.F32 R29, -RZ, R31.H1_H1 ;  /* 0x3000001fff1d7230 */ /* 0x000fe40000004100 */
[----:B------:R-:W-:Y:S01]  /*7c80*/  HADD2.F32 R23, -RZ, R32.H1_H1 ;  /* 0x30000020ff177230 */ /* 0x000fe20000004100 */
[----:B------:R-:W-:Y:S01]  /*7c90*/  FFMA.FTZ R7, R22, R28, R7 ;  /* 0x0000001c16077223 */ /* 0x000fe20000010007 */
[----:B------:R-:W-:Y:S02]  /*7ca0*/  F2FP.PACK_AB R6, R6, R5 ;  /* 0x000000050606723e */ /* 0x000fe400000000ff */
[----:B------:R-:W-:Y:S01]  /*7cb0*/  MOV R5, R4 ;  /* 0x0000000400057202 */ /* 0x000fe20000000f00 */
[----:B------:R-:W-:Y:S01]  /*7cc0*/  FFMA.FTZ R8, R23, R29, R8 ;  /* 0x0000001d17087223 */ /* 0x000fe20000010008 */
[----:B------:R-:W-:Y:S04]  /*7cd0*/  MOV R4, R0 ;  /* 0x0000000000047202 */ /* 0x000fe80000000f00 */
[----:B------:R-:W-:Y:S02]  /*7ce0*/  F2FP.PACK_AB R7, R8, R7 ;  /* 0x000000070807723e */ /* 0x000fe400000000ff */
.L_x_4297:
[----:B------:R-:W-:Y:S05]  /*7cf0*/  BSYNC B0 ;  /* 0x0000000000007941 */ /* 0x000fea0003800000 */
.L_x_4296:
[C---:B------:R-:W-:Y:S01]  /*7d00*/  LEA R38, P0, R47.reuse, R140, 0x1 ;  /* 0x0000008c2f267211 */ /* 0x040fe200078008ff */
[----:B------:R-:W-:Y:S01]  /*7d10*/  BSSY B0, `(.L_x_4298) ;  /* 0x0000063000007945 */ /* 0x000fe20003800000 */
[----:B------:R-:W-:Y:S02]  /*7d20*/  IADD3 R20, P1, R144, 0x80, RZ ;  /* 0x0000008090147810 */ /* 0x000fe40007f3e0ff */
[----:B------:R-:W-:Y:S02]  /*7d30*/  LEA.HI.X R39, R47, R141, R46, 0x1, P0 ;  /* 0x0000008d2f277211 */ /* 0x000fe400000f0c2e */
[----:B------:R-:W-:Y:S01]  /*7d40*/  ISETP.GE.AND P0, PT, R12, UR4, PT ;  /* 0x000000040c007c0c */ /* 0x000fe2000bf06270 */
[----:B------:R-:W-:Y:S02]  /*7d50*/  IMAD.X R21, RZ, RZ, R145, P1 ;  /* 0x000000ffff157224 */ /* 0x000fe400008e0691 */
[----:B-----5:R1:W-:Y:S04]  /*7d60*/  STG.E.128 [R38.64], R4 ;  /* 0x0000000426007986 */ /* 0x0203e8000c101d06 */
[----:B-1----:R1:W5:Y:S06]  /*7d70*/  LDG.E.128 R4, [R144.64+0x80] ;  /* 0x0000800690047981 */ /* 0x00236c000c1e1d00 */
        /* <DEDUP_REMOVED lines=92> */
.L_x_4299:
[----:B------:R-:W-:Y:S05]  /*8340*/  BSYNC B0 ;  /* 0x0000000000007941 */ /* 0x000fea0003800000 */
.L_x_4298:
        /* <DEDUP_REMOVED lines=98> */
.L_x_4301:
[----:B------:R-:W-:Y:S05]  /*8970*/  BSYNC B0 ;  /* 0x0000000000007941 */ /* 0x000fea0003800000 */
.L_x_4300:
        /* <DEDUP_REMOVED lines=98> */
.L_x_4303:
[----:B------:R-:W-:Y:S05]  /*8fa0*/  BSYNC B0 ;  /* 0x0000000000007941 */ /* 0x000fea0003800000 */
.L_x_4302:
[----:B-----5:R1:W-:Y:S02]  /*8fb0*/  STG.E.128 [R38.64+0x180], R4 ;  /* 0x0001800426007986 */ /* 0x0203e4000c101d06 */
.L_x_4295:
[----:B------:R-:W-:Y:S05]  /*8fc0*/  BSYNC B1 ;  /* 0x0000000000017941 */ /* 0x000fea0003800000 */
.L_x_4294:
        /* <DEDUP_REMOVED lines=27> */
[----:B-12---:R1:W2:Y:S03]  /*9180*/  LDG.E.128 R20, [R2.64] ;  /* 0x0000000602147981 */ /* 0x0062a6000c1e1d00 */
        /* <DEDUP_REMOVED lines=74> */
.L_x_4307:
[----:B------:R-:W-:Y:S05]  /*9630*/  BSYNC B0 ;  /* 0x0000000000007941 */ /* 0x000fea0003800000 */
.L_x_4306:
[----:B------:R-:W-:Y:S01]  /*9640*/  LEA R38, P1, R138, R140, 0x1 ;  /* 0x0000008c8a267211 */ /* 0x000fe200078208ff */
[----:B------:R-:W-:Y:S01]  /*9650*/  BSSY B0, `(.L_x_4308) ;  /* 0x0000063000007945 */ /* 0x000fe20003800000 */
[----:B-1----:R-:W-:Y:S02]  /*9660*/  LEA R20, P0, R92, R113, 0x1 ;  /* 0x000000715c147211 */ /* 0x002fe400078008ff */
[----:B------:R-:W-:Y:S02]  /*9670*/  LEA.HI.X R39, R138, R141, R90, 0x1, P1 ;  /* 0x0000008d8a277211 */ /* 0x000fe400008f0c5a */
[----:B------:R-:W-:Y:S02]  /*9680*/  LEA.HI.X R21, R92, R112, R91, 0x1, P0 ;  /* 0x000000705c157211 */ /* 0x000fe400000f0c5b */
[----:B------:R-:W-:Y:S01]  /*9690*/  ISETP.GE.AND P0, PT, R12, UR4, PT ;  /* 0x000000040c007c0c */ /* 0x000fe2000bf06270 */
[----:B-----5:R1:W-:Y:S04]  /*96a0*/  STG.E.128 [R38.64], R4 ;  /* 0x0000000426007986 */ /* 0x0203e8000c101d06 */
[----:B-1----:R1:W5:Y:S08]  /*96b0*/  LDG.E.128 R4, [R20.64] ;  /* 0x0000000614047981 */ /* 0x002370000c1e1d00 */
        /* <DEDUP_REMOVED lines=92> */
.L_x_4309:
[----:B------:R-:W-:Y:S05]  /*9c80*/  BSYNC B0 ;  /* 0x0000000000007941 */ /* 0x000fea0003800000 */
.L_x_4308:
[----:B-----5:R1:W-:Y:S02]  /*9c90*/  STG.E.128 [R38.64+0x80], R4 ;  /* 0x0000800426007986 */ /* 0x0203e4000c101d06 */
[C---:B-1----:R-:W-:Y:S01]  /*9ca0*/  LEA R20, P0, R94.reuse, R113, 0x1 ;  /* 0x000000715e147211 */ /* 0x042fe200078008ff */
[----:B------:R-:W-:Y:S03]  /*9cb0*/  BSSY B0, `(.L_x_4310) ;  /* 0x0000060000007945 */ /* 0x000fe60003800000 */
[----:B------:R-:W-:Y:S02]  /*9cc0*/  LEA.HI.X R21, R94, R112, R93, 0x1, P0 ;  /* 0x000000705e157211 */ /* 0x000fe400000f0c5d */
[----:B------:R-:W-:Y:S03]  /*9cd0*/  ISETP.GE.AND P0, PT, R11, UR4, PT ;  /* 0x000000040b007c0c */ /* 0x000fe6000bf06270 */
[----:B------:R1:W5:Y:S10]  /*9ce0*/  LDG.E.128 R4, [R20.64] ;  /* 0x0000000614047981 */ /* 0x000374000c1e1d00 */
        /* <DEDUP_REMOVED lines=92> */
.L_x_4311:
[----:B------:R-:W-:Y:S05]  /*a2b0*/  BSYNC B0 ;  /* 0x0000000000007941 */ /* 0x000fea0003800000 */
.L_x_4310:
        /* <DEDUP_REMOVED lines=98> */
.L_x_4313:
[----:B------:R-:W-:Y:S05]  /*a8e0*/  BSYNC B0 ;  /* 0x0000000000007941 */ /* 0x000fea0003800000 */
.L_x_4312:
[----:B-----5:R1:W-:Y:S02]  /*a8f0*/  STG.E.128 [R38.64+0x180], R4 ;  /* 0x0001800426007986 */ /* 0x0203e4000c101d06 */
.L_x_4305:
[----:B------:R-:W-:Y:S05]  /*a900*/  BSYNC B1 ;  /* 0x0000000000017941 */ /* 0x000fea0003800000 */
.L_x_4304:
[C---:B------:R-:W-:Y:S01]  /*a910*/  ISETP.GE.AND P0, PT, R53.reuse, R143, PT ;  /* 0x0000008f3500720c */ /* 0x040fe20003f06270 */
[----:B------:R-:W-:Y:S03]  /*a920*/  BSSY B1, `(.L_x_4314) ;  /* 0x0000197000017945 */ /* 0x000fe60003800000 */
[----:B------:R-:W-:Y:S11]  /*a930*/  ISETP.GE.AND P0, PT, R53, R142, !P0 ;  /* 0x0000008e3500720c */ /* 0x000ff60004706270 */
[----:B------:R-:W-:Y:S02]  /*a940*/  @!UPT UIADD3 URZ, URZ, URZ, URZ ;  /* 0x0000003f3f3ff290 */ /* 0x000fe4000fffe03f */
[----:B------:R-:W-:-:S05]  /*a950*/  @!P0 BRA `(.L_x_4315) ;  /* 0x0000193000008947 */ /* 0x000fca0003800000 */
[----:B-1----:R-:W-:Y:S01]  /*a960*/  MOV R38, 0x60 ;  /* 0x0000006000267802 */ /* 0x002fe20000000f00 */
[----:B------:R-:W-:Y:S01]  /*a970*/  BSSY B0, `(.L_x_4316) ;  /* 0x0000064000007945 */ /* 0x000fe20003800000 */
[----:B------:R-:W-:Y:S02]  /*a980*/  MOV R20, R113 ;  /* 0x0000007100147202 */ /* 0x000fe40000000f00 */
[----:B------:R-:W-:Y:S01]  /*a990*/  MOV R21, R112 ;  /* 0x0000007000157202 */ /* 0x000fe20000000f00 */
[----:B------:R-:W-:Y:S01]  /*a9a0*/  IMAD R0, R38, c[0x0][0x28c], RZ ;  /* 0x0000a30026007a24 */ /* 0x000fe200078e02ff */
[----:B------:R-:W-:Y:S03]  /*a9b0*/  ISETP.GE.AND P0, PT, R16, UR4, PT ;  /* 0x0000000410007c0c */ /* 0x000fe6000bf06270 */
[----:B------:R-:W-:Y:S05]  /*a9c0*/  IMAD.WIDE.U32 R20, R38, c[0x0][0x288], R20 ;  /* 0x0000a20026147a25 */ /* 0x000fea00078e0014 */
        /* <DEDUP_REMOVED lines=94> */
.L_x_4317:
[----:B------:R-:W-:Y:S05]  /*afb0*/  BSYNC B0 ;  /* 0x0000000000007941 */ /* 0x000fea0003800000 */
.L_x_4316:
[----:B------:R-:W-:Y:S01]  /*afc0*/  IMAD R0, R38, c[0x0][0x19c], RZ ;  /* 0x0000670026007a24 */ /* 0x000fe200078e02ff */
[----:B-1----:R-:W-:Y:S01]  /*afd0*/  LEA R20, P0, R98, R113, 0x1 ;  /* 0x0000007162147211 */ /* 0x002fe200078008ff */
[----:B------:R-:W-:Y:S01]  /*afe0*/  IMAD.WIDE.U32 R38, R38, c[0x0][0x198], R140 ;  /* 0x0000660026267a25 */ /* 0x000fe200078e008c */
[----:B------:R-:W-:Y:S02]  /*aff0*/  BSSY B0, `(.L_x_4318) ;  /* 0x0000062000007945 */ /* 0x000fe40003800000 */
[----:B------:R-:W-:Y:S02]  /*b000*/  LEA.HI.X R21, R98, R112, R97, 0x1, P0 ;  /* 0x0000007062157211 */ /* 0x000fe400000f0c61 */
[----:B------:R-:W-:Y:S02]  /*b010*/  IADD3 R39, R39, R0, RZ ;  /* 0x0000000027277210 */ /* 0x000fe40007ffe0ff */
[----:B------:R-:W-:Y:S03]  /*b020*/  ISETP.GE.AND P0, PT, R12, UR4, PT ;  /* 0x000000040c007c0c */ /* 0x000fe6000bf06270 */
[----:B-----5:R1:W-:Y:S04]  /*b030*/  STG.E.128 [R38.64], R4 ;  /* 0x0000000426007986 */ /* 0x0203e8000c101d06 */
[----:B-1----:R1:W5:Y:S06]  /*b040*/  LDG.E.128 R4, [R20.64] ;  /* 0x0000000614047981 */ /* 0x00236c000c1e1d00 */
        /* <DEDUP_REMOVED lines=92> */
.L_x_4319:
[----:B------:R-:W-:Y:S05]  /*b610*/  BSYNC B0 ;  /* 0x0000000000007941 */ /* 0x000fea0003800000 */
.L_x_4318:
        /* <DEDUP_REMOVED lines=98> */
.L_x_4321:
[----:B------:R-:W-:Y:S05]  /*bc40*/  BSYNC B0 ;  /* 0x0000000000007941 */ /* 0x000fea0003800000 */
.L_x_4320:
        /* <DEDUP_REMOVED lines=98> */
.L_x_4323:
[----:B------:R-:W-:Y:S05]  /*c270*/  BSYNC B0 ;  /* 0x0000000000007941 */ /* 0x000fea0003800000 */
.L_x_4322:
[----:B-----5:R1:W-:Y:S02]  /*c280*/  STG.E.128 [R38.64+0x180], R4 ;  /* 0x0001800426007986 */ /* 0x0203e4000c101d06 */
.L_x_4315:
[----:B------:R-:W-:Y:S05]  /*c290*/  BSYNC B1 ;  /* 0x0000000000017941 */ /* 0x000fea0003800000 */
.L_x_4314:
[----:B-1----:R-:W-:Y:S01]  /*c2a0*/  MOV R5, R116 ;  /* 0x0000007400057202 */ /* 0x002fe20000000f00 */
[----:B------:R-:W-:Y:S01]  /*c2b0*/  IMAD.MOV.U32 R0, RZ, RZ, c[0x0][0x230] ;  /* 0x00008c00ff007624 */ /* 0x000fe200078e00ff */
[----:B------:R-:W-:Y:S01]  /*c2c0*/  MOV R3, R114 ;  /* 0x0000007200037202 */ /* 0x000fe20000000f00 */
[----:B------:R-:W-:Y:S01]  /*c2d0*/  IMAD.MOV.U32 R4, RZ, RZ, R117 ;  /* 0x000000ffff047224 */ /* 0x000fe200078e0075 */
[----:B------:R-:W-:Y:S01]  /*c2e0*/  ULDC UR4, c[0x0][0x230] ;  /* 0x00008c0000047ab9 */ /* 0x000fe20000000800 */
[----:B------:R-:W-:Y:S02]  /*c2f0*/  IMAD.U32 R0, R0, -0x20, RZ ;  /* 0xffffffe000007824 */ /* 0x000fe400078e00ff */
[----:B------:R-:W-:Y:S03]  /*c300*/  IMAD.MOV.U32 R2, RZ, RZ, R115 ;  /* 0x000000ffff027224 */ /* 0x000fe600078e0073 */
[C---:B------:R-:W-:Y:S02]  /*c310*/  LEA R117, P1, R0.reuse, R4, 0x1 ;  /* 0x0000000400757211 */ /* 0x040fe400078208ff */
[C---:B------:R-:W-:Y:S02]  /*c320*/  LEA R115, P0, R0.reuse, R2, 0x1 ;  /* 0x0000000200737211 */ /* 0x040fe400078008ff */
[C---:B------:R-:W-:Y:S02]  /*c330*/  LEA.HI.X.SX32 R116, R0.reuse, R5, 0x1, P1 ;  /* 0x0000000500747211 */ /* 0x040fe400008f0eff */
[----:B------:R-:W-:Y:S01]  /*c340*/  LEA.HI.X.SX32 R114, R0, R3, 0x1, P0 ;  /* 0x0000000300727211 */ /* 0x000fe200000f0eff */
[----:B------:R-:W-:-:S05]  /*c350*/  BRA `(.L_x_4283) ;  /* 0x000003a000007947 */ /* 0x000fca0003800000 */
.L_x_4273:
[--C-:B------:R-:W-:Y:S01]  /*c360*/  @P4 IMAD.MOV.U32 R2, RZ, RZ, R113.reuse ;  /* 0x000000ffff024224 */ /* 0x100fe200078e0071 */
[----:B------:R-:W-:Y:S01]  /*c370*/  UMOV UR4, URZ ;  /* 0x0000003f00047c82 */ /* 0x000fe20008000000 */
[----:B------:R-:W-:Y:S05]  /*c380*/  @P4 IMAD.MOV.U32 R3, RZ, RZ, R112 ;  /* 0x000000ffff034224 */ /* 0x000fea00078e0070 */
[----:B-1----:R-:W2:Y:S04]  /*c390*/  @P4 LDG.E.128 R28, [R2.64] ;  /* 0x00000006021c4981 */ /* 0x002ea8000c1e1d00 */
[----:B--2---:R-:W-:Y:S04]  /*c3a0*/  @P4 STG.E.128 [R140.64], R28 ;  /* 0x0000001c8c004986 */ /* 0x004fe8000c101d06 */
[----:B------:R-:W2:Y:S04]  /*c3b0*/  @P4 LDG.E.128 R4, [R2.64+0x80] ;  /* 0x0000800602044981 */ /* 0x000ea8000c1e1d00 */
[----:B--2---:R1:W-:Y:S04]  /*c3c0*/  @P4 STG.E.128 [R140.64+0x80], R4 ;  /* 0x000080048c004986 */ /* 0x0043e8000c101d06 */
[----:B-1----:R-:W2:Y:S04]  /*c3d0*/  @P4 LDG.E.128 R4, [R2.64+0x100] ;  /* 0x0001000602044981 */ /* 0x002ea8000c1e1d00 */
[----:B--2---:R1:W-:Y:S04]  /*c3e0*/  @P4 STG.E.128 [R140.64+0x100], R4 ;  /* 0x000100048c004986 */ /* 0x0043e8000c101d06 */
[----:B------:R2:W3:Y:S02]  /*c3f0*/  @P4 LDG.E.128 R24, [R2.64+0x180] ;  /* 0x0001800602184981 */ /* 0x0004e4000c1e1d00 */
[C---:B--2---:R-:W-:Y:S04]  /*c400*/  @P2 LEA R2, P0, R87.reuse, R113, 0x1 ;  /* 0x0000007157022211 */ /* 0x044fe800078008ff */
[----:B------:R-:W-:Y:S02]  /*c410*/  @P2 LEA.HI.X R3, R87, R112, R86, 0x1, P0 ;  /* 0x0000007057032211 */ /* 0x000fe400000f0c56 */
[C---:B------:R-:W-:Y:S04]  /*c420*/  @P2 LEA R32, P0, R47.reuse, R140, 0x1 ;  /* 0x0000008c2f202211 */ /* 0x040fe800078008ff */
[----:B------:R-:W-:Y:S02]  /*c430*/  @P2 LEA.HI.X R33, R47, R141, R46, 0x1, P0 ;  /* 0x0000008d2f212211 */ /* 0x000fe400000f0c2e */
[C---:B------:R-:W-:Y:S04]  /*c440*/  ISETP.GE.AND P0, PT, R54.reuse, R143, PT ;  /* 0x0000008f3600720c */ /* 0x040fe80003f06270 */
[----:B------:R-:W-:Y:S01]  /*c450*/  ISETP.GE.AND P0, PT, R54, R142, !P0 ;  /* 0x0000008e3600720c */ /* 0x000fe20004706270 */
[----:B---3--:R-:W-:Y:S04]  /*c460*/  @P4 STG.E.128 [R140.64+0x180], R24 ;  /* 0x000180188c004986 */ /* 0x008fe8000c101d06 */
[----:B------:R-:W2:Y:S04]  /*c470*/  @P2 LDG.E.128 R20, [R2.64] ;  /* 0x0000000602142981 */ /* 0x000ea8000c1e1d00 */
[----:B--2---:R-:W-:Y:S04]  /*c480*/  @P2 STG.E.128 [R32.64], R20 ;  /* 0x0000001420002986 */ /* 0x004fe8000c101d06 */
[----:B-1----:R-:W2:Y:S04]  /*c490*/  @P2 LDG.E.128 R4, [R2.64+0x80] ;  /* 0x0000800602042981 */ /* 0x002ea8000c1e1d00 */
[----:B--2---:R1:W-:Y:S04]  /*c4a0*/  @P2 STG.E.128 [R32.64+0x80], R4 ;  /* 0x0000800420002986 */ /* 0x0043e8000c101d06 */
[----:B-1----:R-:W2:Y:S04]  /*c4b0*/  @P2 LDG.E.128 R4, [R2.64+0x100] ;  /* 0x0001000602042981 */ /* 0x002ea8000c1e1d00 */
[----:B--2---:R1:W-:Y:S04]  /*c4c0*/  @P2 STG.E.128 [R32.64+0x100], R4 ;  /* 0x0001000420002986 */ /* 0x0043e8000c101d06 */
[----:B-1----:R1:W2:Y:S02]  /*c4d0*/  @P2 LDG.E.128 R4, [R2.64+0x180] ;  /* 0x0001800602042981 */ /* 0x0022a4000c1e1d00 */
[C---:B-1----:R-:W-:Y:S04]  /*c4e0*/  @P0 LEA R2, P1, R89.reuse, R113, 0x1 ;  /* 0x0000007159020211 */ /* 0x042fe800078208ff */
[----:B------:R-:W-:Y:S02]  /*c4f0*/  @P0 LEA.HI.X R3, R89, R112, R88, 0x1, P1 ;  /* 0x0000007059030211 */ /* 0x000fe400008f0c58 */
[C---:B------:R-:W-:Y:S04]  /*c500*/  @P0 LEA R24, P1, R138.reuse, R140, 0x1 ;  /* 0x0000008c8a180211 */ /* 0x040fe800078208ff */
[----:B------:R-:W-:Y:S02]  /*c510*/  @P0 LEA.HI.X R25, R138, R141, R90, 0x1, P1 ;  /* 0x0000008d8a190211 */ /* 0x000fe400008f0c5a */
[C---:B------:R-:W-:Y:S04]  /*c520*/  ISETP.GE.AND P1, PT, R53.reuse, R143, PT ;  /* 0x0000008f3500720c */ /* 0x040fe80003f26270 */
[----:B------:R-:W-:Y:S11]  /*c530*/  ISETP.GE.AND P1, PT, R53, R142, !P1 ;  /* 0x0000008e3500720c */ /* 0x000ff60004f26270 */
[----:B------:R-:W-:Y:S02]  /*c540*/  @!UPT UIADD3 URZ, URZ, URZ, URZ ;  /* 0x0000003f3f3ff290 */ /* 0x000fe4000fffe03f */
[----:B------:R-:W-:Y:S02]  /*c550*/  @P1 IMAD.MOV.U32 R0, RZ, RZ, 0x60 ;  /* 0x00000060ff001424 */ /* 0x000fe400078e00ff */
[----:B------:R-:W-:Y:S02]  /*c560*/  @P1 IMAD.MOV.U32 R26, RZ, RZ, R113 ;  /* 0x000000ffff1a1224 */ /* 0x000fe400078e0071 */
[----:B------:R-:W-:Y:S04]  /*c570*/  @P1 IMAD.MOV.U32 R27, RZ, RZ, R112 ;  /* 0x000000ffff1b1224 */ /* 0x000fe800078e0070 */
[C---:B------:R-:W-:Y:S01]  /*c580*/  @P1 IMAD.WIDE.U32 R26, R0.reuse, c[0x0][0x288], R26 ;  /* 0x0000a200001a1a25 */ /* 0x040fe200078e001a */
[----:B--2---:R1:W-:Y:S04]  /*c590*/  @P2 STG.E.128 [R32.64+0x180], R4 ;  /* 0x0001800420002986 */ /* 0x0043e8000c101d06 */
[----:B------:R-:W2:Y:S04]  /*c5a0*/  @P0 LDG.E.128 R20, [R2.64] ;  /* 0x0000000602140981 */ /* 0x000ea8000c1e1d00 */
[----:B--2---:R2:W-:Y:S04]  /*c5b0*/  @P0 STG.E.128 [R24.64], R20 ;  /* 0x0000001418000986 */ /* 0x0045e8000c101d06 */
[----:B-1----:R-:W3:Y:S01]  /*c5c0*/  @P0 LDG.E.128 R4, [R2.64+0x80] ;  /* 0x0000800602040981 */ /* 0x002ee2000c1e1d00 */
[C---:B--2---:R-:W-:Y:S03]  /*c5d0*/  @P1 IMAD.WIDE.U32 R20, R0.reuse, c[0x0][0x198], R140 ;  /* 0x0000660000141a25 */ /* 0x044fe600078e008c */
[----:B---3--:R1:W-:Y:S04]  /*c5e0*/  @P0 STG.E.128 [R24.64+0x80], R4 ;  /* 0x0000800418000986 */ /* 0x0083e8000c101d06 */
[----:B-1----:R-:W2:Y:S04]  /*c5f0*/  @P0 LDG.E.128 R4, [R2.64+0x100] ;  /* 0x0001000602040981 */ /* 0x002ea8000c1e1d00 */
[----:B--2---:R1:W-:Y:S04]  /*c600*/  @P0 STG.E.128 [R24.64+0x100], R4 ;  /* 0x0001000418000986 */ /* 0x0043e8000c101d06 */
[----:B-1----:R1:W2:Y:S02]  /*c610*/  @P0 LDG.E.128 R4, [R2.64+0x180] ;  /* 0x0001800602040981 */ /* 0x0022a4000c1e1d00 */
[C---:B-1----:R-:W-:Y:S04]  /*c620*/  @P1 IMAD R2, R0.reuse, c[0x0][0x28c], RZ ;  /* 0x0000a30000021a24 */ /* 0x042fe800078e02ff */
[----:B------:R-:W-:Y:S02]  /*c630*/  @P1 IMAD.IADD R27, R27, 0x1, R2 ;  /* 0x000000011b1b1824 */ /* 0x000fe400078e0202 */
[----:B------:R-:W-:Y:S04]  /*c640*/  @P1 IMAD R2, R0, c[0x0][0x19c], RZ ;  /* 0x0000670000021a24 */ /* 0x000fe800078e02ff */
[----:B------:R-:W-:Y:S02]  /*c650*/  @P1 IMAD.IADD R3, R21, 0x1, R2 ;  /* 0x0000000115031824 */ /* 0x000fe400078e0202 */
[----:B------:R-:W-:Y:S01]  /*c660*/  @P1 IMAD.MOV.U32 R2, RZ, RZ, R20 ;  /* 0x000000ffff021224 */ /* 0x000fe200078e0014 */
[----:B--2---:R1:W-:Y:S04]  /*c670*/  @P0 STG.E.128 [R24.64+0x180], R4 ;  /* 0x0001800418000986 */ /* 0x0043e8000c101d06 */
[----:B-1----:R-:W2:Y:S04]  /*c680*/  @P1 LDG.E.128 R4, [R26.64] ;  /* 0x000000061a041981 */ /* 0x002ea8000c1e1d00 */
[----:B--2---:R1:W-:Y:S04]  /*c690*/  @P1 STG.E.128 [R2.64], R4 ;  /* 0x0000000402001986 */ /* 0x0043e8000c101d06 */
[----:B------:R-:W2:Y:S04]  /*c6a0*/  @P1 LDG.E.128 R20, [R26.64+0x80] ;  /* 0x000080061a141981 */ /* 0x000ea8000c1e1d00 */
[----:B--2---:R-:W-:Y:S04]  /*c6b0*/  @P1 STG.E.128 [R2.64+0x80], R20 ;  /* 0x0000801402001986 */ /* 0x004fe8000c101d06 */
[----:B-1----:R-:W2:Y:S04]  /*c6c0*/  @P1 LDG.E.128 R4, [R26.64+0x100] ;  /* 0x000100061a041981 */ /* 0x002ea8000c1e1d00 */
[----:B--2---:R1:W-:Y:S04]  /*c6d0*/  @P1 STG.E.128 [R2.64+0x100], R4 ;  /* 0x0001000402001986 */ /* 0x0043e8000c101d06 */
[----:B-1----:R-:W2:Y:S04]  /*c6e0*/  @P1 LDG.E.128 R4, [R26.64+0x180] ;  /* 0x000180061a041981 */ /* 0x002ea8000c1e1d00 */
[----:B--2---:R1:W-:Y:S02]  /*c6f0*/  @P1 STG.E.128 [R2.64+0x180], R4 ;  /* 0x0001800402001986 */ /* 0x0043e4000c101d06 */
.L_x_4283:
[----:B-1----:R-:W-:Y:S01]  /*c700*/  MOV R2, R113 ;  /* 0x0000007100027202 */ /* 0x002fe20000000f00 */
[----:B------:R-:W-:Y:S02]  /*c710*/  IMAD.MOV.U32 R0, RZ, RZ, c[0x0][0x288] ;  /* 0x0000a200ff007624 */ /* 0x000fe400078e00ff */
[----:B------:R-:W-:Y:S02]  /*c720*/  IMAD.MOV.U32 R3, RZ, RZ, R112 ;  /* 0x000000ffff037224 */ /* 0x000fe400078e0070 */
[----:B------:R-:W-:Y:S05]  /*c730*/  IMAD.U32 R0, R0, -0x40, RZ ;  /* 0xffffffc000007824 */ /* 0x000fea00078e00ff */
[C---:B------:R-:W-:Y:S04]  /*c740*/  LEA R113, P0, R0.reuse, R2, 0x1 ;  /* 0x0000000200717211 */ /* 0x040fe800078008ff */
[----:B------:R-:W-:Y:S01]  /*c750*/  LEA.HI.X.SX32 R112, R0, R3, 0x1, P0 ;  /* 0x0000000300707211 */ /* 0x000fe200000f0eff */
[----:B------:R-:W-:-:S05]  /*c760*/  @!P3 BRA `(.L_x_4324) ;  /* 0x000004b00000b947 */ /* 0x000fca0003800000 */
[----:B------:R-:W-:Y:S04]  /*c770*/  IADD3 R0, R9, -0x1, RZ ;  /* 0xffffffff09007810 */ /* 0x000fe80007ffe0ff */
[----:B------:R-:W-:Y:S11]  /*c780*/  ISETP.GT.AND P0, PT, R0, R80, PT ;  /* 0x000000500000720c */ /* 0x000ff60003f04270 */
[----:B------:R-:W-:Y:S02]  /*c790*/  @!UPT UIADD3 URZ, URZ, URZ, URZ ;  /* 0x0000003f3f3ff290 */ /* 0x000fe4000fffe03f */
[----:B------:R-:W-:-:S05]  /*c7a0*/  @!P0 BRA `(.L_x_4325) ;  /* 0x0000050000008947 */ /* 0x000fca0003800000 */
[----:B------:R-:W-:Y:S02]  /*c7b0*/  IABS R2, c[0x0][0x2d0] ;  /* 0x0000b40000027a13 */ /* 0x000fe40000000000 */
[----:B------:R-:W-:Y:S02]  /*c7c0*/  IABS R8, R13 ;  /* 0x0000000d00087213 */ /* 0x000fe40000000000 */
[----:B------:R-:W1:Y:S10]  /*c7d0*/  I2F.RP R0, R2 ;  /* 0x0000000200007306 */ /* 0x000e740000209400 */
[----:B-1----:R-:W1:Y:S02]  /*c7e0*/  MUFU.RCP R0, R0 ;  /* 0x0000000000007308 */ /* 0x002e640000001000 */
[----:B-1----:R-:W-:Y:S08]  /*c7f0*/  IADD3 R0, R0, 0xffffffe, RZ ;  /* 0x0ffffffe00007810 */ /* 0x002ff00007ffe0ff */
[----:B------:R-:W1:Y:S02]  /*c800*/  F2I.FTZ.U32.TRUNC.NTZ R15, R0 ;  /* 0x00000000000f7305 */ /* 0x000e64000021f000 */
[--C-:B-1----:R-:W-:Y:S01]  /*c810*/  IMAD.MOV R4, RZ, RZ, -R15.reuse ;  /* 0x000000ffff047224 */ /* 0x102fe200078e0a0f */
[----:B------:R-:W-:Y:S01]  /*c820*/  IADD3 R0, R14, -0x80, RZ ;  /* 0xffffff800e007810 */ /* 0x000fe20007ffe0ff */
[----:B------:R-:W-:Y:S02]  /*c830*/  IMAD.MOV.U32 R14, RZ, RZ, RZ ;  /* 0x000000ffff0e7224 */ /* 0x000fe400078e00ff */
[----:B------:R-:W-:Y:S01]  /*c840*/  IMAD R4, R4, R2, RZ ;  /* 0x0000000204047224 */ /* 0x000fe200078e02ff */
[----:B------:R-:W-:Y:S03]  /*c850*/  IABS R6, R0 ;  /* 0x0000000000067213 */ /* 0x000fe60000000000 */
[----:B------:R-:W-:Y:S06]  /*c860*/  IMAD.HI.U32 R4, R15, R4, R14 ;  /* 0x000000040f047227 */ /* 0x000fec00078e000e */
[C---:B------:R-:W-:Y:S04]  /*c870*/  IMAD.HI.U32 R3, R4.reuse, R6, RZ ;  /* 0x0000000604037227 */ /* 0x040fe800078e00ff */
[----:B------:R-:W-:Y:S04]  /*c880*/  IMAD.HI.U32 R4, R4, R8, RZ ;  /* 0x0000000804047227 */ /* 0x000fe800078e00ff */
[----:B------:R-:W-:Y:S02]  /*c890*/  IMAD.MOV R5, RZ, RZ, -R3 ;  /* 0x000000ffff057224 */ /* 0x000fe400078e0a03 */
[----:B------:R-:W-:Y:S02]  /*c8a0*/  IMAD.MOV R7, RZ, RZ, -R4 ;  /* 0x000000ffff077224 */ /* 0x000fe400078e0a04 */
[C---:B------:R-:W-:Y:S01]  /*c8b0*/  IMAD R6, R2.reuse, R5, R6 ;  /* 0x0000000502067224 */ /* 0x040fe200078e0206 */
[----:B------:R-:W-:Y:S01]  /*c8c0*/  LOP3.LUT R5, R13, c[0x0][0x2d0], RZ, 0x3c, !PT ;  /* 0x0000b4000d057a12 */ /* 0x000fe200078e3cff */
[C---:B------:R-:W-:Y:S03]  /*c8d0*/  IMAD R8, R2.reuse, R7, R8 ;  /* 0x0000000702087224 */ /* 0x040fe600078e0208 */
[C---:B------:R-:W-:Y:S02]  /*c8e0*/  ISETP.GT.U32.AND P0, PT, R2.reuse, R6, PT ;  /* 0x000000060200720c */ /* 0x040fe40003f04070 */
[----:B------:R-:W-:Y:S02]  /*c8f0*/  ISETP.GT.U32.AND P4, PT, R2, R8, PT ;  /* 0x000000080200720c */ /* 0x000fe40003f84070 */
[----:B------:R-:W-:Y:S09]  /*c900*/  ISETP.GE.AND P2, PT, R5, RZ, PT ;  /* 0x000000ff0500720c */ /* 0x000ff20003f46270 */
[----:B------:R-:W-:Y:S01]  /*c910*/  @!P0 IADD3 R3, R3, 0x1, RZ ;  /* 0x0000000103038810 */ /* 0x000fe20007ffe0ff */
[----:B------:R-:W-:Y:S01]  /*c920*/  @!P0 IMAD.IADD R6, R6, 0x1, -R2 ;  /* 0x0000000106068824 */ /* 0x000fe200078e0a02 */
[-C--:B------:R-:W-:Y:S02]  /*c930*/  @!P4 IADD3 R8, R8, -R2.reuse, RZ ;  /* 0x800000020808c210 */ /* 0x080fe40007ffe0ff */
[----:B------:R-:W-:Y:S02]  /*c940*/  @!P4 IADD3 R4, R4, 0x1, RZ ;  /* 0x000000010404c810 */ /* 0x000fe40007ffe0ff */
[-C--:B------:R-:W-:Y:S02]  /*c950*/  ISETP.GE.U32.AND P5, PT, R6, R2.reuse, PT ;  /* 0x000000020600720c */ /* 0x080fe40003fa6070 */
[----:B------:R-:W-:Y:S02]  /*c960*/  ISETP.GE.U32.AND P6, PT, R8, R2, PT ;  /* 0x000000020800720c */ /* 0x000fe40003fc6070 */
[C---:B------:R-:W-:Y:S01]  /*c970*/  LOP3.LUT R2, R0.reuse, c[0x0][0x2d0], RZ, 0x3c, !PT ;  /* 0x0000b40000027a12 */ /* 0x040fe200078e3cff */
[----:B------:R-:W-:Y:S01]  /*c980*/  IMAD.IADD R0, R0, 0x1, -R13 ;  /* 0x0000000100007824 */ /* 0x000fe200078e0a0d */
[----:B------:R-:W-:Y:S02]  /*c990*/  ISETP.NE.AND P0, PT, RZ, c[0x0][0x2d0], PT ;  /* 0x0000b400ff007a0c */ /* 0x000fe40003f05270 */
[----:B------:R-:W-:Y:S02]  /*c9a0*/  ISETP.GE.AND P1, PT, R2, RZ, PT ;  /* 0x000000ff0200720c */ /* 0x000fe40003f26270 */
[----:B------:R-:W-:Y:S03]  /*c9b0*/  LOP3.LUT R2, RZ, c[0x0][0x2d0], RZ, 0x33, !PT ;  /* 0x0000b400ff027a12 */ /* 0x000fe600078e33ff */
[----:B------:R-:W-:Y:S02]  /*c9c0*/  @P5 IADD3 R3, R3, 0x1, RZ ;  /* 0x0000000103035810 */ /* 0x000fe40007ffe0ff */
[----:B------:R-:W-:Y:S05]  /*c9d0*/  @P6 IADD3 R4, R4, 0x1, RZ ;  /* 0x0000000104046810 */ /* 0x000fea0007ffe0ff */
        /* <DEDUP_REMOVED lines=9> */
[----:B------:R1:W5:Y:S04]  /*ca70*/  LDG.E R4, [R4.64] ;  /* 0x0000000604047981 */ /* 0x000368000c1e1900 */
[----:B------:R-:W-:Y:S04]  /*ca80*/  IMAD R0, R2, c[0x0][0x2d0], R0 ;  /* 0x0000b40002007a24 */ /* 0x000fe800078e0200 */
[----:B------:R-:W-:Y:S01]  /*ca90*/  IMAD.WIDE.U32 R20, R0, c[0x0][0x1a0], RZ ;  /* 0x0000680000147a25 */ /* 0x000fe200078e00ff */
[----:B------:R-:W-:Y:S01]  /*caa0*/  SHF.R.S32.HI R2, RZ, 0x1f, R0 ;  /* 0x0000001fff027819 */ /* 0x000fe20000011400 */
[----:B-1----:R-:W5:Y:S02]  /*cab0*/  LDG.E R5, [R6.64] ;  /* 0x0000000606057981 */ /* 0x002f64000c1e1900 */
[----:B-----5:R-:W-:Y:S02]  /*cac0*/  IMAD.IADD R4, R4, 0x1, -R5 ;  /* 0x0000000104047824 */ /* 0x020fe400078e0a05 */
[----:B------:R-:W-:Y:S02]  /*cad0*/  IMAD R5, R2, c[0x0][0x1a0], RZ ;  /* 0x0000680002057a24 */ /* 0x000fe400078e02ff */
        /* <DEDUP_REMOVED lines=20> */
.L_x_4324:
        /* <DEDUP_REMOVED lines=9> */
.L_x_4325:
[----:B------:R-:W-:Y:S04]  /*ccb0*/  IADD3 R9, R9, -0x1, RZ ;  /* 0xffffffff09097810 */ /* 0x000fe80007ffe0ff */
[----:B------:R-:W-:Y:S11]  /*ccc0*/  ISETP.GT.AND P0, PT, R9, R80, PT ;  /* 0x000000500900720c */ /* 0x000ff60003f04270 */
[----:B------:R-:W-:Y:S02]  /*ccd0*/  @!UPT UIADD3 URZ, URZ, URZ, URZ ;  /* 0x0000003f3f3ff290 */ /* 0x000fe4000fffe03f */
[----:B------:R-:W-:-:S05]  /*cce0*/  @P0 BRA `(.L_x_4326) ;  /* 0xffff579000000947 */ /* 0x000fca000383ffff */
.L_x_4272:
[----:B-1----:R-:W-:Y:S01]  /*ccf0*/  BAR.SYNC.DEFER_BLOCKING 0x0 ;  /* 0x0000000000007b1d */ /* 0x002fe20000010000 */
[----:B------:R-:W-:Y:S01]  /*cd00*/  ISETP.NE.AND P0, PT, RZ, c[0x0][0x230], PT ;  /* 0x00008c00ff007a0c */ /* 0x000fe20003f05270 */
[----:B------:R-:W-:Y:S01]  /*cd10*/  IMAD.MOV.U32 R0, RZ, RZ, c[0x0][0x190] ;  /* 0x00006400ff007624 */ /* 0x000fe200078e00ff */
[----:B------:R-:W-:Y:S01]  /*cd20*/  SHF.L.U32 R248, R124, 0x1, RZ ;  /* 0x000000017cf87819 */ /* 0x000fe200000006ff */
[----:B------:R-:W-:Y:S02]  /*cd30*/  IMAD.MOV.U32 R5, RZ, RZ, 0x4 ;  /* 0x00000004ff057424 */ /* 0x000fe400078e00ff */
[----:B------:R-:W-:Y:S01]  /*cd40*/  BSSY B2, `(.L_x_4327) ;  /* 0x00009cf000027945 */ /* 0x000fe20003800000 */
[C---:B-----5:R-:W-:Y:S02]  /*cd50*/  IMAD.SHL.U32 R7, R0.reuse, 0x10, RZ ;  /* 0x0000001000077824 */ /* 0x060fe400078e00ff */
[----:B------:R-:W-:-:S05]  /*cd60*/  SHF.L.U64.HI R5, R0, R5, c[0x0][0x194] ;  /* 0x0000650000057619 */ /* 0x000fca0000010205 */
[----:B------:R-:W-:Y:S05]  /*cd70*/  @!P0 BRA `(.L_x_4328) ;  /* 0x000099d000008947 */ /* 0x000fea0003800000 */
[----:B------:R-:W-:Y:S01]  /*cd80*/  ISETP.NE.U32.AND P0, PT, RZ, c[0x0][0x250], PT ;  /* 0x00009400ff007a0c */ /* 0x000fe20003f05070 */
[----:B------:R-:W-:-:S03]  /*cd90*/  IMAD.MOV.U32 R4, RZ, RZ, RZ ;  /* 0x000000ffff047224 */ /* 0x000fc600078e00ff */
[----:B------:R-:W-:-:S13]  /*cda0*/  ISETP.NE.AND.EX P0, PT, RZ, c[0x0][0x254], PT, P0 ;  /* 0x00009500ff007a0c */ /* 0x000fda0003f05300 */
[----:B------:R-:W5:Y:S01]  /*cdb0*/  @P0 LDG.E R4, [R134.64] ;  /* 0x0000000686040981 */ /* 0x000f62000c1e1900 */
[-C--:B------:R-:W-:Y:S01]  /*cdc0*/  IADD3 R7, P1, R7, R128.reuse, RZ ;  /* 0x0000008007077210 */ /* 0x080fe20007f3e0ff */
[----:B------:R-:W-:Y:S01]  /*cdd0*/  IMAD.MOV.U32 R6, RZ, RZ, c[0x0][0x194] ;  /* 0x00006500ff067624 */ /* 0x000fe200078e00ff */
[----:B------:R-:W-:Y:S01]  /*cde0*/  LEA R22, P2, R128, c[0x0][0x160], 0x1 ;  /* 0x0000580080167a11 */ /* 0x000fe200078408ff */
[----:B------:R-:W-:Y:S01]  /*cdf0*/  IMAD.MOV.U32 R130, RZ, RZ, R128 ;  /* 0x000000ffff827224 */ /* 0x000fe200078e0080 */
[----:B------:R-:W-:Y:S01]  /*ce00*/  LEA R2, P0, R0, R128, 0x5 ;  /* 0x0000008000027211 */ /* 0x000fe200078028ff */
[--C-:B------:R-:W-:Y:S01]  /*ce10*/  IMAD.X R5, R5, 0x1, R131.reuse, P1 ;  /* 0x0000000105057824 */ /* 0x100fe200008e0683 */
[--C-:B------:R-:W-:Y:S01]  /*ce20*/  LEA.HI.X R23, R128, c[0x0][0x164], R131.reuse, 0x1, P2 ;  /* 0x0000590080177a11 */ /* 0x100fe200010f0c83 */
[----:B------:R-:W-:Y:S01]  /*ce30*/  ULDC.U8 UR4, c[0x0][0x313] ;  /* 0x0000c4c000047ab9 */ /* 0x000fe20000000000 */
[C---:B------:R-:W-:Y:S01]  /*ce40*/  LEA.HI.X R3, R0.reuse, R131, R6, 0x5, P0 ;  /* 0x0000008300037211 */ /* 0x040fe200000f2c06 */
[----:B------:R-:W-:Y:S01]  /*ce50*/  IMAD.WIDE.U32 R130, R0, 0x30, R130 ;  /* 0x0000003000827825 */ /* 0x000fe200078e0082 */
[----:B------:R-:W-:-:S02]  /*ce60*/  ISETP.NE.AND P0, PT, RZ, UR4, PT ;  /* 0x00000004ff007c0c */ /* 0x000fc4000bf05270 */
[C---:B------:R-:W-:Y:S01]  /*ce70*/  LEA R20, P1, R7.reuse, c[0x0][0x160], 0x1 ;  /* 0x0000580007147a11 */ /* 0x040fe200078208ff */
[----:B------:R-:W-:Y:S01]  /*ce80*/  IMAD.IADD R14, R242, 0x1, -R125 ;  /* 0x00000001f20e7824 */ /* 0x000fe200078e0a7d */
[----:B------:R-:W-:Y:S02]  /*ce90*/  LEA R18, P4, R2, c[0x0][0x160], 0x1 ;  /* 0x0000580002127a11 */ /* 0x000fe400078808ff */
[----:B------:R-:W-:Y:S01]  /*cea0*/  LEA.HI.X R21, R7, c[0x0][0x164], R5, 0x1, P1 ;  /* 0x0000590007157a11 */ /* 0x000fe200008f0c05 */
[----:B------:R-:W-:Y:S01]  /*ceb0*/  IMAD R5, R6, 0x30, RZ ;  /* 0x0000003006057824 */ /* 0x000fe200078e02ff */
[----:B------:R-:W-:Y:S02]  /*cec0*/  ISETP.GE.AND P1, PT, R132, R14, PT ;  /* 0x0000000e8400720c */ /* 0x000fe40003f26270 */
[----:B------:R-:W-:Y:S01]  /*ced0*/  LEA R12, P2, R130, c[0x0][0x160], 0x1 ;  /* 0x00005800820c7a11 */ /* 0x000fe200078408ff */
[----:B------:R-:W-:Y:S01]  /*cee0*/  IMAD.IADD R5, R131, 0x1, R5 ;  /* 0x0000000183057824 */ /* 0x000fe200078e0205 */
[----:B------:R-:W-:-:S02]  /*cef0*/  LEA.HI.X R19, R2, c[0x0][0x164], R3, 0x1, P4 ;  /* 0x0000590002137a11 */ /* 0x000fc400020f0c03 */
[----:B------:R-:W-:Y:S02]  /*cf00*/  ISETP.GT.AND P1, PT, R48, -0x8, !P1 ;  /* 0xfffffff83000780c */ /* 0x000fe40004f24270 */
[----:B------:R-:W-:Y:S01]  /*cf10*/  LEA.HI.X R13, R130, c[0x0][0x164], R5, 0x1, P2 ;  /* 0x00005900820d7a11 */ /* 0x000fe200010f0c05 */
[----:B-----5:R-:W-:-:S04]  /*cf20*/  IMAD.IADD R0, R81, 0x1, R4 ;  /* 0x0000000151007824 */ /* 0x020fc800078e0204 */
[----:B------:R-:W-:-:S05]  /*cf30*/  IMAD R0, R120, R0, RZ ;  /* 0x0000000078007224 */ /* 0x000fca00078e02ff */
[----:B------:R-:W-:Y:S02]  /*cf40*/  SHF.R.S32.HI R6, RZ, 0x1f, R0 ;  /* 0x0000001fff067819 */ /* 0x000fe40000011400 */
[CC--:B------:R-:W-:Y:S02]  /*cf50*/  IADD3 R4, P6, R121.reuse, R0.reuse, RZ ;  /* 0x0000000079047210 */ /* 0x0c0fe40007fde0ff */
[----:B------:R-:W-:Y:S02]  /*cf60*/  IADD3 R0, P5, R16, R0, RZ ;  /* 0x0000000010007210 */ /* 0x000fe40007fbe0ff */
[----:B------:R-:W-:-:S03]  /*cf70*/  LEA.HI.X.SX32 R121, R121, R6, 0x1, P6 ;  /* 0x0000000679797211 */ /* 0x000fc600030f0eff */
[----:B------:R-:W-:Y:S01]  /*cf80*/  IMAD.X R2, R17, 0x1, R6, P5 ;  /* 0x0000000111027824 */ /* 0x000fe200028e0606 */
[----:B------:R-:W-:Y:S05]  /*cf90*/  @!P0 BRA `(.L_x_4329) ;  /* 0x000035d000008947 */ /* 0x000fea0003800000 */
[C---:B------:R-:W-:Y:S01]  /*cfa0*/  IMAD.SHL.U32 R8, R4.reuse, 0x2, RZ ;  /* 0x0000000204087824 */ /* 0x040fe200078e00ff */
[----:B------:R-:W-:Y:S01]  /*cfb0*/  SHF.L.U64.HI R121, R4, 0x1, R121 ;  /* 0x0000000104797819 */ /* 0x000fe20000010279 */
[----:B------:R-:W-:Y:S03]  /*cfc0*/  BSSY B1, `(.L_x_4330) ;  /* 0x00000d6000017945 */ /* 0x000fe60003800000 */
[C---:B------:R-:W-:Y:S02]  /*cfd0*/  IADD3 R10, P2, R8.reuse, c[0x0][0x2a8], RZ ;  /* 0x0000aa00080a7a10 */ /* 0x040fe40007f5e0ff */
[----:B------:R-:W-:Y:S02]  /*cfe0*/  IADD3 R8, P0, R8, c[0x0][0x2b0], RZ ;  /* 0x0000ac0008087a10 */ /* 0x000fe40007f1e0ff */
[----:B------:R-:W-:-:S02]  /*cff0*/  IADD3.X R11, R121, c[0x0][0x2ac], RZ, P2, !PT ;  /* 0x0000ab00790b7a10 */ /* 0x000fc400017fe4ff */
[----:B------:R-:W-:Y:S01]  /*d000*/  IADD3.X R9, R121, c[0x0][0x2b4], RZ, P0, !PT ;  /* 0x0000ad0079097a10 */ /* 0x000fe200007fe4ff */
[----:B------:R-:W-:Y:S05]  /*d010*/  @!P1 BRA `(.L_x_4331) ;  /* 0x00000d0000009947 */ /* 0x000fea0003800000 */
[----:B------:R1:W5:Y:S01]  /*d020*/  LDG.E.128 R24, [R22.64] ;  /* 0x0000000616187981 */ /* 0x000362000c1e1d00 */
[----:B------:R-:W-:Y:S01]  /*d030*/  ISETP.GE.AND P0, PT, R16, c[0x0][0x230], PT ;  /* 0x00008c0010007a0c */ /* 0x000fe20003f06270 */
[----:B------:R-:W-:-:S12]  /*d040*/  BSSY B0, `(.L_x_4332) ;  /* 0x000002f000007945 */ /* 0x000fd80003800000 */
[----:B------:R-:W-:Y:S05]  /*d050*/  @P0 BRA `(.L_x_4333) ;  /* 0x000002d000000947 */ /* 0x000fea0003800000 */
[----:B--2---:R-:W2:Y:S04]  /*d060*/  LDG.E.64 R2, [R8.64] ;  /* 0x0000000608027981 */ /* 0x004ea8000c1e1b00 */
[----:B---3--:R-:W3:Y:S01]  /*d070*/  LDG.E.64 R4, [R10.64] ;  /* 0x000000060a047981 */ /* 0x008ee2000c1e1b00 */
[----:B-----5:R-:W-:Y:S01]  /*d080*/  MOV R30, R25 ;  /* 0x00000019001e7202 */ /* 0x020fe20000000f00 */
[--C-:B------:R-:W-:Y:S01]  /*d090*/  HADD2.F32 R28, -RZ, R27.reuse.H0_H0 ;  /* 0x2000001bff1c7230 */ /* 0x100fe20000004100 */
[----:B------:R-:W-:Y:S01]  /*d0a0*/  MOV R0, R24 ;  /* 0x0000001800007202 */ /* 0x000fe20000000f00 */
[----:B------:R-:W-:Y:S01]  /*d0b0*/  HADD2.F32 R27, -RZ, R27.H1_H1 ;  /* 0x3000001bff1b7230 */ /* 0x000fe20000004100 */
[----:B------:R-:W-:Y:S01]  /*d0c0*/  MOV R29, R26 ;  /* 0x0000001a001d7202 */ /* 0x000fe20000000f00 */
[----:B------:R-:W-:-:S02]  /*d0d0*/  HADD2.F32 R31, -RZ, R30.H0_H0 ;  /* 0x2000001eff1f7230 */ /* 0x000fc40000004100 */
[----:B------:R-:W-:Y:S02]  /*d0e0*/  HADD2.F32 R30, -RZ, R30.H1_H1 ;  /* 0x3000001eff1e7230 */ /* 0x000fe40000004100 */
[----:B--2---:R-:W-:Y:S02]  /*d0f0*/  HADD2.F32 R15, -RZ, R2.H1_H1 ;  /* 0x30000002ff0f7230 */ /* 0x004fe40000004100 */
[----:B------:R-:W-:Y:S02]  /*d100*/  HADD2.F32 R6, -RZ, R3.H1_H1 ;  /* 0x30000003ff067230 */ /* 0x000fe40000004100 */
[----:B---3--:R-:W-:Y:S01]  /*d110*/  HADD2.F32 R26, -RZ, R4.H1_H1 ;  /* 0x30000004ff1a7230 */ /* 0x008fe20000004100 */
[-C--:B------:R-:W-:Y:S01]  /*d120*/  FMUL.FTZ R24, R30, R15.reuse ;  /* 0x0000000f1e187220 */ /* 0x080fe20000410000 */
[----:B------:R-:W-:Y:S01]  /*d130*/  HADD2.F32 R25, -RZ, R5.H1_H1 ;  /* 0x30000005ff197230 */ /* 0x000fe20000004100 */
[-C--:B------:R-:W-:Y:S01]  /*d140*/  FMUL.FTZ R7, R27, R6.reuse ;  /* 0x000000061b077220 */ /* 0x080fe20000410000 */
[----:B------:R-:W-:Y:S01]  /*d150*/  HADD2.F32 R2, -RZ, R2.H0_H0 ;  /* 0x20000002ff027230 */ /* 0x000fe20000004100 */
[C---:B------:R-:W-:Y:S01]  /*d160*/  FMUL.FTZ R15, R31.reuse, R15 ;  /* 0x0000000f1f0f7220 */ /* 0x040fe20000410000 */
[----:B------:R-:W-:Y:S01]  /*d170*/  HADD2.F32 R3, -RZ, R3.H0_H0 ;  /* 0x20000003ff037230 */ /* 0x000fe20000004100 */
[----:B------:R-:W-:Y:S01]  /*d180*/  FMUL.FTZ R6, R28, R6 ;  /* 0x000000061c067220 */ /* 0x000fe20000410000 */
[----:B------:R-:W-:Y:S01]  /*d190*/  HADD2.F32 R4, -RZ, R4.H0_H0 ;  /* 0x20000004ff047230 */ /* 0x000fe20000004100 */
[----:B------:R-:W-:-:S02]  /*d1a0*/  FFMA.FTZ R24, R31, R26, -R24 ;  /* 0x0000001a1f187223 */ /* 0x000fc40000010818 */
[----:B------:R-:W-:Y:S01]  /*d1b0*/  FFMA.FTZ R15, R30, R26, R15 ;  /* 0x0000001a1e0f7223 */ /* 0x000fe2000001000f */
[--C-:B------:R-:W-:Y:S01]  /*d1c0*/  HADD2.F32 R26, -RZ, R0.reuse.H1_H1 ;  /* 0x30000000ff1a7230 */ /* 0x100fe20000004100 */
[-C--:B------:R-:W-:Y:S02]  /*d1d0*/  FFMA.FTZ R7, R28, R25.reuse, -R7 ;  /* 0x000000191c077223 */ /* 0x080fe40000010807 */
[----:B------:R-:W-:Y:S01]  /*d1e0*/  FFMA.FTZ R6, R27, R25, R6 ;  /* 0x000000191b067223 */ /* 0x000fe20000010006 */
[----:B------:R-:W-:Y:S01]  /*d1f0*/  HADD2.F32 R25, -RZ, R0.H0_H0 ;  /* 0x20000000ff197230 */ /* 0x000fe20000004100 */
[----:B------:R-:W-:Y:S01]  /*d200*/  F2FP.PACK_AB R24, R15, R24 ;  /* 0x000000180f18723e */ /* 0x000fe200000000ff */
[--C-:B------:R-:W-:Y:S02]  /*d210*/  HADD2.F32 R0, -RZ, R29.reuse.H0_H0 ;  /* 0x2000001dff007230 */ /* 0x100fe40000004100 */
[----:B------:R-:W-:Y:S01]  /*d220*/  HADD2.F32 R29, -RZ, R29.H1_H1 ;  /* 0x3000001dff1d7230 */ /* 0x000fe20000004100 */
[-C--:B------:R-:W-:Y:S01]  /*d230*/  FMUL.FTZ R28, R25, R2.reuse ;  /* 0x00000002191c7220 */ /* 0x080fe20000410000 */
[----:B------:R-:W-:Y:S01]  /*d240*/  HADD2.F32 R27, -RZ, R5.H0_H0 ;  /* 0x20000005ff1b7230 */ /* 0x000fe20000004100 */
[----:B------:R-:W-:Y:S01]  /*d250*/  FMUL.FTZ R5, R26, R2 ;  /* 0x000000021a057220 */ /* 0x000fe20000410000 */
[----:B------:R-:W-:Y:S01]  /*d260*/  F2FP.PACK_AB R6, R6, R7 ;  /* 0x000000070606723e */ /* 0x000fe200000000ff */
[----:B------:R-:W-:-:S02]  /*d270*/  FMUL.FTZ R2, R29, R3 ;  /* 0x000000031d027220 */ /* 0x000fc40000410000 */
[----:B------:R-:W-:Y:S02]  /*d280*/  FMUL.FTZ R3, R0, R3 ;  /* 0x0000000300037220 */ /* 0x000fe40000410000 */
[----:B------:R-:W-:Y:S01]  /*d290*/  FFMA.FTZ R5, R25, R4, -R5 ;  /* 0x0000000419057223 */ /* 0x000fe20000010805 */
[----:B------:R-:W-:Y:S01]  /*d2a0*/  MOV R25, R24 ;  /* 0x0000001800197202 */ /* 0x000fe20000000f00 */
[----:B------:R-:W-:Y:S02]  /*d2b0*/  FFMA.FTZ R28, R26, R4, R28 ;  /* 0x000000041a1c7223 */ /* 0x000fe4000001001c */
[-C--:B------:R-:W-:Y:S02]  /*d2c0*/  FFMA.FTZ R2, R0, R27.reuse, -R2 ;  /* 0x0000001b00027223 */ /* 0x080fe40000010802 */
[----:B------:R-:W-:Y:S01]  /*d2d0*/  FFMA.FTZ R3, R29, R27, R3 ;  /* 0x0000001b1d037223 */ /* 0x000fe20000010003 */
[----:B------:R-:W-:Y:S02]  /*d2e0*/  F2FP.PACK_AB R5, R28, R5 ;  /* 0x000000051c05723e */ /* 0x000fe400000000ff */
[----:B------:R-:W-:-:S02]  /*d2f0*/  MOV R27, R6 ;  /* 0x00000006001b7202 */ /* 0x000fc40000000f00 */
[----:B------:R-:W-:Y:S02]  /*d300*/  F2FP.PACK_AB R2, R3, R2 ;  /* 0x000000020302723e */ /* 0x000fe400000000ff */
[----:B------:R-:W-:Y:S02]  /*d310*/  MOV R24, R5 ;  /* 0x0000000500187202 */ /* 0x000fe40000000f00 */
[----:B------:R-:W-:Y:S02]  /*d320*/  MOV R26, R2 ;  /* 0x00000002001a7202 */ /* 0x000fe40000000f00 */
.L_x_4333:
[----:B------:R-:W-:Y:S05]  /*d330*/  BSYNC B0 ;  /* 0x0000000000007941 */ /* 0x000fea0003800000 */
.L_x_4332:
[----:B------:R1:W5:Y:S01]  /*d340*/  LDG.E.128 R28, [R22.64+0x80] ;  /* 0x00008006161c7981 */ /* 0x000362000c1e1d00 */
[----:B------:R-:W-:Y:S01]  /*d350*/  IADD3 R0, R16, 0x40, RZ ;  /* 0x0000004010007810 */ /* 0x000fe20007ffe0ff */
[----:B------:R-:W-:Y:S02]  /*d360*/  BSSY B0, `(.L_x_4334) ;  /* 0x0000031000007945 */ /* 0x000fe40003800000 */
[----:B-----5:R1:W-:Y:S01]  /*d370*/  STS.128 [R248], R24 ;  /* 0x00000018f8007388 */ /* 0x0203e20000000c00 */
[----:B------:R-:W-:-:S13]  /*d380*/  ISETP.GE.AND P0, PT, R0, c[0x0][0x230], PT ;  /* 0x00008c0000007a0c */ /* 0x000fda0003f06270 */
[----:B------:R-:W-:Y:S05]  /*d390*/  @P0 BRA `(.L_x_4335) ;  /* 0x000002d000000947 */ /* 0x000fea0003800000 */
[----:B------:R-:W5:Y:S04]  /*d3a0*/  LDG.E.64 R2, [R8.64+0x40] ;  /* 0x0000400608027981 */ /* 0x000f68000c1e1b00 */
[----:B--2---:R-:W2:Y:S01]  /*d3b0*/  LDG.E.64 R4, [R10.64+0x40] ;  /* 0x000040060a047981 */ /* 0x004ea2000c1e1b00 */
[----:B------:R-:W-:Y:S02]  /*d3c0*/  MOV R6, R29 ;  /* 0x0000001d00067202 */ /* 0x000fe40000000f00 */
[----:B-1----:R-:W-:Y:S02]  /*d3d0*/  MOV R27, R31 ;  /* 0x0000001f001b7202 */ /* 0x002fe40000000f00 */
[----:B------:R-:W-:Y:S01]  /*d3e0*/  MOV R0, R28 ;  /* 0x0000001c00007202 */ /* 0x000fe20000000f00 */
[--C-:B------:R-:W-:Y:S01]  /*d3f0*/  HADD2.F32 R31, -RZ, R6.reuse.H0_H0 ;  /* 0x20000006ff1f7230 */ /* 0x100fe20000004100 */
[----:B------:R-:W-:Y:S01]  /*d400*/  MOV R29, R30 ;  /* 0x0000001e001d7202 */ /* 0x000fe20000000f00 */
[----:B------:R-:W-:-:S02]  /*d410*/  HADD2.F32 R30, -RZ, R6.H1_H1 ;  /* 0x30000006ff1e7230 */ /* 0x000fc40000004100 */
[--C-:B------:R-:W-:Y:S02]  /*d420*/  HADD2.F32 R28, -RZ, R27.reuse.H0_H0 ;  /* 0x2000001bff1c7230 */ /* 0x100fe40000004100 */
[----:B------:R-:W-:Y:S02]  /*d430*/  HADD2.F32 R27, -RZ, R27.H1_H1 ;  /* 0x3000001bff1b7230 */ /* 0x000fe40000004100 */
[----:B-----5:R-:W-:Y:S02]  /*d440*/  HADD2.F32 R15, -RZ, R2.H1_H1 ;  /* 0x30000002ff0f7230 */ /* 0x020fe40000004100 */
[----:B------:R-:W-:Y:S02]  /*d450*/  HADD2.F32 R6, -RZ, R3.H1_H1 ;  /* 0x30000003ff067230 */ /* 0x000fe40000004100 */
[----:B--2---:R-:W-:Y:S01]  /*d460*/  HADD2.F32 R26, -RZ, R4.H1_H1 ;  /* 0x30000004ff1a7230 */ /* 0x004fe20000004100 */
        /* <DEDUP_REMOVED lines=22> */
[C---:B------:R-:W-:Y:S01]  /*d5d0*/  FMUL.FTZ R3, R0.reuse, R3 ;  /* 0x0000000300037220 */ /* 0x040fe20000410000 */
[----:B------:R-:W-:Y:S01]  /*d5e0*/  MOV R31, R6 ;  /* 0x00000006001f7202 */ /* 0x000fe20000000f00 */
[-C--:B------:R-:W-:Y:S02]  /*d5f0*/  FFMA.FTZ R2, R0, R27.reuse, -R2 ;  /* 0x0000001b00027223 */ /* 0x080fe40000010802 */
[----:B------:R-:W-:Y:S01]  /*d600*/  FFMA.FTZ R3, R29, R27, R3 ;  /* 0x0000001b1d037223 */ /* 0x000fe20000010003 */
[----:B------:R-:W-:Y:S01]  /*d610*/  MOV R29, R15 ;  /* 0x0000000f001d7202 */ /* 0x000fe20000000f00 */
[-C--:B------:R-:W-:Y:S02]  /*d620*/  FFMA.FTZ R5, R25, R4.reuse, -R5 ;  /* 0x0000000419057223 */ /* 0x080fe40000010805 */
[----:B------:R-:W-:Y:S01]  /*d630*/  FFMA.FTZ R28, R26, R4, R28 ;  /* 0x000000041a1c7223 */ /* 0x000fe2000001001c */
[----:B------:R-:W-:-:S04]  /*d640*/  F2FP.PACK_AB R2, R3, R2 ;  /* 0x000000020302723e */ /* 0x000fc800000000ff */
[----:B------:R-:W-:Y:S02]  /*d650*/  F2FP.PACK_AB R28, R28, R5 ;  /* 0x000000051c1c723e */ /* 0x000fe400000000ff */
[----:B------:R-:W-:Y:S02]  /*d660*/  MOV R30, R2 ;  /* 0x00000002001e7202 */ /* 0x000fe40000000f00 */
.L_x_4335:
[----:B------:R-:W-:Y:S05]  /*d670*/  BSYNC B0 ;  /* 0x0000000000007941 */ /* 0x000fea0003800000 */
.L_x_4334:
[----:B-1----:R1:W5:Y:S01]  /*d680*/  LDG.E.128 R24, [R22.64+0x100] ;  /* 0x0001000616187981 */ /* 0x002362000c1e1d00 */
[----:B------:R-:W-:Y:S01]  /*d690*/  IADD3 R0, R16, 0x80, RZ ;  /* 0x0000008010007810 */ /* 0x000fe20007ffe0ff */
[----:B------:R-:W-:Y:S02]  /*d6a0*/  BSSY B0, `(.L_x_4336) ;  /* 0x0000031000007945 */ /* 0x000fe40003800000 */
[----:B------:R1:W-:Y:S01]  /*d6b0*/  STS.128 [R248+0x2000], R28 ;  /* 0x0020001cf8007388 */ /* 0x0003e20000000c00 */
[----:B------:R-:W-:-:S13]  /*d6c0*/  ISETP.GE.AND P0, PT, R0, c[0x0][0x230], PT ;  /* 0x00008c0000007a0c */ /* 0x000fda0003f06270 */
[----:B------:R-:W-:Y:S05]  /*d6d0*/  @P0 BRA `(.L_x_4337) ;  /* 0x000002d000000947 */ /* 0x000fea0003800000 */
[----:B--2---:R-:W2:Y:S04]  /*d6e0*/  LDG.E.64 R2, [R8.64+0x80] ;  /* 0x0000800608027981 */ /* 0x004ea8000c1e1b00 */
[----:B---3--:R-:W3:Y:S01]  /*d6f0*/  LDG.E.64 R4, [R10.64+0x80] ;  /* 0x000080060a047981 */ /* 0x008ee2000c1e1b00 */
[----:B-1---5:R-:W-:Y:S01]  /*d700*/  MOV R30, R25 ;  /* 0x00000019001e7202 */ /* 0x022fe20000000f00 */
        /* <DEDUP_REMOVED lines=42> */
.L_x_4337:
[----:B------:R-:W-:Y:S05]  /*d9b0*/  BSYNC B0 ;  /* 0x0000000000007941 */ /* 0x000fea0003800000 */
.L_x_4336:
[----:B-1----:R1:W5:Y:S01]  /*d9c0*/  LDG.E.128 R28, [R22.64+0x180] ;  /* 0x00018006161c7981 */ /* 0x002362000c1e1d00 */
[----:B------:R-:W-:Y:S01]  /*d9d0*/  IADD3 R0, R16, 0xc0, RZ ;  /* 0x000000c010007810 */ /* 0x000fe20007ffe0ff */
[----:B------:R-:W-:Y:S02]  /*d9e0*/  BSSY B0, `(.L_x_4338) ;  /* 0x0000032000007945 */ /* 0x000fe40003800000 */
[----:B-----5:R1:W-:Y:S01]  /*d9f0*/  STS.128 [R248+0x4000], R24 ;  /* 0x00400018f8007388 */ /* 0x0203e20000000c00 */
        /* <DEDUP_REMOVED lines=36> */
[----:B------:R-:W-:Y:S01]  /*dc40*/  FMUL.FTZ R2, R27, R3 ;  /* 0x000000031b027220 */ /* 0x000fe20000410000 */
[----:B------:R-:W-:Y:S01]  /*dc50*/  MOV R29, R15 ;  /* 0x0000000f001d7202 */ /* 0x000fe20000000f00 */
[----:B------:R-:W-:Y:S01]  /*dc60*/  FMUL.FTZ R3, R0, R3 ;  /* 0x0000000300037220 */ /* 0x000fe20000410000 */
[----:B------:R-:W-:Y:S01]  /*dc70*/  MOV R31, R6 ;  /* 0x00000006001f7202 */ /* 0x000fe20000000f00 */
[----:B------:R-:W-:-:S02]  /*dc80*/  FFMA.FTZ R5, R23, R4, -R5 ;  /* 0x0000000417057223 */ /* 0x000fc40000010805 */
[----:B------:R-:W-:Y:S02]  /*dc90*/  FFMA.FTZ R26, R24, R4, R26 ;  /* 0x00000004181a7223 */ /* 0x000fe4000001001a */
[-C--:B------:R-:W-:Y:S02]  /*dca0*/  FFMA.FTZ R2, R0, R25.reuse, -R2 ;  /* 0x0000001900027223 */ /* 0x080fe40000010802 */
[----:B------:R-:W-:Y:S01]  /*dcb0*/  FFMA.FTZ R3, R27, R25, R3 ;  /* 0x000000191b037223 */ /* 0x000fe20000010003 */
[----:B------:R-:W-:-:S04]  /*dcc0*/  F2FP.PACK_AB R5, R26, R5 ;  /* 0x000000051a05723e */ /* 0x000fc800000000ff */
[----:B------:R-:W-:Y:S02]  /*dcd0*/  F2FP.PACK_AB R2, R3, R2 ;  /* 0x000000020302723e */ /* 0x000fe400000000ff */
[----:B------:R-:W-:Y:S02]  /*dce0*/  MOV R28, R5 ;  /* 0x00000005001c7202 */ /* 0x000fe40000000f00 */
[----:B------:R-:W-:Y:S02]  /*dcf0*/  MOV R30, R2 ;  /* 0x00000002001e7202 */ /* 0x000fe40000000f00 */
.L_x_4339:
[----:B------:R-:W-:Y:S05]  /*dd00*/  BSYNC B0 ;  /* 0x0000000000007941 */ /* 0x000fea0003800000 */
.L_x_4338:
[----:B------:R1:W-:Y:S02]  /*dd10*/  STS.128 [R248+0x6000], R28 ;  /* 0x0060001cf8007388 */ /* 0x0003e40000000c00 */
.L_x_4331:
[----:B------:R-:W-:Y:S05]  /*dd20*/  BSYNC B1 ;  /* 0x0000000000017941 */ /* 0x000fea0003800000 */
.L_x_4330:
[----:B------:R-:W-:Y:S01]  /*dd30*/  IADD3 R3, R132, 0x10, RZ ;  /* 0x0000001084037810 */ /* 0x000fe20007ffe0ff */
[----:B------:R-:W-:Y:S03]  /*dd40*/  BSSY B1, `(.L_x_4340) ;  /* 0x00000d6000017945 */ /* 0x000fe60003800000 */
[----:B------:R-:W-:-:S04]  /*dd50*/  ISETP.GE.AND P0, PT, R3, R14, PT ;  /* 0x0000000e0300720c */ /* 0x000fc80003f06270 */
[----:B------:R-:W-:-:S13]  /*dd60*/  ISETP.LT.OR P0, PT, R48, -0x87, P0 ;  /* 0xffffff793000780c */ /* 0x000fda0000701670 */
[----:B------:R-:W-:Y:S05]  /*dd70*/  @P0 BRA `(.L_x_4341) ;  /* 0x00000d2000000947 */ /* 0x000fea0003800000 */
[----:B-1----:R1:W5:Y:S01]  /*dd80*/  LDG.E.128 R24, [R20.64] ;  /* 0x0000000614187981 */ /* 0x002362000c1e1d00 */
[----:B------:R-:W-:Y:S01]  /*dd90*/  ISETP.GE.AND P0, PT, R16, c[0x0][0x230], PT ;  /* 0x00008c0010007a0c */ /* 0x000fe20003f06270 */
[----:B------:R-:W-:-:S12]  /*dda0*/  BSSY B0, `(.L_x_4342) ;  /* 0x0000030000007945 */ /* 0x000fd80003800000 */
[----:B------:R-:W-:Y:S05]  /*ddb0*/  @P0 BRA `(.L_x_4343) ;  /* 0x000002e000000947 */ /* 0x000fea0003800000 */
[----:B--2---:R-:W2:Y:S04]  /*ddc0*/  LDG.E.64 R4, [R8.64] ;  /* 0x0000000608047981 */ /* 0x004ea8000c1e1b00 */
[----:B---3--:R-:W3:Y:S01]  /*ddd0*/  LDG.E.64 R6, [R10.64] ;  /* 0x000000060a067981 */ /* 0x008ee2000c1e1b00 */
[----:B-----5:R-:W-:Y:S02]  /*dde0*/  MOV R29, R25 ;  /* 0x00000019001d7202 */ /* 0x020fe40000000f00 */
[----:B------:R-:W-:Y:S02]  /*ddf0*/  MOV R2, R27 ;  /* 0x0000001b00027202 */ /* 0x000fe40000000f00 */
[----:B------:R-:W-:Y:S01]  /*de00*/  MOV R28, R26 ;  /* 0x0000001a001c7202 */ /* 0x000fe20000000f00 */
[----:B------:R-:W-:Y:S01]  /*de10*/  HADD2.F32 R30, -RZ, R29.H0_H0 ;  /* 0x2000001dff1e7230 */ /* 0x000fe20000004100 */
[----:B------:R-:W-:Y:S01]  /*de20*/  MOV R0, R24 ;  /* 0x0000001800007202 */ /* 0x000fe20000000f00 */
[----:B------:R-:W-:-:S02]  /*de30*/  HADD2.F32 R27, -RZ, R2.H0_H0 ;  /* 0x20000002ff1b7230 */ /* 0x000fc40000004100 */
[----:B------:R-:W-:Y:S02]  /*de40*/  HADD2.F32 R26, -RZ, R2.H1_H1 ;  /* 0x30000002ff1a7230 */ /* 0x000fe40000004100 */
        /* <DEDUP_REMOVED lines=13> */
[----:B------:R-:W-:Y:S01]  /*df20*/  HADD2.F32 R7, -RZ, R7.H0_H0 ;  /* 0x20000007ff077230 */ /* 0x000fe20000004100 */
[----:B------:R-:W-:Y:S01]  /*df30*/  FFMA.FTZ R24, R22, R29, R24 ;  /* 0x0000001d16187223 */ /* 0x000fe20000010018 */
[----:B------:R-:W-:Y:S01]  /*df40*/  HADD2.F32 R22, -RZ, R0.H1_H1 ;  /* 0x30000000ff167230 */ /* 0x000fe20000004100 */
[----:B------:R-:W-:-:S02]  /*df50*/  FFMA.FTZ R23, R15, R27, -R23 ;  /* 0x0000001b0f177223 */ /* 0x000fc40000010817 */
[----:B------:R-:W-:Y:S01]  /*df60*/  FFMA.FTZ R2, R15, R26, R2 ;  /* 0x0000001a0f027223 */ /* 0x000fe20000010002 */
[----:B------:R-:W-:Y:S01]  /*df70*/  HADD2.F32 R15, -RZ, R0.H0_H0 ;  /* 0x20000000ff0f7230 */ /* 0x000fe20000004100 */
[----:B------:R-:W-:Y:S01]  /*df80*/  FMUL.FTZ R26, R4, R22 ;  /* 0x00000016041a7220 */ /* 0x000fe20000410000 */
[--C-:B------:R-:W-:Y:S01]  /*df90*/  HADD2.F32 R0, -RZ, R28.reuse.H0_H0 ;  /* 0x2000001cff007230 */ /* 0x100fe20000004100 */
[----:B------:R-:W-:Y:S01]  /*dfa0*/  F2FP.PACK_AB R24, R24, R25 ;  /* 0x000000191818723e */ /* 0x000fe200000000ff */
[----:B------:R-:W-:Y:S01]  /*dfb0*/  HADD2.F32 R28, -RZ, R28.H1_H1 ;  /* 0x3000001cff1c7230 */ /* 0x000fe20000004100 */
[----:B------:R-:W-:Y:S01]  /*dfc0*/  FMUL.FTZ R27, R4, R15 ;  /* 0x0000000f041b7220 */ /* 0x000fe20000410000 */
[----:B------:R-:W-:Y:S01]  /*dfd0*/  F2FP.PACK_AB R2, R2, R23 ;  /* 0x000000170202723e */ /* 0x000fe200000000ff */
[----:B------:R-:W-:Y:S01]  /*dfe0*/  FFMA.FTZ R26, R6, R15, -R26 ;  /* 0x0000000f061a7223 */ /* 0x000fe2000001081a */
[----:B------:R-:W-:Y:S01]  /*dff0*/  MOV R25, R24 ;  /* 0x0000001800197202 */ /* 0x000fe20000000f00 */
[----:B------:R-:W-:-:S02]  /*e000*/  FMUL.FTZ R4, R5, R28 ;  /* 0x0000001c05047220 */ /* 0x000fc40000410000 */
[----:B------:R-:W-:Y:S02]  /*e010*/  FMUL.FTZ R5, R5, R0 ;  /* 0x0000000005057220 */ /* 0x000fe40000410000 */
        /* <DEDUP_REMOVED lines=8> */
.L_x_4343:
[----:B------:R-:W-:Y:S05]  /*e0a0*/  BSYNC B0 ;  /* 0x0000000000007941 */ /* 0x000fea0003800000 */
.L_x_4342:
[----:B------:R1:W5:Y:S01]  /*e0b0*/  LDG.E.128 R28, [R20.64+0x80] ;  /* 0x00008006141c7981 */ /* 0x000362000c1e1d00 */
[----:B------:R-:W-:Y:S01]  /*e0c0*/  IADD3 R0, R16, 0x40, RZ ;  /* 0x0000004010007810 */ /* 0x000fe20007ffe0ff */
[----:B------:R-:W-:Y:S02]  /*e0d0*/  BSSY B0, `(.L_x_4344) ;  /* 0x0000031000007945 */ /* 0x000fe40003800000 */
[----:B-----5:R1:W-:Y:S01]  /*e0e0*/  STS.128 [R248+0x800], R24 ;  /* 0x00080018f8007388 */ /* 0x0203e20000000c00 */
[----:B------:R-:W-:-:S13]  /*e0f0*/  ISETP.GE.AND P0, PT, R0, c[0x0][0x230], PT ;  /* 0x00008c0000007a0c */ /* 0x000fda0003f06270 */
[----:B------:R-:W-:Y:S05]  /*e100*/  @P0 BRA `(.L_x_4345) ;  /* 0x000002d000000947 */ /* 0x000fea0003800000 */
[----:B------:R-:W5:Y:S04]  /*e110*/  LDG.E.64 R4, [R8.64+0x40] ;  /* 0x0000400608047981 */ /* 0x000f68000c1e1b00 */
[----:B--2---:R-:W2:Y:S01]  /*e120*/  LDG.E.64 R6, [R10.64+0x40] ;  /* 0x000040060a067981 */ /* 0x004ea2000c1e1b00 */
[----:B-1----:R-:W-:Y:S02]  /*e130*/  MOV R26, R31 ;  /* 0x0000001f001a7202 */ /* 0x002fe40000000f00 */
[----:B------:R-:W-:Y:S02]  /*e140*/  MOV R0, R28 ;  /* 0x0000001c00007202 */ /* 0x000fe40000000f00 */
[----:B------:R-:W-:Y:S01]  /*e150*/  MOV R28, R30 ;  /* 0x0000001e001c7202 */ /* 0x000fe20000000f00 */
[----:B------:R-:W-:-:S02]  /*e160*/  HADD2.F32 R30, -RZ, R29.H0_H0 ;  /* 0x2000001dff1e7230 */ /* 0x000fc40000004100 */
[--C-:B------:R-:W-:Y:S02]  /*e170*/  HADD2.F32 R27, -RZ, R26.reuse.H0_H0 ;  /* 0x2000001aff1b7230 */ /* 0x100fe40000004100 */
[----:B------:R-:W-:Y:S02]  /*e180*/  HADD2.F32 R29, -RZ, R29.H1_H1 ;  /* 0x3000001dff1d7230 */ /* 0x000fe40000004100 */
[----:B------:R-:W-:Y:S02]  /*e190*/  HADD2.F32 R26, -RZ, R26.H1_H1 ;  /* 0x3000001aff1a7230 */ /* 0x000fe40000004100 */
[----:B-----5:R-:W-:Y:S02]  /*e1a0*/  HADD2.F32 R24, -RZ, R4.H1_H1 ;  /* 0x30000004ff187230 */ /* 0x020fe40000004100 */
[----:B------:R-:W-:Y:S02]  /*e1b0*/  HADD2.F32 R2, -RZ, R5.H1_H1 ;  /* 0x30000005ff027230 */ /* 0x000fe40000004100 */
[----:B--2---:R-:W-:Y:S01]  /*e1c0*/  HADD2.F32 R22, -RZ, R6.H1_H1 ;  /* 0x30000006ff167230 */ /* 0x004fe20000004100 */
        /* <DEDUP_REMOVED lines=23> */
[C---:B------:R-:W-:Y:S01]  /*e340*/  FMUL.FTZ R4, R5.reuse, R28 ;  /* 0x0000001c05047220 */ /* 0x040fe20000410000 */
[----:B------:R-:W-:Y:S01]  /*e350*/  MOV R31, R2 ;  /* 0x00000002001f7202 */ /* 0x000fe20000000f00 */
[----:B------:R-:W-:-:S02]  /*e360*/  FMUL.FTZ R5, R5, R0 ;  /* 0x0000000005057220 */ /* 0x000fc40000410000 */
[----:B------:R-:W-:Y:S02]  /*e370*/  FFMA.FTZ R27, R6, R22, R27 ;  /* 0x00000016061b7223 */ /* 0x000fe4000001001b */
[C---:B------:R-:W-:Y:S02]  /*e380*/  FFMA.FTZ R4, R7.reuse, R0, -R4 ;  /* 0x0000000007047223 */ /* 0x040fe40000010804 */
[----:B------:R-:W-:Y:S01]  /*e390*/  FFMA.FTZ R5, R7, R28, R5 ;  /* 0x0000001c07057223 */ /* 0x000fe20000010005 */
[----:B------:R-:W-:-:S04]  /*e3a0*/  F2FP.PACK_AB R26, R27, R26 ;  /* 0x0000001a1b1a723e */ /* 0x000fc800000000ff */
[----:B------:R-:W-:Y:S02]  /*e3b0*/  F2FP.PACK_AB R4, R5, R4 ;  /* 0x000000040504723e */ /* 0x000fe400000000ff */
[----:B------:R-:W-:Y:S02]  /*e3c0*/  MOV R28, R26 ;  /* 0x0000001a001c7202 */ /* 0x000fe40000000f00 */
[----:B------:R-:W-:Y:S02]  /*e3d0*/  MOV R30, R4 ;  /* 0x00000004001e7202 */ /* 0x000fe40000000f00 */
.L_x_4345:
[----:B------:R-:W-:Y:S05]  /*e3e0*/  BSYNC B0 ;  /* 0x0000000000007941 */ /* 0x000fea0003800000 */
.L_x_4344:
        /* <DEDUP_REMOVED lines=8> */
[----:B-1---5:R-:W-:Y:S02]  /*e470*/  MOV R29, R25 ;  /* 0x00000019001d7202 */ /* 0x022fe40000000f00 */
        /* <DEDUP_REMOVED lines=43> */
.L_x_4347:
[----:B------:R-:W-:Y:S05]  /*e730*/  BSYNC B0 ;  /* 0x0000000000007941 */ /* 0x000fea0003800000 */
.L_x_4346:
[----:B-1----:R-:W5:Y:S01]  /*e740*/  LDG.E.128 R20, [R20.64+0x180] ;  /* 0x0001800614147981 */ /* 0x002f62000c1e1d00 */
        /* <DEDUP_REMOVED lines=10> */
[----:B------:R-:W-:Y:S01]  /*e7f0*/  HADD2.F32 R28, -RZ, R27.H0_H0 ;  /* 0x2000001bff1c7230 */ /* 0x000fe20000004100 */
[----:B------:R-:W-:Y:S01]  /*e800*/  MOV R0, R20 ;  /* 0x0000001400007202 */ /* 0x000fe20000000f00 */
[----:B------:R-:W-:-:S02]  /*e810*/  HADD2.F32 R25, -RZ, R24.H0_H0 ;  /* 0x20000018ff197230 */ /* 0x000fc40000004100 */
        /* <DEDUP_REMOVED lines=38> */
.L_x_4349:
[----:B------:R-:W-:Y:S05]  /*ea80*/  BSYNC B0 ;  /* 0x0000000000007941 */ /* 0x000fea0003800000 */
.L_x_4348:
[----:B------:R1:W-:Y:S02]  /*ea90*/  STS.128 [R248+0x6800], R20 ;  /* 0x00680014f8007388 */ /* 0x0003e40000000c00 */
.L_x_4341:
[----:B------:R-:W-:Y:S05]  /*eaa0*/  BSYNC B1 ;  /* 0x0000000000017941 */ /* 0x000fea0003800000 */
.L_x_4340:
        /* <DEDUP_REMOVED lines=22> */
[C---:B------:R-:W-:Y:S01]  /*ec10*/  FMUL.FTZ R24, R23.reuse, R28 ;  /* 0x0000001c17187220 */ /* 0x040fe20000410000 */
[----:B------:R-:W-:Y:S01]  /*ec20*/  HADD2.F32 R20, -RZ, R7.H1_H1 ;  /* 0x30000007ff147230 */ /* 0x000fe20000004100 */
[C---:B------:R-:W-:Y:S01]  /*ec30*/  FMUL.FTZ R22, R2.reuse, R25 ;  /* 0x0000001902167220 */ /* 0x040fe20000410000 */
        /* <DEDUP_REMOVED lines=12> */
[C---:B------:R-:W-:Y:S01]  /*ed00*/  FMUL.FTZ R25, R4.reuse, R21 ;  /* 0x0000001504197220 */ /* 0x040fe20000410000 */
[--C-:B------:R-:W-:Y:S01]  /*ed10*/  HADD2.F32 R0, -RZ, R27.reuse.H0_H0 ;  /* 0x2000001bff007230 */ /* 0x100fe20000004100 */
[----:B------:R-:W-:Y:S01]  /*ed20*/  F2FP.PACK_AB R23, R23, R24 ;  /* 0x000000181717723e */ /* 0x000fe200000000ff */
[----:B------:R-:W-:Y:S01]  /*ed30*/  HADD2.F32 R27, -RZ, R27.H1_H1 ;  /* 0x3000001bff1b7230 */ /* 0x000fe20000004100 */
[----:B------:R-:W-:Y:S01]  /*ed40*/  FMUL.FTZ R26, R4, R20 ;  /* 0x00000014041a7220 */ /* 0x000fe20000410000 */
[----:B------:R-:W-:Y:S01]  /*ed50*/  F2FP.PACK_AB R22, R2, R22 ;  /* 0x000000160216723e */ /* 0x000fe200000000ff */
[----:B------:R-:W-:Y:S02]  /*ed60*/  FFMA.FTZ R25, R6, R20, -R25 ;  /* 0x0000001406197223 */ /* 0x000fe40000010819 */
[----:B------:R-:W-:-:S02]  /*ed70*/  FMUL.FTZ R4, R5, R27 ;  /* 0x0000001b05047220 */ /* 0x000fc40000410000 */
[-C--:B------:R-:W-:Y:S02]  /*ed80*/  FMUL.FTZ R5, R5, R0.reuse ;  /* 0x0000000005057220 */ /* 0x080fe40000410000 */
[----:B------:R-:W-:Y:S01]  /*ed90*/  FFMA.FTZ R26, R6, R21, R26 ;  /* 0x00000015061a7223 */ /* 0x000fe2000001001a */
[----:B------:R-:W-:Y:S01]  /*eda0*/  MOV R21, R23 ;  /* 0x0000001700157202 */ /* 0x000fe20000000f00 */
[C---:B------:R-:W-:Y:S01]  /*edb0*/  FFMA.FTZ R4, R7.reuse, R0, -R4 ;  /* 0x0000000007047223 */ /* 0x040fe20000010804 */
[----:B------:R-:W-:Y:S01]  /*edc0*/  MOV R23, R22 ;  /* 0x0000001600177202 */ /* 0x000fe20000000f00 */
[----:B------:R-:W-:Y:S01]  /*edd0*/  FFMA.FTZ R5, R7, R27, R5 ;  /* 0x0000001b07057223 */ /* 0x000fe20000010005 */
[----:B------:R-:W-:-:S04]  /*ede0*/  F2FP.PACK_AB R25, R26, R25 ;  /* 0x000000191a19723e */ /* 0x000fc800000000ff */
[----:B------:R-:W-:Y:S02]  /*edf0*/  F2FP.PACK_AB R4, R5, R4 ;  /* 0x000000040504723e */ /* 0x000fe400000000ff */
[----:B------:R-:W-:Y:S02]  /*ee00*/  MOV R20, R25 ;  /* 0x0000001900147202 */ /* 0x000fe40000000f00 */
[----:B------:R-:W-:Y:S02]  /*ee10*/  MOV R22, R4 ;  /* 0x0000000400167202 */ /* 0x000fe40000000f00 */
.L_x_4353:
[----:B------:R-:W-:Y:S05]  /*ee20*/  BSYNC B0 ;  /* 0x0000000000007941 */ /* 0x000fea0003800000 */
.L_x_4352:
        /* <DEDUP_REMOVED lines=9> */
[----:B------:R-:W-:Y:S02]  /*eec0*/  MOV R25, R27 ;  /* 0x0000001b00197202 */ /* 0x000fe40000000f00 */
[----:B------:R-:W-:Y:S01]  /*eed0*/  MOV R27, R26 ;  /* 0x0000001a001b7202 */ /* 0x000fe20000000f00 */
[----:B------:R-:W-:Y:S01]  /*eee0*/  HADD2.F32 R29, -RZ, R28.H0_H0 ;  /* 0x2000001cff1d7230 */ /* 0x000fe20000004100 */
[----:B------:R-:W-:Y:S01]  /*eef0*/  MOV R0, R24 ;  /* 0x0000001800007202 */ /* 0x000fe20000000f00 */
[----:B------:R-:W-:-:S02]  /*ef00*/  HADD2.F32 R26, -RZ, R25.H0_H0 ;  /* 0x20000019ff1a7230 */ /* 0x000fc40000004100 */
[----:B------:R-:W-:Y:S02]  /*ef10*/  HADD2.F32 R28, -RZ, R28.H1_H1 ;  /* 0x3000001cff1c7230 */ /* 0x000fe40000004100 */
[----:B------:R-:W-:Y:S02]  /*ef20*/  HADD2.F32 R25, -RZ, R25.H1_H1 ;  /* 0x30000019ff197230 */ /* 0x000fe40000004100 */
[----:B-1---5:R-:W-:Y:S02]  /*ef30*/  HADD2.F32 R23, -RZ, R4.H1_H1 ;  /* 0x30000004ff177230 */ /* 0x022fe40000004100 */
[----:B------:R-:W-:Y:S02]  /*ef40*/  HADD2.F32 R2, -RZ, R5.H1_H1 ;  /* 0x30000005ff027230 */ /* 0x000fe40000004100 */
[----:B--2---:R-:W-:Y:S01]  /*ef50*/  HADD2.F32 R21, -RZ, R6.H1_H1 ;  /* 0x30000006ff157230 */ /* 0x004fe20000004100 */
        /* <DEDUP_REMOVED lines=15> */
[CC--:B------:R-:W-:Y:S01]  /*f050*/  FMUL.FTZ R25, R4.reuse, R21.reuse ;  /* 0x0000001504197220 */ /* 0x0c0fe20000410000 */
[--C-:B------:R-:W-:Y:S01]  /*f060*/  HADD2.F32 R0, -RZ, R27.reuse.H0_H0 ;  /* 0x2000001bff007230 */ /* 0x100fe20000004100 */
[----:B------:R-:W-:Y:S01]  /*f070*/  F2FP.PACK_AB R24, R23, R24 ;  /* 0x000000181718723e */ /* 0x000fe200000000ff */
[----:B------:R-:W-:Y:S01]  /*f080*/  HADD2.F32 R27, -RZ, R27.H1_H1 ;  /* 0x3000001bff1b7230 */ /* 0x000fe20000004100 */
[----:B------:R-:W-:Y:S01]  /*f090*/  FMUL.FTZ R26, R4, R20 ;  /* 0x00000014041a7220 */ /* 0x000fe20000410000 */
[----:B------:R-:W-:Y:S01]  /*f0a0*/  F2FP.PACK_AB R2, R2, R22 ;  /* 0x000000160202723e */ /* 0x000fe200000000ff */
[C---:B------:R-:W-:Y:S02]  /*f0b0*/  FFMA.FTZ R25, R6.reuse, R20, -R25 ;  /* 0x0000001406197223 */ /* 0x040fe40000010819 */
[----:B------:R-:W-:-:S02]  /*f0c0*/  FFMA.FTZ R26, R6, R21, R26 ;  /* 0x00000015061a7223 */ /* 0x000fc4000001001a */
[C---:B------:R-:W-:Y:S02]  /*f0d0*/  FMUL.FTZ R4, R5.reuse, R27 ;  /* 0x0000001b05047220 */ /* 0x040fe40000410000 */
[-C--:B------:R-:W-:Y:S01]  /*f0e0*/  FMUL.FTZ R5, R5, R0.reuse ;  /* 0x0000000005057220 */ /* 0x080fe20000410000 */
[----:B------:R-:W-:Y:S01]  /*f0f0*/  F2FP.PACK_AB R25, R26, R25 ;  /* 0x000000191a19723e */ /* 0x000fe200000000ff */
[C---:B------:R-:W-:Y:S02]  /*f100*/  FFMA.FTZ R4, R7.reuse, R0, -R4 ;  /* 0x0000000007047223 */ /* 0x040fe40000010804 */
[----:B------:R-:W-:Y:S01]  /*f110*/  FFMA.FTZ R5, R7, R27, R5 ;  /* 0x0000001b07057223 */ /* 0x000fe20000010005 */
[----:B------:R-:W-:Y:S02]  /*f120*/  LOP3.LUT R25, R25, R24, RZ, 0x3c, !PT ;  /* 0x0000001819197212 */ /* 0x000fe400078e3cff */
[----:B------:R-:W-:Y:S02]  /*f130*/  MOV R27, R2 ;  /* 0x00000002001b7202 */ /* 0x000fe40000000f00 */
[----:B------:R-:W-:-:S02]  /*f140*/  F2FP.PACK_AB R4, R5, R4 ;  /* 0x000000040504723e */ /* 0x000fc400000000ff */
[C---:B------:R-:W-:Y:S02]  /*f150*/  LOP3.LUT R24, R25.reuse, R24, RZ, 0x3c, !PT ;  /* 0x0000001819187212 */ /* 0x040fe400078e3cff */
[----:B------:R-:W-:Y:S02]  /*f160*/  MOV R26, R4 ;  /* 0x00000004001a7202 */ /* 0x000fe40000000f00 */
[----:B------:R-:W-:Y:S02]  /*f170*/  LOP3.LUT R25, R25, R24, RZ, 0x3c, !PT ;  /* 0x0000001819197212 */ /* 0x000fe400078e3cff */
.L_x_4355:
[----:B------:R-:W-:Y:S05]  /*f180*/  BSYNC B0 ;  /* 0x0000000000007941 */ /* 0x000fea0003800000 */
.L_x_4354:
        /* <DEDUP_REMOVED lines=8> */
[----:B-----5:R-:W-:Y:S02]  /*f210*/  MOV R28, R21 ;  /* 0x00000015001c7202 */ /* 0x020fe40000000f00 */
[----:B-1----:R-:W-:Y:S02]  /*f220*/  MOV R25, R23 ;  /* 0x0000001700197202 */ /* 0x002fe40000000f00 */
        /* <DEDUP_REMOVED lines=42> */
.L_x_4357:
[----:B------:R-:W-:Y:S05]  /*f4d0*/  BSYNC B0 ;  /* 0x0000000000007941 */ /* 0x000fea0003800000 */
.L_x_4356:
        /* <DEDUP_REMOVED lines=41> */
[C---:B------:R-:W-:Y:S01]  /*f770*/  FMUL.FTZ R4, R5.reuse, R25 ;  /* 0x0000001905047220 */ /* 0x040fe20000410000 */
[----:B------:R-:W-:Y:S01]  /*f780*/  MOV R27, R2 ;  /* 0x00000002001b7202 */ /* 0x000fe20000000f00 */
[----:B------:R-:W-:-:S02]  /*f790*/  FMUL.FTZ R5, R5, R0 ;  /* 0x0000000005057220 */ /* 0x000fc40000410000 */
[C---:B------:R-:W-:Y:S02]  /*f7a0*/  FFMA.FTZ R4, R7.reuse, R0, -R4 ;  /* 0x0000000007047223 */ /* 0x040fe40000010804 */
[----:B------:R-:W-:Y:S01]  /*f7b0*/  FFMA.FTZ R5, R7, R25, R5 ;  /* 0x0000001907057223 */ /* 0x000fe20000010005 */
[----:B------:R-:W-:Y:S01]  /*f7c0*/  MOV R25, R21 ;  /* 0x0000001500197202 */ /* 0x000fe20000000f00 */
[----:B------:R-:W-:-:S03]  /*f7d0*/  FFMA.FTZ R24, R6, R19, R24 ;  /* 0x0000001306187223 */ /* 0x000fc60000010018 */
[----:B------:R-:W-:Y:S02]  /*f7e0*/  F2FP.PACK_AB R4, R5, R4 ;  /* 0x000000040504723e */ /* 0x000fe400000000ff */
[----:B------:R-:W-:Y:S02]  /*f7f0*/  F2FP.PACK_AB R24, R24, R23 ;  /* 0x000000171818723e */ /* 0x000fe400000000ff */
[----:B------:R-:W-:Y:S02]  /*f800*/  MOV R26, R4 ;  /* 0x00000004001a7202 */ /* 0x000fe40000000f00 */
.L_x_4359:
[----:B------:R-:W-:Y:S05]  /*f810*/  BSYNC B0 ;  /* 0x0000000000007941 */ /* 0x000fea0003800000 */
.L_x_4358:
[----:B------:R1:W-:Y:S02]  /*f820*/  STS.128 [R248+0x7000], R24 ;  /* 0x00700018f8007388 */ /* 0x0003e40000000c00 */
.L_x_4351:
[----:B------:R-:W-:Y:S05]  /*f830*/  BSYNC B1 ;  /* 0x0000000000017941 */ /* 0x000fea0003800000 */
.L_x_4350:
[----:B-1----:R-:W-:-:S04]  /*f840*/  IADD3 R18, R132, 0x30, RZ ;  /* 0x0000003084127810 */ /* 0x002fc80007ffe0ff */
[----:B------:R-:W-:-:S04]  /*f850*/  ISETP.GE.AND P0, PT, R18, R14, PT ;  /* 0x0000000e1200720c */ /* 0x000fc80003f06270 */
[----:B------:R-:W-:-:S13]  /*f860*/  ISETP.LT.OR P0, PT, R48, -0x187, P0 ;  /* 0xfffffe793000780c */ /* 0x000fda0000701670 */
[----:B------:R-:W-:Y:S05]  /*f870*/  @P0 BRA `(.L_x_4360) ;  /* 0x000071b000000947 */ /* 0x000fea0003800000 */
        /* <DEDUP_REMOVED lines=48> */
.L_x_4362:
[----:B------:R-:W-:Y:S05]  /*fb80*/  BSYNC B0 ;  /* 0x0000000000007941 */ /* 0x000fea0003800000 */
.L_x_4361:
        /* <DEDUP_REMOVED lines=51> */
.L_x_4364:
[----:B------:R-:W-:Y:S05]  /*fec0*/  BSYNC B0 ;  /* 0x0000000000007941 */ /* 0x000fea0003800000 */
.L_x_4363:
        /* <DEDUP_REMOVED lines=50> */
.L_x_4366:
[----:B------:R-:W-:Y:S05]  /*101f0*/  BSYNC B0 ;  /* 0x0000000000007941 */ /* 0x000fea0003800000 */
.L_x_4365:
[----:B-1----:R1:W5:Y:S01]  /*10200*/  LDG.E.128 R24, [R12.64+0x180] ;  /* 0x000180060c187981 */ /* 0x002362000c1e1d00 */
[----:B------:R-:W-:Y:S01]  /*10210*/  IADD3 R16, R16, 0xc0, RZ ;  /* 0x000000c010107810 */ /* 0x000fe20007ffe0ff */
[----:B------:R-:W-:Y:S02]  /*10220*/  BSSY B0, `(.L_x_4367) ;  /* 0x0000032000007945 */ /* 0x000fe40003800000 */
[----:B-----5:R1:W-:Y:S01]  /*10230*/  STS.128 [R248+0x5800], R20 ;  /* 0x00580014f8007388 */ /* 0x0203e20000000c00 */
[----:B------:R-:W-:-:S13]  /*10240*/  ISETP.GE.AND P0, PT, R16, c[0x0][0x230], PT ;  /* 0x00008c0010007a0c */ /* 0x000fda0003f06270 */
[----:B------:R-:W-:Y:S05]  /*10250*/  @P0 BRA `(.L_x_4368) ;  /* 0x000002e000000947 */ /* 0x000fea0003800000 */
[----:B------:R-:W5:Y:S04]  /*10260*/  LDG.E.64 R4, [R8.64+0xc0] ;  /* 0x0000c00608047981 */ /* 0x000f68000c1e1b00 */
[----:B--2---:R5:W2:Y:S01]  /*10270*/  LDG.E.64 R6, [R10.64+0xc0] ;  /* 0x0000c0060a067981 */ /* 0x004aa2000c1e1b00 */
[----:B------:R-:W-:Y:S02]  /*10280*/  MOV R17, R25 ;  /* 0x0000001900117202 */ /* 0x000fe40000000f00 */
[----:B-1----:R-:W-:Y:S02]  /*10290*/  MOV R13, R27 ;  /* 0x0000001b000d7202 */ /* 0x002fe40000000f00 */
        /* <DEDUP_REMOVED lines=15> */
[-C--:B------:R-:W-:Y:S01]  /*10390*/  FMUL.FTZ R2, R2, R14.reuse ;  /* 0x0000000e02027220 */ /* 0x080fe20000410000 */
        /* <DEDUP_REMOVED lines=26> */
.L_x_4368:
[----:B------:R-:W-:Y:S05]  /*10540*/  BSYNC B0 ;  /* 0x0000000000007941 */ /* 0x000fea0003800000 */
.L_x_4367:
[----:B------:R1:W-:Y:S01]  /*10550*/  STS.128 [R248+0x7800], R24 ;  /* 0x00780018f8007388 */ /* 0x0003e20000000c00 */
[----:B------:R-:W-:Y:S05]  /*10560*/  BRA `(.L_x_4360) ;  /* 0x000064c000007947 */ /* 0x000fea0003800000 */
.L_x_4329:
        /* <DEDUP_REMOVED lines=15> */
[----:B------:R-:W-:-:S03]  /*10660*/  LEA R8, P1, R4, c[0x0][0x2b0], 0x1 ;  /* 0x0000ac0004087a11 */ /* 0x000fc600078208ff */
[----:B--2---:R-:W2:Y:S01]  /*10670*/  LDG.E.128 R28, [R28.64] ;  /* 0x000000061c1c7981 */ /* 0x004ea2000c1e1d00 */
[----:B------:R-:W-:-:S05]  /*10680*/  LEA.HI.X R9, R4, c[0x0][0x2b4], R5, 0x1, P1 ;  /* 0x0000ad0004097a11 */ /* 0x000fca00008f0c05 */
[----:B---3--:R1:W3:Y:S02]  /*10690*/  LDG.E.128 R4, [R8.64] ;  /* 0x0000000608047981 */ /* 0x0082e4000c1e1d00 */
[----:B-1----:R-:W-:Y:S02]  /*106a0*/  MOV R8, RZ ;  /* 0x000000ff00087202 */ /* 0x002fe40000000f00 */
[----:B------:R-:W-:-:S04]  /*106b0*/  @P0 IADD3 R8, -R3, RZ, RZ ;  /* 0x000000ff03080210 */ /* 0x000fc80007ffe1ff */
[----:B------:R-:W-:-:S04]  /*106c0*/  IADD3 R3, P1, R8, R0, RZ ;  /* 0x0000000008037210 */ /* 0x000fc80007f3e0ff */
[----:B------:R-:W-:Y:S02]  /*106d0*/  LEA.HI.X.SX32 R8, R8, R2, 0x1, P1 ;  /* 0x0000000208087211 */ /* 0x000fe400008f0eff */
[----:B------:R-:W-:-:S04]  /*106e0*/  LEA R10, P1, R3, c[0x0][0x2a8], 0x1 ;  /* 0x0000aa00030a7a11 */ /* 0x000fc800078208ff */
[----:B------:R-:W-:-:S06]  /*106f0*/  LEA.HI.X R11, R3, c[0x0][0x2ac], R8, 0x1, P1 ;  /* 0x0000ab00030b7a11 */ /* 0x000fcc00008f0c08 */
[----:B----4-:R-:W4:Y:S01]  /*10700*/  LDG.E.128 R8, [R10.64] ;  /* 0x000000060a087981 */ /* 0x010f22000c1e1d00 */
[----:B-----5:R-:W-:Y:S02]  /*10710*/  MOV R3, R25 ;  /* 0x0000001900037202 */ /* 0x020fe40000000f00 */
[----:B------:R-:W-:Y:S02]  /*10720*/  MOV R15, R27 ;  /* 0x0000001b000f7202 */ /* 0x000fe40000000f00 */
[----:B--2---:R-:W-:Y:S02]  /*10730*/  MOV R25, R28 ;  /* 0x0000001c00197202 */ /* 0x004fe40000000f00 */
[----:B------:R-:W-:Y:S02]  /*10740*/  MOV R27, R30 ;  /* 0x0000001e001b7202 */ /* 0x000fe40000000f00 */
[----:B------:R-:W-:Y:S02]  /*10750*/  MOV R28, R29 ;  /* 0x0000001d001c7202 */ /* 0x000fe40000000f00 */
[----:B------:R-:W-:Y:S01]  /*10760*/  MOV R30, R31 ;  /* 0x0000001f001e7202 */ /* 0x000fe20000000f00 */
        /* <DEDUP_REMOVED lines=12> */
[--C-:B------:R-:W-:Y:S01]  /*10830*/  HADD2.F32 R4, -RZ, R6.reuse.H0_H0 ;  /* 0x20000006ff047230 */ /* 0x100fe20000004100 */
[----:B------:R-:W-:Y:S01]  /*10840*/  FMUL.FTZ R30, R30, R7 ;  /* 0x000000071e1e7220 */ /* 0x000fe20000410000 */
        /* <DEDUP_REMOVED lines=11> */
[--C-:B------:R-:W-:Y:S01]  /*10900*/  HADD2.F32 R25, -RZ, R3.reuse.H1_H1 ;  /* 0x30000003ff197230 */ /* 0x100fe20000004100 */
[----:B------:R-:W-:Y:S01]  /*10910*/  FMUL.FTZ R4, R5, R4 ;  /* 0x0000000405047220 */ /* 0x000fe20000410000 */
[----:B------:R-:W-:Y:S01]  /*10920*/  HADD2.F32 R5, -RZ, R3.H0_H0 ;  /* 0x20000003ff057230 */ /* 0x000fe20000004100 */
[----:B------:R-:W-:Y:S02]  /*10930*/  FMUL.FTZ R6, R27, R6 ;  /* 0x000000061b067220 */ /* 0x000fe40000410000 */
[----:B------:R-:W-:Y:S01]  /*10940*/  FMUL.FTZ R32, R7, R32 ;  /* 0x0000002007207220 */ /* 0x000fe20000410000 */
[----:B------:R-:W-:Y:S01]  /*10950*/  HADD2.F32 R7, -RZ, R15.H0_H0 ;  /* 0x2000000fff077230 */ /* 0x000fe20000004100 */
[----:B------:R-:W-:Y:S02]  /*10960*/  @!P0 FADD.FTZ R29, -R29, -RZ ;  /* 0x800000ff1d1d8221 */ /* 0x000fe40000010100 */
[----:B------:R-:W-:Y:S01]  /*10970*/  @!P0 FADD.FTZ R31, -R31, -RZ ;  /* 0x800000ff1f1f8221 */ /* 0x000fe20000010100 */
[----:B----4-:R-:W-:-:S02]  /*10980*/  HADD2.F32 R3, -RZ, R9.H0_H0 ;  /* 0x20000009ff037230 */ /* 0x010fc40000004100 */
[----:B------:R-:W-:Y:S02]  /*10990*/  HADD2.F32 R27, -RZ, R9.H1_H1 ;  /* 0x30000009ff1b7230 */ /* 0x000fe40000004100 */
[----:B------:R-:W-:Y:S01]  /*109a0*/  HADD2.F32 R9, -RZ, R11.H0_H0 ;  /* 0x2000000bff097230 */ /* 0x000fe20000004100 */
[----:B------:R-:W-:Y:S01]  /*109b0*/  FMUL.FTZ R34, R34, R29 ;  /* 0x0000001d22227220 */ /* 0x000fe20000410000 */
[--C-:B------:R-:W-:Y:S01]  /*109c0*/  HADD2.F32 R29, -RZ, R8.reuse.H0_H0 ;  /* 0x20000008ff1d7230 */ /* 0x100fe20000004100 */
[----:B------:R-:W-:Y:S01]  /*109d0*/  FMUL.FTZ R35, R35, R31 ;  /* 0x0000001f23237220 */ /* 0x000fe20000410000 */
[----:B------:R-:W-:Y:S01]  /*109e0*/  HADD2.F32 R31, -RZ, R8.H1_H1 ;  /* 0x30000008ff1f7230 */ /* 0x000fe20000004100 */
[----:B------:R-:W-:Y:S01]  /*109f0*/  FFMA.FTZ R7, R7, R9, R28 ;  /* 0x0000000907077223 */ /* 0x000fe2000001001c */
[----:B------:R-:W-:Y:S02]  /*10a00*/  HADD2.F32 R8, -RZ, R10.H0_H0 ;  /* 0x2000000aff087230 */ /* 0x000fe40000004100 */
[----:B------:R-:W-:-:S02]  /*10a10*/  HADD2.F32 R9, -RZ, R26.H0_H0 ;  /* 0x2000001aff097230 */ /* 0x000fc40000004100 */
[----:B------:R-:W-:Y:S02]  /*10a20*/  HADD2.F32 R11, -RZ, R11.H1_H1 ;  /* 0x3000000bff0b7230 */ /* 0x000fe40000004100 */
[----:B------:R-:W-:Y:S02]  /*10a30*/  HADD2.F32 R10, -RZ, R10.H1_H1 ;  /* 0x3000000aff0a7230 */ /* 0x000fe40000004100 */
        /* <DEDUP_REMOVED lines=9> */
[----:B------:R-:W-:Y:S02]  /*10ad0*/  FFMA.FTZ R25, R25, R27, R35 ;  /* 0x0000001b19197223 */ /* 0x000fe40000010023 */
[----:B------:R-:W-:Y:S01]  /*10ae0*/  FFMA.FTZ R5, R5, R29, R32 ;  /* 0x0000001d05057223 */ /* 0x000fe20000010020 */
[----:B------:R-:W-:Y:S01]  /*10af0*/  F2FP.PACK_AB R4, R6, R4 ;  /* 0x000000040604723e */ /* 0x000fe200000000ff */
[----:B------:R-:W-:Y:S01]  /*10b00*/  FFMA.FTZ R24, R24, R31, R33 ;  /* 0x0000001f18187223 */ /* 0x000fe20000010021 */
[----:B------:R-:W-:Y:S02]  /*10b10*/  F2FP.PACK_AB R25, R25, R3 ;  /* 0x000000031919723e */ /* 0x000fe400000000ff */
[----:B------:R-:W-:Y:S02]  /*10b20*/  MOV R26, R4 ;  /* 0x00000004001a7202 */ /* 0x000fe40000000f00 */
[----:B------:R-:W-:-:S02]  /*10b30*/  F2FP.PACK_AB R24, R24, R5 ;  /* 0x000000051818723e */ /* 0x000fc400000000ff */
[----:B------:R-:W-:Y:S02]  /*10b40*/  MOV R27, R7 ;  /* 0x00000007001b7202 */ /* 0x000fe40000000f00 */
.L_x_4372:
[----:B------:R-:W-:Y:S05]  /*10b50*/  BSYNC B0 ;  /* 0x0000000000007941 */ /* 0x000fea0003800000 */
.L_x_4371:
        /* <DEDUP_REMOVED lines=13> */
[----:B-1----:R-:W-:Y:S01]  /*10c30*/  IMAD.WIDE R24, R6, 0x2, R22 ;  /* 0x0000000206187825 */ /* 0x002fe200078e0216 */
[----:B------:R-:W-:Y:S02]  /*10c40*/  LEA.HI.X.SX32 R5, R5, R2, 0x1, P1 ;  /* 0x0000000205057211 */ /* 0x000fe400008f0eff */
[----:B------:R-:W-:-:S03]  /*10c50*/  LEA R8, P1, R4, c[0x0][0x2b0], 0x1 ;  /* 0x0000ac0004087a11 */ /* 0x000fc600078208ff */
[----:B------:R-:W5:Y:S01]  /*10c60*/  LDG.E.128 R24, [R24.64+0x80] ;  /* 0x0000800618187981 */ /* 0x000f62000c1e1d00 */
[----:B------:R-:W-:-:S05]  /*10c70*/  LEA.HI.X R9, R4, c[0x0][0x2b4], R5, 0x1, P1 ;  /* 0x0000ad0004097a11 */ /* 0x000fca00008f0c05 */
[----:B--2---:R1:W2:Y:S02]  /*10c80*/  LDG.E.128 R4, [R8.64+0x80] ;  /* 0x0000800608047981 */ /* 0x0042a4000c1e1d00 */
[----:B-1----:R-:W-:Y:S02]  /*10c90*/  MOV R8, RZ ;  /* 0x000000ff00087202 */ /* 0x002fe40000000f00 */
[----:B------:R-:W-:-:S04]  /*10ca0*/  @P0 IADD3 R8, -R3, RZ, RZ ;  /* 0x000000ff03080210 */ /* 0x000fc80007ffe1ff */
[----:B------:R-:W-:-:S04]  /*10cb0*/  IADD3 R3, P1, R8, R0, RZ ;  /* 0x0000000008037210 */ /* 0x000fc80007f3e0ff */
[----:B------:R-:W-:Y:S02]  /*10cc0*/  LEA.HI.X.SX32 R8, R8, R2, 0x1, P1 ;  /* 0x0000000208087211 */ /* 0x000fe400008f0eff */
[----:B------:R-:W-:-:S04]  /*10cd0*/  LEA R10, P1, R3, c[0x0][0x2a8], 0x1 ;  /* 0x0000aa00030a7a11 */ /* 0x000fc800078208ff */
[----:B------:R-:W-:-:S06]  /*10ce0*/  LEA.HI.X R11, R3, c[0x0][0x2ac], R8, 0x1, P1 ;  /* 0x0000ab00030b7a11 */ /* 0x000fcc00008f0c08 */
[----:B---3--:R-:W3:Y:S01]  /*10cf0*/  LDG.E.128 R8, [R10.64+0x80] ;  /* 0x000080060a087981 */ /* 0x008ee2000c1e1d00 */
[----:B------:R-:W-:Y:S01]  /*10d00*/  IMAD.MOV.U32 R3, RZ, RZ, R29 ;  /* 0x000000ffff037224 */ /* 0x000fe200078e001d */
[----:B------:R-:W-:Y:S02]  /*10d10*/  MOV R29, R30 ;  /* 0x0000001e001d7202 */ /* 0x000fe40000000f00 */
[----:B------:R-:W-:Y:S02]  /*10d20*/  MOV R15, R31 ;  /* 0x0000001f000f7202 */ /* 0x000fe40000000f00 */
[----:B-----5:R-:W-:Y:S01]  /*10d30*/  MOV R30, R25 ;  /* 0x00000019001e7202 */ /* 0x020fe20000000f00 */
[----:B------:R-:W-:Y:S01]  /*10d40*/  IMAD.MOV.U32 R25, RZ, RZ, R26 ;  /* 0x000000ffff197224 */ /* 0x000fe200078e001a */
[----:B------:R-:W-:Y:S02]  /*10d50*/  HADD2.F32 R34, -RZ, R24.H0_H0 ;  /* 0x20000018ff227230 */ /* 0x000fe40000004100 */
[----:B--2---:R-:W-:-:S02]  /*10d60*/  HADD2.F32 R26, -RZ, R4.H0_H0 ;  /* 0x20000004ff1a7230 */ /* 0x004fc40000004100 */
        /* <DEDUP_REMOVED lines=22> */
[----:B------:R-:W-:Y:S02]  /*10ed0*/  FMUL.FTZ R33, R25, R33 ;  /* 0x0000002119217220 */ /* 0x000fe40000410000 */
[----:B------:R-:W-:Y:S01]  /*10ee0*/  FMUL.FTZ R6, R4, R6 ;  /* 0x0000000604067220 */ /* 0x000fe20000410000 */
[----:B------:R-:W-:Y:S01]  /*10ef0*/  HADD2.F32 R4, -RZ, R28.H0_H0 ;  /* 0x2000001cff047230 */ /* 0x000fe20000004100 */
[----:B------:R-:W-:Y:S02]  /*10f00*/  FMUL.FTZ R7, R27, R7 ;  /* 0x000000071b077220 */ /* 0x000fe40000410000 */
[----:B------:R-:W-:Y:S02]  /*10f10*/  @!P0 FADD.FTZ R31, -R31, -RZ ;  /* 0x800000ff1f1f8221 */ /* 0x000fe40000010100 */
[----:B------:R-:W-:Y:S01]  /*10f20*/  FMUL.FTZ R5, R26, R5 ;  /* 0x000000051a057220 */ /* 0x000fe20000410000 */
[----:B------:R-:W-:Y:S01]  /*10f30*/  HADD2.F32 R26, -RZ, R3.H0_H0 ;  /* 0x20000003ff1a7230 */ /* 0x000fe20000004100 */
[----:B------:R-:W-:-:S02]  /*10f40*/  @!P0 FADD.FTZ R32, -R32, -RZ ;  /* 0x800000ff20208221 */ /* 0x000fc40000010100 */
        /* <DEDUP_REMOVED lines=28> */
[----:B------:R-:W-:Y:S02]  /*11110*/  MOV R28, R4 ;  /* 0x00000004001c7202 */ /* 0x000fe40000000f00 */
[----:B------:R-:W-:-:S02]  /*11120*/  MOV R29, R8 ;  /* 0x00000008001d7202 */ /* 0x000fc40000000f00 */
[----:B------:R-:W-:Y:S02]  /*11130*/  MOV R30, R5 ;  /* 0x00000005001e7202 */ /* 0x000fe40000000f00 */
[----:B------:R-:W-:Y:S02]  /*11140*/  MOV R31, R3 ;  /* 0x00000003001f7202 */ /* 0x000fe40000000f00 */
.L_x_4374:
[----:B------:R-:W-:Y:S05]  /*11150*/  BSYNC B0 ;  /* 0x0000000000007941 */ /* 0x000fea0003800000 */
.L_x_4373:
[----:B-1----:R1:W5:Y:S01]  /*11160*/  LDG.E.128 R24, [R22.64+0x100] ;  /* 0x0001000616187981 */ /* 0x002362000c1e1d00 */
        /* <DEDUP_REMOVED lines=15> */
[----:B--2---:R-:W2:Y:S01]  /*11260*/  LDG.E.128 R28, [R28.64+0x100] ;  /* 0x000100061c1c7981 */ /* 0x004ea2000c1e1d00 */
[----:B------:R-:W-:-:S05]  /*11270*/  LEA.HI.X R9, R4, c[0x0][0x2b4], R5, 0x1, P1 ;  /* 0x0000ad0004097a11 */ /* 0x000fca00008f0c05 */
[----:B---3--:R1:W3:Y:S02]  /*11280*/  LDG.E.128 R4, [R8.64+0x100] ;  /* 0x0001000608047981 */ /* 0x0082e4000c1e1d00 */
[----:B-1----:R-:W-:Y:S02]  /*11290*/  MOV R8, RZ ;  /* 0x000000ff00087202 */ /* 0x002fe40000000f00 */
[----:B------:R-:W-:-:S04]  /*112a0*/  @P0 IADD3 R8, -R3, RZ, RZ ;  /* 0x000000ff03080210 */ /* 0x000fc80007ffe1ff */
[----:B------:R-:W-:-:S04]  /*112b0*/  IADD3 R3, P1, R8, R0, RZ ;  /* 0x0000000008037210 */ /* 0x000fc80007f3e0ff */
[----:B------:R-:W-:Y:S02]  /*112c0*/  LEA.HI.X.SX32 R8, R8, R2, 0x1, P1 ;  /* 0x0000000208087211 */ /* 0x000fe400008f0eff */
[----:B------:R-:W-:-:S04]  /*112d0*/  LEA R10, P1, R3, c[0x0][0x2a8], 0x1 ;  /* 0x0000aa00030a7a11 */ /* 0x000fc800078208ff */
[----:B------:R-:W-:-:S06]  /*112e0*/  LEA.HI.X R11, R3, c[0x0][0x2ac], R8, 0x1, P1 ;  /* 0x0000ab00030b7a11 */ /* 0x000fcc00008f0c08 */
[----:B----4-:R-:W4:Y:S01]  /*112f0*/  LDG.E.128 R8, [R10.64+0x100] ;  /* 0x000100060a087981 */ /* 0x010f22000c1e1d00 */
        /* <DEDUP_REMOVED lines=8> */
[----:B------:R-:W-:Y:S02]  /*11380*/  HADD2.F32 R4, -RZ, R5.H0_H0 ;  /* 0x20000005ff047230 */ /* 0x000fe40000004100 */
        /* <DEDUP_REMOVED lines=28> */
[----:B------:R-:W-:-:S02]  /*11550*/  @!P0 FADD.FTZ R31, -R31, -RZ ;  /* 0x800000ff1f1f8221 */ /* 0x000fc40000010100 */
[----:B------:R-:W-:Y:S01]  /*11560*/  @!P0 FADD.FTZ R32, -R32, -RZ ;  /* 0x800000ff20208221 */ /* 0x000fe20000010100 */
[--C-:B----4-:R-:W-:Y:S02]  /*11570*/  HADD2.F32 R24, -RZ, R8.reuse.H0_H0 ;  /* 0x20000008ff187230 */ /* 0x110fe40000004100 */
[----:B------:R-:W-:Y:S02]  /*11580*/  HADD2.F32 R30, -RZ, R8.H1_H1 ;  /* 0x30000008ff1e7230 */ /* 0x000fe40000004100 */
[--C-:B------:R-:W-:Y:S01]  /*11590*/  HADD2.F32 R8, -RZ, R9.reuse.H0_H0 ;  /* 0x20000009ff087230 */ /* 0x100fe20000004100 */
[----:B------:R-:W-:Y:S01]  /*115a0*/  FMUL.FTZ R35, R35, R31 ;  /* 0x0000001f23237220 */ /* 0x000fe20000410000 */
[----:B------:R-:W-:Y:S01]  /*115b0*/  HADD2.F32 R31, -RZ, R9.H1_H1 ;  /* 0x30000009ff1f7230 */ /* 0x000fe20000004100 */
[----:B------:R-:W-:Y:S01]  /*115c0*/  FMUL.FTZ R28, R28, R32 ;  /* 0x000000201c1c7220 */ /* 0x000fe20000410000 */
[--C-:B------:R-:W-:Y:S01]  /*115d0*/  HADD2.F32 R9, -RZ, R10.reuse.H0_H0 ;  /* 0x2000000aff097230 */ /* 0x100fe20000004100 */
[----:B------:R-:W-:Y:S01]  /*115e0*/  FFMA.FTZ R8, R27, R8, R25 ;  /* 0x000000081b087223 */ /* 0x000fe20000010019 */
[----:B------:R-:W-:-:S02]  /*115f0*/  HADD2.F32 R32, -RZ, R10.H1_H1 ;  /* 0x3000000aff207230 */ /* 0x000fc40000004100 */
[----:B------:R-:W-:Y:S02]  /*11600*/  HADD2.F32 R25, -RZ, R3.H1_H1 ;  /* 0x30000003ff197230 */ /* 0x000fe40000004100 */
[----:B------:R-:W-:Y:S02]  /*11610*/  HADD2.F32 R10, -RZ, R11.H0_H0 ;  /* 0x2000000bff0a7230 */ /* 0x000fe40000004100 */
        /* <DEDUP_REMOVED lines=18> */
.L_x_4376:
[----:B------:R-:W-:Y:S05]  /*11740*/  BSYNC B0 ;  /* 0x0000000000007941 */ /* 0x000fea0003800000 */
.L_x_4375:
[----:B-1----:R1:W5:Y:S01]  /*11750*/  LDG.E.128 R28, [R22.64+0x180] ;  /* 0x00018006161c7981 */ /* 0x002362000c1e1d00 */
        /* <DEDUP_REMOVED lines=25> */
[----:B------:R-:W-:Y:S01]  /*118f0*/  MOV R3, R29 ;  /* 0x0000001d00037202 */ /* 0x000fe20000000f00 */
[----:B------:R-:W-:Y:S01]  /*11900*/  IMAD.MOV.U32 R22, RZ, RZ, R28 ;  /* 0x000000ffff167224 */ /* 0x000fe200078e001c */
[----:B------:R-:W-:Y:S02]  /*11910*/  MOV R28, R30 ;  /* 0x0000001e001c7202 */ /* 0x000fe40000000f00 */
[----:B------:R-:W-:Y:S02]  /*11920*/  MOV R15, R31 ;  /* 0x0000001f000f7202 */ /* 0x000fe40000000f00 */
[----:B-----5:R-:W-:Y:S01]  /*11930*/  MOV R23, R24 ;  /* 0x0000001800177202 */ /* 0x020fe20000000f00 */
[----:B------:R-:W-:Y:S01]  /*11940*/  IMAD.MOV.U32 R24, RZ, RZ, R26 ;  /* 0x000000ffff187224 */ /* 0x000fe200078e001a */
[--C-:B--2---:R-:W-:Y:S02]  /*11950*/  HADD2.F32 R26, -RZ, R4.reuse.H0_H0 ;  /* 0x20000004ff1a7230 */ /* 0x104fe40000004100 */
[----:B------:R-:W-:-:S02]  /*11960*/  HADD2.F32 R29, -RZ, R4.H1_H1 ;  /* 0x30000004ff1d7230 */ /* 0x000fc40000004100 */
[----:B------:R-:W-:Y:S01]  /*11970*/  HADD2.F32 R4, -RZ, R5.H0_H0 ;  /* 0x20000005ff047230 */ /* 0x000fe20000004100 */
[----:B------:R-:W-:Y:S01]  /*11980*/  @!P0 FADD.FTZ R26, -R26, -RZ ;  /* 0x800000ff1a1a8221 */ /* 0x000fe20000010100 */
[--C-:B------:R-:W-:Y:S02]  /*11990*/  HADD2.F32 R32, -RZ, R23.reuse.H0_H0 ;  /* 0x20000017ff207230 */ /* 0x100fe40000004100 */
[----:B------:R-:W-:Y:S01]  /*119a0*/  HADD2.F32 R33, -RZ, R23.H1_H1 ;  /* 0x30000017ff217230 */ /* 0x000fe20000004100 */
[----:B------:R-:W-:Y:S01]  /*119b0*/  @!P0 FADD.FTZ R4, -R4, -RZ ;  /* 0x800000ff04048221 */ /* 0x000fe20000010100 */
[----:B------:R-:W-:Y:S02]  /*119c0*/  HADD2.F32 R30, -RZ, R5.H1_H1 ;  /* 0x30000005ff1e7230 */ /* 0x000fe40000004100 */
[----:B------:R-:W-:Y:S02]  /*119d0*/  HADD2.F32 R23, -RZ, R25.H0_H0 ;  /* 0x20000019ff177230 */ /* 0x000fe40000004100 */
[----:B------:R-:W-:-:S02]  /*119e0*/  HADD2.F32 R5, -RZ, R6.H0_H0 ;  /* 0x20000006ff057230 */ /* 0x000fc40000004100 */
[----:B------:R-:W-:Y:S02]  /*119f0*/  HADD2.F32 R31, -RZ, R6.H1_H1 ;  /* 0x30000006ff1f7230 */ /* 0x000fe40000004100 */
[----:B------:R-:W-:Y:S01]  /*11a00*/  HADD2.F32 R6, -RZ, R7.H0_H0 ;  /* 0x20000007ff067230 */ /* 0x000fe20000004100 */
[----:B------:R-:W-:Y:S01]  /*11a10*/  FMUL.FTZ R32, R32, R26 ;  /* 0x0000001a20207220 */ /* 0x000fe20000410000 */
[--C-:B------:R-:W-:Y:S01]  /*11a20*/  HADD2.F32 R26, -RZ, R24.reuse.H0_H0 ;  /* 0x20000018ff1a7230 */ /* 0x100fe20000004100 */
[----:B------:R-:W-:Y:S01]  /*11a30*/  FMUL.FTZ R23, R23, R4 ;  /* 0x0000000417177220 */ /* 0x000fe20000410000 */
[----:B------:R-:W-:Y:S01]  /*11a40*/  HADD2.F32 R24, -RZ, R24.H1_H1 ;  /* 0x30000018ff187230 */ /* 0x000fe20000004100 */
[----:B------:R-:W-:Y:S01]  /*11a50*/  @!P0 FADD.FTZ R31, -R31, -RZ ;  /* 0x800000ff1f1f8221 */ /* 0x000fe20000010100 */
[----:B------:R-:W-:Y:S01]  /*11a60*/  HADD2.F32 R4, -RZ, R27.H0_H0 ;  /* 0x2000001bff047230 */ /* 0x000fe20000004100 */
        /* <DEDUP_REMOVED lines=14> */
[----:B---3--:R-:W-:Y:S01]  /*11b50*/  HADD2.F32 R3, -RZ, R9.H0_H0 ;  /* 0x20000009ff037230 */ /* 0x008fe20000004100 */
[----:B------:R-:W-:Y:S01]  /*11b60*/  FMUL.FTZ R25, R25, R30 ;  /* 0x0000001e19197220 */ /* 0x000fe20000410000 */
[--C-:B------:R-:W-:Y:S01]  /*11b70*/  HADD2.F32 R27, -RZ, R8.reuse.H0_H0 ;  /* 0x20000008ff1b7230 */ /* 0x100fe20000004100 */
[----:B------:R-:W-:Y:S01]  /*11b80*/  FMUL.FTZ R5, R26, R5 ;  /* 0x000000051a057220 */ /* 0x000fe20000410000 */
[----:B------:R-:W-:Y:S01]  /*11b90*/  HADD2.F32 R29, -RZ, R8.H1_H1 ;  /* 0x30000008ff1d7230 */ /* 0x000fe20000004100 */
[----:B------:R-:W-:Y:S01]  /*11ba0*/  FFMA.FTZ R3, R4, R3, R23 ;  /* 0x0000000304037223 */ /* 0x000fe20000010017 */
[----:B------:R-:W-:-:S02]  /*11bb0*/  HADD2.F32 R26, -RZ, R22.H0_H0 ;  /* 0x20000016ff1a7230 */ /* 0x000fc40000004100 */
        /* <DEDUP_REMOVED lines=25> */
.L_x_4378:
[----:B------:R-:W-:Y:S05]  /*11d50*/  BSYNC B0 ;  /* 0x0000000000007941 */ /* 0x000fea0003800000 */
.L_x_4377:
[----:B------:R1:W-:Y:S02]  /*11d60*/  STS.128 [R248+0x6000], R28 ;  /* 0x0060001cf8007388 */ /* 0x0003e40000000c00 */
.L_x_4370:
[----:B------:R-:W-:Y:S05]  /*11d70*/  BSYNC B1 ;  /* 0x0000000000017941 */ /* 0x000fea0003800000 */
.L_x_4369:
        /* <DEDUP_REMOVED lines=19> */
[----:B------:R-:W-:Y:S01]  /*11eb0*/  @P0 SHF.R.S32.HI R8, RZ, 0x1, R122 ;  /* 0x00000001ff080819 */ /* 0x000fe2000001147a */
[----:B--2---:R-:W2:Y:S01]  /*11ec0*/  LDG.E.128 R24, [R24.64] ;  /* 0x0000000618187981 */ /* 0x004ea2000c1e1d00 */
[----:B------:R-:W-:Y:S01]  /*11ed0*/  LEA.HI.X R5, R5, c[0x0][0x2b4], R6, 0x1, P1 ;  /* 0x0000ad0005057a11 */ /* 0x000fe200008f0c06 */
[----:B------:R-:W-:Y:S01]  /*11ee0*/  IMAD.MOV.U32 R9, RZ, RZ, RZ ;  /* 0x000000ffff097224 */ /* 0x000fe200078e00ff */
[----:B------:R-:W-:-:S04]  /*11ef0*/  @P0 IADD3 R9, -R8, RZ, RZ ;  /* 0x000000ff08090210 */ /* 0x000fc80007ffe1ff */
[----:B---3--:R-:W3:Y:S01]  /*11f00*/  LDG.E.128 R4, [R4.64] ;  /* 0x0000000604047981 */ /* 0x008ee2000c1e1d00 */
[----:B------:R-:W-:-:S04]  /*11f10*/  IADD3 R8, P1, R9, R0, RZ ;  /* 0x0000000009087210 */ /* 0x000fc80007f3e0ff */
[----:B------:R-:W-:Y:S02]  /*11f20*/  LEA.HI.X.SX32 R9, R9, R2, 0x1, P1 ;  /* 0x0000000209097211 */ /* 0x000fe400008f0eff */
[----:B------:R-:W-:-:S04]  /*11f30*/  LEA R10, P1, R8, c[0x0][0x2a8], 0x1 ;  /* 0x0000aa00080a7a11 */ /* 0x000fc800078208ff */
[----:B------:R-:W-:-:S06]  /*11f40*/  LEA.HI.X R11, R8, c[0x0][0x2ac], R9, 0x1, P1 ;  /* 0x0000ab00080b7a11 */ /* 0x000fcc00008f0c09 */
[----:B----4-:R-:W4:Y:S01]  /*11f50*/  LDG.E.128 R8, [R10.64] ;  /* 0x000000060a087981 */ /* 0x010f22000c1e1d00 */
[----:B-----5:R-:W-:Y:S02]  /*11f60*/  MOV R15, R29 ;  /* 0x0000001d000f7202 */ /* 0x020fe40000000f00 */
[----:B------:R-:W-:Y:S02]  /*11f70*/  MOV R23, R28 ;  /* 0x0000001c00177202 */ /* 0x000fe40000000f00 */
[----:B------:R-:W-:Y:S01]  /*11f80*/  MOV R28, R30 ;  /* 0x0000001e001c7202 */ /* 0x000fe20000000f00 */
[----:B------:R-:W-:Y:S01]  /*11f90*/  IMAD.MOV.U32 R22, RZ, RZ, R31 ;  /* 0x000000ffff167224 */ /* 0x000fe200078e001f */
[----:B--2---:R-:W-:Y:S02]  /*11fa0*/  MOV R29, R25 ;  /* 0x00000019001d7202 */ /* 0x004fe40000000f00 */
        /* <DEDUP_REMOVED lines=26> */
[----:B------:R-:W-:Y:S01]  /*12150*/  FMUL.FTZ R31, R7, R31 ;  /* 0x0000001f071f7220 */ /* 0x000fe20000410000 */
[----:B----4-:R-:W-:Y:S01]  /*12160*/  HADD2.F32 R7, -RZ, R9.H0_H0 ;  /* 0x20000009ff077230 */ /* 0x010fe20000004100 */
[----:B------:R-:W-:Y:S01]  /*12170*/  FMUL.FTZ R32, R24, R32 ;  /* 0x0000002018207220 */ /* 0x000fe20000410000 */
[--C-:B------:R-:W-:Y:S01]  /*12180*/  HADD2.F32 R24, -RZ, R15.reuse.H1_H1 ;  /* 0x3000000fff187230 */ /* 0x100fe20000004100 */
[----:B------:R-:W-:Y:S01]  /*12190*/  FMUL.FTZ R4, R5, R4 ;  /* 0x0000000405047220 */ /* 0x000fe20000410000 */
[----:B------:R-:W-:Y:S01]  /*121a0*/  HADD2.F32 R5, -RZ, R15.H0_H0 ;  /* 0x2000000fff057230 */ /* 0x000fe20000004100 */
[----:B------:R-:W-:Y:S01]  /*121b0*/  FMUL.FTZ R6, R25, R6 ;  /* 0x0000000619067220 */ /* 0x000fe20000410000 */
[----:B------:R-:W-:Y:S01]  /*121c0*/  HADD2.F32 R25, -RZ, R9.H1_H1 ;  /* 0x30000009ff197230 */ /* 0x000fe20000004100 */
[----:B------:R-:W-:Y:S01]  /*121d0*/  @!P0 FADD.FTZ R30, -R30, -RZ ;  /* 0x800000ff1e1e8221 */ /* 0x000fe20000010100 */
[----:B------:R-:W-:Y:S01]  /*121e0*/  HADD2.F32 R15, -RZ, R22.H0_H0 ;  /* 0x20000016ff0f7230 */ /* 0x000fe20000004100 */
[----:B------:R-:W-:Y:S01]  /*121f0*/  FMUL.FTZ R33, R33, R26 ;  /* 0x0000001a21217220 */ /* 0x000fe20000410000 */
[----:B------:R-:W-:Y:S01]  /*12200*/  HADD2.F32 R9, -RZ, R11.H0_H0 ;  /* 0x2000000bff097230 */ /* 0x000fe20000004100 */
[----:B------:R-:W-:Y:S01]  /*12210*/  FMUL.FTZ R34, R34, R30 ;  /* 0x0000001e22227220 */ /* 0x000fe20000410000 */
[--C-:B------:R-:W-:Y:S01]  /*12220*/  HADD2.F32 R26, -RZ, R8.reuse.H0_H0 ;  /* 0x20000008ff1a7230 */ /* 0x100fe20000004100 */
[----:B------:R-:W-:Y:S01]  /*12230*/  FFMA.FTZ R5, R5, R7, R33 ;  /* 0x0000000705057223 */ /* 0x000fe20000010021 */
[----:B------:R-:W-:Y:S01]  /*12240*/  HADD2.F32 R30, -RZ, R8.H1_H1 ;  /* 0x30000008ff1e7230 */ /* 0x000fe20000004100 */
[----:B------:R-:W-:Y:S01]  /*12250*/  FFMA.FTZ R9, R15, R9, R29 ;  /* 0x000000090f097223 */ /* 0x000fe2000001001d */
[----:B------:R-:W-:-:S02]  /*12260*/  HADD2.F32 R7, -RZ, R23.H0_H0 ;  /* 0x20000017ff077230 */ /* 0x000fc40000004100 */
[----:B------:R-:W-:Y:S02]  /*12270*/  HADD2.F32 R8, -RZ, R10.H0_H0 ;  /* 0x2000000aff087230 */ /* 0x000fe40000004100 */
[----:B------:R-:W-:Y:S02]  /*12280*/  HADD2.F32 R23, -RZ, R23.H1_H1 ;  /* 0x30000017ff177230 */ /* 0x000fe40000004100 */
[----:B------:R-:W-:Y:S02]  /*12290*/  HADD2.F32 R15, -RZ, R28.H0_H0 ;  /* 0x2000001cff0f7230 */ /* 0x000fe40000004100 */
        /* <DEDUP_REMOVED lines=18> */
.L_x_4382:
[----:B------:R-:W-:Y:S05]  /*123c0*/  BSYNC B0 ;  /* 0x0000000000007941 */ /* 0x000fea0003800000 */
.L_x_4381:
        /* <DEDUP_REMOVED lines=10> */
[----:B------:R-:W-:Y:S01]  /*12470*/  @P0 IADD3 R6, -R4, RZ, RZ ;  /* 0x000000ff04060210 */ /* 0x000fe20007ffe1ff */
[----:B------:R-:W-:-:S03]  /*12480*/  @P0 IMAD.MOV R7, RZ, RZ, -R4 ;  /* 0x000000ffff070224 */ /* 0x000fc600078e0a04 */
[----:B------:R-:W-:Y:S01]  /*12490*/  IADD3 R5, P1, R6, R0, RZ ;  /* 0x0000000006057210 */ /* 0x000fe20007f3e0ff */
[----:B-1----:R-:W-:-:S03]  /*124a0*/  IMAD.WIDE R28, R7, 0x2, R20 ;  /* 0x00000002071c7825 */ /* 0x002fc600078e0214 */
[----:B------:R-:W-:Y:S02]  /*124b0*/  LEA.HI.X.SX32 R6, R6, R2, 0x1, P1 ;  /* 0x0000000206067211 */ /* 0x000fe400008f0eff */
[C---:B------:R-:W-:Y:S01]  /*124c0*/  LEA R4, P1, R5.reuse, c[0x0][0x2b0], 0x1 ;  /* 0x0000ac0005047a11 */ /* 0x040fe200078208ff */
[----:B------:R-:W5:Y:S01]  /*124d0*/  LDG.E.128 R28, [R28.64+0x80] ;  /* 0x000080061c1c7981 */ /* 0x000f62000c1e1d00 */
[----:B------:R-:W-:Y:S02]  /*124e0*/  @P0 SHF.R.S32.HI R8, RZ, 0x1, R122 ;  /* 0x00000001ff080819 */ /* 0x000fe4000001147a */
[----:B------:R-:W-:Y:S02]  /*124f0*/  LEA.HI.X R5, R5, c[0x0][0x2b4], R6, 0x1, P1 ;  /* 0x0000ad0005057a11 */ /* 0x000fe400008f0c06 */
[----:B------:R-:W-:Y:S02]  /*12500*/  MOV R9, RZ ;  /* 0x000000ff00097202 */ /* 0x000fe40000000f00 */
[----:B------:R-:W-:-:S02]  /*12510*/  @P0 IADD3 R9, -R8, RZ, RZ ;  /* 0x000000ff08090210 */ /* 0x000fc40007ffe1ff */
[----:B--2---:R-:W2:Y:S02]  /*12520*/  LDG.E.128 R4, [R4.64+0x80] ;  /* 0x0000800604047981 */ /* 0x004ea4000c1e1d00 */
        /* <DEDUP_REMOVED lines=8> */
[----:B------:R-:W-:Y:S01]  /*125b0*/  MOV R22, R27 ;  /* 0x0000001b00167202 */ /* 0x000fe20000000f00 */
[----:B-----5:R-:W-:Y:S01]  /*125c0*/  IMAD.MOV.U32 R24, RZ, RZ, R28 ;  /* 0x000000ffff187224 */ /* 0x020fe200078e001c */
[----:B------:R-:W-:Y:S02]  /*125d0*/  MOV R26, R30 ;  /* 0x0000001e001a7202 */ /* 0x000fe40000000f00 */
[----:B------:R-:W-:-:S02]  /*125e0*/  MOV R27, R29 ;  /* 0x0000001d001b7202 */ /* 0x000fc40000000f00 */
[----:B------:R-:W-:Y:S01]  /*125f0*/  MOV R29, R31 ;  /* 0x0000001f001d7202 */ /* 0x000fe20000000f00 */
[--C-:B--2---:R-:W-:Y:S02]  /*12600*/  HADD2.F32 R28, -RZ, R4.reuse.H0_H0 ;  /* 0x20000004ff1c7230 */ /* 0x104fe40000004100 */
        /* <DEDUP_REMOVED lines=27> */
[--C-:B---3--:R-:W-:Y:S01]  /*127c0*/  HADD2.F32 R23, -RZ, R8.reuse.H0_H0 ;  /* 0x20000008ff177230 */ /* 0x108fe20000004100 */
[----:B------:R-:W-:Y:S01]  /*127d0*/  FMUL.FTZ R32, R26, R32 ;  /* 0x000000201a207220 */ /* 0x000fe20000410000 */
[----:B------:R-:W-:Y:S01]  /*127e0*/  HADD2.F32 R29, -RZ, R8.H1_H1 ;  /* 0x30000008ff1d7230 */ /* 0x000fe20000004100 */
[----:B------:R-:W-:Y:S01]  /*127f0*/  @!P0 FADD.FTZ R30, -R30, -RZ ;  /* 0x800000ff1e1e8221 */ /* 0x000fe20000010100 */
        /* <DEDUP_REMOVED lines=32> */
.L_x_4384:
[----:B------:R-:W-:Y:S05]  /*12a00*/  BSYNC B0 ;  /* 0x0000000000007941 */ /* 0x000fea0003800000 */
.L_x_4383:
        /* <DEDUP_REMOVED lines=15> */
[C---:B------:R-:W-:Y:S02]  /*12b00*/  LEA R4, P1, R5.reuse, c[0x0][0x2b0], 0x1 ;  /* 0x0000ac0005047a11 */ /* 0x040fe400078208ff */
[----:B------:R-:W-:Y:S01]  /*12b10*/  @P0 SHF.R.S32.HI R8, RZ, 0x1, R122 ;  /* 0x00000001ff080819 */ /* 0x000fe2000001147a */
[----:B--2---:R-:W2:Y:S01]  /*12b20*/  LDG.E.128 R24, [R24.64+0x100] ;  /* 0x0001000618187981 */ /* 0x004ea2000c1e1d00 */
[----:B------:R-:W-:Y:S01]  /*12b30*/  LEA.HI.X R5, R5, c[0x0][0x2b4], R6, 0x1, P1 ;  /* 0x0000ad0005057a11 */ /* 0x000fe200008f0c06 */
[----:B------:R-:W-:Y:S01]  /*12b40*/  IMAD.MOV.U32 R9, RZ, RZ, RZ ;  /* 0x000000ffff097224 */ /* 0x000fe200078e00ff */
[----:B------:R-:W-:-:S04]  /*12b50*/  @P0 IADD3 R9, -R8, RZ, RZ ;  /* 0x000000ff08090210 */ /* 0x000fc80007ffe1ff */
[----:B---3--:R-:W3:Y:S01]  /*12b60*/  LDG.E.128 R4, [R4.64+0x100] ;  /* 0x0001000604047981 */ /* 0x008ee2000c1e1d00 */
[----:B------:R-:W-:-:S04]  /*12b70*/  IADD3 R8, P1, R9, R0, RZ ;  /* 0x0000000009087210 */ /* 0x000fc80007f3e0ff */
[----:B------:R-:W-:Y:S02]  /*12b80*/  LEA.HI.X.SX32 R9, R9, R2, 0x1, P1 ;  /* 0x0000000209097211 */ /* 0x000fe400008f0eff */
[----:B------:R-:W-:-:S04]  /*12b90*/  LEA R10, P1, R8, c[0x0][0x2a8], 0x1 ;  /* 0x0000aa00080a7a11 */ /* 0x000fc800078208ff */
[----:B------:R-:W-:-:S06]  /*12ba0*/  LEA.HI.X R11, R8, c[0x0][0x2ac], R9, 0x1, P1 ;  /* 0x0000ab00080b7a11 */ /* 0x000fcc00008f0c09 */
[----:B----4-:R-:W4:Y:S01]  /*12bb0*/  LDG.E.128 R8, [R10.64+0x100] ;  /* 0x000100060a087981 */ /* 0x010f22000c1e1d00 */
[----:B-----5:R-:W-:Y:S02]  /*12bc0*/  MOV R15, R29 ;  /* 0x0000001d000f7202 */ /* 0x020fe40000000f00 */
[----:B------:R-:W-:Y:S02]  /*12bd0*/  MOV R23, R28 ;  /* 0x0000001c00177202 */ /* 0x000fe40000000f00 */
[----:B------:R-:W-:Y:S01]  /*12be0*/  MOV R28, R30 ;  /* 0x0000001e001c7202 */ /* 0x000fe20000000f00 */
[----:B------:R-:W-:Y:S01]  /*12bf0*/  IMAD.MOV.U32 R22, RZ, RZ, R31 ;  /* 0x000000ffff167224 */ /* 0x000fe200078e001f */
[----:B--2---:R-:W-:Y:S02]  /*12c00*/  MOV R29, R25 ;  /* 0x00000019001d7202 */ /* 0x004fe40000000f00 */
[----:B------:R-:W-:Y:S01]  /*12c10*/  MOV R25, R26 ;  /* 0x0000001a00197202 */ /* 0x000fe20000000f00 */
[----:B------:R-:W-:-:S02]  /*12c20*/  HADD2.F32 R33, -RZ, R24.H0_H0 ;  /* 0x20000018ff217230 */ /* 0x000fc40000004100 */
[--C-:B---3--:R-:W-:Y:S02]  /*12c30*/  HADD2.F32 R26, -RZ, R4.reuse.H0_H0 ;  /* 0x20000004ff1a7230 */ /* 0x108fe40000004100 */
[----:B------:R-:W-:Y:S02]  /*12c40*/  HADD2.F32 R30, -RZ, R4.H1_H1 ;  /* 0x30000004ff1e7230 */ /* 0x000fe40000004100 */
        /* <DEDUP_REMOVED lines=61> */
.L_x_4386:
[----:B------:R-:W-:Y:S05]  /*13020*/  BSYNC B0 ;  /* 0x0000000000007941 */ /* 0x000fea0003800000 */
.L_x_4385:
        /* <DEDUP_REMOVED lines=17> */
[----:B------:R-:W5:Y:S01]  /*13140*/  LDG.E.128 R20, [R20.64+0x180] ;  /* 0x0001800614147981 */ /* 0x000f62000c1e1d00 */
        /* <DEDUP_REMOVED lines=17> */
[--C-:B------:R-:W-:Y:S01]  /*13260*/  HADD2.F32 R4, -RZ, R5.reuse.H0_H0 ;  /* 0x20000005ff047230 */ /* 0x100fe20000004100 */
[----:B------:R-:W-:Y:S01]  /*13270*/  @!P0 FADD.FTZ R22, -R22, -RZ ;  /* 0x800000ff16168221 */ /* 0x000fe20000010100 */
[----:B------:R-:W-:Y:S02]  /*13280*/  HADD2.F32 R32, -RZ, R20.H1_H1 ;  /* 0x30000014ff207230 */ /* 0x000fe40000004100 */
[----:B------:R-:W-:Y:S01]  /*13290*/  HADD2.F32 R29, -RZ, R5.H1_H1 ;  /* 0x30000005ff1d7230 */ /* 0x000fe20000004100 */
[----:B------:R-:W-:Y:S01]  /*132a0*/  @!P0 FADD.FTZ R4, -R4, -RZ ;  /* 0x800000ff04048221 */ /* 0x000fe20000010100 */
        /* <DEDUP_REMOVED lines=20> */
[----:B------:R-:W-:Y:S01]  /*133f0*/  @!P0 FADD.FTZ R7, -R7, -RZ ;  /* 0x800000ff07078221 */ /* 0x000fe20000010100 */
[----:B---3--:R-:W-:Y:S01]  /*13400*/  HADD2.F32 R15, -RZ, R9.H0_H0 ;  /* 0x20000009ff0f7230 */ /* 0x008fe20000004100 */
[----:B------:R-:W-:-:S02]  /*13410*/  @!P0 FADD.FTZ R29, -R29, -RZ ;  /* 0x800000ff1d1d8221 */ /* 0x000fc40000010100 */
        /* <DEDUP_REMOVED lines=9> */
[----:B------:R-:W-:Y:S02]  /*134b0*/  HADD2.F32 R29, -RZ, R10.H0_H0 ;  /* 0x2000000aff1d7230 */ /* 0x000fe40000004100 */
[----:B------:R-:W-:-:S02]  /*134c0*/  HADD2.F32 R25, -RZ, R25.H1_H1 ;  /* 0x30000019ff197230 */ /* 0x000fc40000004100 */
[----:B------:R-:W-:Y:S02]  /*134d0*/  HADD2.F32 R15, -RZ, R24.H0_H0 ;  /* 0x20000018ff0f7230 */ /* 0x000fe40000004100 */
[----:B------:R-:W-:Y:S02]  /*134e0*/  HADD2.F32 R20, -RZ, R26.H0_H0 ;  /* 0x2000001aff147230 */ /* 0x000fe40000004100 */
[----:B------:R-:W-:Y:S02]  /*134f0*/  HADD2.F32 R9, -RZ, R9.H1_H1 ;  /* 0x30000009ff097230 */ /* 0x000fe40000004100 */
        /* <DEDUP_REMOVED lines=19> */
.L_x_4388:
[----:B------:R-:W-:Y:S05]  /*13630*/  BSYNC B0 ;  /* 0x0000000000007941 */ /* 0x000fea0003800000 */
.L_x_4387:
[----:B------:R1:W-:Y:S02]  /*13640*/  STS.128 [R248+0x6800], R24 ;  /* 0x00680018f8007388 */ /* 0x0003e40000000c00 */
.L_x_4380:
[----:B------:R-:W-:Y:S05]  /*13650*/  BSYNC B1 ;  /* 0x0000000000017941 */ /* 0x000fea0003800000 */
.L_x_4379:
        /* <DEDUP_REMOVED lines=21> */
[----:B------:R-:W-:Y:S02]  /*137b0*/  LEA.HI.X R5, R5, c[0x0][0x2b4], R6, 0x1, P1 ;  /* 0x0000ad0005057a11 */ /* 0x000fe400008f0c06 */
[----:B------:R-:W-:Y:S02]  /*137c0*/  MOV R9, RZ ;  /* 0x000000ff00097202 */ /* 0x000fe40000000f00 */
[----:B------:R-:W-:-:S02]  /*137d0*/  @P0 IADD3 R9, -R8, RZ, RZ ;  /* 0x000000ff08090210 */ /* 0x000fc40007ffe1ff */
[----:B---3--:R-:W3:Y:S02]  /*137e0*/  LDG.E.128 R4, [R4.64] ;  /* 0x0000000604047981 */ /* 0x008ee4000c1e1d00 */
[----:B------:R-:W-:-:S04]  /*137f0*/  IADD3 R8, P1, R9, R0, RZ ;  /* 0x0000000009087210 */ /* 0x000fc80007f3e0ff */
[----:B------:R-:W-:Y:S02]  /*13800*/  LEA.HI.X.SX32 R9, R9, R2, 0x1, P1 ;  /* 0x0000000209097211 */ /* 0x000fe400008f0eff */
[----:B------:R-:W-:-:S04]  /*13810*/  LEA R10, P1, R8, c[0x0][0x2a8], 0x1 ;  /* 0x0000aa00080a7a11 */ /* 0x000fc800078208ff */
[----:B------:R-:W-:-:S06]  /*13820*/  LEA.HI.X R11, R8, c[0x0][0x2ac], R9, 0x1, P1 ;  /* 0x0000ab00080b7a11 */ /* 0x000fcc00008f0c09 */
[----:B----4-:R-:W4:Y:S01]  /*13830*/  LDG.E.128 R8, [R10.64] ;  /* 0x000000060a087981 */ /* 0x010f22000c1e1d00 */
[----:B-----5:R-:W-:Y:S01]  /*13840*/  IMAD.MOV.U32 R28, RZ, RZ, R24 ;  /* 0x000000ffff1c7224 */ /* 0x020fe200078e0018 */
[----:B------:R-:W-:Y:S02]  /*13850*/  MOV R24, R27 ;  /* 0x0000001b00187202 */ /* 0x000fe40000000f00 */
[----:B--2---:R-:W-:Y:S02]  /*13860*/  MOV R27, R21 ;  /* 0x00000015001b7202 */ /* 0x004fe40000000f00 */
[----:B------:R-:W-:Y:S01]  /*13870*/  MOV R21, R22 ;  /* 0x0000001600157202 */ /* 0x000fe20000000f00 */
[--C-:B---3--:R-:W-:Y:S02]  /*13880*/  HADD2.F32 R22, -RZ, R5.reuse.H0_H0 ;  /* 0x20000005ff167230 */ /* 0x108fe40000004100 */
[----:B------:R-:W-:Y:S02]  /*13890*/  HADD2.F32 R29, -RZ, R5.H1_H1 ;  /* 0x30000005ff1d7230 */ /* 0x000fe40000004100 */
[----:B------:R-:W-:-:S02]  /*138a0*/  HADD2.F32 R5, -RZ, R7.H0_H0 ;  /* 0x20000007ff057230 */ /* 0x000fc40000004100 */
[----:B------:R-:W-:Y:S02]  /*138b0*/  HADD2.F32 R7, -RZ, R7.H1_H1 ;  /* 0x30000007ff077230 */ /* 0x000fe40000004100 */
[--C-:B------:R-:W-:Y:S02]  /*138c0*/  HADD2.F32 R32, -RZ, R27.reuse.H0_H0 ;  /* 0x2000001bff207230 */ /* 0x100fe40000004100 */
[----:B------:R-:W-:Y:S01]  /*138d0*/  HADD2.F32 R33, -RZ, R27.H1_H1 ;  /* 0x3000001bff217230 */ /* 0x000fe20000004100 */
[----:B------:R-:W-:Y:S01]  /*138e0*/  @!P0 FADD.FTZ R5, -R5, -RZ ;  /* 0x800000ff05058221 */ /* 0x000fe20000010100 */
[----:B------:R-:W-:Y:S01]  /*138f0*/  HADD2.F32 R27, -RZ, R23.H0_H0 ;  /* 0x20000017ff1b7230 */ /* 0x000fe20000004100 */
[----:B------:R-:W-:Y:S01]  /*13900*/  @!P0 FADD.FTZ R7, -R7, -RZ ;  /* 0x800000ff07078221 */ /* 0x000fe20000010100 */
[--C-:B------:R-:W-:Y:S02]  /*13910*/  HADD2.F32 R30, -RZ, R4.reuse.H0_H0 ;  /* 0x20000004ff1e7230 */ /* 0x100fe40000004100 */
[----:B------:R-:W-:-:S02]  /*13920*/  HADD2.F32 R31, -RZ, R4.H1_H1 ;  /* 0x30000004ff1f7230 */ /* 0x000fc40000004100 */
        /* <DEDUP_REMOVED lines=17> */
[----:B------:R-:W-:Y:S01]  /*13a40*/  HADD2.F32 R5, -RZ, R25.H0_H0 ;  /* 0x20000019ff057230 */ /* 0x000fe20000004100 */
[----:B------:R-:W-:Y:S01]  /*13a50*/  FMUL.FTZ R6, R21, R6 ;  /* 0x0000000615067220 */ /* 0x000fe20000410000 */
[----:B------:R-:W-:Y:S01]  /*13a60*/  HADD2.F32 R21, -RZ, R9.H1_H1 ;  /* 0x30000009ff157230 */ /* 0x000fe20000004100 */
[----:B------:R-:W-:Y:S01]  /*13a70*/  FMUL.FTZ R31, R20, R31 ;  /* 0x0000001f141f7220 */ /* 0x000fe20000410000 */
[----:B------:R-:W-:Y:S01]  /*13a80*/  HADD2.F32 R20, -RZ, R24.H0_H0 ;  /* 0x20000018ff147230 */ /* 0x000fe20000004100 */
[----:B------:R-:W-:Y:S01]  /*13a90*/  @!P0 FADD.FTZ R29, -R29, -RZ ;  /* 0x800000ff1d1d8221 */ /* 0x000fe20000010100 */
[----:B------:R-:W-:Y:S01]  /*13aa0*/  HADD2.F32 R9, -RZ, R11.H0_H0 ;  /* 0x2000000bff097230 */ /* 0x000fe20000004100 */
[----:B------:R-:W-:Y:S01]  /*13ab0*/  FMUL.FTZ R32, R32, R22 ;  /* 0x0000001620207220 */ /* 0x000fe20000410000 */
[--C-:B------:R-:W-:Y:S01]  /*13ac0*/  HADD2.F32 R22, -RZ, R8.reuse.H0_H0 ;  /* 0x20000008ff167230 */ /* 0x100fe20000004100 */
[----:B------:R-:W-:Y:S01]  /*13ad0*/  FMUL.FTZ R33, R33, R29 ;  /* 0x0000001d21217220 */ /* 0x000fe20000410000 */
[----:B------:R-:W-:Y:S01]  /*13ae0*/  HADD2.F32 R29, -RZ, R8.H1_H1 ;  /* 0x30000008ff1d7230 */ /* 0x000fe20000004100 */
[----:B------:R-:W-:Y:S01]  /*13af0*/  FFMA.FTZ R5, R5, R7, R32 ;  /* 0x0000000705057223 */ /* 0x000fe20000010020 */
[----:B------:R-:W-:Y:S01]  /*13b00*/  HADD2.F32 R7, -RZ, R28.H0_H0 ;  /* 0x2000001cff077230 */ /* 0x000fe20000004100 */
[----:B------:R-:W-:Y:S01]  /*13b10*/  FFMA.FTZ R9, R20, R9, R27 ;  /* 0x0000000914097223 */ /* 0x000fe2000001001b */
[----:B------:R-:W-:-:S02]  /*13b20*/  HADD2.F32 R8, -RZ, R10.H0_H0 ;  /* 0x2000000aff087230 */ /* 0x000fc40000004100 */
[----:B------:R-:W-:Y:S02]  /*13b30*/  HADD2.F32 R28, -RZ, R28.H1_H1 ;  /* 0x3000001cff1c7230 */ /* 0x000fe40000004100 */
        /* <DEDUP_REMOVED lines=20> */
.L_x_4392:
[----:B------:R-:W-:Y:S05]  /*13c80*/  BSYNC B0 ;  /* 0x0000000000007941 */ /* 0x000fea0003800000 */
.L_x_4391:
        /* <DEDUP_REMOVED lines=32> */
[--C-:B--2---:R-:W-:Y:S02]  /*13e90*/  HADD2.F32 R26, -RZ, R4.reuse.H0_H0 ;  /* 0x20000004ff1a7230 */ /* 0x104fe40000004100 */
        /* <DEDUP_REMOVED lines=29> */
[----:B------:R-:W-:Y:S01]  /*14070*/  HADD2.F32 R4, -RZ, R28.H0_H0 ;  /* 0x2000001cff047230 */ /* 0x000fe20000004100 */
[----:B------:R-:W-:Y:S01]  /*14080*/  @!P0 FADD.FTZ R29, -R29, -RZ ;  /* 0x800000ff1d1d8221 */ /* 0x000fe20000010100 */
[----:B------:R-:W-:Y:S01]  /*14090*/  HADD2.F32 R26, -RZ, R21.H0_H0 ;  /* 0x20000015ff1a7230 */ /* 0x000fe20000004100 */
[----:B------:R-:W-:Y:S01]  /*140a0*/  @!P0 FADD.FTZ R30, -R30, -RZ ;  /* 0x800000ff1e1e8221 */ /* 0x000fe20000010100 */
        /* <DEDUP_REMOVED lines=9> */
[----:B------:R-:W-:Y:S02]  /*14140*/  HADD2.F32 R22, -RZ, R23.H0_H0 ;  /* 0x20000017ff167230 */ /* 0x000fe40000004100 */
[----:B------:R-:W-:Y:S02]  /*14150*/  HADD2.F32 R10, -RZ, R11.H0_H0 ;  /* 0x2000000bff0a7230 */ /* 0x000fe40000004100 */
        /* <DEDUP_REMOVED lines=15> */
[----:B------:R-:W-:Y:S02]  /*14250*/  MOV R22, R23 ;  /* 0x0000001700167202 */ /* 0x000fe40000000f00 */
[----:B------:R-:W-:Y:S02]  /*14260*/  MOV R20, R4 ;  /* 0x0000000400147202 */ /* 0x000fe40000000f00 */
[----:B------:R-:W-:-:S02]  /*14270*/  MOV R21, R8 ;  /* 0x0000000800157202 */ /* 0x000fc40000000f00 */
[----:B------:R-:W-:Y:S02]  /*14280*/  MOV R23, R6 ;  /* 0x0000000600177202 */ /* 0x000fe40000000f00 */
.L_x_4394:
[----:B------:R-:W-:Y:S05]  /*14290*/  BSYNC B0 ;  /* 0x0000000000007941 */ /* 0x000fea0003800000 */
.L_x_4393:
        /* <DEDUP_REMOVED lines=18> */
[----:B------:R-:W-:Y:S02]  /*143c0*/  LEA.HI.X R5, R5, c[0x0][0x2b4], R6, 0x1, P1 ;  /* 0x0000ad0005057a11 */ /* 0x000fe400008f0c06 */
[----:B------:R-:W-:Y:S02]  /*143d0*/  MOV R9, RZ ;  /* 0x000000ff00097202 */ /* 0x000fe40000000f00 */
[----:B------:R-:W-:-:S02]  /*143e0*/  @P0 IADD3 R9, -R8, RZ, RZ ;  /* 0x000000ff08090210 */ /* 0x000fc40007ffe1ff */
[----:B---3--:R-:W3:Y:S02]  /*143f0*/  LDG.E.128 R4, [R4.64+0x100] ;  /* 0x0001000604047981 */ /* 0x008ee4000c1e1d00 */
        /* <DEDUP_REMOVED lines=8> */
[----:B------:R-:W-:Y:S01]  /*14480*/  MOV R21, R22 ;  /* 0x0000001600157202 */ /* 0x000fe20000000f00 */
[----:B------:R-:W-:Y:S02]  /*14490*/  HADD2.F32 R32, -RZ, R20.H0_H0 ;  /* 0x20000014ff207230 */ /* 0x000fe40000004100 */
[----:B---3--:R-:W-:-:S02]  /*144a0*/  HADD2.F32 R22, -RZ, R4.H0_H0 ;  /* 0x20000004ff167230 */ /* 0x008fc40000004100 */
        /* <DEDUP_REMOVED lines=22> */
[--C-:B----4-:R-:W-:Y:S01]  /*14610*/  HADD2.F32 R21, -RZ, R8.reuse.H0_H0 ;  /* 0x20000008ff157230 */ /* 0x110fe20000004100 */
[----:B------:R-:W-:Y:S01]  /*14620*/  FMUL.FTZ R7, R23, R7 ;  /* 0x0000000717077220 */ /* 0x000fe20000410000 */
[----:B------:R-:W-:Y:S01]  /*14630*/  HADD2.F32 R23, -RZ, R8.H1_H1 ;  /* 0x30000008ff177230 */ /* 0x000fe20000004100 */
[----:B------:R-:W-:Y:S01]  /*14640*/  @!P0 FADD.FTZ R29, -R29, -RZ ;  /* 0x800000ff1d1d8221 */ /* 0x000fe20000010100 */
[----:B------:R-:W-:Y:S01]  /*14650*/  HADD2.F32 R8, -RZ, R9.H0_H0 ;  /* 0x20000009ff087230 */ /* 0x000fe20000004100 */
[----:B------:R-:W-:-:S02]  /*14660*/  @!P0 FADD.FTZ R6, -R6, -RZ ;  /* 0x800000ff06068221 */ /* 0x000fc40000010100 */
[----:B------:R-:W-:Y:S01]  /*14670*/  FMUL.FTZ R5, R22, R5 ;  /* 0x0000000516057220 */ /* 0x000fe20000410000 */
[----:B------:R-:W-:Y:S01]  /*14680*/  HADD2.F32 R22, -RZ, R25.H0_H0 ;  /* 0x20000019ff167230 */ /* 0x000fe20000004100 */
[----:B------:R-:W-:Y:S02]  /*14690*/  @!P0 FADD.FTZ R30, -R30, -RZ ;  /* 0x800000ff1e1e8221 */ /* 0x000fe40000010100 */
[----:B------:R-:W-:Y:S01]  /*146a0*/  FMUL.FTZ R33, R33, R29 ;  /* 0x0000001d21217220 */ /* 0x000fe20000410000 */
[----:B------:R-:W-:Y:S01]  /*146b0*/  HADD2.F32 R29, -RZ, R9.H1_H1 ;  /* 0x30000009ff1d7230 */ /* 0x000fe20000004100 */
[----:B------:R-:W-:Y:S01]  /*146c0*/  FMUL.FTZ R6, R4, R6 ;  /* 0x0000000604067220 */ /* 0x000fe20000410000 */
[----:B------:R-:W-:Y:S01]  /*146d0*/  HADD2.F32 R4, -RZ, R28.H0_H0 ;  /* 0x2000001cff047230 */ /* 0x000fe20000004100 */
[----:B------:R-:W-:Y:S01]  /*146e0*/  FMUL.FTZ R27, R27, R30 ;  /* 0x0000001e1b1b7220 */ /* 0x000fe20000410000 */
[--C-:B------:R-:W-:Y:S01]  /*146f0*/  HADD2.F32 R9, -RZ, R10.reuse.H0_H0 ;  /* 0x2000000aff097230 */ /* 0x100fe20000004100 */
[----:B------:R-:W-:Y:S01]  /*14700*/  FFMA.FTZ R8, R22, R8, R20 ;  /* 0x0000000816087223 */ /* 0x000fe20000010014 */
[----:B------:R-:W-:-:S02]  /*14710*/  HADD2.F32 R30, -RZ, R10.H1_H1 ;  /* 0x3000000aff1e7230 */ /* 0x000fc40000004100 */
[--C-:B------:R-:W-:Y:S02]  /*14720*/  HADD2.F32 R10, -RZ, R11.reuse.H0_H0 ;  /* 0x2000000bff0a7230 */ /* 0x100fe40000004100 */
[----:B------:R-:W-:Y:S02]  /*14730*/  HADD2.F32 R20, -RZ, R24.H0_H0 ;  /* 0x20000018ff147230 */ /* 0x000fe40000004100 */
[----:B------:R-:W-:Y:S02]  /*14740*/  HADD2.F32 R28, -RZ, R28.H1_H1 ;  /* 0x3000001cff1c7230 */ /* 0x000fe40000004100 */
[----:B------:R-:W-:Y:S02]  /*14750*/  HADD2.F32 R11, -RZ, R11.H1_H1 ;  /* 0x3000000bff0b7230 */ /* 0x000fe40000004100 */
[----:B------:R-:W-:Y:S01]  /*14760*/  HADD2.F32 R24, -RZ, R24.H1_H1 ;  /* 0x30000018ff187230 */ /* 0x000fe20000004100 */
[----:B------:R-:W-:Y:S01]  /*14770*/  FFMA.FTZ R4, R4, R21, R32 ;  /* 0x0000001504047223 */ /* 0x000fe20000010020 */
[--C-:B------:R-:W-:Y:S01]  /*14780*/  HADD2.F32 R21, -RZ, R26.reuse.H0_H0 ;  /* 0x2000001aff157230 */ /* 0x100fe20000004100 */
[----:B------:R-:W-:Y:S01]  /*14790*/  FFMA.FTZ R23, R28, R23, R33 ;  /* 0x000000171c177223 */ /* 0x000fe20000010021 */
[----:B------:R-:W-:Y:S01]  /*147a0*/  HADD2.F32 R25, -RZ, R25.H1_H1 ;  /* 0x30000019ff197230 */ /* 0x000fe20000004100 */
[----:B------:R-:W-:Y:S01]  /*147b0*/  FFMA.FTZ R6, R20, R10, R6 ;  /* 0x0000000a14067223 */ /* 0x000fe20000010006 */
[----:B------:R-:W-:Y:S01]  /*147c0*/  HADD2.F32 R26, -RZ, R26.H1_H1 ;  /* 0x3000001aff1a7230 */ /* 0x000fe20000004100 */
[----:B------:R-:W-:Y:S01]  /*147d0*/  FFMA.FTZ R7, R24, R11, R7 ;  /* 0x0000000b18077223 */ /* 0x000fe20000010007 */
[----:B------:R-:W-:Y:S01]  /*147e0*/  F2FP.PACK_AB R4, R23, R4 ;  /* 0x000000041704723e */ /* 0x000fe200000000ff */
[----:B------:R-:W-:-:S02]  /*147f0*/  FFMA.FTZ R25, R25, R29, R27 ;  /* 0x0000001d19197223 */ /* 0x000fc4000001001b */
[----:B------:R-:W-:Y:S01]  /*14800*/  FFMA.FTZ R5, R21, R9, R5 ;  /* 0x0000000915057223 */ /* 0x000fe20000010005 */
[----:B------:R-:W-:Y:S01]  /*14810*/  F2FP.PACK_AB R6, R7, R6 ;  /* 0x000000060706723e */ /* 0x000fe200000000ff */
[----:B------:R-:W-:Y:S01]  /*14820*/  FFMA.FTZ R26, R26, R30, R31 ;  /* 0x0000001e1a1a7223 */ /* 0x000fe2000001001f */
[----:B------:R-:W-:Y:S02]  /*14830*/  F2FP.PACK_AB R25, R25, R8 ;  /* 0x000000081919723e */ /* 0x000fe400000000ff */
[----:B------:R-:W-:Y:S02]  /*14840*/  MOV R24, R4 ;  /* 0x0000000400187202 */ /* 0x000fe40000000f00 */
[----:B------:R-:W-:Y:S02]  /*14850*/  F2FP.PACK_AB R26, R26, R5 ;  /* 0x000000051a1a723e */ /* 0x000fe400000000ff */
[----:B------:R-:W-:Y:S02]  /*14860*/  MOV R27, R6 ;  /* 0x00000006001b7202 */ /* 0x000fe40000000f00 */
.L_x_4396:
[----:B------:R-:W-:Y:S05]  /*14870*/  BSYNC B0 ;  /* 0x0000000000007941 */ /* 0x000fea0003800000 */
.L_x_4395:
        /* <DEDUP_REMOVED lines=29> */
[----:B-----5:R-:W-:Y:S01]  /*14a50*/  MOV R21, R24 ;  /* 0x0000001800157202 */ /* 0x020fe20000000f00 */
[----:B------:R-:W-:Y:S01]  /*14a60*/  IMAD.MOV.U32 R23, RZ, RZ, R26 ;  /* 0x000000ffff177224 */ /* 0x000fe200078e001a */
[----:B------:R-:W-:Y:S02]  /*14a70*/  MOV R24, R25 ;  /* 0x0000001900187202 */ /* 0x000fe40000000f00 */
[----:B------:R-:W-:Y:S01]  /*14a80*/  MOV R26, R27 ;  /* 0x0000001b001a7202 */ /* 0x000fe20000000f00 */
        /* <DEDUP_REMOVED lines=30> */
[----:B------:R-:W-:Y:S01]  /*14c70*/  FMUL.FTZ R31, R31, R27 ;  /* 0x0000001b1f1f7220 */ /* 0x000fe20000410000 */
[----:B------:R-:W-:Y:S01]  /*14c80*/  HADD2.F32 R27, -RZ, R8.H1_H1 ;  /* 0x30000008ff1b7230 */ /* 0x000fe20000004100 */
[----:B------:R-:W-:-:S02]  /*14c90*/  @!P0 FADD.FTZ R5, -R5, -RZ ;  /* 0x800000ff05058221 */ /* 0x000fc40000010100 */
[----:B------:R-:W-:Y:S01]  /*14ca0*/  FMUL.FTZ R7, R26, R7 ;  /* 0x000000071a077220 */ /* 0x000fe20000410000 */
[----:B------:R-:W-:Y:S01]  /*14cb0*/  HADD2.F32 R26, -RZ, R8.H0_H0 ;  /* 0x20000008ff1a7230 */ /* 0x000fe20000004100 */
[----:B------:R-:W-:Y:S01]  /*14cc0*/  FMUL.FTZ R24, R24, R28 ;  /* 0x0000001c18187220 */ /* 0x000fe20000410000 */
[----:B------:R-:W-:Y:S01]  /*14cd0*/  HADD2.F32 R8, -RZ, R11.H0_H0 ;  /* 0x2000000bff087230 */ /* 0x000fe20000004100 */
[----:B------:R-:W-:Y:S01]  /*14ce0*/  FFMA.FTZ R4, R4, R18, R21 ;  /* 0x0000001204047223 */ /* 0x000fe20000010015 */
[----:B------:R-:W-:Y:S02]  /*14cf0*/  HADD2.F32 R28, -RZ, R10.H0_H0 ;  /* 0x2000000aff1c7230 */ /* 0x000fe40000004100 */
[----:B------:R-:W-:Y:S02]  /*14d00*/  HADD2.F32 R18, -RZ, R19.H0_H0 ;  /* 0x20000013ff127230 */ /* 0x000fe40000004100 */
[----:B------:R-:W-:Y:S01]  /*14d10*/  HADD2.F32 R21, -RZ, R22.H0_H0 ;  /* 0x20000016ff157230 */ /* 0x000fe20000004100 */
[----:B------:R-:W-:Y:S01]  /*14d20*/  FMUL.FTZ R5, R25, R5 ;  /* 0x0000000519057220 */ /* 0x000fe20000410000 */
[----:B------:R-:W-:-:S02]  /*14d30*/  HADD2.F32 R9, -RZ, R9.H1_H1 ;  /* 0x30000009ff097230 */ /* 0x000fc40000004100 */
[----:B------:R-:W-:Y:S02]  /*14d40*/  HADD2.F32 R11, -RZ, R11.H1_H1 ;  /* 0x3000000bff0b7230 */ /* 0x000fe40000004100 */
[----:B------:R-:W-:Y:S02]  /*14d50*/  HADD2.F32 R10, -RZ, R10.H1_H1 ;  /* 0x3000000aff0a7230 */ /* 0x000fe40000004100 */
[----:B------:R-:W-:Y:S02]  /*14d60*/  HADD2.F32 R19, -RZ, R19.H1_H1 ;  /* 0x30000013ff137230 */ /* 0x000fe40000004100 */
[----:B------:R-:W-:Y:S02]  /*14d70*/  HADD2.F32 R22, -RZ, R22.H1_H1 ;  /* 0x30000016ff167230 */ /* 0x000fe40000004100 */
[--C-:B------:R-:W-:Y:S01]  /*14d80*/  HADD2.F32 R25, -RZ, R20.reuse.H0_H0 ;  /* 0x20000014ff197230 */ /* 0x100fe20000004100 */
[----:B------:R-:W-:Y:S01]  /*14d90*/  FFMA.FTZ R9, R23, R9, R24 ;  /* 0x0000000917097223 */ /* 0x000fe20000010018 */
[----:B------:R-:W-:Y:S01]  /*14da0*/  HADD2.F32 R20, -RZ, R20.H1_H1 ;  /* 0x30000014ff147230 */ /* 0x000fe20000004100 */
[----:B------:R-:W-:-:S02]  /*14db0*/  FFMA.FTZ R6, R18, R8, R6 ;  /* 0x0000000812067223 */ /* 0x000fc40000010006 */
[----:B------:R-:W-:Y:S02]  /*14dc0*/  FFMA.FTZ R7, R19, R11, R7 ;  /* 0x0000000b13077223 */ /* 0x000fe40000010007 */
[----:B------:R-:W-:Y:S02]  /*14dd0*/  FFMA.FTZ R5, R21, R28, R5 ;  /* 0x0000001c15057223 */ /* 0x000fe40000010005 */
[----:B------:R-:W-:Y:S01]  /*14de0*/  FFMA.FTZ R10, R22, R10, R29 ;  /* 0x0000000a160a7223 */ /* 0x000fe2000001001d */
[----:B------:R-:W-:Y:S01]  /*14df0*/  F2FP.PACK_AB R4, R9, R4 ;  /* 0x000000040904723e */ /* 0x000fe200000000ff */
[----:B------:R-:W-:Y:S01]  /*14e00*/  FFMA.FTZ R25, R25, R26, R30 ;  /* 0x0000001a19197223 */ /* 0x000fe2000001001e */
[----:B------:R-:W-:Y:S01]  /*14e10*/  F2FP.PACK_AB R6, R7, R6 ;  /* 0x000000060706723e */ /* 0x000fe200000000ff */
[----:B------:R-:W-:Y:S01]  /*14e20*/  FFMA.FTZ R20, R20, R27, R31 ;  /* 0x0000001b14147223 */ /* 0x000fe2000001001f */
[----:B------:R-:W-:Y:S02]  /*14e30*/  F2FP.PACK_AB R5, R10, R5 ;  /* 0x000000050a05723e */ /* 0x000fe400000000ff */
[----:B------:R-:W-:-:S02]  /*14e40*/  MOV R21, R4 ;  /* 0x0000000400157202 */ /* 0x000fc40000000f00 */
[----:B------:R-:W-:Y:S02]  /*14e50*/  F2FP.PACK_AB R20, R20, R25 ;  /* 0x000000191414723e */ /* 0x000fe400000000ff */
[----:B------:R-:W-:Y:S02]  /*14e60*/  MOV R22, R5 ;  /* 0x0000000500167202 */ /* 0x000fe40000000f00 */
[----:B------:R-:W-:Y:S02]  /*14e70*/  MOV R23, R6 ;  /* 0x0000000600177202 */ /* 0x000fe40000000f00 */
.L_x_4398:
[----:B------:R-:W-:Y:S05]  /*14e80*/  BSYNC B0 ;  /* 0x0000000000007941 */ /* 0x000fea0003800000 */
.L_x_4397:
[----:B------:R1:W-:Y:S02]  /*14e90*/  STS.128 [R248+0x7000], R20 ;  /* 0x00700014f8007388 */ /* 0x0003e40000000c00 */
.L_x_4390:
[----:B------:R-:W-:Y:S05]  /*14ea0*/  BSYNC B1 ;  /* 0x0000000000017941 */ /* 0x000fea0003800000 */
.L_x_4389:
        /* <DEDUP_REMOVED lines=31> */
[----:B------:R-:W-:Y:S02]  /*150a0*/  MOV R19, R27 ;  /* 0x0000001b00137202 */ /* 0x000fe40000000f00 */
[----:B--2---:R-:W-:Y:S01]  /*150b0*/  MOV R26, R21 ;  /* 0x00000015001a7202 */ /* 0x004fe20000000f00 */
[----:B------:R-:W-:Y:S01]  /*150c0*/  IMAD.MOV.U32 R21, RZ, RZ, R22 ;  /* 0x000000ffff157224 */ /* 0x000fe200078e0016 */
[--C-:B---3--:R-:W-:Y:S02]  /*150d0*/  HADD2.F32 R22, -RZ, R5.reuse.H0_H0 ;  /* 0x20000005ff167230 */ /* 0x108fe40000004100 */
[----:B------:R-:W-:-:S02]  /*150e0*/  HADD2.F32 R27, -RZ, R5.H1_H1 ;  /* 0x30000005ff1b7230 */ /* 0x000fc40000004100 */
        /* <DEDUP_REMOVED lines=23> */
[--C-:B----4-:R-:W-:Y:S01]  /*15260*/  HADD2.F32 R7, -RZ, R9.reuse.H0_H0 ;  /* 0x20000009ff077230 */ /* 0x110fe20000004100 */
        /* <DEDUP_REMOVED lines=15> */
[----:B------:R-:W-:-:S02]  /*15360*/  HADD2.F32 R8, -RZ, R10.H0_H0 ;  /* 0x2000000aff087230 */ /* 0x000fc40000004100 */
[----:B------:R-:W-:Y:S02]  /*15370*/  HADD2.F32 R14, -RZ, R25.H0_H0 ;  /* 0x20000019ff0e7230 */ /* 0x000fe40000004100 */
        /* <DEDUP_REMOVED lines=9> */
[----:B------:R-:W-:Y:S02]  /*15410*/  FFMA.FTZ R4, R14, R8, R4 ;  /* 0x000000080e047223 */ /* 0x000fe40000010004 */
[----:B------:R-:W-:Y:S01]  /*15420*/  FFMA.FTZ R6, R25, R10, R6 ;  /* 0x0000000a19067223 */ /* 0x000fe20000010006 */
[----:B------:R-:W-:Y:S01]  /*15430*/  F2FP.PACK_AB R5, R20, R5 ;  /* 0x000000051405723e */ /* 0x000fe200000000ff */
[----:B------:R-:W-:Y:S01]  /*15440*/  FFMA.FTZ R7, R7, R22, R28 ;  /* 0x0000001607077223 */ /* 0x000fe2000001001c */
[----:B------:R-:W-:Y:S01]  /*15450*/  F2FP.PACK_AB R9, R11, R9 ;  /* 0x000000090b09723e */ /* 0x000fe200000000ff */
[----:B------:R-:W-:Y:S01]  /*15460*/  FFMA.FTZ R24, R24, R27, R29 ;  /* 0x0000001b18187223 */ /* 0x000fe2000001001d */
[----:B------:R-:W-:Y:S02]  /*15470*/  F2FP.PACK_AB R4, R6, R4 ;  /* 0x000000040604723e */ /* 0x000fe400000000ff */
[----:B------:R-:W-:Y:S02]  /*15480*/  MOV R25, R5 ;  /* 0x0000000500197202 */ /* 0x000fe40000000f00 */
[----:B------:R-:W-:-:S02]  /*15490*/  F2FP.PACK_AB R24, R24, R7 ;  /* 0x000000071818723e */ /* 0x000fc400000000ff */
[----:B------:R-:W-:Y:S02]  /*154a0*/  MOV R26, R4 ;  /* 0x00000004001a7202 */ /* 0x000fe40000000f00 */
[----:B------:R-:W-:Y:S02]  /*154b0*/  MOV R27, R9 ;  /* 0x00000009001b7202 */ /* 0x000fe40000000f00 */
.L_x_4400:
[----:B------:R-:W-:Y:S05]  /*154c0*/  BSYNC B0 ;  /* 0x0000000000007941 */ /* 0x000fea0003800000 */
.L_x_4399:
        /* <DEDUP_REMOVED lines=74> */
[----:B------:R-:W-:Y:S02]  /*15970*/  HADD2.F32 R28, -RZ, R10.H1_H1 ;  /* 0x3000000aff1c7230 */ /* 0x000fe40000004100 */
[----:B------:R-:W-:Y:S02]  /*15980*/  HADD2.F32 R21, -RZ, R14.H1_H1 ;  /* 0x3000000eff157230 */ /* 0x000fe40000004100 */
[----:B------:R-:W-:-:S02]  /*15990*/  HADD2.F32 R10, -RZ, R11.H0_H0 ;  /* 0x2000000bff0a7230 */ /* 0x000fc40000004100 */
[----:B------:R-:W-:Y:S02]  /*159a0*/  HADD2.F32 R14, -RZ, R19.H0_H0 ;  /* 0x20000013ff0e7230 */ /* 0x000fe40000004100 */
[----:B------:R-:W-:Y:S02]  /*159b0*/  HADD2.F32 R11, -RZ, R11.H1_H1 ;  /* 0x3000000bff0b7230 */ /* 0x000fe40000004100 */
[----:B------:R-:W-:Y:S01]  /*159c0*/  HADD2.F32 R19, -RZ, R19.H1_H1 ;  /* 0x30000013ff137230 */ /* 0x000fe20000004100 */
[----:B------:R-:W-:Y:S01]  /*159d0*/  FFMA.FTZ R4, R4, R20, R30 ;  /* 0x0000001404047223 */ /* 0x000fe2000001001e */
[--C-:B------:R-:W-:Y:S01]  /*159e0*/  HADD2.F32 R20, -RZ, R22.reuse.H0_H0 ;  /* 0x20000016ff147230 */ /* 0x100fe20000004100 */
[----:B------:R-:W-:Y:S01]  /*159f0*/  FFMA.FTZ R25, R25, R26, R31 ;  /* 0x0000001a19197223 */ /* 0x000fe2000001001f */
[----:B------:R-:W-:Y:S01]  /*15a00*/  HADD2.F32 R22, -RZ, R22.H1_H1 ;  /* 0x30000016ff167230 */ /* 0x000fe20000004100 */
[----:B------:R-:W-:Y:S02]  /*15a10*/  FFMA.FTZ R6, R14, R10, R6 ;  /* 0x0000000a0e067223 */ /* 0x000fe40000010006 */
        /* <DEDUP_REMOVED lines=10> */
.L_x_4402:
[----:B------:R-:W-:Y:S05]  /*15ac0*/  BSYNC B0 ;  /* 0x0000000000007941 */ /* 0x000fea0003800000 */
.L_x_4401:
        /* <DEDUP_REMOVED lines=27> */
[----:B-----5:R-:W-:Y:S01]  /*15c80*/  IMAD.MOV.U32 R14, RZ, RZ, R25 ;  /* 0x000000ffff0e7224 */ /* 0x020fe200078e0019 */
[----:B------:R-:W-:Y:S02]  /*15c90*/  MOV R25, R26 ;  /* 0x0000001a00197202 */ /* 0x000fe40000000f00 */
[----:B------:R-:W-:Y:S02]  /*15ca0*/  MOV R19, R27 ;  /* 0x0000001b00137202 */ /* 0x000fe40000000f00 */
[----:B--2---:R-:W-:Y:S01]  /*15cb0*/  MOV R26, R21 ;  /* 0x00000015001a7202 */ /* 0x004fe20000000f00 */
[----:B------:R-:W-:Y:S01]  /*15cc0*/  IMAD.MOV.U32 R21, RZ, RZ, R22 ;  /* 0x000000ffff157224 */ /* 0x000fe200078e0016 */
        /* <DEDUP_REMOVED lines=24> */
[----:B------:R-:W-:Y:S01]  /*15e50*/  FMUL.FTZ R29, R21, R29 ;  /* 0x0000001d151d7220 */ /* 0x000fe20000410000 */
[----:B----4-:R-:W-:Y:S01]  /*15e60*/  HADD2.F32 R21, -RZ, R8.H0_H0 ;  /* 0x20000008ff157230 */ /* 0x010fe20000004100 */
        /* <DEDUP_REMOVED lines=8> */
[----:B------:R-:W-:-:S02]  /*15ef0*/  @!P0 FADD.FTZ R28, -R28, -RZ ;  /* 0x800000ff1c1c8221 */ /* 0x000fc40000010100 */
        /* <DEDUP_REMOVED lines=8> */
[----:B------:R-:W-:Y:S02]  /*15f80*/  HADD2.F32 R10, -RZ, R11.H0_H0 ;  /* 0x2000000bff0a7230 */ /* 0x000fe40000004100 */
        /* <DEDUP_REMOVED lines=20> */
.L_x_4404:
[----:B------:R-:W-:Y:S05]  /*160d0*/  BSYNC B0 ;  /* 0x0000000000007941 */ /* 0x000fea0003800000 */
.L_x_4403:
[----:B-1----:R1:W5:Y:S01]  /*160e0*/  LDG.E.128 R20, [R12.64+0x180] ;  /* 0x000180060c147981 */ /* 0x002362000c1e1d00 */
        /* <DEDUP_REMOVED lines=10> */
[----:B------:R-:W-:Y:S01]  /*16190*/  @P0 IADD3 R4, -R5, RZ, RZ ;  /* 0x000000ff05040210 */ /* 0x000fe20007ffe1ff */
[----:B------:R-:W-:-:S03]  /*161a0*/  @P0 IMAD.MOV R120, RZ, RZ, -R5 ;  /* 0x000000ffff780224 */ /* 0x000fc600078e0a05 */
[----:B------:R-:W-:Y:S01]  /*161b0*/  IADD3 R6, P1, R4, R0, RZ ;  /* 0x0000000004067210 */ /* 0x000fe20007f3e0ff */
[----:B-1----:R-:W-:-:S03]  /*161c0*/  IMAD.WIDE R24, R120, 0x2, R12 ;  /* 0x0000000278187825 */ /* 0x002fc600078e020c */
[----:B------:R-:W-:Y:S02]  /*161d0*/  LEA.HI.X.SX32 R4, R4, R2, 0x1, P1 ;  /* 0x0000000204047211 */ /* 0x000fe400008f0eff */
[C---:B------:R-:W-:Y:S01]  /*161e0*/  LEA R8, P1, R6.reuse, c[0x0][0x2b0], 0x1 ;  /* 0x0000ac0006087a11 */ /* 0x040fe200078208ff */
[----:B------:R-:W5:Y:S03]  /*161f0*/  LDG.E.128 R24, [R24.64+0x180] ;  /* 0x0001800618187981 */ /* 0x000f66000c1e1d00 */
[----:B------:R-:W-:Y:S02]  /*16200*/  LEA.HI.X R9, R6, c[0x0][0x2b4], R4, 0x1, P1 ;  /* 0x0000ad0006097a11 */ /* 0x000fe400008f0c04 */
[----:B------:R-:W-:-:S03]  /*16210*/  @P0 SHF.R.S32.HI R122, RZ, 0x1, R122 ;  /* 0x00000001ff7a0819 */ /* 0x000fc6000001147a */
[----:B--2---:R1:W2:Y:S02]  /*16220*/  LDG.E.128 R4, [R8.64] ;  /* 0x0000000608047981 */ /* 0x0042a4000c1e1d00 */
[----:B-1----:R-:W-:Y:S02]  /*16230*/  MOV R8, RZ ;  /* 0x000000ff00087202 */ /* 0x002fe40000000f00 */
[----:B------:R-:W-:-:S04]  /*16240*/  @P0 IADD3 R8, -R122, RZ, RZ ;  /* 0x000000ff7a080210 */ /* 0x000fc80007ffe1ff */
[----:B------:R-:W-:-:S04]  /*16250*/  IADD3 R0, P1, R8, R0, RZ ;  /* 0x0000000008007210 */ /* 0x000fc80007f3e0ff */
[----:B------:R-:W-:Y:S02]  /*16260*/  LEA.HI.X.SX32 R2, R8, R2, 0x1, P1 ;  /* 0x0000000208027211 */ /* 0x000fe400008f0eff */
[----:B------:R-:W-:-:S04]  /*16270*/  LEA R8, P1, R0, c[0x0][0x2a8], 0x1 ;  /* 0x0000aa0000087a11 */ /* 0x000fc800078208ff */
[----:B------:R-:W-:-:S06]  /*16280*/  LEA.HI.X R9, R0, c[0x0][0x2ac], R2, 0x1, P1 ;  /* 0x0000ab0000097a11 */ /* 0x000fcc00008f0c02 */
[----:B---3--:R-:W3:Y:S01]  /*16290*/  LDG.E.128 R8, [R8.64] ;  /* 0x0000000608087981 */ /* 0x008ee2000c1e1d00 */
[----:B------:R-:W-:Y:S01]  /*162a0*/  IMAD.MOV.U32 R0, RZ, RZ, R21 ;  /* 0x000000ffff007224 */ /* 0x000fe200078e0015 */
[----:B------:R-:W-:Y:S02]  /*162b0*/  MOV R14, R22 ;  /* 0x00000016000e7202 */ /* 0x000fe40000000f00 */
[----:B------:R-:W-:Y:S02]  /*162c0*/  MOV R12, R20 ;  /* 0x00000014000c7202 */ /* 0x000fe40000000f00 */
[----:B------:R-:W-:Y:S02]  /*162d0*/  MOV R2, R23 ;  /* 0x0000001700027202 */ /* 0x000fe40000000f00 */
[----:B-----5:R-:W-:Y:S01]  /*162e0*/  MOV R17, R25 ;  /* 0x0000001900117202 */ /* 0x020fe20000000f00 */
[----:B------:R-:W-:Y:S01]  /*162f0*/  IMAD.MOV.U32 R13, RZ, RZ, R24 ;  /* 0x000000ffff0d7224 */ /* 0x000fe200078e0018 */
[----:B------:R-:W-:Y:S01]  /*16300*/  MOV R16, R26 ;  /* 0x0000001a00107202 */ /* 0x000fe20000000f00 */
[----:B--2---:R-:W-:-:S02]  /*16310*/  HADD2.F32 R19, -RZ, R5.H0_H0 ;  /* 0x20000005ff137230 */ /* 0x004fc40000004100 */
[----:B------:R-:W-:Y:S02]  /*16320*/  HADD2.F32 R5, -RZ, R5.H1_H1 ;  /* 0x30000005ff057230 */ /* 0x000fe40000004100 */
[--C-:B------:R-:W-:Y:S01]  /*16330*/  HADD2.F32 R24, -RZ, R17.reuse.H0_H0 ;  /* 0x20000011ff187230 */ /* 0x100fe20000004100 */
[----:B------:R-:W-:Y:S01]  /*16340*/  @!P0 FADD.FTZ R19, -R19, -RZ ;  /* 0x800000ff13138221 */ /* 0x000fe20000010100 */
[--C-:B------:R-:W-:Y:S01]  /*16350*/  HADD2.F32 R21, -RZ, R4.reuse.H0_H0 ;  /* 0x20000004ff157230 */ /* 0x100fe20000004100 */
[----:B------:R-:W-:Y:S01]  /*16360*/  MOV R20, R27 ;  /* 0x0000001b00147202 */ /* 0x000fe20000000f00 */
[----:B------:R-:W-:Y:S01]  /*16370*/  HADD2.F32 R22, -RZ, R4.H1_H1 ;  /* 0x30000004ff167230 */ /* 0x000fe20000004100 */
[----:B------:R-:W-:Y:S01]  /*16380*/  @!P0 FADD.FTZ R5, -R5, -RZ ;  /* 0x800000ff05058221 */ /* 0x000fe20000010100 */
[----:B------:R-:W-:Y:S02]  /*16390*/  HADD2.F32 R17, -RZ, R17.H1_H1 ;  /* 0x30000011ff117230 */ /* 0x000fe40000004100 */
[----:B------:R-:W-:-:S02]  /*163a0*/  HADD2.F32 R4, -RZ, R6.H0_H0 ;  /* 0x20000006ff047230 */ /* 0x000fc40000004100 */
[----:B------:R-:W-:Y:S02]  /*163b0*/  HADD2.F32 R23, -RZ, R6.H1_H1 ;  /* 0x30000006ff177230 */ /* 0x000fe40000004100 */
[--C-:B------:R-:W-:Y:S01]  /*163c0*/  HADD2.F32 R6, -RZ, R7.reuse.H0_H0 ;  /* 0x20000007ff067230 */ /* 0x100fe20000004100 */
        /* <DEDUP_REMOVED lines=9> */
[--C-:B------:R-:W-:Y:S01]  /*16460*/  HADD2.F32 R16, -RZ, R0.reuse.H1_H1 ;  /* 0x30000000ff107230 */ /* 0x100fe20000004100 */
        /* <DEDUP_REMOVED lines=9> */
[----:B------:R-:W-:Y:S02]  /*16500*/  FMUL.FTZ R25, R25, R21 ;  /* 0x0000001519197220 */ /* 0x000fe40000410000 */
[----:B------:R-:W-:Y:S01]  /*16510*/  FMUL.FTZ R4, R19, R4 ;  /* 0x0000000413047220 */ /* 0x000fe20000410000 */
[----:B------:R-:W-:Y:S01]  /*16520*/  HADD2.F32 R19, -RZ, R12.H0_H0 ;  /* 0x2000000cff137230 */ /* 0x000fe20000004100 */
[----:B------:R-:W-:Y:S01]  /*16530*/  FMUL.FTZ R7, R20, R7 ;  /* 0x0000000714077220 */ /* 0x000fe20000410000 */
[--C-:B---3--:R-:W-:Y:S02]  /*16540*/  HADD2.F32 R0, -RZ, R9.reuse.H0_H0 ;  /* 0x20000009ff007230 */ /* 0x108fe40000004100 */
[----:B------:R-:W-:Y:S01]  /*16550*/  HADD2.F32 R9, -RZ, R9.H1_H1 ;  /* 0x30000009ff097230 */ /* 0x000fe20000004100 */
        /* <DEDUP_REMOVED lines=23> */
[----:B------:R-:W-:Y:S01]  /*166d0*/  F2FP.PACK_AB R4, R10, R4 ;  /* 0x000000040a04723e */ /* 0x000fe200000000ff */
[----:B------:R-:W-:Y:S01]  /*166e0*/  IMAD.MOV.U32 R20, RZ, RZ, R12 ;  /* 0x000000ffff147224 */ /* 0x000fe200078e000c */
[----:B------:R-:W-:Y:S02]  /*166f0*/  MOV R21, R0 ;  /* 0x0000000000157202 */ /* 0x000fe40000000f00 */
[----:B------:R-:W-:-:S02]  /*16700*/  MOV R22, R4 ;  /* 0x0000000400167202 */ /* 0x000fc40000000f00 */
[----:B------:R-:W-:Y:S02]  /*16710*/  MOV R23, R2 ;  /* 0x0000000200177202 */ /* 0x000fe40000000f00 */
.L_x_4406:
[----:B------:R-:W-:Y:S05]  /*16720*/  BSYNC B0 ;  /* 0x0000000000007941 */ /* 0x000fea0003800000 */
.L_x_4405:
[----:B------:R1:W-:Y:S01]  /*16730*/  STS.128 [R248+0x7800], R20 ;  /* 0x00780014f8007388 */ /* 0x0003e20000000c00 */
[----:B------:R-:W-:Y:S05]  /*16740*/  BRA `(.L_x_4360) ;  /* 0x000002e000007947 */ /* 0x000fea0003800000 */
.L_x_4328:
[----:B------:R-:W-:Y:S01]  /*16750*/  IMAD.IADD R125, R242, 0x1, -R125 ;  /* 0x00000001f27d7824 */ /* 0x000fe200078e0a7d */
[C---:B------:R-:W-:Y:S02]  /*16760*/  IADD3 R3, R132.reuse, 0x10, RZ ;  /* 0x0000001084037810 */ /* 0x040fe40007ffe0ff */
[C---:B------:R-:W-:Y:S02]  /*16770*/  IADD3 R15, R132.reuse, 0x20, RZ ;  /* 0x00000020840f7810 */ /* 0x040fe40007ffe0ff */
[-C--:B------:R-:W-:Y:S02]  /*16780*/  ISETP.GE.AND P5, PT, R3, R125.reuse, PT ;  /* 0x0000007d0300720c */ /* 0x080fe40003fa6270 */
[C---:B------:R-:W-:Y:S02]  /*16790*/  ISETP.GE.AND P6, PT, R132.reuse, R125, PT ;  /* 0x0000007d8400720c */ /* 0x040fe40003fc6270 */
[----:B------:R-:W-:-:S02]  /*167a0*/  IADD3 R18, R132, 0x30, RZ ;  /* 0x0000003084127810 */ /* 0x000fc40007ffe0ff */
[-C--:B------:R-:W-:Y:S02]  /*167b0*/  ISETP.GE.AND P4, PT, R15, R125.reuse, PT ;  /* 0x0000007d0f00720c */ /* 0x080fe40003f86270 */
[----:B------:R-:W-:-:S05]  /*167c0*/  ISETP.GE.AND P2, PT, R18, R125, PT ;  /* 0x0000007d1200720c */ /* 0x000fca0003f46270 */
[----:B------:R-:W-:Y:S02]  /*167d0*/  @!P5 IADD3 R7, P1, R7, R128, RZ ;  /* 0x000000800707d210 */ /* 0x000fe40007f3e0ff */
[----:B------:R-:W-:-:S03]  /*167e0*/  @!P6 LEA R8, P0, R128, c[0x0][0x160], 0x1 ;  /* 0x000058008008ea11 */ /* 0x000fc600078008ff */
[--C-:B------:R-:W-:Y:S01]  /*167f0*/  @!P5 IMAD.X R5, R5, 0x1, R131.reuse, P1 ;  /* 0x000000010505d824 */ /* 0x100fe200008e0683 */
[--C-:B------:R-:W-:Y:S01]  /*16800*/  @!P6 LEA.HI.X R9, R128, c[0x0][0x164], R131.reuse, 0x1, P0 ;  /* 0x000059008009ea11 */ /* 0x100fe200000f0c83 */
[----:B------:R-:W-:Y:S01]  /*16810*/  @!P4 IMAD.MOV.U32 R6, RZ, RZ, c[0x0][0x194] ;  /* 0x00006500ff06c624 */ /* 0x000fe200078e00ff */
[C---:B------:R-:W-:Y:S01]  /*16820*/  @!P5 LEA R12, P1, R7.reuse, c[0x0][0x160], 0x1 ;  /* 0x00005800070cda11 */ /* 0x040fe200078208ff */
[----:B------:R-:W-:Y:S01]  /*16830*/  @!P2 IMAD.MOV.U32 R10, RZ, RZ, R128 ;  /* 0x000000ffff0aa224 */ /* 0x000fe200078e0080 */
[C---:B------:R-:W-:Y:S01]  /*16840*/  @!P4 LEA R2, P0, R0.reuse, R128, 0x5 ;  /* 0x000000800002c211 */ /* 0x040fe200078028ff */
[----:B------:R-:W-:Y:S01]  /*16850*/  @!P2 IMAD.MOV.U32 R11, RZ, RZ, R131 ;  /* 0x000000ffff0ba224 */ /* 0x000fe200078e0083 */
[----:B------:R-:W-:Y:S01]  /*16860*/  @!P5 LEA.HI.X R13, R7, c[0x0][0x164], R5, 0x1, P1 ;  /* 0x00005900070dda11 */ /* 0x000fe200008f0c05 */
[----:B------:R-:W-:Y:S01]  /*16870*/  @!P2 IMAD.MOV.U32 R4, RZ, RZ, c[0x0][0x194] ;  /* 0x00006500ff04a624 */ /* 0x000fe200078e00ff */
[C---:B------:R-:W-:Y:S01]  /*16880*/  @!P4 LEA.HI.X R6, R0.reuse, R131, R6, 0x5, P0 ;  /* 0x000000830006c211 */ /* 0x040fe200000f2c06 */
[----:B------:R-:W-:Y:S01]  /*16890*/  @!P2 IMAD.WIDE.U32 R10, R0, 0x30, R10 ;  /* 0x00000030000aa825 */ /* 0x000fe200078e000a */
[----:B------:R-:W-:Y:S01]  /*168a0*/  @!P4 LEA R16, P1, R2, c[0x0][0x160], 0x1 ;  /* 0x000058000210ca11 */ /* 0x000fe200078208ff */
[----:B------:R-:W-:Y:S01]  /*168b0*/  @!PT LDS RZ, [RZ] ;  /* 0x00000000fffff984 */ /* 0x000fe20000000800 */
[----:B------:R-:W-:Y:S01]  /*168c0*/  @!PT LDS RZ, [RZ] ;  /* 0x00000000fffff984 */ /* 0x000fe20000000800 */
[----:B------:R-:W-:Y:S01]  /*168d0*/  @!PT LDS RZ, [RZ] ;  /* 0x00000000fffff984 */ /* 0x000fe20000000800 */
[----:B------:R1:W-:Y:S02]  /*168e0*/  @!P6 LDGSTS.E.BYPASS.LTC128B.128 [R248], [R8.64] ;  /* 0x0000000008f8efae */ /* 0x0003e4000b901d46 */
[----:B------:R-:W-:Y:S01]  /*168f0*/  @!P2 IMAD R4, R4, 0x30, RZ ;  /* 0x000000300404a824 */ /* 0x000fe200078e02ff */
[----:B------:R-:W-:Y:S01]  /*16900*/  @!P2 LEA R20, P0, R10, c[0x0][0x160], 0x1 ;  /* 0x000058000a14aa11 */ /* 0x000fe200078008ff */
[----:B------:R1:W-:Y:S01]  /*16910*/  @!P6 LDGSTS.E.BYPASS.LTC128B.128 [R248+0x2000], [R8.64+0x80] ;  /* 0x0200008008f8efae */ /* 0x0003e2000b901d46 */
[----:B------:R-:W-:Y:S01]  /*16920*/  @!P4 LEA.HI.X R17, R2, c[0x0][0x164], R6, 0x1, P1 ;  /* 0x000059000211ca11 */ /* 0x000fe200008f0c06 */
[----:B------:R-:W-:-:S02]  /*16930*/  @!P2 IMAD.IADD R4, R11, 0x1, R4 ;  /* 0x000000010b04a824 */ /* 0x000fc400078e0204 */
        /* <DEDUP_REMOVED lines=15> */
.L_x_4360:
[----:B------:R-:W-:Y:S05]  /*16a30*/  BSYNC B2 ;  /* 0x0000000000027941 */ /* 0x000fea0003800000 */
.L_x_4327:
[----:B------:R-:W-:Y:S01]  /*16a40*/  LEA R101, R165, 0xffffffc0, 0x6 ;  /* 0xffffffc0a5657811 */ /* 0x000fe200078e30ff */
[----:B------:R-:W-:-:S02]  /*16a50*/  IMAD.SHL.U32 R123, R123, 0x40, RZ ;  /* 0x000000407b7b7824 */ /* 0x000fc400078e00ff */
[C---:B------:R-:W-:Y:S01]  /*16a60*/  IMAD.SHL.U32 R100, R51.reuse, 0x40, RZ ;  /* 0x0000004033647824 */ /* 0x040fe200078e00ff */
[----:B------:R-:W-:Y:S01]  /*16a70*/  LOP3.LUT R51, R51, 0xfffffff8, RZ, 0xc0, !PT ;  /* 0xfffffff833337812 */ /* 0x000fe200078ec0ff */
[----:B------:R-:W-:-:S03]  /*16a80*/  IMAD.IADD R0, R49, 0x1, -R101 ;  /* 0x0000000131007824 */ /* 0x000fc600078e0a65 */
[----:B------:R-:W-:Y:S02]  /*16a90*/  LOP3.LUT R100, R100, 0xfffffe00, RZ, 0xc0, !PT ;  /* 0xfffffe0064647812 */ /* 0x000fe400078ec0ff */
[-C--:B------:R-:W-:Y:S02]  /*16aa0*/  ISETP.GE.AND P1, PT, R132, R0.reuse, PT ;  /* 0x000000008400720c */ /* 0x080fe40003f26270 */
[-C--:B------:R-:W-:Y:S02]  /*16ab0*/  ISETP.GE.AND P5, PT, R3, R0.reuse, PT ;  /* 0x000000000300720c */ /* 0x080fe40003fa6270 */
[-C--:B------:R-:W-:Y:S02]  /*16ac0*/  ISETP.GE.AND P0, PT, R15, R0.reuse, PT ;  /* 0x000000000f00720c */ /* 0x080fe40003f06270 */
[-C--:B------:R-:W-:Y:S02]  /*16ad0*/  ISETP.GE.AND P6, PT, R18, R0.reuse, PT ;  /* 0x000000001200720c */ /* 0x080fe40003fc6270 */
[----:B------:R-:W-:-:S02]  /*16ae0*/  ISETP.GE.AND P4, PT, R3, R0, PT ;  /* 0x000000000300720c */ /* 0x000fc40003f86270 */
        /* <DEDUP_REMOVED lines=8> */
[----:B-1----:R-:W-:Y:S01]  /*16b70*/  @!P6 IMAD.MOV.U32 R8, RZ, RZ, R240 ;  /* 0x000000ffff08e224 */ /* 0x002fe200078e00f0 */
[----:B------:R5:W-:Y:S01]  /*16b80*/  @!P1 LDGSTS.E.BYPASS.LTC128B.128 [R248+0xa000], [R238.64+0x80] ;  /* 0x0a000080eef89fae */ /* 0x000be2000b901d46 */
[----:B------:R-:W-:Y:S02]  /*16b90*/  @!P6 IMAD.MOV.U32 R9, RZ, RZ, R239 ;  /* 0x000000ffff09e224 */ /* 0x000fe400078e00ef */
[----:B------:R-:W-:Y:S01]  /*16ba0*/  @!P0 IMAD.MOV.U32 R4, RZ, RZ, c[0x0][0x19c] ;  /* 0x00006700ff048624 */ /* 0x000fe200078e00ff */
[----:B------:R5:W-:Y:S01]  /*16bb0*/  @!P1 LDGSTS.E.BYPASS.LTC128B.128 [R248+0xc000], [R238.64+0x100] ;  /* 0x0c000100eef89fae */ /* 0x000be2000b901d46 */
[----:B------:R-:W-:-:S03]  /*16bc0*/  @!P6 IMAD.WIDE.U32 R8, R2, 0x60, R8 ;  /* 0x000000600208e825 */ /* 0x000fc600078e0008 */
[----:B------:R5:W-:Y:S01]  /*16bd0*/  @!P1 LDGSTS.E.BYPASS.LTC128B.128 [R248+0xe000], [R238.64+0x180] ;  /* 0x0e000180eef89fae */ /* 0x000be2000b901d46 */
[----:B------:R-:W-:Y:S01]  /*16be0*/  @!P5 LEA R10, P1, R47, R240, 0x1 ;  /* 0x000000f02f0ad211 */ /* 0x000fe200078208ff */
[----:B------:R-:W-:-:S03]  /*16bf0*/  IMAD.SHL.U32 R2, R50, 0x40, RZ ;  /* 0x0000004032027824 */ /* 0x000fc600078e00ff */
[----:B------:R-:W-:Y:S02]  /*16c00*/  @!P5 LEA.HI.X R11, R47, R239, R46, 0x1, P1 ;  /* 0x000000ef2f0bd211 */ /* 0x000fe400008f0c2e */
[----:B------:R-:W-:-:S03]  /*16c10*/  @!P0 LEA R6, P1, R3, R240, 0x6 ;  /* 0x000000f003068211 */ /* 0x000fc600078230ff */
[----:B------:R1:W-:Y:S01]  /*16c20*/  @!P5 LDGSTS.E.BYPASS.LTC128B.128 [R248+0x8800], [R10.64] ;  /* 0x088000000af8dfae */ /* 0x0003e2000b901d46 */
[----:B------:R-:W-:Y:S02]  /*16c30*/  @!P0 LEA.HI.X R7, R3, R239, R4, 0x6, P1 ;  /* 0x000000ef03078211 */ /* 0x000fe400008f3404 */
[----:B------:R-:W-:Y:S01]  /*16c40*/  LOP3.LUT R4, R2, 0x1c0, RZ, 0xc0, !PT ;  /* 0x000001c002047812 */ /* 0x000fe200078ec0ff */
[----:B------:R-:W-:Y:S01]  /*16c50*/  @!P6 IMAD.MOV.U32 R2, RZ, RZ, c[0x0][0x19c] ;  /* 0x00006700ff02e624 */ /* 0x000fe200078e00ff */
[----:B------:R1:W-:Y:S01]  /*16c60*/  @!P5 LDGSTS.E.BYPASS.LTC128B.128 [R248+0xa800], [R10.64+0x80] ;  /* 0x0a8000800af8dfae */ /* 0x0003e2000b901d46 */
[----:B------:R-:W-:Y:S02]  /*16c70*/  SHF.R.S32.HI R3, RZ, 0x4, R52 ;  /* 0x00000004ff037819 */ /* 0x000fe40000011434 */
[----:B------:R-:W-:Y:S01]  /*16c80*/  @!P6 IMAD R2, R2, 0x60, RZ ;  /* 0x000000600202e824 */ /* 0x000fe200078e02ff */
[----:B------:R1:W-:Y:S01]  /*16c90*/  @!P5 LDGSTS.E.BYPASS.LTC128B.128 [R248+0xc800], [R10.64+0x100] ;  /* 0x0c8001000af8dfae */ /* 0x0003e2000b901d46 */
[----:B------:R-:W-:-:S02]  /*16ca0*/  LEA.HI R5, R52, R3, RZ, 0x1 ;  /* 0x0000000334057211 */ /* 0x000fc400078f08ff */
[----:B------:R-:W-:Y:S01]  /*16cb0*/  @!P6 IMAD.IADD R9, R9, 0x1, R2 ;  /* 0x000000010909e824 */ /* 0x000fe200078e0202 */
[----:B------:R1:W-:Y:S01]  /*16cc0*/  @!P5 LDGSTS.E.BYPASS.LTC128B.128 [R248+0xe800], [R10.64+0x180] ;  /* 0x0e8001800af8dfae */ /* 0x0003e2000b901d46 */
[CC--:B------:R-:W-:Y:S01]  /*16cd0*/  ISETP.GE.AND P5, PT, R132.reuse, R0.reuse, PT ;  /* 0x000000008400720c */ /* 0x0c0fe20003fa6270 */
[----:B------:R-:W-:Y:S01]  /*16ce0*/  IMAD.SHL.U32 R132, R132, 0x8, RZ ;  /* 0x0000000884847824 */ /* 0x000fe200078e00ff */
[----:B------:R-:W-:Y:S01]  /*16cf0*/  LOP3.LUT R5, R5, 0xfffffffe, RZ, 0xc0, !PT ;  /* 0xfffffffe05057812 */ /* 0x000fe200078ec0ff */
[----:B------:R2:W-:Y:S01]  /*16d00*/  @!P0 LDGSTS.E.BYPASS.LTC128B.128 [R248+0x9000], [R6.64] ;  /* 0x0900000006f88fae */ /* 0x0005e2000b901d46 */
[----:B------:R-:W-:Y:S01]  /*16d10*/  ISETP.GE.AND P1, PT, R18, R0, PT ;  /* 0x000000001200720c */ /* 0x000fe20003f26270 */
[----:B------:R-:W-:Y:S01]  /*16d20*/  @!P2 IMAD.MOV.U32 R0, RZ, RZ, c[0x0][0x1a0] ;  /* 0x00006800ff00a624 */ /* 0x000fe200078e00ff */
[----:B------:R-:W-:Y:S01]  /*16d30*/  LOP3.LUT R132, R4, 0x8, R132, 0xf8, !PT ;  /* 0x0000000804847812 */ /* 0x000fe200078ef884 */
[----:B------:R2:W-:Y:S01]  /*16d40*/  @!P0 LDGSTS.E.BYPASS.LTC128B.128 [R248+0xb000], [R6.64+0x80] ;  /* 0x0b00008006f88fae */ /* 0x0005e2000b901d46 */
[----:B------:R-:W-:Y:S01]  /*16d50*/  SHF.R.U32.HI R4, RZ, 0x3, R4 ;  /* 0x00000003ff047819 */ /* 0x000fe20000011604 */
[----:B------:R-:W-:Y:S01]  /*16d60*/  IMAD.IADD R5, R3, 0x1, -R5 ;  /* 0x0000000103057824 */ /* 0x000fe200078e0a05 */
[----:B------:R-:W-:Y:S01]  /*16d70*/  SHF.R.S32.HI R3, RZ, 0x1f, R48 ;  /* 0x0000001fff037819 */ /* 0x000fe20000011430 */
[----:B------:R2:W-:Y:S01]  /*16d80*/  @!P0 LDGSTS.E.BYPASS.LTC128B.128 [R248+0xd000], [R6.64+0x100] ;  /* 0x0d00010006f88fae */ /* 0x0005e2000b901d46 */
[----:B------:R-:W-:-:S02]  /*16d90*/  LOP3.LUT R4, R132, R4, RZ, 0x3c, !PT ;  /* 0x0000000484047212 */ /* 0x000fc400078e3cff */
[----:B------:R-:W-:Y:S01]  /*16da0*/  LEA.HI R3, R3, R48, RZ, 0x5 ;  /* 0x0000003003037211 */ /* 0x000fe200078f28ff */
[----:B------:R2:W-:Y:S02]  /*16db0*/  @!P0 LDGSTS.E.BYPASS.LTC128B.128 [R248+0xf000], [R6.64+0x180] ;  /* 0x0f00018006f88fae */ /* 0x0005e4000b901d46 */
[C---:B------:R-:W-:Y:S01]  /*16dc0*/  IMAD R237, R5.reuse, 0x200, R4 ;  /* 0x0000020005ed7824 */ /* 0x040fe200078e0204 */
[----:B------:R-:W-:Y:S01]  /*16dd0*/  SHF.R.S32.HI R3, RZ, 0x5, R3 ;  /* 0x00000005ff037819 */ /* 0x000fe20000011403 */
[----:B------:R3:W-:Y:S01]  /*16de0*/  @!P6 LDGSTS.E.BYPASS.LTC128B.128 [R248+0x9800], [R8.64] ;  /* 0x0980000008f8efae */ /* 0x0007e2000b901d46 */
[----:B------:R-:W-:Y:S02]  /*16df0*/  IMAD.SHL.U32 R5, R5, 0x8, RZ ;  /* 0x0000000805057824 */ /* 0x000fe400078e00ff */
[----:B------:R-:W-:Y:S01]  /*16e00*/  @!P2 IMAD.MOV.U32 R4, RZ, RZ, c[0x0][0x1a4] ;  /* 0x00006900ff04a624 */ /* 0x000fe200078e00ff */
[----:B------:R3:W-:Y:S01]  /*16e10*/  @!P6 LDGSTS.E.BYPASS.LTC128B.128 [R248+0xb800], [R8.64+0x80] ;  /* 0x0b80008008f8efae */ /* 0x0007e2000b901d46 */
[----:B------:R-:W-:-:S02]  /*16e20*/  @!P1 IMAD.MOV.U32 R2, RZ, RZ, c[0x0][0x1a4] ;  /* 0x00006900ff029624 */ /* 0x000fc400078e00ff */
[----:B------:R-:W-:Y:S01]  /*16e30*/  @!P1 IMAD.MOV.U32 R12, RZ, RZ, c[0x0][0x1a0] ;  /* 0x00006800ff0c9624 */ /* 0x000fe200078e00ff */
[----:B------:R3:W-:Y:S01]  /*16e40*/  @!P6 LDGSTS.E.BYPASS.LTC128B.128 [R248+0xd800], [R8.64+0x100] ;  /* 0x0d80010008f8efae */ /* 0x0007e2000b901d46 */
[----:B------:R-:W-:Y:S02]  /*16e50*/  @!P1 IMAD R2, R2, 0x60, RZ ;  /* 0x0000006002029824 */ /* 0x000fe400078e02ff */
[----:B------:R-:W-:Y:S01]  /*16e60*/  @!P1 IMAD.WIDE.U32 R12, R12, 0x60, R246 ;  /* 0x000000600c0c9825 */ /* 0x000fe200078e00f6 */
[----:B------:R3:W-:Y:S03]  /*16e70*/  @!P6 LDGSTS.E.BYPASS.LTC128B.128 [R248+0xf800], [R8.64+0x180] ;  /* 0x0f80018008f8efae */ /* 0x0007e6000b901d46 */
[----:B------:R-:W-:Y:S01]  /*16e80*/  IMAD R3, R3, 0x400, R100 ;  /* 0x0000040003037824 */ /* 0x000fe200078e0264 */
[----:B------:R-:W0:Y:S01]  /*16e90*/  LDGDEPBAR ;  /* 0x00000000000079af */ /* 0x000e220000000000 */
[----:B------:R-:W-:-:S05]  /*16ea0*/  IMAD.SHL.U32 R237, R237, 0x2, RZ ;  /* 0x00000002eded7824 */ /* 0x000fca00078e00ff */
[----:B------:R-:W-:Y:S02]  /*16eb0*/  IADD3 R235, R237, 0x8020, RZ ;  /* 0x00008020edeb7810 */ /* 0x000fe40007ffe0ff */
[----:B--2---:R-:W-:-:S04]  /*16ec0*/  @!P4 LEA R6, P0, R119, R246, 0x1 ;  /* 0x000000f67706c211 */ /* 0x004fc800078008ff */
[----:B------:R-:W-:Y:S02]  /*16ed0*/  @!P4 LEA.HI.X R7, R119, R247, R118, 0x1, P0 ;  /* 0x000000f77707c211 */ /* 0x000fe400000f0c76 */
[----:B-1----:R-:W-:-:S04]  /*16ee0*/  @!P2 LEA R10, P0, R0, R246, 0x6 ;  /* 0x000000f6000aa211 */ /* 0x002fc800078030ff */
[----:B------:R-:W-:Y:S02]  /*16ef0*/  @!P2 LEA.HI.X R11, R0, R247, R4, 0x6, P0 ;  /* 0x000000f7000ba211 */ /* 0x000fe400000f3404 */
[----:B------:R-:W-:Y:S02]  /*16f00*/  LOP3.LUT R0, R52, 0xfffffff0, RZ, 0xc0, !PT ;  /* 0xfffffff034007812 */ /* 0x000fe400078ec0ff */
[----:B---3--:R-:W-:Y:S01]  /*16f10*/  LOP3.LUT R8, R123, 0x1c0, RZ, 0xc0, !PT ;  /* 0x000001c07b087812 */ /* 0x008fe200078ec0ff */
[----:B------:R-:W-:-:S04]  /*16f20*/  DEPBAR.LE SB0, 0x0 ;  /* 0x000080000000791a */ /* 0x000fc80000000000 */
[----:B------:R-:W-:Y:S01]  /*16f30*/  BAR.SYNC.DEFER_BLOCKING 0x0 ;  /* 0x0000000000007b1d */ /* 0x000fe20000010000 */
[----:B------:R-:W-:Y:S01]  /*16f40*/  LOP3.LUT R5, R8, 0x8, R5, 0xf8, !PT ;  /* 0x0000000808057812 */ /* 0x000fe200078ef805 */
[----:B------:R-:W-:Y:S01]  /*16f50*/  @!P1 IMAD.IADD R9, R13, 0x1, R2 ;  /* 0x000000010d099824 */ /* 0x000fe200078e0202 */
[----:B------:R-:W-:Y:S01]  /*16f60*/  SHF.R.U32.HI R44, RZ, 0x3, R8 ;  /* 0x00000003ff2c7819 */ /* 0x000fe20000011608 */
[----:B------:R-:W-:Y:S01]  /*16f70*/  @!P1 IMAD.MOV.U32 R8, RZ, RZ, R12 ;  /* 0x000000ffff089224 */ /* 0x000fe200078e000c */
[----:B------:R-:W-:Y:S01]  /*16f80*/  IADD3 R0, -R51, R48, -R0 ;  /* 0x0000003033007210 */ /* 0x000fe20007ffe900 */
[----:B------:R-:W-:Y:S01]  /*16f90*/  IMAD.MOV.U32 R2, RZ, RZ, 0x10 ;  /* 0x00000010ff027424 */ /* 0x000fe200078e00ff */
[----:B------:R-:W-:-:S05]  /*16fa0*/  LOP3.LUT R44, R5, R44, RZ, 0x3c, !PT ;  /* 0x0000002c052c7212 */ /* 0x000fca00078e3cff */
[----:B-----5:R-:W-:Y:S01]  /*16fb0*/  IMAD.IADD R238, R44, 0x1, R3 ;  /* 0x000000012cee7824 */ /* 0x020fe200078e0203 */
[----:B------:R-:W-:-:S03]  /*16fc0*/  IADD3 R3, R237, 0x8000, RZ ;  /* 0x00008000ed037810 */ /* 0x000fc60007ffe0ff */
        /* <DEDUP_REMOVED lines=49> */
[----:B------:R-:W5:Y:S01]  /*172e0*/  LDSM.16.M88.4 R12, [R237+0x8000] ;  /* 0x00800000ed0c783b */ /* 0x000f620000000200 */
[----:B------:R-:W-:Y:S02]  /*172f0*/  SEL R0, R0, 0xffffffe0, !P2 ;  /* 0xffffffe000007807 */ /* 0x000fe40005000000 */
[----:B------:R-:W-:Y:S01]  /*17300*/  R2P PR, R50, 0x6 ;  /* 0x0000000632007804 */ /* 0x000fe20000000000 */
[----:B------:R-:W4:Y:S01]  /*17310*/  LDSM.16.M88.4 R40, [R237+0x8800] ;  /* 0x00880000ed28783b */ /* 0x000f220000000200 */
[--C-:B------:R-:W-:Y:S02]  /*17320*/  IMAD R236, R2, 0x2, R238.reuse ;  /* 0x0000000202ec7824 */ /* 0x100fe400078e02ee */
[C---:B------:R-:W-:Y:S01]  /*17330*/  IMAD R234, R0.reuse, 0x2, R238 ;  /* 0x0000000200ea7824 */ /* 0x040fe200078e02ee */
[----:B------:R-:W-:Y:S01]  /*17340*/  LDSM.16.M88.4 R64, [R237+0x9000] ;  /* 0x00900000ed40783b */ /* 0x000fe20000000200 */
[----:B------:R-:W-:-:S03]  /*17350*/  IMAD R233, R0, 0x2, R236 ;  /* 0x0000000200e97824 */ /* 0x000fc600078e02ec */
[----:B------:R-:W-:Y:S04]  /*17360*/  LDSM.16.M88.4 R72, [R236] ;  /* 0x00000000ec48783b */ /* 0x000fe80000000200 */
[----:B------:R-:W-:Y:S01]  /*17370*/  @P1 IADD3 R235, R3, -0x20, RZ ;  /* 0xffffffe003eb1810 */ /* 0x000fe20007ffe0ff */
[----:B------:R-:W-:Y:S01]  /*17380*/  LDSM.16.M88.4 R52, [R237+0x9800] ;  /* 0x00980000ed34783b */ /* 0x000fe20000000200 */
[----:B------:R-:W-:Y:S02]  /*17390*/  IMAD.MOV.U32 R3, RZ, RZ, 0x40 ;  /* 0x00000040ff037424 */ /* 0x000fe400078e00ff */
[C---:B------:R-:W-:Y:S01]  /*173a0*/  IADD3 R227, R235.reuse, 0x800, RZ ;  /* 0x00000800ebe37810 */ /* 0x040fe20007ffe0ff */
[----:B------:R-:W1:Y:S01]  /*173b0*/  LDSM.16.M88.4 R20, [R235] ;  /* 0x00000000eb14783b */ /* 0x000e620000000200 */
[----:B------:R-:W-:-:S02]  /*173c0*/  IADD3 R226, R235, 0x1000, RZ ;  /* 0x00001000ebe27810 */ /* 0x000fc40007ffe0ff */
[----:B------:R-:W-:Y:S01]  /*173d0*/  SEL R3, R3, 0xffffffc0, !P2 ;  /* 0xffffffc003037807 */ /* 0x000fe20005000000 */
[----:B---3--:R-:W3:Y:S01]  /*173e0*/  LDSM.16.M88.4 R8, [R235+0x800] ;  /* 0x00080000eb08783b */ /* 0x008ee20000000200 */
[C---:B------:R-:W-:Y:S02]  /*173f0*/  IADD3 R225, R235.reuse, 0x1800, RZ ;  /* 0x00001800ebe17810 */ /* 0x040fe40007ffe0ff */
[----:B------:R-:W-:Y:S01]  /*17400*/  IADD3 R223, R235, 0x2000, RZ ;  /* 0x00002000ebdf7810 */ /* 0x000fe20007ffe0ff */
[----:B------:R-:W-:Y:S01]  /*17410*/  IMAD.IADD R231, R237, 0x1, R3 ;  /* 0x00000001ede77824 */ /* 0x000fe200078e0203 */
[----:B------:R-:W-:Y:S01]  /*17420*/  LDSM.16.M88.4 R80, [R234] ;  /* 0x00000000ea50783b */ /* 0x000fe20000000200 */
[----:B------:R-:W-:Y:S01]  /*17430*/  IMAD.IADD R224, R3, 0x1, R235 ;  /* 0x0000000103e07824 */ /* 0x000fe200078e02eb */
[C---:B------:R-:W-:Y:S02]  /*17440*/  IADD3 R222, R235.reuse, 0x2800, RZ ;  /* 0x00002800ebde7810 */ /* 0x040fe40007ffe0ff */
[----:B------:R-:W3:Y:S01]  /*17450*/  LDSM.16.M88.4 R32, [R231+0x8000] ;  /* 0x00800000e720783b */ /* 0x000ee20000000200 */
[----:B------:R-:W-:-:S02]  /*17460*/  IADD3 R221, R235, 0x3000, RZ ;  /* 0x00003000ebdd7810 */ /* 0x000fc40007ffe0ff */
[C---:B------:R-:W-:Y:S01]  /*17470*/  IADD3 R220, R235.reuse, 0x3800, RZ ;  /* 0x00003800ebdc7810 */ /* 0x040fe20007ffe0ff */
[----:B------:R-:W3:Y:S01]  /*17480*/  LDSM.16.M88.4 R24, [R235+0x1000] ;  /* 0x00100000eb18783b */ /* 0x000ee20000000200 */
[C---:B------:R-:W-:Y:S01]  /*17490*/  IADD3 R219, R235.reuse, 0x4000, RZ ;  /* 0x00004000ebdb7810 */ /* 0x040fe20007ffe0ff */
[C---:B-----5:R-:W-:Y:S01]  /*174a0*/  HMMA.16816.F32 R16, R56.reuse, R12, RZ ;  /* 0x0000000c3810723c */ /* 0x060fe200000018ff */
[C---:B------:R-:W-:Y:S01]  /*174b0*/  IADD3 R218, R235.reuse, 0x4800, RZ ;  /* 0x00004800ebda7810 */ /* 0x040fe20007ffe0ff */
[----:B------:R-:W5:Y:S01]  /*174c0*/  LDSM.16.M88.4 R76, [R235+0x1800] ;  /* 0x00180000eb4c783b */ /* 0x000f620000000200 */
[C---:B------:R-:W-:Y:S02]  /*174d0*/  IADD3 R217, R235.reuse, 0x5000, RZ ;  /* 0x00005000ebd97810 */ /* 0x040fe40007ffe0ff */
[C---:B------:R-:W-:Y:S01]  /*174e0*/  IADD3 R216, R235.reuse, 0x5800, RZ ;  /* 0x00005800ebd87810 */ /* 0x040fe20007ffe0ff */
[----:B--2---:R-:W2:Y:S01]  /*174f0*/  LDSM.16.M88.4 R4, [R231+0x8800] ;  /* 0x00880000e704783b */ /* 0x004ea20000000200 */
[C---:B------:R-:W-:Y:S01]  /*17500*/  IADD3 R215, R235.reuse, 0x6000, RZ ;  /* 0x00006000ebd77810 */ /* 0x040fe20007ffe0ff */
[----:B------:R-:W-:Y:S01]  /*17510*/  HMMA.16816.F32 R12, R56, R14, RZ ;  /* 0x0000000e380c723c */ /* 0x000fe200000018ff */
[C---:B------:R-:W-:Y:S01]  /*17520*/  IADD3 R214, R235.reuse, 0x6800, RZ ;  /* 0x00006800ebd67810 */ /* 0x040fe20007ffe0ff */
[----:B------:R-:W-:Y:S01]  /*17530*/  LDSM.16.M88.4 R36, [R231+0x9000] ;  /* 0x00900000e724783b */ /* 0x000fe20000000200 */
[----:B------:R-:W-:-:S02]  /*17540*/  IADD3 R213, R235, 0x7000, RZ ;  /* 0x00007000ebd57810 */ /* 0x000fc40007ffe0ff */
[----:B------:R-:W-:Y:S01]  /*17550*/  IADD3 R212, R235, 0x7800, RZ ;  /* 0x00007800ebd47810 */ /* 0x000fe20007ffe0ff */
[----:B------:R-:W-:Y:S02]  /*17560*/  LDSM.16.M88.4 R84, [R231+0x9800] ;  /* 0x00980000e754783b */ /* 0x000fe40000000200 */
[C---:B----4-:R-:W-:Y:S02]  /*17570*/  HMMA.16816.F32 R28, R56.reuse, R40, RZ ;  /* 0x00000028381c723c */ /* 0x050fe400000018ff */
[----:B------:R-:W-:Y:S04]  /*17580*/  LDSM.16.M88.4 R96, [R224+0x4800] ;  /* 0x00480000e060783b */ /* 0x000fe80000000200 */
[----:B------:R-:W-:Y:S02]  /*17590*/  LDSM.16.M88.4 R88, [R237+0xe800] ;  /* 0x00e80000ed58783b */ /* 0x000fe40000000200 */
[----:B------:R-:W-:Y:S02]  /*175a0*/  HMMA.16816.F32 R40, R56, R42, RZ ;  /* 0x0000002a3828723c */ /* 0x000fe400000018ff */
[----:B------:R-:W-:Y:S04]  /*175b0*/  LDSM.16.M88.4 R92, [R231+0xd800] ;  /* 0x00d80000e75c783b */ /* 0x000fe80000000200 */
[----:B------:R-:W0:Y:S02]  /*175c0*/  LDGDEPBAR ;  /* 0x00000000000079af */ /* 0x000e240000000000 */
[C---:B-1----:R-:W-:Y:S08]  /*175d0*/  HMMA.16816.F32 R16, R72.reuse, R20, R16 ;  /* 0x000000144810723c */ /* 0x042ff00000001810 */
[----:B------:R-:W-:Y:S01]  /*175e0*/  HMMA.16816.F32 R12, R72, R22, R12 ;  /* 0x00000016480c723c */ /* 0x000fe2000000180c */
[----:B------:R-:W-:Y:S07]  /*175f0*/  LDSM.16.M88.4 R20, [R224] ;  /* 0x00000000e014783b */ /* 0x000fee0000000200 */
[C---:B------:R-:W-:Y:S08]  /*17600*/  HMMA.16816.F32 R68, R56.reuse, R64, RZ ;  /* 0x000000403844723c */ /* 0x040ff000000018ff */
[C---:B------:R-:W-:Y:S08]  /*17610*/  HMMA.16816.F32 R64, R56.reuse, R66, RZ ;  /* 0x000000423840723c */ /* 0x040ff000000018ff */
[C---:B------:R-:W-:Y:S08]  /*17620*/  HMMA.16816.F32 R60, R56.reuse, R52, RZ ;  /* 0x00000034383c723c */ /* 0x040ff000000018ff */
[----:B------:R-:W-:Y:S01]  /*17630*/  HMMA.16816.F32 R52, R56, R54, RZ ;  /* 0x000000363834723c */ /* 0x000fe200000018ff */
[----:B------:R-:W1:Y:S07]  /*17640*/  LDSM.16.M88.4 R56, [R233] ;  /* 0x00000000e938783b */ /* 0x000e6e0000000200 */
        /* <DEDUP_REMOVED lines=9> */
[C---:B-----5:R-:W-:Y:S08]  /*176e0*/  HMMA.16816.F32 R60, R72.reuse, R76, R60 ;  /* 0x0000004c483c723c */ /* 0x060ff0000000183c */
[----:B------:R-:W-:Y:S01]  /*176f0*/  HMMA.16816.F32 R52, R72, R78, R52 ;  /* 0x0000004e4834723c */ /* 0x000fe20000001834 */
[----:B------:R-:W4:Y:S04]  /*17700*/  LDSM.16.M88.4 R72, [R238+0x2000] ;  /* 0x00200000ee48783b */ /* 0x000f280000000200 */
[----:B------:R-:W5:Y:S03]  /*17710*/  LDSM.16.M88.4 R76, [R224+0x1800] ;  /* 0x00180000e04c783b */ /* 0x000f660000000200 */
[C---:B--2---:R-:W-:Y:S08]  /*17720*/  HMMA.16816.F32 R28, R80.reuse, R4, R28 ;  /* 0x00000004501c723c */ /* 0x044ff0000000181c */
[----:B------:R-:W-:Y:S01]  /*17730*/  HMMA.16816.F32 R40, R80, R6, R40 ;  /* 0x000000065028723c */ /* 0x000fe20000001828 */
[----:B------:R-:W2:Y:S07]  /*17740*/  LDSM.16.M88.4 R4, [R237+0xa800] ;  /* 0x00a80000ed04783b */ /* 0x000eae0000000200 */
[C---:B-1----:R-:W-:Y:S08]  /*17750*/  HMMA.16816.F32 R16, R56.reuse, R20, R16 ;  /* 0x000000143810723c */ /* 0x042ff00000001810 */
[----:B------:R-:W-:Y:S01]  /*17760*/  HMMA.16816.F32 R12, R56, R22, R12 ;  /* 0x00000016380c723c */ /* 0x000fe2000000180c */
[----:B------:R-:W-:Y:S07]  /*17770*/  LDSM.16.M88.4 R20, [R235+0x2000] ;  /* 0x00200000eb14783b */ /* 0x000fee0000000200 */
[C---:B------:R-:W-:Y:S08]  /*17780*/  HMMA.16816.F32 R68, R80.reuse, R36, R68 ;  /* 0x000000245044723c */ /* 0x040ff00000001844 */
[C---:B------:R-:W-:Y:S01]  /*17790*/  HMMA.16816.F32 R64, R80.reuse, R38, R64 ;  /* 0x000000265040723c */ /* 0x040fe20000001840 */
[----:B------:R-:W-:Y:S07]  /*177a0*/  LDSM.16.M88.4 R36, [R237+0xb000] ;  /* 0x00b00000ed24783b */ /* 0x000fee0000000200 */
[C---:B------:R-:W-:Y:S08]  /*177b0*/  HMMA.16816.F32 R60, R80.reuse, R84, R60 ;  /* 0x00000054503c723c */ /* 0x040ff0000000183c */
[----:B------:R-:W-:Y:S01]  /*177c0*/  HMMA.16816.F32 R80, R80, R86, R52 ;  /* 0x000000565050723c */ /* 0x000fe20000001834 */
[----:B------:R-:W1:Y:S04]  /*177d0*/  LDSM.16.M88.4 R52, [R236+0x2000] ;  /* 0x00200000ec34783b */ /* 0x000e680000000200 */
[----:B------:R-:W1:Y:S03]  /*177e0*/  LDSM.16.M88.4 R84, [R237+0xb800] ;  /* 0x00b80000ed54783b */ /* 0x000e660000000200 */
[C---:B---3--:R-:W-:Y:S08]  /*177f0*/  HMMA.16816.F32 R28, R56.reuse, R8, R28 ;  /* 0x00000008381c723c */ /* 0x048ff0000000181c */
[----:B------:R-:W-:Y:S01]  /*17800*/  HMMA.16816.F32 R40, R56, R10, R40 ;  /* 0x0000000a3828723c */ /* 0x000fe20000001828 */
[----:B------:R-:W3:Y:S07]  /*17810*/  LDSM.16.M88.4 R8, [R235+0x2800] ;  /* 0x00280000eb08783b */ /* 0x000eee0000000200 */
[C---:B----4-:R-:W-:Y:S08]  /*17820*/  HMMA.16816.F32 R16, R72.reuse, R32, R16 ;  /* 0x000000204810723c */ /* 0x050ff00000001810 */
        /* <DEDUP_REMOVED lines=21> */
[----:B------:R-:W-:Y:S03]  /*17980*/  LDSM.16.M88.4 R84, [R231+0xb800] ;  /* 0x00b80000e754783b */ /* 0x000fe60000000200 */
        /* <DEDUP_REMOVED lines=12> */
[----:B------:R-:W-:Y:S03]  /*17a50*/  LDSM.16.M88.4 R76, [R224+0x3800] ;  /* 0x00380000e04c783b */ /* 0x000fe60000000200 */
[C---:B--2---:R-:W-:Y:S08]  /*17a60*/  HMMA.16816.F32 R28, R56.reuse, R4, R28 ;  /* 0x00000004381c723c */ /* 0x044ff0000000181c */
[----:B------:R-:W-:Y:S01]  /*17a70*/  HMMA.16816.F32 R40, R56, R6, R40 ;  /* 0x000000063828723c */ /* 0x000fe20000001828 */
[----:B------:R-:W2:Y:S07]  /*17a80*/  LDSM.16.M88.4 R4, [R237+0xc800] ;  /* 0x00c80000ed04783b */ /* 0x000eae0000000200 */
[C---:B-1----:R-:W-:Y:S08]  /*17a90*/  HMMA.16816.F32 R16, R72.reuse, R20, R16 ;  /* 0x000000144810723c */ /* 0x042ff00000001810 */
[----:B------:R-:W-:Y:S01]  /*17aa0*/  HMMA.16816.F32 R12, R72, R22, R12 ;  /* 0x00000016480c723c */ /* 0x000fe2000000180c */
[----:B------:R-:W-:Y:S07]  /*17ab0*/  LDSM.16.M88.4 R20, [R235+0x4000] ;  /* 0x00400000eb14783b */ /* 0x000fee0000000200 */
[C---:B------:R-:W-:Y:S08]  /*17ac0*/  HMMA.16816.F32 R68, R56.reuse, R36, R68 ;  /* 0x000000243844723c */ /* 0x040ff00000001844 */
        /* <DEDUP_REMOVED lines=9> */
[C---:B----4-:R-:W-:Y:S08]  /*17b60*/  HMMA.16816.F32 R16, R52.reuse, R32, R16 ;  /* 0x000000203410723c */ /* 0x050ff00000001810 */
[----:B------:R-:W-:Y:S01]  /*17b70*/  HMMA.16816.F32 R12, R52, R34, R12 ;  /* 0x00000022340c723c */ /* 0x000fe2000000180c */
[----:B------:R-:W-:Y:S07]  /*17b80*/  LDSM.16.M88.4 R32, [R231+0xc000] ;  /* 0x00c00000e720783b */ /* 0x000fee0000000200 */
[C---:B------:R-:W-:Y:S08]  /*17b90*/  HMMA.16816.F32 R68, R72.reuse, R24, R68 ;  /* 0x000000184844723c */ /* 0x040ff00000001844 */
[----:B------:R-:W-:Y:S01]  /*17ba0*/  HMMA.16816.F32 R64, R72, R26, R64 ;  /* 0x0000001a4840723c */ /* 0x000fe20000001840 */
[----:B------:R-:W4:Y:S07]  /*17bb0*/  LDSM.16.M88.4 R24, [R235+0x4800] ;  /* 0x00480000eb18783b */ /* 0x000f2e0000000200 */
[C---:B--2---:R-:W-:Y:S08]  /*17bc0*/  HMMA.16816.F32 R28, R52.reuse, R4, R28 ;  /* 0x00000004341c723c */ /* 0x044ff0000000181c */
[----:B------:R-:W-:Y:S01]  /*17bd0*/  HMMA.16816.F32 R40, R52, R6, R40 ;  /* 0x000000063428723c */ /* 0x000fe20000001828 */
[----:B------:R-:W2:Y:S07]  /*17be0*/  LDSM.16.M88.4 R4, [R235+0x5000] ;  /* 0x00500000eb04783b */ /* 0x000eae0000000200 */
[C---:B------:R-:W-:Y:S08]  /*17bf0*/  HMMA.16816.F32 R60, R72.reuse, R76, R60 ;  /* 0x0000004c483c723c */ /* 0x040ff0000000183c */
[----:B------:R-:W-:Y:S01]  /*17c00*/  HMMA.16816.F32 R80, R72, R78, R80 ;  /* 0x0000004e4850723c */ /* 0x000fe20000001850 */
[----:B------:R-:W-:Y:S04]  /*17c10*/  LDSM.16.M88.4 R76, [R233+0x4000] ;  /* 0x00400000e94c783b */ /* 0x000fe80000000200 */
[----:B------:R-:W-:Y:S03]  /*17c20*/  LDSM.16.M88.4 R72, [R224+0x5000] ;  /* 0x00500000e048783b */ /* 0x000fe60000000200 */
[C---:B-1----:R-:W-:Y:S08]  /*17c30*/  HMMA.16816.F32 R16, R8.reuse, R20, R16 ;  /* 0x000000140810723c */ /* 0x042ff00000001810 */
[----:B------:R-:W-:Y:S01]  /*17c40*/  HMMA.16816.F32 R12, R8, R22, R12 ;  /* 0x00000016080c723c */ /* 0x000fe2000000180c */
[----:B------:R-:W-:Y:S07]  /*17c50*/  LDSM.16.M88.4 R20, [R224+0x4000] ;  /* 0x00400000e014783b */ /* 0x000fee0000000200 */
[C---:B------:R-:W-:Y:S08]  /*17c60*/  HMMA.16816.F32 R68, R52.reuse, R36, R68 ;  /* 0x000000243444723c */ /* 0x040ff00000001844 */
[C---:B------:R-:W-:Y:S01]  /*17c70*/  HMMA.16816.F32 R64, R52.reuse, R38, R64 ;  /* 0x000000263440723c */ /* 0x040fe20000001840 */
[----:B------:R-:W1:Y:S07]  /*17c80*/  LDSM.16.M88.4 R36, [R235+0x5800] ;  /* 0x00580000eb24783b */ /* 0x000e6e0000000200 */
[C---:B---3--:R-:W-:Y:S08]  /*17c90*/  HMMA.16816.F32 R60, R52.reuse, R56, R60 ;  /* 0x00000038343c723c */ /* 0x048ff0000000183c */
[----:B------:R-:W-:Y:S01]  /*17ca0*/  HMMA.16816.F32 R80, R52, R58, R80 ;  /* 0x0000003a3450723c */ /* 0x000fe20000001850 */
[----:B------:R-:W-:Y:S04]  /*17cb0*/  LDSM.16.M88.4 R56, [R238+0x6000] ;  /* 0x00600000ee38783b */ /* 0x000fe80000000200 */
[----:B------:R-:W-:Y:S03]  /*17cc0*/  LDSM.16.M88.4 R52, [R235+0x6000] ;  /* 0x00600000eb34783b */ /* 0x000fe60000000200 */
[C---:B----4-:R-:W-:Y:S08]  /*17cd0*/  HMMA.16816.F32 R28, R8.reuse, R24, R28 ;  /* 0x00000018081c723c */ /* 0x050ff0000000181c */
[----:B------:R-:W-:Y:S01]  /*17ce0*/  HMMA.16816.F32 R40, R8, R26, R40 ;  /* 0x0000001a0828723c */ /* 0x000fe20000001828 */
        /* <DEDUP_REMOVED lines=8> */
[----:B------:R-:W-:Y:S01]  /*17d70*/  HMMA.16816.F32 R80, R8, R38, R80 ;  /* 0x000000260850723c */ /* 0x000fe20000001850 */
[----:B------:R-:W1:Y:S04]  /*17d80*/  LDSM.16.M88.4 R8, [R231+0xd000] ;  /* 0x00d00000e708783b */ /* 0x000e680000000200 */
[----:B------:R-:W4:Y:S03]  /*17d90*/  LDSM.16.M88.4 R36, [R236+0x6000] ;  /* 0x00600000ec24783b */ /* 0x000f260000000200 */
[C---:B------:R-:W-:Y:S08]  /*17da0*/  HMMA.16816.F32 R16, R76.reuse, R20, R16 ;  /* 0x000000144c10723c */ /* 0x040ff00000001810 */
[----:B------:R-:W-:Y:S01]  /*17db0*/  HMMA.16816.F32 R12, R76, R22, R12 ;  /* 0x000000164c0c723c */ /* 0x000fe2000000180c */
[----:B------:R-:W-:Y:S07]  /*17dc0*/  LDSM.16.M88.4 R20, [R231+0xe000] ;  /* 0x00e00000e714783b */ /* 0x000fee0000000200 */
[C---:B---3--:R-:W-:Y:S08]  /*17dd0*/  HMMA.16816.F32 R28, R84.reuse, R24, R28 ;  /* 0x00000018541c723c */ /* 0x048ff0000000181c */
[----:B------:R-:W-:Y:S01]  /*17de0*/  HMMA.16816.F32 R40, R84, R26, R40 ;  /* 0x0000001a5428723c */ /* 0x000fe20000001828 */
[----:B------:R-:W3:Y:S07]  /*17df0*/  LDSM.16.M88.4 R24, [R234+0x6000] ;  /* 0x00600000ea18783b */ /* 0x000eee0000000200 */
[C---:B--2---:R-:W-:Y:S08]  /*17e00*/  HMMA.16816.F32 R16, R56.reuse, R4, R16 ;  /* 0x000000043810723c */ /* 0x044ff00000001810 */
[----:B------:R-:W-:Y:S01]  /*17e10*/  HMMA.16816.F32 R12, R56, R6, R12 ;  /* 0x00000006380c723c */ /* 0x000fe2000000180c */
[----:B------:R-:W-:Y:S07]  /*17e20*/  LDSM.16.M88.4 R4, [R224+0x6000] ;  /* 0x00600000e004783b */ /* 0x000fee0000000200 */
[----:B-1----:R-:W-:Y:S08]  /*17e30*/  HMMA.16816.F32 R68, R84, R8, R68 ;  /* 0x000000085444723c */ /* 0x002ff00000001844 */
[----:B------:R-:W-:Y:S08]  /*17e40*/  HMMA.16816.F32 R28, R76, R96, R28 ;  /* 0x000000604c1c723c */ /* 0x000ff0000000181c */
[----:B------:R-:W-:Y:S01]  /*17e50*/  HMMA.16816.F32 R64, R84, R10, R64 ;  /* 0x0000000a5440723c */ /* 0x000fe20000001840 */
[----:B------:R-:W-:Y:S07]  /*17e60*/  LDSM.16.M88.4 R8, [R233+0x6000] ;  /* 0x00600000e908783b */ /* 0x000fee0000000200 */
[----:B------:R-:W-:Y:S08]  /*17e70*/  HMMA.16816.F32 R40, R76, R98, R40 ;  /* 0x000000624c28723c */ /* 0x000ff00000001828 */
[C---:B----4-:R-:W-:Y:S08]  /*17e80*/  HMMA.16816.F32 R16, R36.reuse, R52, R16 ;  /* 0x000000342410723c */ /* 0x050ff00000001810 */
[----:B------:R-:W-:Y:S01]  /*17e90*/  HMMA.16816.F32 R12, R36, R54, R12 ;  /* 0x00000036240c723c */ /* 0x000fe2000000180c */
[----:B------:R-:W1:Y:S07]  /*17ea0*/  LDSM.16.M88.4 R52, [R237+0xf000] ;  /* 0x00f00000ed34783b */ /* 0x000e6e0000000200 */
[----:B------:R-:W-:Y:S08]  /*17eb0*/  HMMA.16816.F32 R28, R56, R88, R28 ;  /* 0x00000058381c723c */ /* 0x000ff0000000181c */
[----:B------:R-:W-:Y:S08]  /*17ec0*/  HMMA.16816.F32 R68, R76, R72, R68 ;  /* 0x000000484c44723c */ /* 0x000ff00000001844 */
[----:B------:R-:W-:Y:S01]  /*17ed0*/  HMMA.16816.F32 R40, R56, R90, R40 ;  /* 0x0000005a3828723c */ /* 0x000fe20000001828 */
[----:B------:R-:W2:Y:S07]  /*17ee0*/  LDSM.16.M88.4 R88, [R224+0x5800] ;  /* 0x00580000e058783b */ /* 0x000eae0000000200 */
[----:B------:R-:W-:Y:S01]  /*17ef0*/  HMMA.16816.F32 R72, R76, R74, R64 ;  /* 0x0000004a4c48723c */ /* 0x000fe20000001840 */
[----:B------:R-:W-:Y:S07]  /*17f00*/  LDSM.16.M88.4 R64, [R224+0x6800] ;  /* 0x00680000e040783b */ /* 0x000fee0000000200 */
[C---:B------:R-:W-:Y:S08]  /*17f10*/  HMMA.16816.F32 R60, R84.reuse, R92, R60 ;  /* 0x0000005c543c723c */ /* 0x040ff0000000183c */
[----:B------:R-:W-:Y:S01]  /*17f20*/  HMMA.16816.F32 R84, R84, R94, R80 ;  /* 0x0000005e5454723c */ /* 0x000fe20000001850 */
[----:B------:R-:W4:Y:S07]  /*17f30*/  LDSM.16.M88.4 R80, [R231+0xe800] ;  /* 0x00e80000e750783b */ /* 0x000f2e0000000200 */
[C---:B---3--:R-:W-:Y:S08]  /*17f40*/  HMMA.16816.F32 R16, R24.reuse, R20, R16 ;  /* 0x000000141810723c */ /* 0x048ff00000001810 */
[----:B------:R-:W-:Y:S01]  /*17f50*/  HMMA.16816.F32 R12, R24, R22, R12 ;  /* 0x00000016180c723c */ /* 0x000fe2000000180c */
[----:B------:R-:W3:Y:S07]  /*17f60*/  LDSM.16.M88.4 R20, [R235+0x7000] ;  /* 0x00700000eb14783b */ /* 0x000eee0000000200 */
[----:B------:R-:W-:Y:S08]  /*17f70*/  HMMA.16816.F32 R28, R36, R32, R28 ;  /* 0x00000020241c723c */ /* 0x000ff0000000181c */
[----:B-1----:R-:W-:Y:S08]  /*17f80*/  HMMA.16816.F32 R68, R56, R52, R68 ;  /* 0x000000343844723c */ /* 0x002ff00000001844 */
[----:B------:R-:W-:Y:S01]  /*17f90*/  HMMA.16816.F32 R40, R36, R34, R40 ;  /* 0x000000222428723c */ /* 0x000fe20000001828 */
[----:B------:R-:W1:Y:S07]  /*17fa0*/  LDSM.16.M88.4 R32, [R237+0xf800] ;  /* 0x00f80000ed20783b */ /* 0x000e6e0000000200 */
[----:B------:R-:W-:Y:S08]  /*17fb0*/  HMMA.16816.F32 R72, R56, R54, R72 ;  /* 0x000000363848723c */ /* 0x000ff00000001848 */
[----:B--2---:R-:W-:Y:S08]  /*17fc0*/  HMMA.16816.F32 R60, R76, R88, R60 ;  /* 0x000000584c3c723c */ /* 0x004ff0000000183c */
[----:B------:R-:W-:Y:S08]  /*17fd0*/  HMMA.16816.F32 R12, R8, R6, R12 ;  /* 0x00000006080c723c */ /* 0x000ff0000000180c */
[----:B----4-:R-:W-:Y:S08]  /*17fe0*/  HMMA.16816.F32 R28, R24, R80, R28 ;  /* 0x00000050181c723c */ /* 0x010ff0000000181c */
[C---:B---3--:R-:W-:Y:S08]  /*17ff0*/  HMMA.16816.F32 R68, R36.reuse, R20, R68 ;  /* 0x000000142444723c */ /* 0x048ff00000001844 */
[----:B------:R-:W-:Y:S01]  /*18000*/  HMMA.16816.F32 R72, R36, R22, R72 ;  /* 0x000000162448723c */ /* 0x000fe20000001848 */
[----:B------:R-:W2:Y:S01]  /*18010*/  LDSM.16.M88.4 R20, [R235+0x7800] ;  /* 0x00780000eb14783b */ /* 0x000ea20000000200 */
        /* <DEDUP_REMOVED lines=8> */
[----:B------:R-:W3:Y:S06]  /*180a0*/  LDSM.16.M88.4 R4, [R231+0xf000] ;  /* 0x00f00000e704783b */ /* 0x000eec0000000200 */
[----:B------:R-:W-:Y:S01]  /*180b0*/  MUFU.TANH R55, R14 ;  /* 0x0000000e00377308 */ /* 0x000fe20000002400 */
[----:B-1----:R-:W-:Y:S08]  /*180c0*/  HMMA.16816.F32 R60, R56, R32, R60 ;  /* 0x00000020383c723c */ /* 0x002ff0000000183c */
[----:B------:R-:W-:Y:S01]  /*180d0*/  HMMA.16816.F32 R28, R8, R64, R28 ;  /* 0x00000040081c723c */ /* 0x000fe2000000181c */
[----:B------:R1:W-:Y:S07]  /*180e0*/  MUFU.TANH R64, R15 ;  /* 0x0000000f00407308 */ /* 0x0003ee0000002400 */
[----:B------:R-:W-:Y:S01]  /*180f0*/  HMMA.16816.F32 R84, R56, R34, R84 ;  /* 0x000000223854723c */ /* 0x000fe20000001854 */
[----:B------:R-:W-:-:S02]  /*18100*/  FMUL.FTZ R17, R17, c[0x0][0x2ec] ;  /* 0x0000bb0011117a20 */ /* 0x000fc40000410000 */
[----:B------:R-:W-:Y:S02]  /*18110*/  FMUL.FTZ R18, R18, c[0x0][0x2ec] ;  /* 0x0000bb0012127a20 */ /* 0x000fe40000410000 */
[----:B------:R-:W-:Y:S01]  /*18120*/  FMUL.FTZ R19, R19, c[0x0][0x2ec] ;  /* 0x0000bb0013137a20 */ /* 0x000fe20000410000 */
[----:B------:R-:W-:Y:S01]  /*18130*/  MUFU.TANH R50, R17 ;  /* 0x0000001100327308 */ /* 0x000fe20000002400 */
[----:B------:R-:W-:Y:S01]  /*18140*/  FMUL.FTZ R3, R16, c[0x0][0x2ec] ;  /* 0x0000bb0010037a20 */ /* 0x000fe20000410000 */
[----:B--2---:R-:W-:Y:S01]  /*18150*/  HMMA.16816.F32 R60, R36, R20, R60 ;  /* 0x00000014243c723c */ /* 0x004fe2000000183c */
[----:B-1----:R-:W1:Y:S05]  /*18160*/  LDSM.16.M88.4 R12, [R231+0xf800] ;  /* 0x00f80000e70c783b */ /* 0x002e6a0000000200 */
[----:B------:R-:W2:Y:S02]  /*18170*/  MUFU.TANH R51, R18 ;  /* 0x0000001200337308 */ /* 0x000ea40000002400 */
[----:B------:R-:W-:Y:S01]  /*18180*/  HMMA.16816.F32 R40, R24, R82, R40 ;  /* 0x000000521828723c */ /* 0x000fe20000001828 */
[----:B------:R-:W-:-:S02]  /*18190*/  FMUL.FTZ R28, R28, c[0x0][0x2ec] ;  /* 0x0000bb001c1c7a20 */ /* 0x000fc40000410000 */
[----:B------:R-:W-:Y:S02]  /*181a0*/  FMUL.FTZ R30, R30, c[0x0][0x2ec] ;  /* 0x0000bb001e1e7a20 */ /* 0x000fe40000410000 */
[----:B------:R-:W-:Y:S01]  /*181b0*/  FMUL.FTZ R29, R29, c[0x0][0x2ec] ;  /* 0x0000bb001d1d7a20 */ /* 0x000fe20000410000 */
[----:B------:R4:W-:Y:S01]  /*181c0*/  MUFU.TANH R52, R19 ;  /* 0x0000001300347308 */ /* 0x0009e20000002400 */
[----:B------:R-:W-:Y:S01]  /*181d0*/  FMUL.FTZ R31, R31, c[0x0][0x2ec] ;  /* 0x0000bb001f1f7a20 */ /* 0x000fe20000410000 */
[C---:B---3--:R-:W-:Y:S06]  /*181e0*/  HMMA.16816.F32 R68, R24.reuse, R4, R68 ;  /* 0x000000041844723c */ /* 0x048fec0000001844 */
[----:B------:R-:W3:Y:S02]  /*181f0*/  MUFU.TANH R3, R3 ;  /* 0x0000000300037308 */ /* 0x000ee40000002400 */
[----:B------:R-:W-:Y:S01]  /*18200*/  HMMA.16816.F32 R72, R24, R6, R72 ;  /* 0x000000061848723c */ /* 0x000fe20000001848 */
[----:B------:R-:W-:Y:S04]  /*18210*/  LDSM.16.M88.4 R4, [R224+0x7800] ;  /* 0x00780000e004783b */ /* 0x000fe80000000200 */
[----:B----4-:R-:W4:Y:S01]  /*18220*/  LDSM.16.M88.4 R16, [R224+0x7000] ;  /* 0x00700000e010783b */ /* 0x010f220000000200 */
[----:B------:R-:W-:Y:S02]  /*18230*/  MUFU.TANH R28, R28 ;  /* 0x0000001c001c7308 */ /* 0x000fe40000002400 */
[----:B------:R-:W-:Y:S01]  /*18240*/  HMMA.16816.F32 R84, R36, R22, R84 ;  /* 0x000000162454723c */ /* 0x000fe20000001854 */
[----:B------:R-:W-:-:S06]  /*18250*/  DEPBAR.LE SB0, 0x0 ;  /* 0x000080000000791a */ /* 0x000fcc0000000000 */
[----:B------:R-:W-:Y:S01]  /*18260*/  IMAD.SHL.U32 R22, R48, 0x2, RZ ;  /* 0x0000000230167824 */ /* 0x000fe200078e00ff */
[----:B------:R-:W-:Y:S01]  /*18270*/  HMMA.16816.F32 R40, R8, R66, R40 ;  /* 0x000000420828723c */ /* 0x000fe20000001828 */
[----:B------:R-:W5:Y:S03]  /*18280*/  MUFU.TANH R30, R30 ;  /* 0x0000001e001e7308 */ /* 0x000f660000002400 */
[----:B------:R-:W-:-:S04]  /*18290*/  LOP3.LUT R22, R22, 0x6, RZ, 0xc0, !PT ;  /* 0x0000000616167812 */ /* 0x000fc800078ec0ff */
[----:B-1----:R-:W-:Y:S01]  /*182a0*/  HMMA.16816.F32 R60, R24, R12, R60 ;  /* 0x0000000c183c723c */ /* 0x002fe2000000183c */
[----:B------:R-:W-:Y:S01]  /*182b0*/  IMAD R22, R165, 0x40, R22 ;  /* 0x00000040a5167824 */ /* 0x000fe200078e0216 */
[----:B------:R-:W-:Y:S05]  /*182c0*/  MUFU.TANH R29, R29 ;  /* 0x0000001d001d7308 */ /* 0x000fea0000002400 */
[----:B------:R-:W-:-:S03]  /*182d0*/  IADD3 R12, R22, -0x40, RZ ;  /* 0xffffffc0160c7810 */ /* 0x000fc60007ffe0ff */
[----:B------:R-:W1:Y:S01]  /*182e0*/  MUFU.TANH R31, R31 ;  /* 0x0000001f001f7308 */ /* 0x000e620000002400 */
[-C--:B------:R-:W-:Y:S02]  /*182f0*/  ISETP.GE.AND P5, PT, R12, R49.reuse, PT ;  /* 0x000000310c00720c */ /* 0x080fe40003fa6270 */
[----:B------:R-:W-:Y:S02]  /*18300*/  IADD3 R12, R22, -0x37, RZ ;  /* 0xffffffc9160c7810 */ /* 0x000fe40007ffe0ff */
[----:B--2---:R-:W-:Y:S01]  /*18310*/  FSEL R51, R51, -INF , !P5 ;  /* 0xff80000033337808 */ /* 0x004fe20006800000 */
[----:B------:R-:W-:Y:S01]  /*18320*/  FMUL.FTZ R32, R40, c[0x0][0x2ec] ;  /* 0x0000bb0028207a20 */ /* 0x000fe20000410000 */
[----:B---3--:R-:W-:Y:S01]  /*18330*/  FSEL R3, R3, -INF , !P5 ;  /* 0xff80000003037808 */ /* 0x008fe20006800000 */
[----:B------:R-:W-:Y:S01]  /*18340*/  FMUL.FTZ R21, R42, c[0x0][0x2ec] ;  /* 0x0000bb002a157a20 */ /* 0x000fe20000410000 */
[----:B------:R-:W-:Y:S01]  /*18350*/  ISETP.GE.AND P1, PT, R12, R49, PT ;  /* 0x000000310c00720c */ /* 0x000fe20003f26270 */
[----:B------:R-:W-:Y:S01]  /*18360*/  FMUL.FTZ R20, R41, c[0x0][0x2ec] ;  /* 0x0000bb0029147a20 */ /* 0x000fe20000410000 */
[----:B----4-:R-:W-:Y:S01]  /*18370*/  HMMA.16816.F32 R68, R8, R16, R68 ;  /* 0x000000100844723c */ /* 0x010fe20000001844 */
[----:B------:R-:W-:Y:S01]  /*18380*/  FMUL.FTZ R33, R43, c[0x0][0x2ec] ;  /* 0x0000bb002b217a20 */ /* 0x000fe20000410000 */
[----:B------:R-:W-:Y:S01]  /*18390*/  MUFU.TANH R32, R32 ;  /* 0x0000002000207308 */ /* 0x000fe20000002400 */
[----:B------:R-:W-:-:S02]  /*183a0*/  FSEL R64, R64, -INF , !P1 ;  /* 0xff80000040407808 */ /* 0x000fc40004800000 */
[----:B------:R-:W-:-:S03]  /*183b0*/  FSEL R54, R54, -INF , !P1 ;  /* 0xff80000036367808 */ /* 0x000fc60004800000 */
[----:B------:R-:W-:Y:S02]  /*183c0*/  HMMA.16816.F32 R72, R8, R18, R72 ;  /* 0x000000120848723c */ /* 0x000fe40000001848 */
[----:B------:R-:W2:Y:S06]  /*183d0*/  MUFU.TANH R21, R21 ;  /* 0x0000001500157308 */ /* 0x000eac0000002400 */
[----:B------:R-:W-:Y:S02]  /*183e0*/  HMMA.16816.F32 R16, R24, R14, R84 ;  /* 0x0000000e1810723c */ /* 0x000fe40000001854 */
[----:B------:R-:W-:Y:S06]  /*183f0*/  MUFU.TANH R20, R20 ;  /* 0x0000001400147308 */ /* 0x000fec0000002400 */
[----:B------:R-:W-:Y:S01]  /*18400*/  HMMA.16816.F32 R60, R8, R4, R60 ;  /* 0x00000004083c723c */ /* 0x000fe2000000183c */
[----:B------:R-:W-:Y:S01]  /*18410*/  FMUL.FTZ R68, R68, c[0x0][0x2ec] ;  /* 0x0000bb0044447a20 */ /* 0x000fe20000410000 */
[----:B------:R-:W-:Y:S01]  /*18420*/  MUFU.TANH R33, R33 ;  /* 0x0000002100217308 */ /* 0x000fe20000002400 */
[----:B------:R-:W-:-:S02]  /*18430*/  FMUL.FTZ R69, R69, c[0x0][0x2ec] ;  /* 0x0000bb0045457a20 */ /* 0x000fc40000410000 */
[----:B------:R-:W-:Y:S02]  /*18440*/  FMUL.FTZ R70, R70, c[0x0][0x2ec] ;  /* 0x0000bb0046467a20 */ /* 0x000fe40000410000 */
[----:B------:R-:W-:Y:S01]  /*18450*/  IADD3 R4, R22, -0x38, RZ ;  /* 0xffffffc816047810 */ /* 0x000fe20007ffe0ff */
[----:B------:R-:W-:Y:S01]  /*18460*/  FMUL.FTZ R72, R72, c[0x0][0x2ec] ;  /* 0x0000bb0048487a20 */ /* 0x000fe20000410000 */
[----:B------:R-:W-:Y:S01]  /*18470*/  IADD3 R5, R22, -0x3f, RZ ;  /* 0xffffffc116057810 */ /* 0x000fe20007ffe0ff */
[----:B------:R-:W-:Y:S01]  /*18480*/  FMUL.FTZ R74, R74, c[0x0][0x2ec] ;  /* 0x0000bb004a4a7a20 */ /* 0x000fe20000410000 */
[-C--:B------:R-:W-:Y:S01]  /*18490*/  ISETP.GE.AND P2, PT, R4, R49.reuse, PT ;  /* 0x000000310400720c */ /* 0x080fe20003f46270 */
[----:B------:R-:W-:Y:S01]  /*184a0*/  MUFU.TANH R186, R72 ;  /* 0x0000004800ba7308 */ /* 0x000fe20000002400 */
[----:B------:R-:W-:Y:S01]  /*184b0*/  IADD3 R4, R22, -0x2f, RZ ;  /* 0xffffffd116047810 */ /* 0x000fe20007ffe0ff */
[----:B------:R-:W-:Y:S01]  /*184c0*/  FMUL.FTZ R71, R71, c[0x0][0x2ec] ;  /* 0x0000bb0047477a20 */ /* 0x000fe20000410000 */
[-C--:B------:R-:W-:Y:S01]  /*184d0*/  ISETP.GE.AND P4, PT, R5, R49.reuse, PT ;  /* 0x000000310500720c */ /* 0x080fe20003f86270 */
[----:B------:R-:W-:Y:S01]  /*184e0*/  HMMA.16816.F32 R16, R8, R6, R16 ;  /* 0x000000060810723c */ /* 0x000fe20000001810 */
[-C--:B------:R-:W-:Y:S01]  /*184f0*/  ISETP.GE.AND P6, PT, R4, R49.reuse, PT ;  /* 0x000000310400720c */ /* 0x080fe20003fc6270 */
[----:B------:R-:W-:Y:S01]  /*18500*/  FMUL.FTZ R73, R73, c[0x0][0x2ec] ;  /* 0x0000bb0049497a20 */ /* 0x000fe20000410000 */
[----:B------:R-:W-:Y:S01]  /*18510*/  IADD3 R4, R22, -0x28, RZ ;  /* 0xffffffd816047810 */ /* 0x000fe20007ffe0ff */
[----:B------:R-:W3:Y:S01]  /*18520*/  MUFU.TANH R193, R74 ;  /* 0x0000004a00c17308 */ /* 0x000ee20000002400 */
[----:B------:R-:W-:Y:S01]  /*18530*/  FSEL R52, R52, -INF , !P4 ;  /* 0xff80000034347808 */ /* 0x000fe20006000000 */
[----:B------:R-:W-:Y:S01]  /*18540*/  FMUL.FTZ R75, R75, c[0x0][0x2ec] ;  /* 0x0000bb004b4b7a20 */ /* 0x000fe20000410000 */
[-C--:B------:R-:W-:Y:S01]  /*18550*/  ISETP.GE.AND P5, PT, R4, R49.reuse, PT ;  /* 0x000000310400720c */ /* 0x080fe20003fa6270 */
[----:B------:R-:W-:Y:S01]  /*18560*/  FMUL.FTZ R60, R60, c[0x0][0x2ec] ;  /* 0x0000bb003c3c7a20 */ /* 0x000fe20000410000 */
[----:B------:R-:W-:Y:S01]  /*18570*/  IADD3 R4, R22, -0x27, RZ ;  /* 0xffffffd916047810 */ /* 0x000fe20007ffe0ff */
[----:B------:R-:W-:Y:S01]  /*18580*/  FMUL.FTZ R61, R61, c[0x0][0x2ec] ;  /* 0x0000bb003d3d7a20 */ /* 0x000fe20000410000 */
[----:B------:R-:W-:Y:S01]  /*18590*/  FSEL R50, R50, -INF , !P4 ;  /* 0xff80000032327808 */ /* 0x000fe20006000000 */
[----:B------:R-:W-:Y:S01]  /*185a0*/  MUFU.TANH R185, R68 ;  /* 0x0000004400b97308 */ /* 0x000fe20000002400 */
[----:B------:R-:W-:Y:S01]  /*185b0*/  ISETP.GE.AND P4, PT, R4, R49, PT ;  /* 0x000000310400720c */ /* 0x000fe20003f86270 */
[----:B------:R-:W-:Y:S01]  /*185c0*/  FMUL.FTZ R62, R62, c[0x0][0x2ec] ;  /* 0x0000bb003e3e7a20 */ /* 0x000fe20000410000 */
[----:B------:R-:W-:Y:S01]  /*185d0*/  IADD3 R4, R22, -0x20, RZ ;  /* 0xffffffe016047810 */ /* 0x000fe20007ffe0ff */
[----:B------:R-:W-:Y:S01]  /*185e0*/  FMUL.FTZ R63, R63, c[0x0][0x2ec] ;  /* 0x0000bb003f3f7a20 */ /* 0x000fe20000410000 */
[----:B------:R-:W-:-:S02]  /*185f0*/  FSEL R55, R55, -INF , !P2 ;  /* 0xff80000037377808 */ /* 0x000fc40005000000 */
[----:B------:R-:W-:Y:S01]  /*18600*/  FSEL R53, R53, -INF , !P2 ;  /* 0xff80000035357808 */ /* 0x000fe20005000000 */
[----:B------:R-:W-:Y:S01]  /*18610*/  MUFU.TANH R184, R69 ;  /* 0x0000004500b87308 */ /* 0x000fe20000002400 */
[-C--:B------:R-:W-:Y:S02]  /*18620*/  ISETP.GE.AND P2, PT, R4, R49.reuse, PT ;  /* 0x000000310400720c */ /* 0x080fe40003f46270 */
[----:B------:R-:W-:Y:S01]  /*18630*/  IADD3 R5, R22, -0x30, RZ ;  /* 0xffffffd016057810 */ /* 0x000fe20007ffe0ff */
[----:B------:R-:W-:Y:S01]  /*18640*/  FMUL.FTZ R16, R16, c[0x0][0x2ec] ;  /* 0x0000bb0010107a20 */ /* 0x000fe20000410000 */
[----:B------:R-:W-:Y:S01]  /*18650*/  IADD3 R4, R22, -0x1f, RZ ;  /* 0xffffffe116047810 */ /* 0x000fe20007ffe0ff */
[----:B------:R-:W-:Y:S01]  /*18660*/  FMUL.FTZ R17, R17, c[0x0][0x2ec] ;  /* 0x0000bb0011117a20 */ /* 0x000fe20000410000 */
[-C--:B------:R-:W-:Y:S01]  /*18670*/  ISETP.GE.AND P0, PT, R5, R49.reuse, PT ;  /* 0x000000310500720c */ /* 0x080fe20003f06270 */
[----:B------:R-:W4:Y:S01]  /*18680*/  MUFU.TANH R191, R70 ;  /* 0x0000004600bf7308 */ /* 0x000f220000002400 */
[----:B------:R-:W-:Y:S01]  /*18690*/  ISETP.GE.AND P1, PT, R4, R49, PT ;  /* 0x000000310400720c */ /* 0x000fe20003f26270 */
[----:B------:R-:W-:Y:S01]  /*186a0*/  FMUL.FTZ R18, R18, c[0x0][0x2ec] ;  /* 0x0000bb0012127a20 */ /* 0x000fe20000410000 */
[C---:B------:R-:W-:Y:S01]  /*186b0*/  IADD3 R4, R22.reuse, -0x18, RZ ;  /* 0xffffffe816047810 */ /* 0x040fe20007ffe0ff */
[----:B------:R-:W-:Y:S01]  /*186c0*/  FMUL.FTZ R19, R19, c[0x0][0x2ec] ;  /* 0x0000bb0013137a20 */ /* 0x000fe20000410000 */
[----:B------:R-:W-:-:S02]  /*186d0*/  IADD3 R6, R22, -0x17, RZ ;  /* 0xffffffe916067810 */ /* 0x000fc40007ffe0ff */
[----:B-----5:R-:W-:Y:S01]  /*186e0*/  FSEL R8, R30, -INF , !P0 ;  /* 0xff8000001e087808 */ /* 0x020fe20004000000 */
[----:B------:R-:W5:Y:S01]  /*186f0*/  MUFU.TANH R194, R71 ;  /* 0x0000004700c27308 */ /* 0x000f620000002400 */
[----:B------:R-:W-:Y:S02]  /*18700*/  FSEL R5, R28, -INF , !P0 ;  /* 0xff8000001c057808 */ /* 0x000fe40004000000 */
[-C--:B------:R-:W-:Y:S02]  /*18710*/  ISETP.GE.AND P0, PT, R4, R49.reuse, PT ;  /* 0x000000310400720c */ /* 0x080fe40003f06270 */
[----:B-1----:R-:W-:Y:S02]  /*18720*/  FSEL R14, R31, -INF , !P6 ;  /* 0xff8000001f0e7808 */ /* 0x002fe40007000000 */
[----:B------:R-:W-:Y:S01]  /*18730*/  FSEL R4, R29, -INF , !P6 ;  /* 0xff8000001d047808 */ /* 0x000fe20007000000 */
[----:B------:R-:W-:Y:S01]  /*18740*/  MUFU.TANH R187, R73 ;  /* 0x0000004900bb7308 */ /* 0x000fe20000002400 */
[----:B------:R-:W-:-:S02]  /*18750*/  ISETP.GE.AND P6, PT, R6, R49, PT ;  /* 0x000000310600720c */ /* 0x000fc40003fc6270 */
[----:B------:R-:W-:Y:S02]  /*18760*/  IADD3 R6, R22, -0x10, RZ ;  /* 0xfffffff016067810 */ /* 0x000fe40007ffe0ff */
[----:B--2---:R-:W-:Y:S02]  /*18770*/  FSEL R13, R21, -INF , !P5 ;  /* 0xff800000150d7808 */ /* 0x004fe40006800000 */
[----:B------:R-:W-:Y:S01]  /*18780*/  FSEL R10, R32, -INF , !P5 ;  /* 0xff800000200a7808 */ /* 0x000fe20006800000 */
[----:B------:R-:W1:Y:S01]  /*18790*/  MUFU.TANH R195, R75 ;  /* 0x0000004b00c37308 */ /* 0x000e620000002400 */
[----:B---3--:R-:W-:Y:S02]  /*187a0*/  FSEL R193, R193, -INF , !P0 ;  /* 0xff800000c1c17808 */ /* 0x008fe40004000000 */
[----:B------:R-:W-:Y:S02]  /*187b0*/  FSEL R186, R186, -INF , !P0 ;  /* 0xff800000baba7808 */ /* 0x000fe40004000000 */
[----:B------:R-:W-:-:S02]  /*187c0*/  ISETP.GE.AND P5, PT, R6, R49, PT ;  /* 0x000000310600720c */ /* 0x000fc40003fa6270 */
[----:B------:R-:W-:Y:S01]  /*187d0*/  ISETP.GE.AND P0, PT, R165, 0x2, PT ;  /* 0x00000002a500780c */ /* 0x000fe20003f06270 */
[----:B------:R-:W2:Y:S01]  /*187e0*/  MUFU.TANH R201, R60 ;  /* 0x0000003c00c97308 */ /* 0x000ea20000002400 */
[----:B------:R-:W-:Y:S02]  /*187f0*/  IADD3 R6, R22, -0xf, RZ ;  /* 0xfffffff116067810 */ /* 0x000fe40007ffe0ff */
[----:B------:R-:W-:Y:S02]  /*18800*/  FSEL R12, R33, -INF , !P4 ;  /* 0xff800000210c7808 */ /* 0x000fe40006000000 */
[----:B------:R-:W-:Y:S02]  /*18810*/  FSEL R9, R20, -INF , !P4 ;  /* 0xff80000014097808 */ /* 0x000fe40006000000 */
[----:B------:R-:W-:Y:S01]  /*18820*/  ISETP.GE.AND P4, PT, R6, R49, PT ;  /* 0x000000310600720c */ /* 0x000fe20003f86270 */
[----:B------:R-:W3:Y:S01]  /*18830*/  MUFU.TANH R200, R61 ;  /* 0x0000003d00c87308 */ /* 0x000ee20000002400 */
[----:B------:R-:W-:-:S02]  /*18840*/  IADD3 R6, R22, -0x8, RZ ;  /* 0xfffffff816067810 */ /* 0x000fc40007ffe0ff */
[----:B------:R-:W-:Y:S02]  /*18850*/  IADD3 R22, R22, -0x7, RZ ;  /* 0xfffffff916167810 */ /* 0x000fe40007ffe0ff */
[----:B----4-:R-:W-:Y:S02]  /*18860*/  FSEL R191, R191, -INF , !P2 ;  /* 0xff800000bfbf7808 */ /* 0x010fe40005000000 */
[----:B------:R-:W-:Y:S01]  /*18870*/  FSEL R185, R185, -INF , !P2 ;  /* 0xff800000b9b97808 */ /* 0x000fe20005000000 */
[----:B------:R-:W4:Y:S01]  /*18880*/  MUFU.TANH R196, R62 ;  /* 0x0000003e00c47308 */ /* 0x000f220000002400 */
[----:B-----5:R-:W-:Y:S02]  /*18890*/  FSEL R194, R194, -INF , !P1 ;  /* 0xff800000c2c27808 */ /* 0x020fe40004800000 */
[----:B------:R-:W-:Y:S02]  /*188a0*/  FSEL R184, R184, -INF , !P1 ;  /* 0xff800000b8b87808 */ /* 0x000fe40004800000 */
[----:B------:R-:W-:-:S02]  /*188b0*/  ISETP.GE.AND P2, PT, R6, R49, PT ;  /* 0x000000310600720c */ /* 0x000fc40003f46270 */
[----:B------:R-:W-:Y:S01]  /*188c0*/  ISETP.GE.AND P1, PT, R22, R49, PT ;  /* 0x000000311600720c */ /* 0x000fe20003f26270 */
[----:B------:R-:W5:Y:S01]  /*188d0*/  MUFU.TANH R192, R63 ;  /* 0x0000003f00c07308 */ /* 0x000f620000002400 */
[----:B-1----:R-:W-:Y:S02]  /*188e0*/  FSEL R195, R195, -INF , !P6 ;  /* 0xff800000c3c37808 */ /* 0x002fe40007000000 */
[----:B------:R-:W-:Y:S02]  /*188f0*/  FSEL R187, R187, -INF , !P6 ;  /* 0xff800000bbbb7808 */ /* 0x000fe40007000000 */
[----:B--2---:R-:W-:Y:S02]  /*18900*/  FSEL R201, R201, -INF , !P5 ;  /* 0xff800000c9c97808 */ /* 0x004fe40006800000 */
[----:B---3--:R-:W-:Y:S01]  /*18910*/  FSEL R200, R200, -INF , !P4 ;  /* 0xff800000c8c87808 */ /* 0x008fe20006000000 */
[----:B------:R-:W1:Y:S01]  /*18920*/  MUFU.TANH R199, R16 ;  /* 0x0000001000c77308 */ /* 0x000e620000002400 */
[----:B----4-:R-:W-:-:S07]  /*18930*/  FSEL R196, R196, -INF , !P5 ;  /* 0xff800000c4c47808 */ /* 0x010fce0006800000 */
[----:B------:R-:W2:Y:S01]  /*18940*/  MUFU.TANH R189, R18 ;  /* 0x0000001200bd7308 */ /* 0x000ea20000002400 */
[----:B-----5:R-:W-:-:S07]  /*18950*/  FSEL R192, R192, -INF , !P4 ;  /* 0xff800000c0c07808 */ /* 0x020fce0006000000 */
[----:B------:R-:W3:Y:S01]  /*18960*/  MUFU.TANH R188, R19 ;  /* 0x0000001300bc7308 */ /* 0x000ee20000002400 */
[----:B-1----:R-:W-:-:S07]  /*18970*/  FSEL R199, R199, -INF , !P2 ;  /* 0xff800000c7c77808 */ /* 0x002fce0005000000 */
[----:B------:R-:W1:Y:S01]  /*18980*/  MUFU.TANH R197, R17 ;  /* 0x0000001100c57308 */ /* 0x000e620000002400 */
[----:B--2---:R-:W-:Y:S02]  /*18990*/  FSEL R189, R189, -INF , !P2 ;  /* 0xff800000bdbd7808 */ /* 0x004fe40005000000 */
[----:B---3--:R-:W-:Y:S02]  /*189a0*/  FSEL R188, R188, -INF , !P1 ;  /* 0xff800000bcbc7808 */ /* 0x008fe40004800000 */
[----:B-1----:R-:W-:Y:S01]  /*189b0*/  FSEL R197, R197, -INF , !P1 ;  /* 0xff800000c5c57808 */ /* 0x002fe20004800000 */
[----:B------:R-:W-:Y:S06]  /*189c0*/  BAR.SYNC.DEFER_BLOCKING 0x0 ;  /* 0x0000000000007b1d */ /* 0x000fec0000010000 */
[----:B------:R-:W-:Y:S05]  /*189d0*/  @!P0 BRA `(.L_x_4407) ;  /* 0x000006d000008947 */ /* 0x000fea0003800000 */
[----:B------:R-:W-:Y:S05]  /*189e0*/  @!P3 BRA `(.L_x_4408) ;  /* 0x000003b00000b947 */ /* 0x000fea0003800000 */
[----:B------:R-:W-:Y:S02]  /*189f0*/  IABS R6, c[0x0][0x2d0] ;  /* 0x0000b40000067a13 */ /* 0x000fe40000000000 */
[----:B------:R-:W-:-:S02]  /*18a00*/  IADD3 R18, R101, -0x40, RZ ;  /* 0xffffffc065127810 */ /* 0x000fc40007ffe0ff */
[----:B------:R-:W1:Y:S01]  /*18a10*/  I2F.RP R20, R6 ;  /* 0x0000000600147306 */ /* 0x000e620000209400 */
[----:B------:R-:W-:Y:S02]  /*18a20*/  IABS R16, R101 ;  /* 0x0000006500107213 */ /* 0x000fe40000000000 */
        /* <DEDUP_REMOVED lines=16> */
[C---:B------:R-:W-:Y:S01]  /*18b30*/  IMAD R7, R6.reuse, R7, R11 ;  /* 0x0000000706077224 */ /* 0x040fe200078e020b */
[----:B------:R-:W-:Y:S02]  /*18b40*/  LOP3.LUT R11, RZ, c[0x0][0x2d0], RZ, 0x33, !PT ;  /* 0x0000b400ff0b7a12 */ /* 0x000fe400078e33ff */
[C---:B------:R-:W-:Y:S02]  /*18b50*/  ISETP.GT.U32.AND P1, PT, R6.reuse, R15, PT ;  /* 0x0000000f0600720c */ /* 0x040fe40003f24070 */
[----:B------:R-:W-:-:S11]  /*18b60*/  ISETP.GT.U32.AND P2, PT, R6, R7, PT ;  /* 0x000000070600720c */ /* 0x000fd60003f44070 */
[--C-:B------:R-:W-:Y:S01]  /*18b70*/  @!P1 IMAD.IADD R15, R15, 0x1, -R6.reuse ;  /* 0x000000010f0f9824 */ /* 0x100fe200078e0a06 */
[----:B------:R-:W-:Y:S01]  /*18b80*/  @!P1 IADD3 R19, R19, 0x1, RZ ;  /* 0x0000000113139810 */ /* 0x000fe20007ffe0ff */
[----:B------:R-:W-:Y:S01]  /*18b90*/  @!P2 IMAD.IADD R7, R7, 0x1, -R6 ;  /* 0x000000010707a824 */ /* 0x000fe200078e0a06 */
[----:B------:R-:W-:Y:S02]  /*18ba0*/  ISETP.GE.AND P1, PT, R18, RZ, PT ;  /* 0x000000ff1200720c */ /* 0x000fe40003f26270 */
[-C--:B------:R-:W-:Y:S02]  /*18bb0*/  ISETP.GE.U32.AND P6, PT, R15, R6.reuse, PT ;  /* 0x000000060f00720c */ /* 0x080fe40003fc6070 */
[----:B------:R-:W-:Y:S02]  /*18bc0*/  ISETP.GE.U32.AND P5, PT, R7, R6, PT ;  /* 0x000000060700720c */ /* 0x000fe40003fa6070 */
[----:B------:R-:W-:Y:S02]  /*18bd0*/  @!P2 IADD3 R17, R17, 0x1, RZ ;  /* 0x000000011111a810 */ /* 0x000fe40007ffe0ff */
[----:B------:R-:W-:-:S07]  /*18be0*/  ISETP.NE.AND P2, PT, RZ, c[0x0][0x2d0], PT ;  /* 0x0000b400ff007a0c */ /* 0x000fce0003f45270 */
        /* <DEDUP_REMOVED lines=27> */
.L_x_4408:
[----:B------:R-:W-:-:S05]  /*18da0*/  IMAD.MOV.U32 R6, RZ, RZ, c[0x0][0x198] ;  /* 0x00006600ff067624 */ /* 0x000fca00078e00ff */
[----:B------:R-:W-:-:S04]  /*18db0*/  LEA R6, -R6, RZ, 0x6 ;  /* 0x000000ff06067211 */ /* 0x000fc800078e31ff */
[----:B------:R-:W-:Y:S02]  /*18dc0*/  SHF.R.S32.HI R7, RZ, 0x1f, R6 ;  /* 0x0000001fff077819 */ /* 0x000fe40000011406 */
.L_x_4409:
        /* <DEDUP_REMOVED lines=10> */
[----:B------:R-:W-:Y:S01]  /*18e70*/  LEA.HI.X R239, R6, R239, R7, 0x1, P5 ;  /* 0x000000ef06ef7211 */ /* 0x000fe200028f0c07 */
[----:B------:R-:W-:Y:S01]  /*18e80*/  IMAD.MOV.U32 R20, RZ, RZ, R240 ;  /* 0x000000ffff147224 */ /* 0x000fe200078e00f0 */
[----:B------:R-:W-:-:S02]  /*18e90*/  LEA.HI.X R19, R126, c[0x0][0x16c], R45, 0x1, P2 ;  /* 0x00005b007e137a11 */ /* 0x000fc400010f0c2d */
        /* <DEDUP_REMOVED lines=9> */
[----:B------:R-:W-:-:S03]  /*18f30*/  IADD3 R22, P2, R6, UR9, RZ ;  /* 0x0000000906167c10 */ /* 0x000fc6000ff5e0ff */
[----:B------:R2:W-:Y:S01]  /*18f40*/  LDGSTS.E.BYPASS.LTC128B.128 [R248+0xa000], [R18.64+0x80] ;  /* 0x0a00008012f87fae */ /* 0x0005e2000b901d46 */
[----:B------:R-:W-:-:S03]  /*18f50*/  IADD3.X R23, R7, UR5, RZ, P2, !PT ;  /* 0x0000000507177c10 */ /* 0x000fc600097fe4ff */
[----:B------:R2:W-:Y:S04]  /*18f60*/  LDGSTS.E.BYPASS.LTC128B.128 [R248+0xc000], [R18.64+0x100] ;  /* 0x0c00010012f87fae */ /* 0x0005e8000b901d46 */
[----:B------:R2:W-:Y:S04]  /*18f70*/  LDGSTS.E.BYPASS.LTC128B.128 [R248+0xe000], [R18.64+0x180] ;  /* 0x0e00018012f87fae */ /* 0x0005e8000b901d46 */
[----:B------:R3:W-:Y:S04]  /*18f80*/  LDGSTS.E.BYPASS.LTC128B.128 [R248+0x8800], [R6.64] ;  /* 0x0880000006f87fae */ /* 0x0007e8000b901d46 */
[----:B------:R3:W-:Y:S04]  /*18f90*/  LDGSTS.E.BYPASS.LTC128B.128 [R248+0xa800], [R16.64+0x80] ;  /* 0x0a80008010f87fae */ /* 0x0007e8000b901d46 */
[----:B------:R3:W-:Y:S01]  /*18fa0*/  LDGSTS.E.BYPASS.LTC128B.128 [R248+0xc800], [R16.64+0x100] ;  /* 0x0c80010010f87fae */ /* 0x0007e2000b901d46 */
[----:B-1----:R-:W-:-:S03]  /*18fb0*/  IADD3 R20, P1, R16, UR9, RZ ;  /* 0x0000000910147c10 */ /* 0x002fc6000ff3e0ff */
[----:B------:R3:W-:Y:S01]  /*18fc0*/  LDGSTS.E.BYPASS.LTC128B.128 [R248+0xe800], [R16.64+0x180] ;  /* 0x0e80018010f87fae */ /* 0x0007e2000b901d46 */
[----:B------:R-:W-:-:S03]  /*18fd0*/  IADD3.X R21, R17, UR5, RZ, P1, !PT ;  /* 0x0000000511157c10 */ /* 0x000fc60008ffe4ff */
[----:B------:R3:W-:Y:S01]  /*18fe0*/  LDGSTS.E.BYPASS.LTC128B.128 [R248+0x9000], [R22.64] ;  /* 0x0900000016f87fae */ /* 0x0007e2000b901d46 */
[----:B------:R-:W-:-:S03]  /*18ff0*/  IADD3 R24, P1, R20, UR9, RZ ;  /* 0x0000000914187c10 */ /* 0x000fc6000ff3e0ff */
[----:B------:R3:W-:Y:S01]  /*19000*/  LDGSTS.E.BYPASS.LTC128B.128 [R248+0xb000], [R20.64+0x80] ;  /* 0x0b00008014f87fae */ /* 0x0007e2000b901d46 */
[----:B------:R-:W-:Y:S02]  /*19010*/  IADD3.X R25, R21, UR5, RZ, P1, !PT ;  /* 0x0000000515197c10 */ /* 0x000fe40008ffe4ff */
[----:B--2---:R-:W-:Y:S01]  /*19020*/  IADD3 R18, P2, R22, UR9, RZ ;  /* 0x0000000916127c10 */ /* 0x004fe2000ff5e0ff */
[----:B------:R3:W-:Y:S03]  /*19030*/  LDGSTS.E.BYPASS.LTC128B.128 [R248+0xd000], [R20.64+0x100] ;  /* 0x0d00010014f87fae */ /* 0x0007e6000b901d46 */
[----:B------:R-:W-:Y:S01]  /*19040*/  IADD3.X R19, R23, UR5, RZ, P2, !PT ;  /* 0x0000000517137c10 */ /* 0x000fe200097fe4ff */
[----:B------:R3:W-:Y:S04]  /*19050*/  LDGSTS.E.BYPASS.LTC128B.128 [R248+0xf000], [R20.64+0x180] ;  /* 0x0f00018014f87fae */ /* 0x0007e8000b901d46 */
[----:B------:R3:W-:Y:S04]  /*19060*/  LDGSTS.E.BYPASS.LTC128B.128 [R248+0x9800], [R18.64] ;  /* 0x0980000012f87fae */ /* 0x0007e8000b901d46 */
[----:B------:R3:W-:Y:S04]  /*19070*/  LDGSTS.E.BYPASS.LTC128B.128 [R248+0xb800], [R24.64+0x80] ;  /* 0x0b80008018f87fae */ /* 0x0007e8000b901d46 */
[----:B------:R3:W-:Y:S04]  /*19080*/  LDGSTS.E.BYPASS.LTC128B.128 [R248+0xd800], [R24.64+0x100] ;  /* 0x0d80010018f87fae */ /* 0x0007e8000b901d46 */
[----:B------:R3:W-:Y:S04]  /*19090*/  LDGSTS.E.BYPASS.LTC128B.128 [R248+0xf800], [R24.64+0x180] ;  /* 0x0f80018018f87fae */ /* 0x0007e8000b901d46 */
[----:B------:R-:W0:Y:S02]  /*190a0*/  LDGDEPBAR ;  /* 0x00000000000079af */ /* 0x000e240000000000 */
.L_x_4407:
[----:B---3--:R-:W-:Y:S02]  /*190b0*/  FMNMX.FTZ R7, R3, R50, !PT ;  /* 0x0000003203077209 */ /* 0x008fe40007810000 */
        /* <DEDUP_REMOVED lines=31> */
[----:B------:R-:W-:-:S04]  /*192b0*/  SHF.L.U32 R232, R232, 0x1, RZ ;  /* 0x00000001e8e87819 */ /* 0x000fc800000006ff */
[-C--:B------:R-:W-:Y:S01]  /*192c0*/  LEA R230, R2, R232.reuse, 0x1 ;  /* 0x000000e802e67211 */ /* 0x080fe200078e08ff */
[----:B------:R-:W-:Y:S01]  /*192d0*/  LDSM.16.MT88.4 R156, [R232+0x10000] ;  /* 0x01000000e89c783b */ /* 0x000fe20000004200 */
[C---:B------:R-:W-:Y:S02]  /*192e0*/  LEA R229, R0.reuse, R232, 0x1 ;  /* 0x000000e800e57211 */ /* 0x040fe400078e08ff */
[----:B------:R-:W-:Y:S01]  /*192f0*/  LEA R228, R0, R230, 0x1 ;  /* 0x000000e600e47211 */ /* 0x000fe200078e08ff */
[----:B------:R-:W-:Y:S04]  /*19300*/  LDSM.16.MT88.4 R148, [R230+0x10000] ;  /* 0x01000000e694783b */ /* 0x000fe80000004200 */
[----:B------:R-:W-:Y:S04]  /*19310*/  LDSM.16.MT88.4 R140, [R229+0x10000] ;  /* 0x01000000e58c783b */ /* 0x000fe80000004200 */
[----:B------:R-:W-:Y:S01]  /*19320*/  LDSM.16.MT88.4 R132, [R228+0x10000] ;  /* 0x01000000e484783b */ /* 0x000fe20000004200 */
[----:B-1----:R-:W-:-:S03]  /*19330*/  FMNMX.FTZ R6, R7, R6, !PT ;  /* 0x0000000607067209 */ /* 0x002fc60007810000 */
[----:B------:R-:W-:Y:S04]  /*19340*/  LDSM.16.MT88.4 R40, [R232+0x12000] ;  /* 0x01200000e828783b */ /* 0x000fe80000004200 */
        /* <DEDUP_REMOVED lines=8> */
[----:B--2---:R-:W-:-:S03]  /*193d0*/  FMNMX.FTZ R164, R6, R164, !PT ;  /* 0x000000a406a47209 */ /* 0x004fc60007810000 */
[----:B------:R-:W-:Y:S01]  /*193e0*/  LDSM.16.MT88.4 R104, [R232+0x16000] ;  /* 0x01600000e868783b */ /* 0x000fe20000004200 */
[----:B------:R-:W-:-:S03]  /*193f0*/  FSETP.NEU.FTZ.AND P1, PT, R164, -INF , PT ;  /* 0xff800000a400780b */ /* 0x000fc60003f3d000 */
[----:B------:R-:W1:Y:S01]  /*19400*/  SHFL.BFLY PT, R6, R7, 0x1, 0x1f ;  /* 0x0c201f0007067f89 */ /* 0x000e6200000e0000 */
[----:B------:R-:W-:-:S03]  /*19410*/  FMUL.FTZ R198, R164, c[0x0][0x23c] ;  /* 0x00008f00a4c67a20 */ /* 0x000fc60000410000 */
[----:B------:R-:W-:Y:S02]  /*19420*/  LDSM.16.MT88.4 R112, [R230+0x16000] ;  /* 0x01600000e670783b */ /* 0x000fe40000004200 */
[----:B------:R-:W-:Y:S02]  /*19430*/  FSEL R198, R198, RZ, P1 ;  /* 0x000000ffc6c67208 */ /* 0x000fe40000800000 */
[----:B------:R-:W-:Y:S03]  /*19440*/  LDSM.16.MT88.4 R120, [R229+0x16000] ;  /* 0x01600000e578783b */ /* 0x000fe60000004200 */
[--C-:B------:R-:W-:Y:S01]  /*19450*/  FFMA.FTZ R180, R3, c[0x0][0x23c], -R198.reuse ;  /* 0x00008f0003b47a23 */ /* 0x100fe200000108c6 */
[----:B------:R-:W-:Y:S01]  /*19460*/  LDSM.16.MT88.4 R16, [R232+0x10800] ;  /* 0x01080000e810783b */ /* 0x000fe20000004200 */
[--C-:B------:R-:W-:Y:S02]  /*19470*/  FFMA.FTZ R179, R50, c[0x0][0x23c], -R198.reuse ;  /* 0x00008f0032b37a23 */ /* 0x100fe400000108c6 */
[--C-:B------:R-:W-:Y:S01]  /*19480*/  FFMA.FTZ R178, R53, c[0x0][0x23c], -R198.reuse ;  /* 0x00008f0035b27a23 */ /* 0x100fe200000108c6 */
[----:B------:R-:W-:Y:S01]  /*19490*/  LDSM.16.MT88.4 R20, [R229+0x10800] ;  /* 0x01080000e514783b */ /* 0x000fe20000004200 */
[--C-:B------:R-:W-:Y:S01]  /*194a0*/  FFMA.FTZ R174, R54, c[0x0][0x23c], -R198.reuse ;  /* 0x00008f0036ae7a23 */ /* 0x100fe200000108c6 */
[----:B------:R-:W-:Y:S01]  /*194b0*/  MUFU.EX2 R180, R180 ;  /* 0x000000b400b47308 */ /* 0x000fe20000000800 */
[--C-:B------:R-:W-:Y:S01]  /*194c0*/  FFMA.FTZ R177, R5, c[0x0][0x23c], -R198.reuse ;  /* 0x00008f0005b17a23 */ /* 0x100fe200000108c6 */
[----:B------:R-:W-:Y:S01]  /*194d0*/  LDSM.16.MT88.4 R28, [R232+0x14800] ;  /* 0x01480000e81c783b */ /* 0x000fe20000004200 */
[----:B------:R-:W-:-:S02]  /*194e0*/  FFMA.FTZ R173, R4, c[0x0][0x23c], -R198 ;  /* 0x00008f0004ad7a23 */ /* 0x000fc400000108c6 */
[--C-:B------:R-:W-:Y:S01]  /*194f0*/  FFMA.FTZ R172, R10, c[0x0][0x23c], -R198.reuse ;  /* 0x00008f000aac7a23 */ /* 0x100fe200000108c6 */
[----:B-1----:R-:W-:Y:S01]  /*19500*/  FMNMX.FTZ R3, R7, R6, !PT ;  /* 0x0000000607037209 */ /* 0x002fe20007810000 */
[--C-:B------:R-:W-:Y:S01]  /*19510*/  FFMA.FTZ R2, R9, c[0x0][0x23c], -R198.reuse ;  /* 0x00008f0009027a23 */ /* 0x100fe200000108c6 */
[----:B------:R-:W-:Y:S01]  /*19520*/  LDSM.16.MT88.4 R4, [R228+0x16000] ;  /* 0x01600000e404783b */ /* 0x000fe20000004200 */
[----:B------:R-:W1:Y:S01]  /*19530*/  MUFU.EX2 R179, R179 ;  /* 0x000000b300b37308 */ /* 0x000e620000000800 */
[C---:B------:R-:W-:Y:S01]  /*19540*/  FSETP.NEU.FTZ.AND P1, PT, R3.reuse, -INF , PT ;  /* 0xff8000000300780b */ /* 0x040fe20003f3d000 */
[----:B------:R-:W-:Y:S01]  /*19550*/  FMUL.FTZ R190, R3, c[0x0][0x23c] ;  /* 0x00008f0003be7a20 */ /* 0x000fe20000410000 */
[----:B------:R-:W-:Y:S01]  /*19560*/  LDSM.16.MT88.4 R168, [R232+0x12800] ;  /* 0x01280000e8a8783b */ /* 0x000fe20000004200 */
[--C-:B------:R-:W-:Y:S02]  /*19570*/  FFMA.FTZ R185, R185, c[0x0][0x23c], -R198.reuse ;  /* 0x00008f00b9b97a23 */ /* 0x100fe400000108c6 */
[--C-:B------:R-:W-:Y:S01]  /*19580*/  FFMA.FTZ R184, R184, c[0x0][0x23c], -R198.reuse ;  /* 0x00008f00b8b87a23 */ /* 0x100fe200000108c6 */
[----:B------:R-:W-:Y:S01]  /*19590*/  FSEL R190, R190, RZ, P1 ;  /* 0x000000ffbebe7208 */ /* 0x000fe20000800000 */
[----:B------:R-:W-:Y:S01]  /*195a0*/  MUFU.EX2 R178, R178 ;  /* 0x000000b200b27308 */ /* 0x000fe20000000800 */
[----:B------:R-:W-:Y:S01]  /*195b0*/  LDSM.16.MT88.4 R32, [R229+0x12800] ;  /* 0x01280000e520783b */ /* 0x000fe20000004200 */
[----:B------:R-:W-:-:S02]  /*195c0*/  FFMA.FTZ R186, R186, c[0x0][0x23c], -R198 ;  /* 0x00008f00baba7a23 */ /* 0x000fc400000108c6 */
[--C-:B------:R-:W-:Y:S01]  /*195d0*/  FFMA.FTZ R182, R51, c[0x0][0x23c], -R190.reuse ;  /* 0x00008f0033b67a23 */ /* 0x100fe200000108be */
[----:B------:R-:W-:Y:S01]  /*195e0*/  LDSM.16.MT88.4 R24, [R230+0x14800] ;  /* 0x01480000e618783b */ /* 0x000fe20000004200 */
[--C-:B------:R-:W-:Y:S02]  /*195f0*/  FFMA.FTZ R181, R52, c[0x0][0x23c], -R190.reuse ;  /* 0x00008f0034b57a23 */ /* 0x100fe400000108be */
[--C-:B------:R-:W-:Y:S01]  /*19600*/  FFMA.FTZ R183, R55, c[0x0][0x23c], -R190.reuse ;  /* 0x00008f0037b77a23 */ /* 0x100fe200000108be */
[----:B------:R-:W2:Y:S01]  /*19610*/  LDSM.16.MT88.4 R48, [R230+0x12000] ;  /* 0x01200000e630783b */ /* 0x000ea20000004200 */
[--C-:B------:R-:W-:Y:S01]  /*19620*/  FFMA.FTZ R176, R64, c[0x0][0x23c], -R190.reuse ;  /* 0x00008f0040b07a23 */ /* 0x100fe200000108be */
[----:B------:R-:W3:Y:S01]  /*19630*/  MUFU.EX2 R174, R174 ;  /* 0x000000ae00ae7308 */ /* 0x000ee20000000800 */
[--C-:B------:R-:W-:Y:S01]  /*19640*/  FFMA.FTZ R175, R8, c[0x0][0x23c], -R190.reuse ;  /* 0x00008f0008af7a23 */ /* 0x100fe200000108be */
[----:B------:R-:W4:Y:S01]  /*19650*/  LDSM.16.MT88.4 R64, [R228+0x12000] ;  /* 0x01200000e440783b */ /* 0x000f220000004200 */
[----:B-1----:R-:W-:Y:S01]  /*19660*/  F2FP.PACK_AB R128, R179, R180 ;  /* 0x000000b4b380723e */ /* 0x002fe200000000ff */
[----:B------:R-:W-:-:S02]  /*19670*/  FFMA.FTZ R167, R14, c[0x0][0x23c], -R190 ;  /* 0x00008f000ea77a23 */ /* 0x000fc400000108be */
[----:B------:R-:W1:Y:S01]  /*19680*/  LDSM.16.MT88.4 R8, [R230+0x10800] ;  /* 0x01080000e608783b */ /* 0x000e620000004200 */
[--C-:B------:R-:W-:Y:S01]  /*19690*/  FFMA.FTZ R166, R13, c[0x0][0x23c], -R190.reuse ;  /* 0x00008f000da67a23 */ /* 0x100fe200000108be */
[----:B------:R-:W-:Y:S01]  /*196a0*/  MUFU.EX2 R182, R182 ;  /* 0x000000b600b67308 */ /* 0x000fe20000000800 */
[----:B------:R-:W-:Y:S02]  /*196b0*/  FFMA.FTZ R0, R12, c[0x0][0x23c], -R190 ;  /* 0x00008f000c007a23 */ /* 0x000fe400000108be */
[----:B------:R-:W5:Y:S01]  /*196c0*/  LDSM.16.MT88.4 R12, [R228+0x10800] ;  /* 0x01080000e40c783b */ /* 0x000f620000004200 */
[----:B------:R-:W-:Y:S02]  /*196d0*/  FFMA.FTZ R187, R187, c[0x0][0x23c], -R198 ;  /* 0x00008f00bbbb7a23 */ /* 0x000fe400000108c6 */
[--C-:B------:R-:W-:Y:S02]  /*196e0*/  FFMA.FTZ R191, R191, c[0x0][0x23c], -R190.reuse ;  /* 0x00008f00bfbf7a23 */ /* 0x100fe400000108be */
[----:B------:R-:W2:Y:S01]  /*196f0*/  MUFU.EX2 R181, R181 ;  /* 0x000000b500b57308 */ /* 0x000ea20000000800 */
[----:B---3--:R-:W-:Y:S01]  /*19700*/  F2FP.PACK_AB R130, R174, R178 ;  /* 0x000000b2ae82723e */ /* 0x008fe200000000ff */
[----:B------:R-:W-:-:S02]  /*19710*/  FFMA.FTZ R194, R194, c[0x0][0x23c], -R190 ;  /* 0x00008f00c2c27a23 */ /* 0x000fc400000108be */
[--C-:B------:R-:W-:Y:S02]  /*19720*/  FFMA.FTZ R193, R193, c[0x0][0x23c], -R190.reuse ;  /* 0x00008f00c1c17a23 */ /* 0x100fe400000108be */
[----:B------:R-:W-:Y:S02]  /*19730*/  FFMA.FTZ R195, R195, c[0x0][0x23c], -R190 ;  /* 0x00008f00c3c37a23 */ /* 0x000fe400000108be */
[----:B------:R-:W-:Y:S01]  /*19740*/  MUFU.EX2 R183, R183 ;  /* 0x000000b700b77308 */ /* 0x000fe20000000800 */
[--C-:B------:R-:W-:Y:S02]  /*19750*/  FFMA.FTZ R201, R201, c[0x0][0x23c], -R198.reuse ;  /* 0x00008f00c9c97a23 */ /* 0x100fe400000108c6 */
[--C-:B------:R-:W-:Y:S02]  /*19760*/  FFMA.FTZ R200, R200, c[0x0][0x23c], -R198.reuse ;  /* 0x00008f00c8c87a23 */ /* 0x100fe400000108c6 */
[--C-:B------:R-:W-:Y:S02]  /*19770*/  FFMA.FTZ R199, R199, c[0x0][0x23c], -R198.reuse ;  /* 0x00008f00c7c77a23 */ /* 0x100fe400000108c6 */
[----:B------:R-:W-:Y:S01]  /*19780*/  FFMA.FTZ R197, R197, c[0x0][0x23c], -R198 ;  /* 0x00008f00c5c57a23 */ /* 0x000fe200000108c6 */
[----:B------:R-:W3:Y:S01]  /*19790*/  MUFU.EX2 R176, R176 ;  /* 0x000000b000b07308 */ /* 0x000ee20000000800 */
[----:B--2---:R-:W-:Y:S01]  /*197a0*/  F2FP.PACK_AB R129, R181, R182 ;  /* 0x000000b6b581723e */ /* 0x004fe200000000ff */
[----:B------:R-:W-:-:S02]  /*197b0*/  FFMA.FTZ R196, R196, c[0x0][0x23c], -R190 ;  /* 0x00008f00c4c47a23 */ /* 0x000fc400000108be */
[--C-:B------:R-:W-:Y:S02]  /*197c0*/  FFMA.FTZ R192, R192, c[0x0][0x23c], -R190.reuse ;  /* 0x00008f00c0c07a23 */ /* 0x100fe400000108be */
[--C-:B------:R-:W-:Y:S02]  /*197d0*/  FFMA.FTZ R189, R189, c[0x0][0x23c], -R190.reuse ;  /* 0x00008f00bdbd7a23 */ /* 0x100fe400000108be */
[----:B------:R-:W-:Y:S01]  /*197e0*/  MUFU.EX2 R177, R177 ;  /* 0x000000b100b17308 */ /* 0x000fe20000000800 */
[----:B------:R-:W-:Y:S02]  /*197f0*/  FFMA.FTZ R249, R188, c[0x0][0x23c], -R190 ;  /* 0x00008f00bcf97a23 */ /* 0x000fe400000108be */
[----:B------:R-:W-:Y:S02]  /*19800*/  FADD.FTZ R179, R180, R179 ;  /* 0x000000b3b4b37221 */ /* 0x000fe40000010000 */
[----:B------:R-:W-:Y:S02]  /*19810*/  FADD.FTZ R181, R182, R181 ;  /* 0x000000b5b6b57221 */ /* 0x000fe40000010000 */
[----:B------:R-:W-:Y:S01]  /*19820*/  FADD.FTZ R178, R178, R179 ;  /* 0x000000b3b2b27221 */ /* 0x000fe20000010000 */
[----:B---3--:R-:W-:Y:S01]  /*19830*/  F2FP.PACK_AB R131, R176, R183 ;  /* 0x000000b7b083723e */ /* 0x008fe200000000ff */
        /* <DEDUP_REMOVED lines=20> */
[C---:B----4-:R-:W-:Y:S02]  /*19980*/  HMMA.16816.F32 R60, R128.reuse, R64, RZ ;  /* 0x00000040803c723c */ /* 0x050fe400000018ff */
        /* <DEDUP_REMOVED lines=55> */
[C---:B-----5:R-:W-:Y:S08]  /*19d00*/  HMMA.16816.F32 R136, R4.reuse, R12, R136 ;  /* 0x0000000c0488723c */ /* 0x060ff00000001888 */
[C---:B------:R-:W-:Y:S01]  /*19d10*/  HMMA.16816.F32 R132, R4.reuse, R14, R132 ;  /* 0x0000000e0484723c */ /* 0x040fe20000001884 */
[----:B------:R-:W3:Y:S07]  /*19d20*/  LDSM.16.MT88.4 R12, [R228+0x14800] ;  /* 0x01480000e40c783b */ /* 0x000eee0000004200 */
[C---:B------:R-:W-:Y:S08]  /*19d30*/  HMMA.16816.F32 R144, R4.reuse, R20, R144 ;  /* 0x000000140490723c */ /* 0x040ff00000001890 */
[C---:B-1----:R-:W-:Y:S08]  /*19d40*/  HMMA.16816.F32 R60, R4.reuse, R8, R60 ;  /* 0x00000008043c723c */ /* 0x042ff0000000183c */
[C---:B------:R-:W-:Y:S01]  /*19d50*/  HMMA.16816.F32 R64, R4.reuse, R10, R64 ;  /* 0x0000000a0440723c */ /* 0x040fe20000001840 */
[----:B------:R-:W1:Y:S07]  /*19d60*/  LDSM.16.MT88.4 R8, [R230+0x16800] ;  /* 0x01680000e608783b */ /* 0x000e6e0000004200 */
[C---:B------:R-:W-:Y:S01]  /*19d70*/  HMMA.16816.F32 R140, R4.reuse, R22, R140 ;  /* 0x00000016048c723c */ /* 0x040fe2000000188c */
[----:B------:R-:W5:Y:S07]  /*19d80*/  LDSM.16.MT88.4 R20, [R229+0x14800] ;  /* 0x01480000e514783b */ /* 0x000f6e0000004200 */
        /* <DEDUP_REMOVED lines=23> */
[----:B------:R-:W-:Y:S07]  /*19f00*/  LDSM.16.MT88.4 R20, [R230+0x11000] ;  /* 0x01100000e614783b */ /* 0x000fee0000004200 */
[C---:B--2---:R-:W-:Y:S08]  /*19f10*/  HMMA.16816.F32 R100, R4.reuse, R16, R100 ;  /* 0x000000100464723c */ /* 0x044ff00000001864 */
[C---:B------:R-:W-:Y:S01]  /*19f20*/  HMMA.16816.F32 R104, R4.reuse, R18, R104 ;  /* 0x000000120468723c */ /* 0x040fe20000001868 */
[----:B------:R-:W-:Y:S07]  /*19f30*/  LDSM.16.MT88.4 R16, [R228+0x11000] ;  /* 0x01100000e410783b */ /* 0x000fee0000004200 */
[C---:B---3--:R-:W-:Y:S08]  /*19f40*/  HMMA.16816.F32 R116, R4.reuse, R12, R116 ;  /* 0x0000000c0474723c */ /* 0x048ff00000001874 */
[C---:B------:R-:W-:Y:S01]  /*19f50*/  HMMA.16816.F32 R120, R4.reuse, R14, R120 ;  /* 0x0000000e0478723c */ /* 0x040fe20000001878 */
[----:B------:R-:W2:Y:S07]  /*19f60*/  LDSM.16.MT88.4 R12, [R232+0x13000] ;  /* 0x01300000e80c783b */ /* 0x000eae0000004200 */
[C---:B------:R-:W-:Y:S08]  /*19f70*/  HMMA.16816.F32 R124, R4.reuse, R28, R124 ;  /* 0x0000001c047c723c */ /* 0x040ff0000000187c */
[----:B------:R-:W-:Y:S01]  /*19f80*/  HMMA.16816.F32 R128, R4, R30, R128 ;  /* 0x0000001e0480723c */ /* 0x000fe20000001880 */
[----:B------:R-:W-:Y:S06]  /*19f90*/  LDSM.16.MT88.4 R28, [R228+0x13000] ;  /* 0x01300000e41c783b */ /* 0x000fec0000004200 */
        /* <DEDUP_REMOVED lines=20> */
[----:B--2---:R-:W-:Y:S01]  /*1a0e0*/  HMMA.16816.F32 R36, R4, R12, R36 ;  /* 0x0000000c0424723c */ /* 0x004fe20000001824 */
[----:B------:R-:W-:Y:S02]  /*1a0f0*/  FADD.FTZ R193, R189, R193 ;  /* 0x000000c1bdc17221 */ /* 0x000fe40000010000 */
[----:B------:R-:W-:-:S05]  /*1a100*/  FADD.FTZ R0, R197, R186 ;  /* 0x000000bac5007221 */ /* 0x000fca0000010000 */
[C---:B------:R-:W-:Y:S01]  /*1a110*/  HMMA.16816.F32 R40, R4.reuse, R14, R40 ;  /* 0x0000000e0428723c */ /* 0x040fe20000001828 */
[----:B------:R-:W2:Y:S04]  /*1a120*/  LDSM.16.MT88.4 R12, [R228+0x15000] ;  /* 0x01500000e40c783b */ /* 0x000ea80000004200 */
[----:B------:R-:W-:Y:S03]  /*1a130*/  STL [R1], R0 ;  /* 0x0000000001007387 */ /* 0x000fe60000100800 */
        /* <DEDUP_REMOVED lines=102> */
.L_x_4414:
        /* <DEDUP_REMOVED lines=64> */
.L_x_4411:
        /* <DEDUP_REMOVED lines=29> */
[----:B------:R-:W2:Y:S06]  /*1ad70*/  LDSM.16.M88.4 R8, [R237+0x8000] ;  /* 0x00800000ed08783b */ /* 0x000eac0000000200 */
[----:B------:R-:W3:Y:S06]  /*1ad80*/  LDSM.16.M88.4 R16, [R237+0x8800] ;  /* 0x00880000ed10783b */ /* 0x000eec0000000200 */
[----:B------:R-:W4:Y:S06]  /*1ad90*/  LDSM.16.M88.4 R24, [R237+0x9000] ;  /* 0x00900000ed18783b */ /* 0x000f2c0000000200 */
[----:B------:R-:W0:Y:S06]  /*1ada0*/  LDGDEPBAR ;  /* 0x00000000000079af */ /* 0x000e2c0000000000 */
[----:B------:R-:W5:Y:S06]  /*1adb0*/  LDSM.16.M88.4 R164, [R237+0x9800] ;  /* 0x00980000eda4783b */ /* 0x000f6c0000000200 */
[----:B------:R-:W-:Y:S06]  /*1adc0*/  LDSM.16.M88.4 R168, [R236] ;  /* 0x00000000eca8783b */ /* 0x000fec0000000200 */
[----:B------:R-:W1:Y:S01]  /*1add0*/  LDSM.16.M88.4 R172, [R235] ;  /* 0x00000000ebac783b */ /* 0x000e620000000200 */
[C---:B--2---:R-:W-:Y:S05]  /*1ade0*/  HMMA.16816.F32 R4, R32.reuse, R8, RZ ;  /* 0x000000082004723c */ /* 0x044fea00000018ff */
[----:B------:R-:W2:Y:S03]  /*1adf0*/  LDSM.16.M88.4 R176, [R227] ;  /* 0x00000000e3b0783b */ /* 0x000ea60000000200 */
[C---:B------:R-:W-:Y:S03]  /*1ae00*/  HMMA.16816.F32 R8, R32.reuse, R10, RZ ;  /* 0x0000000a2008723c */ /* 0x040fe600000018ff */
[----:B------:R-:W1:Y:S06]  /*1ae10*/  LDSM.16.M88.4 R180, [R226] ;  /* 0x00000000e2b4783b */ /* 0x000e6c0000000200 */
[----:B------:R-:W1:Y:S01]  /*1ae20*/  LDSM.16.M88.4 R184, [R225] ;  /* 0x00000000e1b8783b */ /* 0x000e620000000200 */
[C---:B---3--:R-:W-:Y:S05]  /*1ae30*/  HMMA.16816.F32 R12, R32.reuse, R16, RZ ;  /* 0x00000010200c723c */ /* 0x048fea00000018ff */
[----:B------:R-:W-:Y:S03]  /*1ae40*/  LDSM.16.M88.4 R188, [R234] ;  /* 0x00000000eabc783b */ /* 0x000fe60000000200 */
[C---:B------:R-:W-:Y:S03]  /*1ae50*/  HMMA.16816.F32 R16, R32.reuse, R18, RZ ;  /* 0x000000122010723c */ /* 0x040fe600000018ff */
[----:B------:R-:W3:Y:S05]  /*1ae60*/  LDSM.16.M88.4 R192, [R231+0x8000] ;  /* 0x00800000e7c0783b */ /* 0x000eea0000000200 */
        /* <DEDUP_REMOVED lines=21> */
[----:B------:R-:W2:Y:S01]  /*1afc0*/  LDSM.16.M88.4 R184, [R237+0xa000] ;  /* 0x00a00000edb8783b */ /* 0x000ea20000000200 */
        /* <DEDUP_REMOVED lines=302> */
.L_x_4413:
        /* <DEDUP_REMOVED lines=31> */
.L_x_4412:
        /* <DEDUP_REMOVED lines=16> */
[----:B------:R-:W2:Y:S01]  /*1c5a0*/  LDL.LU R211, [R1] ;  /* 0x0000000001d37983 */ /* 0x000ea20000300800 */
        /* <DEDUP_REMOVED lines=19> */
[----:B------:R-:W1:Y:S08]  /*1c6e0*/  SHFL.BFLY PT, R6, R5, 0x2, 0x1f ;  /* 0x0c401f0005067f89 */ /* 0x000e7000000e0000 */
        /* <DEDUP_REMOVED lines=9> */
[----:B---3--:R-:W-:Y:S02]  /*1c780*/  FMNMX.FTZ R3, R4, R3, !PT ;  /* 0x0000000304037209 */ /* 0x008fe40007810000 */
[----:B------:R-:W-:Y:S01]  /*1c790*/  FSEL R187, R187, RZ, P0 ;  /* 0x000000ffbbbb7208 */ /* 0x000fe20000000000 */
[----:B------:R-:W-:Y:S01]  /*1c7a0*/  FMUL.FTZ R2, R2, c[0x0][0x23c] ;  /* 0x00008f0002027a20 */ /* 0x000fe20000410000 */
[C---:B------:R-:W-:Y:S01]  /*1c7b0*/  FSETP.NEU.FTZ.AND P0, PT, R3.reuse, -INF , PT ;  /* 0xff8000000300780b */ /* 0x040fe20003f1d000 */
[----:B------:R-:W-:Y:S02]  /*1c7c0*/  FMUL.FTZ R4, R3, c[0x0][0x23c] ;  /* 0x00008f0003047a20 */ /* 0x000fe40000410000 */
[--C-:B------:R-:W-:Y:S02]  /*1c7d0*/  FFMA.FTZ R185, R177, c[0x0][0x23c], -R187.reuse ;  /* 0x00008f00b1b97a23 */ /* 0x100fe400000108bb */
[----:B------:R-:W-:Y:S01]  /*1c7e0*/  FADD.FTZ R0, -R3, R0 ;  /* 0x0000000003007221 */ /* 0x000fe20000010100 */
[----:B------:R-:W-:Y:S01]  /*1c7f0*/  FSEL R177, R4, RZ, P0 ;  /* 0x000000ff04b17208 */ /* 0x000fe20000000000 */
[--C-:B------:R-:W-:Y:S01]  /*1c800*/  FFMA.FTZ R186, R183, c[0x0][0x23c], -R187.reuse ;  /* 0x00008f00b7ba7a23 */ /* 0x100fe200000108bb */
[----:B------:R-:W1:Y:S01]  /*1c810*/  MUFU.EX2 R2, R2 ;  /* 0x0000000200027308 */ /* 0x000e620000000800 */
[----:B------:R-:W-:Y:S01]  /*1c820*/  FFMA.FTZ R184, R180, c[0x0][0x23c], -R187 ;  /* 0x00008f00b4b87a23 */ /* 0x000fe200000108bb */
[----:B------:R-:W-:Y:S01]  /*1c830*/  ISETP.GT.AND P0, PT, R252, RZ, PT ;  /* 0x000000fffc00720c */ /* 0x000fe20003f04270 */
[--C-:B------:R-:W-:Y:S02]  /*1c840*/  FFMA.FTZ R182, R182, c[0x0][0x23c], -R177.reuse ;  /* 0x00008f00b6b67a23 */ /* 0x100fe400000108b1 */
[----:B------:R-:W-:Y:S02]  /*1c850*/  FFMA.FTZ R181, R181, c[0x0][0x23c], -R177 ;  /* 0x00008f00b5b57a23 */ /* 0x000fe400000108b1 */
[----:B------:R-:W-:Y:S02]  /*1c860*/  FFMA.FTZ R183, R193, c[0x0][0x23c], -R187 ;  /* 0x00008f00c1b77a23 */ /* 0x000fe400000108bb */
[--C-:B------:R-:W-:Y:S01]  /*1c870*/  FFMA.FTZ R180, R192, c[0x0][0x23c], -R177.reuse ;  /* 0x00008f00c0b47a23 */ /* 0x100fe200000108b1 */
[----:B------:R-:W-:Y:S01]  /*1c880*/  MUFU.EX2 R186, R186 ;  /* 0x000000ba00ba7308 */ /* 0x000fe20000000800 */
[----:B------:R-:W-:Y:S02]  /*1c890*/  FFMA.FTZ R167, R191, c[0x0][0x23c], -R177 ;  /* 0x00008f00bfa77a23 */ /* 0x000fe400000108b1 */
[----:B------:R-:W-:Y:S02]  /*1c8a0*/  FMUL.FTZ R0, R0, c[0x0][0x23c] ;  /* 0x00008f0000007a20 */ /* 0x000fe40000410000 */
[--C-:B------:R-:W-:Y:S02]  /*1c8b0*/  FFMA.FTZ R191, R175, c[0x0][0x23c], -R187.reuse ;  /* 0x00008f00afbf7a23 */ /* 0x100fe400000108bb */
[----:B------:R-:W-:Y:S02]  /*1c8c0*/  FFMA.FTZ R192, R174, c[0x0][0x23c], -R187 ;  /* 0x00008f00aec07a23 */ /* 0x000fe400000108bb */
[--C-:B------:R-:W-:Y:S01]  /*1c8d0*/  FFMA.FTZ R193, R173, c[0x0][0x23c], -R177.reuse ;  /* 0x00008f00adc17a23 */ /* 0x100fe200000108b1 */
[----:B------:R-:W3:Y:S01]  /*1c8e0*/  MUFU.EX2 R0, R0 ;  /* 0x0000000000007308 */ /* 0x000ee20000000800 */
[----:B------:R-:W-:Y:S02]  /*1c8f0*/  FFMA.FTZ R194, R172, c[0x0][0x23c], -R177 ;  /* 0x00008f00acc27a23 */ /* 0x000fe400000108b1 */
[----:B------:R-:W-:Y:S01]  /*1c900*/  LDSM.16.MT88.4 R172, [R230+0x14800] ;  /* 0x01480000e6ac783b */ /* 0x000fe20000004200 */
[C---:B-1----:R-:W-:Y:S02]  /*1c910*/  FMUL.FTZ R4, R2.reuse, R160 ;  /* 0x000000a002047220 */ /* 0x042fe40000410000 */
[C---:B------:R-:W-:Y:S02]  /*1c920*/  FMUL.FTZ R5, R2.reuse, R161 ;  /* 0x000000a102057220 */ /* 0x040fe40000410000 */
[C---:B------:R-:W-:Y:S02]  /*1c930*/  FMUL.FTZ R8, R2.reuse, R156 ;  /* 0x0000009c02087220 */ /* 0x040fe40000410000 */
        /* <DEDUP_REMOVED lines=25> */
[----:B------:R-:W-:Y:S02]  /*1cad0*/  FFMA.FTZ R195, R170, c[0x0][0x23c], -R187 ;  /* 0x00008f00aac37a23 */ /* 0x000fe400000108bb */
[--C-:B------:R-:W-:Y:S01]  /*1cae0*/  FFMA.FTZ R197, R169, c[0x0][0x23c], -R177.reuse ;  /* 0x00008f00a9c57a23 */ /* 0x100fe200000108b1 */
[----:B------:R-:W1:Y:S01]  /*1caf0*/  MUFU.EX2 R183, R183 ;  /* 0x000000b700b77308 */ /* 0x000e620000000800 */
[--C-:B------:R-:W-:Y:S01]  /*1cb00*/  FFMA.FTZ R198, R168, c[0x0][0x23c], -R177.reuse ;  /* 0x00008f00a8c67a23 */ /* 0x100fe200000108b1 */
[----:B------:R-:W-:Y:S01]  /*1cb10*/  LDSM.16.MT88.4 R132, [R229+0x12000] ;  /* 0x01200000e584783b */ /* 0x000fe20000004200 */
[----:B------:R-:W-:Y:S01]  /*1cb20*/  FFMA.FTZ R207, R179, c[0x0][0x23c], -R177 ;  /* 0x00008f00b3cf7a23 */ /* 0x000fe200000108b1 */
[----:B---3--:R-:W-:Y:S01]  /*1cb30*/  F2FP.PACK_AB R161, R181, R182 ;  /* 0x000000b6b5a1723e */ /* 0x008fe200000000ff */
[C---:B------:R-:W-:Y:S02]  /*1cb40*/  FMUL.FTZ R36, R2.reuse, R36 ;  /* 0x0000002402247220 */ /* 0x040fe40000410000 */
[----:B------:R-:W-:Y:S02]  /*1cb50*/  FMUL.FTZ R37, R2, R37 ;  /* 0x0000002502257220 */ /* 0x000fe40000410000 */
[C---:B------:R-:W-:Y:S01]  /*1cb60*/  FMUL.FTZ R38, R0.reuse, R38 ;  /* 0x0000002600267220 */ /* 0x040fe20000410000 */
[----:B------:R-:W-:Y:S01]  /*1cb70*/  MUFU.EX2 R180, R180 ;  /* 0x000000b400b47308 */ /* 0x000fe20000000800 */
[----:B------:R-:W-:Y:S01]  /*1cb80*/  LDSM.16.MT88.4 R148, [R228+0x10800] ;  /* 0x01080000e494783b */ /* 0x000fe20000004200 */
[----:B------:R-:W-:Y:S02]  /*1cb90*/  FMUL.FTZ R39, R0, R39 ;  /* 0x0000002700277220 */ /* 0x000fe40000410000 */
[C---:B------:R-:W-:Y:S02]  /*1cba0*/  FMUL.FTZ R40, R2.reuse, R40 ;  /* 0x0000002802287220 */ /* 0x040fe40000410000 */
[----:B------:R-:W-:Y:S02]  /*1cbb0*/  FMUL.FTZ R41, R2, R41 ;  /* 0x0000002902297220 */ /* 0x000fe40000410000 */
[C---:B------:R-:W-:Y:S01]  /*1cbc0*/  FMUL.FTZ R42, R0.reuse, R42 ;  /* 0x0000002a002a7220 */ /* 0x040fe20000410000 */
[----:B------:R-:W-:Y:S01]  /*1cbd0*/  LDSM.16.MT88.4 R168, [R232+0x14800] ;  /* 0x01480000e8a8783b */ /* 0x000fe20000004200 */
        /* <DEDUP_REMOVED lines=25> */
[----:B------:R-:W3:Y:S03]  /*1cd70*/  MUFU.EX2 R194, R194 ;  /* 0x000000c200c27308 */ /* 0x000ee60000000800 */
[----:B------:R-:W-:Y:S02]  /*1cd80*/  FMUL.FTZ R13, R2, R153 ;  /* 0x00000099020d7220 */ /* 0x000fe40000410000 */
[C---:B------:R-:W-:Y:S02]  /*1cd90*/  FMUL.FTZ R59, R0.reuse, R59 ;  /* 0x0000003b003b7220 */ /* 0x040fe40000410000 */
[C---:B------:R-:W-:Y:S03]  /*1cda0*/  FMUL.FTZ R14, R0.reuse, R154 ;  /* 0x0000009a000e7220 */ /* 0x040fe60000410000 */
[----:B------:R-:W-:Y:S01]  /*1cdb0*/  MUFU.EX2 R196, R196 ;  /* 0x000000c400c47308 */ /* 0x000fe20000000800 */
[----:B------:R-:W-:Y:S02]  /*1cdc0*/  FMUL.FTZ R15, R0, R155 ;  /* 0x0000009b000f7220 */ /* 0x000fe40000410000 */
[----:B------:R-:W4:Y:S01]  /*1cdd0*/  LDSM.16.MT88.4 R152, [R228+0x10000] ;  /* 0x01000000e498783b */ /* 0x000f220000004200 */
[C---:B------:R-:W-:Y:S02]  /*1cde0*/  FMUL.FTZ R60, R2.reuse, R60 ;  /* 0x0000003c023c7220 */ /* 0x040fe40000410000 */
[----:B------:R-:W-:Y:S02]  /*1cdf0*/  FMUL.FTZ R61, R2, R61 ;  /* 0x0000003d023d7220 */ /* 0x000fe40000410000 */
[C---:B------:R-:W-:Y:S02]  /*1ce00*/  HMMA.16816.F32 R12, R160.reuse, R20, R12 ;  /* 0x00000014a00c723c */ /* 0x040fe4000000180c */
[----:B------:R-:W5:Y:S01]  /*1ce10*/  MUFU.EX2 R195, R195 ;  /* 0x000000c300c37308 */ /* 0x000f620000000800 */
        /* <DEDUP_REMOVED lines=9> */
[----:B------:R-:W1:Y:S01]  /*1ceb0*/  LDSM.16.MT88.4 R144, [R232+0x12000] ;  /* 0x01200000e890783b */ /* 0x000e620000004200 */
        /* <DEDUP_REMOVED lines=13> */
[----:B------:R-:W2:Y:S01]  /*1cf90*/  LDSM.16.MT88.4 R136, [R230+0x12000] ;  /* 0x01200000e688783b */ /* 0x000ea20000004200 */
[C---:B------:R-:W-:Y:S02]  /*1cfa0*/  FMUL.FTZ R70, R0.reuse, R70 ;  /* 0x0000004600467220 */ /* 0x040fe40000410000 */
[----:B------:R-:W-:Y:S02]  /*1cfb0*/  FMUL.FTZ R71, R0, R71 ;  /* 0x0000004700477220 */ /* 0x000fe40000410000 */
[C---:B----4-:R-:W-:Y:S03]  /*1cfc0*/  HMMA.16816.F32 R28, R160.reuse, R152, R28 ;  /* 0x00000098a01c723c */ /* 0x050fe6000000181c */
[C---:B------:R-:W-:Y:S02]  /*1cfd0*/  FMUL.FTZ R72, R2.reuse, R72 ;  /* 0x0000004802487220 */ /* 0x040fe40000410000 */
[----:B------:R-:W-:Y:S02]  /*1cfe0*/  FMUL.FTZ R73, R2, R73 ;  /* 0x0000004902497220 */ /* 0x000fe40000410000 */
[C---:B------:R-:W-:Y:S01]  /*1cff0*/  FMUL.FTZ R74, R0.reuse, R74 ;  /* 0x0000004a004a7220 */ /* 0x040fe20000410000 */
[C---:B------:R-:W-:Y:S01]  /*1d000*/  HMMA.16816.F32 R32, R160.reuse, R154, R32 ;  /* 0x0000009aa020723c */ /* 0x040fe20000001820 */
[----:B------:R-:W-:Y:S03]  /*1d010*/  LDSM.16.MT88.4 R152, [R232+0x12800] ;  /* 0x01280000e898783b */ /* 0x000fe60000004200 */
[----:B------:R-:W-:Y:S02]  /*1d020*/  FMUL.FTZ R75, R0, R75 ;  /* 0x0000004b004b7220 */ /* 0x000fe40000410000 */
[C---:B------:R-:W-:Y:S02]  /*1d030*/  FMUL.FTZ R76, R2.reuse, R76 ;  /* 0x0000004c024c7220 */ /* 0x040fe40000410000 */
[C---:B-1----:R-:W-:Y:S04]  /*1d040*/  HMMA.16816.F32 R36, R160.reuse, R144, R36 ;  /* 0x00000090a024723c */ /* 0x042fe80000001824 */
        /* <DEDUP_REMOVED lines=84> */
[----:B------:R-:W-:Y:S03]  /*1d590*/  FMUL.FTZ R129, R2, R129 ;  /* 0x0000008102817220 */ /* 0x000fe60000410000 */
[C---:B--2---:R-:W-:Y:S03]  /*1d5a0*/  HMMA.16816.F32 R124, R160.reuse, R132, R124 ;  /* 0x00000084a07c723c */ /* 0x044fe6000000187c */
[C---:B------:R-:W-:Y:S02]  /*1d5b0*/  FMUL.FTZ R130, R0.reuse, R130 ;  /* 0x0000008200827220 */ /* 0x040fe40000410000 */
[----:B------:R-:W-:Y:S02]  /*1d5c0*/  FMUL.FTZ R131, R0, R131 ;  /* 0x0000008300837220 */ /* 0x000fe40000410000 */
[----:B------:R-:W-:Y:S01]  /*1d5d0*/  F2FP.PACK_AB R132, R192, R191 ;  /* 0x000000bfc084723e */ /* 0x000fe200000000ff */
[--C-:B------:R-:W-:Y:S01]  /*1d5e0*/  FFMA.FTZ R204, R209, c[0x0][0x23c], -R187.reuse ;  /* 0x00008f00d1cc7a23 */ /* 0x100fe200000108bb */
[----:B---3--:R-:W-:Y:S03]  /*1d5f0*/  F2FP.PACK_AB R133, R194, R193 ;  /* 0x000000c1c285723e */ /* 0x008fe600000000ff */
[----:B------:R-:W-:Y:S01]  /*1d600*/  HMMA.16816.F32 R128, R160, R134, R128 ;  /* 0x00000086a080723c */ /* 0x000fe20000001880 */
[----:B------:R-:W2:Y:S01]  /*1d610*/  LDSM.16.MT88.4 R160, [R229+0x12800] ;  /* 0x01280000e5a0783b */ /* 0x000ea20000004200 */
[----:B------:R-:W-:Y:S01]  /*1d620*/  MUFU.EX2 R204, R204 ;  /* 0x000000cc00cc7308 */ /* 0x000fe20000000800 */
[----:B------:R-:W-:Y:S02]  /*1d630*/  FFMA.FTZ R205, R210, c[0x0][0x23c], -R187 ;  /* 0x00008f00d2cd7a23 */ /* 0x000fe400000108bb */
[----:B------:R-:W-:Y:S02]  /*1d640*/  FFMA.FTZ R206, R208, c[0x0][0x23c], -R177 ;  /* 0x00008f00d0ce7a23 */ /* 0x000fe400000108b1 */
[----:B-----5:R-:W-:Y:S01]  /*1d650*/  F2FP.PACK_AB R134, R195, R196 ;  /* 0x000000c4c386723e */ /* 0x020fe200000000ff */
[----:B------:R-:W-:Y:S01]  /*1d660*/  FFMA.FTZ R208, R178, c[0x0][0x23c], -R187 ;  /* 0x00008f00b2d07a23 */ /* 0x000fe200000108bb */
[----:B------:R-:W-:Y:S03]  /*1d670*/  F2FP.PACK_AB R135, R198, R197 ;  /* 0x000000c5c687723e */ /* 0x000fe600000000ff */
[----:B------:R-:W-:Y:S01]  /*1d680*/  FFMA.FTZ R202, R202, c[0x0][0x23c], -R177 ;  /* 0x00008f00caca7a23 */ /* 0x000fe200000108b1 */
[----:B------:R-:W-:Y:S01]  /*1d690*/  MUFU.EX2 R205, R205 ;  /* 0x000000cd00cd7308 */ /* 0x000fe20000000800 */
[--C-:B------:R-:W-:Y:S02]  /*1d6a0*/  FFMA.FTZ R203, R203, c[0x0][0x23c], -R187.reuse ;  /* 0x00008f00cbcb7a23 */ /* 0x100fe400000108bb */
[C---:B----4-:R-:W-:Y:S05]  /*1d6b0*/  HMMA.16816.F32 R4, R132.reuse, R140, R4 ;  /* 0x0000008c8404723c */ /* 0x050fea0000001804 */
        /* <DEDUP_REMOVED lines=18> */
[----:B------:R-:W-:Y:S02]  /*1d7e0*/  FFMA.FTZ R186, R2, R211, R186 ;  /* 0x000000d302ba7223 */ /* 0x000fe400000100ba */
[C---:B------:R-:W-:Y:S01]  /*1d7f0*/  HMMA.16816.F32 R24, R132.reuse, R146, R24 ;  /* 0x000000928418723c */ /* 0x040fe20000001818 */
[----:B------:R-:W1:Y:S01]  /*1d800*/  LDSM.16.MT88.4 R144, [R228+0x14800] ;  /* 0x01480000e490783b */ /* 0x000e620000004200 */
[----:B------:R2:W-:Y:S02]  /*1d810*/  MUFU.EX2 R165, R177 ;  /* 0x000000b100a57308 */ /* 0x0005e40000000800 */
[----:B------:R-:W-:Y:S02]  /*1d820*/  FADD.FTZ R186, R185, R186 ;  /* 0x000000bab9ba7221 */ /* 0x000fe40000010000 */
[----:B------:R-:W-:Y:S01]  /*1d830*/  FFMA.FTZ R182, R0, R249, R182 ;  /* 0x000000f900b67223 */ /* 0x000fe200000100b6 */
[----:B------:R-:W-:Y:S01]  /*1d840*/  IADD3 R0, R252, -0x1, RZ ;  /* 0xfffffffffc007810 */ /* 0x000fe20007ffe0ff */
[C---:B------:R-:W-:Y:S04]  /*1d850*/  HMMA.16816.F32 R28, R132.reuse, R148, R28 ;  /* 0x00000094841c723c */ /* 0x040fe8000000181c */
[----:B------:R-:W-:Y:S01]  /*1d860*/  MUFU.EX2 R203, R203 ;  /* 0x000000cb00cb7308 */ /* 0x000fe20000000800 */
[----:B------:R-:W-:Y:S01]  /*1d870*/  FADD.FTZ R184, R184, R186 ;  /* 0x000000bab8b87221 */ /* 0x000fe20000010000 */
[----:B------:R-:W-:Y:S01]  /*1d880*/  MOV R252, R0 ;  /* 0x0000000000fc7202 */ /* 0x000fe20000000f00 */
[----:B------:R-:W-:Y:S01]  /*1d890*/  FADD.FTZ R182, R181, R182 ;  /* 0x000000b6b5b67221 */ /* 0x000fe20000010000 */
[C---:B------:R-:W-:Y:S01]  /*1d8a0*/  HMMA.16816.F32 R32, R132.reuse, R150, R32 ;  /* 0x000000968420723c */ /* 0x040fe20000001820 */
[----:B------:R-:W1:Y:S03]  /*1d8b0*/  LDSM.16.MT88.4 R148, [R232+0x16800] ;  /* 0x01680000e894783b */ /* 0x000e660000004200 */
[----:B------:R-:W-:Y:S01]  /*1d8c0*/  FADD.FTZ R184, R183, R184 ;  /* 0x000000b8b7b87221 */ /* 0x000fe20000010000 */
[----:B------:R-:W-:Y:S01]  /*1d8d0*/  MOV R0, R3 ;  /* 0x0000000300007202 */ /* 0x000fe20000000f00 */
[----:B------:R-:W1:Y:S01]  /*1d8e0*/  MUFU.EX2 R201, R201 ;  /* 0x000000c900c97308 */ /* 0x000e620000000800 */
[----:B------:R-:W-:Y:S01]  /*1d8f0*/  FADD.FTZ R182, R180, R182 ;  /* 0x000000b6b4b67221 */ /* 0x000fe20000010000 */
[C---:B------:R-:W-:Y:S01]  /*1d900*/  HMMA.16816.F32 R36, R132.reuse, R152, R36 ;  /* 0x000000988424723c */ /* 0x040fe20000001824 */
[----:B--2---:R-:W-:Y:S03]  /*1d910*/  LDSM.16.MT88.4 R176, [R232+0x15800] ;  /* 0x01580000e8b0783b */ /* 0x004fe60000004200 */
        /* <DEDUP_REMOVED lines=8> */
[----:B------:R-:W2:Y:S01]  /*1d9a0*/  MUFU.EX2 R199, R199 ;  /* 0x000000c700c77308 */ /* 0x000ea20000000800 */
        /* <DEDUP_REMOVED lines=9> */
[----:B------:R-:W-:Y:S01]  /*1da40*/  MUFU.EX2 R190, R190 ;  /* 0x000000be00be7308 */ /* 0x000fe20000000800 */
[C---:B------:R-:W-:Y:S01]  /*1da50*/  HMMA.16816.F32 R56, R132.reuse, R162, R56 ;  /* 0x000000a28438723c */ /* 0x040fe20000001838 */
[----:B------:R-:W-:Y:S03]  /*1da60*/  LDSM.16.MT88.4 R160, [R229+0x13000] ;  /* 0x01300000e5a0783b */ /* 0x000fe60000004200 */
[----:B----4-:R-:W-:Y:S04]  /*1da70*/  FADD.FTZ R198, R206, R198 ;  /* 0x000000c6cec67221 */ /* 0x010fe80000010000 */
[C---:B---3--:R-:W-:Y:S01]  /*1da80*/  HMMA.16816.F32 R60, R132.reuse, R140, R60 ;  /* 0x0000008c843c723c */ /* 0x048fe2000000183c */
[----:B------:R-:W3:Y:S07]  /*1da90*/  MUFU.EX2 R188, R188 ;  /* 0x000000bc00bc7308 */ /* 0x000eee0000000800 */
[C---:B------:R-:W-:Y:S01]  /*1daa0*/  HMMA.16816.F32 R64, R132.reuse, R142, R64 ;  /* 0x0000008e8440723c */ /* 0x040fe20000001840 */
[----:B------:R-:W4:Y:S02]  /*1dab0*/  LDSM.16.MT88.4 R140, [R230+0x16800] ;  /* 0x01680000e68c783b */ /* 0x000f240000004200 */
[----:B------:R-:W-:Y:S05]  /*1dac0*/  MUFU.EX2 R208, R208 ;  /* 0x000000d000d07308 */ /* 0x000fea0000000800 */
[C---:B------:R-:W-:Y:S05]  /*1dad0*/  HMMA.16816.F32 R68, R132.reuse, R168, R68 ;  /* 0x000000a88444723c */ /* 0x040fea0000001844 */
[----:B------:R-:W1:Y:S03]  /*1dae0*/  MUFU.EX2 R166, R166 ;  /* 0x000000a600a67308 */ /* 0x000e660000000800 */
        /* <DEDUP_REMOVED lines=32> */
[C---:B----4-:R-:W-:Y:S03]  /*1dcf0*/  HMMA.16816.F32 R4, R132.reuse, R140, R4 ;  /* 0x0000008c8404723c */ /* 0x050fe60000001804 */
[----:B------:R-:W-:Y:S02]  /*1dd00*/  FADD.FTZ R203, R201, R203 ;  /* 0x000000cbc9cb7221 */ /* 0x000fe40000010000 */
[----:B------:R-:W-:Y:S03]  /*1dd10*/  FADD.FTZ R199, R199, R202 ;  /* 0x000000cac7c77221 */ /* 0x000fe60000010000 */
[C---:B------:R-:W-:Y:S01]  /*1dd20*/  HMMA.16816.F32 R8, R132.reuse, R142, R8 ;  /* 0x0000008e8408723c */ /* 0x040fe20000001808 */
[----:B------:R-:W2:Y:S03]  /*1dd30*/  LDSM.16.MT88.4 R140, [R230+0x15000] ;  /* 0x01500000e68c783b */ /* 0x000ea60000004200 */
[----:B---3--:R-:W-:Y:S04]  /*1dd40*/  FADD.FTZ R199, R188, R199 ;  /* 0x000000c7bcc77221 */ /* 0x008fe80000010000 */
[C---:B------:R-:W-:Y:S04]  /*1dd50*/  HMMA.16816.F32 R12, R132.reuse, R148, R12 ;  /* 0x00000094840c723c */ /* 0x040fe8000000180c */
[----:B------:R-:W-:Y:S04]  /*1dd60*/  FADD.FTZ R199, R207, R199 ;  /* 0x000000c7cfc77221 */ /* 0x000fe80000010000 */
[C---:B------:R-:W-:Y:S01]  /*1dd70*/  HMMA.16816.F32 R16, R132.reuse, R150, R16 ;  /* 0x000000968410723c */ /* 0x040fe20000001810 */
[----:B------:R-:W-:Y:S03]  /*1dd80*/  LDSM.16.MT88.4 R148, [R232+0x17000] ;  /* 0x01700000e894783b */ /* 0x000fe60000004200 */
[----:B------:R-:W-:Y:S04]  /*1dd90*/  FADD.FTZ R199, R166, R199 ;  /* 0x000000c7a6c77221 */ /* 0x000fe80000010000 */
        /* <DEDUP_REMOVED lines=30> */
[C---:B---3--:R-:W-:Y:S01]  /*1df80*/  HMMA.16816.F32 R84, R132.reuse, R136, R84 ;  /* 0x000000888454723c */ /* 0x048fe20000001854 */
[----:B------:R3:W-:Y:S07]  /*1df90*/  STL [R1], R2 ;  /* 0x0000000201007387 */ /* 0x0007ee0000100800 */
[C---:B------:R-:W-:Y:S01]  /*1dfa0*/  HMMA.16816.F32 R88, R132.reuse, R138, R88 ;  /* 0x0000008a8458723c */ /* 0x040fe20000001858 */
[----:B------:R-:W4:Y:S07]  /*1dfb0*/  LDSM.16.MT88.4 R136, [R229+0x17000] ;  /* 0x01700000e588783b */ /* 0x000f2e0000004200 */
[C---:B-1----:R-:W-:Y:S08]  /*1dfc0*/  HMMA.16816.F32 R92, R132.reuse, R144, R92 ;  /* 0x00000090845c723c */ /* 0x042ff0000000185c */
[C---:B------:R-:W-:Y:S01]  /*1dfd0*/  HMMA.16816.F32 R96, R132.reuse, R146, R96 ;  /* 0x000000928460723c */ /* 0x040fe20000001860 */
[----:B------:R-:W1:Y:S03]  /*1dfe0*/  LDSM.16.MT88.4 R144, [R228+0x17000] ;  /* 0x01700000e490783b */ /* 0x000e660000004200 */
[----:B---3--:R-:W-:Y:S04]  /*1dff0*/  MOV R2, R164 ;  /* 0x000000a400027202 */ /* 0x008fe80000000f00 */
[C---:B------:R-:W-:Y:S08]  /*1e000*/  HMMA.16816.F32 R100, R132.reuse, R148, R100 ;  /* 0x000000948464723c */ /* 0x040ff00000001864 */
[C---:B------:R-:W-:Y:S01]  /*1e010*/  HMMA.16816.F32 R104, R132.reuse, R150, R104 ;  /* 0x000000968468723c */ /* 0x040fe20000001868 */
[----:B------:R-:W3:Y:S07]  /*1e020*/  LDSM.16.MT88.4 R148, [R230+0x11800] ;  /* 0x01180000e694783b */ /* 0x000eee0000004200 */
[C---:B--2---:R-:W-:Y:S08]  /*1e030*/  HMMA.16816.F32 R108, R132.reuse, R140, R108 ;  /* 0x0000008c846c723c */ /* 0x044ff0000000186c */
[C---:B------:R-:W-:Y:S01]  /*1e040*/  HMMA.16816.F32 R112, R132.reuse, R142, R112 ;  /* 0x0000008e8470723c */ /* 0x040fe20000001870 */
[----:B------:R-:W2:Y:S07]  /*1e050*/  LDSM.16.MT88.4 R140, [R229+0x11800] ;  /* 0x01180000e58c783b */ /* 0x000eae0000004200 */
[C---:B----4-:R-:W-:Y:S08]  /*1e060*/  HMMA.16816.F32 R116, R132.reuse, R136, R116 ;  /* 0x000000888474723c */ /* 0x050ff00000001874 */
[C---:B------:R-:W-:Y:S08]  /*1e070*/  HMMA.16816.F32 R120, R132.reuse, R138, R120 ;  /* 0x0000008a8478723c */ /* 0x040ff00000001878 */
[C---:B-1----:R-:W-:Y:S08]  /*1e080*/  HMMA.16816.F32 R124, R132.reuse, R144, R124 ;  /* 0x00000090847c723c */ /* 0x042ff0000000187c */
[----:B------:R-:W-:Y:S08]  /*1e090*/  HMMA.16816.F32 R128, R132, R146, R128 ;  /* 0x000000928480723c */ /* 0x000ff00000001880 */
[C---:B------:R-:W-:Y:S01]  /*1e0a0*/  HMMA.16816.F32 R160, R168.reuse, R156, R4 ;  /* 0x0000009ca8a0723c */ /* 0x040fe20000001804 */
[----:B------:R-:W1:Y:S07]  /*1e0b0*/  LDSM.16.MT88.4 R4, [R232+0x13800] ;  /* 0x01380000e804783b */ /* 0x000e6e0000004200 */
[C---:B------:R-:W-:Y:S01]  /*1e0c0*/  HMMA.16816.F32 R156, R168.reuse, R158, R8 ;  /* 0x0000009ea89c723c */ /* 0x040fe20000001808 */
[----:B------:R-:W4:Y:S07]  /*1e0d0*/  LDSM.16.MT88.4 R8, [R230+0x13800] ;  /* 0x01380000e608783b */ /* 0x000f2e0000004200 */
[C---:B---3--:R-:W-:Y:S01]  /*1e0e0*/  HMMA.16816.F32 R152, R168.reuse, R148, R12 ;  /* 0x00000094a898723c */ /* 0x048fe2000000180c */
[----:B------:R-:W3:Y:S07]  /*1e0f0*/  LDSM.16.MT88.4 R12, [R229+0x13800] ;  /* 0x01380000e50c783b */ /* 0x000eee0000004200 */
        /* <DEDUP_REMOVED lines=33> */
[C---:B----4-:R-:W-:Y:S08]  /*1e310*/  HMMA.16816.F32 R116, R168.reuse, R8, R116 ;  /* 0x00000008a874723c */ /* 0x050ff00000001874 */
[C---:B------:R-:W-:Y:S08]  /*1e320*/  HMMA.16816.F32 R120, R168.reuse, R10, R120 ;  /* 0x0000000aa878723c */ /* 0x040ff00000001878 */
[C---:B---3--:R-:W-:Y:S08]  /*1e330*/  HMMA.16816.F32 R124, R168.reuse, R12, R124 ;  /* 0x0000000ca87c723c */ /* 0x048ff0000000187c */
[----:B------:R-:W-:Y:S01]  /*1e340*/  HMMA.16816.F32 R128, R168, R14, R128 ;  /* 0x0000000ea880723c */ /* 0x000fe20000001880 */
[----:B------:R-:W-:-:S07]  /*1e350*/  @P0 BRA `(.L_x_4414) ;  /* 0xffffc44000000947 */ /* 0x000fce000383ffff */
.L_x_4410:
[----:B------:R-:W2:Y:S01]  /*1e360*/  LDL.LU R5, [R1] ;  /* 0x0000000001057983 */ /* 0x000ea20000300800 */
[----:B------:R-:W-:-:S03]  /*1e370*/  ULDC.U8 UR4, c[0x0][0x328] ;  /* 0x0000ca0000047ab9 */ /* 0x000fc60000000000 */
[----:B------:R-:W1:Y:S04]  /*1e380*/  SHFL.BFLY PT, R0, R249, 0x2, 0x1f ;  /* 0x0c401f00f9007f89 */ /* 0x000e6800000e0000 */
[----:B------:R-:W3:Y:S01]  /*1e390*/  S2R R6, SR_TID.X ;  /* 0x0000000000067919 */ /* 0x000ee20000002100 */
[----:B-1----:R-:W-:Y:S01]  /*1e3a0*/  FADD.FTZ R249, R0, R249 ;  /* 0x000000f900f97221 */ /* 0x002fe20000010000 */
[----:B---3--:R-:W-:-:S04]  /*1e3b0*/  SHF.R.S32.HI R7, RZ, 0x1f, R6 ;  /* 0x0000001fff077819 */ /* 0x008fc80000011406 */
[----:B------:R-:W1:Y:S01]  /*1e3c0*/  SHFL.BFLY PT, R0, R249, 0x1, 0x1f ;  /* 0x0c201f00f9007f89 */ /* 0x000e6200000e0000 */
[----:B------:R-:W-:-:S04]  /*1e3d0*/  LEA.HI R8, R7, R6, RZ, 0x2 ;  /* 0x0000000607087211 */ /* 0x000fc800078f10ff */
[--C-:B------:R-:W-:Y:S02]  /*1e3e0*/  SHF.R.S32.HI R10, RZ, 0x2, R8.reuse ;  /* 0x00000002ff0a7819 */ /* 0x100fe40000011408 */
[----:B------:R-:W-:Y:S02]  /*1e3f0*/  SHF.R.S32.HI R9, RZ, 0x1f, R8 ;  /* 0x0000001fff097819 */ /* 0x000fe40000011408 */
[----:B------:R-:W-:Y:S02]  /*1e400*/  LOP3.LUT R8, R8, 0x3ffffffc, RZ, 0xc0, !PT ;  /* 0x3ffffffc08087812 */ /* 0x000fe400078ec0ff */
[----:B------:R-:W-:Y:S02]  /*1e410*/  LEA.HI R9, R9, R10, RZ, 0x3 ;  /* 0x0000000a09097211 */ /* 0x000fe400078f18ff */
[----:B------:R-:W-:Y:S02]  /*1e420*/  IADD3 R8, -R8, R6, RZ ;  /* 0x0000000608087210 */ /* 0x000fe40007ffe1ff */
[----:B------:R-:W-:-:S04]  /*1e430*/  LOP3.LUT R9, R9, 0xfffffff8, RZ, 0xc0, !PT ;  /* 0xfffffff809097812 */ /* 0x000fc800078ec0ff */
[----:B------:R-:W-:Y:S02]  /*1e440*/  IADD3 R9, R10, -R9, RZ ;  /* 0x800000090a097210 */ /* 0x000fe40007ffe0ff */
[----:B------:R-:W-:Y:S01]  /*1e450*/  LEA.HI R10, R7, R6, RZ, 0x5 ;  /* 0x00000006070a7211 */ /* 0x000fe200078f28ff */
[----:B-1----:R-:W-:Y:S01]  /*1e460*/  FADD.FTZ R0, R249, R0 ;  /* 0x00000000f9007221 */ /* 0x002fe20000010000 */
[----:B------:R-:W-:Y:S02]  /*1e470*/  SHF.L.U32 R12, R9, 0x6, RZ ;  /* 0x00000006090c7819 */ /* 0x000fe400000006ff */
[----:B------:R-:W-:Y:S02]  /*1e480*/  SHF.R.S32.HI R11, RZ, 0x5, R10 ;  /* 0x00000005ff0b7819 */ /* 0x000fe4000001140a */
[----:B------:R-:W-:Y:S02]  /*1e490*/  FSETP.NE.FTZ.AND P3, PT, R0, RZ, PT ;  /* 0x000000ff0000720b */ /* 0x000fe40003f75000 */
[----:B------:R-:W-:-:S02]  /*1e4a0*/  LOP3.LUT R12, R12, 0x1c0, RZ, 0xc0, !PT ;  /* 0x000001c00c0c7812 */ /* 0x000fc400078ec0ff */
[----:B------:R-:W-:Y:S02]  /*1e4b0*/  LOP3.LUT R13, R9, 0x1, RZ, 0xc0, !PT ;  /* 0x00000001090d7812 */ /* 0x000fe400078ec0ff */
[----:B------:R-:W-:Y:S02]  /*1e4c0*/  LEA R8, R11, R8, 0x9 ;  /* 0x000000080b087211 */ /* 0x000fe400078e48ff */
[----:B------:R-:W-:Y:S02]  /*1e4d0*/  LEA.HI R12, R12, R12, RZ, 0x1d ;  /* 0x0000000c0c0c7211 */ /* 0x000fe400078fe8ff */
[----:B------:R-:W-:Y:S02]  /*1e4e0*/  ISETP.NE.U32.AND P0, PT, R13, 0x1, PT ;  /* 0x000000010d00780c */ /* 0x000fe40003f05070 */
[----:B------:R-:W-:Y:S02]  /*1e4f0*/  LEA R8, R8, R12, 0x1 ;  /* 0x0000000c08087211 */ /* 0x000fe400078e08ff */
[----:B------:R-:W-:-:S02]  /*1e500*/  MOV R13, 0x40 ;  /* 0x00000040000d7802 */ /* 0x000fc40000000f00 */
[----:B------:R-:W-:-:S04]  /*1e510*/  SHF.L.U32 R8, R8, 0x1, RZ ;  /* 0x0000000108087819 */ /* 0x000fc800000006ff */
[----:B------:R-:W-:-:S03]  /*1e520*/  IADD3 R12, R8, -0x10, RZ ;  /* 0xfffffff0080c7810 */ /* 0x000fc60007ffe0ff */
[----:B------:R-:W-:Y:S01]  /*1e530*/  @P0 IADD3 R12, R8, 0x10, RZ ;  /* 0x00000010080c0810 */ /* 0x000fe20007ffe0ff */
[----:B--2---:R-:W1:Y:S02]  /*1e540*/  SHFL.BFLY PT, R4, R5, 0x2, 0x1f ;  /* 0x0c401f0005047f89 */ /* 0x004e6400000e0000 */
[----:B-1----:R-:W-:Y:S01]  /*1e550*/  FADD.FTZ R4, R4, R5 ;  /* 0x0000000504047221 */ /* 0x002fe20000010000 */
[----:B------:R-:W-:-:S04]  /*1e560*/  MOV R5, 0x3f800000 ;  /* 0x3f80000000057802 */ /* 0x000fc80000000f00 */
[----:B------:R-:W1:Y:S02]  /*1e570*/  SHFL.BFLY PT, R2, R4, 0x1, 0x1f ;  /* 0x0c201f0004027f89 */ /* 0x000e6400000e0000 */
[----:B------:R-:W2:Y:S02]  /*1e580*/  @P3 MUFU.RCP R5, R0 ;  /* 0x0000000000053308 */ /* 0x000ea40000001000 */
[C---:B--2---:R-:W-:Y:S02]  /*1e590*/  FMUL.FTZ R163, R5.reuse, R163 ;  /* 0x000000a305a37220 */ /* 0x044fe40000410000 */
[C---:B------:R-:W-:Y:S02]  /*1e5a0*/  FMUL.FTZ R162, R5.reuse, R162 ;  /* 0x000000a205a27220 */ /* 0x040fe40000410000 */
[C---:B------:R-:W-:Y:S02]  /*1e5b0*/  FMUL.FTZ R159, R5.reuse, R159 ;  /* 0x0000009f059f7220 */ /* 0x040fe40000410000 */
[----:B-1----:R-:W-:Y:S01]  /*1e5c0*/  FADD.FTZ R2, R4, R2 ;  /* 0x0000000204027221 */ /* 0x002fe20000010000 */
[----:B------:R-:W-:Y:S01]  /*1e5d0*/  MOV R4, 0x3f800000 ;  /* 0x3f80000000047802 */ /* 0x000fe20000000f00 */
[----:B------:R-:W-:Y:S01]  /*1e5e0*/  FMUL.FTZ R158, R5, R158 ;  /* 0x0000009e059e7220 */ /* 0x000fe20000410000 */
[----:B------:R-:W-:Y:S01]  /*1e5f0*/  F2FP.PACK_AB R162, R163, R162 ;  /* 0x000000a2a3a2723e */ /* 0x000fe200000000ff */
[C---:B------:R-:W-:Y:S01]  /*1e600*/  FMUL.FTZ R155, R5.reuse, R155 ;  /* 0x0000009b059b7220 */ /* 0x040fe20000410000 */
[----:B------:R-:W-:Y:S01]  /*1e610*/  FSETP.NE.FTZ.AND P4, PT, R2, RZ, PT ;  /* 0x000000ff0200720b */ /* 0x000fe20003f95000 */
[----:B------:R-:W-:Y:S01]  /*1e620*/  FMUL.FTZ R154, R5, R154 ;  /* 0x0000009a059a7220 */ /* 0x000fe20000410000 */
[----:B------:R-:W-:Y:S01]  /*1e630*/  F2FP.PACK_AB R158, R159, R158 ;  /* 0x0000009e9f9e723e */ /* 0x000fe200000000ff */
[----:B------:R-:W-:Y:S01]  /*1e640*/  FMUL.FTZ R151, R5, R151 ;  /* 0x0000009705977220 */ /* 0x000fe20000410000 */
[----:B------:R-:W-:Y:S01]  /*1e650*/  R2P PR, R9, 0x6 ;  /* 0x0000000609007804 */ /* 0x000fe20000000000 */
[C---:B------:R-:W-:Y:S01]  /*1e660*/  FMUL.FTZ R150, R5.reuse, R150 ;  /* 0x0000009605967220 */ /* 0x040fe20000410000 */
[----:B------:R-:W-:Y:S01]  /*1e670*/  MOV R9, 0x20 ;  /* 0x0000002000097802 */ /* 0x000fe20000000f00 */
[----:B------:R-:W-:Y:S01]  /*1e680*/  FMUL.FTZ R147, R5, R147 ;  /* 0x0000009305937220 */ /* 0x000fe20000410000 */
[----:B------:R-:W-:Y:S01]  /*1e690*/  F2FP.PACK_AB R154, R155, R154 ;  /* 0x0000009a9b9a723e */ /* 0x000fe200000000ff */
[----:B------:R-:W-:Y:S01]  /*1e6a0*/  FMUL.FTZ R146, R5, R146 ;  /* 0x0000009205927220 */ /* 0x000fe20000410000 */
[----:B------:R-:W-:Y:S01]  /*1e6b0*/  SEL R9, R9, 0xffffffe0, !P1 ;  /* 0xffffffe009097807 */ /* 0x000fe20004800000 */
[----:B------:R-:W-:Y:S01]  /*1e6c0*/  FMUL.FTZ R143, R5, R143 ;  /* 0x0000008f058f7220 */ /* 0x000fe20000410000 */
[----:B------:R-:W-:Y:S01]  /*1e6d0*/  SEL R13, R13, 0xffffffc0, !P2 ;  /* 0xffffffc00d0d7807 */ /* 0x000fe20005000000 */
[----:B------:R-:W1:Y:S01]  /*1e6e0*/  @P4 MUFU.RCP R4, R2 ;  /* 0x0000000200044308 */ /* 0x000e620000001000 */
[C---:B------:R-:W-:Y:S01]  /*1e6f0*/  FMUL.FTZ R142, R5.reuse, R142 ;  /* 0x0000008e058e7220 */ /* 0x040fe20000410000 */
[C---:B------:R-:W-:Y:S01]  /*1e700*/  IADD3 R14, R8.reuse, R9, RZ ;  /* 0x00000009080e7210 */ /* 0x040fe20007ffe0ff */
[----:B------:R-:W-:Y:S01]  /*1e710*/  FMUL.FTZ R139, R5, R139 ;  /* 0x0000008b058b7220 */ /* 0x000fe20000410000 */
[----:B------:R-:W-:Y:S01]  /*1e720*/  F2FP.PACK_AB R150, R151, R150 ;  /* 0x000000969796723e */ /* 0x000fe200000000ff */
[----:B------:R-:W-:Y:S01]  /*1e730*/  FMUL.FTZ R138, R5, R138 ;  /* 0x0000008a058a7220 */ /* 0x000fe20000410000 */
[----:B------:R-:W-:Y:S01]  /*1e740*/  IADD3 R9, R9, R12, RZ ;  /* 0x0000000c09097210 */ /* 0x000fe20007ffe0ff */
        /* <DEDUP_REMOVED lines=9> */
[----:B------:R-:W-:Y:S01]  /*1e7e0*/  IADD3 R16, R13, R12, RZ ;  /* 0x0000000c0d107210 */ /* 0x000fe20007ffe0ff */
[C---:B-1----:R-:W-:Y:S01]  /*1e7f0*/  FMUL.FTZ R160, R4.reuse, R160 ;  /* 0x000000a004a07220 */ /* 0x042fe20000410000 */
[----:B------:R-:W-:Y:S01]  /*1e800*/  F2FP.PACK_AB R138, R139, R138 ;  /* 0x0000008a8b8a723e */ /* 0x000fe200000000ff */
[----:B------:R-:W-:Y:S01]  /*1e810*/  FMUL.FTZ R161, R4, R161 ;  /* 0x000000a104a17220 */ /* 0x000fe20000410000 */
[----:B------:R-:W-:Y:S01]  /*1e820*/  IADD3 R17, R14, R13, RZ ;  /* 0x0000000d0e117210 */ /* 0x000fe20007ffe0ff */
        /* <DEDUP_REMOVED lines=29> */
[----:B------:R-:W-:Y:S01]  /*1ea00*/  F2FP.PACK_AB R38, R39, R38 ;  /* 0x000000262726723e */ /* 0x000fe200000000ff */
[C---:B------:R-:W-:Y:S01]  /*1ea10*/  FMUL.FTZ R37, R4.reuse, R37 ;  /* 0x0000002504257220 */ /* 0x040fe20000410000 */
[----:B------:R-:W-:Y:S01]  /*1ea20*/  F2FP.PACK_AB R132, R133, R132 ;  /* 0x000000848584723e */ /* 0x000fe200000000ff */
[C---:B------:R-:W-:Y:S01]  /*1ea30*/  FMUL.FTZ R40, R4.reuse, R40 ;  /* 0x0000002804287220 */ /* 0x040fe20000410000 */
[----:B------:R-:W-:Y:S01]  /*1ea40*/  STS [R9], R148 ;  /* 0x0000009409007388 */ /* 0x000fe20000000800 */
[C---:B------:R-:W-:Y:S01]  /*1ea50*/  FMUL.FTZ R41, R4.reuse, R41 ;  /* 0x0000002904297220 */ /* 0x040fe20000410000 */
[----:B------:R-:W-:Y:S01]  /*1ea60*/  F2FP.PACK_AB R36, R37, R36 ;  /* 0x000000242524723e */ /* 0x000fe200000000ff */
[----:B------:R-:W-:Y:S01]  /*1ea70*/  FMUL.FTZ R42, R5, R42 ;  /* 0x0000002a052a7220 */ /* 0x000fe20000410000 */
[----:B------:R-:W-:Y:S01]  /*1ea80*/  STS [R9+0x400], R150 ;  /* 0x0004009609007388 */ /* 0x000fe20000000800 */
[C---:B------:R-:W-:Y:S01]  /*1ea90*/  FMUL.FTZ R44, R4.reuse, R44 ;  /* 0x0000002c042c7220 */ /* 0x040fe20000410000 */
[----:B------:R-:W-:Y:S01]  /*1eaa0*/  F2FP.PACK_AB R40, R41, R40 ;  /* 0x000000282928723e */ /* 0x000fe200000000ff */
        /* <DEDUP_REMOVED lines=167> */
[----:B------:R1:W-:Y:S01]  /*1f520*/  STS [R8+0x6400], R102 ;  /* 0x0064006608007388 */ /* 0x0003e20000000800 */
[----:B------:R-:W-:Y:S01]  /*1f530*/  FMUL.FTZ R131, R5, R131 ;  /* 0x0000008305837220 */ /* 0x000fe20000410000 */
[----:B------:R-:W-:Y:S01]  /*1f540*/  ISETP.NE.AND P0, PT, RZ, UR4, PT ;  /* 0x00000004ff007c0c */ /* 0x000fe2000bf05270 */
[----:B------:R-:W-:Y:S01]  /*1f550*/  FMUL.FTZ R4, R4, R129 ;  /* 0x0000008104047220 */ /* 0x000fe20000410000 */
[----:B------:R-:W-:Y:S01]  /*1f560*/  F2FP.PACK_AB R126, R127, R126 ;  /* 0x0000007e7f7e723e */ /* 0x000fe200000000ff */
[----:B------:R-:W-:Y:S01]  /*1f570*/  FMUL.FTZ R5, R5, R130 ;  /* 0x0000008205057220 */ /* 0x000fe20000410000 */
[----:B------:R-:W-:Y:S02]  /*1f580*/  STS [R12+0x6000], R104 ;  /* 0x006000680c007388 */ /* 0x000fe40000000800 */
[----:B------:R-:W-:-:S02]  /*1f590*/  F2FP.PACK_AB R4, R4, R128 ;  /* 0x000000800404723e */ /* 0x000fc400000000ff */
[----:B------:R-:W-:Y:S01]  /*1f5a0*/  STS [R12+0x6400], R106 ;  /* 0x0064006a0c007388 */ /* 0x000fe20000000800 */
[----:B------:R-:W-:-:S03]  /*1f5b0*/  F2FP.PACK_AB R5, R131, R5 ;  /* 0x000000058305723e */ /* 0x000fc600000000ff */
[----:B------:R-:W-:Y:S04]  /*1f5c0*/  STS [R14+0x6000], R108 ;  /* 0x0060006c0e007388 */ /* 0x000fe80000000800 */
[----:B------:R-:W-:Y:S04]  /*1f5d0*/  STS [R14+0x6400], R110 ;  /* 0x0064006e0e007388 */ /* 0x000fe80000000800 */
[----:B------:R-:W-:Y:S01]  /*1f5e0*/  STS [R9+0x6000], R112 ;  /* 0x0060007009007388 */ /* 0x000fe20000000800 */
[----:B-1----:R-:W1:Y:S03]  /*1f5f0*/  @P4 MUFU.LG2 R8, R2 ;  /* 0x0000000200084308 */ /* 0x002e660000000c00 */
[----:B------:R2:W-:Y:S04]  /*1f600*/  STS [R9+0x6400], R114 ;  /* 0x0064007209007388 */ /* 0x0005e80000000800 */
[----:B------:R3:W-:Y:S04]  /*1f610*/  STS [R15+0x6000], R116 ;  /* 0x006000740f007388 */ /* 0x0007e80000000800 */
[----:B------:R3:W-:Y:S04]  /*1f620*/  STS [R15+0x6400], R118 ;  /* 0x006400760f007388 */ /* 0x0007e80000000800 */
[----:B------:R3:W-:Y:S01]  /*1f630*/  STS [R16+0x6000], R120 ;  /* 0x0060007810007388 */ /* 0x0007e20000000800 */
[----:B-1----:R-:W-:-:S03]  /*1f640*/  @P4 FMUL.FTZ R8, R8, 0.69314718246459960938 ;  /* 0x3f31721808084820 */ /* 0x002fc60000410000 */
[----:B------:R3:W-:Y:S01]  /*1f650*/  STS [R16+0x6400], R122 ;  /* 0x0064007a10007388 */ /* 0x0007e20000000800 */
[----:B------:R-:W-:-:S03]  /*1f660*/  MOV R2, 0x7f800000 ;  /* 0x7f80000000027802 */ /* 0x000fc60000000f00 */
        /* <DEDUP_REMOVED lines=10> */
[----:B------:R-:W1:Y:S01]  /*1f710*/  S2R R3, SR_CTAID.Y ;  /* 0x0000000000037919 */ /* 0x000e620000002600 */
[----:B------:R-:W-:-:S03]  /*1f720*/  ISETP.NE.AND P0, PT, R243, -0x1, PT ;  /* 0xfffffffff300780c */ /* 0x000fc60003f05270 */
[----:B---3--:R-:W2:Y:S01]  /*1f730*/  S2R R4, SR_CTAID.Z ;  /* 0x0000000000047919 */ /* 0x008ea20000002700 */
[----:B-1----:R-:W-:-:S05]  /*1f740*/  IMAD R5, R3, c[0x0][0x214], RZ ;  /* 0x0000850003057a24 */ /* 0x002fca00078e02ff */
[----:B------:R-:W-:-:S05]  /*1f750*/  SEL R5, R5, R243, !P0 ;  /* 0x000000f305057207 */ /* 0x000fca0004000000 */
[----:B--2---:R-:W-:Y:S01]  /*1f760*/  IMAD R5, R4, c[0x0][0x234], R5 ;  /* 0x00008d0004057a24 */ /* 0x004fe200078e0205 */
[----:B------:R-:W-:Y:S05]  /*1f770*/  BRA `(.L_x_4416) ;  /* 0x0000004000007947 */ /* 0x000fea0003800000 */
.L_x_4415:
[----:B---3--:R-:W1:Y:S04]  /*1f780*/  S2R R4, SR_CTAID.Z ;  /* 0x0000000000047919 */ /* 0x008e680000002700 */
[----:B------:R-:W1:Y:S02]  /*1f790*/  S2R R3, SR_CTAID.Y ;  /* 0x0000000000037919 */ /* 0x000e640000002600 */
[----:B-1----:R-:W-:-:S04]  /*1f7a0*/  IMAD R5, R3, c[0x0][0x1c0], R4 ;  /* 0x0000700003057a24 */ /* 0x002fc800078e0204 */
[----:B------:R-:W-:Y:S02]  /*1f7b0*/  IMAD R5, R5, c[0x0][0x214], RZ ;  /* 0x0000850005057a24 */ /* 0x000fe400078e02ff */
.L_x_4416:
        /* <DEDUP_REMOVED lines=20> */
[----:B------:R1:W2:Y:S01]  /*1f900*/  LDS.128 R68, [R248] ;  /* 0x00000000f8447984 */ /* 0x0002a20000000c00 */
[----:B------:R-:W-:Y:S02]  /*1f910*/  IMAD R243, R243, c[0x0][0x1ec], R77 ;  /* 0x00007b00f3f37a24 */ /* 0x000fe400078e024d */
[----:B------:R-:W-:Y:S01]  /*1f920*/  @!P0 IMAD.IADD R243, R79, 0x1, R8 ;  /* 0x000000014ff38824 */ /* 0x000fe200078e0208 */
[----:B------:R1:W3:Y:S01]  /*1f930*/  LDS.128 R64, [R248+0x800] ;  /* 0x00080000f8407984 */ /* 0x0002e20000000c00 */
[----:B------:R-:W-:-:S03]  /*1f940*/  IMAD R8, R10, 0x10, R9 ;  /* 0x000000100a087824 */ /* 0x000fc600078e0209 */
        /* <DEDUP_REMOVED lines=16> */
[----:B------:R-:W-:Y:S01]  /*1fa50*/  IADD3 R11, R8, 0x8, RZ ;  /* 0x00000008080b7810 */ /* 0x000fe20007ffe0ff */
[----:B--2---:R-:W-:-:S02]  /*1fa60*/  IMAD R9, R10, 0x40, R5 ;  /* 0x000000400a097824 */ /* 0x004fc400078e0205 */
[----:B------:R-:W-:-:S03]  /*1fa70*/  IMAD R5, R10, -0x40, R242 ;  /* 0xffffffc00a057824 */ /* 0x000fc600078e02f2 */
[----:B------:R-:W-:Y:S02]  /*1fa80*/  SHF.R.S32.HI R10, RZ, 0x1f, R9 ;  /* 0x0000001fff0a7819 */ /* 0x000fe40000011409 */
[C---:B------:R-:W-:Y:S02]  /*1fa90*/  IADD3 R9, P0, R8.reuse, R9, RZ ;  /* 0x0000000908097210 */ /* 0x040fe40007f1e0ff */
[CC--:B------:R-:W-:Y:S02]  /*1faa0*/  ISETP.GE.AND P2, PT, R8.reuse, R5.reuse, PT ;  /* 0x000000050800720c */ /* 0x0c0fe40003f46270 */
[----:B------:R-:W-:Y:S02]  /*1fab0*/  ISETP.GE.AND P1, PT, R11, R5, PT ;  /* 0x000000050b00720c */ /* 0x000fe40003f26270 */
[----:B------:R-:W-:Y:S02]  /*1fac0*/  LEA.HI.X.SX32 R10, R8, R10, 0x1, P0 ;  /* 0x0000000a080a7211 */ /* 0x000fe400000f0eff */
[----:B------:R-:W-:-:S04]  /*1fad0*/  LEA R8, P0, R9, c[0x0][0x200], 0x2 ;  /* 0x0000800009087a11 */ /* 0x000fc800078010ff */
[----:B------:R-:W-:-:S05]  /*1fae0*/  LEA.HI.X R9, R9, c[0x0][0x204], R10, 0x2, P0 ;  /* 0x0000810009097a11 */ /* 0x000fca00000f140a */
[----:B------:R2:W-:Y:S04]  /*1faf0*/  @!P2 STG.E [R8.64], R0 ;  /* 0x000000000800a986 */ /* 0x0005e8000c101904 */
[----:B------:R2:W-:Y:S02]  /*1fb00*/  @!P1 STG.E [R8.64+0x20], R2 ;  /* 0x0000200208009986 */ /* 0x0005e4000c101904 */
.L_x_4418:
[----:B--234-:R-:W-:Y:S05]  /*1fb10*/  BSYNC B0 ;  /* 0x0000000000007941 */ /* 0x01cfea0003800000 */
.L_x_4417:
[----:B------:R-:W2:Y:S01]  /*1fb20*/  S2R R2, SR_CTAID.X ;  /* 0x0000000000027919 */ /* 0x000ea20000002500 */
[----:B------:R-:W-:Y:S01]  /*1fb30*/  LEA.HI R5, R7, R6, RZ, 0x3 ;  /* 0x0000000607057211 */ /* 0x000fe200078f18ff */
[----:B------:R-:W-:Y:S01]  /*1fb40*/  BSSY B0, `(.L_x_4419) ;  /* 0x0000024000007945 */ /* 0x000fe20003800000 */
[----:B------:R-:W-:Y:S01]  /*1fb50*/  SHF.R.S32.HI R7, RZ, 0x1f, R4 ;  /* 0x0000001fff077819 */ /* 0x000fe20000011404 */
[----:B------:R-:W3:Y:S01]  /*1fb60*/  S2R R0, SR_TID.X ;  /* 0x0000000000007919 */ /* 0x000ee20000002100 */
[----:B------:R-:W-:-:S03]  /*1fb70*/  LOP3.LUT R5, R5, 0xfffffff8, RZ, 0xc0, !PT ;  /* 0xfffffff805057812 */ /* 0x000fc600078ec0ff */
[----:B------:R-:W-:Y:S02]  /*1fb80*/  IMAD R7, R7, c[0x0][0x1f0], RZ ;  /* 0x00007c0007077a24 */ /* 0x000fe400078e02ff */
[----:B------:R-:W-:Y:S02]  /*1fb90*/  IMAD.IADD R5, R6, 0x1, -R5 ;  /* 0x0000000106057824 */ /* 0x000fe400078e0a05 */
[----:B------:R-:W-:Y:S02]  /*1fba0*/  IMAD R7, R4, c[0x0][0x1f4], R7 ;  /* 0x00007d0004077a24 */ /* 0x000fe400078e0207 */
[----:B------:R-:W-:-:S05]  /*1fbb0*/  IMAD.SHL.U32 R8, R5, 0x8, RZ ;  /* 0x0000000805087824 */ /* 0x000fca00078e00ff */
[----:B------:R-:W-:Y:S01]  /*1fbc0*/  SHF.R.S32.HI R9, RZ, 0x1f, R8 ;  /* 0x0000001fff097819 */ /* 0x000fe20000011408 */
[----:B--2---:R-:W-:Y:S01]  /*1fbd0*/  IMAD.SHL.U32 R6, R2, 0x40, RZ ;  /* 0x0000004002067824 */ /* 0x004fe200078e00ff */
[----:B---3--:R-:W-:-:S03]  /*1fbe0*/  SHF.R.S32.HI R2, RZ, 0x1f, R0 ;  /* 0x0000001fff027819 */ /* 0x008fc60000011400 */
        /* <DEDUP_REMOVED lines=25> */
.L_x_4420:
[----:B------:R-:W-:Y:S05]  /*1fd80*/  BSYNC B0 ;  /* 0x0000000000007941 */ /* 0x000fea0003800000 */
.L_x_4419:
[----:B------:R-:W-:Y:S01]  /*1fd90*/  IADD3 R3, R2, 0x10, RZ ;  /* 0x0000001002037810 */ /* 0x000fe20007ffe0ff */
[----:B------:R-:W-:Y:S03]  /*1fda0*/  BSSY B0, `(.L_x_4421) ;  /* 0x0000011000007945 */ /* 0x000fe60003800000 */
[----:B------:R-:W-:-:S13]  /*1fdb0*/  ISETP.GE.AND P0, PT, R3, R6, PT ;  /* 0x000000060300720c */ /* 0x000fda0003f06270 */
[----:B------:R-:W-:Y:S05]  /*1fdc0*/  @P0 BRA `(.L_x_4422) ;  /* 0x000000e000000947 */ /* 0x000fea0003800000 */
[----:B------:R-:W-:Y:S01]  /*1fdd0*/  IADD3 R4, P0, R2, 0x10, RZ ;  /* 0x0000001002047810 */ /* 0x000fe20007f1e0ff */
[----:B-12---:R-:W-:Y:S01]  /*1fde0*/  IMAD.MOV.U32 R20, RZ, RZ, R8 ;  /* 0x000000ffff147224 */ /* 0x006fe200078e0008 */
        /* <DEDUP_REMOVED lines=12> */
.L_x_4422:
[----:B------:R-:W-:Y:S05]  /*1feb0*/  BSYNC B0 ;  /* 0x0000000000007941 */ /* 0x000fea0003800000 */
.L_x_4421:
[----:B------:R-:W-:Y:S01]  /*1fec0*/  IADD3 R3, R2, 0x20, RZ ;  /* 0x0000002002037810 */ /* 0x000fe20007ffe0ff */
[----:B------:R-:W-:Y:S03]  /*1fed0*/  BSSY B0, `(.L_x_4423) ;  /* 0x0000011000007945 */ /* 0x000fe60003800000 */
[----:B------:R-:W-:-:S13]  /*1fee0*/  ISETP.GE.AND P0, PT, R3, R6, PT ;  /* 0x000000060300720c */ /* 0x000fda0003f06270 */
[----:B------:R-:W-:Y:S05]  /*1fef0*/  @P0 BRA `(.L_x_4424) ;  /* 0x000000e000000947 */ /* 0x000fea0003800000 */
[----:B-1----:R-:W-:Y:S01]  /*1ff00*/  IADD3 R4, P0, R2, 0x20, RZ ;  /* 0x0000002002047810 */ /* 0x002fe20007f1e0ff */
        /* <DEDUP_REMOVED lines=13> */
.L_x_4424:
[----:B------:R-:W-:Y:S05]  /*1ffe0*/  BSYNC B0 ;  /* 0x0000000000007941 */ /* 0x000fea0003800000 */
.L_x_4423:
[----:B------:R-:W-:-:S04]  /*1fff0*/  IADD3 R3, R2, 0x30, RZ ;  /* 0x0000003002037810 */ /* 0x000fc80007ffe0ff */
[----:B------:R-:W-:-:S13]  /*20000*/  ISETP.GE.AND P0, PT, R3, R6, PT ;  /* 0x000000060300720c */ /* 0x000fda0003f06270 */
[----:B------:R-:W-:Y:S05]  /*20010*/  @P0 EXIT ;  /* 0x000000000000094d */ /* 0x000fea0003800000 */
[----:B------:R-:W-:Y:S01]  /*20020*/  IADD3 R2, P0, R2, 0x30, RZ ;  /* 0x0000003002027810 */ /* 0x000fe20007f1e0ff */
[----:B-1----:R-:W-:Y:S01]  /*20030*/  IMAD.MOV.U32 R4, RZ, RZ, R8 ;  /* 0x000000ffff047224 */ /* 0x002fe200078e0008 */
        /* <DEDUP_REMOVED lines=13> */
.L_x_4425:
        /* <DEDUP_REMOVED lines=15> */
.L_x_8801:


//--------------------- .text._ZN5flash24flash_fwd_splitkv_kernelI23Flash_fwd_kernel_traitsILi256ELi64ELi64ELi4ELb0ELb0EN7cutlass6half_tE19Flash_kernel_traitsILi256ELi64ELi64ELi4ES3_EELb0ELb0ELb1ELb0ELb0ELb0ELb0ELb1EEEvNS_16Flash_fwd_paramsE --------------------------
	.section	.text._ZN5flash24flash_fwd_splitkv_kernelI23Flash_fwd_kernel_traitsILi256ELi64ELi64ELi4ELb0ELb0EN7cutlass6half_tE19Flash_kernel_traitsILi256ELi64ELi64ELi4ES3_EELb0ELb0ELb1ELb0ELb0ELb0ELb0ELb1EEEvNS_16Flash_fwd_paramsE,"ax",@progbits
	.sectioninfo	@"SHI_REGISTERS=254"
	.align	128
        .global         _ZN5flash24flash_fwd_splitkv_kernelI23Flash_fwd_kernel_traitsILi256ELi64ELi64ELi4ELb0ELb0EN7cutlass6half_tE19Flash_kernel_traitsILi256ELi64ELi64ELi4ES3_EELb0ELb0ELb1ELb0ELb0ELb0ELb0ELb1EEEvNS_16Flash_fwd_paramsE
        .type           _ZN5flash24flash_fwd_splitkv_kernelI23Flash_fwd_kernel_traitsILi256ELi64ELi64ELi4ELb0ELb0EN7cutlass6half_tE19Flash_kernel_traitsILi256ELi64ELi64ELi4ES3_EELb0ELb0ELb1ELb0ELb0ELb0ELb0ELb1EEEvNS_16Flash_fwd_paramsE,@function
        .size           _ZN5flash24flash_fwd_splitkv_kernelI23Flash_fwd_kernel_traitsILi256ELi64ELi64ELi4ELb0ELb0EN7cutlass6half_tE19Flash_kernel_traitsILi256ELi64ELi64ELi4ES3_EELb0ELb0ELb1ELb0ELb0ELb0ELb0ELb1EEEvNS_16Flash_fwd_paramsE,(.L_x_8747 - _ZN5flash24flash_fwd_splitkv_kernelI23Flash_fwd_kernel_traitsILi256ELi64ELi64ELi4ELb0ELb0EN7cutlass6half_tE19Flash_kernel_traitsILi256ELi64ELi64ELi4ES3_EELb0ELb0ELb1ELb0ELb0ELb0ELb0ELb1EEEvNS_16Flash_fwd_paramsE)
        .other          _ZN5flash24flash_fwd_splitkv_kernelI23Flash_fwd_kernel_traitsILi256ELi64ELi64ELi4ELb0ELb0EN7cutlass6half_tE19Flash_kernel_traitsILi256ELi64ELi64ELi4ES3_EELb0ELb0ELb1ELb0ELb0ELb0ELb0ELb1EEEvNS_16Flash_fwd_paramsE,@"STO_CUDA_ENTRY STV_DEFAULT"
_ZN5flash24flash_fwd_splitkv_kernelI23Flash_fwd_kernel_traitsILi256ELi64ELi64ELi4ELb0ELb0EN7cutlass6half_tE19Flash_kernel_traitsILi256ELi64ELi64ELi4ES3_EELb0ELb0ELb1ELb0ELb0ELb0ELb0ELb1EEEvNS_16Flash_fwd_paramsE:
.text._ZN5flash24flash_fwd_splitkv_kernelI23Flash_fwd_kernel_traitsILi256ELi64ELi64ELi4ELb0ELb0EN7cutlass6half_tE19Flash_kernel_traitsILi256ELi64ELi64ELi4ES3_EELb0ELb0ELb1ELb0ELb0ELb0ELb0ELb1EEEvNS_16Flash_fwd_paramsE:
        /* <DEDUP_REMOVED lines=9> */
[----:B-123--:R-:W-:Y:S05]  /*0090*/  CALL.REL.NOINC `($_ZN5flash24flash_fwd_splitkv_kernelI23Flash_fwd_kernel_traitsILi256ELi64ELi64ELi4ELb0ELb0EN7cutlass6half_tE19Flash_kernel_traitsILi256ELi64ELi64ELi4ES3_EELb0ELb0ELb1ELb0ELb0ELb0ELb0ELb1EEEvNS_16Flash_fwd_paramsE$_ZN5flash30compute_attn_1rowblock_splitkvI23Flash_fwd_kernel_traitsILi256ELi64ELi64ELi4ELb0ELb0EN7cutlass6half_tE19Flash_kernel_traitsILi256ELi64ELi64ELi4ES3_EELb0ELb0ELb1ELb0ELb0ELb0ELb0ELb1ENS_16Flash_fwd_paramsEEEvRKT8_iiiii) ;  /* 0x0000002000007944 */ /* 0x00efea0003c00000 */
[----:B------:R-:W-:Y:S05]  /*00a0*/  BSYNC B4 ;  /* 0x0000000000047941 */ /* 0x000fea0003800000 */
.L_x_4426:
[----:B------:R-:W-:Y:S05]  /*00b0*/  EXIT ;  /* 0x000000000000794d */ /* 0x000fea0003800000 */
        .type           $_ZN5flash24flash_fwd_splitkv_kernelI23Flash_fwd_kernel_traitsILi256ELi64ELi64ELi4ELb0ELb0EN7cutlass6half_tE19Flash_kernel_traitsILi256ELi64ELi64ELi4ES3_EELb0ELb0ELb1ELb0ELb0ELb0ELb0ELb1EEEvNS_16Flash_fwd_paramsE$_ZN5flash30compute_attn_1rowblock_splitkvI23Flash_fwd_kernel_traitsILi256ELi64ELi64ELi4ELb0ELb0EN7cutlass6half_tE19Flash_kernel_traitsILi256ELi64ELi64ELi4ES3_EELb0ELb0ELb1ELb0ELb0ELb0ELb0ELb1ENS_16Flash_fwd_paramsEEEvRKT8_iiiii,@function
        .size           $_ZN5flash24flash_fwd_splitkv_kernelI23Flash_fwd_kernel_traitsILi256ELi64ELi64ELi4ELb0ELb0EN7cutlass6half_tE19Flash_kernel_traitsILi256ELi64ELi64ELi4ES3_EELb0ELb0ELb1ELb0ELb0ELb0ELb0ELb1EEEvNS_16Flash_fwd_paramsE$_ZN5flash30compute_attn_1rowblock_splitkvI23Flash_fwd_kernel_traitsILi256ELi64ELi64ELi4ELb0ELb0EN7cutlass6half_tE19Flash_kernel_traitsILi256ELi64ELi64ELi4ES3_EELb0ELb0ELb1ELb0ELb0ELb0ELb0ELb1ENS_16Flash_fwd_paramsEEEvRKT8_iiiii,($__internal_22_$__cuda_sm70_shflsync_bfly_p - $_ZN5flash24flash_fwd_splitkv_kernelI23Flash_fwd_kernel_traitsILi256ELi64ELi64ELi4ELb0ELb0EN7cutlass6half_tE19Flash_kernel_traitsILi256ELi64ELi64ELi4ES3_EELb0ELb0ELb1ELb0ELb0ELb0ELb0ELb1EEEvNS_16Flash_fwd_paramsE$_ZN5flash30compute_attn_1rowblock_splitkvI23Flash_fwd_kernel_traitsILi256ELi64ELi64ELi4ELb0ELb0EN7cutlass6half_tE19Flash_kernel_traitsILi256ELi64ELi64ELi4ES3_EELb0ELb0ELb1ELb0ELb0ELb0ELb0ELb1ENS_16Flash_fwd_paramsEEEvRKT8_iiiii)
$_ZN5flash24flash_fwd_splitkv_kernelI23Flash_fwd_kernel_traitsILi256ELi64ELi64ELi4ELb0ELb0EN7cutlass6half_tE19Flash_kernel_traitsILi256ELi64ELi64ELi4ES3_EELb0ELb0ELb1ELb0ELb0ELb0ELb0ELb1EEEvNS_16Flash_fwd_paramsE$_ZN5flash30compute_attn_1rowblock_splitkvI23Flash_fwd_kernel_traitsILi256ELi64ELi64ELi4ELb0ELb0EN7cutlass6half_tE19Flash_kernel_traitsILi256ELi64ELi64ELi4ES3_EELb0ELb0ELb1ELb0ELb0ELb0ELb0ELb1ENS_16Flash_fwd_paramsEEEvRKT8_iiiii:
        /* <DEDUP_REMOVED lines=21> */
.L_x_4428:
[----:B------:R-:W-:Y:S05]  /*0210*/  BSYNC B0 ;  /* 0x0000000000007941 */ /* 0x000fea0003800000 */
.L_x_4427:
        /* <DEDUP_REMOVED lines=17> */
.L_x_4430:
[----:B------:R4:W5:Y:S02]  /*0330*/  LD.E R82, [R14.64+0xb8] ;  /* 0x0000b8060e527980 */ /* 0x000964000c101900 */
.L_x_4431:
[----:B------:R-:W-:Y:S05]  /*0340*/  BSYNC B0 ;  /* 0x0000000000007941 */ /* 0x000fea0003800000 */
.L_x_4429:
[----:B----4-:R-:W4:Y:S01]  /*0350*/  LD.E.64 R2, [R14.64+0xf8] ;  /* 0x0000f8060e027980 */ /* 0x010f22000c101b00 */
[----:B------:R-:W-:Y:S01]  /*0360*/  BSSY B1, `(.L_x_4432) ;  /* 0x0000012000017945 */ /* 0x000fe20003800000 */
[----:B-----5:R-:W-:Y:S01]  /*0370*/  IMAD.IADD R82, R82, 0x1, -R12 ;  /* 0x0000000152527824 */ /* 0x020fe200078e0a0c */
[----:B----4-:R-:W-:-:S04]  /*0380*/  ISETP.NE.U32.AND P0, PT, R2, RZ, PT ;  /* 0x000000ff0200720c */ /* 0x010fc80003f05070 */
[----:B------:R-:W-:-:S13]  /*0390*/  ISETP.NE.AND.EX P0, PT, R3, RZ, PT, P0 ;  /* 0x000000ff0300720c */ /* 0x000fda0003f05300 */
[----:B------:R-:W-:Y:S05]  /*03a0*/  @!P0 BRA `(.L_x_4433) ;  /* 0x0000004000008947 */ /* 0x000fea0003800000 */
[----:B------:R-:W-:-:S06]  /*03b0*/  IMAD.WIDE R166, R239, 0x4, R2 ;  /* 0x00000004efa67825 */ /* 0x000fcc00078e0202 */
[----:B------:R-:W4:Y:S02]  /*03c0*/  LD.E R166, [R166.64] ;  /* 0x00000006a6a67980 */ /* 0x000f24000c101900 */
[----:B----4-:R-:W-:Y:S01]  /*03d0*/  IADD3 R166, R166, -R12, RZ ;  /* 0x8000000ca6a67210 */ /* 0x010fe20007ffe0ff */
[----:B------:R-:W-:Y:S05]  /*03e0*/  BRA `(.L_x_4434) ;  /* 0x0000009000007947 */ /* 0x000fea0003800000 */
.L_x_4433:
[----:B------:R-:W4:Y:S01]  /*03f0*/  LD.E.64 R2, [R14.64+0x108] ;  /* 0x000108060e027980 */ /* 0x000f22000c101b00 */
[----:B------:R-:W-:Y:S01]  /*0400*/  BSSY B0, `(.L_x_4435) ;  /* 0x0000006000007945 */ /* 0x000fe20003800000 */
[----:B------:R-:W-:Y:S01]  /*0410*/  IMAD.MOV.U32 R166, RZ, RZ, RZ ;  /* 0x000000ffffa67224 */ /* 0x000fe200078e00ff */
[----:B----4-:R-:W-:-:S04]  /*0420*/  ISETP.NE.U32.AND P0, PT, R2, RZ, PT ;  /* 0x000000ff0200720c */ /* 0x010fc80003f05070 */
[----:B------:R-:W-:-:S13]  /*0430*/  ISETP.NE.AND.EX P0, PT, R3, RZ, PT, P0 ;  /* 0x000000ff0300720c */ /* 0x000fda0003f05300 */
[----:B------:R-:W-:Y:S05]  /*0440*/  @!P0 BRA `(.L_x_4436) ;  /* 0x0000001000008947 */ /* 0x000fea0003800000 */
[----:B------:R4:W5:Y:S02]  /*0450*/  LD.E R166, [R14.64+0xbc] ;  /* 0x0000bc060ea67980 */ /* 0x000964000c101900 */
.L_x_4436:
[----:B------:R-:W-:Y:S05]  /*0460*/  BSYNC B0 ;  /* 0x0000000000007941 */ /* 0x000fea0003800000 */
.L_x_4435:
[----:B-----5:R-:W-:Y:S02]  /*0470*/  IADD3 R166, R82, R166, RZ ;  /* 0x000000a652a67210 */ /* 0x020fe40007ffe0ff */
.L_x_4434:
[----:B------:R-:W-:Y:S05]  /*0480*/  BSYNC B1 ;  /* 0x0000000000017941 */ /* 0x000fea0003800000 */
.L_x_4432:
[----:B------:R-:W-:Y:S01]  /*0490*/  IMAD.SHL.U32 R51, R240, 0x40, RZ ;  /* 0x00000040f0337824 */ /* 0x000fe200078e00ff */
[----:B------:R-:W-:Y:S01]  /*04a0*/  MOV R2, R237 ;  /* 0x000000ed00027202 */ /* 0x000fe20000000f00 */
[----:B------:R-:W-:-:S03]  /*04b0*/  IMAD.MOV.U32 R3, RZ, RZ, 0x0 ;  /* 0x00000000ff037424 */ /* 0x000fc600078e00ff */
[----:B------:R-:W-:-:S13]  /*04c0*/  ISETP.GT.AND P0, PT, R241, R51, PT ;  /* 0x00000033f100720c */ /* 0x000fda0003f04270 */
[----:B------:R-:W-:Y:S05]  /*04d0*/  @!P0 RET.REL.NODEC R2 `(_ZN5flash24flash_fwd_splitkv_kernelI23Flash_fwd_kernel_traitsILi256ELi64ELi64ELi4ELb0ELb0EN7cutlass6half_tE19Flash_kernel_traitsILi256ELi64ELi64ELi4ES3_EELb0ELb0ELb1ELb0ELb0ELb0ELb0ELb1EEEvNS_16Flash_fwd_paramsE) ;  /* 0xfffffb2002008950 */ /* 0x000fea0003c3ffff */
[----:B-1----:R-:W5:Y:S01]  /*04e0*/  LD.E R4, [R14.64+0xb8] ;  /* 0x0000b8060e047980 */ /* 0x002f62000c101900 */
[----:B------:R-:W-:-:S04]  /*04f0*/  IADD3 R2, R166, 0x3f, RZ ;  /* 0x0000003fa6027810 */ /* 0x000fc80007ffe0ff */
[----:B------:R-:W-:-:S04]  /*0500*/  SHF.R.S32.HI R0, RZ, 0x1f, R2 ;  /* 0x0000001fff007819 */ /* 0x000fc80000011402 */
[----:B------:R-:W-:-:S04]  /*0510*/  LEA.HI R0, R0, R2, RZ, 0x6 ;  /* 0x0000000200007211 */ /* 0x000fc800078f30ff */
[----:B------:R-:W-:Y:S02]  /*0520*/  SHF.R.S32.HI R0, RZ, 0x6, R0 ;  /* 0x00000006ff007819 */ /* 0x000fe40000011400 */
[----:B-----5:R-:W-:-:S04]  /*0530*/  IADD3 R4, R4, 0x3f, RZ ;  /* 0x0000003f04047810 */ /* 0x020fc80007ffe0ff */
[----:B------:R-:W-:-:S04]  /*0540*/  SHF.R.S32.HI R3, RZ, 0x1f, R4 ;  /* 0x0000001fff037819 */ /* 0x000fc80000011404 */
[----:B------:R-:W-:-:S04]  /*0550*/  LEA.HI R3, R3, R4, RZ, 0x6 ;  /* 0x0000000403037211 */ /* 0x000fc800078f30ff */
[----:B------:R-:W-:-:S04]  /*0560*/  SHF.R.S32.HI R3, RZ, 0x6, R3 ;  /* 0x00000006ff037819 */ /* 0x000fc80000011403 */
[----:B------:R-:W-:-:S04]  /*0570*/  IMNMX R167, R3, R0, PT ;  /* 0x0000000003a77217 */ /* 0x000fc80003800200 */
[----:B------:R-:W-:-:S13]  /*0580*/  ISETP.GT.AND P0, PT, R167, RZ, PT ;  /* 0x000000ffa700720c */ /* 0x000fda0003f04270 */
[----:B------:R-:W-:Y:S05]  /*0590*/  @P0 BRA `(.L_x_4437) ;  /* 0x0000099000000947 */ /* 0x000fea0003800000 */
[----:B------:R-:W-:Y:S01]  /*05a0*/  ISETP.NE.AND P0, PT, R242, -0x1, PT ;  /* 0xfffffffff200780c */ /* 0x000fe20003f05270 */
[----:B---3--:R1:W3:Y:S04]  /*05b0*/  LD.E.64 R4, [R14.64+0x88] ;  /* 0x000088060e047980 */ /* 0x0082e8000c101b00 */
[----:B----4-:R1:W4:Y:S04]  /*05c0*/  LD.E.64 R12, [R14.64+0x90] ;  /* 0x000090060e0c7980 */ /* 0x010328000c101b00 */
[----:B--2---:R1:W2:Y:S04]  /*05d0*/  LD.E R10, [R14.64+0x60] ;  /* 0x000060060e0a7980 */ /* 0x0042a8000c101900 */
[----:B------:R1:W2:Y:S04]  /*05e0*/  @!P0 LD.E.64 R20, [R14.64+0x80] ;  /* 0x000080060e148980 */ /* 0x0002a8000c101b00 */
        /* <DEDUP_REMOVED lines=56> */
.L_x_4439:
[----:B------:R-:W-:Y:S05]  /*0970*/  BSYNC B0 ;  /* 0x0000000000007941 */ /* 0x000fea0003800000 */
.L_x_4438:
        /* <DEDUP_REMOVED lines=22> */
.L_x_4441:
[----:B------:R-:W-:Y:S05]  /*0ae0*/  BSYNC B0 ;  /* 0x0000000000007941 */ /* 0x000fea0003800000 */
.L_x_4440:
        /* <DEDUP_REMOVED lines=22> */
.L_x_4443:
[----:B------:R-:W-:Y:S05]  /*0c50*/  BSYNC B0 ;  /* 0x0000000000007941 */ /* 0x000fea0003800000 */
.L_x_4442:
        /* <DEDUP_REMOVED lines=21> */
.L_x_4445:
[----:B------:R-:W-:Y:S05]  /*0db0*/  BSYNC B0 ;  /* 0x0000000000007941 */ /* 0x000fea0003800000 */
.L_x_4444:
[----:B------:R-:W-:-:S04]  /*0dc0*/  ISETP.NE.AND P4, PT, R45, RZ, PT ;  /* 0x000000ff2d00720c */ /* 0x000fc80003f85270 */
[-C--:B------:R-:W-:Y:S02]  /*0dd0*/  ISETP.GE.OR P3, PT, R6, R241.reuse, P4 ;  /* 0x000000f10600720c */ /* 0x080fe40002766670 */
[-C--:B------:R-:W-:Y:S02]  /*0de0*/  ISETP.GE.OR P2, PT, R13, R241.reuse, P4 ;  /* 0x000000f10d00720c */ /* 0x080fe40002746670 */
[-C--:B------:R-:W-:Y:S02]  /*0df0*/  ISETP.GE.OR P1, PT, R12, R241.reuse, P4 ;  /* 0x000000f10c00720c */ /* 0x080fe40002726670 */
[----:B------:R-:W-:Y:S02]  /*0e00*/  IADD3 R6, P0, R51, R6, RZ ;  /* 0x0000000633067210 */ /* 0x000fe40007f1e0ff */
        /* <DEDUP_REMOVED lines=12> */
[----:B----4-:R-:W-:Y:S05]  /*0ed0*/  @P4 RET.REL.NODEC R4 `(_ZN5flash24flash_fwd_splitkv_kernelI23Flash_fwd_kernel_traitsILi256ELi64ELi64ELi4ELb0ELb0EN7cutlass6half_tE19Flash_kernel_traitsILi256ELi64ELi64ELi4ES3_EELb0ELb0ELb1ELb0ELb0ELb0ELb0ELb1EEEvNS_16Flash_fwd_paramsE) ;  /* 0xfffff12004004950 */ /* 0x010fea0003c3ffff */
[----:B------:R-:W-:-:S05]  /*0ee0*/  MOV R0, 0x7f800000 ;  /* 0x7f80000000007802 */ /* 0x000fca0000000f00 */
[----:B------:R2:W-:Y:S02]  /*0ef0*/  ST.E [R2.64+0xc0], R0 ;  /* 0x0000c00002007985 */ /* 0x0005e4000c101906 */
[----:B--2---:R-:W-:Y:S02]  /*0f00*/  MOV R2, R237 ;  /* 0x000000ed00027202 */ /* 0x004fe40000000f00 */
[----:B------:R-:W-:-:S04]  /*0f10*/  MOV R3, 0x0 ;  /* 0x0000000000037802 */ /* 0x000fc80000000f00 */
[----:B------:R-:W-:Y:S05]  /*0f20*/  RET.REL.NODEC R2 `(_ZN5flash24flash_fwd_splitkv_kernelI23Flash_fwd_kernel_traitsILi256ELi64ELi64ELi4ELb0ELb0EN7cutlass6half_tE19Flash_kernel_traitsILi256ELi64ELi64ELi4ES3_EELb0ELb0ELb1ELb0ELb0ELb0ELb0ELb1EEEvNS_16Flash_fwd_paramsE) ;  /* 0xfffff0d002007950 */ /* 0x000fea0003c3ffff */
.L_x_4437:
[----:B---3--:R-:W3:Y:S04]  /*0f30*/  LD.E.64 R6, [R14.64+0x160] ;  /* 0x000160060e067980 */ /* 0x008ee8000c101b00 */
        /* <DEDUP_REMOVED lines=24> */
[----:B------:R-:W3:Y:S04]  /*10c0*/  LD.E R9, [R14.64+0x170] ;  /* 0x000170060e097980 */ /* 0x000ee8000c101900 */
        /* <DEDUP_REMOVED lines=12> */
[----:B-----5:R-:W3:Y:S01]  /*1190*/  F2I.FTZ.U32.TRUNC.NTZ R11, R10 ;  /* 0x0000000a000b7305 */ /* 0x020ee2000021f000 */
[----:B------:R-:W-:Y:S01]  /*11a0*/  IABS R0, R9 ;  /* 0x0000000900007213 */ /* 0x000fe20000000000 */
[----:B---3--:R-:W-:Y:S02]  /*11b0*/  IMAD.MOV R5, RZ, RZ, -R11 ;  /* 0x000000ffff057224 */ /* 0x008fe400078e0a0b */
[----:B------:R-:W-:Y:S02]  /*11c0*/  IMAD.MOV.U32 R10, RZ, RZ, RZ ;  /* 0x000000ffff0a7224 */ /* 0x000fe400078e00ff */
[----:B------:R-:W-:-:S04]  /*11d0*/  IMAD R5, R5, R4, RZ ;  /* 0x0000000405057224 */ /* 0x000fc800078e02ff */
        /* <DEDUP_REMOVED lines=25> */
[----:B------:R-:W-:Y:S01]  /*1370*/  IABS R4, R2 ;  /* 0x0000000200047213 */ /* 0x000fe20000000000 */
[----:B----4-:R-:W-:-:S04]  /*1380*/  IMAD.MOV R3, RZ, RZ, -R19 ;  /* 0x000000ffff037224 */ /* 0x010fc800078e0a13 */
        /* <DEDUP_REMOVED lines=8> */
[----:B------:R-:W-:Y:S01]  /*1410*/  LOP3.LUT R7, R238, R2, RZ, 0x3c, !PT ;  /* 0x00000002ee077212 */ /* 0x000fe200078e3cff */
[----:B------:R-:W-:Y:S01]  /*1420*/  IMAD.MOV R8, RZ, RZ, -R8 ;  /* 0x000000ffff087224 */ /* 0x000fe200078e0a08 */
[----:B------:R-:W-:Y:S02]  /*1430*/  @!P1 IADD3 R3, R3, 0x1, RZ ;  /* 0x0000000103039810 */ /* 0x000fe40007ffe0ff */
[----:B------:R-:W-:Y:S02]  /*1440*/  ISETP.GE.AND P0, PT, R7, RZ, PT ;  /* 0x000000ff0700720c */ /* 0x000fe40003f06270 */
[----:B------:R-:W-:Y:S01]  /*1450*/  ISETP.NE.AND P1, PT, R2, RZ, PT ;  /* 0x000000ff0200720c */ /* 0x000fe20003f25270 */
[----:B------:R-:W-:-:S04]  /*1460*/  IMAD R6, R9, R8, R6 ;  /* 0x0000000809067224 */ /* 0x000fc800078e0206 */
[----:B------:R-:W-:-:S05]  /*1470*/  @P2 IADD3 R3, R3, 0x1, RZ ;  /* 0x0000000103032810 */ /* 0x000fca0007ffe0ff */
[----:B------:R-:W-:Y:S01]  /*1480*/  IMAD.MOV.U32 R9, RZ, RZ, R3 ;  /* 0x000000ffff097224 */ /* 0x000fe200078e0003 */
[----:B------:R-:W-:-:S04]  /*1490*/  SHF.R.S32.HI R3, RZ, 0x1f, R6 ;  /* 0x0000001fff037819 */ /* 0x000fc80000011406 */
[----:B------:R-:W-:Y:S02]  /*14a0*/  @!P0 IADD3 R9, -R9, RZ, RZ ;  /* 0x000000ff09098210 */ /* 0x000fe40007ffe1ff */
[----:B------:R-:W-:-:S05]  /*14b0*/  @!P1 LOP3.LUT R9, RZ, R2, RZ, 0x33, !PT ;  /* 0x00000002ff099212 */ /* 0x000fca00078e33ff */
[----:B--2---:R-:W-:Y:S01]  /*14c0*/  IMAD R7, R13, R9, RZ ;  /* 0x000000090d077224 */ /* 0x004fe200078e02ff */
[----:B---3--:R-:W-:Y:S01]  /*14d0*/  SHF.R.S32.HI R5, RZ, 0x1f, R0 ;  /* 0x0000001fff057819 */ /* 0x008fe20000011400 */
[----:B------:R-:W-:-:S04]  /*14e0*/  IMAD R4, R17, R0, RZ ;  /* 0x0000000011047224 */ /* 0x000fc800078e02ff */
[C---:B------:R-:W-:Y:S02]  /*14f0*/  IMAD R4, R16.reuse, R5, R4 ;  /* 0x0000000510047224 */ /* 0x040fe400078e0204 */
[----:B------:R-:W-:-:S05]  /*1500*/  IMAD.WIDE.U32 R16, R16, R0, RZ ;  /* 0x0000000010107225 */ /* 0x000fca00078e00ff */
[----:B------:R-:W-:Y:S01]  /*1510*/  IADD3 R17, R17, R4, RZ ;  /* 0x0000000411117210 */ /* 0x000fe20007ffe0ff */
[----:B------:R-:W-:-:S04]  /*1520*/  IMAD R4, R49, R6, RZ ;  /* 0x0000000631047224 */ /* 0x000fc800078e02ff */
[----:B------:R-:W-:Y:S02]  /*1530*/  IMAD R4, R48, R3, R4 ;  /* 0x0000000330047224 */ /* 0x000fe400078e0204 */
[----:B------:R-:W-:-:S04]  /*1540*/  IMAD.WIDE.U32 R16, R6, R48, R16 ;  /* 0x0000003006107225 */ /* 0x000fc800078e0010 */
[----:B------:R-:W-:Y:S01]  /*1550*/  IMAD.IADD R17, R17, 0x1, R4 ;  /* 0x0000000111117824 */ /* 0x000fe200078e0204 */
[----:B------:R-:W-:Y:S01]  /*1560*/  SHF.R.S32.HI R4, RZ, 0x1f, R9 ;  /* 0x0000001fff047819 */ /* 0x000fe20000011409 */
[-C--:B------:R-:W-:Y:S02]  /*1570*/  IMAD R2, R11, R0.reuse, RZ ;  /* 0x000000000b027224 */ /* 0x080fe400078e02ff */
[----:B------:R-:W-:-:S04]  /*1580*/  IMAD.WIDE.U32 R18, R10, R0, RZ ;  /* 0x000000000a127225 */ /* 0x000fc800078e00ff */
[----:B------:R-:W-:Y:S02]  /*1590*/  IMAD R0, R12, R4, R7 ;  /* 0x000000040c007224 */ /* 0x000fe400078e0207 */
[----:B------:R-:W-:Y:S02]  /*15a0*/  IMAD R2, R10, R5, R2 ;  /* 0x000000050a027224 */ /* 0x000fe400078e0202 */
[----:B------:R-:W-:Y:S01]  /*15b0*/  IMAD.WIDE.U32 R12, R9, R12, R16 ;  /* 0x0000000c090c7225 */ /* 0x000fe200078e0010 */
[----:B------:R-:W-:Y:S02]  /*15c0*/  MOV R8, R18 ;  /* 0x0000001200087202 */ /* 0x000fe40000000f00 */
[----:B------:R-:W-:Y:S01]  /*15d0*/  MOV R5, R9 ;  /* 0x0000000900057202 */ /* 0x000fe20000000f00 */
[----:B------:R-:W-:Y:S01]  /*15e0*/  IMAD.IADD R7, R19, 0x1, R2 ;  /* 0x0000000113077824 */ /* 0x000fe200078e0202 */
[----:B------:R-:W-:Y:S01]  /*15f0*/  IADD3 R0, R13, R0, RZ ;  /* 0x000000000d007210 */ /* 0x000fe20007ffe0ff */
[----:B------:R-:W-:Y:S01]  /*1600*/  IMAD.MOV.U32 R2, RZ, RZ, R12 ;  /* 0x000000ffff027224 */ /* 0x000fe200078e000c */
[----:B------:R-:W-:Y:S05]  /*1610*/  BRA `(.L_x_4448) ;  /* 0x0000050000007947 */ /* 0x000fea0003800000 */
.L_x_4447:
[----:B------:R-:W3:Y:S01]  /*1620*/  LD.E R5, [R14.64+0x68] ;  /* 0x000068060e057980 */ /* 0x000ee2000c101900 */
        /* <DEDUP_REMOVED lines=8> */
[----:B------:R-:W-:-:S02]  /*16b0*/  IABS R7, R238 ;  /* 0x000000ee00077213 */ /* 0x000fc40000000000 */
[----:B------:R-:W-:Y:S02]  /*16c0*/  @!P3 SHF.R.S32.HI R6, RZ, 0x1f, R12 ;  /* 0x0000001fff06b819 */ /* 0x000fe4000001140c */
[----:B---3--:R-:W-:-:S04]  /*16d0*/  IABS R2, R5 ;  /* 0x0000000500027213 */ /* 0x008fc80000000000 */
[----:B------:R-:W3:Y:S08]  /*16e0*/  I2F.RP R0, R2 ;  /* 0x0000000200007306 */ /* 0x000ef00000209400 */
[----:B---3--:R-:W3:Y:S02]  /*16f0*/  MUFU.RCP R0, R0 ;  /* 0x0000000000007308 */ /* 0x008ee40000001000 */
[----:B---3--:R-:W-:-:S06]  /*1700*/  IADD3 R0, R0, 0xffffffe, RZ ;  /* 0x0ffffffe00007810 */ /* 0x008fcc0007ffe0ff */
[----:B------:R-:W3:Y:S02]  /*1710*/  F2I.FTZ.U32.TRUNC.NTZ R9, R0 ;  /* 0x0000000000097305 */ /* 0x000ee4000021f000 */
        /* <DEDUP_REMOVED lines=8> */
[-C--:B----4-:R-:W-:Y:S02]  /*17a0*/  @!P3 IMAD R3, R49, R12.reuse, RZ ;  /* 0x0000000c3103b224 */ /* 0x090fe400078e02ff */
[----:B------:R-:W-:-:S04]  /*17b0*/  @!P3 IMAD.WIDE.U32 R24, R48, R12, RZ ;  /* 0x0000000c3018b225 */ /* 0x000fc800078e00ff */
[----:B------:R-:W-:-:S06]  /*17c0*/  @!P3 IMAD R3, R6, R48, R3 ;  /* 0x000000300603b224 */ /* 0x000fcc00078e0203 */
[----:B------:R-:W-:Y:S01]  /*17d0*/  @!P0 IMAD.IADD R0, R0, 0x1, -R2 ;  /* 0x0000000100008824 */ /* 0x000fe200078e0a02 */
[----:B-----5:R-:W-:Y:S01]  /*17e0*/  @!P3 SHF.R.S32.HI R6, RZ, 0x1f, R11 ;  /* 0x0000001fff06b819 */ /* 0x020fe2000001140b */
[----:B------:R-:W-:Y:S01]  /*17f0*/  @P3 IMAD.IADD R7, R12, 0x1, R13 ;  /* 0x000000010c073824 */ /* 0x000fe200078e020d */
[----:B------:R-:W-:Y:S02]  /*1800*/  @!P3 IADD3 R25, R25, R3, RZ ;  /* 0x000000031919b210 */ /* 0x000fe40007ffe0ff */
[----:B------:R-:W-:Y:S01]  /*1810*/  ISETP.GE.U32.AND P2, PT, R0, R2, PT ;  /* 0x000000020000720c */ /* 0x000fe20003f46070 */
[----:B--2---:R-:W-:Y:S01]  /*1820*/  @!P3 IMAD R3, R23, R11, RZ ;  /* 0x0000000b1703b224 */ /* 0x004fe200078e02ff */
[----:B------:R-:W-:Y:S01]  /*1830*/  LOP3.LUT R2, R238, R5, RZ, 0x3c, !PT ;  /* 0x00000005ee027212 */ /* 0x000fe200078e3cff */
[----:B------:R-:W-:Y:S01]  /*1840*/  @P3 IMAD.WIDE.U32 R28, R48, R7, RZ ;  /* 0x00000007301c3225 */ /* 0x000fe200078e00ff */
[----:B------:R-:W-:-:S03]  /*1850*/  @!P0 IADD3 R4, R4, 0x1, RZ ;  /* 0x0000000104048810 */ /* 0x000fc60007ffe0ff */
[----:B------:R-:W-:Y:S01]  /*1860*/  @!P3 IMAD R3, R22, R6, R3 ;  /* 0x000000061603b224 */ /* 0x000fe200078e0203 */
[----:B------:R-:W-:Y:S01]  /*1870*/  ISETP.GE.AND P1, PT, R2, RZ, PT ;  /* 0x000000ff0200720c */ /* 0x000fe20003f26270 */
[----:B------:R-:W-:Y:S02]  /*1880*/  @P3 IMAD R9, R49, R7, RZ ;  /* 0x0000000731093224 */ /* 0x000fe400078e02ff */
[----:B------:R-:W-:Y:S01]  /*1890*/  @!P3 IMAD.WIDE.U32 R22, R22, R11, R24 ;  /* 0x0000000b1616b225 */ /* 0x000fe200078e0018 */
[----:B------:R-:W-:Y:S02]  /*18a0*/  ISETP.NE.AND P0, PT, R5, RZ, PT ;  /* 0x000000ff0500720c */ /* 0x000fe40003f05270 */
[----:B------:R-:W-:Y:S01]  /*18b0*/  @!P3 SHF.R.S32.HI R0, RZ, 0x1f, R12 ;  /* 0x0000001fff00b819 */ /* 0x000fe2000001140c */
[----:B------:R-:W-:Y:S01]  /*18c0*/  @P3 IMAD.IADD R9, R29, 0x1, R9 ;  /* 0x000000011d093824 */ /* 0x000fe200078e0209 */
[----:B------:R-:W-:Y:S01]  /*18d0*/  @P3 MOV R10, R28 ;  /* 0x0000001c000a3202 */ /* 0x000fe20000000f00 */
[----:B------:R-:W-:Y:S01]  /*18e0*/  @!P3 IMAD R7, R47, R12, RZ ;  /* 0x0000000c2f07b224 */ /* 0x000fe200078e02ff */
[----:B------:R-:W-:Y:S01]  /*18f0*/  @!P3 IADD3 R9, R23, R3, RZ ;  /* 0x000000031709b210 */ /* 0x000fe20007ffe0ff */
[----:B------:R-:W-:Y:S01]  /*1900*/  @!P3 IMAD.MOV.U32 R10, RZ, RZ, R22 ;  /* 0x000000ffff0ab224 */ /* 0x000fe200078e0016 */
[----:B------:R-:W-:-:S02]  /*1910*/  LEA R6, R167, 0xffffffc0, 0x6 ;  /* 0xffffffc0a7067811 */ /* 0x000fc400078e30ff */
[----:B------:R-:W-:Y:S01]  /*1920*/  @P2 IADD3 R4, R4, 0x1, RZ ;  /* 0x0000000104042810 */ /* 0x000fe20007ffe0ff */
[----:B------:R-:W-:Y:S01]  /*1930*/  @!P3 IMAD R0, R0, R46, R7 ;  /* 0x0000002e0000b224 */ /* 0x000fe200078e0207 */
[----:B------:R-:W-:Y:S01]  /*1940*/  MOV R23, R9 ;  /* 0x0000000900177202 */ /* 0x000fe20000000f00 */
[----:B------:R-:W-:Y:S01]  /*1950*/  @!P3 IMAD.WIDE.U32 R24, R46, R12, RZ ;  /* 0x0000000c2e18b225 */ /* 0x000fe200078e00ff */
[----:B------:R-:W-:Y:S02]  /*1960*/  SHF.R.S32.HI R3, RZ, 0x1f, R6 ;  /* 0x0000001fff037819 */ /* 0x000fe40000011406 */
[----:B------:R-:W-:Y:S01]  /*1970*/  MOV R22, R10 ;  /* 0x0000000a00167202 */ /* 0x000fe20000000f00 */
[----:B------:R-:W-:Y:S01]  /*1980*/  IMAD R8, R49, R6, RZ ;  /* 0x0000000631087224 */ /* 0x000fe200078e02ff */
[----:B------:R-:W-:Y:S02]  /*1990*/  MOV R9, R4 ;  /* 0x0000000400097202 */ /* 0x000fe40000000f00 */
[----:B------:R-:W-:Y:S01]  /*19a0*/  @!P3 IADD3 R25, R25, R0, RZ ;  /* 0x000000001919b210 */ /* 0x000fe20007ffe0ff */
[----:B------:R-:W-:Y:S01]  /*19b0*/  IMAD R8, R3, R48, R8 ;  /* 0x0000003003087224 */ /* 0x000fe200078e0208 */
[----:B------:R-:W-:Y:S01]  /*19c0*/  @!P1 IADD3 R9, -R9, RZ, RZ ;  /* 0x000000ff09099210 */ /* 0x000fe20007ffe1ff */
[----:B------:R-:W-:Y:S01]  /*19d0*/  IMAD.WIDE.U32 R22, R48, R6, R22 ;  /* 0x0000000630167225 */ /* 0x000fe200078e0016 */
[----:B------:R-:W-:-:S02]  /*19e0*/  @!P3 SHF.R.S32.HI R0, RZ, 0x1f, R11 ;  /* 0x0000001fff00b819 */ /* 0x000fc4000001140b */
[----:B------:R-:W-:Y:S01]  /*19f0*/  @!P0 LOP3.LUT R9, RZ, R5, RZ, 0x33, !PT ;  /* 0x00000005ff098212 */ /* 0x000fe200078e33ff */
[----:B------:R-:W-:Y:S02]  /*1a00*/  @!P3 IMAD R2, R19, R11, RZ ;  /* 0x0000000b1302b224 */ /* 0x000fe400078e02ff */
[----:B------:R-:W-:Y:S01]  /*1a10*/  @P3 IMAD.IADD R12, R12, 0x1, R13 ;  /* 0x000000010c0c3824 */ /* 0x000fe200078e020d */
[----:B------:R-:W-:Y:S01]  /*1a20*/  SHF.R.S32.HI R4, RZ, 0x1f, R9 ;  /* 0x0000001fff047819 */ /* 0x000fe20000011409 */
[----:B------:R-:W-:Y:S02]  /*1a30*/  IMAD.IADD R23, R23, 0x1, R8 ;  /* 0x0000000117177824 */ /* 0x000fe400078e0208 */
[----:B------:R-:W-:Y:S02]  /*1a40*/  @!P3 IMAD R0, R18, R0, R2 ;  /* 0x000000001200b224 */ /* 0x000fe400078e0202 */
[----:B------:R-:W-:Y:S02]  /*1a50*/  IMAD R2, R17, R9, RZ ;  /* 0x0000000911027224 */ /* 0x000fe400078e02ff */
[----:B------:R-:W-:-:S02]  /*1a60*/  @P3 IMAD R7, R47, R12, RZ ;  /* 0x0000000c2f073224 */ /* 0x000fc400078e02ff */
[----:B------:R-:W-:-:S04]  /*1a70*/  @P3 IMAD.WIDE.U32 R12, R46, R12, RZ ;  /* 0x0000000c2e0c3225 */ /* 0x000fc800078e00ff */
[----:B------:R-:W-:-:S04]  /*1a80*/  @!P3 IMAD.WIDE.U32 R18, R18, R11, R24 ;  /* 0x0000000b1212b225 */ /* 0x000fc800078e0018 */
        /* <DEDUP_REMOVED lines=9> */
.L_x_4448:
[----:B-1----:R-:W-:Y:S05]  /*1b20*/  BSYNC B0 ;  /* 0x0000000000007941 */ /* 0x002fea0003800000 */
.L_x_4446:
        /* <DEDUP_REMOVED lines=16> */
[----:B------:R-:W-:Y:S01]  /*1c30*/  IMAD.IADD R52, R45, 0x1, -R52 ;  /* 0x000000012d347824 */ /* 0x000fe200078e0a34 */
[----:B------:R-:W-:-:S03]  /*1c40*/  LOP3.LUT R53, R53, 0xfffffffe, RZ, 0xc0, !PT ;  /* 0xfffffffe35357812 */ /* 0x000fc600078ec0ff */
[----:B------:R-:W-:Y:S02]  /*1c50*/  IMAD.IADD R16, R45, 0x1, -R16 ;  /* 0x000000012d107824 */ /* 0x000fe400078e0a10 */
[----:B------:R-:W-:Y:S02]  /*1c60*/  IMAD.SHL.U32 R18, R52, 0x8, RZ ;  /* 0x0000000834127824 */ /* 0x000fe400078e00ff */
[----:B------:R-:W-:Y:S01]  /*1c70*/  IMAD.IADD R53, R9, 0x1, -R53 ;  /* 0x0000000109357824 */ /* 0x000fe200078e0a35 */
[----:B------:R-:W-:Y:S02]  /*1c80*/  SHF.R.S32.HI R9, RZ, 0x1f, R16 ;  /* 0x0000001fff097819 */ /* 0x000fe40000011410 */
[----:B------:R-:W-:Y:S02]  /*1c90*/  IADD3 R28, P1, R18, R8, RZ ;  /* 0x00000008121c7210 */ /* 0x000fe40007f3e0ff */
[----:B------:R-:W-:Y:S02]  /*1ca0*/  SHF.R.S32.HI R168, RZ, 0x3, R168 ;  /* 0x00000003ffa87819 */ /* 0x000fe400000114a8 */
[----:B------:R-:W-:-:S02]  /*1cb0*/  LEA.HI R8, R9, R16, RZ, 0x3 ;  /* 0x0000001009087211 */ /* 0x000fc400078f18ff */
[----:B------:R-:W-:Y:S01]  /*1cc0*/  SHF.R.S32.HI R19, RZ, 0x1f, R18 ;  /* 0x0000001fff137819 */ /* 0x000fe20000011412 */
[----:B------:R-:W-:Y:S01]  /*1cd0*/  IMAD.SHL.U32 R17, R168, 0x40, RZ ;  /* 0x00000040a8117824 */ /* 0x000fe200078e00ff */
[----:B------:R-:W-:Y:S01]  /*1ce0*/  LOP3.LUT R9, R8, 0xfffffff8, RZ, 0xc0, !PT ;  /* 0xfffffff808097812 */ /* 0x000fe200078ec0ff */
[-C--:B------:R-:W-:Y:S02]  /*1cf0*/  IMAD R3, R3, R46.reuse, RZ ;  /* 0x0000002e03037224 */ /* 0x080fe400078e02ff */
[----:B------:R-:W-:Y:S01]  /*1d00*/  IMAD.X R29, R19, 0x1, R7, P1 ;  /* 0x00000001131d7824 */ /* 0x000fe200008e0607 */
[----:B------:R-:W-:Y:S01]  /*1d10*/  LOP3.LUT R17, R17, 0x1c0, RZ, 0xc0, !PT ;  /* 0x000001c011117812 */ /* 0x000fe200078ec0ff */
[----:B------:R-:W-:Y:S01]  /*1d20*/  IMAD.IADD R9, R16, 0x1, -R9 ;  /* 0x0000000110097824 */ /* 0x000fe200078e0a09 */
[----:B-1----:R-:W-:Y:S01]  /*1d30*/  LEA.HI R21, R50, R45, RZ, 0x6 ;  /* 0x0000002d32157211 */ /* 0x002fe200078f30ff */
[C---:B------:R-:W-:Y:S02]  /*1d40*/  IMAD R3, R6.reuse, R47, R3 ;  /* 0x0000002f06037224 */ /* 0x040fe400078e0203 */
[----:B------:R-:W-:Y:S01]  /*1d50*/  IMAD.WIDE.U32 R28, R6, R46, R28 ;  /* 0x0000002e061c7225 */ /* 0x000fe200078e001c */
[----:B------:R-:W-:-:S03]  /*1d60*/  LOP3.LUT R22, R17, 0x38, R18, 0xf8, !PT ;  /* 0x0000003811167812 */ /* 0x000fc600078ef812 */
[----:B------:R-:W-:Y:S01]  /*1d70*/  IMAD.SHL.U32 R6, R9, 0x40, RZ ;  /* 0x0000004009067824 */ /* 0x000fe200078e00ff */
[----:B------:R-:W-:Y:S01]  /*1d80*/  SHF.R.U32.HI R17, RZ, 0x3, R17 ;  /* 0x00000003ff117819 */ /* 0x000fe20000011611 */
[----:B------:R-:W-:Y:S02]  /*1d90*/  IMAD.SHL.U32 R7, R53, 0x8, RZ ;  /* 0x0000000835077824 */ /* 0x000fe400078e00ff */
[----:B------:R-:W-:Y:S01]  /*1da0*/  IMAD.SHL.U32 R21, R21, 0x8, RZ ;  /* 0x0000000815157824 */ /* 0x000fe200078e00ff */
[----:B------:R-:W-:Y:S02]  /*1db0*/  LOP3.LUT R6, R6, 0x1c0, RZ, 0xc0, !PT ;  /* 0x000001c006067812 */ /* 0x000fe400078ec0ff */
[----:B------:R-:W-:Y:S02]  /*1dc0*/  LOP3.LUT R17, R22, R17, RZ, 0x3c, !PT ;  /* 0x0000001116117212 */ /* 0x000fe400078e3cff */
[----:B------:R-:W-:Y:S02]  /*1dd0*/  LOP3.LUT R7, R6, 0x8, R7, 0xf8, !PT ;  /* 0x0000000806077812 */ /* 0x000fe400078ef807 */
[----:B------:R-:W-:-:S02]  /*1de0*/  SHF.R.U32.HI R35, RZ, 0x3, R6 ;  /* 0x00000003ff237819 */ /* 0x000fc40000011606 */
[----:B------:R-:W-:Y:S01]  /*1df0*/  LOP3.LUT R153, R17, 0xfffffe00, R21, 0xf8, !PT ;  /* 0xfffffe0011997812 */ /* 0x000fe200078ef815 */
[----:B------:R-:W-:Y:S01]  /*1e00*/  IMAD.IADD R29, R29, 0x1, R3 ;  /* 0x000000011d1d7824 */ /* 0x000fe200078e0203 */
[----:B------:R-:W-:Y:S01]  /*1e10*/  SHF.R.S32.HI R57, RZ, 0x1f, R239 ;  /* 0x0000001fff397819 */ /* 0x000fe200000114ef */
[----:B------:R-:W-:Y:S01]  /*1e20*/  IMAD.SHL.U32 R8, R8, 0x40, RZ ;  /* 0x0000004008087824 */ /* 0x000fe200078e00ff */
[----:B------:R-:W-:-:S04]  /*1e30*/  LOP3.LUT R35, R7, R35, RZ, 0x3c, !PT ;  /* 0x0000002307237212 */ /* 0x000fc800078e3cff */
[----:B------:R-:W-:Y:S02]  /*1e40*/  LOP3.LUT R35, R35, 0xfffffe00, R8, 0xf8, !PT ;  /* 0xfffffe0023237812 */ /* 0x000fe400078ef808 */
[C---:B------:R-:W-:Y:S02]  /*1e50*/  LOP3.LUT P3, RZ, R9.reuse, 0x4, RZ, 0xc0, !PT ;  /* 0x0000000409ff7812 */ /* 0x040fe4000786c0ff */
[----:B------:R-:W-:Y:S02]  /*1e60*/  LOP3.LUT P2, RZ, R9, 0x2, RZ, 0xc0, !PT ;  /* 0x0000000209ff7812 */ /* 0x000fe4000784c0ff */
[----:B------:R-:W-:-:S04]  /*1e70*/  SHF.R.S32.HI R81, RZ, 0x1f, R82 ;  /* 0x0000001fff517819 */ /* 0x000fc80000011452 */
[----:B------:R-:W-:Y:S01]  /*1e80*/  LEA.HI R81, R81, R82, RZ, 0x6 ;  /* 0x0000005251517211 */ /* 0x000fe200078f30ff */
[----:B------:R-:W-:-:S03]  /*1e90*/  IMAD R162, R27, R5, RZ ;  /* 0x000000051ba27224 */ /* 0x000fc600078e02ff */
[----:B------:R-:W-:Y:S01]  /*1ea0*/  SHF.R.S32.HI R81, RZ, 0x6, R81 ;  /* 0x00000006ff517819 */ /* 0x000fe20000011451 */
[-C--:B------:R-:W-:Y:S01]  /*1eb0*/  IMAD R162, R4, R26.reuse, R162 ;  /* 0x0000001a04a27224 */ /* 0x080fe200078e02a2 */
[----:B------:R-:W-:Y:S01]  /*1ec0*/  SHF.R.S32.HI R173, RZ, 0x1f, R238 ;  /* 0x0000001fffad7819 */ /* 0x000fe200000114ee */
[----:B------:R-:W-:Y:S01]  /*1ed0*/  IMAD.WIDE.U32 R26, R5, R26, R28 ;  /* 0x0000001a051a7225 */ /* 0x000fe200078e001c */
[----:B------:R-:W-:Y:S02]  /*1ee0*/  IMNMX R81, RZ, R81, !PT ;  /* 0x00000051ff517217 */ /* 0x000fe40007800200 */
        /* <DEDUP_REMOVED lines=9> */
[----:B------:R-:W-:-:S03]  /*1f80*/  LEA.HI R50, R50, R45, RZ, 0x5 ;  /* 0x0000002d32327211 */ /* 0x000fc600078f28ff */
[----:B------:R-:W-:Y:S02]  /*1f90*/  IMAD.MOV.U32 R34, RZ, RZ, 0x10 ;  /* 0x00000010ff227424 */ /* 0x000fe400078e00ff */
[----:B------:R-:W-:Y:S02]  /*1fa0*/  IMAD.MOV.U32 R33, RZ, RZ, 0x20 ;  /* 0x00000020ff217424 */ /* 0x000fe400078e00ff */
[----:B------:R-:W-:Y:S01]  /*1fb0*/  IMAD.IADD R165, R163, 0x1, R164 ;  /* 0x00000001a3a57824 */ /* 0x000fe200078e02a4 */
[C---:B------:R-:W-:Y:S01]  /*1fc0*/  SHF.L.U64.HI R234, R48.reuse, 0x4, R49 ;  /* 0x0000000430ea7819 */ /* 0x040fe20000010231 */
[----:B------:R-:W-:Y:S01]  /*1fd0*/  IMAD.SHL.U32 R233, R48, 0x10, RZ ;  /* 0x0000001030e97824 */ /* 0x000fe200078e00ff */
[C---:B------:R-:W-:Y:S01]  /*1fe0*/  SHF.L.U64.HI R232, R46.reuse, 0x4, R47 ;  /* 0x000000042ee87819 */ /* 0x040fe2000001022f */
[----:B------:R-:W-:Y:S01]  /*1ff0*/  IMAD.SHL.U32 R231, R46, 0x10, RZ ;  /* 0x000000102ee77824 */ /* 0x000fe200078e00ff */
[----:B------:R-:W-:Y:S01]  /*2000*/  SHF.R.S32.HI R50, RZ, 0x5, R50 ;  /* 0x00000005ff327819 */ /* 0x000fe20000011432 */
[----:B------:R-:W-:Y:S01]  /*2010*/  IMAD.SHL.U32 R150, R52, 0x4, RZ ;  /* 0x0000000434967824 */ /* 0x000fe200078e00ff */
[----:B------:R-:W-:-:S02]  /*2020*/  SEL R34, R34, 0xfffffff0, !P2 ;  /* 0xfffffff022227807 */ /* 0x000fc40005000000 */
[----:B------:R-:W-:Y:S01]  /*2030*/  SEL R33, R33, 0xffffffe0, !P3 ;  /* 0xffffffe021217807 */ /* 0x000fe20005800000 */
[----:B--2---:R-:W-:-:S04]  /*2040*/  @P0 IMAD.WIDE.U32 R22, R12, R242, RZ ;  /* 0x000000f20c160225 */ /* 0x004fc800078e00ff */
[----:B------:R-:W-:Y:S02]  /*2050*/  @P0 IMAD.MOV.U32 R7, RZ, RZ, R22 ;  /* 0x000000ffff070224 */ /* 0x000fe400078e0016 */
[----:B------:R-:W-:Y:S02]  /*2060*/  @P0 IMAD R6, R13, R242, RZ ;  /* 0x000000f20d060224 */ /* 0x000fe400078e02ff */
[----:B---3--:R-:W-:-:S04]  /*2070*/  @!P0 IMAD.WIDE.U32 R16, R24, R239, RZ ;  /* 0x000000ef18108225 */ /* 0x008fc800078e00ff */
[----:B------:R-:W-:Y:S02]  /*2080*/  @!P0 IMAD R3, R25, R239, RZ ;  /* 0x000000ef19038224 */ /* 0x000fe400078e02ff */
[----:B------:R-:W-:Y:S02]  /*2090*/  @!P0 IMAD.MOV.U32 R7, RZ, RZ, R16 ;  /* 0x000000ffff078224 */ /* 0x000fe400078e0010 */
[----:B------:R-:W-:Y:S02]  /*20a0*/  @!P0 IMAD R3, R24, R57, R3 ;  /* 0x0000003918038224 */ /* 0x000fe400078e0203 */
[----:B------:R-:W-:Y:S01]  /*20b0*/  @P0 IMAD.IADD R6, R23, 0x1, R6 ;  /* 0x0000000117060824 */ /* 0x000fe200078e0206 */
[C---:B------:R-:W-:Y:S01]  /*20c0*/  IADD3 R8, P1, R18.reuse, R7, RZ ;  /* 0x0000000712087210 */ /* 0x040fe20007f3e0ff */
[----:B------:R-:W-:Y:S02]  /*20d0*/  @!P0 IMAD.IADD R6, R17, 0x1, R3 ;  /* 0x0000000111068824 */ /* 0x000fe400078e0203 */
[----:B------:R-:W-:Y:S01]  /*20e0*/  IMAD R3, R11, R238, RZ ;  /* 0x000000ee0b037224 */ /* 0x000fe200078e02ff */
[----:B------:R-:W-:Y:S01]  /*20f0*/  IADD3 R11, R18, 0x40, RZ ;  /* 0x00000040120b7810 */ /* 0x000fe20007ffe0ff */
[----:B------:R-:W-:-:S02]  /*2100*/  IMAD.X R9, R19, 0x1, R6, P1 ;  /* 0x0000000113097824 */ /* 0x000fc400008e0606 */
[--C-:B------:R-:W-:Y:S02]  /*2110*/  @P0 IMAD.MOV.U32 R178, RZ, RZ, R12.reuse ;  /* 0x000000ffffb20224 */ /* 0x100fe400078e000c */
[--C-:B------:R-:W-:Y:S02]  /*2120*/  @P0 IMAD.MOV.U32 R179, RZ, RZ, R13.reuse ;  /* 0x000000ffffb30224 */ /* 0x100fe400078e000d */
[----:B------:R-:W-:Y:S02]  /*2130*/  @!P0 IMAD.MOV.U32 R178, RZ, RZ, R12 ;  /* 0x000000ffffb28224 */ /* 0x000fe400078e000c */
[----:B------:R-:W-:Y:S01]  /*2140*/  @!P0 IMAD.MOV.U32 R179, RZ, RZ, R13 ;  /* 0x000000ffffb38224 */ /* 0x000fe200078e000d */
[----:B----4-:R-:W-:Y:S01]  /*2150*/  ISETP.GE.AND P0, PT, R11, R152, PT ;  /* 0x000000980b00720c */ /* 0x010fe20003f06270 */
[----:B------:R-:W-:Y:S01]  /*2160*/  IMAD.WIDE.U32 R12, R238, R10, R8 ;  /* 0x0000000aee0c7225 */ /* 0x000fe200078e0008 */
[----:B------:R-:W-:Y:S02]  /*2170*/  IADD3 R9, R18, 0xc0, RZ ;  /* 0x000000c012097810 */ /* 0x000fe40007ffe0ff */
[----:B------:R-:W-:-:S02]  /*2180*/  SEL R6, RZ, 0xffffffff, P0 ;  /* 0xffffffffff067807 */ /* 0x000fc40000000000 */
[----:B------:R-:W-:Y:S01]  /*2190*/  ISETP.GE.AND P0, PT, R9, R152, PT ;  /* 0x000000980900720c */ /* 0x000fe20003f06270 */
[----:B------:R-:W-:-:S03]  /*21a0*/  @!P4 IMAD.MOV.U32 R20, RZ, RZ, RZ ;  /* 0x000000ffff14c224 */ /* 0x000fc600078e00ff */
[----:B------:R-:W-:Y:S02]  /*21b0*/  SEL R151, RZ, 0x8, P0 ;  /* 0x00000008ff977807 */ /* 0x000fe40000000000 */
[----:B------:R-:W-:Y:S01]  /*21c0*/  IADD3 R154, P0, R18, R2, RZ ;  /* 0x00000002129a7210 */ /* 0x000fe20007f1e0ff */
[----:B------:R-:W-:Y:S01]  /*21d0*/  IMAD R3, R10, R173, R3 ;  /* 0x000000ad0a037224 */ /* 0x000fe200078e0203 */
[----:B------:R-:W-:Y:S02]  /*21e0*/  ISETP.GT.AND P4, PT, R167, R81, PT ;  /* 0x00000051a700720c */ /* 0x000fe40003f84270 */
[C---:B------:R-:W-:Y:S01]  /*21f0*/  ISETP.GE.AND P1, PT, R18.reuse, R152, PT ;  /* 0x000000981200720c */ /* 0x040fe20003f26270 */
[----:B------:R-:W-:Y:S01]  /*2200*/  IMAD.X R155, R19, 0x1, R0, P0 ;  /* 0x00000001139b7824 */ /* 0x000fe200000e0600 */
[----:B------:R-:W-:Y:S01]  /*2210*/  IADD3 R10, R18, 0x80, RZ ;  /* 0x00000080120a7810 */ /* 0x000fe20007ffe0ff */
[----:B------:R-:W-:Y:S01]  /*2220*/  IMAD.SHL.U32 R6, R6, 0x2, RZ ;  /* 0x0000000206067824 */ /* 0x000fe200078e00ff */
[----:B------:R-:W-:Y:S01]  /*2230*/  SEL R7, RZ, 0x1, P1 ;  /* 0x00000001ff077807 */ /* 0x000fe20000800000 */
[----:B------:R-:W-:Y:S01]  /*2240*/  IMAD R176, R175, R178, RZ ;  /* 0x000000b2afb07224 */ /* 0x000fe200078e02ff */
[----:B------:R-:W-:Y:S01]  /*2250*/  ISETP.GE.AND P1, PT, R10, R152, PT ;  /* 0x000000980a00720c */ /* 0x000fe20003f26270 */
[----:B------:R-:W-:-:S04]  /*2260*/  IMAD.WIDE.U32 R154, R168, R48, R154 ;  /* 0x00000030a89a7225 */ /* 0x000fc800078e009a */
[----:B------:R-:W-:Y:S01]  /*2270*/  IMAD.IADD R13, R13, 0x1, R3 ;  /* 0x000000010d0d7824 */ /* 0x000fe200078e0203 */
[----:B------:R-:W-:Y:S01]  /*2280*/  SEL R3, RZ, 0x4, P1 ;  /* 0x00000004ff037807 */ /* 0x000fe20000800000 */
[----:B------:R-:W-:Y:S01]  /*2290*/  IMAD R176, R174, R179, R176 ;  /* 0x000000b3aeb07224 */ /* 0x000fe200078e02b0 */
[----:B------:R-:W-:Y:S01]  /*22a0*/  LOP3.LUT R6, R6, 0x2, R7, 0xe2, !PT ;  /* 0x0000000206067812 */ /* 0x000fe200078ee207 */
[----:B------:R-:W-:Y:S01]  /*22b0*/  IMAD.IADD R157, R155, 0x1, R156 ;  /* 0x000000019b9d7824 */ /* 0x000fe200078e029c */
[----:B------:R-:W-:Y:S01]  /*22c0*/  LEA R236, P1, R154, R158, 0x1 ;  /* 0x0000009e9aec7211 */ /* 0x000fe200078208ff */
[----:B------:R-:W-:Y:S01]  /*22d0*/  IMAD.WIDE.U32 R174, R174, R178, R12 ;  /* 0x000000b2aeae7225 */ /* 0x000fe200078e000c */
[----:B------:R-:W-:Y:S02]  /*22e0*/  LEA R185, P0, R162, R170, 0x1 ;  /* 0x000000aaa2b97211 */ /* 0x000fe400078008ff */
[----:B------:R-:W-:Y:S01]  /*22f0*/  LOP3.LUT R151, R151, R6, R3, 0xfe, !PT ;  /* 0x0000000697977212 */ /* 0x000fe200078efe03 */
[----:B------:R-:W-:Y:S01]  /*2300*/  IMAD.IADD R177, R175, 0x1, R176 ;  /* 0x00000001afb17824 */ /* 0x000fe200078e02b0 */
[----:B------:R-:W-:-:S02]  /*2310*/  LEA.HI.X R235, R154, R159, R157, 0x1, P1 ;  /* 0x0000009f9aeb7211 */ /* 0x000fc400008f0c9d */
[----:B------:R-:W-:Y:S01]  /*2320*/  LEA.HI.X R184, R162, R171, R165, 0x1, P0 ;  /* 0x000000aba2b87211 */ /* 0x000fe200000f0ca5 */
[----:B------:R-:W-:Y:S05]  /*2330*/  @!P4 BRA `(.L_x_4449) ;  /* 0x0000c5a00000c947 */ /* 0x000fea0003800000 */
[----:B------:R-:W2:Y:S04]  /*2340*/  LD.E.64 R36, [R14.64+0x120] ;  /* 0x000120060e247980 */ /* 0x000ea8000c101b00 */
        /* <DEDUP_REMOVED lines=10> */
[----:B------:R-:W-:-:S04]  /*23f0*/  LEA R17, R167, 0xffffffc0, 0x6 ;  /* 0xffffffc0a7117811 */ /* 0x000fc800078e30ff */
[----:B------:R-:W-:Y:S02]  /*2400*/  SHF.R.S32.HI R8, RZ, 0x1f, R17 ;  /* 0x0000001fff087819 */ /* 0x000fe40000011411 */
[----:B-----5:R-:W-:Y:S01]  /*2410*/  IADD3 R20, R17, R20, RZ ;  /* 0x0000001411147210 */ /* 0x020fe20007ffe0ff */
[C---:B------:R-:W-:Y:S01]  /*2420*/  IMAD.SHL.U32 R59, R46.reuse, 0x20, RZ ;  /* 0x000000202e3b7824 */ /* 0x040fe200078e00ff */
[----:B------:R-:W-:Y:S01]  /*2430*/  LOP3.LUT R145, R151, 0xffff, RZ, 0xc0, !PT ;  /* 0x0000ffff97917812 */ /* 0x000fe200078ec0ff */
[----:B------:R-:W-:Y:S01]  /*2440*/  IMAD R58, R47, 0x60, RZ ;  /* 0x000000602f3a7824 */ /* 0x000fe200078e02ff */
[C---:B------:R-:W-:Y:S01]  /*2450*/  SHF.L.U64.HI R60, R46.reuse, 0x5, R47 ;  /* 0x000000052e3c7819 */ /* 0x040fe2000001022f */
[----:B------:R-:W-:Y:S01]  /*2460*/  IMAD.WIDE.U32 R182, R46, 0x60, RZ ;  /* 0x000000602eb67825 */ /* 0x000fe200078e00ff */
[C---:B------:R-:W-:Y:S02]  /*2470*/  LOP3.LUT R148, R145.reuse, 0x1, RZ, 0xc0, !PT ;  /* 0x0000000191947812 */ /* 0x040fe400078ec0ff */
[C---:B------:R-:W-:Y:S01]  /*2480*/  LOP3.LUT R147, R145.reuse, 0x2, RZ, 0xc0, !PT ;  /* 0x0000000291937812 */ /* 0x040fe200078ec0ff */
        /* <DEDUP_REMOVED lines=14> */
[-C--:B--2---:R-:W-:Y:S02]  /*2570*/  IMAD R0, R37, R239.reuse, RZ ;  /* 0x000000ef25007224 */ /* 0x084fe400078e02ff */
[----:B---3--:R-:W-:Y:S02]  /*2580*/  IMAD R2, R39, R239, RZ ;  /* 0x000000ef27027224 */ /* 0x008fe400078e02ff */
[----:B------:R-:W-:-:S02]  /*2590*/  IMAD R0, R36, R57, R0 ;  /* 0x0000003924007224 */ /* 0x000fc400078e0200 */
[----:B------:R-:W-:-:S04]  /*25a0*/  IMAD.WIDE.U32 R36, R239, R36, R18 ;  /* 0x00000024ef247225 */ /* 0x000fc800078e0012 */
[----:B------:R-:W-:-:S04]  /*25b0*/  IMAD.WIDE.U32 R30, R239, R38, R18 ;  /* 0x00000026ef1e7225 */ /* 0x000fc800078e0012 */
[----:B------:R-:W-:Y:S02]  /*25c0*/  IMAD R2, R38, R57, R2 ;  /* 0x0000003926027224 */ /* 0x000fe400078e0202 */
[----:B------:R-:W-:Y:S02]  /*25d0*/  IMAD.IADD R37, R37, 0x1, R0 ;  /* 0x0000000125257824 */ /* 0x000fe400078e0200 */
[-C--:B----4-:R-:W-:Y:S02]  /*25e0*/  IMAD R0, R189, R17.reuse, RZ ;  /* 0x00000011bd007224 */ /* 0x090fe400078e02ff */
[----:B------:R-:W-:Y:S02]  /*25f0*/  IMAD.IADD R31, R31, 0x1, R2 ;  /* 0x000000011f1f7824 */ /* 0x000fe400078e0202 */
[----:B------:R-:W-:Y:S02]  /*2600*/  IMAD R3, R187, R17, RZ ;  /* 0x00000011bb037224 */ /* 0x000fe400078e02ff */
[----:B------:R-:W-:-:S02]  /*2610*/  IMAD R0, R188, R8, R0 ;  /* 0x00000008bc007224 */ /* 0x000fc400078e0200 */
[----:B------:R-:W-:-:S04]  /*2620*/  IMAD.WIDE.U32 R30, R188, R17, R30 ;  /* 0x00000011bc1e7225 */ /* 0x000fc800078e001e */
[----:B------:R-:W-:Y:S02]  /*2630*/  IMAD R3, R186, R8, R3 ;  /* 0x00000008ba037224 */ /* 0x000fe400078e0203 */
[----:B------:R-:W-:Y:S01]  /*2640*/  IMAD.WIDE.U32 R36, R17, R186, R36 ;  /* 0x000000ba11247225 */ /* 0x000fe200078e0024 */
[----:B------:R-:W-:-:S03]  /*2650*/  SHF.R.S32.HI R8, RZ, 0x1f, R82 ;  /* 0x0000001fff087819 */ /* 0x000fc60000011452 */
[----:B------:R-:W-:Y:S01]  /*2660*/  IMAD.IADD R31, R31, 0x1, R0 ;  /* 0x000000011f1f7824 */ /* 0x000fe200078e0200 */
[----:B------:R-:W-:Y:S01]  /*2670*/  LEA.HI R142, R16, R16, RZ, 0x1 ;  /* 0x00000010108e7211 */ /* 0x000fe200078f08ff */
[----:B------:R-:W-:Y:S01]  /*2680*/  IMAD.IADD R37, R37, 0x1, R3 ;  /* 0x0000000125257824 */ /* 0x000fe200078e0203 */
[----:B------:R-:W-:Y:S01]  /*2690*/  IADD3 R3, P0, -R82, R168, RZ ;  /* 0x000000a852037210 */ /* 0x000fe20007f1e1ff */
[-C--:B------:R-:W-:Y:S02]  /*26a0*/  IMAD R0, R27, R5.reuse, RZ ;  /* 0x000000051b007224 */ /* 0x080fe400078e02ff */
[-C--:B------:R-:W-:Y:S01]  /*26b0*/  IMAD R2, R29, R5.reuse, RZ ;  /* 0x000000051d027224 */ /* 0x080fe200078e02ff */
[----:B------:R-:W-:Y:S01]  /*26c0*/  SHF.R.S32.HI R142, RZ, 0x1, R142 ;  /* 0x00000001ff8e7819 */ /* 0x000fe2000001148e */
[C---:B------:R-:W-:Y:S02]  /*26d0*/  IMAD R0, R26.reuse, R4, R0 ;  /* 0x000000041a007224 */ /* 0x040fe400078e0200 */
[----:B------:R-:W-:-:S04]  /*26e0*/  IMAD.WIDE.U32 R26, R26, R5, R30 ;  /* 0x000000051a1a7225 */ /* 0x000fc800078e001e */
[----:B------:R-:W-:Y:S02]  /*26f0*/  IMAD.X R8, R169, 0x1, ~R8, P0 ;  /* 0x00000001a9087824 */ /* 0x000fe400000e0e08 */
[C---:B------:R-:W-:Y:S02]  /*2700*/  IMAD R2, R28.reuse, R4, R2 ;  /* 0x000000041c027224 */ /* 0x040fe400078e0202 */
[----:B------:R-:W-:-:S04]  /*2710*/  IMAD.WIDE.U32 R28, R28, R5, R36 ;  /* 0x000000051c1c7225 */ /* 0x000fc800078e0024 */
[----:B------:R-:W-:Y:S02]  /*2720*/  IMAD.IADD R27, R27, 0x1, R0 ;  /* 0x000000011b1b7824 */ /* 0x000fe400078e0200 */
[----:B------:R-:W-:Y:S02]  /*2730*/  IMAD R112, R8, R188, RZ ;  /* 0x000000bc08707224 */ /* 0x000fe400078e02ff */
[----:B------:R-:W-:Y:S02]  /*2740*/  IMAD R0, R168, R142, R150 ;  /* 0x0000008ea8007224 */ /* 0x000fe400078e0296 */
[----:B------:R-:W-:Y:S02]  /*2750*/  IMAD.IADD R17, R29, 0x1, R2 ;  /* 0x000000011d117824 */ /* 0x000fe400078e0202 */
[----:B------:R-:W-:Y:S02]  /*2760*/  IMAD R110, R8, R186, RZ ;  /* 0x000000ba086e7224 */ /* 0x000fe400078e02ff */
[----:B------:R-:W-:-:S02]  /*2770*/  IMAD.MOV.U32 R16, RZ, RZ, R28 ;  /* 0x000000ffff107224 */ /* 0x000fc400078e001c */
[----:B------:R-:W-:Y:S02]  /*2780*/  IMAD R2, R142, R20, RZ ;  /* 0x000000148e027224 */ /* 0x000fe400078e02ff */
[-C--:B------:R-:W-:Y:S02]  /*2790*/  IMAD R112, R189, R3.reuse, R112 ;  /* 0x00000003bd707224 */ /* 0x080fe400078e0270 */
[----:B------:R-:W-:-:S04]  /*27a0*/  IMAD.WIDE.U32 R20, R188, R3, R26 ;  /* 0x00000003bc147225 */ /* 0x000fc800078e001a */
[----:B------:R-:W-:Y:S01]  /*27b0*/  IMAD.IADD R4, R150, 0x1, R0 ;  /* 0x0000000196047824 */ /* 0x000fe200078e0200 */
[----:B------:R-:W-:Y:S01]  /*27c0*/  SHF.R.S32.HI R116, RZ, 0x1f, R2 ;  /* 0x0000001fff747819 */ /* 0x000fe20000011402 */
[-C--:B------:R-:W-:Y:S02]  /*27d0*/  IMAD R110, R187, R3.reuse, R110 ;  /* 0x00000003bb6e7224 */ /* 0x080fe400078e026e */
[----:B------:R-:W-:Y:S01]  /*27e0*/  IMAD.WIDE.U32 R16, R186, R3, R16 ;  /* 0x00000003ba107225 */ /* 0x000fe200078e0010 */
[----:B------:R-:W-:Y:S02]  /*27f0*/  IADD3 R3, P3, R2, R0, RZ ;  /* 0x0000000002037210 */ /* 0x000fe40007f7e0ff */
[----:B------:R-:W-:Y:S02]  /*2800*/  IADD3 R112, R21, R112, RZ ;  /* 0x0000007015707210 */ /* 0x000fe40007ffe0ff */
[----:B------:R-:W-:Y:S02]  /*2810*/  LEA R113, P0, R20, R24, 0x1 ;  /* 0x0000001814717211 */ /* 0x000fe400078008ff */
        /* <DEDUP_REMOVED lines=62> */
[----:B------:R-:W-:Y:S01]  /*2c00*/  IADD3 R96, P3, R94, R86, RZ ;  /* 0x000000565e607210 */ /* 0x000fe20007f7e0ff */
        /* <DEDUP_REMOVED lines=18> */
[----:B------:R-:W-:Y:S01]  /*2d30*/  IMAD.X R87, R85, 0x1, R83, P5 ;  /* 0x0000000155577824 */ /* 0x000fe200028e0653 */
        /* <DEDUP_REMOVED lines=13> */
.L_x_4567:
        /* <DEDUP_REMOVED lines=31> */
.L_x_4451:
[----:B------:R-:W-:Y:S05]  /*3000*/  BSYNC B0 ;  /* 0x0000000000007941 */ /* 0x000fea0003800000 */
.L_x_4450:
        /* <DEDUP_REMOVED lines=21> */
.L_x_4453:
[----:B------:R-:W-:Y:S05]  /*3160*/  BSYNC B0 ;  /* 0x0000000000007941 */ /* 0x000fea0003800000 */
.L_x_4452:
        /* <DEDUP_REMOVED lines=21> */
.L_x_4455:
[----:B------:R-:W-:Y:S05]  /*32c0*/  BSYNC B0 ;  /* 0x0000000000007941 */ /* 0x000fea0003800000 */
.L_x_4454:
        /* <DEDUP_REMOVED lines=21> */
.L_x_4457:
[----:B------:R-:W-:Y:S05]  /*3420*/  BSYNC B0 ;  /* 0x0000000000007941 */ /* 0x000fea0003800000 */
.L_x_4456:
        /* <DEDUP_REMOVED lines=70> */
.L_x_4464:
[----:B------:R-:W-:Y:S05]  /*3890*/  BSYNC B0 ;  /* 0x0000000000007941 */ /* 0x000fea0003800000 */
.L_x_4463:
        /* <DEDUP_REMOVED lines=55> */
.L_x_4466:
[----:B------:R-:W-:Y:S05]  /*3c10*/  BSYNC B0 ;  /* 0x0000000000007941 */ /* 0x000fea0003800000 */
.L_x_4465:
        /* <DEDUP_REMOVED lines=55> */
.L_x_4468:
[----:B------:R-:W-:Y:S05]  /*3f90*/  BSYNC B0 ;  /* 0x0000000000007941 */ /* 0x000fea0003800000 */
.L_x_4467:
        /* <DEDUP_REMOVED lines=54> */
.L_x_4462:
[----:B------:R-:W-:Y:S05]  /*4300*/  BSYNC B1 ;  /* 0x0000000000017941 */ /* 0x000fea0003800000 */
.L_x_4461:
        /* <DEDUP_REMOVED lines=67> */
.L_x_4472:
[----:B------:R-:W-:Y:S05]  /*4740*/  BSYNC B0 ;  /* 0x0000000000007941 */ /* 0x000fea0003800000 */
.L_x_4471:
        /* <DEDUP_REMOVED lines=57> */
.L_x_4474:
[----:B------:R-:W-:Y:S05]  /*4ae0*/  BSYNC B0 ;  /* 0x0000000000007941 */ /* 0x000fea0003800000 */
.L_x_4473:
        /* <DEDUP_REMOVED lines=57> */
.L_x_4476:
[----:B------:R-:W-:Y:S05]  /*4e80*/  BSYNC B0 ;  /* 0x0000000000007941 */ /* 0x000fea0003800000 */
.L_x_4475:
        /* <DEDUP_REMOVED lines=56> */
.L_x_4470:
[----:B------:R-:W-:Y:S05]  /*5210*/  BSYNC B1 ;  /* 0x0000000000017941 */ /* 0x000fea0003800000 */
.L_x_4469:
        /* <DEDUP_REMOVED lines=67> */
.L_x_4480:
[----:B------:R-:W-:Y:S05]  /*5650*/  BSYNC B0 ;  /* 0x0000000000007941 */ /* 0x000fea0003800000 */
.L_x_4479:
        /* <DEDUP_REMOVED lines=57> */
.L_x_4482:
[----:B------:R-:W-:Y:S05]  /*59f0*/  BSYNC B0 ;  /* 0x0000000000007941 */ /* 0x000fea0003800000 */
.L_x_4481:
        /* <DEDUP_REMOVED lines=57> */
.L_x_4484:
[----:B------:R-:W-:Y:S05]  /*5d90*/  BSYNC B0 ;  /* 0x0000000000007941 */ /* 0x000fea0003800000 */
.L_x_4483:
        /* <DEDUP_REMOVED lines=56> */
.L_x_4478:
[----:B------:R-:W-:Y:S05]  /*6120*/  BSYNC B1 ;  /* 0x0000000000017941 */ /* 0x000fea0003800000 */
.L_x_4477:
        /* <DEDUP_REMOVED lines=71> */
.L_x_4488:
[----:B------:R-:W-:Y:S05]  /*65a0*/  BSYNC B0 ;  /* 0x0000000000007941 */ /* 0x000fea0003800000 */
.L_x_4487:
        /* <DEDUP_REMOVED lines=57> */
.L_x_4490:
[----:B------:R-:W-:Y:S05]  /*6940*/  BSYNC B0 ;  /* 0x0000000000007941 */ /* 0x000fea0003800000 */
.L_x_4489:
        /* <DEDUP_REMOVED lines=57> */
.L_x_4492:
[----:B------:R-:W-:Y:S05]  /*6ce0*/  BSYNC B0 ;  /* 0x0000000000007941 */ /* 0x000fea0003800000 */
.L_x_4491:
        /* <DEDUP_REMOVED lines=56> */
.L_x_4486:
[----:B------:R-:W-:Y:S05]  /*7070*/  BSYNC B1 ;  /* 0x0000000000017941 */ /* 0x000fea0003800000 */
.L_x_4485:
[----:B------:R-:W2:Y:S02]  /*7080*/  LD.E R0, [R14.64+0xd0] ;  /* 0x0000d0060e007980 */ /* 0x000ea4000c101900 */
[----:B--2---:R-:W-:Y:S05]  /*7090*/  IMAD.U32 R0, R0, -0x20, RZ ;  /* 0xffffffe000007824 */ /* 0x004fea00078e00ff */
[C---:B------:R-:W-:Y:S02]  /*70a0*/  LEA R20, P1, R0.reuse, R20, 0x1 ;  /* 0x0000001400147211 */ /* 0x040fe400078208ff */
[C---:B------:R-:W-:Y:S02]  /*70b0*/  LEA R36, P0, R0.reuse, R36, 0x1 ;  /* 0x0000002400247211 */ /* 0x040fe400078008ff */
[C---:B------:R-:W-:Y:S02]  /*70c0*/  LEA.HI.X.SX32 R21, R0.reuse, R21, 0x1, P1 ;  /* 0x0000001500157211 */ /* 0x040fe400008f0eff */
[----:B------:R-:W-:Y:S01]  /*70d0*/  LEA.HI.X.SX32 R37, R0, R37, 0x1, P0 ;  /* 0x0000002500257211 */ /* 0x000fe200000f0eff */
[----:B------:R-:W-:-:S05]  /*70e0*/  BRA `(.L_x_4493) ;  /* 0x0000714000007947 */ /* 0x000fca0003800000 */
.L_x_4460:
        /* <DEDUP_REMOVED lines=101> */
.L_x_4499:
[----:B------:R-:W-:Y:S05]  /*7740*/  BSYNC B0 ;  /* 0x0000000000007941 */ /* 0x000fea0003800000 */
.L_x_4498:
[----:B-----5:R2:W-:Y:S02]  /*7750*/  ST.E.128 [R118.64], R28 ;  /* 0x0000001c76007985 */ /* 0x0205e4000c101d06 */
.L_x_4497:
[----:B------:R-:W-:Y:S05]  /*7760*/  BSYNC B1 ;  /* 0x0000000000017941 */ /* 0x000fea0003800000 */
.L_x_4496:
        /* <DEDUP_REMOVED lines=99> */
.L_x_4503:
[----:B------:R-:W-:Y:S05]  /*7da0*/  BSYNC B0 ;  /* 0x0000000000007941 */ /* 0x000fea0003800000 */
.L_x_4502:
[----:B-----5:R2:W-:Y:S02]  /*7db0*/  ST.E.128 [R118.64+0x80], R28 ;  /* 0x0000801c76007985 */ /* 0x0205e4000c101d06 */
.L_x_4501:
[----:B------:R-:W-:Y:S05]  /*7dc0*/  BSYNC B1 ;  /* 0x0000000000017941 */ /* 0x000fea0003800000 */
.L_x_4500:
        /* <DEDUP_REMOVED lines=99> */
.L_x_4507:
[----:B------:R-:W-:Y:S05]  /*8400*/  BSYNC B0 ;  /* 0x0000000000007941 */ /* 0x000fea0003800000 */
.L_x_4506:
[----:B-----5:R2:W-:Y:S02]  /*8410*/  ST.E.128 [R118.64+0x100], R28 ;  /* 0x0001001c76007985 */ /* 0x0205e4000c101d06 */
.L_x_4505:
[----:B------:R-:W-:Y:S05]  /*8420*/  BSYNC B1 ;  /* 0x0000000000017941 */ /* 0x000fea0003800000 */
.L_x_4504:
        /* <DEDUP_REMOVED lines=98> */
.L_x_4509:
[----:B------:R-:W-:Y:S05]  /*8a50*/  BSYNC B0 ;  /* 0x0000000000007941 */ /* 0x000fea0003800000 */
.L_x_4508:
[----:B-----5:R2:W-:Y:S02]  /*8a60*/  ST.E.128 [R118.64+0x180], R28 ;  /* 0x0001801c76007985 */ /* 0x0205e4000c101d06 */
.L_x_4495:
[----:B------:R-:W-:Y:S05]  /*8a70*/  BSYNC B2 ;  /* 0x0000000000027941 */ /* 0x000fea0003800000 */
.L_x_4494:
        /* <DEDUP_REMOVED lines=104> */
.L_x_4515:
[----:B------:R-:W-:Y:S05]  /*9100*/  BSYNC B0 ;  /* 0x0000000000007941 */ /* 0x000fea0003800000 */
.L_x_4514:
[C---:B------:R-:W-:Y:S04]  /*9110*/  LEA R2, P0, R233.reuse, R118, 0x1 ;  /* 0x00000076e9027211 */ /* 0x040fe800078008ff */
[----:B------:R-:W-:Y:S05]  /*9120*/  LEA.HI.X R3, R233, R119, R234, 0x1, P0 ;  /* 0x00000077e9037211 */ /* 0x000fea00000f0cea */
[----:B-----5:R2:W-:Y:S04]  /*9130*/  ST.E.128 [R2.64], R28 ;  /* 0x0000001c02007985 */ /* 0x0205e8000c101d06 */
.L_x_4513:
[----:B------:R-:W-:Y:S05]  /*9140*/  BSYNC B1 ;  /* 0x0000000000017941 */ /* 0x000fea0003800000 */
.L_x_4512:
        /* <DEDUP_REMOVED lines=99> */
.L_x_4519:
[----:B------:R-:W-:Y:S05]  /*9780*/  BSYNC B0 ;  /* 0x0000000000007941 */ /* 0x000fea0003800000 */
.L_x_4518:
[C---:B------:R-:W-:Y:S04]  /*9790*/  LEA R2, P0, R78.reuse, R118, 0x1 ;  /* 0x000000764e027211 */ /* 0x040fe800078008ff */
[----:B------:R-:W-:Y:S05]  /*97a0*/  LEA.HI.X R3, R78, R119, R77, 0x1, P0 ;  /* 0x000000774e037211 */ /* 0x000fea00000f0c4d */
[----:B-----5:R2:W-:Y:S04]  /*97b0*/  ST.E.128 [R2.64], R28 ;  /* 0x0000001c02007985 */ /* 0x0205e8000c101d06 */
.L_x_4517:
[----:B------:R-:W-:Y:S05]  /*97c0*/  BSYNC B1 ;  /* 0x0000000000017941 */ /* 0x000fea0003800000 */
.L_x_4516:
        /* <DEDUP_REMOVED lines=99> */
.L_x_4523:
[----:B------:R-:W-:Y:S05]  /*9e00*/  BSYNC B0 ;  /* 0x0000000000007941 */ /* 0x000fea0003800000 */
.L_x_4522:
[C---:B------:R-:W-:Y:S04]  /*9e10*/  LEA R2, P0, R74.reuse, R118, 0x1 ;  /* 0x000000764a027211 */ /* 0x040fe800078008ff */
[----:B------:R-:W-:Y:S05]  /*9e20*/  LEA.HI.X R3, R74, R119, R73, 0x1, P0 ;  /* 0x000000774a037211 */ /* 0x000fea00000f0c49 */
[----:B-----5:R2:W-:Y:S04]  /*9e30*/  ST.E.128 [R2.64], R28 ;  /* 0x0000001c02007985 */ /* 0x0205e8000c101d06 */
.L_x_4521:
[----:B------:R-:W-:Y:S05]  /*9e40*/  BSYNC B1 ;  /* 0x0000000000017941 */ /* 0x000fea0003800000 */
.L_x_4520:
        /* <DEDUP_REMOVED lines=98> */
.L_x_4525:
[----:B------:R-:W-:Y:S05]  /*a470*/  BSYNC B0 ;  /* 0x0000000000007941 */ /* 0x000fea0003800000 */
.L_x_4524:
[C---:B------:R-:W-:Y:S04]  /*a480*/  LEA R2, P0, R68.reuse, R118, 0x1 ;  /* 0x0000007644027211 */ /* 0x040fe800078008ff */
[----:B------:R-:W-:Y:S05]  /*a490*/  LEA.HI.X R3, R68, R119, R67, 0x1, P0 ;  /* 0x0000007744037211 */ /* 0x000fea00000f0c43 */
[----:B-----5:R2:W-:Y:S04]  /*a4a0*/  ST.E.128 [R2.64], R28 ;  /* 0x0000001c02007985 */ /* 0x0205e8000c101d06 */
.L_x_4511:
[----:B------:R-:W-:Y:S05]  /*a4b0*/  BSYNC B2 ;  /* 0x0000000000027941 */ /* 0x000fea0003800000 */
.L_x_4510:
        /* <DEDUP_REMOVED lines=104> */
.L_x_4531:
[----:B------:R-:W-:Y:S05]  /*ab40*/  BSYNC B0 ;  /* 0x0000000000007941 */ /* 0x000fea0003800000 */
.L_x_4530:
[C---:B------:R-:W-:Y:S04]  /*ab50*/  LEA R2, P0, R79.reuse, R118, 0x1 ;  /* 0x000000764f027211 */ /* 0x040fe800078008ff */
[----:B------:R-:W-:Y:S05]  /*ab60*/  LEA.HI.X R3, R79, R119, R80, 0x1, P0 ;  /* 0x000000774f037211 */ /* 0x000fea00000f0c50 */
[----:B-----5:R2:W-:Y:S04]  /*ab70*/  ST.E.128 [R2.64], R28 ;  /* 0x0000001c02007985 */ /* 0x0205e8000c101d06 */
.L_x_4529:
[----:B------:R-:W-:Y:S05]  /*ab80*/  BSYNC B1 ;  /* 0x0000000000017941 */ /* 0x000fea0003800000 */
.L_x_4528:
        /* <DEDUP_REMOVED lines=99> */
.L_x_4535:
[----:B------:R-:W-:Y:S05]  /*b1c0*/  BSYNC B0 ;  /* 0x0000000000007941 */ /* 0x000fea0003800000 */
.L_x_4534:
[C---:B------:R-:W-:Y:S04]  /*b1d0*/  LEA R2, P0, R76.reuse, R118, 0x1 ;  /* 0x000000764c027211 */ /* 0x040fe800078008ff */
[----:B------:R-:W-:Y:S05]  /*b1e0*/  LEA.HI.X R3, R76, R119, R75, 0x1, P0 ;  /* 0x000000774c037211 */ /* 0x000fea00000f0c4b */
[----:B-----5:R2:W-:Y:S04]  /*b1f0*/  ST.E.128 [R2.64], R28 ;  /* 0x0000001c02007985 */ /* 0x0205e8000c101d06 */
.L_x_4533:
[----:B------:R-:W-:Y:S05]  /*b200*/  BSYNC B1 ;  /* 0x0000000000017941 */ /* 0x000fea0003800000 */
.L_x_4532:
        /* <DEDUP_REMOVED lines=99> */
.L_x_4539:
[----:B------:R-:W-:Y:S05]  /*b840*/  BSYNC B0 ;  /* 0x0000000000007941 */ /* 0x000fea0003800000 */
.L_x_4538:
[C---:B------:R-:W-:Y:S04]  /*b850*/  LEA R2, P0, R72.reuse, R118, 0x1 ;  /* 0x0000007648027211 */ /* 0x040fe800078008ff */
[----:B------:R-:W-:Y:S05]  /*b860*/  LEA.HI.X R3, R72, R119, R71, 0x1, P0 ;  /* 0x0000007748037211 */ /* 0x000fea00000f0c47 */
[----:B-----5:R2:W-:Y:S04]  /*b870*/  ST.E.128 [R2.64], R28 ;  /* 0x0000001c02007985 */ /* 0x0205e8000c101d06 */
.L_x_4537:
[----:B------:R-:W-:Y:S05]  /*b880*/  BSYNC B1 ;  /* 0x0000000000017941 */ /* 0x000fea0003800000 */
.L_x_4536:
        /* <DEDUP_REMOVED lines=98> */
.L_x_4541:
[----:B------:R-:W-:Y:S05]  /*beb0*/  BSYNC B0 ;  /* 0x0000000000007941 */ /* 0x000fea0003800000 */
.L_x_4540:
[C---:B------:R-:W-:Y:S04]  /*bec0*/  LEA R2, P0, R66.reuse, R118, 0x1 ;  /* 0x0000007642027211 */ /* 0x040fe800078008ff */
[----:B------:R-:W-:Y:S05]  /*bed0*/  LEA.HI.X R3, R66, R119, R65, 0x1, P0 ;  /* 0x0000007742037211 */ /* 0x000fea00000f0c41 */
[----:B-----5:R2:W-:Y:S04]  /*bee0*/  ST.E.128 [R2.64], R28 ;  /* 0x0000001c02007985 */ /* 0x0205e8000c101d06 */
.L_x_4527:
[----:B------:R-:W-:Y:S05]  /*bef0*/  BSYNC B2 ;  /* 0x0000000000027941 */ /* 0x000fea0003800000 */
.L_x_4526:
        /* <DEDUP_REMOVED lines=107> */
.L_x_4547:
[----:B------:R-:W-:Y:S05]  /*c5b0*/  BSYNC B0 ;  /* 0x0000000000007941 */ /* 0x000fea0003800000 */
.L_x_4546:
[----:B------:R-:W-:Y:S02]  /*c5c0*/  IMAD R0, R49, 0x60, RZ ;  /* 0x0000006031007824 */ /* 0x000fe400078e02ff */
[----:B------:R-:W-:Y:S05]  /*c5d0*/  IMAD.WIDE.U32 R2, R48, 0x60, R118 ;  /* 0x0000006030027825 */ /* 0x000fea00078e0076 */
[----:B------:R-:W-:Y:S05]  /*c5e0*/  IADD3 R3, R3, R0, RZ ;  /* 0x0000000003037210 */ /* 0x000fea0007ffe0ff */
[----:B-----5:R2:W-:Y:S02]  /*c5f0*/  ST.E.128 [R2.64], R28 ;  /* 0x0000001c02007985 */ /* 0x0205e4000c101d06 */
.L_x_4545:
[----:B------:R-:W-:Y:S05]  /*c600*/  BSYNC B1 ;  /* 0x0000000000017941 */ /* 0x000fea0003800000 */
.L_x_4544:
        /* <DEDUP_REMOVED lines=99> */
.L_x_4551:
[----:B------:R-:W-:Y:S05]  /*cc40*/  BSYNC B0 ;  /* 0x0000000000007941 */ /* 0x000fea0003800000 */
.L_x_4550:
[C---:B------:R-:W-:Y:S04]  /*cc50*/  LEA R2, P0, R70.reuse, R118, 0x1 ;  /* 0x0000007646027211 */ /* 0x040fe800078008ff */
[----:B------:R-:W-:Y:S05]  /*cc60*/  LEA.HI.X R3, R70, R119, R69, 0x1, P0 ;  /* 0x0000007746037211 */ /* 0x000fea00000f0c45 */
[----:B-----5:R2:W-:Y:S04]  /*cc70*/  ST.E.128 [R2.64], R28 ;  /* 0x0000001c02007985 */ /* 0x0205e8000c101d06 */
.L_x_4549:
[----:B------:R-:W-:Y:S05]  /*cc80*/  BSYNC B1 ;  /* 0x0000000000017941 */ /* 0x000fea0003800000 */
.L_x_4548:
        /* <DEDUP_REMOVED lines=99> */
.L_x_4555:
[----:B------:R-:W-:Y:S05]  /*d2c0*/  BSYNC B0 ;  /* 0x0000000000007941 */ /* 0x000fea0003800000 */
.L_x_4554:
[C---:B------:R-:W-:Y:S04]  /*d2d0*/  LEA R2, P0, R64.reuse, R118, 0x1 ;  /* 0x0000007640027211 */ /* 0x040fe800078008ff */
[----:B------:R-:W-:Y:S05]  /*d2e0*/  LEA.HI.X R3, R64, R119, R63, 0x1, P0 ;  /* 0x0000007740037211 */ /* 0x000fea00000f0c3f */
[----:B-----5:R2:W-:Y:S04]  /*d2f0*/  ST.E.128 [R2.64], R28 ;  /* 0x0000001c02007985 */ /* 0x0205e8000c101d06 */
.L_x_4553:
[----:B------:R-:W-:Y:S05]  /*d300*/  BSYNC B1 ;  /* 0x0000000000017941 */ /* 0x000fea0003800000 */
.L_x_4552:
        /* <DEDUP_REMOVED lines=99> */
.L_x_4557:
[----:B------:R-:W-:Y:S05]  /*d940*/  BSYNC B0 ;  /* 0x0000000000007941 */ /* 0x000fea0003800000 */
.L_x_4556:
[C---:B--2---:R-:W-:Y:S04]  /*d950*/  LEA R2, P0, R62.reuse, R118, 0x1 ;  /* 0x000000763e027211 */ /* 0x044fe800078008ff */
[----:B------:R-:W-:Y:S05]  /*d960*/  LEA.HI.X R3, R62, R119, R61, 0x1, P0 ;  /* 0x000000773e037211 */ /* 0x000fea00000f0c3d */
[----:B-----5:R2:W-:Y:S04]  /*d970*/  ST.E.128 [R2.64], R40 ;  /* 0x0000002802007985 */ /* 0x0205e8000c101d06 */
.L_x_4543:
[----:B------:R-:W-:Y:S05]  /*d980*/  BSYNC B2 ;  /* 0x0000000000027941 */ /* 0x000fea0003800000 */
.L_x_4542:
        /* <DEDUP_REMOVED lines=11> */
.L_x_4459:
        /* <DEDUP_REMOVED lines=22> */
.L_x_4559:
[----:B------:R-:W-:Y:S05]  /*dba0*/  BSYNC B0 ;  /* 0x0000000000007941 */ /* 0x000fea0003800000 */
.L_x_4558:
        /* <DEDUP_REMOVED lines=33> */
.L_x_4561:
[----:B------:R-:W-:Y:S05]  /*ddc0*/  BSYNC B0 ;  /* 0x0000000000007941 */ /* 0x000fea0003800000 */
.L_x_4560:
        /* <DEDUP_REMOVED lines=33> */
.L_x_4563:
[----:B------:R-:W-:Y:S05]  /*dfe0*/  BSYNC B0 ;  /* 0x0000000000007941 */ /* 0x000fea0003800000 */
.L_x_4562:
        /* <DEDUP_REMOVED lines=36> */
.L_x_4493:
[----:B------:R-:W-:Y:S05]  /*e230*/  BSYNC B3 ;  /* 0x0000000000037941 */ /* 0x000fea0003800000 */
.L_x_4458:
        /* <DEDUP_REMOVED lines=91> */
.L_x_4565:
        /* <DEDUP_REMOVED lines=10> */
.L_x_4566:
[----:B------:R-:W-:Y:S05]  /*e890*/  BSYNC B0 ;  /* 0x0000000000007941 */ /* 0x000fea0003800000 */
.L_x_4564:
[----:B------:R-:W-:Y:S04]  /*e8a0*/  IADD3 R12, R12, -0x1, RZ ;  /* 0xffffffff0c0c7810 */ /* 0x000fe80007ffe0ff */
[----:B------:R-:W-:Y:S11]  /*e8b0*/  ISETP.GT.AND P0, PT, R12, R81, PT ;  /* 0x000000510c00720c */ /* 0x000ff60003f04270 */
[----:B------:R-:W-:Y:S02]  /*e8c0*/  @!UPT UIADD3 URZ, URZ, URZ, URZ ;  /* 0x0000003f3f3ff290 */ /* 0x000fe4000fffe03f */
[----:B------:R-:W-:-:S05]  /*e8d0*/  @P0 BRA `(.L_x_4567) ;  /* 0xffff453000000947 */ /* 0x000fca000383ffff */
.L_x_4449:
        /* <DEDUP_REMOVED lines=9> */
[----:B------:R-:W2:Y:S04]  /*e970*/  LD.E.64 R2, [R14.64+0xf0] ;  /* 0x0000f0060e027980 */ /* 0x000ea8000c101b00 */
[----:B------:R1:W5:Y:S04]  /*e980*/  LD.E.64 R24, [R14.64+0x148] ;  /* 0x000148060e187980 */ /* 0x000368000c101b00 */
[----:B------:R1:W5:Y:S01]  /*e990*/  LD.E.64 R26, [R14.64+0x150] ;  /* 0x000150060e1a7980 */ /* 0x000362000c101b00 */
[----:B--2---:R-:W-:-:S04]  /*e9a0*/  ISETP.NE.U32.AND P1, PT, R2, RZ, PT ;  /* 0x000000ff0200720c */ /* 0x004fc80003f25070 */
[----:B------:R-:W-:-:S13]  /*e9b0*/  ISETP.NE.AND.EX P1, PT, R3, RZ, PT, P1 ;  /* 0x000000ff0300720c */ /* 0x000fda0003f25310 */
[----:B------:R-:W-:Y:S01]  /*e9c0*/  @P1 LEA R4, P0, R239, R2, 0x2 ;  /* 0x00000002ef041211 */ /* 0x000fe200078010ff */
[----:B------:R-:W-:-:S03]  /*e9d0*/  IMAD.MOV.U32 R2, RZ, RZ, RZ ;  /* 0x000000ffff027224 */ /* 0x000fc600078e00ff */
[----:B------:R-:W-:Y:S02]  /*e9e0*/  @P1 LEA.HI.X R5, R239, R3, R57, 0x2, P0 ;  /* 0x00000003ef051211 */ /* 0x000fe400000f1439 */
[----:B------:R1:W5:Y:S04]  /*e9f0*/  LD.E R3, [R14.64+0xc0] ;  /* 0x0000c0060e037980 */ /* 0x000368000c101900 */
[----:B------:R2:W3:Y:S04]  /*ea00*/  @P1 LD.E R2, [R4.64] ;  /* 0x0000000604021980 */ /* 0x0004e8000c101900 */
[----:B--2---:R-:W2:Y:S01]  /*ea10*/  LD.E.U8 R4, [R14.64+0x1b3] ;  /* 0x0001b3060e047980 */ /* 0x004ea2000c101100 */
[----:B------:R-:W-:-:S02]  /*ea20*/  IADD3 R6, P1, R6, R174, RZ ;  /* 0x000000ae06067210 */ /* 0x000fc40007f3e0ff */
[----:B------:R-:W-:Y:S01]  /*ea30*/  LEA R5, P0, R178, R174, 0x5 ;  /* 0x000000aeb2057211 */ /* 0x000fe200078028ff */
[----:B------:R-:W-:Y:S01]  /*ea40*/  IMAD.MOV.U32 R176, RZ, RZ, R174 ;  /* 0x000000ffffb07224 */ /* 0x000fe200078e00ae */
[-C--:B-----5:R-:W-:Y:S01]  /*ea50*/  LEA R28, P2, R174, R180.reuse, 0x1 ;  /* 0x000000b4ae1c7211 */ /* 0x0a0fe200078408ff */
[----:B------:R-:W-:Y:S01]  /*ea60*/  IMAD.X R12, R12, 0x1, R177, P1 ;  /* 0x000000010c0c7824 */ /* 0x000fe200008e06b1 */
[----:B------:R-:W-:Y:S01]  /*ea70*/  LEA.HI.X R8, R178, R177, R179, 0x5, P0 ;  /* 0x000000b1b2087211 */ /* 0x000fe200000f2cb3 */
[----:B------:R-:W-:Y:S01]  /*ea80*/  IMAD R7, R179, 0x30, RZ ;  /* 0x00000030b3077824 */ /* 0x000fe200078e02ff */
[-CC-:B------:R-:W-:Y:S01]  /*ea90*/  LEA.HI.X R29, R174, R181.reuse, R177.reuse, 0x1, P2 ;  /* 0x000000b5ae1d7211 */ /* 0x180fe200010f0cb1 */
[----:B------:R-:W-:Y:S01]  /*eaa0*/  IMAD.WIDE.U32 R176, R178, 0x30, R176 ;  /* 0x00000030b2b07825 */ /* 0x000fe200078e00b0 */
[CC--:B------:R-:W-:Y:S02]  /*eab0*/  LEA R38, P1, R6.reuse, R180.reuse, 0x1 ;  /* 0x000000b406267211 */ /* 0x0c0fe400078208ff */
[----:B------:R-:W-:Y:S01]  /*eac0*/  LEA R36, P0, R5, R180, 0x1 ;  /* 0x000000b405247211 */ /* 0x000fe200078008ff */
[----:B------:R-:W-:Y:S01]  /*ead0*/  IMAD.IADD R16, R241, 0x1, -R51 ;  /* 0x00000001f1107824 */ /* 0x000fe200078e0a33 */
[-C--:B------:R-:W-:Y:S01]  /*eae0*/  LEA.HI.X R39, R6, R181.reuse, R12, 0x1, P1 ;  /* 0x000000b506277211 */ /* 0x080fe200008f0c0c */
[----:B------:R-:W-:Y:S01]  /*eaf0*/  IMAD.IADD R7, R177, 0x1, R7 ;  /* 0x00000001b1077824 */ /* 0x000fe200078e0207 */
[----:B------:R-:W-:-:S02]  /*eb00*/  LEA.HI.X R37, R5, R181, R8, 0x1, P0 ;  /* 0x000000b505257211 */ /* 0x000fc400000f0c08 */
[----:B------:R-:W-:Y:S02]  /*eb10*/  ISETP.GE.AND P0, PT, R168, R16, PT ;  /* 0x00000010a800720c */ /* 0x000fe40003f06270 */
[C---:B------:R-:W-:Y:S02]  /*eb20*/  LEA R30, P1, R176.reuse, R180, 0x1 ;  /* 0x000000b4b01e7211 */ /* 0x040fe400078208ff */
[----:B------:R-:W-:Y:S02]  /*eb30*/  ISETP.GT.AND P0, PT, R45, -0x8, !P0 ;  /* 0xfffffff82d00780c */ /* 0x000fe40004704270 */
[----:B------:R-:W-:Y:S01]  /*eb40*/  LEA.HI.X R31, R176, R181, R7, 0x1, P1 ;  /* 0x000000b5b01f7211 */ /* 0x000fe200008f0c07 */
[----:B---3--:R-:W-:Y:S01]  /*eb50*/  IMAD.IADD R82, R82, 0x1, R2 ;  /* 0x0000000152527824 */ /* 0x008fe200078e0202 */
[----:B------:R-:W-:-:S04]  /*eb60*/  LEA.HI R2, R0, R0, RZ, 0x1 ;  /* 0x0000000000027211 */ /* 0x000fc800078f08ff */
[----:B------:R-:W-:-:S05]  /*eb70*/  SHF.R.S32.HI R2, RZ, 0x1, R2 ;  /* 0x00000001ff027819 */ /* 0x000fca0000011402 */
[----:B------:R-:W-:-:S05]  /*eb80*/  IMAD R82, R2, R82, RZ ;  /* 0x0000005202527224 */ /* 0x000fca00078e02ff */
[----:B------:R-:W-:Y:S02]  /*eb90*/  SHF.R.S32.HI R12, RZ, 0x1f, R82 ;  /* 0x0000001fff0c7819 */ /* 0x000fe40000011452 */
[----:B--2---:R-:W-:Y:S02]  /*eba0*/  ISETP.NE.AND P4, PT, R4, RZ, PT ;  /* 0x000000ff0400720c */ /* 0x004fe40003f85270 */
[-C--:B------:R-:W-:Y:S02]  /*ebb0*/  IADD3 R4, P3, R150, R82.reuse, RZ ;  /* 0x0000005296047210 */ /* 0x080fe40007f7e0ff */
[----:B------:R-:W-:Y:S01]  /*ebc0*/  IADD3 R8, P2, R18, R82, RZ ;  /* 0x0000005212087210 */ /* 0x000fe20007f5e0ff */
[----:B------:R-:W-:Y:S01]  /*ebd0*/  IMAD.MOV.U32 R13, RZ, RZ, R2 ;  /* 0x000000ffff0d7224 */ /* 0x000fe200078e0002 */
[----:B------:R-:W-:-:S03]  /*ebe0*/  LEA.HI.X.SX32 R150, R150, R12, 0x1, P3 ;  /* 0x0000000c96967211 */ /* 0x000fc600018f0eff */
[----:B------:R-:W-:-:S04]  /*ebf0*/  IMAD.X R12, R19, 0x1, R12, P2 ;  /* 0x00000001130c7824 */ /* 0x000fc800010e060c */
        /* <DEDUP_REMOVED lines=62> */
.L_x_4576:
[----:B------:R-:W-:Y:S05]  /*efe0*/  BSYNC B0 ;  /* 0x0000000000007941 */ /* 0x000fea0003800000 */
.L_x_4575:
[----:B-----5:R3:W-:Y:S02]  /*eff0*/  STS.128 [R243], R20 ;  /* 0x00000014f3007388 */ /* 0x0207e40000000c00 */
.L_x_4574:
[----:B------:R-:W-:Y:S05]  /*f000*/  BSYNC B1 ;  /* 0x0000000000017941 */ /* 0x000fea0003800000 */
.L_x_4573:
        /* <DEDUP_REMOVED lines=53> */
.L_x_4580:
[----:B------:R-:W-:Y:S05]  /*f360*/  BSYNC B0 ;  /* 0x0000000000007941 */ /* 0x000fea0003800000 */
.L_x_4579:
[----:B-----5:R1:W-:Y:S02]  /*f370*/  STS.128 [R243+0x2000], R20 ;  /* 0x00200014f3007388 */ /* 0x0203e40000000c00 */
.L_x_4578:
[----:B------:R-:W-:Y:S05]  /*f380*/  BSYNC B1 ;  /* 0x0000000000017941 */ /* 0x000fea0003800000 */
.L_x_4577:
        /* <DEDUP_REMOVED lines=53> */
.L_x_4584:
[----:B------:R-:W-:Y:S05]  /*f6e0*/  BSYNC B0 ;  /* 0x0000000000007941 */ /* 0x000fea0003800000 */
.L_x_4583:
[----:B-----5:R3:W-:Y:S02]  /*f6f0*/  STS.128 [R243+0x4000], R20 ;  /* 0x00400014f3007388 */ /* 0x0207e40000000c00 */
.L_x_4582:
[----:B------:R-:W-:Y:S05]  /*f700*/  BSYNC B1 ;  /* 0x0000000000017941 */ /* 0x000fea0003800000 */
.L_x_4581:
        /* <DEDUP_REMOVED lines=52> */
.L_x_4586:
[----:B------:R-:W-:Y:S05]  /*fa50*/  BSYNC B0 ;  /* 0x0000000000007941 */ /* 0x000fea0003800000 */
.L_x_4585:
[----:B-----5:R3:W-:Y:S02]  /*fa60*/  STS.128 [R243+0x6000], R20 ;  /* 0x00600014f3007388 */ /* 0x0207e40000000c00 */
.L_x_4572:
[----:B------:R-:W-:Y:S05]  /*fa70*/  BSYNC B2 ;  /* 0x0000000000027941 */ /* 0x000fea0003800000 */
.L_x_4571:
        /* <DEDUP_REMOVED lines=58> */
.L_x_4592:
[----:B------:R-:W-:Y:S05]  /*fe20*/  BSYNC B0 ;  /* 0x0000000000007941 */ /* 0x000fea0003800000 */
.L_x_4591:
[----:B-----5:R3:W-:Y:S02]  /*fe30*/  STS.128 [R243+0x800], R20 ;  /* 0x00080014f3007388 */ /* 0x0207e40000000c00 */
.L_x_4590:
[----:B------:R-:W-:Y:S05]  /*fe40*/  BSYNC B1 ;  /* 0x0000000000017941 */ /* 0x000fea0003800000 */
.L_x_4589:
        /* <DEDUP_REMOVED lines=53> */
.L_x_4596:
[----:B------:R-:W-:Y:S05]  /*101a0*/  BSYNC B0 ;  /* 0x0000000000007941 */ /* 0x000fea0003800000 */
.L_x_4595:
[----:B-----5:R1:W-:Y:S02]  /*101b0*/  STS.128 [R243+0x2800], R20 ;  /* 0x00280014f3007388 */ /* 0x0203e40000000c00 */
.L_x_4594:
[----:B------:R-:W-:Y:S05]  /*101c0*/  BSYNC B1 ;  /* 0x0000000000017941 */ /* 0x000fea0003800000 */
.L_x_4593:
        /* <DEDUP_REMOVED lines=53> */
.L_x_4600:
[----:B------:R-:W-:Y:S05]  /*10520*/  BSYNC B0 ;  /* 0x0000000000007941 */ /* 0x000fea0003800000 */
.L_x_4599:
[----:B-----5:R3:W-:Y:S02]  /*10530*/  STS.128 [R243+0x4800], R20 ;  /* 0x00480014f3007388 */ /* 0x0207e40000000c00 */
.L_x_4598:
[----:B------:R-:W-:Y:S05]  /*10540*/  BSYNC B1 ;  /* 0x0000000000017941 */ /* 0x000fea0003800000 */
.L_x_4597:
        /* <DEDUP_REMOVED lines=16> */
[----:B-1----:R-:W-:Y:S02]  /*10650*/  HADD2.F32 R38, -RZ, R2.H0_H0 ;  /* 0x20000002ff267230 */ /* 0x002fe40000004100 */
        /* <DEDUP_REMOVED lines=35> */
.L_x_4602:
[----:B------:R-:W-:Y:S05]  /*10890*/  BSYNC B0 ;  /* 0x0000000000007941 */ /* 0x000fea0003800000 */
.L_x_4601:
[----:B-----5:R3:W-:Y:S02]  /*108a0*/  STS.128 [R243+0x6800], R20 ;  /* 0x00680014f3007388 */ /* 0x0207e40000000c00 */
.L_x_4588:
[----:B------:R-:W-:Y:S05]  /*108b0*/  BSYNC B2 ;  /* 0x0000000000027941 */ /* 0x000fea0003800000 */
.L_x_4587:
        /* <DEDUP_REMOVED lines=58> */
.L_x_4608:
[----:B------:R-:W-:Y:S05]  /*10c60*/  BSYNC B0 ;  /* 0x0000000000007941 */ /* 0x000fea0003800000 */
.L_x_4607:
[----:B-----5:R3:W-:Y:S02]  /*10c70*/  STS.128 [R243+0x1000], R20 ;  /* 0x00100014f3007388 */ /* 0x0207e40000000c00 */
.L_x_4606:
[----:B------:R-:W-:Y:S05]  /*10c80*/  BSYNC B1 ;  /* 0x0000000000017941 */ /* 0x000fea0003800000 */
.L_x_4605:
        /* <DEDUP_REMOVED lines=53> */
.L_x_4612:
[----:B------:R-:W-:Y:S05]  /*10fe0*/  BSYNC B0 ;  /* 0x0000000000007941 */ /* 0x000fea0003800000 */
.L_x_4611:
[----:B-----5:R3:W-:Y:S02]  /*10ff0*/  STS.128 [R243+0x3000], R20 ;  /* 0x00300014f3007388 */ /* 0x0207e40000000c00 */
.L_x_4610:
[----:B------:R-:W-:Y:S05]  /*11000*/  BSYNC B1 ;  /* 0x0000000000017941 */ /* 0x000fea0003800000 */
.L_x_4609:
        /* <DEDUP_REMOVED lines=53> */
.L_x_4616:
[----:B------:R-:W-:Y:S05]  /*11360*/  BSYNC B0 ;  /* 0x0000000000007941 */ /* 0x000fea0003800000 */
.L_x_4615:
[----:B-----5:R3:W-:Y:S02]  /*11370*/  STS.128 [R243+0x5000], R20 ;  /* 0x00500014f3007388 */ /* 0x0207e40000000c00 */
.L_x_4614:
[----:B------:R-:W-:Y:S05]  /*11380*/  BSYNC B1 ;  /* 0x0000000000017941 */ /* 0x000fea0003800000 */
.L_x_4613:
        /* <DEDUP_REMOVED lines=53> */
.L_x_4618:
[----:B------:R-:W-:Y:S05]  /*116e0*/  BSYNC B0 ;  /* 0x0000000000007941 */ /* 0x000fea0003800000 */
.L_x_4617:
[----:B-----5:R1:W-:Y:S02]  /*116f0*/  STS.128 [R243+0x7000], R36 ;  /* 0x00700024f3007388 */ /* 0x0203e40000000c00 */
.L_x_4604:
[----:B------:R-:W-:Y:S05]  /*11700*/  BSYNC B2 ;  /* 0x0000000000027941 */ /* 0x000fea0003800000 */
.L_x_4603:
        /* <DEDUP_REMOVED lines=58> */
.L_x_4623:
[----:B------:R-:W-:Y:S05]  /*11ab0*/  BSYNC B0 ;  /* 0x0000000000007941 */ /* 0x000fea0003800000 */
.L_x_4622:
[----:B-----5:R3:W-:Y:S02]  /*11ac0*/  STS.128 [R243+0x1800], R20 ;  /* 0x00180014f3007388 */ /* 0x0207e40000000c00 */
.L_x_4621:
[----:B------:R-:W-:Y:S05]  /*11ad0*/  BSYNC B1 ;  /* 0x0000000000017941 */ /* 0x000fea0003800000 */
.L_x_4620:
        /* <DEDUP_REMOVED lines=53> */
.L_x_4627:
[----:B------:R-:W-:Y:S05]  /*11e30*/  BSYNC B0 ;  /* 0x0000000000007941 */ /* 0x000fea0003800000 */
.L_x_4626:
[----:B-----5:R1:W-:Y:S02]  /*11e40*/  STS.128 [R243+0x3800], R16 ;  /* 0x00380010f3007388 */ /* 0x0203e40000000c00 */
.L_x_4625:
[----:B------:R-:W-:Y:S05]  /*11e50*/  BSYNC B1 ;  /* 0x0000000000017941 */ /* 0x000fea0003800000 */
.L_x_4624:
        /* <DEDUP_REMOVED lines=53> */
.L_x_4631:
[----:B------:R-:W-:Y:S05]  /*121b0*/  BSYNC B0 ;  /* 0x0000000000007941 */ /* 0x000fea0003800000 */
.L_x_4630:
[----:B-----5:R1:W-:Y:S02]  /*121c0*/  STS.128 [R243+0x5800], R16 ;  /* 0x00580010f3007388 */ /* 0x0203e40000000c00 */
.L_x_4629:
[----:B------:R-:W-:Y:S05]  /*121d0*/  BSYNC B1 ;  /* 0x0000000000017941 */ /* 0x000fea0003800000 */
.L_x_4628:
        /* <DEDUP_REMOVED lines=9> */
[----:B-----5:R-:W-:Y:S02]  /*12270*/  MOV R7, R17 ;  /* 0x0000001100077202 */ /* 0x020fe40000000f00 */
[----:B------:R-:W-:Y:S02]  /*12280*/  MOV R0, R19 ;  /* 0x0000001300007202 */ /* 0x000fe40000000f00 */
[----:B------:R-:W-:Y:S01]  /*12290*/  MOV R6, R16 ;  /* 0x0000001000067202 */ /* 0x000fe20000000f00 */
[----:B------:R-:W-:-:S02]  /*122a0*/  HADD2.F32 R16, -RZ, R7.H1_H1 ;  /* 0x30000007ff107230 */ /* 0x000fc40000004100 */
[--C-:B------:R-:W-:Y:S02]  /*122b0*/  HADD2.F32 R11, -RZ, R0.reuse.H1_H1 ;  /* 0x30000000ff0b7230 */ /* 0x100fe40000004100 */
[----:B-1----:R-:W-:Y:S01]  /*122c0*/  HADD2.F32 R13, -RZ, R7.H0_H0 ;  /* 0x20000007ff0d7230 */ /* 0x002fe20000004100 */
[----:B------:R-:W-:Y:S01]  /*122d0*/  MOV R12, R18 ;  /* 0x00000012000c7202 */ /* 0x000fe20000000f00 */
        /* <DEDUP_REMOVED lines=37> */
.L_x_4633:
[----:B------:R-:W-:Y:S05]  /*12530*/  BSYNC B0 ;  /* 0x0000000000007941 */ /* 0x000fea0003800000 */
.L_x_4632:
[----:B-----5:R1:W-:Y:S01]  /*12540*/  STS.128 [R243+0x7800], R16 ;  /* 0x00780010f3007388 */ /* 0x0203e20000000c00 */
[----:B------:R-:W-:Y:S05]  /*12550*/  BRA `(.L_x_4619) ;  /* 0x00006e4000007947 */ /* 0x000fea0003800000 */
.L_x_4570:
        /* <DEDUP_REMOVED lines=22> */
[----:B------:R-:W-:-:S03]  /*126c0*/  @P0 IADD3 R17, -R2, RZ, RZ ;  /* 0x000000ff02110210 */ /* 0x000fc60007ffe1ff */
[----:B--2---:R4:W2:Y:S02]  /*126d0*/  LD.E.128 R4, [R20.64] ;  /* 0x0000000614047980 */ /* 0x0048a4000c101d00 */
[----:B----4-:R-:W-:-:S04]  /*126e0*/  IADD3 R20, P1, R17, R8, RZ ;  /* 0x0000000811147210 */ /* 0x010fc80007f3e0ff */
[----:B------:R-:W-:Y:S02]  /*126f0*/  LEA.HI.X.SX32 R17, R17, R12, 0x1, P1 ;  /* 0x0000000c11117211 */ /* 0x000fe400008f0eff */
[----:B------:R-:W-:-:S04]  /*12700*/  LEA R22, P1, R20, R24, 0x1 ;  /* 0x0000001814167211 */ /* 0x000fc800078208ff */
[----:B------:R-:W-:-:S06]  /*12710*/  LEA.HI.X R23, R20, R25, R17, 0x1, P1 ;  /* 0x0000001914177211 */ /* 0x000fcc00008f0c11 */
[----:B------:R-:W4:Y:S01]  /*12720*/  LD.E.128 R20, [R22.64] ;  /* 0x0000000616147980 */ /* 0x000f22000c101d00 */
[----:B-----5:R-:W-:Y:S01]  /*12730*/  MOV R17, R61 ;  /* 0x0000003d00117202 */ /* 0x020fe20000000f00 */
[----:B------:R-:W-:Y:S01]  /*12740*/  IMAD.MOV.U32 R44, RZ, RZ, R60 ;  /* 0x000000ffff2c7224 */ /* 0x000fe200078e003c */
[----:B------:R-:W-:Y:S02]  /*12750*/  MOV R32, R63 ;  /* 0x0000003f00207202 */ /* 0x000fe40000000f00 */
[----:B------:R-:W-:Y:S02]  /*12760*/  MOV R54, R62 ;  /* 0x0000003e00367202 */ /* 0x000fe40000000f00 */
[----:B---3--:R-:W-:Y:S01]  /*12770*/  MOV R55, R41 ;  /* 0x0000002900377202 */ /* 0x008fe20000000f00 */
[----:B------:R-:W-:Y:S01]  /*12780*/  IMAD.MOV.U32 R41, RZ, RZ, R42 ;  /* 0x000000ffff297224 */ /* 0x000fe200078e002a */
[--C-:B--2---:R-:W-:Y:S02]  /*12790*/  HADD2.F32 R42, -RZ, R5.reuse.H0_H0 ;  /* 0x20000005ff2a7230 */ /* 0x104fe40000004100 */
        /* <DEDUP_REMOVED lines=30> */
[--C-:B----4-:R-:W-:Y:S01]  /*12980*/  HADD2.F32 R7, -RZ, R21.reuse.H0_H0 ;  /* 0x20000015ff077230 */ /* 0x110fe20000004100 */
[----:B------:R-:W-:Y:S01]  /*12990*/  @!P0 FADD.FTZ R56, -R56, -RZ ;  /* 0x800000ff38388221 */ /* 0x000fe20000010100 */
[----:B------:R-:W-:Y:S01]  /*129a0*/  HADD2.F32 R41, -RZ, R21.H1_H1 ;  /* 0x30000015ff297230 */ /* 0x000fe20000004100 */
[----:B------:R-:W-:Y:S01]  /*129b0*/  FMUL.FTZ R60, R60, R42 ;  /* 0x0000002a3c3c7220 */ /* 0x000fe20000410000 */
[----:B------:R-:W-:-:S02]  /*129c0*/  HADD2.F32 R17, -RZ, R32.H0_H0 ;  /* 0x20000020ff117230 */ /* 0x000fc40000004100 */
[----:B------:R-:W-:Y:S01]  /*129d0*/  HADD2.F32 R21, -RZ, R23.H0_H0 ;  /* 0x20000017ff157230 */ /* 0x000fe20000004100 */
[----:B------:R-:W-:Y:S01]  /*129e0*/  FMUL.FTZ R61, R61, R56 ;  /* 0x000000383d3d7220 */ /* 0x000fe20000410000 */
[--C-:B------:R-:W-:Y:S01]  /*129f0*/  HADD2.F32 R42, -RZ, R20.reuse.H0_H0 ;  /* 0x20000014ff2a7230 */ /* 0x100fe20000004100 */
[----:B------:R-:W-:Y:S01]  /*12a00*/  FFMA.FTZ R5, R5, R7, R60 ;  /* 0x0000000705057223 */ /* 0x000fe2000001003c */
[----:B------:R-:W-:Y:S01]  /*12a10*/  HADD2.F32 R56, -RZ, R20.H1_H1 ;  /* 0x30000014ff387230 */ /* 0x000fe20000004100 */
[----:B------:R-:W-:Y:S01]  /*12a20*/  FFMA.FTZ R17, R17, R21, R55 ;  /* 0x0000001511117223 */ /* 0x000fe20000010037 */
[----:B------:R-:W-:Y:S02]  /*12a30*/  HADD2.F32 R20, -RZ, R22.H0_H0 ;  /* 0x20000016ff147230 */ /* 0x000fe40000004100 */
[----:B------:R-:W-:Y:S02]  /*12a40*/  HADD2.F32 R7, -RZ, R44.H0_H0 ;  /* 0x2000002cff077230 */ /* 0x000fe40000004100 */
[----:B------:R-:W-:-:S02]  /*12a50*/  HADD2.F32 R21, -RZ, R54.H0_H0 ;  /* 0x20000036ff157230 */ /* 0x000fc40000004100 */
[----:B------:R-:W-:Y:S02]  /*12a60*/  HADD2.F32 R23, -RZ, R23.H1_H1 ;  /* 0x30000017ff177230 */ /* 0x000fe40000004100 */
        /* <DEDUP_REMOVED lines=18> */
.L_x_4639:
[----:B------:R-:W-:Y:S05]  /*12b90*/  BSYNC B0 ;  /* 0x0000000000007941 */ /* 0x000fea0003800000 */
.L_x_4638:
[----:B-----5:R3:W-:Y:S02]  /*12ba0*/  STS.128 [R243], R60 ;  /* 0x0000003cf3007388 */ /* 0x0207e40000000c00 */
.L_x_4637:
[----:B------:R-:W-:Y:S05]  /*12bb0*/  BSYNC B1 ;  /* 0x0000000000017941 */ /* 0x000fea0003800000 */
.L_x_4636:
        /* <DEDUP_REMOVED lines=20> */
[----:B------:R-:W-:-:S03]  /*12d00*/  @P0 IADD3 R17, -R2, RZ, RZ ;  /* 0x000000ff02110210 */ /* 0x000fc60007ffe1ff */
[----:B---3--:R1:W3:Y:S02]  /*12d10*/  LD.E.128 R4, [R20.64+0x80] ;  /* 0x0000800614047980 */ /* 0x0082e4000c101d00 */
[----:B-1----:R-:W-:-:S04]  /*12d20*/  IADD3 R20, P1, R17, R8, RZ ;  /* 0x0000000811147210 */ /* 0x002fc80007f3e0ff */
[----:B------:R-:W-:Y:S02]  /*12d30*/  LEA.HI.X.SX32 R17, R17, R12, 0x1, P1 ;  /* 0x0000000c11117211 */ /* 0x000fe400008f0eff */
[----:B------:R-:W-:-:S04]  /*12d40*/  LEA R22, P1, R20, R24, 0x1 ;  /* 0x0000001814167211 */ /* 0x000fc800078208ff */
[----:B------:R-:W-:-:S06]  /*12d50*/  LEA.HI.X R23, R20, R25, R17, 0x1, P1 ;  /* 0x0000001914177211 */ /* 0x000fcc00008f0c11 */
[----:B----4-:R-:W4:Y:S01]  /*12d60*/  LD.E.128 R20, [R22.64+0x80] ;  /* 0x0000800616147980 */ /* 0x010f22000c101d00 */
        /* <DEDUP_REMOVED lines=70> */
.L_x_4643:
[----:B------:R-:W-:Y:S05]  /*131d0*/  BSYNC B0 ;  /* 0x0000000000007941 */ /* 0x000fea0003800000 */
.L_x_4642:
[----:B-----5:R1:W-:Y:S02]  /*131e0*/  STS.128 [R243+0x2000], R60 ;  /* 0x0020003cf3007388 */ /* 0x0203e40000000c00 */
.L_x_4641:
[----:B------:R-:W-:Y:S05]  /*131f0*/  BSYNC B1 ;  /* 0x0000000000017941 */ /* 0x000fea0003800000 */
.L_x_4640:
        /* <DEDUP_REMOVED lines=20> */
[----:B------:R-:W-:-:S03]  /*13340*/  @P0 IADD3 R17, -R2, RZ, RZ ;  /* 0x000000ff02110210 */ /* 0x000fc60007ffe1ff */
[----:B--2---:R1:W2:Y:S02]  /*13350*/  LD.E.128 R4, [R20.64+0x100] ;  /* 0x0001000614047980 */ /* 0x0042a4000c101d00 */
        /* <DEDUP_REMOVED lines=75> */
.L_x_4647:
[----:B------:R-:W-:Y:S05]  /*13810*/  BSYNC B0 ;  /* 0x0000000000007941 */ /* 0x000fea0003800000 */
.L_x_4646:
[----:B-----5:R3:W-:Y:S02]  /*13820*/  STS.128 [R243+0x4000], R60 ;  /* 0x0040003cf3007388 */ /* 0x0207e40000000c00 */
.L_x_4645:
[----:B------:R-:W-:Y:S05]  /*13830*/  BSYNC B1 ;  /* 0x0000000000017941 */ /* 0x000fea0003800000 */
.L_x_4644:
        /* <DEDUP_REMOVED lines=63> */
[--C-:B----4-:R-:W-:Y:S01]  /*13c30*/  HADD2.F32 R29, -RZ, R20.reuse.H0_H0 ;  /* 0x20000014ff1d7230 */ /* 0x110fe20000004100 */
[----:B------:R-:W-:Y:S01]  /*13c40*/  @!P0 FADD.FTZ R55, -R55, -RZ ;  /* 0x800000ff37378221 */ /* 0x000fe20000010100 */
[----:B------:R-:W-:-:S02]  /*13c50*/  HADD2.F32 R43, -RZ, R20.H1_H1 ;  /* 0x30000014ff2b7230 */ /* 0x000fc40000004100 */
[----:B------:R-:W-:Y:S02]  /*13c60*/  HADD2.F32 R40, -RZ, R17.H0_H0 ;  /* 0x20000011ff287230 */ /* 0x000fe40000004100 */
        /* <DEDUP_REMOVED lines=29> */
.L_x_4649:
[----:B------:R-:W-:Y:S05]  /*13e40*/  BSYNC B0 ;  /* 0x0000000000007941 */ /* 0x000fea0003800000 */
.L_x_4648:
[----:B-----5:R3:W-:Y:S02]  /*13e50*/  STS.128 [R243+0x6000], R60 ;  /* 0x0060003cf3007388 */ /* 0x0207e40000000c00 */
.L_x_4635:
[----:B------:R-:W-:Y:S05]  /*13e60*/  BSYNC B2 ;  /* 0x0000000000027941 */ /* 0x000fea0003800000 */
.L_x_4634:
        /* <DEDUP_REMOVED lines=27> */
[----:B-1----:R-:W-:-:S04]  /*14020*/  IADD3 R20, P1, R17, R8, RZ ;  /* 0x0000000811147210 */ /* 0x002fc80007f3e0ff */
        /* <DEDUP_REMOVED lines=74> */
.L_x_4655:
[----:B------:R-:W-:Y:S05]  /*144d0*/  BSYNC B0 ;  /* 0x0000000000007941 */ /* 0x000fea0003800000 */
.L_x_4654:
[----:B-----5:R3:W-:Y:S02]  /*144e0*/  STS.128 [R243+0x800], R60 ;  /* 0x0008003cf3007388 */ /* 0x0207e40000000c00 */
.L_x_4653:
[----:B------:R-:W-:Y:S05]  /*144f0*/  BSYNC B1 ;  /* 0x0000000000017941 */ /* 0x000fea0003800000 */
.L_x_4652:
        /* <DEDUP_REMOVED lines=97> */
.L_x_4659:
[----:B------:R-:W-:Y:S05]  /*14b10*/  BSYNC B0 ;  /* 0x0000000000007941 */ /* 0x000fea0003800000 */
.L_x_4658:
[----:B-----5:R1:W-:Y:S02]  /*14b20*/  STS.128 [R243+0x2800], R60 ;  /* 0x0028003cf3007388 */ /* 0x0203e40000000c00 */
.L_x_4657:
[----:B------:R-:W-:Y:S05]  /*14b30*/  BSYNC B1 ;  /* 0x0000000000017941 */ /* 0x000fea0003800000 */
.L_x_4656:
        /* <DEDUP_REMOVED lines=97> */
.L_x_4663:
[----:B------:R-:W-:Y:S05]  /*15150*/  BSYNC B0 ;  /* 0x0000000000007941 */ /* 0x000fea0003800000 */
.L_x_4662:
[----:B-----5:R3:W-:Y:S02]  /*15160*/  STS.128 [R243+0x4800], R60 ;  /* 0x0048003cf3007388 */ /* 0x0207e40000000c00 */
.L_x_4661:
[----:B------:R-:W-:Y:S05]  /*15170*/  BSYNC B1 ;  /* 0x0000000000017941 */ /* 0x000fea0003800000 */
.L_x_4660:
        /* <DEDUP_REMOVED lines=18> */
[----:B------:R-:W-:Y:S01]  /*152a0*/  LEA.HI.X R21, R5, R27, R4, 0x1, P1 ;  /* 0x0000001b05157211 */ /* 0x000fe200008f0c04 */
[----:B------:R-:W-:-:S04]  /*152b0*/  @P0 IMAD.MOV R17, RZ, RZ, -R2 ;  /* 0x000000ffff110224 */ /* 0x000fc800078e0a02 */
        /* <DEDUP_REMOVED lines=78> */
.L_x_4665:
[----:B------:R-:W-:Y:S05]  /*157a0*/  BSYNC B0 ;  /* 0x0000000000007941 */ /* 0x000fea0003800000 */
.L_x_4664:
[----:B-----5:R1:W-:Y:S02]  /*157b0*/  STS.128 [R243+0x6800], R40 ;  /* 0x00680028f3007388 */ /* 0x0203e40000000c00 */
.L_x_4651:
[----:B------:R-:W-:Y:S05]  /*157c0*/  BSYNC B2 ;  /* 0x0000000000027941 */ /* 0x000fea0003800000 */
.L_x_4650:
        /* <DEDUP_REMOVED lines=32> */
[----:B-----5:R-:W-:Y:S02]  /*159d0*/  MOV R17, R61 ;  /* 0x0000003d00117202 */ /* 0x020fe40000000f00 */
[----:B------:R-:W-:Y:S01]  /*159e0*/  MOV R32, R63 ;  /* 0x0000003f00207202 */ /* 0x000fe20000000f00 */
[----:B------:R-:W-:Y:S01]  /*159f0*/  IMAD.MOV.U32 R38, RZ, RZ, R60 ;  /* 0x000000ffff267224 */ /* 0x000fe200078e003c */
[----:B------:R-:W-:Y:S02]  /*15a00*/  MOV R44, R62 ;  /* 0x0000003e002c7202 */ /* 0x000fe40000000f00 */
[----:B---3--:R-:W-:Y:S01]  /*15a10*/  MOV R39, R40 ;  /* 0x0000002800277202 */ /* 0x008fe20000000f00 */
[----:B------:R-:W-:Y:S01]  /*15a20*/  IMAD.MOV.U32 R40, RZ, RZ, R42 ;  /* 0x000000ffff287224 */ /* 0x000fe200078e002a */
[----:B------:R-:W-:Y:S02]  /*15a30*/  HADD2.F32 R58, -RZ, R41.H0_H0 ;  /* 0x20000029ff3a7230 */ /* 0x000fe40000004100 */
[----:B--2---:R-:W-:-:S02]  /*15a40*/  HADD2.F32 R42, -RZ, R5.H0_H0 ;  /* 0x20000005ff2a7230 */ /* 0x004fc40000004100 */
[----:B------:R-:W-:Y:S02]  /*15a50*/  HADD2.F32 R54, -RZ, R5.H1_H1 ;  /* 0x30000005ff367230 */ /* 0x000fe40000004100 */
[--C-:B------:R-:W-:Y:S02]  /*15a60*/  HADD2.F32 R5, -RZ, R7.reuse.H0_H0 ;  /* 0x20000007ff057230 */ /* 0x100fe40000004100 */
[----:B------:R-:W-:Y:S02]  /*15a70*/  HADD2.F32 R7, -RZ, R7.H1_H1 ;  /* 0x30000007ff077230 */ /* 0x000fe40000004100 */
        /* <DEDUP_REMOVED lines=59> */
.L_x_4671:
[----:B------:R-:W-:Y:S05]  /*15e30*/  BSYNC B0 ;  /* 0x0000000000007941 */ /* 0x000fea0003800000 */
.L_x_4670:
[----:B-----5:R3:W-:Y:S02]  /*15e40*/  STS.128 [R243+0x1000], R60 ;  /* 0x0010003cf3007388 */ /* 0x0207e40000000c00 */
.L_x_4669:
[----:B------:R-:W-:Y:S05]  /*15e50*/  BSYNC B1 ;  /* 0x0000000000017941 */ /* 0x000fea0003800000 */
.L_x_4668:
        /* <DEDUP_REMOVED lines=97> */
.L_x_4675:
[----:B------:R-:W-:Y:S05]  /*16470*/  BSYNC B0 ;  /* 0x0000000000007941 */ /* 0x000fea0003800000 */
.L_x_4674:
[----:B-----5:R3:W-:Y:S02]  /*16480*/  STS.128 [R243+0x3000], R60 ;  /* 0x0030003cf3007388 */ /* 0x0207e40000000c00 */
.L_x_4673:
[----:B------:R-:W-:Y:S05]  /*16490*/  BSYNC B1 ;  /* 0x0000000000017941 */ /* 0x000fea0003800000 */
.L_x_4672:
        /* <DEDUP_REMOVED lines=97> */
.L_x_4679:
[----:B------:R-:W-:Y:S05]  /*16ab0*/  BSYNC B0 ;  /* 0x0000000000007941 */ /* 0x000fea0003800000 */
.L_x_4678:
[----:B-----5:R3:W-:Y:S02]  /*16ac0*/  STS.128 [R243+0x5000], R60 ;  /* 0x0050003cf3007388 */ /* 0x0207e40000000c00 */
.L_x_4677:
[----:B------:R-:W-:Y:S05]  /*16ad0*/  BSYNC B1 ;  /* 0x0000000000017941 */ /* 0x000fea0003800000 */
.L_x_4676:
[----:B------:R-:W-:-:S13]  /*16ae0*/  ISETP.GE.AND P0, PT, R9, R3, PT ;  /* 0x000000030900720c */ /* 0x000fda0003f06270 */
        /* <DEDUP_REMOVED lines=16> */
[----:B--23--:R-:W2:Y:S01]  /*16bf0*/  LD.E.128 R36, [R36.64+0x180] ;  /* 0x0001800624247980 */ /* 0x00cea2000c101d00 */
[----:B------:R-:W-:Y:S02]  /*16c00*/  LEA.HI.X R21, R5, R27, R4, 0x1, P1 ;  /* 0x0000001b05157211 */ /* 0x000fe400008f0c04 */
[----:B------:R-:W-:-:S03]  /*16c10*/  @P0 IADD3 R17, -R2, RZ, RZ ;  /* 0x000000ff02110210 */ /* 0x000fc60007ffe1ff */
[----:B------:R1:W3:Y:S02]  /*16c20*/  LD.E.128 R4, [R20.64+0x180] ;  /* 0x0001800614047980 */ /* 0x0002e4000c101d00 */
[----:B-1----:R-:W-:-:S04]  /*16c30*/  IADD3 R20, P1, R17, R8, RZ ;  /* 0x0000000811147210 */ /* 0x002fc80007f3e0ff */
[----:B------:R-:W-:Y:S02]  /*16c40*/  LEA.HI.X.SX32 R17, R17, R12, 0x1, P1 ;  /* 0x0000000c11117211 */ /* 0x000fe400008f0eff */
[----:B------:R-:W-:-:S04]  /*16c50*/  LEA R22, P1, R20, R24, 0x1 ;  /* 0x0000001814167211 */ /* 0x000fc800078208ff */
[----:B------:R-:W-:-:S06]  /*16c60*/  LEA.HI.X R23, R20, R25, R17, 0x1, P1 ;  /* 0x0000001914177211 */ /* 0x000fcc00008f0c11 */
[----:B----4-:R-:W4:Y:S01]  /*16c70*/  LD.E.128 R20, [R22.64+0x180] ;  /* 0x0001800616147980 */ /* 0x010f22000c101d00 */
[----:B-----5:R-:W-:Y:S02]  /*16c80*/  MOV R17, R41 ;  /* 0x0000002900117202 */ /* 0x020fe40000000f00 */
[----:B------:R-:W-:Y:S02]  /*16c90*/  MOV R41, R42 ;  /* 0x0000002a00297202 */ /* 0x000fe40000000f00 */
[----:B------:R-:W-:Y:S02]  /*16ca0*/  MOV R32, R43 ;  /* 0x0000002b00207202 */ /* 0x000fe40000000f00 */
[----:B--2---:R-:W-:Y:S02]  /*16cb0*/  MOV R42, R37 ;  /* 0x00000025002a7202 */ /* 0x004fe40000000f00 */
[----:B------:R-:W-:Y:S01]  /*16cc0*/  MOV R37, R38 ;  /* 0x0000002600257202 */ /* 0x000fe20000000f00 */
[----:B---3--:R-:W-:-:S02]  /*16cd0*/  HADD2.F32 R38, -RZ, R4.H0_H0 ;  /* 0x20000004ff267230 */ /* 0x008fc40000004100 */
        /* <DEDUP_REMOVED lines=27> */
[----:B------:R-:W-:Y:S01]  /*16e90*/  @!P0 FADD.FTZ R43, -R43, -RZ ;  /* 0x800000ff2b2b8221 */ /* 0x000fe20000010100 */
[--C-:B----4-:R-:W-:Y:S01]  /*16ea0*/  HADD2.F32 R37, -RZ, R20.reuse.H0_H0 ;  /* 0x20000014ff257230 */ /* 0x110fe20000004100 */
[----:B------:R-:W-:Y:S01]  /*16eb0*/  FMUL.FTZ R6, R4, R6 ;  /* 0x0000000604067220 */ /* 0x000fe20000410000 */
[----:B------:R-:W-:Y:S01]  /*16ec0*/  HADD2.F32 R39, -RZ, R20.H1_H1 ;  /* 0x30000014ff277230 */ /* 0x000fe20000004100 */
        /* <DEDUP_REMOVED lines=32> */
.L_x_4681:
[----:B------:R-:W-:Y:S05]  /*170d0*/  BSYNC B0 ;  /* 0x0000000000007941 */ /* 0x000fea0003800000 */
.L_x_4680:
[----:B-----5:R1:W-:Y:S02]  /*170e0*/  STS.128 [R243+0x7000], R40 ;  /* 0x00700028f3007388 */ /* 0x0203e40000000c00 */
.L_x_4667:
[----:B------:R-:W-:Y:S05]  /*170f0*/  BSYNC B2 ;  /* 0x0000000000027941 */ /* 0x000fea0003800000 */
.L_x_4666:
        /* <DEDUP_REMOVED lines=20> */
[----:B------:R-:W-:-:S03]  /*17240*/  LEA R16, P1, R5, R26, 0x1 ;  /* 0x0000001a05107211 */ /* 0x000fc600078208ff */
[----:B--23--:R-:W2:Y:S01]  /*17250*/  LD.E.128 R36, [R36.64] ;  /* 0x0000000624247980 */ /* 0x00cea2000c101d00 */
[----:B------:R-:W-:-:S05]  /*17260*/  LEA.HI.X R17, R5, R27, R4, 0x1, P1 ;  /* 0x0000001b05117211 */ /* 0x000fca00008f0c04 */
[----:B------:R1:W3:Y:S02]  /*17270*/  LD.E.128 R4, [R16.64] ;  /* 0x0000000610047980 */ /* 0x0002e4000c101d00 */
[----:B-1----:R-:W-:Y:S02]  /*17280*/  MOV R16, RZ ;  /* 0x000000ff00107202 */ /* 0x002fe40000000f00 */
[----:B------:R-:W-:-:S04]  /*17290*/  @P0 IADD3 R16, -R2, RZ, RZ ;  /* 0x000000ff02100210 */ /* 0x000fc80007ffe1ff */
[----:B------:R-:W-:-:S04]  /*172a0*/  IADD3 R17, P1, R16, R8, RZ ;  /* 0x0000000810117210 */ /* 0x000fc80007f3e0ff */
[----:B------:R-:W-:Y:S02]  /*172b0*/  LEA.HI.X.SX32 R16, R16, R12, 0x1, P1 ;  /* 0x0000000c10107211 */ /* 0x000fe400008f0eff */
[----:B------:R-:W-:-:S04]  /*172c0*/  LEA R18, P1, R17, R24, 0x1 ;  /* 0x0000001811127211 */ /* 0x000fc800078208ff */
[----:B------:R-:W-:-:S06]  /*172d0*/  LEA.HI.X R19, R17, R25, R16, 0x1, P1 ;  /* 0x0000001911137211 */ /* 0x000fcc00008f0c10 */
[----:B----4-:R-:W4:Y:S01]  /*172e0*/  LD.E.128 R16, [R18.64] ;  /* 0x0000000612107980 */ /* 0x010f22000c101d00 */
        /* <DEDUP_REMOVED lines=69> */
.L_x_4685:
[----:B------:R-:W-:Y:S05]  /*17740*/  BSYNC B0 ;  /* 0x0000000000007941 */ /* 0x000fea0003800000 */
.L_x_4684:
[----:B-----5:R1:W-:Y:S02]  /*17750*/  STS.128 [R243+0x1800], R20 ;  /* 0x00180014f3007388 */ /* 0x0203e40000000c00 */
.L_x_4683:
[----:B------:R-:W-:Y:S05]  /*17760*/  BSYNC B1 ;  /* 0x0000000000017941 */ /* 0x000fea0003800000 */
.L_x_4682:
        /* <DEDUP_REMOVED lines=18> */
[----:B--23--:R-:W2:Y:S01]  /*17890*/  LD.E.128 R36, [R36.64+0x80] ;  /* 0x0000800624247980 */ /* 0x00cea2000c101d00 */
[----:B------:R-:W-:Y:S02]  /*178a0*/  LEA.HI.X R17, R5, R27, R4, 0x1, P1 ;  /* 0x0000001b05117211 */ /* 0x000fe400008f0c04 */
[----:B------:R-:W-:-:S03]  /*178b0*/  @P0 IADD3 R11, -R2, RZ, RZ ;  /* 0x000000ff020b0210 */ /* 0x000fc60007ffe1ff */
[----:B----4-:R3:W4:Y:S02]  /*178c0*/  LD.E.128 R4, [R16.64+0x80] ;  /* 0x0000800610047980 */ /* 0x010724000c101d00 */
[----:B---3--:R-:W-:-:S04]  /*178d0*/  IADD3 R16, P1, R11, R8, RZ ;  /* 0x000000080b107210 */ /* 0x008fc80007f3e0ff */
[----:B------:R-:W-:Y:S02]  /*178e0*/  LEA.HI.X.SX32 R11, R11, R12, 0x1, P1 ;  /* 0x0000000c0b0b7211 */ /* 0x000fe400008f0eff */
[----:B------:R-:W-:-:S04]  /*178f0*/  LEA R18, P1, R16, R24, 0x1 ;  /* 0x0000001810127211 */ /* 0x000fc800078208ff */
[----:B------:R-:W-:-:S06]  /*17900*/  LEA.HI.X R19, R16, R25, R11, 0x1, P1 ;  /* 0x0000001910137211 */ /* 0x000fcc00008f0c0b */
[----:B------:R-:W3:Y:S01]  /*17910*/  LD.E.128 R16, [R18.64+0x80] ;  /* 0x0000800612107980 */ /* 0x000ee2000c101d00 */
[----:B-----5:R-:W-:Y:S01]  /*17920*/  MOV R11, R21 ;  /* 0x00000015000b7202 */ /* 0x020fe20000000f00 */
[----:B------:R-:W-:Y:S01]  /*17930*/  IMAD.MOV.U32 R21, RZ, RZ, R20 ;  /* 0x000000ffff157224 */ /* 0x000fe200078e0014 */
[----:B------:R-:W-:Y:S02]  /*17940*/  MOV R20, R23 ;  /* 0x0000001700147202 */ /* 0x000fe40000000f00 */
[----:B------:R-:W-:Y:S02]  /*17950*/  MOV R23, R22 ;  /* 0x0000001600177202 */ /* 0x000fe40000000f00 */
[----:B--2---:R-:W-:Y:S01]  /*17960*/  MOV R22, R36 ;  /* 0x0000002400167202 */ /* 0x004fe20000000f00 */
[----:B------:R-:W-:Y:S01]  /*17970*/  IMAD.MOV.U32 R36, RZ, RZ, R38 ;  /* 0x000000ffff247224 */ /* 0x000fe200078e0026 */
[--C-:B----4-:R-:W-:Y:S02]  /*17980*/  HADD2.F32 R38, -RZ, R4.reuse.H0_H0 ;  /* 0x20000004ff267230 */ /* 0x110fe40000004100 */
        /* <DEDUP_REMOVED lines=30> */
[----:B------:R-:W-:Y:S01]  /*17b70*/  @!P0 FADD.FTZ R40, -R40, -RZ ;  /* 0x800000ff28288221 */ /* 0x000fe20000010100 */
[----:B---3--:R-:W-:-:S02]  /*17b80*/  HADD2.F32 R21, -RZ, R16.H0_H0 ;  /* 0x20000010ff157230 */ /* 0x008fc40000004100 */
[----:B------:R-:W-:Y:S01]  /*17b90*/  HADD2.F32 R39, -RZ, R16.H1_H1 ;  /* 0x30000010ff277230 */ /* 0x000fe20000004100 */
        /* <DEDUP_REMOVED lines=30> */
.L_x_4689:
[----:B------:R-:W-:Y:S05]  /*17d80*/  BSYNC B0 ;  /* 0x0000000000007941 */ /* 0x000fea0003800000 */
.L_x_4688:
[----:B-----5:R1:W-:Y:S02]  /*17d90*/  STS.128 [R243+0x3800], R20 ;  /* 0x00380014f3007388 */ /* 0x0203e40000000c00 */
.L_x_4687:
[----:B------:R-:W-:Y:S05]  /*17da0*/  BSYNC B1 ;  /* 0x0000000000017941 */ /* 0x000fea0003800000 */
.L_x_4686:
        /* <DEDUP_REMOVED lines=19> */
[----:B----4-:R3:W4:Y:S02]  /*17ee0*/  LD.E.128 R4, [R10.64+0x100] ;  /* 0x000100060a047980 */ /* 0x010724000c101d00 */
[----:B---3--:R-:W-:Y:S02]  /*17ef0*/  MOV R10, RZ ;  /* 0x000000ff000a7202 */ /* 0x008fe40000000f00 */
[----:B------:R-:W-:-:S04]  /*17f00*/  @P0 IADD3 R10, -R2, RZ, RZ ;  /* 0x000000ff020a0210 */ /* 0x000fc80007ffe1ff */
[----:B------:R-:W-:-:S04]  /*17f10*/  IADD3 R11, P1, R10, R8, RZ ;  /* 0x000000080a0b7210 */ /* 0x000fc80007f3e0ff */
[----:B------:R-:W-:Y:S02]  /*17f20*/  LEA.HI.X.SX32 R10, R10, R12, 0x1, P1 ;  /* 0x0000000c0a0a7211 */ /* 0x000fe400008f0eff */
[----:B------:R-:W-:-:S04]  /*17f30*/  LEA R16, P1, R11, R24, 0x1 ;  /* 0x000000180b107211 */ /* 0x000fc800078208ff */
[----:B------:R-:W-:-:S06]  /*17f40*/  LEA.HI.X R17, R11, R25, R10, 0x1, P1 ;  /* 0x000000190b117211 */ /* 0x000fcc00008f0c0a */
[----:B------:R-:W3:Y:S01]  /*17f50*/  LD.E.128 R16, [R16.64+0x100] ;  /* 0x0001000610107980 */ /* 0x000ee2000c101d00 */
[----:B-----5:R-:W-:Y:S02]  /*17f60*/  MOV R10, R21 ;  /* 0x00000015000a7202 */ /* 0x020fe40000000f00 */
[----:B------:R-:W-:Y:S02]  /*17f70*/  MOV R11, R23 ;  /* 0x00000017000b7202 */ /* 0x000fe40000000f00 */
[----:B--2---:R-:W-:Y:S02]  /*17f80*/  MOV R21, R36 ;  /* 0x0000002400157202 */ /* 0x004fe40000000f00 */
[----:B------:R-:W-:Y:S02]  /*17f90*/  MOV R23, R38 ;  /* 0x0000002600177202 */ /* 0x000fe40000000f00 */
[----:B------:R-:W-:Y:S02]  /*17fa0*/  MOV R36, R37 ;  /* 0x0000002500247202 */ /* 0x000fe40000000f00 */
[----:B------:R-:W-:Y:S01]  /*17fb0*/  MOV R38, R39 ;  /* 0x0000002700267202 */ /* 0x000fe20000000f00 */
[----:B----4-:R-:W-:-:S02]  /*17fc0*/  HADD2.F32 R37, -RZ, R4.H0_H0 ;  /* 0x20000004ff257230 */ /* 0x010fc40000004100 */
        /* <DEDUP_REMOVED lines=32> */
[--C-:B---3--:R-:W-:Y:S02]  /*181d0*/  HADD2.F32 R20, -RZ, R16.reuse.H0_H0 ;  /* 0x20000010ff147230 */ /* 0x108fe40000004100 */
        /* <DEDUP_REMOVED lines=28> */
.L_x_4693:
[----:B------:R-:W-:Y:S05]  /*183a0*/  BSYNC B0 ;  /* 0x0000000000007941 */ /* 0x000fea0003800000 */
.L_x_4692:
[----:B-----5:R1:W-:Y:S02]  /*183b0*/  STS.128 [R243+0x5800], R20 ;  /* 0x00580014f3007388 */ /* 0x0203e40000000c00 */
.L_x_4691:
[----:B------:R-:W-:Y:S05]  /*183c0*/  BSYNC B1 ;  /* 0x0000000000017941 */ /* 0x000fea0003800000 */
.L_x_4690:
        /* <DEDUP_REMOVED lines=16> */
[----:B------:R-:W-:Y:S01]  /*184d0*/  IMAD.WIDE R4, R13, 0x2, R4 ;  /* 0x000000020d047825 */ /* 0x000fe200078e0204 */
[----:B------:R-:W-:Y:S02]  /*184e0*/  LEA.HI.X.SX32 R0, R0, R12, 0x1, P1 ;  /* 0x0000000c00007211 */ /* 0x000fe400008f0eff */
[C---:B------:R-:W-:Y:S02]  /*184f0*/  LEA R6, P1, R3.reuse, R26, 0x1 ;  /* 0x0000001a03067211 */ /* 0x040fe400078208ff */
[----:B-12---:R1:W2:Y:S02]  /*18500*/  LD.E.128 R20, [R4.64] ;  /* 0x0000000604147980 */ /* 0x0062a4000c101d00 */
[----:B------:R-:W-:Y:S02]  /*18510*/  LEA.HI.X R7, R3, R27, R0, 0x1, P1 ;  /* 0x0000001b03077211 */ /* 0x000fe400008f0c00 */
[----:B------:R-:W-:Y:S01]  /*18520*/  MOV R0, RZ ;  /* 0x000000ff00007202 */ /* 0x000fe20000000f00 */
[----:B------:R-:W-:-:S05]  /*18530*/  @P0 IMAD.MOV R0, RZ, RZ, -R2 ;  /* 0x000000ffff000224 */ /* 0x000fca00078e0a02 */
[----:B------:R-:W-:-:S04]  /*18540*/  IADD3 R8, P1, R0, R8, RZ ;  /* 0x0000000800087210 */ /* 0x000fc80007f3e0ff */
[----:B------:R-:W-:Y:S02]  /*18550*/  LEA.HI.X.SX32 R0, R0, R12, 0x1, P1 ;  /* 0x0000000c00007211 */ /* 0x000fe400008f0eff */
[C---:B------:R-:W-:Y:S01]  /*18560*/  LEA R10, P1, R8.reuse, R24, 0x1 ;  /* 0x00000018080a7211 */ /* 0x040fe200078208ff */
[----:B-1-3--:R-:W3:Y:S03]  /*18570*/  LD.E.128 R4, [R6.64] ;  /* 0x0000000606047980 */ /* 0x00aee6000c101d00 */
[----:B------:R-:W-:-:S06]  /*18580*/  LEA.HI.X R11, R8, R25, R0, 0x1, P1 ;  /* 0x00000019080b7211 */ /* 0x000fcc00008f0c00 */
[----:B----4-:R-:W4:Y:S01]  /*18590*/  LD.E.128 R8, [R10.64] ;  /* 0x000000060a087980 */ /* 0x010f22000c101d00 */
[----:B-----5:R-:W-:Y:S01]  /*185a0*/  MOV R0, R17 ;  /* 0x0000001100007202 */ /* 0x020fe20000000f00 */
[----:B------:R-:W-:Y:S01]  /*185b0*/  IMAD.MOV.U32 R13, RZ, RZ, R18 ;  /* 0x000000ffff0d7224 */ /* 0x000fe200078e0012 */
[----:B------:R-:W-:Y:S02]  /*185c0*/  MOV R2, R19 ;  /* 0x0000001300027202 */ /* 0x000fe40000000f00 */
[----:B------:R-:W-:Y:S02]  /*185d0*/  MOV R3, R16 ;  /* 0x0000001000037202 */ /* 0x000fe40000000f00 */
[----:B--2---:R-:W-:Y:S02]  /*185e0*/  MOV R12, R20 ;  /* 0x00000014000c7202 */ /* 0x004fe40000000f00 */
[----:B------:R-:W-:Y:S01]  /*185f0*/  MOV R17, R21 ;  /* 0x0000001500117202 */ /* 0x000fe20000000f00 */
[----:B------:R-:W-:Y:S01]  /*18600*/  IMAD.MOV.U32 R19, RZ, RZ, R23 ;  /* 0x000000ffff137224 */ /* 0x000fe200078e0017 */
[----:B------:R-:W-:Y:S01]  /*18610*/  MOV R16, R22 ;  /* 0x0000001600107202 */ /* 0x000fe20000000f00 */
[----:B------:R-:W-:-:S02]  /*18620*/  HADD2.F32 R23, -RZ, R12.H0_H0 ;  /* 0x2000000cff177230 */ /* 0x000fc40000004100 */
[----:B------:R-:W-:Y:S02]  /*18630*/  HADD2.F32 R24, -RZ, R12.H1_H1 ;  /* 0x3000000cff187230 */ /* 0x000fe40000004100 */
[----:B------:R-:W-:Y:S02]  /*18640*/  HADD2.F32 R12, -RZ, R17.H0_H0 ;  /* 0x20000011ff0c7230 */ /* 0x000fe40000004100 */
[--C-:B---3--:R-:W-:Y:S02]  /*18650*/  HADD2.F32 R18, -RZ, R4.reuse.H0_H0 ;  /* 0x20000004ff127230 */ /* 0x108fe40000004100 */
        /* <DEDUP_REMOVED lines=60> */
.L_x_4695:
[----:B------:R-:W-:Y:S05]  /*18a20*/  BSYNC B0 ;  /* 0x0000000000007941 */ /* 0x000fea0003800000 */
.L_x_4694:
[----:B-----5:R1:W-:Y:S01]  /*18a30*/  STS.128 [R243+0x7800], R16 ;  /* 0x00780010f3007388 */ /* 0x0203e20000000c00 */
[----:B------:R-:W-:Y:S05]  /*18a40*/  BRA `(.L_x_4619) ;  /* 0x0000095000007947 */ /* 0x000fea0003800000 */
.L_x_4569:
        /* <DEDUP_REMOVED lines=37> */
.L_x_4697:
[----:B------:R-:W-:Y:S05]  /*18ca0*/  BSYNC B0 ;  /* 0x0000000000007941 */ /* 0x000fea0003800000 */
.L_x_4696:
        /* <DEDUP_REMOVED lines=36> */
.L_x_4699:
[----:B------:R-:W-:Y:S05]  /*18ef0*/  BSYNC B0 ;  /* 0x0000000000007941 */ /* 0x000fea0003800000 */
.L_x_4698:
        /* <DEDUP_REMOVED lines=36> */
.L_x_4701:
[----:B------:R-:W-:Y:S05]  /*19140*/  BSYNC B0 ;  /* 0x0000000000007941 */ /* 0x000fea0003800000 */
.L_x_4700:
        /* <DEDUP_REMOVED lines=37> */
.L_x_4619:
[----:B------:R-:W-:Y:S05]  /*193a0*/  BSYNC B3 ;  /* 0x0000000000037941 */ /* 0x000fea0003800000 */
.L_x_4568:
[----:B-1----:R-:W-:Y:S01]  /*193b0*/  LEA R3, R167, 0xffffffc0, 0x6 ;  /* 0xffffffc0a7037811 */ /* 0x002fe200078e30ff */
[----:B------:R-:W-:Y:S01]  /*193c0*/  BSSY B0, `(.L_x_4702) ;  /* 0x0000024000007945 */ /* 0x000fe20003800000 */
[----:B------:R-:W-:-:S03]  /*193d0*/  LOP3.LUT R246, R151, 0xff, RZ, 0xc0, !PT ;  /* 0x000000ff97f67812 */ /* 0x000fc600078ec0ff */
        /* <DEDUP_REMOVED lines=34> */
.L_x_4703:
[----:B------:R-:W-:Y:S05]  /*19600*/  BSYNC B0 ;  /* 0x0000000000007941 */ /* 0x000fea0003800000 */
.L_x_4702:
        /* <DEDUP_REMOVED lines=38> */
.L_x_4705:
[----:B------:R-:W-:Y:S05]  /*19870*/  BSYNC B0 ;  /* 0x0000000000007941 */ /* 0x000fea0003800000 */
.L_x_4704:
        /* <DEDUP_REMOVED lines=40> */
.L_x_4707:
[----:B------:R-:W-:Y:S05]  /*19b00*/  BSYNC B0 ;  /* 0x0000000000007941 */ /* 0x000fea0003800000 */
.L_x_4706:
        /* <DEDUP_REMOVED lines=9> */
[----:B-12---:R-:W-:Y:S01]  /*19ba0*/  IMAD.WIDE.U32 R4, R48, 0x30, R156 ;  /* 0x0000003030047825 */ /* 0x006fe200078e009c */
[----:B------:R-:W-:-:S03]  /*19bb0*/  LOP3.LUT P1, RZ, R246, 0x8, RZ, 0xc0, !PT ;  /* 0x00000008f6ff7812 */ /* 0x000fc6000782c0ff */
[----:B------:R-:W-:-:S04]  /*19bc0*/  IMAD.IADD R0, R5, 0x1, R0 ;  /* 0x0000000105007824 */ /* 0x000fc800078e0200 */
[CC--:B------:R-:W-:Y:S02]  /*19bd0*/  @P4 LEA R12, P6, R4.reuse, R158.reuse, 0x1 ;  /* 0x0000009e040c4211 */ /* 0x0c0fe400078c08ff */
[----:B------:R-:W-:Y:S02]  /*19be0*/  @!P5 IMAD.MOV.U32 R6, RZ, RZ, R236 ;  /* 0x000000ffff06d224 */ /* 0x000fe400078e00ec */
[----:B------:R-:W-:Y:S01]  /*19bf0*/  @!P5 IMAD.MOV.U32 R7, RZ, RZ, R235 ;  /* 0x000000ffff07d224 */ /* 0x000fe200078e00eb */
[CC--:B------:R-:W-:Y:S01]  /*19c00*/  @P3 LEA R10, P2, R4.reuse, R158.reuse, 0x1 ;  /* 0x0000009e040a3211 */ /* 0x0c0fe200078408ff */
[----:B------:R-:W-:Y:S01]  /*19c10*/  @!P5 IMAD R49, R49, 0x60, RZ ;  /* 0x000000603131d824 */ /* 0x000fe200078e02ff */
[----:B------:R-:W-:Y:S01]  /*19c20*/  @P1 LEA R8, P0, R4, R158, 0x1 ;  /* 0x0000009e04081211 */ /* 0x000fe200078008ff */
[----:B------:R-:W-:Y:S01]  /*19c30*/  @!P5 IMAD.WIDE.U32 R6, R48, 0x60, R6 ;  /* 0x000000603006d825 */ /* 0x000fe200078e0006 */
[CCC-:B------:R-:W-:Y:S02]  /*19c40*/  @P4 LEA.HI.X R13, R4.reuse, R159.reuse, R0.reuse, 0x1, P6 ;  /* 0x0000009f040d4211 */ /* 0x1c0fe400030f0c00 */
[CCC-:B------:R-:W-:Y:S01]  /*19c50*/  @P3 LEA.HI.X R11, R4.reuse, R159.reuse, R0.reuse, 0x1, P2 ;  /* 0x0000009f040b3211 */ /* 0x1c0fe200010f0c00 */
        /* <DEDUP_REMOVED lines=22> */
.L_x_4709:
[----:B------:R-:W-:Y:S05]  /*19dc0*/  BSYNC B0 ;  /* 0x0000000000007941 */ /* 0x000fea0003800000 */
.L_x_4708:
[----:B-12---:R-:W2:Y:S04]  /*19dd0*/  LD.E.64 R10, [R14.64+0x1c0] ;  /* 0x0001c0060e0a7980 */ /* 0x006ea8000c101b00 */
[----:B---3--:R-:W3:Y:S01]  /*19de0*/  LD.E.64 R6, [R14.64+0x1b8] ;  /* 0x0001b8060e067980 */ /* 0x008ee2000c101b00 */
[----:B------:R-:W-:-:S03]  /*19df0*/  MOV R172, R238 ;  /* 0x000000ee00ac7202 */ /* 0x000fc60000000f00 */
[----:B----4-:R-:W4:Y:S04]  /*19e00*/  LD.E R4, [R14.64+0xd8] ;  /* 0x0000d8060e047980 */ /* 0x010f28000c101900 */
[----:B------:R-:W0:Y:S01]  /*19e10*/  LDGDEPBAR ;  /* 0x00000000000079af */ /* 0x000e220000000000 */
[----:B--2---:R-:W-:Y:S02]  /*19e20*/  IMAD R0, R11, R239, RZ ;  /* 0x000000ef0b007224 */ /* 0x004fe400078e02ff */
[----:B------:R-:W-:-:S04]  /*19e30*/  IMAD.WIDE.U32 R8, R239, R10, R172 ;  /* 0x0000000aef087225 */ /* 0x000fc800078e00ac */
[----:B------:R-:W-:Y:S01]  /*19e40*/  IMAD R0, R10, R57, R0 ;  /* 0x000000390a007224 */ /* 0x000fe200078e0200 */
[----:B---3--:R-:W-:-:S04]  /*19e50*/  LEA R6, P0, R8, R6, 0x2 ;  /* 0x0000000608067211 */ /* 0x008fc800078010ff */
[----:B------:R-:W-:-:S04]  /*19e60*/  IADD3 R0, R9, R0, RZ ;  /* 0x0000000009007210 */ /* 0x000fc80007ffe0ff */
[----:B------:R-:W-:-:S05]  /*19e70*/  LEA.HI.X R7, R8, R7, R0, 0x2, P0 ;  /* 0x0000000708077211 */ /* 0x000fca00000f1400 */
[----:B------:R-:W2:Y:S01]  /*19e80*/  LD.E R0, [R6.64] ;  /* 0x0000000606007980 */ /* 0x000ea2000c101900 */
[----:B------:R-:W-:-:S04]  /*19e90*/  DEPBAR.LE SB0, 0x0 ;  /* 0x000080000000791a */ /* 0x000fc80000000000 */
[----:B------:R-:W-:Y:S01]  /*19ea0*/  BAR.SYNC.DEFER_BLOCKING 0x0 ;  /* 0x0000000000007b1d */ /* 0x000fe20000010000 */
[----:B------:R-:W-:-:S05]  /*19eb0*/  ISETP.GE.AND P0, PT, R168, R2, PT ;  /* 0x00000002a800720c */ /* 0x000fca0003f06270 */
[----:B----4-:R-:W2:Y:S01]  /*19ec0*/  MUFU.RCP R4, R4 ;  /* 0x0000000400047308 */ /* 0x010ea20000001000 */
[----:B------:R-:W-:Y:S07]  /*19ed0*/  BSSY B0, `(.L_x_4710) ;  /* 0x0000026000007945 */ /* 0x000fee0003800000 */
[----:B------:R1:W-:Y:S04]  /*19ee0*/  @P0 STS.128 [R243+0x10000], RZ ;  /* 0x010000fff3000388 */ /* 0x0003e80000000c00 */
[----:B------:R1:W-:Y:S04]  /*19ef0*/  @P0 STS.128 [R243+0x12000], RZ ;  /* 0x012000fff3000388 */ /* 0x0003e80000000c00 */
[----:B------:R1:W-:Y:S04]  /*19f00*/  @P0 STS.128 [R243+0x14000], RZ ;  /* 0x014000fff3000388 */ /* 0x0003e80000000c00 */
[----:B------:R1:W-:Y:S01]  /*19f10*/  @P0 STS.128 [R243+0x16000], RZ ;  /* 0x016000fff3000388 */ /* 0x0003e20000000c00 */
[----:B--2---:R-:W-:Y:S01]  /*19f20*/  FMUL.FTZ R0, R0, R4 ;  /* 0x0000000400007220 */ /* 0x004fe20000410000 */
[----:B------:R-:W-:Y:S05]  /*19f30*/  @P0 BRA `(.L_x_4711) ;  /* 0x000001f000000947 */ /* 0x000fea0003800000 */
[C---:B-1----:R-:W-:Y:S02]  /*19f40*/  LOP3.LUT R4, R246.reuse, 0x1, RZ, 0xc0, !PT ;  /* 0x00000001f6047812 */ /* 0x042fe400078ec0ff */
        /* <DEDUP_REMOVED lines=30> */
.L_x_4711:
[----:B-1----:R-:W-:Y:S05]  /*1a130*/  BSYNC B0 ;  /* 0x0000000000007941 */ /* 0x002fea0003800000 */
.L_x_4710:
        /* <DEDUP_REMOVED lines=11> */
[----:B------:R-:W-:Y:S02]  /*1a1f0*/  LOP3.LUT P1, RZ, R246, 0x8, RZ, 0xc0, !PT ;  /* 0x00000008f6ff7812 */ /* 0x000fe4000782c0ff */
[----:B------:R-:W-:-:S05]  /*1a200*/  IADD3 R5, P2, R231, R162, RZ ;  /* 0x000000a2e7057210 */ /* 0x000fca0007f5e0ff */
[----:B------:R-:W-:Y:S01]  /*1a210*/  IMAD.X R4, R232, 0x1, R165, P2 ;  /* 0x00000001e8047824 */ /* 0x000fe200010e06a5 */
[-C--:B------:R-:W-:Y:S02]  /*1a220*/  @P4 LEA R10, P6, R5, R170.reuse, 0x1 ;  /* 0x000000aa050a4211 */ /* 0x080fe400078c08ff */
[----:B------:R-:W-:Y:S02]  /*1a230*/  @!P5 LEA R12, P0, R231, R185, 0x1 ;  /* 0x000000b9e70cd211 */ /* 0x000fe400078008ff */
[----:B------:R-:W-:Y:S02]  /*1a240*/  @P3 LEA R8, P2, R5, R170, 0x1 ;  /* 0x000000aa05083211 */ /* 0x000fe400078408ff */
        /* <DEDUP_REMOVED lines=25> */
.L_x_4713:
[----:B------:R-:W-:Y:S05]  /*1a3e0*/  BSYNC B0 ;  /* 0x0000000000007941 */ /* 0x000fea0003800000 */
.L_x_4712:
        /* <DEDUP_REMOVED lines=13> */
[C---:B------:R-:W-:Y:S02]  /*1a4c0*/  SHF.L.U64.HI R5, R46.reuse, 0x5, R47 ;  /* 0x000000052e057819 */ /* 0x040fe4000001022f */
        /* <DEDUP_REMOVED lines=30> */
.L_x_4715:
[----:B------:R-:W-:Y:S05]  /*1a6b0*/  BSYNC B0 ;  /* 0x0000000000007941 */ /* 0x000fea0003800000 */
.L_x_4714:
[----:B------:R-:W-:Y:S01]  /*1a6c0*/  ISETP.GE.AND P0, PT, R32, R2, PT ;  /* 0x000000022000720c */ /* 0x000fe20003f06270 */
[----:B------:R-:W-:Y:S01]  /*1a6d0*/  BSSY B0, `(.L_x_4716) ;  /* 0x0000034000007945 */ /* 0x000fe20003800000 */
[----:B------:R-:W-:-:S04]  /*1a6e0*/  SHF.R.S32.HI R2, RZ, 0x1f, R45 ;  /* 0x0000001fff027819 */ /* 0x000fc8000001142d */
[----:B------:R-:W-:-:S04]  /*1a6f0*/  LEA.HI R2, R2, R45, RZ, 0x5 ;  /* 0x0000002d02027211 */ /* 0x000fc800078f28ff */
[----:B------:R-:W-:-:S03]  /*1a700*/  LOP3.LUT R2, R2, 0xffffffe0, RZ, 0xc0, !PT ;  /* 0xffffffe002027812 */ /* 0x000fc600078ec0ff */
[----:B------:R4:W-:Y:S02]  /*1a710*/  @P0 STS.128 [R243+0x11800], RZ ;  /* 0x011800fff3000388 */ /* 0x0009e40000000c00 */
[----:B--2---:R-:W-:Y:S02]  /*1a720*/  IMAD.IADD R12, R45, 0x1, -R2 ;  /* 0x000000012d0c7824 */ /* 0x004fe400078e0a02 */
        /* <DEDUP_REMOVED lines=12> */
[CC--:B------:R-:W-:Y:S02]  /*1a7f0*/  @P2 LEA R8, P4, R164.reuse, R170.reuse, 0x1 ;  /* 0x000000aaa4082211 */ /* 0x0c0fe400078808ff */
[----:B------:R-:W-:Y:S02]  /*1a800*/  @!P3 IMAD.MOV.U32 R4, RZ, RZ, R185 ;  /* 0x000000ffff04b224 */ /* 0x000fe400078e00b9 */
[----:B------:R-:W-:Y:S01]  /*1a810*/  @!P3 IMAD.MOV.U32 R5, RZ, RZ, R184 ;  /* 0x000000ffff05b224 */ /* 0x000fe200078e00b8 */
[C---:B------:R-:W-:Y:S01]  /*1a820*/  @P1 LEA R6, P0, R164.reuse, R170, 0x1 ;  /* 0x000000aaa4061211 */ /* 0x040fe200078008ff */
[----:B------:R-:W-:Y:S01]  /*1a830*/  @!P3 IMAD R47, R47, 0x60, RZ ;  /* 0x000000602f2fb824 */ /* 0x000fe200078e02ff */
[-C--:B------:R-:W-:Y:S01]  /*1a840*/  @P2 LEA.HI.X R9, R164, R171.reuse, R2, 0x1, P4 ;  /* 0x000000aba4092211 */ /* 0x080fe200020f0c02 */
[----:B------:R-:W-:Y:S01]  /*1a850*/  @!P3 IMAD.WIDE.U32 R4, R46, 0x60, R4 ;  /* 0x000000602e04b825 */ /* 0x000fe200078e0004 */
[----:B------:R-:W-:Y:S02]  /*1a860*/  @P1 LEA.HI.X R7, R164, R171, R2, 0x1, P0 ;  /* 0x000000aba4071211 */ /* 0x000fe400000f0c02 */
[----:B------:R-:W-:Y:S01]  /*1a870*/  LOP3.LUT P0, RZ, R246, 0x8, RZ, 0xc0, !PT ;  /* 0x00000008f6ff7812 */ /* 0x000fe2000780c0ff */
[----:B------:R-:W-:-:S05]  /*1a880*/  @!P3 IMAD.IADD R5, R47, 0x1, R5 ;  /* 0x000000012f05b824 */ /* 0x000fca00078e0205 */
        /* <DEDUP_REMOVED lines=16> */
[----:B--2---:R-:W-:-:S04]  /*1a990*/  LEA R4, P0, R164, R170, 0x1 ;  /* 0x000000aaa4047211 */ /* 0x004fc800078008ff */
[----:B------:R-:W-:-:S05]  /*1a9a0*/  LEA.HI.X R5, R164, R171, R2, 0x1, P0 ;  /* 0x000000aba4057211 */ /* 0x000fca00000f0c02 */
[----:B------:R-:W-:Y:S01]  /*1a9b0*/  @!PT LDS RZ, [RZ] ;  /* 0x00000000fffff984 */ /* 0x000fe20000000800 */
[----:B------:R-:W-:Y:S01]  /*1a9c0*/  @!PT LDS RZ, [RZ] ;  /* 0x00000000fffff984 */ /* 0x000fe20000000800 */
[----:B------:R-:W-:Y:S01]  /*1a9d0*/  @!PT LDS RZ, [RZ] ;  /* 0x00000000fffff984 */ /* 0x000fe20000000800 */
[----:B------:R2:W-:Y:S01]  /*1a9e0*/  LDGSTS.E.BYPASS.LTC128B.128 [R243+0x17800], [R4.64+0x180] ;  /* 0x1780018004f37fae */ /* 0x0005e2000b901d46 */
[----:B------:R-:W-:Y:S05]  /*1a9f0*/  BRA `(.L_x_4717) ;  /* 0x0000001000007947 */ /* 0x000fea0003800000 */
.L_x_4718:
[----:B------:R1:W-:Y:S02]  /*1aa00*/  STS.128 [R243+0x17800], RZ ;  /* 0x017800fff3007388 */ /* 0x0003e40000000c00 */
.L_x_4717:
[----:B------:R-:W-:Y:S05]  /*1aa10*/  BSYNC B0 ;  /* 0x0000000000007941 */ /* 0x000fea0003800000 */
.L_x_4716:
[C---:B------:R-:W-:Y:S01]  /*1aa20*/  IMAD.SHL.U32 R2, R52.reuse, 0x40, RZ ;  /* 0x0000004034027824 */ /* 0x040fe200078e00ff */
[----:B------:R-:W-:Y:S01]  /*1aa30*/  R2P PR, R52, 0x6 ;  /* 0x0000000634007804 */ /* 0x000fe20000000000 */
[----:B------:R-:W-:Y:S01]  /*1aa40*/  IMAD.SHL.U32 R168, R168, 0x8, RZ ;  /* 0x00000008a8a87824 */ /* 0x000fe200078e00ff */
[----:B------:R-:W0:Y:S01]  /*1aa50*/  LDGDEPBAR ;  /* 0x00000000000079af */ /* 0x000e220000000000 */
[----:B------:R-:W-:Y:S01]  /*1aa60*/  IMAD R226, R50, 0x400, R35 ;  /* 0x0000040032e27824 */ /* 0x000fe200078e0223 */
[----:B------:R-:W-:Y:S01]  /*1aa70*/  LOP3.LUT R2, R2, 0x1c0, RZ, 0xc0, !PT ;  /* 0x000001c002027812 */ /* 0x000fe200078ec0ff */
[----:B------:R-:W-:Y:S02]  /*1aa80*/  BSSY B1, `(.L_x_4719) ;  /* 0x0000295000017945 */ /* 0x000fe40003800000 */
[----:B------:R-:W-:Y:S01]  /*1aa90*/  IMAD.SHL.U32 R226, R226, 0x2, RZ ;  /* 0x00000002e2e27824 */ /* 0x000fe200078e00ff */
[----:B------:R-:W-:-:S02]  /*1aaa0*/  LOP3.LUT R168, R2, 0x8, R168, 0xf8, !PT ;  /* 0x0000000802a87812 */ /* 0x000fc400078ef8a8 */
[----:B------:R-:W-:Y:S01]  /*1aab0*/  SHF.R.U32.HI R225, RZ, 0x3, R2 ;  /* 0x00000003ffe17819 */ /* 0x000fe20000011602 */
[--C-:B------:R-:W-:Y:S01]  /*1aac0*/  IMAD R224, R34, 0x2, R226.reuse ;  /* 0x0000000222e07824 */ /* 0x100fe200078e02e2 */
[----:B--2---:R-:W-:Y:S01]  /*1aad0*/  LDSM.16.M88.4 R8, [R226] ;  /* 0x00000000e208783b */ /* 0x004fe20000000200 */
        /* <DEDUP_REMOVED lines=11> */
[----:B------:R-:W1:Y:S01]  /*1ab90*/  LDSM.16.M88.4 R16, [R225+0x8000] ;  /* 0x00800000e110783b */ /* 0x000e620000000200 */
        /* <DEDUP_REMOVED lines=8> */
[----:B------:R-:W1:Y:S01]  /*1ac20*/  LDSM.16.M88.4 R36, [R225+0x9800] ;  /* 0x00980000e124783b */ /* 0x000e620000000200 */
[----:B------:R-:W-:Y:S01]  /*1ac30*/  IMAD.IADD R220, R225, 0x1, R2 ;  /* 0x00000001e1dc7824 */ /* 0x000fe200078e0202 */
[C---:B------:R-:W-:Y:S01]  /*1ac40*/  IADD3 R215, R223.reuse, 0x2000, RZ ;  /* 0x00002000dfd77810 */ /* 0x040fe20007ffe0ff */
[----:B------:R-:W-:Y:S01]  /*1ac50*/  IMAD.IADD R216, R2, 0x1, R223 ;  /* 0x0000000102d87824 */ /* 0x000fe200078e02df */
[----:B------:R-:W3:Y:S01]  /*1ac60*/  LDSM.16.M88.4 R28, [R223] ;  /* 0x00000000df1c783b */ /* 0x000ee20000000200 */
[----:B------:R-:W-:Y:S02]  /*1ac70*/  SHF.R.S32.HI R2, RZ, 0x1f, R12 ;  /* 0x0000001fff027819 */ /* 0x000fe4000001140c */
[----:B------:R-:W-:Y:S01]  /*1ac80*/  IADD3 R214, R223, 0x2800, RZ ;  /* 0x00002800dfd67810 */ /* 0x000fe20007ffe0ff */
[----:B------:R-:W3:Y:S01]  /*1ac90*/  LDSM.16.M88.4 R24, [R223+0x1000] ;  /* 0x00100000df18783b */ /* 0x000ee20000000200 */
[----:B------:R-:W-:-:S02]  /*1aca0*/  LEA.HI R12, R2, R12, RZ, 0x2 ;  /* 0x0000000c020c7211 */ /* 0x000fc400078f10ff */
[C---:B------:R-:W-:Y:S01]  /*1acb0*/  IADD3 R213, R223.reuse, 0x3000, RZ ;  /* 0x00003000dfd57810 */ /* 0x040fe20007ffe0ff */
[----:B------:R-:W3:Y:S01]  /*1acc0*/  LDSM.16.M88.4 R84, [R223+0x1800] ;  /* 0x00180000df54783b */ /* 0x000ee20000000200 */
[----:B------:R-:W-:Y:S02]  /*1acd0*/  SHF.R.S32.HI R2, RZ, 0x2, R12 ;  /* 0x00000002ff027819 */ /* 0x000fe4000001140c */
[C---:B------:R-:W-:Y:S01]  /*1ace0*/  IADD3 R212, R223.reuse, 0x3800, RZ ;  /* 0x00003800dfd47810 */ /* 0x040fe20007ffe0ff */
[----:B------:R-:W-:Y:S01]  /*1acf0*/  LDSM.16.M88.4 R40, [R220+0x8000] ;  /* 0x00800000dc28783b */ /* 0x000fe20000000200 */
[C---:B------:R-:W-:Y:S01]  /*1ad00*/  IADD3 R211, R223.reuse, 0x4000, RZ ;  /* 0x00004000dfd37810 */ /* 0x040fe20007ffe0ff */
[----:B------:R-:W-:Y:S01]  /*1ad10*/  IMAD R2, R50, 0x10, R2 ;  /* 0x0000001032027824 */ /* 0x000fe200078e0202 */
[C---:B------:R-:W-:Y:S01]  /*1ad20*/  IADD3 R210, R223.reuse, 0x4800, RZ ;  /* 0x00004800dfd27810 */ /* 0x040fe20007ffe0ff */
[----:B------:R-:W-:Y:S01]  /*1ad30*/  LDSM.16.M88.4 R92, [R224+0x2000] ;  /* 0x00200000e05c783b */ /* 0x000fe20000000200 */
[----:B------:R-:W-:Y:S01]  /*1ad40*/  IADD3 R209, R223, 0x5000, RZ ;  /* 0x00005000dfd17810 */ /* 0x000fe20007ffe0ff */
[----:B------:R-:W-:Y:S01]  /*1ad50*/  IMAD.IADD R2, R51, 0x1, R2 ;  /* 0x0000000133027824 */ /* 0x000fe200078e0202 */
[C---:B------:R-:W-:Y:S01]  /*1ad60*/  IADD3 R208, R223.reuse, 0x5800, RZ ;  /* 0x00005800dfd07810 */ /* 0x040fe20007ffe0ff */
[----:B--2---:R-:W-:Y:S01]  /*1ad70*/  HMMA.16816.F32 R76, R8, R72, RZ ;  /* 0x00000048084c723c */ /* 0x004fe200000018ff */
[----:B------:R-:W-:Y:S01]  /*1ad80*/  LDSM.16.M88.4 R88, [R223+0x2800] ;  /* 0x00280000df58783b */ /* 0x000fe20000000200 */
[----:B------:R-:W-:-:S02]  /*1ad90*/  IADD3 R207, R223, 0x6000, RZ ;  /* 0x00006000dfcf7810 */ /* 0x000fc40007ffe0ff */
[C---:B------:R-:W-:Y:S02]  /*1ada0*/  IADD3 R206, R223.reuse, 0x6800, RZ ;  /* 0x00006800dfce7810 */ /* 0x040fe40007ffe0ff */
[C---:B------:R-:W-:Y:S02]  /*1adb0*/  IADD3 R205, R223.reuse, 0x7000, RZ ;  /* 0x00007000dfcd7810 */ /* 0x040fe40007ffe0ff */
[----:B------:R-:W-:Y:S01]  /*1adc0*/  HMMA.16816.F32 R72, R8, R74, RZ ;  /* 0x0000004a0848723c */ /* 0x000fe200000018ff */
[----:B------:R-:W-:-:S07]  /*1add0*/  IADD3 R204, R223, 0x7800, RZ ;  /* 0x00007800dfcc7810 */ /* 0x000fce0007ffe0ff */
[C---:B-1---5:R-:W-:Y:S08]  /*1ade0*/  HMMA.16816.F32 R20, R8.reuse, R16, RZ ;  /* 0x000000100814723c */ /* 0x062ff000000018ff */
[C---:B------:R-:W-:Y:S08]  /*1adf0*/  HMMA.16816.F32 R16, R8.reuse, R18, RZ ;  /* 0x000000120810723c */ /* 0x040ff000000018ff */
[C---:B---3--:R-:W-:Y:S08]  /*1ae00*/  HMMA.16816.F32 R68, R8.reuse, R64, RZ ;  /* 0x000000400844723c */ /* 0x048ff000000018ff */
[----:B------:R-:W-:Y:S08]  /*1ae10*/  HMMA.16816.F32 R64, R8, R66, RZ ;  /* 0x000000420840723c */ /* 0x000ff000000018ff */
[C---:B----4-:R-:W-:Y:S08]  /*1ae20*/  HMMA.16816.F32 R76, R80.reuse, R4, R76 ;  /* 0x00000004504c723c */ /* 0x050ff0000000184c */
[----:B------:R-:W-:Y:S01]  /*1ae30*/  HMMA.16816.F32 R72, R80, R6, R72 ;  /* 0x000000065048723c */ /* 0x000fe20000001848 */
[----:B------:R-:W1:Y:S07]  /*1ae40*/  LDSM.16.M88.4 R4, [R220+0x9000] ;  /* 0x00900000dc04783b */ /* 0x000e6e0000000200 */
[C---:B------:R-:W-:Y:S08]  /*1ae50*/  HMMA.16816.F32 R60, R8.reuse, R36, RZ ;  /* 0x00000024083c723c */ /* 0x040ff000000018ff */
[----:B------:R-:W-:Y:S01]  /*1ae60*/  HMMA.16816.F32 R8, R8, R38, RZ ;  /* 0x000000260808723c */ /* 0x000fe200000018ff */
[----:B------:R-:W2:Y:S07]  /*1ae70*/  LDSM.16.M88.4 R36, [R220+0x8800] ;  /* 0x00880000dc24783b */ /* 0x000eae0000000200 */
[C---:B------:R-:W-:Y:S08]  /*1ae80*/  HMMA.16816.F32 R20, R80.reuse, R28, R20 ;  /* 0x0000001c5014723c */ /* 0x040ff00000001814 */
[C---:B------:R-:W-:Y:S01]  /*1ae90*/  HMMA.16816.F32 R16, R80.reuse, R30, R16 ;  /* 0x0000001e5010723c */ /* 0x040fe20000001810 */
[----:B------:R-:W3:Y:S07]  /*1aea0*/  LDSM.16.M88.4 R28, [R220+0x9800] ;  /* 0x00980000dc1c783b */ /* 0x000eee0000000200 */
[C---:B------:R-:W-:Y:S08]  /*1aeb0*/  HMMA.16816.F32 R68, R80.reuse, R24, R68 ;  /* 0x000000185044723c */ /* 0x040ff00000001844 */
[C---:B------:R-:W-:Y:S01]  /*1aec0*/  HMMA.16816.F32 R64, R80.reuse, R26, R64 ;  /* 0x0000001a5040723c */ /* 0x040fe20000001840 */
[----:B------:R-:W4:Y:S07]  /*1aed0*/  LDSM.16.M88.4 R24, [R216] ;  /* 0x00000000d818783b */ /* 0x000f2e0000000200 */
        /* <DEDUP_REMOVED lines=15> */
[----:B------:R-:W2:Y:S04]  /*1afd0*/  LDSM.16.M88.4 R8, [R226+0x2000] ;  /* 0x00200000e208783b */ /* 0x000ea80000000200 */
        /* <DEDUP_REMOVED lines=10> */
[C---:B------:R-:W-:Y:S08]  /*1b080*/  HMMA.16816.F32 R60, R52.reuse, R80, R60 ;  /* 0x00000050343c723c */ /* 0x040ff0000000183c */
[----:B------:R-:W-:Y:S01]  /*1b090*/  HMMA.16816.F32 R56, R52, R82, R56 ;  /* 0x000000523438723c */ /* 0x000fe20000001838 */
[----:B------:R-:W4:Y:S04]  /*1b0a0*/  LDSM.16.M88.4 R80, [R223+0x3800] ;  /* 0x00380000df50783b */ /* 0x000f280000000200 */
[----:B------:R-:W-:Y:S03]  /*1b0b0*/  LDSM.16.M88.4 R52, [R222+0x2000] ;  /* 0x00200000de34783b */ /* 0x000fe60000000200 */
        /* <DEDUP_REMOVED lines=8> */
[----:B------:R-:W3:Y:S07]  /*1b140*/  LDSM.16.M88.4 R24, [R220+0xb800] ;  /* 0x00b80000dc18783b */ /* 0x000eee0000000200 */
[C---:B------:R-:W-:Y:S08]  /*1b150*/  HMMA.16816.F32 R68, R8.reuse, R28, R68 ;  /* 0x0000001c0844723c */ /* 0x040ff00000001844 */
[----:B------:R-:W-:Y:S01]  /*1b160*/  HMMA.16816.F32 R64, R8, R30, R64 ;  /* 0x0000001e0840723c */ /* 0x000fe20000001840 */
[----:B------:R-:W2:Y:S04]  /*1b170*/  LDSM.16.M88.4 R28, [R220+0xb000] ;  /* 0x00b00000dc1c783b */ /* 0x000ea80000000200 */
[----:B------:R-:W-:Y:S03]  /*1b180*/  LDSM.16.M88.4 R8, [R221+0x2000] ;  /* 0x00200000dd08783b */ /* 0x000fe60000000200 */
[C---:B-1----:R-:W-:Y:S08]  /*1b190*/  HMMA.16816.F32 R20, R92.reuse, R4, R20 ;  /* 0x000000045c14723c */ /* 0x042ff00000001814 */
[C---:B------:R-:W-:Y:S01]  /*1b1a0*/  HMMA.16816.F32 R16, R92.reuse, R6, R16 ;  /* 0x000000065c10723c */ /* 0x040fe20000001810 */
[----:B------:R-:W1:Y:S07]  /*1b1b0*/  LDSM.16.M88.4 R4, [R216+0x2000] ;  /* 0x00200000d804783b */ /* 0x000e6e0000000200 */
[C---:B------:R-:W-:Y:S07]  /*1b1c0*/  HMMA.16816.F32 R76, R92.reuse, R88, R76 ;  /* 0x000000585c4c723c */ /* 0x040fee000000184c */
[----:B------:R-:W-:Y:S01]  /*1b1d0*/  IMAD.SHL.U32 R88, R45, 0x2, RZ ;  /* 0x000000022d587824 */ /* 0x000fe200078e00ff */
[----:B------:R-:W-:Y:S04]  /*1b1e0*/  HMMA.16816.F32 R72, R92, R90, R72 ;  /* 0x0000005a5c48723c */ /* 0x000fe80000001848 */
[----:B------:R-:W-:-:S04]  /*1b1f0*/  LOP3.LUT R88, R88, 0x6, RZ, 0xc0, !PT ;  /* 0x0000000658587812 */ /* 0x000fc800078ec0ff */
[----:B----4-:R-:W-:Y:S01]  /*1b200*/  HMMA.16816.F32 R60, R92, R80, R60 ;  /* 0x000000505c3c723c */ /* 0x010fe2000000183c */
[----:B------:R-:W-:-:S05]  /*1b210*/  IMAD R88, R167, 0x40, R88 ;  /* 0x00000040a7587824 */ /* 0x000fca00078e0258 */
[C---:B------:R-:W-:Y:S02]  /*1b220*/  IADD3 R13, R88.reuse, -0x40, RZ ;  /* 0xffffffc0580d7810 */ /* 0x040fe40007ffe0ff */
[C---:B------:R-:W-:Y:S01]  /*1b230*/  HMMA.16816.F32 R56, R92.reuse, R82, R56 ;  /* 0x000000525c38723c */ /* 0x040fe20000001838 */
[----:B------:R-:W-:Y:S01]  /*1b240*/  LDSM.16.M88.4 R80, [R216+0x3000] ;  /* 0x00300000d850783b */ /* 0x000fe20000000200 */
[C---:B------:R-:W-:Y:S02]  /*1b250*/  IADD3 R51, R88.reuse, -0x3f, RZ ;  /* 0xffffffc158337810 */ /* 0x040fe40007ffe0ff */
[C---:B------:R-:W-:Y:S02]  /*1b260*/  IADD3 R48, R88.reuse, -0x38, RZ ;  /* 0xffffffc858307810 */ /* 0x040fe40007ffe0ff */
[C---:B------:R-:W-:Y:S02]  /*1b270*/  IADD3 R89, R88.reuse, -0x28, RZ ;  /* 0xffffffd858597810 */ /* 0x040fe40007ffe0ff */
[----:B------:R-:W-:Y:S01]  /*1b280*/  HMMA.16816.F32 R68, R92, R84, R68 ;  /* 0x000000545c44723c */ /* 0x000fe20000001844 */
[----:B------:R-:W-:-:S02]  /*1b290*/  IADD3 R91, R88, -0xf, RZ ;  /* 0xfffffff1585b7810 */ /* 0x000fc40007ffe0ff */
[-C--:B------:R-:W-:Y:S02]  /*1b2a0*/  ISETP.GE.AND P1, PT, R13, R166.reuse, PT ;  /* 0x000000a60d00720c */ /* 0x080fe40003f26270 */
[-C--:B------:R-:W-:Y:S02]  /*1b2b0*/  ISETP.GE.AND P5, PT, R48, R166.reuse, PT ;  /* 0x000000a63000720c */ /* 0x080fe40003fa6270 */
[-C--:B------:R-:W-:Y:S01]  /*1b2c0*/  ISETP.GE.AND P2, PT, R89, R166.reuse, PT ;  /* 0x000000a65900720c */ /* 0x080fe20003f46270 */
[----:B------:R-:W-:Y:S01]  /*1b2d0*/  HMMA.16816.F32 R64, R92, R86, R64 ;  /* 0x000000565c40723c */ /* 0x000fe20000001840 */
[----:B------:R-:W-:-:S06]  /*1b2e0*/  ISETP.GE.AND P0, PT, R51, R166, PT ;  /* 0x000000a63300720c */ /* 0x000fcc0003f06270 */
[C---:B------:R-:W-:Y:S01]  /*1b2f0*/  IADD3 R92, R88.reuse, -0x10, RZ ;  /* 0xfffffff0585c7810 */ /* 0x040fe20007ffe0ff */
[----:B--2---:R-:W-:Y:S01]  /*1b300*/  HMMA.16816.F32 R20, R52, R40, R20 ;  /* 0x000000283414723c */ /* 0x004fe20000001814 */
[----:B------:R-:W-:-:S07]  /*1b310*/  IADD3 R95, R88, -0x8, RZ ;  /* 0xfffffff8585f7810 */ /* 0x000fce0007ffe0ff */
[C---:B------:R-:W-:Y:S01]  /*1b320*/  HMMA.16816.F32 R16, R52.reuse, R42, R16 ;  /* 0x0000002a3410723c */ /* 0x040fe20000001810 */
[----:B------:R-:W2:Y:S07]  /*1b330*/  LDSM.16.M88.4 R40, [R216+0x2800] ;  /* 0x00280000d828783b */ /* 0x000eae0000000200 */
        /* <DEDUP_REMOVED lines=21> */
[----:B------:R-:W-:Y:S04]  /*1b490*/  LDSM.16.M88.4 R80, [R224+0x4000] ;  /* 0x00400000e050783b */ /* 0x000fe80000000200 */
[----:B------:R-:W3:Y:S03]  /*1b4a0*/  LDSM.16.M88.4 R64, [R223+0x4000] ;  /* 0x00400000df40783b */ /* 0x000ee60000000200 */
[C---:B-1----:R-:W-:Y:S01]  /*1b4b0*/  HMMA.16816.F32 R20, R28.reuse, R4, R20 ;  /* 0x000000041c14723c */ /* 0x042fe20000001814 */
[----:B------:R-:W1:Y:S07]  /*1b4c0*/  LDSM.16.M88.4 R8, [R223+0x4800] ;  /* 0x00480000df08783b */ /* 0x000e6e0000000200 */
[C---:B------:R-:W-:Y:S01]  /*1b4d0*/  HMMA.16816.F32 R16, R28.reuse, R6, R16 ;  /* 0x000000061c10723c */ /* 0x040fe20000001810 */
[----:B------:R-:W4:Y:S07]  /*1b4e0*/  LDSM.16.M88.4 R4, [R223+0x5800] ;  /* 0x00580000df04783b */ /* 0x000f2e0000000200 */
        /* <DEDUP_REMOVED lines=8> */
[----:B------:R-:W2:Y:S04]  /*1b570*/  LDSM.16.M88.4 R28, [R220+0xc000] ;  /* 0x00c00000dc1c783b */ /* 0x000ea80000000200 */
[----:B------:R-:W2:Y:S03]  /*1b580*/  LDSM.16.M88.4 R52, [R220+0xd800] ;  /* 0x00d80000dc34783b */ /* 0x000ea60000000200 */
[C---:B---3--:R-:W-:Y:S08]  /*1b590*/  HMMA.16816.F32 R20, R80.reuse, R64, R20 ;  /* 0x000000405014723c */ /* 0x048ff00000001814 */
[C---:B------:R-:W-:Y:S01]  /*1b5a0*/  HMMA.16816.F32 R16, R80.reuse, R66, R16 ;  /* 0x000000425010723c */ /* 0x040fe20000001810 */
[----:B------:R-:W3:Y:S07]  /*1b5b0*/  LDSM.16.M88.4 R64, [R220+0xd000] ;  /* 0x00d00000dc40783b */ /* 0x000eee0000000200 */
[C---:B-1----:R-:W-:Y:S08]  /*1b5c0*/  HMMA.16816.F32 R76, R80.reuse, R8, R76 ;  /* 0x00000008504c723c */ /* 0x042ff0000000184c */
[C---:B------:R-:W-:Y:S01]  /*1b5d0*/  HMMA.16816.F32 R72, R80.reuse, R10, R72 ;  /* 0x0000000a5048723c */ /* 0x040fe20000001848 */
[----:B------:R-:W-:Y:S07]  /*1b5e0*/  LDSM.16.M88.4 R8, [R216+0x4000] ;  /* 0x00400000d808783b */ /* 0x000fee0000000200 */
[C---:B----4-:R-:W-:Y:S08]  /*1b5f0*/  HMMA.16816.F32 R60, R80.reuse, R4, R60 ;  /* 0x00000004503c723c */ /* 0x050ff0000000183c */
[C---:B------:R-:W-:Y:S01]  /*1b600*/  HMMA.16816.F32 R56, R80.reuse, R6, R56 ;  /* 0x000000065038723c */ /* 0x040fe20000001838 */
[----:B------:R-:W-:Y:S07]  /*1b610*/  LDSM.16.M88.4 R4, [R216+0x4800] ;  /* 0x00480000d804783b */ /* 0x000fee0000000200 */
[C---:B------:R-:W-:Y:S08]  /*1b620*/  HMMA.16816.F32 R68, R80.reuse, R24, R68 ;  /* 0x000000185044723c */ /* 0x040ff00000001844 */
[----:B------:R-:W-:Y:S01]  /*1b630*/  HMMA.16816.F32 R84, R80, R26, R84 ;  /* 0x0000001a5054723c */ /* 0x000fe20000001854 */
[----:B------:R-:W1:Y:S06]  /*1b640*/  LDSM.16.M88.4 R24, [R221+0x4000] ;  /* 0x00400000dd18783b */ /* 0x000e6c0000000200 */
[----:B------:R-:W-:Y:S01]  /*1b650*/  IADD3 R81, R166, R2, -R241 ;  /* 0x00000002a6517210 */ /* 0x000fe20007ffe8f1 */
[----:B--2---:R-:W-:Y:S01]  /*1b660*/  HMMA.16816.F32 R20, R36, R28, R20 ;  /* 0x0000001c2414723c */ /* 0x004fe20000001814 */
[----:B------:R-:W-:-:S02]  /*1b670*/  IADD3 R83, R88, -0x18, RZ ;  /* 0xffffffe858537810 */ /* 0x000fc40007ffe0ff */
[C---:B------:R-:W-:Y:S01]  /*1b680*/  IADD3 R82, R88.reuse, -0x17, RZ ;  /* 0xffffffe958527810 */ /* 0x040fe20007ffe0ff */
[C---:B------:R-:W-:Y:S01]  /*1b690*/  IMAD.IADD R96, R81.reuse, 0x1, -R95 ;  /* 0x0000000151607824 */ /* 0x040fe200078e0a5f */
[----:B------:R-:W-:Y:S01]  /*1b6a0*/  IADD3 R80, R88, -0x1f, RZ ;  /* 0xffffffe158507810 */ /* 0x000fe20007ffe0ff */
[C---:B------:R-:W-:Y:S02]  /*1b6b0*/  IMAD.IADD R32, R81.reuse, 0x1, -R89 ;  /* 0x0000000151207824 */ /* 0x040fe400078e0a59 */
[----:B------:R-:W-:Y:S01]  /*1b6c0*/  HMMA.16816.F32 R16, R36, R30, R16 ;  /* 0x0000001e2410723c */ /* 0x000fe20000001810 */
[----:B------:R-:W2:Y:S01]  /*1b6d0*/  LDSM.16.M88.4 R28, [R216+0x5000] ;  /* 0x00500000d81c783b */ /* 0x000ea20000000200 */
[----:B------:R-:W-:Y:S01]  /*1b6e0*/  IABS R96, R96 ;  /* 0x0000006000607213 */ /* 0x000fe20000000000 */
[----:B------:R-:W-:Y:S01]  /*1b6f0*/  IMAD.IADD R94, R81, 0x1, -R91 ;  /* 0x00000001515e7824 */ /* 0x000fe200078e0a5b */
[----:B------:R-:W-:-:S04]  /*1b700*/  IABS R32, R32 ;  /* 0x0000002000207213 */ /* 0x000fc80000000000 */
[C---:B------:R-:W-:Y:S01]  /*1b710*/  HMMA.16816.F32 R76, R36.reuse, R40, R76 ;  /* 0x00000028244c723c */ /* 0x040fe2000000184c */
[----:B------:R-:W-:Y:S01]  /*1b720*/  IABS R94, R94 ;  /* 0x0000005e005e7213 */ /* 0x000fe20000000000 */
[----:B------:R-:W-:Y:S06]  /*1b730*/  I2F R32, R32 ;  /* 0x0000002000207306 */ /* 0x000fec0000201400 */
[C---:B------:R-:W-:Y:S01]  /*1b740*/  HMMA.16816.F32 R72, R36.reuse, R42, R72 ;  /* 0x0000002a2448723c */ /* 0x040fe20000001848 */
[----:B------:R-:W-:Y:S01]  /*1b750*/  LDSM.16.M88.4 R40, [R225+0xe000] ;  /* 0x00e00000e128783b */ /* 0x000fe20000000200 */
[----:B------:R-:W-:Y:S06]  /*1b760*/  I2F R94, R94 ;  /* 0x0000005e005e7306 */ /* 0x000fec0000201400 */
[C---:B------:R-:W-:Y:S08]  /*1b770*/  HMMA.16816.F32 R60, R36.reuse, R52, R60 ;  /* 0x00000034243c723c */ /* 0x040ff0000000183c */
        /* <DEDUP_REMOVED lines=14> */
[C---:B------:R-:W-:Y:S07]  /*1b860*/  HMMA.16816.F32 R56, R24.reuse, R54, R56 ;  /* 0x000000361838723c */ /* 0x040fee0000001838 */
[C---:B------:R-:W-:Y:S01]  /*1b870*/  IADD3 R54, R88.reuse, -0x37, RZ ;  /* 0xffffffc958367810 */ /* 0x040fe20007ffe0ff */
[----:B------:R-:W-:Y:S01]  /*1b880*/  HMMA.16816.F32 R84, R24, R30, R84 ;  /* 0x0000001e1854723c */ /* 0x000fe20000001854 */
[----:B------:R-:W-:Y:S01]  /*1b890*/  LDSM.16.M88.4 R28, [R224+0x6000] ;  /* 0x00600000e01c783b */ /* 0x000fe20000000200 */
[----:B------:R-:W-:-:S02]  /*1b8a0*/  IADD3 R55, R88, -0x30, RZ ;  /* 0xffffffd058377810 */ /* 0x000fc40007ffe0ff */
[-C--:B------:R-:W-:Y:S01]  /*1b8b0*/  ISETP.GE.AND P6, PT, R54, R166.reuse, PT ;  /* 0x000000a63600720c */ /* 0x080fe20003fc6270 */
[----:B------:R-:W2:Y:S01]  /*1b8c0*/  LDSM.16.M88.4 R24, [R223+0x6000] ;  /* 0x00600000df18783b */ /* 0x000ea20000000200 */
[----:B------:R-:W-:Y:S01]  /*1b8d0*/  ISETP.GE.AND P4, PT, R55, R166, PT ;  /* 0x000000a63700720c */ /* 0x000fe20003f86270 */
[----:B------:R-:W-:Y:S01]  /*1b8e0*/  IMAD.IADD R46, R81, 0x1, -R55 ;  /* 0x00000001512e7824 */ /* 0x000fe200078e0a37 */
[----:B-1----:R-:W-:Y:S04]  /*1b8f0*/  HMMA.16816.F32 R68, R36, R8, R68 ;  /* 0x000000082444723c */ /* 0x002fe80000001844 */
[----:B------:R-:W-:-:S03]  /*1b900*/  IABS R46, R46 ;  /* 0x0000002e002e7213 */ /* 0x000fc60000000000 */
[C---:B------:R-:W-:Y:S01]  /*1b910*/  IMAD.IADD R8, R81.reuse, 0x1, -R13 ;  /* 0x0000000151087824 */ /* 0x040fe200078e0a0d */
[----:B---3--:R-:W-:Y:S01]  /*1b920*/  HMMA.16816.F32 R60, R36, R4, R60 ;  /* 0x00000004243c723c */ /* 0x008fe2000000183c */
[----:B------:R-:W-:Y:S01]  /*1b930*/  IMAD.IADD R9, R81, 0x1, -R54 ;  /* 0x0000000151097824 */ /* 0x000fe200078e0a36 */
[----:B------:R-:W-:Y:S02]  /*1b940*/  I2F R46, R46 ;  /* 0x0000002e002e7306 */ /* 0x000fe40000201400 */
[----:B------:R-:W-:-:S03]  /*1b950*/  IABS R8, R8 ;  /* 0x0000000800087213 */ /* 0x000fc60000000000 */
[----:B------:R-:W-:Y:S01]  /*1b960*/  IMAD.IADD R4, R81, 0x1, -R51 ;  /* 0x0000000151047824 */ /* 0x000fe200078e0a33 */
[----:B------:R-:W-:Y:S02]  /*1b970*/  HMMA.16816.F32 R20, R36, R40, R20 ;  /* 0x000000282414723c */ /* 0x000fe40000001814 */
[----:B------:R1:W3:Y:S02]  /*1b980*/  I2F R12, R8 ;  /* 0x00000008000c7306 */ /* 0x0002e40000201400 */
[----:B------:R-:W-:-:S04]  /*1b990*/  IABS R4, R4 ;  /* 0x0000000400047213 */ /* 0x000fc80000000000 */
[C---:B------:R-:W-:Y:S01]  /*1b9a0*/  HMMA.16816.F32 R16, R36.reuse, R42, R16 ;  /* 0x0000002a2410723c */ /* 0x040fe20000001810 */
[----:B------:R-:W-:Y:S01]  /*1b9b0*/  IMAD.MOV.U32 R44, RZ, RZ, R4 ;  /* 0x000000ffff2c7224 */ /* 0x000fe200078e0004 */
[----:B------:R-:W-:Y:S05]  /*1b9c0*/  LDSM.16.M88.4 R40, [R223+0x6800] ;  /* 0x00680000df28783b */ /* 0x000fea0000000200 */
[----:B------:R-:W-:Y:S01]  /*1b9d0*/  I2F R44, R44 ;  /* 0x0000002c002c7306 */ /* 0x000fe20000201400 */
[----:B------:R-:W-:Y:S01]  /*1b9e0*/  HMMA.16816.F32 R56, R36, R6, R56 ;  /* 0x000000062438723c */ /* 0x000fe20000001838 */
[----:B------:R-:W4:Y:S01]  /*1b9f0*/  LDSM.16.M88.4 R4, [R223+0x7000] ;  /* 0x00700000df04783b */ /* 0x000f220000000200 */
[----:B-1----:R-:W-:-:S05]  /*1ba00*/  IMAD.IADD R8, R81, 0x1, -R48 ;  /* 0x0000000151087824 */ /* 0x002fca00078e0a30 */
[----:B------:R-:W-:Y:S01]  /*1ba10*/  IABS R8, R8 ;  /* 0x0000000800087213 */ /* 0x000fe20000000000 */
[----:B------:R-:W-:Y:S04]  /*1ba20*/  HMMA.16816.F32 R84, R36, R10, R84 ;  /* 0x0000000a2454723c */ /* 0x000fe80000001854 */
[----:B------:R-:W-:Y:S01]  /*1ba30*/  IMAD.MOV.U32 R47, RZ, RZ, R8 ;  /* 0x000000ffff2f7224 */ /* 0x000fe200078e0008 */
[----:B------:R-:W-:-:S03]  /*1ba40*/  IABS R8, R9 ;  /* 0x0000000900087213 */ /* 0x000fc60000000000 */
[C---:B------:R-:W-:Y:S02]  /*1ba50*/  HMMA.16816.F32 R76, R36.reuse, R64, R76 ;  /* 0x00000040244c723c */ /* 0x040fe4000000184c */
[----:B------:R-:W-:Y:S01]  /*1ba60*/  IMAD.MOV.U32 R50, RZ, RZ, R8 ;  /* 0x000000ffff327224 */ /* 0x000fe200078e0008 */
[----:B------:R-:W-:Y:S01]  /*1ba70*/  I2F R47, R47 ;  /* 0x0000002f002f7306 */ /* 0x000fe20000201400 */
[----:B------:R-:W1:Y:S03]  /*1ba80*/  LDSM.16.M88.4 R8, [R223+0x7800] ;  /* 0x00780000df08783b */ /* 0x000e660000000200 */
[C---:B------:R-:W-:Y:S01]  /*1ba90*/  IADD3 R65, R88.reuse, -0x20, RZ ;  /* 0xffffffe058417810 */ /* 0x040fe20007ffe0ff */
[----:B------:R-:W-:Y:S01]  /*1baa0*/  HMMA.16816.F32 R72, R36, R66, R72 ;  /* 0x000000422448723c */ /* 0x000fe20000001848 */
[----:B------:R-:W-:Y:S01]  /*1bab0*/  LDSM.16.M88.4 R36, [R222+0x6000] ;  /* 0x00600000de24783b */ /* 0x000fe20000000200 */
[C---:B------:R-:W-:Y:S01]  /*1bac0*/  IADD3 R64, R88.reuse, -0x27, RZ ;  /* 0xffffffd958407810 */ /* 0x040fe20007ffe0ff */
[----:B------:R-:W-:Y:S04]  /*1bad0*/  I2F R50, R50 ;  /* 0x0000003200327306 */ /* 0x000fe80000201400 */
[C---:B------:R-:W-:Y:S01]  /*1bae0*/  IADD3 R66, R88.reuse, -0x2f, RZ ;  /* 0xffffffd158427810 */ /* 0x040fe20007ffe0ff */
[----:B--2---:R-:W-:Y:S01]  /*1baf0*/  HMMA.16816.F32 R20, R28, R24, R20 ;  /* 0x000000181c14723c */ /* 0x004fe20000001814 */
[----:B------:R-:W-:-:S02]  /*1bb00*/  IADD3 R88, R88, -0x7, RZ ;  /* 0xfffffff958587810 */ /* 0x000fc40007ffe0ff */
[----:B------:R-:W-:Y:S01]  /*1bb10*/  ISETP.GE.AND P3, PT, R66, R166, PT ;  /* 0x000000a64200720c */ /* 0x000fe20003f66270 */
[----:B------:R-:W-:-:S04]  /*1bb20*/  IMAD.IADD R45, R81, 0x1, -R66 ;  /* 0x00000001512d7824 */ /* 0x000fc800078e0a42 */
[----:B------:R-:W-:Y:S01]  /*1bb30*/  HMMA.16816.F32 R16, R28, R26, R16 ;  /* 0x0000001a1c10723c */ /* 0x000fe20000001810 */
[----:B------:R-:W2:Y:S01]  /*1bb40*/  LDSM.16.M88.4 R24, [R220+0xe000] ;  /* 0x00e00000dc18783b */ /* 0x000ea20000000200 */
[----:B------:R-:W-:-:S06]  /*1bb50*/  IABS R45, R45 ;  /* 0x0000002d002d7213 */ /* 0x000fcc0000000000 */
[C---:B----4-:R-:W-:Y:S01]  /*1bb60*/  HMMA.16816.F32 R68, R28.reuse, R4, R68 ;  /* 0x000000041c44723c */ /* 0x050fe20000001844 */
[----:B------:R-:W-:Y:S06]  /*1bb70*/  I2F R45, R45 ;  /* 0x0000002d002d7306 */ /* 0x000fec0000201400 */
[----:B------:R-:W-:Y:S01]  /*1bb80*/  IMAD.IADD R4, R81, 0x1, -R65 ;  /* 0x0000000151047824 */ /* 0x000fe200078e0a41 */
[----:B------:R-:W-:Y:S04]  /*1bb90*/  HMMA.16816.F32 R84, R28, R6, R84 ;  /* 0x000000061c54723c */ /* 0x000fe80000001854 */
[----:B------:R-:W-:-:S04]  /*1bba0*/  IABS R4, R4 ;  /* 0x0000000400047213 */ /* 0x000fc80000000000 */
[C---:B-1----:R-:W-:Y:S01]  /*1bbb0*/  HMMA.16816.F32 R60, R28.reuse, R8, R60 ;  /* 0x000000081c3c723c */ /* 0x042fe2000000183c */
[----:B------:R-:W-:Y:S02]  /*1bbc0*/  IMAD.MOV.U32 R52, RZ, RZ, R4 ;  /* 0x000000ffff347224 */ /* 0x000fe400078e0004 */
[----:B------:R-:W1:Y:S04]  /*1bbd0*/  LDSM.16.M88.4 R4, [R220+0xe800] ;  /* 0x00e80000dc04783b */ /* 0x000e680000000200 */
[----:B------:R-:W-:Y:S01]  /*1bbe0*/  IMAD.IADD R8, R81, 0x1, -R83 ;  /* 0x0000000151087824 */ /* 0x000fe200078e0a53 */
[----:B------:R-:W-:Y:S01]  /*1bbf0*/  HMMA.16816.F32 R76, R28, R40, R76 ;  /* 0x000000281c4c723c */ /* 0x000fe2000000184c */
[----:B------:R-:W-:Y:S03]  /*1bc00*/  I2F R52, R52 ;  /* 0x0000003400347306 */ /* 0x000fe60000201400 */
[----:B------:R-:W-:-:S03]  /*1bc10*/  IABS R8, R8 ;  /* 0x0000000800087213 */ /* 0x000fc60000000000 */
[----:B------:R-:W-:Y:S01]  /*1bc20*/  IMAD.IADD R40, R81, 0x1, -R64 ;  /* 0x0000000151287824 */ /* 0x000fe200078e0a40 */
[----:B------:R-:W-:Y:S01]  /*1bc30*/  HMMA.16816.F32 R56, R28, R10, R56 ;  /* 0x0000000a1c38723c */ /* 0x000fe20000001838 */
[----:B------:R-:W-:Y:S02]  /*1bc40*/  IMAD.MOV.U32 R67, RZ, RZ, R8 ;  /* 0x000000ffff437224 */ /* 0x000fe400078e0008 */
[----:B------:R-:W4:Y:S01]  /*1bc50*/  LDSM.16.M88.4 R8, [R220+0xf000] ;  /* 0x00f00000dc08783b */ /* 0x000f220000000200 */
[----:B------:R-:W-:-:S03]  /*1bc60*/  IABS R40, R40 ;  /* 0x0000002800287213 */ /* 0x000fc60000000000 */
[----:B------:R-:W-:Y:S01]  /*1bc70*/  I2F R67, R67 ;  /* 0x0000004300437306 */ /* 0x000fe20000201400 */
[----:B------:R-:W-:Y:S07]  /*1bc80*/  HMMA.16816.F32 R72, R28, R42, R72 ;  /* 0x0000002a1c48723c */ /* 0x000fee0000001848 */
[----:B------:R-:W-:Y:S01]  /*1bc90*/  IMAD.IADD R28, R81, 0x1, -R82 ;  /* 0x00000001511c7824 */ /* 0x000fe200078e0a52 */
[----:B--2---:R-:W-:Y:S01]  /*1bca0*/  HMMA.16816.F32 R20, R36, R24, R20 ;  /* 0x000000182414723c */ /* 0x004fe20000001814 */
[----:B------:R2:W-:Y:S03]  /*1bcb0*/  I2F R49, R40 ;  /* 0x0000002800317306 */ /* 0x0005e60000201400 */
[----:B------:R-:W-:-:S03]  /*1bcc0*/  IABS R28, R28 ;  /* 0x0000001c001c7213 */ /* 0x000fc60000000000 */
[----:B------:R-:W-:Y:S01]  /*1bcd0*/  IMAD.IADD R24, R81, 0x1, -R92 ;  /* 0x0000000151187824 */ /* 0x000fe200078e0a5c */
[----:B------:R-:W-:Y:S01]  /*1bce0*/  HMMA.16816.F32 R16, R36, R26, R16 ;  /* 0x0000001a2410723c */ /* 0x000fe20000001810 */
[----:B------:R3:W-:Y:S03]  /*1bcf0*/  I2F R90, R28 ;  /* 0x0000001c005a7306 */ /* 0x0007e60000201400 */
[----:B------:R-:W-:-:S04]  /*1bd00*/  IABS R24, R24 ;  /* 0x0000001800187213 */ /* 0x000fc80000000000 */
[C---:B-1----:R-:W-:Y:S01]  /*1bd10*/  HMMA.16816.F32 R76, R36.reuse, R4, R76 ;  /* 0x00000004244c723c */ /* 0x042fe2000000184c */
[C---:B--2---:R-:W-:Y:S01]  /*1bd20*/  IMAD.IADD R40, R81.reuse, 0x1, -R80 ;  /* 0x0000000151287824 */ /* 0x044fe200078e0a50 */
[----:B------:R1:W-:Y:S04]  /*1bd30*/  I2F R93, R24 ;  /* 0x00000018005d7306 */ /* 0x0003e80000201400 */
[----:B------:R-:W-:Y:S01]  /*1bd40*/  IABS R40, R40 ;  /* 0x0000002800287213 */ /* 0x000fe20000000000 */
[C---:B------:R-:W-:Y:S01]  /*1bd50*/  IMAD.IADD R4, R81.reuse, 0x1, -R88 ;  /* 0x0000000151047824 */ /* 0x040fe200078e0a58 */
[----:B------:R-:W-:Y:S01]  /*1bd60*/  HMMA.16816.F32 R72, R36, R6, R72 ;  /* 0x000000062448723c */ /* 0x000fe20000001848 */
[----:B---3--:R-:W-:Y:S01]  /*1bd70*/  LDSM.16.M88.4 R28, [R221+0x6000] ;  /* 0x00600000dd1c783b */ /* 0x008fe20000000200 */
[----:B------:R2:W-:Y:S01]  /*1bd80*/  I2F R53, R40 ;  /* 0x0000002800357306 */ /* 0x0005e20000201400 */
[----:B------:R-:W-:Y:S01]  /*1bd90*/  IMAD.MOV.U32 R5, RZ, RZ, R96 ;  /* 0x000000ffff057224 */ /* 0x000fe200078e0060 */
[----:B------:R-:W-:-:S02]  /*1bda0*/  IADD3 R96, R81, 0x8, RZ ;  /* 0x0000000851607810 */ /* 0x000fc40007ffe0ff */
[----:B------:R-:W-:Y:S02]  /*1bdb0*/  IABS R4, R4 ;  /* 0x0000000400047213 */ /* 0x000fe40000000000 */
[----:B----4-:R-:W-:Y:S01]  /*1bdc0*/  HMMA.16816.F32 R68, R36, R8, R68 ;  /* 0x000000082444723c */ /* 0x010fe20000001844 */
[----:B-1----:R-:W1:Y:S01]  /*1bdd0*/  LDSM.16.M88.4 R24, [R216+0x6000] ;  /* 0x00600000d818783b */ /* 0x002e620000000200 */
[----:B------:R3:W-:Y:S01]  /*1bde0*/  I2F R81, R5 ;  /* 0x0000000500517306 */ /* 0x0007e20000201400 */
[----:B------:R-:W-:-:S04]  /*1bdf0*/  IMAD.MOV.U32 R97, RZ, RZ, R4 ;  /* 0x000000ffff617224 */ /* 0x000fc800078e0004 */
[C---:B------:R-:W-:Y:S01]  /*1be00*/  IMAD.IADD R8, R96.reuse, 0x1, -R51 ;  /* 0x0000000160087824 */ /* 0x040fe200078e0a33 */
[----:B------:R-:W-:Y:S01]  /*1be10*/  HMMA.16816.F32 R84, R36, R10, R84 ;  /* 0x0000000a2454723c */ /* 0x000fe20000001854 */
[----:B------:R-:W-:Y:S01]  /*1be20*/  IMAD.IADD R9, R96, 0x1, -R48 ;  /* 0x0000000160097824 */ /* 0x000fe200078e0a30 */
[----:B--2---:R-:W2:Y:S01]  /*1be30*/  LDSM.16.M88.4 R40, [R220+0xf800] ;  /* 0x00f80000dc28783b */ /* 0x004ea20000000200 */
[----:B------:R-:W-:Y:S01]  /*1be40*/  I2F R97, R97 ;  /* 0x0000006100617306 */ /* 0x000fe20000201400 */
[----:B------:R-:W-:-:S05]  /*1be50*/  IABS R8, R8 ;  /* 0x0000000800087213 */ /* 0x000fca0000000000 */
[----:B------:R-:W-:Y:S01]  /*1be60*/  IMAD.MOV.U32 R98, RZ, RZ, R8 ;  /* 0x000000ffff627224 */ /* 0x000fe200078e0008 */
[----:B------:R-:W-:Y:S01]  /*1be70*/  IABS R8, R9 ;  /* 0x0000000900087213 */ /* 0x000fe20000000000 */
[C---:B---3--:R-:W-:Y:S02]  /*1be80*/  IMAD.IADD R5, R96.reuse, 0x1, -R13 ;  /* 0x0000000160057824 */ /* 0x048fe400078e0a0d */
[----:B------:R-:W-:Y:S02]  /*1be90*/  IMAD.IADD R9, R96, 0x1, -R54 ;  /* 0x0000000160097824 */ /* 0x000fe400078e0a36 */
[----:B------:R-:W3:Y:S01]  /*1bea0*/  I2F R98, R98 ;  /* 0x0000006200627306 */ /* 0x000ee20000201400 */
[----:B------:R-:W-:-:S05]  /*1beb0*/  IABS R4, R5 ;  /* 0x0000000500047213 */ /* 0x000fca0000000000 */
[----:B------:R-:W-:Y:S02]  /*1bec0*/  IMAD.MOV.U32 R99, RZ, RZ, R4 ;  /* 0x000000ffff637224 */ /* 0x000fe400078e0004 */
[----:B------:R-:W4:Y:S04]  /*1bed0*/  LDSM.16.M88.4 R4, [R216+0x6800] ;  /* 0x00680000d804783b */ /* 0x000f280000000200 */
[----:B------:R-:W3:Y:S01]  /*1bee0*/  I2F R99, R99 ;  /* 0x0000006300637306 */ /* 0x000ee20000201400 */
[----:B-1----:R-:W-:Y:S07]  /*1bef0*/  HMMA.16816.F32 R20, R28, R24, R20 ;  /* 0x000000181c14723c */ /* 0x002fee0000001814 */
[C---:B------:R-:W-:Y:S01]  /*1bf00*/  IMAD.IADD R24, R96.reuse, 0x1, -R55 ;  /* 0x0000000160187824 */ /* 0x040fe200078e0a37 */
[----:B--2---:R-:W-:Y:S01]  /*1bf10*/  HMMA.16816.F32 R60, R36, R40, R60 ;  /* 0x00000028243c723c */ /* 0x004fe2000000183c */
[----:B------:R-:W-:-:S03]  /*1bf20*/  IMAD.IADD R25, R96, 0x1, -R66 ;  /* 0x0000000160197824 */ /* 0x000fc600078e0a42 */
[----:B------:R-:W-:-:S03]  /*1bf30*/  IABS R24, R24 ;  /* 0x0000001800187213 */ /* 0x000fc60000000000 */
[----:B------:R-:W-:Y:S01]  /*1bf40*/  IMAD.MOV.U32 R40, RZ, RZ, R8 ;  /* 0x000000ffff287224 */ /* 0x000fe200078e0008 */
[----:B------:R-:W-:Y:S01]  /*1bf50*/  IABS R8, R9 ;  /* 0x0000000900087213 */ /* 0x000fe20000000000 */
[----:B------:R-:W-:Y:S03]  /*1bf60*/  HMMA.16816.F32 R56, R36, R42, R56 ;  /* 0x0000002a2438723c */ /* 0x000fe60000001838 */
[----:B------:R1:W2:Y:S04]  /*1bf70*/  I2F R13, R8 ;  /* 0x00000008000d7306 */ /* 0x0002a80000201400 */
[----:B------:R-:W-:Y:S01]  /*1bf80*/  IMAD.MOV.U32 R36, RZ, RZ, R24 ;  /* 0x000000ffff247224 */ /* 0x000fe200078e0018 */
[----:B------:R-:W-:Y:S01]  /*1bf90*/  IABS R24, R25 ;  /* 0x0000001900187213 */ /* 0x000fe20000000000 */
[----:B------:R-:W-:Y:S01]  /*1bfa0*/  IMAD.IADD R25, R96, 0x1, -R89 ;  /* 0x0000000160197824 */ /* 0x000fe200078e0a59 */
[----:B------:R-:W-:Y:S01]  /*1bfb0*/  HMMA.16816.F32 R16, R28, R26, R16 ;  /* 0x0000001a1c10723c */ /* 0x000fe20000001810 */
[C---:B------:R-:W-:Y:S01]  /*1bfc0*/  FFMA.FTZ R20, -R0.reuse, R12, R20 ;  /* 0x0000000c00147223 */ /* 0x040fe20000010114 */
[----:B------:R-:W2:Y:S01]  /*1bfd0*/  I2F R40, R40 ;  /* 0x0000002800287306 */ /* 0x000ea20000201400 */
[----:B------:R-:W-:Y:S01]  /*1bfe0*/  IMAD.MOV.U32 R37, RZ, RZ, R24 ;  /* 0x000000ffff257224 */ /* 0x000fe200078e0018 */
[----:B------:R-:W-:Y:S01]  /*1bff0*/  IABS R24, R25 ;  /* 0x0000001900187213 */ /* 0x000fe20000000000 */
[----:B---3--:R-:W-:-:S02]  /*1c000*/  FFMA.FTZ R98, -R0, R98, R23 ;  /* 0x0000006200627223 */ /* 0x008fc40000010117 */
[C---:B------:R-:W-:Y:S01]  /*1c010*/  FFMA.FTZ R99, -R0.reuse, R99, R22 ;  /* 0x0000006300637223 */ /* 0x040fe20000010116 */
[C---:B----4-:R-:W-:Y:S01]  /*1c020*/  HMMA.16816.F32 R76, R28.reuse, R4, R76 ;  /* 0x000000041c4c723c */ /* 0x050fe2000000184c */
[----:B-1----:R-:W1:Y:S01]  /*1c030*/  LDSM.16.M88.4 R8, [R216+0x7000] ;  /* 0x00700000d808783b */ /* 0x002e620000000200 */
[----:B------:R-:W-:Y:S01]  /*1c040*/  IMAD.MOV.U32 R12, RZ, RZ, R24 ;  /* 0x000000ffff0c7224 */ /* 0x000fe200078e0018 */
[----:B------:R-:W-:Y:S01]  /*1c050*/  I2F R36, R36 ;  /* 0x0000002400247306 */ /* 0x000fe20000201400 */
[----:B------:R-:W-:Y:S01]  /*1c060*/  FFMA.FTZ R21, -R0, R44, R21 ;  /* 0x0000002c00157223 */ /* 0x000fe20000010115 */
[----:B------:R-:W3:Y:S01]  /*1c070*/  LDSM.16.M88.4 R24, [R216+0x7800] ;  /* 0x00780000d818783b */ /* 0x000ee20000000200 */
[----:B------:R-:W-:Y:S01]  /*1c080*/  FSEL R22, R20, -INF , !P1 ;  /* 0xff80000014167808 */ /* 0x000fe20004800000 */
[C---:B------:R-:W-:Y:S01]  /*1c090*/  IMAD.IADD R4, R96.reuse, 0x1, -R64 ;  /* 0x0000000160047824 */ /* 0x040fe200078e0a40 */
[----:B------:R-:W-:Y:S01]  /*1c0a0*/  HMMA.16816.F32 R72, R28, R6, R72 ;  /* 0x000000061c48723c */ /* 0x000fe20000001848 */
[----:B------:R-:W-:Y:S01]  /*1c0b0*/  IMAD.IADD R5, R96, 0x1, -R65 ;  /* 0x0000000160057824 */ /* 0x000fe200078e0a41 */
[----:B------:R-:W-:Y:S01]  /*1c0c0*/  FSEL R20, R99, -INF , !P1 ;  /* 0xff80000063147808 */ /* 0x000fe20004800000 */
[----:B------:R-:W4:Y:S01]  /*1c0d0*/  I2F R12, R12 ;  /* 0x0000000c000c7306 */ /* 0x000f220000201400 */
[----:B------:R-:W-:Y:S01]  /*1c0e0*/  IABS R4, R4 ;  /* 0x0000000400047213 */ /* 0x000fe20000000000 */
[----:B------:R-:W-:-:S04]  /*1c0f0*/  DEPBAR.LE SB0, 0x0 ;  /* 0x000080000000791a */ /* 0x000fc80000000000 */
[----:B------:R-:W-:Y:S01]  /*1c100*/  IABS R5, R5 ;  /* 0x0000000500057213 */ /* 0x000fe20000000000 */
[C---:B--2---:R-:W-:Y:S01]  /*1c110*/  FFMA.FTZ R7, -R0.reuse, R13, R19 ;  /* 0x0000000d00077223 */ /* 0x044fe20000010113 */
[----:B------:R2:W-:Y:S01]  /*1c120*/  I2F R23, R4 ;  /* 0x0000000400177306 */ /* 0x0005e20000201400 */
[C---:B------:R-:W-:Y:S01]  /*1c130*/  FFMA.FTZ R16, -R0.reuse, R47, R16 ;  /* 0x0000002f00107223 */ /* 0x040fe20000010110 */
[----:B------:R-:W-:Y:S01]  /*1c140*/  FSEL R21, R21, -INF , !P0 ;  /* 0xff80000015157808 */ /* 0x000fe20004000000 */
[----:B------:R-:W-:Y:S01]  /*1c150*/  FFMA.FTZ R40, -R0, R40, R18 ;  /* 0x0000002800287223 */ /* 0x000fe20000010112 */
[----:B------:R-:W-:Y:S01]  /*1c160*/  FSEL R6, R98, -INF , !P0 ;  /* 0xff80000062067808 */ /* 0x000fe20004000000 */
[----:B------:R-:W-:Y:S01]  /*1c170*/  FFMA.FTZ R17, -R0, R50, R17 ;  /* 0x0000003200117223 */ /* 0x000fe20000010111 */
[----:B------:R-:W-:Y:S02]  /*1c180*/  FSEL R18, R16, -INF , !P5 ;  /* 0xff80000010127808 */ /* 0x000fe40006800000 */
[----:B------:R3:W-:Y:S01]  /*1c190*/  I2F R38, R5 ;  /* 0x0000000500267306 */ /* 0x0007e20000201400 */
[----:B------:R-:W-:-:S02]  /*1c1a0*/  FSEL R16, R40, -INF , !P5 ;  /* 0xff80000028107808 */ /* 0x000fc40006800000 */
[----:B------:R-:W-:Y:S02]  /*1c1b0*/  ISETP.GE.AND P5, PT, R80, R166, PT ;  /* 0x000000a65000720c */ /* 0x000fe40003fa6270 */
[----:B----4-:R-:W-:Y:S01]  /*1c1c0*/  FFMA.FTZ R12, -R0, R12, R74 ;  /* 0x0000000c000c7223 */ /* 0x010fe2000001014a */
[----:B------:R-:W-:Y:S01]  /*1c1d0*/  ISETP.GE.AND P1, PT, R64, R166, PT ;  /* 0x000000a64000720c */ /* 0x000fe20003f26270 */
[----:B------:R-:W-:Y:S01]  /*1c1e0*/  FFMA.FTZ R13, -R0, R32, R72 ;  /* 0x00000020000d7223 */ /* 0x000fe20000010148 */
[----:B------:R-:W4:Y:S01]  /*1c1f0*/  I2F R37, R37 ;  /* 0x0000002500257306 */ /* 0x000f220000201400 */
[----:B--2---:R-:W-:Y:S01]  /*1c200*/  IMAD.IADD R4, R96, 0x1, -R80 ;  /* 0x0000000160047824 */ /* 0x004fe200078e0a50 */
[----:B------:R-:W-:Y:S01]  /*1c210*/  ISETP.GE.AND P0, PT, R65, R166, PT ;  /* 0x000000a64100720c */ /* 0x000fe20003f06270 */
[----:B------:R-:W-:Y:S01]  /*1c220*/  FFMA.FTZ R49, -R0, R49, R73 ;  /* 0x0000003100317223 */ /* 0x000fe20000010149 */
[----:B------:R-:W-:Y:S01]  /*1c230*/  FSEL R17, R17, -INF , !P6 ;  /* 0xff80000011117808 */ /* 0x000fe20007000000 */
[----:B-1----:R-:W-:Y:S01]  /*1c240*/  HMMA.16816.F32 R68, R28, R8, R68 ;  /* 0x000000081c44723c */ /* 0x002fe20000001844 */
[----:B------:R-:W-:-:S02]  /*1c250*/  IABS R4, R4 ;  /* 0x0000000400047213 */ /* 0x000fc40000000000 */
[----:B------:R-:W-:Y:S02]  /*1c260*/  FSEL R7, R7, -INF , !P6 ;  /* 0xff80000007077808 */ /* 0x000fe40007000000 */
[----:B------:R-:W-:Y:S01]  /*1c270*/  FSEL R13, R13, -INF , !P2 ;  /* 0xff8000000d0d7808 */ /* 0x000fe20005000000 */
[----:B---3--:R-:W-:Y:S01]  /*1c280*/  IMAD.MOV.U32 R5, RZ, RZ, R4 ;  /* 0x000000ffff057224 */ /* 0x008fe200078e0004 */
[----:B------:R-:W-:Y:S01]  /*1c290*/  ISETP.GE.AND P6, PT, R83, R166, PT ;  /* 0x000000a65300720c */ /* 0x000fe20003fc6270 */
[C---:B------:R-:W-:Y:S01]  /*1c2a0*/  IMAD.IADD R8, R96.reuse, 0x1, -R83 ;  /* 0x0000000160087824 */ /* 0x040fe200078e0a53 */
[----:B------:R-:W-:Y:S01]  /*1c2b0*/  HMMA.16816.F32 R84, R28, R10, R84 ;  /* 0x0000000a1c54723c */ /* 0x000fe20000001854 */
[----:B------:R1:W2:Y:S03]  /*1c2c0*/  I2F R19, R5 ;  /* 0x0000000500137306 */ /* 0x0002a60000201400 */
[----:B------:R-:W-:Y:S01]  /*1c2d0*/  IABS R4, R8 ;  /* 0x0000000800047213 */ /* 0x000fe20000000000 */
[----:B------:R-:W-:-:S02]  /*1c2e0*/  IMAD.IADD R8, R96, 0x1, -R92 ;  /* 0x0000000160087824 */ /* 0x000fc400078e0a5c */
[----:B------:R-:W-:Y:S01]  /*1c2f0*/  IMAD.IADD R11, R96, 0x1, -R91 ;  /* 0x00000001600b7824 */ /* 0x000fe200078e0a5b */
[C---:B------:R-:W-:Y:S01]  /*1c300*/  HMMA.16816.F32 R60, R28.reuse, R24, R60 ;  /* 0x000000181c3c723c */ /* 0x040fe2000000183c */
[----:B------:R-:W-:Y:S01]  /*1c310*/  IMAD.MOV.U32 R39, RZ, RZ, R4 ;  /* 0x000000ffff277224 */ /* 0x000fe200078e0004 */
[----:B------:R-:W-:Y:S01]  /*1c320*/  IABS R9, R8 ;  /* 0x0000000800097213 */ /* 0x000fe20000000000 */
[C---:B------:R-:W-:Y:S02]  /*1c330*/  FFMA.FTZ R10, -R0.reuse, R36, R78 ;  /* 0x00000024000a7223 */ /* 0x040fe4000001014e */
[----:B----4-:R-:W-:Y:S02]  /*1c340*/  FFMA.FTZ R8, -R0, R37, R79 ;  /* 0x0000002500087223 */ /* 0x010fe4000001014f */
[----:B------:R-:W-:Y:S01]  /*1c350*/  IMAD.MOV.U32 R25, RZ, RZ, R9 ;  /* 0x000000ffff197224 */ /* 0x000fe200078e0009 */
[----:B------:R-:W-:Y:S01]  /*1c360*/  IABS R9, R11 ;  /* 0x0000000b00097213 */ /* 0x000fe20000000000 */
[C---:B-1----:R-:W-:Y:S01]  /*1c370*/  IMAD.IADD R5, R96.reuse, 0x1, -R82 ;  /* 0x0000000160057824 */ /* 0x042fe200078e0a52 */
[----:B------:R-:W-:Y:S01]  /*1c380*/  HMMA.16816.F32 R56, R28, R26, R56 ;  /* 0x0000001a1c38723c */ /* 0x000fe20000001838 */
[C---:B------:R-:W-:Y:S01]  /*1c390*/  IMAD.IADD R11, R96.reuse, 0x1, -R95 ;  /* 0x00000001600b7824 */ /* 0x040fe200078e0a5f */
[----:B------:R-:W1:Y:S01]  /*1c3a0*/  I2F R39, R39 ;  /* 0x0000002700277306 */ /* 0x000e620000201400 */
[----:B------:R-:W-:Y:S01]  /*1c3b0*/  IMAD.IADD R96, R96, 0x1, -R88 ;  /* 0x0000000160607824 */ /* 0x000fe200078e0a58 */
[----:B------:R-:W-:Y:S01]  /*1c3c0*/  IABS R4, R5 ;  /* 0x0000000500047213 */ /* 0x000fe20000000000 */
[C---:B------:R-:W-:Y:S01]  /*1c3d0*/  FFMA.FTZ R53, -R0.reuse, R53, R69 ;  /* 0x0000003500357223 */ /* 0x040fe20000010145 */
[----:B------:R-:W-:Y:S01]  /*1c3e0*/  IABS R11, R11 ;  /* 0x0000000b000b7213 */ /* 0x000fe20000000000 */
[C---:B--2---:R-:W-:Y:S01]  /*1c3f0*/  FFMA.FTZ R19, -R0.reuse, R19, R71 ;  /* 0x0000001300137223 */ /* 0x044fe20000010147 */
[----:B------:R-:W-:Y:S01]  /*1c400*/  IABS R96, R96 ;  /* 0x0000006000607213 */ /* 0x000fe20000000000 */
[----:B------:R-:W-:Y:S01]  /*1c410*/  IMAD.MOV.U32 R24, RZ, RZ, R4 ;  /* 0x000000ffff187224 */ /* 0x000fe200078e0004 */
[----:B------:R-:W-:Y:S01]  /*1c420*/  I2F R25, R25 ;  /* 0x0000001900197306 */ /* 0x000fe20000201400 */
[----:B------:R-:W-:Y:S01]  /*1c430*/  FSEL R180, R53, -INF , !P5 ;  /* 0xff80000035b47808 */ /* 0x000fe20006800000 */
[C---:B------:R-:W-:Y:S01]  /*1c440*/  FFMA.FTZ R5, -R0.reuse, R46, R76 ;  /* 0x0000002e00057223 */ /* 0x040fe2000001014c */
[----:B------:R-:W-:Y:S01]  /*1c450*/  FSEL R186, R19, -INF , !P5 ;  /* 0xff80000013ba7808 */ /* 0x000fe20006800000 */
[----:B------:R-:W-:Y:S01]  /*1c460*/  IMAD.MOV.U32 R28, RZ, RZ, R96 ;  /* 0x000000ffff1c7224 */ /* 0x000fe200078e0060 */
[----:B------:R-:W-:Y:S01]  /*1c470*/  ISETP.GE.AND P5, PT, R167, 0x2, PT ;  /* 0x00000002a700780c */ /* 0x000fe20003fa6270 */
[C---:B------:R-:W-:Y:S01]  /*1c480*/  FFMA.FTZ R4, -R0.reuse, R45, R77 ;  /* 0x0000002d00047223 */ /* 0x040fe2000001014d */
[----:B------:R-:W-:Y:S01]  /*1c490*/  FSEL R5, R5, -INF , !P4 ;  /* 0xff80000005057808 */ /* 0x000fe20006000000 */
[----:B------:R-:W2:Y:S01]  /*1c4a0*/  I2F R24, R24 ;  /* 0x0000001800187306 */ /* 0x000ea20000201400 */
[----:B------:R-:W-:Y:S01]  /*1c4b0*/  FFMA.FTZ R52, -R0, R52, R68 ;  /* 0x0000003400347223 */ /* 0x000fe20000010144 */
[----:B------:R-:W-:Y:S01]  /*1c4c0*/  FSEL R10, R10, -INF , !P4 ;  /* 0xff8000000a0a7808 */ /* 0x000fe20006000000 */
[----:B------:R-:W-:Y:S01]  /*1c4d0*/  FFMA.FTZ R38, -R0, R38, R70 ;  /* 0x0000002600267223 */ /* 0x000fe20000010146 */
[----:B------:R-:W-:Y:S01]  /*1c4e0*/  FSEL R4, R4, -INF , !P3 ;  /* 0xff80000004047808 */ /* 0x000fe20005800000 */
[----:B------:R-:W-:Y:S01]  /*1c4f0*/  FFMA.FTZ R67, -R0, R67, R84 ;  /* 0x0000004300437223 */ /* 0x000fe20000010154 */
[----:B------:R-:W-:Y:S01]  /*1c500*/  FSEL R8, R8, -INF , !P3 ;  /* 0xff80000008087808 */ /* 0x000fe20005800000 */
[----:B------:R-:W-:Y:S01]  /*1c510*/  FFMA.FTZ R85, -R0, R90, R85 ;  /* 0x0000005a00557223 */ /* 0x000fe20000010155 */
[----:B------:R3:W4:Y:S01]  /*1c520*/  I2F R26, R9 ;  /* 0x00000009001a7306 */ /* 0x0007220000201400 */
[----:B------:R-:W-:Y:S01]  /*1c530*/  FSEL R179, R52, -INF , !P0 ;  /* 0xff80000034b37808 */ /* 0x000fe20004000000 */
[----:B------:R-:W-:Y:S01]  /*1c540*/  FFMA.FTZ R60, -R0, R93, R60 ;  /* 0x0000005d003c7223 */ /* 0x000fe2000001013c */
[----:B------:R-:W-:Y:S01]  /*1c550*/  FSEL R183, R38, -INF , !P0 ;  /* 0xff80000026b77808 */ /* 0x000fe20004000000 */
[----:B------:R-:W-:Y:S01]  /*1c560*/  FFMA.FTZ R61, -R0, R94, R61 ;  /* 0x0000005e003d7223 */ /* 0x000fe2000001013d */
[-C--:B------:R-:W-:Y:S01]  /*1c570*/  ISETP.GE.AND P4, PT, R82, R166.reuse, PT ;  /* 0x000000a65200720c */ /* 0x080fe20003f86270 */
[----:B------:R-:W-:Y:S01]  /*1c580*/  FFMA.FTZ R56, -R0, R81, R56 ;  /* 0x0000005100387223 */ /* 0x000fe20000010138 */
[-C--:B------:R-:W-:Y:S01]  /*1c590*/  ISETP.GE.AND P3, PT, R92, R166.reuse, PT ;  /* 0x000000a65c00720c */ /* 0x080fe20003f66270 */
[----:B------:R-:W4:Y:S01]  /*1c5a0*/  I2F R27, R11 ;  /* 0x0000000b001b7306 */ /* 0x000f220000201400 */
[----:B------:R-:W-:Y:S01]  /*1c5b0*/  FFMA.FTZ R57, -R0, R97, R57 ;  /* 0x0000006100397223 */ /* 0x000fe20000010139 */
[----:B------:R-:W-:Y:S01]  /*1c5c0*/  ISETP.GE.AND P0, PT, R88, R166, PT ;  /* 0x000000a65800720c */ /* 0x000fe20003f06270 */
[C---:B-1----:R-:W-:Y:S01]  /*1c5d0*/  FFMA.FTZ R39, -R0.reuse, R39, R86 ;  /* 0x0000002700277223 */ /* 0x042fe20000010156 */
[----:B------:R-:W-:Y:S01]  /*1c5e0*/  FSEL R181, R67, -INF , !P6 ;  /* 0xff80000043b57808 */ /* 0x000fe20007000000 */
[C---:B--2---:R-:W-:Y:S01]  /*1c5f0*/  FFMA.FTZ R24, -R0.reuse, R24, R87 ;  /* 0x0000001800187223 */ /* 0x044fe20000010157 */
[----:B------:R-:W-:Y:S01]  /*1c600*/  FSEL R182, R85, -INF , !P4 ;  /* 0xff80000055b67808 */ /* 0x000fe20006000000 */
[----:B------:R-:W-:Y:S01]  /*1c610*/  FFMA.FTZ R25, -R0, R25, R62 ;  /* 0x0000001900197223 */ /* 0x000fe2000001013e */
[----:B------:R-:W1:Y:S01]  /*1c620*/  I2F R28, R28 ;  /* 0x0000001c001c7306 */ /* 0x000e620000201400 */
[----:B---3--:R-:W-:Y:S01]  /*1c630*/  FSEL R9, R12, -INF , !P2 ;  /* 0xff8000000c097808 */ /* 0x008fe20005000000 */
[C---:B------:R-:W-:Y:S01]  /*1c640*/  FFMA.FTZ R12, -R0.reuse, R23, R75 ;  /* 0x00000017000c7223 */ /* 0x040fe2000001014b */
[----:B------:R-:W-:Y:S01]  /*1c650*/  ISETP.GE.AND P2, PT, R91, R166, PT ;  /* 0x000000a65b00720c */ /* 0x000fe20003f46270 */
[----:B----4-:R-:W-:Y:S01]  /*1c660*/  FFMA.FTZ R26, -R0, R26, R63 ;  /* 0x0000001a001a7223 */ /* 0x010fe2000001013f */
[----:B------:R-:W-:-:S02]  /*1c670*/  FSEL R189, R39, -INF , !P6 ;  /* 0xff80000027bd7808 */ /* 0x000fc40007000000 */
[----:B------:R-:W-:Y:S01]  /*1c680*/  FSEL R12, R12, -INF , !P1 ;  /* 0xff8000000c0c7808 */ /* 0x000fe20004800000 */
[----:B------:R-:W-:Y:S01]  /*1c690*/  FFMA.FTZ R27, -R0, R27, R58 ;  /* 0x0000001b001b7223 */ /* 0x000fe2000001013a */
[----:B------:R-:W-:Y:S02]  /*1c6a0*/  FSEL R11, R49, -INF , !P1 ;  /* 0xff800000310b7808 */ /* 0x000fe40004800000 */
[----:B------:R-:W-:Y:S02]  /*1c6b0*/  ISETP.GE.AND P1, PT, R95, R166, PT ;  /* 0x000000a65f00720c */ /* 0x000fe40003f26270 */
[----:B------:R-:W-:Y:S02]  /*1c6c0*/  FSEL R190, R24, -INF , !P4 ;  /* 0xff80000018be7808 */ /* 0x000fe40006000000 */
[----:B------:R-:W-:Y:S01]  /*1c6d0*/  FSEL R195, R60, -INF , !P3 ;  /* 0xff8000003cc37808 */ /* 0x000fe20005800000 */
[----:B-1----:R-:W-:Y:S01]  /*1c6e0*/  FFMA.FTZ R28, -R0, R28, R59 ;  /* 0x0000001c001c7223 */ /* 0x002fe2000001013b */
        /* <DEDUP_REMOVED lines=47> */
[----:B------:R-:W-:Y:S02]  /*1c9e0*/  @P6 IADD3 R30, R30, 0x1, RZ ;  /* 0x000000011e1e6810 */ /* 0x000fe40007ffe0ff */
[----:B------:R-:W-:Y:S02]  /*1c9f0*/  MOV R24, R26 ;  /* 0x0000001a00187202 */ /* 0x000fe40000000f00 */
[----:B------:R-:W2:Y:S01]  /*1ca00*/  LD.E.64 R26, [R14.64+0x38] ;  /* 0x000038060e1a7980 */ /* 0x000ea2000c101b00 */
[----:B------:R-:W-:Y:S02]  /*1ca10*/  IMAD.MOV.U32 R23, RZ, RZ, R30 ;  /* 0x000000ffff177224 */ /* 0x000fe400078e001e */
[----:B------:R-:W-:Y:S02]  /*1ca20*/  @!P0 IMAD.MOV R24, RZ, RZ, -R24 ;  /* 0x000000ffff188224 */ /* 0x000fe400078e0a18 */
[----:B------:R-:W-:-:S03]  /*1ca30*/  @!P2 IMAD.MOV R23, RZ, RZ, -R23 ;  /* 0x000000ffff17a224 */ /* 0x000fc600078e0a17 */
[C---:B------:R-:W-:Y:S02]  /*1ca40*/  SEL R24, R3.reuse, R24, !P1 ;  /* 0x0000001803187207 */ /* 0x040fe40004800000 */
[----:B------:R-:W-:-:S03]  /*1ca50*/  SEL R23, R3, R23, !P1 ;  /* 0x0000001703177207 */ /* 0x000fc60004800000 */
[----:B------:R-:W-:-:S04]  /*1ca60*/  IMAD.WIDE R36, R24, 0x4, R244 ;  /* 0x0000000418247825 */ /* 0x000fc800078e02f4 */
[C---:B------:R-:W-:Y:S01]  /*1ca70*/  IMAD.WIDE R38, R23.reuse, 0x4, R244 ;  /* 0x0000000417267825 */ /* 0x040fe200078e02f4 */
[----:B------:R1:W3:Y:S04]  /*1ca80*/  LD.E R3, [R36.64] ;  /* 0x0000000624037980 */ /* 0x0002e8000c101900 */
[----:B------:R-:W3:Y:S04]  /*1ca90*/  LD.E R19, [R38.64] ;  /* 0x0000000626137980 */ /* 0x000ee8000c101900 */
        /* <DEDUP_REMOVED lines=12> */
[----:B------:R-:W-:-:S05]  /*1cb60*/  IMAD R19, R36, R24, R19 ;  /* 0x0000001824137224 */ /* 0x000fca00078e0213 */
[----:B------:R-:W-:Y:S01]  /*1cb70*/  IADD3 R3, R31, R19, RZ ;  /* 0x000000131f037210 */ /* 0x000fe20007ffe0ff */
[----:B------:R-:W-:Y:S01]  /*1cb80*/  IMAD.MOV.U32 R19, RZ, RZ, R30 ;  /* 0x000000ffff137224 */ /* 0x000fe200078e001e */
[----:B------:R-:W-:Y:S05]  /*1cb90*/  BRA `(.L_x_4723) ;  /* 0x0000003000007947 */ /* 0x000fea0003800000 */
.L_x_4722:
[----:B------:R-:W2:Y:S02]  /*1cba0*/  LD.E R19, [R14.64+0x38] ;  /* 0x000038060e137980 */ /* 0x000ea4000c101900 */
[----:B--2---:R-:W-:-:S04]  /*1cbb0*/  LEA R19, -R19, RZ, 0x6 ;  /* 0x000000ff13137211 */ /* 0x004fc800078e31ff */
[----:B------:R-:W-:Y:S02]  /*1cbc0*/  SHF.R.S32.HI R3, RZ, 0x1f, R19 ;  /* 0x0000001fff037819 */ /* 0x000fe40000011413 */
.L_x_4723:
[----:B------:R-:W-:Y:S05]  /*1cbd0*/  BSYNC B0 ;  /* 0x0000000000007941 */ /* 0x000fea0003800000 */
.L_x_4721:
[C---:B------:R-:W-:Y:S02]  /*1cbe0*/  LOP3.LUT P3, RZ, R246.reuse, 0x4, RZ, 0xc0, !PT ;  /* 0x00000004f6ff7812 */ /* 0x040fe4000786c0ff */
[C---:B------:R-:W-:Y:S02]  /*1cbf0*/  LOP3.LUT P4, RZ, R246.reuse, 0x2, RZ, 0xc0, !PT ;  /* 0x00000002f6ff7812 */ /* 0x040fe4000788c0ff */
        /* <DEDUP_REMOVED lines=42> */
[-C--:B------:R-:W-:Y:S01]  /*1cea0*/  @P4 LEA R50, P0, R3, R236.reuse, 0x1 ;  /* 0x000000ec03324211 */ /* 0x080fe200078008ff */
        /* <DEDUP_REMOVED lines=82> */
.L_x_4720:
[----:B------:R-:W-:Y:S05]  /*1d3d0*/  BSYNC B1 ;  /* 0x0000000000017941 */ /* 0x000fea0003800000 */
.L_x_4719:
[----:B-1----:R1:W2:Y:S01]  /*1d3e0*/  LD.E R31, [R14.64+0xdc] ;  /* 0x0000dc060e1f7980 */ /* 0x0022a2000c101900 */
        /* <DEDUP_REMOVED lines=9> */
[----:B------:R-:W-:Y:S01]  /*1d480*/  LEA R227, R33, R229, 0x1 ;  /* 0x000000e521e37211 */ /* 0x000fe200078e08ff */
[----:B------:R-:W-:Y:S01]  /*1d490*/  LDSM.16.MT88.4 R48, [R228+0x10000] ;  /* 0x01000000e430783b */ /* 0x000fe20000004200 */
[----:B------:R-:W-:-:S03]  /*1d4a0*/  FMNMX.FTZ R19, R4, R19, !PT ;  /* 0x0000001304137209 */ /* 0x000fc60007810000 */
[----:B------:R-:W-:Y:S01]  /*1d4b0*/  LDSM.16.MT88.4 R56, [R227+0x10000] ;  /* 0x01000000e338783b */ /* 0x000fe20000004200 */
[----:B------:R-:W-:-:S03]  /*1d4c0*/  FMNMX.FTZ R19, R13, R19, !PT ;  /* 0x000000130d137209 */ /* 0x000fc60007810000 */
[----:B------:R-:W-:Y:S01]  /*1d4d0*/  LDSM.16.MT88.4 R64, [R230+0x12000] ;  /* 0x01200000e640783b */ /* 0x000fe20000004200 */
[----:B-1----:R-:W-:Y:S02]  /*1d4e0*/  FMNMX.FTZ R15, R20, R6, !PT ;  /* 0x00000006140f7209 */ /* 0x002fe40007810000 */
        /* <DEDUP_REMOVED lines=26> */
[----:B------:R-:W-:-:S03]  /*1d690*/  FMNMX.FTZ R15, R189, R15, !PT ;  /* 0x0000000fbd0f7209 */ /* 0x000fc60007810000 */
[----:B------:R-:W1:Y:S01]  /*1d6a0*/  SHFL.BFLY PT, R14, R19, 0x2, 0x1f ;  /* 0x0c401f00130e7f89 */ /* 0x000e6200000e0000 */
[----:B------:R-:W-:-:S03]  /*1d6b0*/  FMNMX.FTZ R15, R190, R15, !PT ;  /* 0x0000000fbe0f7209 */ /* 0x000fc60007810000 */
[----:B------:R-:W-:Y:S01]  /*1d6c0*/  LDSM.16.MT88.4 R152, [R228+0x16000] ;  /* 0x01600000e498783b */ /* 0x000fe20000004200 */
[----:B------:R-:W-:-:S03]  /*1d6d0*/  FMNMX.FTZ R15, R188, R15, !PT ;  /* 0x0000000fbc0f7209 */ /* 0x000fc60007810000 */
[----:B------:R-:W-:Y:S01]  /*1d6e0*/  LDSM.16.MT88.4 R24, [R227+0x12800] ;  /* 0x01280000e318783b */ /* 0x000fe20000004200 */
        /* <DEDUP_REMOVED lines=25> */
[-CC-:B------:R-:W-:Y:S01]  /*1d880*/  FFMA.FTZ R171, R7, R31.reuse, -R30.reuse ;  /* 0x0000001f07ab7223 */ /* 0x180fe2000001081e */
[----:B------:R-:W1:Y:S01]  /*1d890*/  MUFU.EX2 R174, R174 ;  /* 0x000000ae00ae7308 */ /* 0x000e620000000800 */
[-CC-:B------:R-:W-:Y:S01]  /*1d8a0*/  FFMA.FTZ R172, R5, R31.reuse, -R193.reuse ;  /* 0x0000001f05ac7223 */ /* 0x180fe200000108c1 */
[----:B------:R-:W-:Y:S01]  /*1d8b0*/  LDSM.16.MT88.4 R16, [R230+0x10800] ;  /* 0x01080000e610783b */ /* 0x000fe20000004200 */
[-CC-:B------:R-:W-:Y:S02]  /*1d8c0*/  FFMA.FTZ R168, R4, R31.reuse, -R193.reuse ;  /* 0x0000001f04a87223 */ /* 0x180fe400000108c1 */
[-C--:B------:R-:W-:Y:S01]  /*1d8d0*/  FFMA.FTZ R32, R11, R31.reuse, -R193 ;  /* 0x0000001f0b207223 */ /* 0x080fe200000108c1 */
[----:B------:R-:W2:Y:S01]  /*1d8e0*/  LDSM.16.MT88.4 R4, [R227+0x16000] ;  /* 0x01600000e304783b */ /* 0x000ea20000004200 */
[-CC-:B------:R-:W-:Y:S01]  /*1d8f0*/  FFMA.FTZ R170, R10, R31.reuse, -R30.reuse ;  /* 0x0000001f0aaa7223 */ /* 0x180fe2000001081e */
[----:B------:R-:W-:Y:S01]  /*1d900*/  MUFU.EX2 R173, R173 ;  /* 0x000000ad00ad7308 */ /* 0x000fe20000000800 */
[----:B------:R-:W-:-:S02]  /*1d910*/  FFMA.FTZ R34, R8, R31, -R30 ;  /* 0x0000001f08227223 */ /* 0x000fc4000001081e */
[-CC-:B------:R-:W-:Y:S02]  /*1d920*/  FFMA.FTZ R33, R9, R31.reuse, -R30.reuse ;  /* 0x0000001f09217223 */ /* 0x180fe4000001081e */
[----:B------:R-:W3:Y:S01]  /*1d930*/  LDSM.16.MT88.4 R8, [R229+0x10800] ;  /* 0x01080000e508783b */ /* 0x000ee20000004200 */
[--C-:B------:R-:W-:Y:S02]  /*1d940*/  FFMA.FTZ R35, R13, R31, -R193.reuse ;  /* 0x0000001f0d237223 */ /* 0x100fe400000108c1 */
[----:B------:R-:W4:Y:S01]  /*1d950*/  MUFU.EX2 R169, R169 ;  /* 0x000000a900a97308 */ /* 0x000f220000000800 */
[----:B-1----:R-:W-:Y:S01]  /*1d960*/  F2FP.PACK_AB R144, R174, R175 ;  /* 0x000000afae90723e */ /* 0x002fe200000000ff */
[-C--:B------:R-:W-:Y:S02]  /*1d970*/  FFMA.FTZ R3, R12, R31.reuse, -R30 ;  /* 0x0000001f0c037223 */ /* 0x080fe4000001081e */
[----:B------:R-:W1:Y:S01]  /*1d980*/  LDSM.16.MT88.4 R12, [R228+0x10800] ;  /* 0x01080000e40c783b */ /* 0x000e620000004200 */
[----:B------:R-:W-:-:S02]  /*1d990*/  FFMA.FTZ R179, R179, R31, -R193 ;  /* 0x0000001fb3b37223 */ /* 0x000fc400000108c1 */
[-CC-:B------:R-:W-:Y:S01]  /*1d9a0*/  FFMA.FTZ R180, R180, R31.reuse, -R193.reuse ;  /* 0x0000001fb4b47223 */ /* 0x180fe200000108c1 */
[----:B------:R-:W-:Y:S01]  /*1d9b0*/  MUFU.EX2 R177, R177 ;  /* 0x000000b100b17308 */ /* 0x000fe20000000800 */
[-CC-:B------:R-:W-:Y:S02]  /*1d9c0*/  FFMA.FTZ R181, R181, R31.reuse, -R193.reuse ;  /* 0x0000001fb5b57223 */ /* 0x180fe400000108c1 */
[-C--:B------:R-:W-:Y:S02]  /*1d9d0*/  FFMA.FTZ R182, R182, R31.reuse, -R193 ;  /* 0x0000001fb6b67223 */ /* 0x080fe400000108c1 */
[-CC-:B------:R-:W-:Y:S02]  /*1d9e0*/  FFMA.FTZ R183, R183, R31.reuse, -R30.reuse ;  /* 0x0000001fb7b77223 */ /* 0x180fe4000001081e */
[--C-:B------:R-:W-:Y:S01]  /*1d9f0*/  FFMA.FTZ R186, R186, R31, -R30.reuse ;  /* 0x0000001fbaba7223 */ /* 0x100fe2000001081e */
[----:B------:R-:W5:Y:S01]  /*1da00*/  MUFU.EX2 R176, R176 ;  /* 0x000000b000b07308 */ /* 0x000f620000000800 */
[----:B----4-:R-:W-:Y:S01]  /*1da10*/  F2FP.PACK_AB R146, R169, R173 ;  /* 0x000000ada992723e */ /* 0x010fe200000000ff */
[----:B------:R-:W-:-:S02]  /*1da20*/  FFMA.FTZ R189, R189, R31, -R30 ;  /* 0x0000001fbdbd7223 */ /* 0x000fc4000001081e */
[-CC-:B------:R-:W-:Y:S02]  /*1da30*/  FFMA.FTZ R190, R190, R31.reuse, -R30.reuse ;  /* 0x0000001fbebe7223 */ /* 0x180fe4000001081e */
[-CC-:B------:R-:W-:Y:S02]  /*1da40*/  FFMA.FTZ R250, R191, R31.reuse, -R193.reuse ;  /* 0x0000001fbffa7223 */ /* 0x180fe400000108c1 */
[----:B------:R-:W-:Y:S01]  /*1da50*/  MUFU.EX2 R178, R178 ;  /* 0x000000b200b27308 */ /* 0x000fe20000000800 */
[-CC-:B------:R-:W-:Y:S02]  /*1da60*/  FFMA.FTZ R195, R195, R31.reuse, -R193.reuse ;  /* 0x0000001fc3c37223 */ /* 0x180fe400000108c1 */
[-CC-:B------:R-:W-:Y:S02]  /*1da70*/  FFMA.FTZ R194, R194, R31.reuse, -R193.reuse ;  /* 0x0000001fc2c27223 */ /* 0x180fe400000108c1 */
[-C--:B------:R-:W-:Y:S02]  /*1da80*/  FFMA.FTZ R192, R192, R31.reuse, -R193 ;  /* 0x0000001fc0c07223 */ /* 0x080fe400000108c1 */
[--C-:B------:R-:W-:Y:S01]  /*1da90*/  FFMA.FTZ R188, R188, R31, -R30.reuse ;  /* 0x0000001fbcbc7223 */ /* 0x100fe2000001081e */
[----:B------:R-:W4:Y:S01]  /*1daa0*/  MUFU.EX2 R171, R171 ;  /* 0x000000ab00ab7308 */ /* 0x000f220000000800 */
[----:B-----5:R-:W-:Y:S01]  /*1dab0*/  F2FP.PACK_AB R145, R176, R177 ;  /* 0x000000b1b091723e */ /* 0x020fe200000000ff */
        /* <DEDUP_REMOVED lines=8> */
[----:B----4-:R-:W-:-:S02]  /*1db40*/  F2FP.PACK_AB R147, R171, R178 ;  /* 0x000000b2ab93723e */ /* 0x010fc400000000ff */
        /* <DEDUP_REMOVED lines=69> */
[----:B---3--:R-:W-:Y:S01]  /*1dfa0*/  HMMA.16816.F32 R36, R4, R8, R36 ;  /* 0x000000080424723c */ /* 0x008fe20000001824 */
        /* <DEDUP_REMOVED lines=24> */
[C---:B----4-:R-:W-:Y:S08]  /*1e130*/  HMMA.16816.F32 R116, R4.reuse, R20, R116 ;  /* 0x000000140474723c */ /* 0x050ff00000001874 */
        /* <DEDUP_REMOVED lines=20> */
[C---:B----4-:R-:W-:Y:S08]  /*1e280*/  HMMA.16816.F32 R148, R4.reuse, R20, R148 ;  /* 0x000000140494723c */ /* 0x050ff00000001894 */
        /* <DEDUP_REMOVED lines=115> */
[----:B------:R-:W-:Y:S01]  /*1e9c0*/  HMMA.16816.F32 R144, R4, R10, R144 ;  /* 0x0000000a0490723c */ /* 0x000fe20000001890 */
[----:B------:R-:W-:Y:S07]  /*1e9d0*/  @!P5 BRA `(.L_x_4724) ;  /* 0x00004b800000d947 */ /* 0x000fee0003800000 */
[----:B------:R-:W1:Y:S01]  /*1e9e0*/  S2R R3, SR_TID.X ;  /* 0x0000000000037919 */ /* 0x000e620000002100 */
[----:B------:R-:W-:-:S02]  /*1e9f0*/  IADD3 R248, R167, -0x2, RZ ;  /* 0xfffffffea7f87810 */ /* 0x000fc40007ffe0ff */
[----:B-1----:R-:W-:-:S05]  /*1ea00*/  LOP3.LUT R3, R3, 0x3, RZ, 0xc0, !PT ;  /* 0x0000000303037812 */ /* 0x002fca00078ec0ff */
[----:B------:R-:W-:Y:S02]  /*1ea10*/  IMAD R249, R3, -0x2, R2 ;  /* 0xfffffffe03f97824 */ /* 0x000fe400078e0202 */
[----:B------:R-:W-:Y:S02]  /*1ea20*/  IMAD.MOV.U32 R2, RZ, RZ, R164 ;  /* 0x000000ffff027224 */ /* 0x000fe400078e00a4 */
[----:B------:R-:W-:Y:S01]  /*1ea30*/  IMAD.MOV.U32 R3, RZ, RZ, R165 ;  /* 0x000000ffff037224 */ /* 0x000fe200078e00a5 */
[----:B------:R-:W-:-:S03]  /*1ea40*/  IADD3 R249, R166, R249, -R241 ;  /* 0x000000f9a6f97210 */ /* 0x000fc60007ffe8f1 */
.L_x_4733:
        /* <DEDUP_REMOVED lines=15> */
[----:B------:R-:W-:Y:S02]  /*1eb40*/  IADD3 R12, R4, 0x40, RZ ;  /* 0x00000040040c7810 */ /* 0x000fe40007ffe0ff */
[----:B------:R-:W-:Y:S02]  /*1eb50*/  IABS R5, R4 ;  /* 0x0000000400057213 */ /* 0x000fe40000000000 */
        /* <DEDUP_REMOVED lines=35> */
[----:B------:R-:W-:Y:S01]  /*1ed90*/  SEL R10, R4, R10, !P1 ;  /* 0x0000000a040a7207 */ /* 0x000fe20004800000 */
[----:B------:R-:W2:Y:S01]  /*1eda0*/  LD.E.64 R8, [R166.64+0x40] ;  /* 0x00004004a6087980 */ /* 0x000ea2000c101b00 */
[-C--:B------:R-:W-:Y:S02]  /*1edb0*/  LEA R4, P1, R6, R244.reuse, 0x2 ;  /* 0x000000f406047211 */ /* 0x080fe400078210ff */
[----:B------:R-:W-:Y:S02]  /*1edc0*/  LEA R12, P0, R10, R244, 0x2 ;  /* 0x000000f40a0c7211 */ /* 0x000fe400078010ff */
[-C--:B------:R-:W-:Y:S01]  /*1edd0*/  LEA.HI.X.SX32 R5, R6, R245.reuse, 0x2, P1 ;  /* 0x000000f506057211 */ /* 0x080fe200008f16ff */
[C---:B------:R-:W-:Y:S01]  /*1ede0*/  IMAD.IADD R6, R10.reuse, 0x1, -R6 ;  /* 0x000000010a067824 */ /* 0x040fe200078e0a06 */
[----:B------:R-:W-:Y:S03]  /*1edf0*/  LEA.HI.X.SX32 R13, R10, R245, 0x2, P0 ;  /* 0x000000f50a0d7211 */ /* 0x000fe600000f16ff */
[----:B------:R-:W-:Y:S01]  /*1ee00*/  IMAD R11, R11, R6, -0x40 ;  /* 0xffffffc00b0b7424 */ /* 0x000fe200078e0206 */
[----:B------:R1:W3:Y:S04]  /*1ee10*/  LD.E R4, [R4.64] ;  /* 0x0000000404047980 */ /* 0x0002e8000c101900 */
[----:B------:R-:W-:Y:S01]  /*1ee20*/  SHF.R.S32.HI R7, RZ, 0x1f, R11 ;  /* 0x0000001fff077819 */ /* 0x000fe2000001140b */
[----:B-1----:R1:W3:Y:S04]  /*1ee30*/  LD.E R5, [R12.64] ;  /* 0x000000040c057980 */ /* 0x0022e8000c101900 */
        /* <DEDUP_REMOVED lines=13> */
.L_x_4726:
[----:B------:R-:W-:Y:S02]  /*1ef10*/  ULDC.64 UR4, c[0x0][0x118] ;  /* 0x0000460000047ab9 */ /* 0x000fe40000000a00 */
[----:B------:R-:W2:Y:S02]  /*1ef20*/  LD.E R8, [R166.64+0x40] ;  /* 0x00004004a6087980 */ /* 0x000ea4000c101900 */
[----:B--2---:R-:W-:Y:S04]  /*1ef30*/  LEA R8, -R8, RZ, 0x6 ;  /* 0x000000ff08087211 */ /* 0x004fe800078e31ff */
[----:B------:R-:W-:Y:S02]  /*1ef40*/  SHF.R.S32.HI R4, RZ, 0x1f, R8 ;  /* 0x0000001fff047819 */ /* 0x000fe40000011408 */
.L_x_4727:
[----:B------:R-:W-:Y:S05]  /*1ef50*/  BSYNC B0 ;  /* 0x0000000000007941 */ /* 0x000fea0003800000 */
.L_x_4725:
[----:B------:R-:W-:Y:S01]  /*1ef60*/  LOP3.LUT P6, RZ, R246, 0x1, RZ, 0xc0, !PT ;  /* 0x00000001f6ff7812 */ /* 0x000fe200078cc0ff */
[----:B------:R-:W-:Y:S01]  /*1ef70*/  ULDC.64 UR4, c[0x0][0x118] ;  /* 0x0000460000047ab9 */ /* 0x000fe20000000a00 */
[----:B------:R-:W-:Y:S01]  /*1ef80*/  LEA R164, P0, R8, R185, 0x1 ;  /* 0x000000b908a47211 */ /* 0x000fe200078008ff */
[----:B------:R-:W-:Y:S01]  /*1ef90*/  BSSY B1, `(.L_x_4728) ;  /* 0x0000209000017945 */ /* 0x000fe20003800000 */
[----:B------:R-:W-:Y:S02]  /*1efa0*/  LOP3.LUT P5, RZ, R246, 0x2, RZ, 0xc0, !PT ;  /* 0x00000002f6ff7812 */ /* 0x000fe400078ac0ff */
[-C--:B------:R-:W-:Y:S02]  /*1efb0*/  LEA.HI.X R165, R8, R184.reuse, R4, 0x1, P0 ;  /* 0x000000b808a57211 */ /* 0x080fe400000f0c04 */
        /* <DEDUP_REMOVED lines=43> */
[C---:B------:R-:W-:Y:S02]  /*1f270*/  @P3 LEA R18, P0, R5.reuse, R185, 0x1 ;  /* 0x000000b905123211 */ /* 0x040fe400078008ff */
[CCC-:B------:R-:W-:Y:S01]  /*1f280*/  @P4 LEA.HI.X R21, R5.reuse, R184.reuse, R4.reuse, 0x1, P1 ;  /* 0x000000b805154211 */ /* 0x1c0fe200008f0c04 */
        /* <DEDUP_REMOVED lines=26> */
[----:B------:R-:W-:Y:S01]  /*1f430*/  ISETP.GE.AND P0, PT, R248, 0x1, PT ;  /* 0x00000001f800780c */ /* 0x000fe20003f06270 */
        /* <DEDUP_REMOVED lines=42> */
[----:B----4-:R-:W4:Y:S04]  /*1f6e0*/  LDSM.16.M88.4 R8, [R225+0x8000] ;  /* 0x00800000e108783b */ /* 0x010f280000000200 */
[----:B--2---:R-:W3:Y:S04]  /*1f6f0*/  LDSM.16.M88.4 R16, [R225+0x8800] ;  /* 0x00880000e110783b */ /* 0x004ee80000000200 */
[----:B-1----:R-:W5:Y:S04]  /*1f700*/  LDSM.16.M88.4 R24, [R225+0x9000] ;  /* 0x00900000e118783b */ /* 0x002f680000000200 */
[----:B------:R-:W0:Y:S04]  /*1f710*/  LDGDEPBAR ;  /* 0x00000000000079af */ /* 0x000e280000000000 */
[----:B------:R-:W1:Y:S04]  /*1f720*/  LDSM.16.M88.4 R168, [R225+0x9800] ;  /* 0x00980000e1a8783b */ /* 0x000e680000000200 */
[----:B------:R-:W-:Y:S04]  /*1f730*/  LDSM.16.M88.4 R172, [R224] ;  /* 0x00000000e0ac783b */ /* 0x000fe80000000200 */
[----:B------:R-:W2:Y:S04]  /*1f740*/  LDSM.16.M88.4 R176, [R223] ;  /* 0x00000000dfb0783b */ /* 0x000ea80000000200 */
[----:B------:R-:W1:Y:S04]  /*1f750*/  LDSM.16.M88.4 R180, [R219] ;  /* 0x00000000dbb4783b */ /* 0x000e680000000200 */
[----:B------:R-:W1:Y:S04]  /*1f760*/  LDSM.16.M88.4 R184, [R218] ;  /* 0x00000000dab8783b */ /* 0x000e680000000200 */
[----:B------:R-:W1:Y:S01]  /*1f770*/  LDSM.16.M88.4 R188, [R217] ;  /* 0x00000000d9bc783b */ /* 0x000e620000000200 */
[C---:B----4-:R-:W-:Y:S03]  /*1f780*/  HMMA.16816.F32 R4, R32.reuse, R8, RZ ;  /* 0x000000082004723c */ /* 0x050fe600000018ff */
[----:B------:R-:W-:Y:S04]  /*1f790*/  LDSM.16.M88.4 R192, [R222] ;  /* 0x00000000dec0783b */ /* 0x000fe80000000200 */
[----:B------:R-:W4:Y:S01]  /*1f7a0*/  LDSM.16.M88.4 R196, [R220+0x8000] ;  /* 0x00800000dcc4783b */ /* 0x000f220000000200 */
[C---:B------:R-:W-:Y:S03]  /*1f7b0*/  HMMA.16816.F32 R8, R32.reuse, R10, RZ ;  /* 0x0000000a2008723c */ /* 0x040fe600000018ff */
[----:B------:R-:W2:Y:S05]  /*1f7c0*/  LDSM.16.M88.4 R200, [R220+0x8800] ;  /* 0x00880000dcc8783b */ /* 0x000eaa0000000200 */
[C---:B---3--:R-:W-:Y:S08]  /*1f7d0*/  HMMA.16816.F32 R12, R32.reuse, R16, RZ ;  /* 0x00000010200c723c */ /* 0x048ff000000018ff */
[C---:B------:R-:W-:Y:S08]  /*1f7e0*/  HMMA.16816.F32 R16, R32.reuse, R18, RZ ;  /* 0x000000122010723c */ /* 0x040ff000000018ff */
[C---:B-----5:R-:W-:Y:S08]  /*1f7f0*/  HMMA.16816.F32 R20, R32.reuse, R24, RZ ;  /* 0x000000182014723c */ /* 0x060ff000000018ff */
[C---:B------:R-:W-:Y:S08]  /*1f800*/  HMMA.16816.F32 R24, R32.reuse, R26, RZ ;  /* 0x0000001a2018723c */ /* 0x040ff000000018ff */
[C---:B-1----:R-:W-:Y:S08]  /*1f810*/  HMMA.16816.F32 R28, R32.reuse, R168, RZ ;  /* 0x000000a8201c723c */ /* 0x042ff000000018ff */
        /* <DEDUP_REMOVED lines=13> */
[----:B------:R-:W5:Y:S04]  /*1f8f0*/  LDSM.16.M88.4 R172, [R216+0x800] ;  /* 0x00080000d8ac783b */ /* 0x000f680000000200 */
[----:B------:R-:W2:Y:S03]  /*1f900*/  LDSM.16.M88.4 R188, [R216+0x1000] ;  /* 0x00100000d8bc783b */ /* 0x000ea60000000200 */
[C---:B----4-:R-:W-:Y:S08]  /*1f910*/  HMMA.16816.F32 R4, R192.reuse, R196, R4 ;  /* 0x000000c4c004723c */ /* 0x050ff00000001804 */
        /* <DEDUP_REMOVED lines=11> */
[----:B------:R-:W4:Y:S03]  /*1f9d0*/  LDSM.16.M88.4 R192, [R225+0xb000] ;  /* 0x00b00000e1c0783b */ /* 0x000f260000000200 */
[C---:B---3--:R-:W-:Y:S08]  /*1f9e0*/  HMMA.16816.F32 R4, R180.reuse, R184, R4 ;  /* 0x000000b8b404723c */ /* 0x048ff00000001804 */
[C---:B------:R-:W-:Y:S01]  /*1f9f0*/  HMMA.16816.F32 R8, R180.reuse, R186, R8 ;  /* 0x000000bab408723c */ /* 0x040fe20000001808 */
[----:B------:R-:W3:Y:S07]  /*1fa00*/  LDSM.16.M88.4 R184, [R225+0xb800] ;  /* 0x00b80000e1b8783b */ /* 0x000eee0000000200 */
[C---:B-----5:R-:W-:Y:S08]  /*1fa10*/  HMMA.16816.F32 R12, R180.reuse, R172, R12 ;  /* 0x000000acb40c723c */ /* 0x060ff0000000180c */
[C---:B------:R-:W-:Y:S01]  /*1fa20*/  HMMA.16816.F32 R16, R180.reuse, R174, R16 ;  /* 0x000000aeb410723c */ /* 0x040fe20000001810 */
[----:B------:R-:W-:Y:S07]  /*1fa30*/  LDSM.16.M88.4 R172, [R215] ;  /* 0x00000000d7ac783b */ /* 0x000fee0000000200 */
[C---:B------:R-:W-:Y:S08]  /*1fa40*/  HMMA.16816.F32 R20, R180.reuse, R188, R20 ;  /* 0x000000bcb414723c */ /* 0x040ff00000001814 */
[C---:B------:R-:W-:Y:S01]  /*1fa50*/  HMMA.16816.F32 R24, R180.reuse, R190, R24 ;  /* 0x000000beb418723c */ /* 0x040fe20000001818 */
[----:B------:R-:W-:Y:S07]  /*1fa60*/  LDSM.16.M88.4 R188, [R213] ;  /* 0x00000000d5bc783b */ /* 0x000fee0000000200 */
[C---:B-1----:R-:W-:Y:S08]  /*1fa70*/  HMMA.16816.F32 R28, R180.reuse, R168, R28 ;  /* 0x000000a8b41c723c */ /* 0x042ff0000000181c */
[----:B------:R-:W-:Y:S01]  /*1fa80*/  HMMA.16816.F32 R32, R180, R170, R32 ;  /* 0x000000aab420723c */ /* 0x000fe20000001820 */
[----:B------:R-:W1:Y:S04]  /*1fa90*/  LDSM.16.M88.4 R168, [R224+0x2000] ;  /* 0x00200000e0a8783b */ /* 0x000e680000000200 */
[----:B------:R-:W5:Y:S03]  /*1faa0*/  LDSM.16.M88.4 R180, [R214] ;  /* 0x00000000d6b4783b */ /* 0x000f660000000200 */
[C---:B------:R-:W-:Y:S08]  /*1fab0*/  HMMA.16816.F32 R4, R196.reuse, R200, R4 ;  /* 0x000000c8c404723c */ /* 0x040ff00000001804 */
[C---:B------:R-:W-:Y:S01]  /*1fac0*/  HMMA.16816.F32 R8, R196.reuse, R202, R8 ;  /* 0x000000cac408723c */ /* 0x040fe20000001808 */
[----:B------:R-:W1:Y:S07]  /*1fad0*/  LDSM.16.M88.4 R200, [R212] ;  /* 0x00000000d4c8783b */ /* 0x000e6e0000000200 */
[C---:B--2---:R-:W-:Y:S08]  /*1fae0*/  HMMA.16816.F32 R12, R196.reuse, R176, R12 ;  /* 0x000000b0c40c723c */ /* 0x044ff0000000180c */
[C---:B------:R-:W-:Y:S01]  /*1faf0*/  HMMA.16816.F32 R16, R196.reuse, R178, R16 ;  /* 0x000000b2c410723c */ /* 0x040fe20000001810 */
[----:B------:R-:W-:Y:S07]  /*1fb00*/  LDSM.16.M88.4 R176, [R222+0x2000] ;  /* 0x00200000deb0783b */ /* 0x000fee0000000200 */
[C---:B----4-:R-:W-:Y:S08]  /*1fb10*/  HMMA.16816.F32 R20, R196.reuse, R192, R20 ;  /* 0x000000c0c414723c */ /* 0x050ff00000001814 */
[C---:B------:R-:W-:Y:S01]  /*1fb20*/  HMMA.16816.F32 R24, R196.reuse, R194, R24 ;  /* 0x000000c2c418723c */ /* 0x040fe20000001818 */
[----:B------:R-:W2:Y:S07]  /*1fb30*/  LDSM.16.M88.4 R192, [R220+0xa000] ;  /* 0x00a00000dcc0783b */ /* 0x000eae0000000200 */
[C---:B---3--:R-:W-:Y:S08]  /*1fb40*/  HMMA.16816.F32 R28, R196.reuse, R184, R28 ;  /* 0x000000b8c41c723c */ /* 0x048ff0000000181c */
[----:B------:R-:W-:Y:S01]  /*1fb50*/  HMMA.16816.F32 R32, R196, R186, R32 ;  /* 0x000000bac420723c */ /* 0x000fe20000001820 */
[----:B------:R-:W3:Y:S04]  /*1fb60*/  LDSM.16.M88.4 R184, [R220+0xa800] ;  /* 0x00a80000dcb8783b */ /* 0x000ee80000000200 */
[----:B------:R-:W4:Y:S03]  /*1fb70*/  LDSM.16.M88.4 R196, [R220+0xb000] ;  /* 0x00b00000dcc4783b */ /* 0x000f260000000200 */
        /* <DEDUP_REMOVED lines=8> */
[----:B------:R-:W5:Y:S07]  /*1fc00*/  LDSM.16.M88.4 R188, [R216+0x2000] ;  /* 0x00200000d8bc783b */ /* 0x000f6e0000000200 */
        /* <DEDUP_REMOVED lines=13> */
[C---:B-1----:R-:W-:Y:S08]  /*1fce0*/  HMMA.16816.F32 R28, R176.reuse, R172, R28 ;  /* 0x000000acb01c723c */ /* 0x042ff0000000181c */
[----:B------:R-:W-:Y:S01]  /*1fcf0*/  HMMA.16816.F32 R32, R176, R174, R32 ;  /* 0x000000aeb020723c */ /* 0x000fe20000001820 */
[----:B------:R-:W-:Y:S04]  /*1fd00*/  LDSM.16.M88.4 R172, [R225+0xd000] ;  /* 0x00d00000e1ac783b */ /* 0x000fe80000000200 */
[----:B------:R-:W-:Y:S03]  /*1fd10*/  LDSM.16.M88.4 R176, [R225+0xd800] ;  /* 0x00d80000e1b0783b */ /* 0x000fe60000000200 */
[C---:B-----5:R-:W-:Y:S08]  /*1fd20*/  HMMA.16816.F32 R4, R180.reuse, R188, R4 ;  /* 0x000000bcb404723c */ /* 0x060ff00000001804 */
[C---:B------:R-:W-:Y:S01]  /*1fd30*/  HMMA.16816.F32 R8, R180.reuse, R190, R8 ;  /* 0x000000beb408723c */ /* 0x040fe20000001808 */
[----:B------:R-:W-:Y:S07]  /*1fd40*/  LDSM.16.M88.4 R188, [R224+0x4000] ;  /* 0x00400000e0bc783b */ /* 0x000fee0000000200 */
[C---:B------:R-:W-:Y:S08]  /*1fd50*/  HMMA.16816.F32 R12, R180.reuse, R168, R12 ;  /* 0x000000a8b40c723c */ /* 0x040ff0000000180c */
[C---:B------:R-:W-:Y:S01]  /*1fd60*/  HMMA.16816.F32 R16, R180.reuse, R170, R16 ;  /* 0x000000aab410723c */ /* 0x040fe20000001810 */
[----:B------:R-:W1:Y:S07]  /*1fd70*/  LDSM.16.M88.4 R168, [R225+0xc800] ;  /* 0x00c80000e1a8783b */ /* 0x000e6e0000000200 */
[C---:B------:R-:W-:Y:S08]  /*1fd80*/  HMMA.16816.F32 R20, R180.reuse, R200, R20 ;  /* 0x000000c8b414723c */ /* 0x040ff00000001814 */
[C---:B------:R-:W-:Y:S01]  /*1fd90*/  HMMA.16816.F32 R24, R180.reuse, R202, R24 ;  /* 0x000000cab418723c */ /* 0x040fe20000001818 */
[----:B------:R-:W4:Y:S07]  /*1fda0*/  LDSM.16.M88.4 R200, [R211] ;  /* 0x00000000d3c8783b */ /* 0x000f2e0000000200 */
[C---:B--2---:R-:W-:Y:S08]  /*1fdb0*/  HMMA.16816.F32 R28, R180.reuse, R184, R28 ;  /* 0x000000b8b41c723c */ /* 0x044ff0000000181c */
[----:B------:R-:W-:Y:S01]  /*1fdc0*/  HMMA.16816.F32 R32, R180, R186, R32 ;  /* 0x000000bab420723c */ /* 0x000fe20000001820 */
[----:B------:R-:W2:Y:S04]  /*1fdd0*/  LDSM.16.M88.4 R180, [R210] ;  /* 0x00000000d2b4783b */ /* 0x000ea80000000200 */
[----:B------:R-:W5:Y:S03]  /*1fde0*/  LDSM.16.M88.4 R184, [R209] ;  /* 0x00000000d1b8783b */ /* 0x000f660000000200 */
[C---:B---3--:R-:W-:Y:S08]  /*1fdf0*/  HMMA.16816.F32 R4, R192.reuse, R196, R4 ;  /* 0x000000c4c004723c */ /* 0x048ff00000001804 */
[C---:B------:R-:W-:Y:S01]  /*1fe00*/  HMMA.16816.F32 R8, R192.reuse, R198, R8 ;  /* 0x000000c6c008723c */ /* 0x040fe20000001808 */
[----:B------:R-:W3:Y:S07]  /*1fe10*/  LDSM.16.M88.4 R196, [R208] ;  /* 0x00000000d0c4783b */ /* 0x000eee0000000200 */
        /* <DEDUP_REMOVED lines=8> */
[----:B------:R-:W1:Y:S04]  /*1fea0*/  LDSM.16.M88.4 R176, [R220+0xc800] ;  /* 0x00c80000dcb0783b */ /* 0x000e680000000200 */
[----:B------:R-:W1:Y:S03]  /*1feb0*/  LDSM.16.M88.4 R192, [R220+0xd000] ;  /* 0x00d00000dcc0783b */ /* 0x000e660000000200 */
[C---:B----4-:R-:W-:Y:S08]  /*1fec0*/  HMMA.16816.F32 R4, R188.reuse, R200, R4 ;  /* 0x000000c8bc04723c */ /* 0x050ff00000001804 */
[C---:B------:R-:W-:Y:S01]  /*1fed0*/  HMMA.16816.F32 R8, R188.reuse, R202, R8 ;  /* 0x000000cabc08723c */ /* 0x040fe20000001808 */
[----:B------:R-:W4:Y:S07]  /*1fee0*/  LDSM.16.M88.4 R200, [R220+0xd800] ;  /* 0x00d80000dcc8783b */ /* 0x000f2e0000000200 */
[C---:B--2---:R-:W-:Y:S08]  /*1fef0*/  HMMA.16816.F32 R12, R188.reuse, R180, R12 ;  /* 0x000000b4bc0c723c */ /* 0x044ff0000000180c */
[C---:B------:R-:W-:Y:S01]  /*1ff00*/  HMMA.16816.F32 R16, R188.reuse, R182, R16 ;  /* 0x000000b6bc10723c */ /* 0x040fe20000001810 */
[----:B------:R-:W-:Y:S07]  /*1ff10*/  LDSM.16.M88.4 R180, [R221+0x4000] ;  /* 0x00400000ddb4783b */ /* 0x000fee0000000200 */
[C---:B-----5:R-:W-:Y:S08]  /*1ff20*/  HMMA.16816.F32 R20, R188.reuse, R184, R20 ;  /* 0x000000b8bc14723c */ /* 0x060ff00000001814 */
[C---:B------:R-:W-:Y:S01]  /*1ff30*/  HMMA.16816.F32 R24, R188.reuse, R186, R24 ;  /* 0x000000babc18723c */ /* 0x040fe20000001818 */
[----:B------:R-:W2:Y:S07]  /*1ff40*/  LDSM.16.M88.4 R184, [R216+0x4000] ;  /* 0x00400000d8b8783b */ /* 0x000eae0000000200 */
[C---:B---3--:R-:W-:Y:S08]  /*1ff50*/  HMMA.16816.F32 R28, R188.reuse, R196, R28 ;  /* 0x000000c4bc1c723c */ /* 0x048ff0000000181c */
[----:B------:R-:W-:Y:S01]  /*1ff60*/  HMMA.16816.F32 R32, R188, R198, R32 ;  /* 0x000000c6bc20723c */ /* 0x000fe20000001820 */
[----:B------:R-:W3:Y:S04]  /*1ff70*/  LDSM.16.M88.4 R188, [R216+0x4800] ;  /* 0x00480000d8bc783b */ /* 0x000ee80000000200 */
[----:B------:R-:W5:Y:S03]  /*1ff80*/  LDSM.16.M88.4 R196, [R216+0x5000] ;  /* 0x00500000d8c4783b */ /* 0x000f660000000200 */
        /* <DEDUP_REMOVED lines=8> */
[----:B------:R-:W1:Y:S07]  /*20010*/  LDSM.16.M88.4 R192, [R225+0xe000] ;  /* 0x00e00000e1c0783b */ /* 0x000e6e0000000200 */
[C---:B----4-:R-:W-:Y:S08]  /*20020*/  HMMA.16816.F32 R28, R168.reuse, R200, R28 ;  /* 0x000000c8a81c723c */ /* 0x050ff0000000181c */
[----:B------:R-:W-:Y:S01]  /*20030*/  HMMA.16816.F32 R32, R168, R202, R32 ;  /* 0x000000caa820723c */ /* 0x000fe20000001820 */
[----:B------:R-:W4:Y:S04]  /*20040*/  LDSM.16.M88.4 R168, [R225+0xe800] ;  /* 0x00e80000e1a8783b */ /* 0x000f280000000200 */
[----:B------:R-:W1:Y:S03]  /*20050*/  LDSM.16.M88.4 R200, [R225+0xf000] ;  /* 0x00f00000e1c8783b */ /* 0x000e660000000200 */
        /* <DEDUP_REMOVED lines=8> */
[----:B------:R-:W3:Y:S07]  /*200e0*/  LDSM.16.M88.4 R196, [R207] ;  /* 0x00000000cfc4783b */ /* 0x000eee0000000200 */
[C---:B-1----:R-:W-:Y:S08]  /*200f0*/  HMMA.16816.F32 R28, R180.reuse, R172, R28 ;  /* 0x000000acb41c723c */ /* 0x042ff0000000181c */
[----:B------:R-:W-:Y:S01]  /*20100*/  HMMA.16816.F32 R32, R180, R174, R32 ;  /* 0x000000aeb420723c */ /* 0x000fe20000001820 */
[----:B------:R-:W-:Y:S04]  /*20110*/  LDSM.16.M88.4 R172, [R205] ;  /* 0x00000000cdac783b */ /* 0x000fe80000000200 */
[----:B------:R-:W-:Y:S03]  /*20120*/  LDSM.16.M88.4 R180, [R204] ;  /* 0x00000000ccb4783b */ /* 0x000fe60000000200 */
[C---:B------:R-:W-:Y:S08]  /*20130*/  HMMA.16816.F32 R4, R176.reuse, R192, R4 ;  /* 0x000000c0b004723c */ /* 0x040ff00000001804 */
[C---:B------:R-:W-:Y:S01]  /*20140*/  HMMA.16816.F32 R8, R176.reuse, R194, R8 ;  /* 0x000000c2b008723c */ /* 0x040fe20000001808 */
[----:B------:R-:W-:Y:S07]  /*20150*/  LDSM.16.M88.4 R192, [R222+0x6000] ;  /* 0x00600000dec0783b */ /* 0x000fee0000000200 */
[C---:B----4-:R-:W-:Y:S08]  /*20160*/  HMMA.16816.F32 R12, R176.reuse, R168, R12 ;  /* 0x000000a8b00c723c */ /* 0x050ff0000000180c */
[C---:B------:R-:W-:Y:S01]  /*20170*/  HMMA.16816.F32 R16, R176.reuse, R170, R16 ;  /* 0x000000aab010723c */ /* 0x040fe20000001810 */
[----:B------:R-:W1:Y:S07]  /*20180*/  LDSM.16.M88.4 R168, [R206] ;  /* 0x00000000cea8783b */ /* 0x000e6e0000000200 */
[C---:B------:R-:W-:Y:S08]  /*20190*/  HMMA.16816.F32 R20, R176.reuse, R200, R20 ;  /* 0x000000c8b014723c */ /* 0x040ff00000001814 */
[C---:B------:R-:W-:Y:S01]  /*201a0*/  HMMA.16816.F32 R24, R176.reuse, R202, R24 ;  /* 0x000000cab018723c */ /* 0x040fe20000001818 */
[----:B------:R-:W4:Y:S07]  /*201b0*/  LDSM.16.M88.4 R200, [R220+0xe000] ;  /* 0x00e00000dcc8783b */ /* 0x000f2e0000000200 */
[C---:B--2---:R-:W-:Y:S08]  /*201c0*/  HMMA.16816.F32 R28, R176.reuse, R184, R28 ;  /* 0x000000b8b01c723c */ /* 0x044ff0000000181c */
[----:B------:R-:W-:Y:S01]  /*201d0*/  HMMA.16816.F32 R32, R176, R186, R32 ;  /* 0x000000bab020723c */ /* 0x000fe20000001820 */
[----:B------:R-:W2:Y:S04]  /*201e0*/  LDSM.16.M88.4 R176, [R220+0xe800] ;  /* 0x00e80000dcb0783b */ /* 0x000ea80000000200 */
[----:B------:R-:W5:Y:S03]  /*201f0*/  LDSM.16.M88.4 R184, [R220+0xf000] ;  /* 0x00f00000dcb8783b */ /* 0x000f660000000200 */
[C---:B---3--:R-:W-:Y:S08]  /*20200*/  HMMA.16816.F32 R4, R188.reuse, R196, R4 ;  /* 0x000000c4bc04723c */ /* 0x048ff00000001804 */
[C---:B------:R-:W-:Y:S01]  /*20210*/  HMMA.16816.F32 R8, R188.reuse, R198, R8 ;  /* 0x000000c6bc08723c */ /* 0x040fe20000001808 */
[----:B------:R-:W3:Y:S07]  /*20220*/  LDSM.16.M88.4 R196, [R220+0xf800] ;  /* 0x00f80000dcc4783b */ /* 0x000eee0000000200 */
        /* <DEDUP_REMOVED lines=12> */
[----:B------:R-:W4:Y:S01]  /*202f0*/  LDSM.16.M88.4 R200, [R216+0x7800] ;  /* 0x00780000d8c8783b */ /* 0x000f220000000200 */
[----:B------:R-:W-:Y:S04]  /*20300*/  DEPBAR.LE SB0, 0x0 ;  /* 0x000080000000791a */ /* 0x000fe80000000000 */
[----:B------:R-:W-:Y:S02]  /*20310*/  BAR.SYNC.DEFER_BLOCKING 0x0 ;  /* 0x0000000000007b1d */ /* 0x000fe40000010000 */
[C---:B--2---:R-:W-:Y:S08]  /*20320*/  HMMA.16816.F32 R12, R192.reuse, R176, R12 ;  /* 0x000000b0c00c723c */ /* 0x044ff0000000180c */
[C---:B------:R-:W-:Y:S08]  /*20330*/  HMMA.16816.F32 R16, R192.reuse, R178, R16 ;  /* 0x000000b2c010723c */ /* 0x040ff00000001810 */
[C---:B-----5:R-:W-:Y:S07]  /*20340*/  HMMA.16816.F32 R20, R192.reuse, R184, R20 ;  /* 0x000000b8c014723c */ /* 0x060fee0000001814 */
[----:B------:R-:W-:Y:S01]  /*20350*/  IMAD.MOV.U32 R185, RZ, RZ, R164 ;  /* 0x000000ffffb97224 */ /* 0x000fe200078e00a4 */
[C---:B------:R-:W-:Y:S04]  /*20360*/  HMMA.16816.F32 R24, R192.reuse, R186, R24 ;  /* 0x000000bac018723c */ /* 0x040fe80000001818 */
[----:B------:R-:W-:Y:S04]  /*20370*/  IMAD.MOV.U32 R184, RZ, RZ, R165 ;  /* 0x000000ffffb87224 */ /* 0x000fe800078e00a5 */
[C---:B---3--:R-:W-:Y:S08]  /*20380*/  HMMA.16816.F32 R28, R192.reuse, R196, R28 ;  /* 0x000000c4c01c723c */ /* 0x048ff0000000181c */
[----:B------:R-:W-:Y:S08]  /*20390*/  HMMA.16816.F32 R32, R192, R198, R32 ;  /* 0x000000c6c020723c */ /* 0x000ff00000001820 */
[C---:B-1----:R-:W-:Y:S08]  /*203a0*/  HMMA.16816.F32 R4, R168.reuse, R172, R4 ;  /* 0x000000aca804723c */ /* 0x042ff00000001804 */
[C---:B------:R-:W-:Y:S08]  /*203b0*/  HMMA.16816.F32 R8, R168.reuse, R174, R8 ;  /* 0x000000aea808723c */ /* 0x040ff00000001808 */
[C---:B------:R-:W-:Y:S08]  /*203c0*/  HMMA.16816.F32 R12, R168.reuse, R180, R12 ;  /* 0x000000b4a80c723c */ /* 0x040ff0000000180c */
[C---:B------:R-:W-:Y:S08]  /*203d0*/  HMMA.16816.F32 R16, R168.reuse, R182, R16 ;  /* 0x000000b6a810723c */ /* 0x040ff00000001810 */
[C---:B------:R-:W-:Y:S08]  /*203e0*/  HMMA.16816.F32 R20, R168.reuse, R188, R20 ;  /* 0x000000bca814723c */ /* 0x040ff00000001814 */
[C---:B------:R-:W-:Y:S08]  /*203f0*/  HMMA.16816.F32 R24, R168.reuse, R190, R24 ;  /* 0x000000bea818723c */ /* 0x040ff00000001818 */
[C---:B----4-:R-:W-:Y:S08]  /*20400*/  HMMA.16816.F32 R28, R168.reuse, R200, R28 ;  /* 0x000000c8a81c723c */ /* 0x050ff0000000181c */
        /* <DEDUP_REMOVED lines=48> */
[----:B------:R-:W-:Y:S05]  /*20710*/  @!P1 IMAD.MOV R173, RZ, RZ, -R173 ;  /* 0x000000ffffad9224 */ /* 0x000fea00078e0aad */
[----:B------:R-:W-:Y:S02]  /*20720*/  SEL R173, R164, R173, !P2 ;  /* 0x000000ada4ad7207 */ /* 0x000fe40005000000 */
[CC--:B------:R-:W-:Y:S02]  /*20730*/  LEA R164, P1, R168.reuse, R244.reuse, 0x2 ;  /* 0x000000f4a8a47211 */ /* 0x0c0fe400078210ff */
[C---:B------:R-:W-:Y:S02]  /*20740*/  LEA R176, P0, R173.reuse, R244, 0x2 ;  /* 0x000000f4adb07211 */ /* 0x040fe400078010ff */
        /* <DEDUP_REMOVED lines=20> */
.L_x_4731:
[----:B------:R-:W-:Y:S02]  /*20890*/  ULDC.64 UR4, c[0x0][0x118] ;  /* 0x0000460000047ab9 */ /* 0x000fe40000000a00 */
[----:B------:R-:W2:Y:S02]  /*208a0*/  LD.E R170, [R166.64+0x38] ;  /* 0x00003804a6aa7980 */ /* 0x000ea4000c101900 */
[----:B--2---:R-:W-:Y:S04]  /*208b0*/  LEA R170, -R170, RZ, 0x6 ;  /* 0x000000ffaaaa7211 */ /* 0x004fe800078e31ff */
[----:B------:R-:W-:Y:S02]  /*208c0*/  SHF.R.S32.HI R164, RZ, 0x1f, R170 ;  /* 0x0000001fffa47819 */ /* 0x000fe400000114aa */
.L_x_4732:
[----:B------:R-:W-:Y:S05]  /*208d0*/  BSYNC B0 ;  /* 0x0000000000007941 */ /* 0x000fea0003800000 */
.L_x_4730:
[CC--:B------:R-:W-:Y:S01]  /*208e0*/  LEA R180, P0, R170.reuse, R236.reuse, 0x1 ;  /* 0x000000ecaab47211 */ /* 0x0c0fe200078008ff */
        /* <DEDUP_REMOVED lines=13> */
[CC--:B------:R-:W-:Y:S01]  /*209c0*/  @P5 LEA.HI.X R175, R169.reuse, R235.reuse, R168, 0x1, P0 ;  /* 0x000000eba9af5211 */ /* 0x0c0fe200000f0ca8 */
        /* <DEDUP_REMOVED lines=101> */
.L_x_4729:
[----:B------:R-:W-:Y:S05]  /*21020*/  BSYNC B1 ;  /* 0x0000000000017941 */ /* 0x000fea0003800000 */
.L_x_4728:
[----:B------:R-:W-:Y:S01]  /*21030*/  ULDC.64 UR4, c[0x0][0x118] ;  /* 0x0000460000047ab9 */ /* 0x000fe20000000a00 */
[----:B-1----:R-:W-:Y:S01]  /*21040*/  IMAD R183, R248, -0x40, R249 ;  /* 0xffffffc0f8b77824 */ /* 0x002fe200078e02f9 */
[----:B------:R1:W2:Y:S04]  /*21050*/  LD.E R166, [R166.64+0xdc] ;  /* 0x0000dc04a6a67980 */ /* 0x0002a8000c101900 */
        /* <DEDUP_REMOVED lines=10> */
[----:B------:R-:W-:Y:S02]  /*21100*/  ISETP.GE.AND P1, PT, R180, RZ, PT ;  /* 0x000000ffb400720c */ /* 0x000fe40003f26270 */
[C---:B------:R-:W-:Y:S02]  /*21110*/  @!P0 IADD3 R179, -R183.reuse, 0x1, RZ ;  /* 0x00000001b7b38810 */ /* 0x040fe40007ffe1ff */
[----:B------:R-:W-:Y:S01]  /*21120*/  ISETP.GE.AND P0, PT, R178, RZ, PT ;  /* 0x000000ffb200720c */ /* 0x000fe20003f06270 */
[----:B------:R-:W-:Y:S01]  /*21130*/  I2F R181, R181 ;  /* 0x000000b500b57306 */ /* 0x000fe20000201400 */
[C---:B------:R-:W-:Y:S02]  /*21140*/  IADD3 R172, R183.reuse, -0x18, RZ ;  /* 0xffffffe8b7ac7810 */ /* 0x040fe40007ffe0ff */
[----:B------:R-:W-:Y:S02]  /*21150*/  IABS R182, R183 ;  /* 0x000000b700b67213 */ /* 0x000fe40000000000 */
[C---:B------:R-:W-:Y:S02]  /*21160*/  IADD3 R171, R183.reuse, -0x19, RZ ;  /* 0xffffffe7b7ab7810 */ /* 0x040fe40007ffe0ff */
[C---:B------:R-:W-:Y:S02]  /*21170*/  IADD3 R170, R183.reuse, -0x20, RZ ;  /* 0xffffffe0b7aa7810 */ /* 0x040fe40007ffe0ff */
[----:B------:R-:W-:Y:S01]  /*21180*/  @!P1 IADD3 R180, -R183, -0x7, RZ ;  /* 0xfffffff9b7b49810 */ /* 0x000fe20007ffe1ff */
[----:B------:R-:W3:Y:S01]  /*21190*/  I2F R182, R182 ;  /* 0x000000b600b67306 */ /* 0x000ee20000201400 */
[----:B------:R-:W-:Y:S02]  /*211a0*/  ISETP.GE.AND P1, PT, R177, RZ, PT ;  /* 0x000000ffb100720c */ /* 0x000fe40003f26270 */
[C---:B------:R-:W-:Y:S02]  /*211b0*/  @!P0 IADD3 R178, -R183.reuse, 0x8, RZ ;  /* 0x00000008b7b28810 */ /* 0x040fe40007ffe1ff */
[----:B------:R-:W-:Y:S02]  /*211c0*/  ISETP.GE.AND P0, PT, R176, RZ, PT ;  /* 0x000000ffb000720c */ /* 0x000fe40003f06270 */
[C---:B------:R-:W-:Y:S02]  /*211d0*/  IADD3 R169, R183.reuse, -0x21, RZ ;  /* 0xffffffdfb7a97810 */ /* 0x040fe40007ffe0ff */
[C---:B------:R-:W-:Y:S01]  /*211e0*/  IADD3 R168, R183.reuse, -0x28, RZ ;  /* 0xffffffd8b7a87810 */ /* 0x040fe20007ffe0ff */
[----:B------:R-:W4:Y:S01]  /*211f0*/  I2F R179, R179 ;  /* 0x000000b300b37306 */ /* 0x000f220000201400 */
[C---:B-1----:R-:W-:Y:S02]  /*21200*/  IADD3 R167, R183.reuse, -0x29, RZ ;  /* 0xffffffd7b7a77810 */ /* 0x042fe40007ffe0ff */
[C---:B------:R-:W-:Y:S02]  /*21210*/  IADD3 R164, R183.reuse, -0x30, RZ ;  /* 0xffffffd0b7a47810 */ /* 0x040fe40007ffe0ff */
[----:B------:R-:W-:Y:S02]  /*21220*/  @!P1 IADD3 R177, -R183, 0x9, RZ ;  /* 0x00000009b7b19810 */ /* 0x000fe40007ffe1ff */
[----:B------:R-:W-:Y:S02]  /*21230*/  ISETP.GE.AND P1, PT, R175, RZ, PT ;  /* 0x000000ffaf00720c */ /* 0x000fe40003f26270 */
[----:B------:R-:W-:Y:S01]  /*21240*/  @!P0 IADD3 R176, -R183, 0x10, RZ ;  /* 0x00000010b7b08810 */ /* 0x000fe20007ffe1ff */
[----:B------:R-:W1:Y:S01]  /*21250*/  I2F R178, R178 ;  /* 0x000000b200b27306 */ /* 0x000e620000201400 */
[----:B------:R-:W-:Y:S02]  /*21260*/  ISETP.GE.AND P0, PT, R172, RZ, PT ;  /* 0x000000ffac00720c */ /* 0x000fe40003f06270 */
[----:B------:R-:W-:Y:S02]  /*21270*/  ISETP.GE.AND P4, PT, R167, RZ, PT ;  /* 0x000000ffa700720c */ /* 0x000fe40003f86270 */
[C---:B------:R-:W-:Y:S02]  /*21280*/  IADD3 R165, R183.reuse, -0x31, RZ ;  /* 0xffffffcfb7a57810 */ /* 0x040fe40007ffe0ff */
[----:B------:R-:W-:Y:S02]  /*21290*/  ISETP.GE.AND P3, PT, R164, RZ, PT ;  /* 0x000000ffa400720c */ /* 0x000fe40003f66270 */
[C---:B------:R-:W-:Y:S01]  /*212a0*/  IADD3 R174, R183.reuse, -0x38, RZ ;  /* 0xffffffc8b7ae7810 */ /* 0x040fe20007ffe0ff */
[----:B------:R-:W5:Y:S01]  /*212b0*/  I2F R180, R180 ;  /* 0x000000b400b47306 */ /* 0x000f620000201400 */
[----:B------:R-:W-:Y:S02]  /*212c0*/  @!P1 IADD3 R175, -R183, 0x11, RZ ;  /* 0x00000011b7af9810 */ /* 0x000fe40007ffe1ff */
[----:B------:R-:W-:Y:S02]  /*212d0*/  ISETP.GE.AND P1, PT, R171, RZ, PT ;  /* 0x000000ffab00720c */ /* 0x000fe40003f26270 */
[----:B------:R-:W-:Y:S02]  /*212e0*/  @!P0 IADD3 R172, -R183, 0x18, RZ ;  /* 0x00000018b7ac8810 */ /* 0x000fe40007ffe1ff */
[----:B------:R-:W-:Y:S02]  /*212f0*/  ISETP.GE.AND P0, PT, R170, RZ, PT ;  /* 0x000000ffaa00720c */ /* 0x000fe40003f06270 */
[----:B------:R-:W-:Y:S01]  /*21300*/  ISETP.GE.AND P2, PT, R165, RZ, PT ;  /* 0x000000ffa500720c */ /* 0x000fe20003f46270 */
[----:B------:R-:W1:Y:S01]  /*21310*/  I2F R177, R177 ;  /* 0x000000b100b17306 */ /* 0x000e620000201400 */
[C---:B------:R-:W-:Y:S02]  /*21320*/  IADD3 R173, R183.reuse, -0x39, RZ ;  /* 0xffffffc7b7ad7810 */ /* 0x040fe40007ffe0ff */
[C---:B------:R-:W-:Y:S02]  /*21330*/  @!P4 IADD3 R167, -R183.reuse, 0x29, RZ ;  /* 0x00000029b7a7c810 */ /* 0x040fe40007ffe1ff */
[C---:B------:R-:W-:Y:S02]  /*21340*/  @!P3 IADD3 R164, -R183.reuse, 0x30, RZ ;  /* 0x00000030b7a4b810 */ /* 0x040fe40007ffe1ff */
[----:B------:R-:W-:Y:S02]  /*21350*/  @!P1 IADD3 R171, -R183, 0x19, RZ ;  /* 0x00000019b7ab9810 */ /* 0x000fe40007ffe1ff */
[----:B------:R-:W-:Y:S01]  /*21360*/  ISETP.GE.AND P1, PT, R169, RZ, PT ;  /* 0x000000ffa900720c */ /* 0x000fe20003f26270 */
[----:B------:R-:W1:Y:S01]  /*21370*/  I2F R176, R176 ;  /* 0x000000b000b07306 */ /* 0x000e620000201400 */
[C---:B------:R-:W-:Y:S02]  /*21380*/  @!P0 IADD3 R170, -R183.reuse, 0x20, RZ ;  /* 0x00000020b7aa8810 */ /* 0x040fe40007ffe1ff */
[----:B------:R-:W-:Y:S02]  /*21390*/  ISETP.GE.AND P0, PT, R168, RZ, PT ;  /* 0x000000ffa800720c */ /* 0x000fe40003f06270 */
[C---:B------:R-:W-:Y:S05]  /*213a0*/  @!P2 IADD3 R165, -R183.reuse, 0x31, RZ ;  /* 0x00000031b7a5a810 */ /* 0x040fea0007ffe1ff */
[----:B------:R-:W1:Y:S02]  /*213b0*/  I2F R175, R175 ;  /* 0x000000af00af7306 */ /* 0x000e640000201400 */
[C---:B------:R-:W-:Y:S02]  /*213c0*/  @!P1 IADD3 R169, -R183.reuse, 0x21, RZ ;  /* 0x00000021b7a99810 */ /* 0x040fe40007ffe1ff */
[----:B------:R-:W-:Y:S02]  /*213d0*/  ISETP.GE.AND P1, PT, R174, RZ, PT ;  /* 0x000000ffae00720c */ /* 0x000fe40003f26270 */
[----:B------:R-:W-:Y:S02]  /*213e0*/  @!P0 IADD3 R168, -R183, 0x28, RZ ;  /* 0x00000028b7a88810 */ /* 0x000fe40007ffe1ff */
[----:B------:R-:W-:Y:S02]  /*213f0*/  ISETP.GE.AND P0, PT, R173, RZ, PT ;  /* 0x000000ffad00720c */ /* 0x000fe40003f06270 */
[----:B------:R-:W1:Y:S07]  /*21400*/  I2F R172, R172 ;  /* 0x000000ac00ac7306 */ /* 0x000e6e0000201400 */
[C---:B------:R-:W-:Y:S03]  /*21410*/  @!P1 IADD3 R174, -R183.reuse, 0x38, RZ ;  /* 0x00000038b7ae9810 */ /* 0x040fe60007ffe1ff */
[----:B------:R-:W1:Y:S01]  /*21420*/  I2F R171, R171 ;  /* 0x000000ab00ab7306 */ /* 0x000e620000201400 */
[----:B------:R-:W-:Y:S09]  /*21430*/  @!P0 IADD3 R173, -R183, 0x39, RZ ;  /* 0x00000039b7ad8810 */ /* 0x000ff20007ffe1ff */
[----:B------:R-:W1:Y:S10]  /*21440*/  I2F R170, R170 ;  /* 0x000000aa00aa7306 */ /* 0x000e740000201400 */
[----:B------:R-:W1:Y:S10]  /*21450*/  I2F R169, R169 ;  /* 0x000000a900a97306 */ /* 0x000e740000201400 */
[----:B------:R-:W1:Y:S10]  /*21460*/  I2F R168, R168 ;  /* 0x000000a800a87306 */ /* 0x000e740000201400 */
[----:B------:R-:W1:Y:S10]  /*21470*/  I2F R167, R167 ;  /* 0x000000a700a77306 */ /* 0x000e740000201400 */
[----:B------:R-:W1:Y:S10]  /*21480*/  I2F R164, R164 ;  /* 0x000000a400a47306 */ /* 0x000e740000201400 */
[----:B------:R-:W1:Y:S10]  /*21490*/  I2F R165, R165 ;  /* 0x000000a500a57306 */ /* 0x000e740000201400 */
[----:B------:R-:W5:Y:S10]  /*214a0*/  I2F R174, R174 ;  /* 0x000000ae00ae7306 */ /* 0x000f740000201400 */
[----:B------:R-:W5:Y:S01]  /*214b0*/  I2F R173, R173 ;  /* 0x000000ad00ad7306 */ /* 0x000f620000201400 */
[C---:B---3--:R-:W-:Y:S02]  /*214c0*/  FFMA.FTZ R4, -R0.reuse, R182, R4 ;  /* 0x000000b600047223 */ /* 0x048fe40000010104 */
[C---:B------:R-:W-:Y:S02]  /*214d0*/  FFMA.FTZ R6, -R0.reuse, R181, R6 ;  /* 0x000000b500067223 */ /* 0x040fe40000010106 */
[----:B----4-:R-:W-:Y:S01]  /*214e0*/  FFMA.FTZ R5, -R0, R179, R5 ;  /* 0x000000b300057223 */ /* 0x010fe20000010105 */
[----:B------:R-:W-:Y:S01]  /*214f0*/  FMNMX.FTZ R181, R4, R3, !PT ;  /* 0x0000000304b57209 */ /* 0x000fe20007810000 */
[C---:B-1----:R-:W-:Y:S02]  /*21500*/  FFMA.FTZ R8, -R0.reuse, R178, R8 ;  /* 0x000000b200087223 */ /* 0x042fe40000010108 */
[C---:B-----5:R-:W-:Y:S01]  /*21510*/  FFMA.FTZ R7, -R0.reuse, R180, R7 ;  /* 0x000000b400077223 */ /* 0x060fe20000010107 */
[----:B------:R-:W-:Y:S01]  /*21520*/  FMNMX.FTZ R180, R5, R181, !PT ;  /* 0x000000b505b47209 */ /* 0x000fe20007810000 */
[----:B------:R-:W-:Y:S01]  /*21530*/  FFMA.FTZ R11, -R0, R179, R11 ;  /* 0x000000b3000b7223 */ /* 0x000fe2000001010b */
[----:B------:R-:W-:Y:S01]  /*21540*/  FMNMX.FTZ R179, R6, R2, !PT ;  /* 0x0000000206b37209 */ /* 0x000fe20007810000 */
[----:B------:R-:W-:Y:S01]  /*21550*/  FFMA.FTZ R10, -R0, R182, R10 ;  /* 0x000000b6000a7223 */ /* 0x000fe2000001010a */
[----:B------:R-:W-:Y:S01]  /*21560*/  FMNMX.FTZ R180, R8, R180, !PT ;  /* 0x000000b408b47209 */ /* 0x000fe20007810000 */
[C---:B------:R-:W-:Y:S01]  /*21570*/  FFMA.FTZ R9, -R0.reuse, R177, R9 ;  /* 0x000000b100097223 */ /* 0x040fe20000010109 */
[----:B------:R-:W-:Y:S01]  /*21580*/  FMNMX.FTZ R179, R7, R179, !PT ;  /* 0x000000b307b37209 */ /* 0x000fe20007810000 */
[C---:B------:R-:W-:Y:S02]  /*21590*/  FFMA.FTZ R12, -R0.reuse, R176, R12 ;  /* 0x000000b0000c7223 */ /* 0x040fe4000001010c */
[C---:B------:R-:W-:Y:S01]  /*215a0*/  FFMA.FTZ R14, -R0.reuse, R178, R14 ;  /* 0x000000b2000e7223 */ /* 0x040fe2000001010e */
[----:B------:R-:W-:Y:S01]  /*215b0*/  FMNMX.FTZ R180, R9, R180, !PT ;  /* 0x000000b409b47209 */ /* 0x000fe20007810000 */
[----:B------:R-:W-:Y:S01]  /*215c0*/  FFMA.FTZ R13, -R0, R175, R13 ;  /* 0x000000af000d7223 */ /* 0x000fe2000001010d */
[----:B------:R-:W-:Y:S01]  /*215d0*/  FMNMX.FTZ R179, R10, R179, !PT ;  /* 0x000000b30ab37209 */ /* 0x000fe20007810000 */
[----:B------:R-:W-:Y:S01]  /*215e0*/  FFMA.FTZ R15, -R0, R177, R15 ;  /* 0x000000b1000f7223 */ /* 0x000fe2000001010f */
[----:B------:R-:W-:Y:S01]  /*215f0*/  FMNMX.FTZ R180, R12, R180, !PT ;  /* 0x000000b40cb47209 */ /* 0x000fe20007810000 */
[C---:B------:R-:W-:Y:S01]  /*21600*/  FFMA.FTZ R16, -R0.reuse, R172, R16 ;  /* 0x000000ac00107223 */ /* 0x040fe20000010110 */
[----:B------:R-:W-:Y:S01]  /*21610*/  FMNMX.FTZ R179, R11, R179, !PT ;  /* 0x000000b30bb37209 */ /* 0x000fe20007810000 */
        /* <DEDUP_REMOVED lines=38> */
[----:B------:R-:W-:Y:S01]  /*21880*/  LDSM.16.MT88.4 R172, [R229+0x10000] ;  /* 0x01000000e5ac783b */ /* 0x000fe20000004200 */
[----:B------:R-:W-:Y:S02]  /*21890*/  FMNMX.FTZ R164, R31, R179, !PT ;  /* 0x000000b31fa47209 */ /* 0x000fe40007810000 */
[----:B------:R-:W-:Y:S02]  /*218a0*/  FMNMX.FTZ R168, R33, R168, !PT ;  /* 0x000000a821a87209 */ /* 0x000fe40007810000 */
[----:B------:R-:W-:Y:S03]  /*218b0*/  FMNMX.FTZ R164, R34, R164, !PT ;  /* 0x000000a422a47209 */ /* 0x000fe60007810000 */
[----:B------:R-:W1:Y:S01]  /*218c0*/  SHFL.BFLY PT, R165, R168, 0x2, 0x1f ;  /* 0x0c401f00a8a57f89 */ /* 0x000e6200000e0000 */
[----:B------:R-:W-:Y:S07]  /*218d0*/  FMNMX.FTZ R164, R35, R164, !PT ;  /* 0x000000a423a47209 */ /* 0x000fee0007810000 */
[----:B------:R-:W3:Y:S08]  /*218e0*/  SHFL.BFLY PT, R167, R164, 0x2, 0x1f ;  /* 0x0c401f00a4a77f89 */ /* 0x000ef000000e0000 */
[----:B------:R-:W-:Y:S01]  /*218f0*/  LDSM.16.MT88.4 R176, [R228+0x10000] ;  /* 0x01000000e4b0783b */ /* 0x000fe20000004200 */
[----:B-1----:R-:W-:Y:S07]  /*21900*/  FMNMX.FTZ R168, R168, R165, !PT ;  /* 0x000000a5a8a87209 */ /* 0x002fee0007810000 */
[----:B------:R-:W-:Y:S01]  /*21910*/  LDSM.16.MT88.4 R180, [R230+0x14800] ;  /* 0x01480000e6b4783b */ /* 0x000fe20000004200 */
[----:B---3--:R-:W-:Y:S07]  /*21920*/  FMNMX.FTZ R167, R164, R167, !PT ;  /* 0x000000a7a4a77209 */ /* 0x008fee0007810000 */
[----:B------:R-:W1:Y:S08]  /*21930*/  SHFL.BFLY PT, R165, R168, 0x1, 0x1f ;  /* 0x0c201f00a8a57f89 */ /* 0x000e7000000e0000 */
[----:B------:R-:W3:Y:S01]  /*21940*/  SHFL.BFLY PT, R164, R167, 0x1, 0x1f ;  /* 0x0c201f00a7a47f89 */ /* 0x000ee200000e0000 */
[----:B-1----:R-:W-:Y:S07]  /*21950*/  FMNMX.FTZ R165, R168, R165, !PT ;  /* 0x000000a5a8a57209 */ /* 0x002fee0007810000 */
[----:B------:R-:W1:Y:S01]  /*21960*/  LDSM.16.MT88.4 R168, [R230+0x10000] ;  /* 0x01000000e6a8783b */ /* 0x000e620000004200 */
[C---:B------:R-:W-:Y:S01]  /*21970*/  FSETP.NEU.FTZ.AND P0, PT, R165.reuse, -INF , PT ;  /* 0xff800000a500780b */ /* 0x040fe20003f1d000 */
[----:B--2---:R-:W-:Y:S02]  /*21980*/  FMUL.FTZ R194, R166, R165 ;  /* 0x000000a5a6c27220 */ /* 0x004fe40000410000 */
[----:B------:R-:W-:Y:S01]  /*21990*/  FADD.FTZ R3, -R165, R3 ;  /* 0x00000003a5037221 */ /* 0x000fe20000010100 */
[----:B---3--:R-:W-:Y:S02]  /*219a0*/  FMNMX.FTZ R164, R167, R164, !PT ;  /* 0x000000a4a7a47209 */ /* 0x008fe40007810000 */
[----:B------:R-:W-:Y:S01]  /*219b0*/  FSEL R194, R194, RZ, P0 ;  /* 0x000000ffc2c27208 */ /* 0x000fe20000000000 */
[----:B------:R-:W-:Y:S01]  /*219c0*/  FMUL.FTZ R3, R166, R3 ;  /* 0x00000003a6037220 */ /* 0x000fe20000410000 */
[----:B------:R-:W-:Y:S01]  /*219d0*/  FSETP.NEU.FTZ.AND P0, PT, R164, -INF , PT ;  /* 0xff800000a400780b */ /* 0x000fe20003f1d000 */
[----:B------:R-:W-:Y:S02]  /*219e0*/  FMUL.FTZ R193, R166, R164 ;  /* 0x000000a4a6c17220 */ /* 0x000fe40000410000 */
[----:B------:R-:W-:Y:S02]  /*219f0*/  FADD.FTZ R2, -R164, R2 ;  /* 0x00000002a4027221 */ /* 0x000fe40000010100 */
[-CC-:B------:R-:W-:Y:S01]  /*21a00*/  FFMA.FTZ R192, R4, R166.reuse, -R194.reuse ;  /* 0x000000a604c07223 */ /* 0x180fe200000108c2 */
[----:B------:R-:W-:Y:S01]  /*21a10*/  FSEL R193, R193, RZ, P0 ;  /* 0x000000ffc1c17208 */ /* 0x000fe20000000000 */
[-CC-:B------:R-:W-:Y:S01]  /*21a20*/  FFMA.FTZ R191, R5, R166.reuse, -R194.reuse ;  /* 0x000000a605bf7223 */ /* 0x180fe200000108c2 */
[----:B------:R-:W2:Y:S01]  /*21a30*/  MUFU.EX2 R3, R3 ;  /* 0x0000000300037308 */ /* 0x000ea20000000800 */
[-CC-:B------:R-:W-:Y:S01]  /*21a40*/  FFMA.FTZ R190, R8, R166.reuse, -R194.reuse ;  /* 0x000000a608be7223 */ /* 0x180fe200000108c2 */
[----:B------:R-:W-:Y:S01]  /*21a50*/  ISETP.GT.AND P0, PT, R248, RZ, PT ;  /* 0x000000fff800720c */ /* 0x000fe20003f04270 */
[-CC-:B------:R-:W-:Y:S02]  /*21a60*/  FFMA.FTZ R189, R9, R166.reuse, -R194.reuse ;  /* 0x000000a609bd7223 */ /* 0x180fe400000108c2 */
[-CC-:B------:R-:W-:Y:S02]  /*21a70*/  FFMA.FTZ R188, R6, R166.reuse, -R193.reuse ;  /* 0x000000a606bc7223 */ /* 0x180fe400000108c1 */
[-CC-:B------:R-:W-:Y:S02]  /*21a80*/  FFMA.FTZ R187, R7, R166.reuse, -R193.reuse ;  /* 0x000000a607bb7223 */ /* 0x180fe400000108c1 */
[-CC-:B------:R-:W-:Y:S01]  /*21a90*/  FFMA.FTZ R186, R10, R166.reuse, -R193.reuse ;  /* 0x000000a60aba7223 */ /* 0x180fe200000108c1 */
[----:B------:R-:W-:Y:S01]  /*21aa0*/  MUFU.EX2 R192, R192 ;  /* 0x000000c000c07308 */ /* 0x000fe20000000800 */
[--C-:B------:R-:W-:Y:S02]  /*21ab0*/  FFMA.FTZ R167, R11, R166, -R193.reuse ;  /* 0x000000a60ba77223 */ /* 0x100fe400000108c1 */
[----:B------:R-:W-:Y:S02]  /*21ac0*/  FMUL.FTZ R2, R166, R2 ;  /* 0x00000002a6027220 */ /* 0x000fe40000410000 */
[-CC-:B------:R-:W-:Y:S02]  /*21ad0*/  FFMA.FTZ R203, R31, R166.reuse, -R193.reuse ;  /* 0x000000a61fcb7223 */ /* 0x180fe400000108c1 */
[-CC-:B------:R-:W-:Y:S02]  /*21ae0*/  FFMA.FTZ R251, R34, R166.reuse, -R193.reuse ;  /* 0x000000a622fb7223 */ /* 0x180fe400000108c1 */
[-CC-:B------:R-:W-:Y:S01]  /*21af0*/  FFMA.FTZ R195, R12, R166.reuse, -R194.reuse ;  /* 0x000000a60cc37223 */ /* 0x180fe200000108c2 */
[----:B------:R-:W3:Y:S01]  /*21b00*/  MUFU.EX2 R2, R2 ;  /* 0x0000000200027308 */ /* 0x000ee20000000800 */
[-CC-:B------:R-:W-:Y:S02]  /*21b10*/  FFMA.FTZ R196, R13, R166.reuse, -R194.reuse ;  /* 0x000000a60dc47223 */ /* 0x180fe400000108c2 */
[--C-:B------:R-:W-:Y:S02]  /*21b20*/  FFMA.FTZ R199, R14, R166, -R193.reuse ;  /* 0x000000a60ec77223 */ /* 0x100fe400000108c1 */
[C---:B--2---:R-:W-:Y:S02]  /*21b30*/  FMUL.FTZ R4, R3.reuse, R160 ;  /* 0x000000a003047220 */ /* 0x044fe40000410000 */
        /* <DEDUP_REMOVED lines=16> */
[----:B------:R-:W4:Y:S01]  /*21c40*/  LDSM.16.MT88.4 R156, [R227+0x10000] ;  /* 0x01000000e39c783b */ /* 0x000f220000004200 */
[----:B--2---:R-:W-:Y:S01]  /*21c50*/  F2FP.PACK_AB R160, R191, R192 ;  /* 0x000000c0bfa0723e */ /* 0x004fe200000000ff */
[C---:B------:R-:W-:Y:S02]  /*21c60*/  FMUL.FTZ R38, R2.reuse, R38 ;  /* 0x0000002602267220 */ /* 0x040fe40000410000 */
[C---:B------:R-:W-:Y:S02]  /*21c70*/  FMUL.FTZ R39, R2.reuse, R39 ;  /* 0x0000002702277220 */ /* 0x040fe40000410000 */
[C---:B------:R-:W-:Y:S01]  /*21c80*/  FMUL.FTZ R42, R2.reuse, R42 ;  /* 0x0000002a022a7220 */ /* 0x040fe20000410000 */
[----:B------:R-:W-:Y:S01]  /*21c90*/  MUFU.EX2 R188, R188 ;  /* 0x000000bc00bc7308 */ /* 0x000fe20000000800 */
[C---:B------:R-:W-:Y:S02]  /*21ca0*/  FMUL.FTZ R43, R2.reuse, R43 ;  /* 0x0000002b022b7220 */ /* 0x040fe40000410000 */
[C---:B------:R-:W-:Y:S02]  /*21cb0*/  FMUL.FTZ R14, R2.reuse, R154 ;  /* 0x0000009a020e7220 */ /* 0x040fe40000410000 */
[C---:B------:R-:W-:Y:S02]  /*21cc0*/  FMUL.FTZ R44, R3.reuse, R44 ;  /* 0x0000002c032c7220 */ /* 0x040fe40000410000 */
[C---:B------:R-:W-:Y:S02]  /*21cd0*/  FMUL.FTZ R45, R3.reuse, R45 ;  /* 0x0000002d032d7220 */ /* 0x040fe40000410000 */
[C---:B------:R-:W-:Y:S01]  /*21ce0*/  FMUL.FTZ R46, R2.reuse, R46 ;  /* 0x0000002e022e7220 */ /* 0x040fe20000410000 */
[----:B------:R-:W2:Y:S01]  /*21cf0*/  MUFU.EX2 R187, R187 ;  /* 0x000000bb00bb7308 */ /* 0x000ea20000000800 */
[C---:B------:R-:W-:Y:S02]  /*21d00*/  FMUL.FTZ R47, R2.reuse, R47 ;  /* 0x0000002f022f7220 */ /* 0x040fe40000410000 */
[----:B------:R-:W-:Y:S01]  /*21d10*/  FMUL.FTZ R48, R3, R48 ;  /* 0x0000003003307220 */ /* 0x000fe20000410000 */
[----:B---3--:R-:W-:Y:S01]  /*21d20*/  F2FP.PACK_AB R162, R189, R190 ;  /* 0x000000bebda2723e */ /* 0x008fe200000000ff */
        /* <DEDUP_REMOVED lines=9> */
[----:B------:R-:W3:Y:S01]  /*21dc0*/  MUFU.EX2 R167, R167 ;  /* 0x000000a700a77308 */ /* 0x000ee20000000800 */
[----:B------:R-:W-:Y:S02]  /*21dd0*/  FMUL.FTZ R57, R3, R57 ;  /* 0x0000003903397220 */ /* 0x000fe40000410000 */
[C---:B------:R-:W-:Y:S01]  /*21de0*/  FMUL.FTZ R58, R2.reuse, R58 ;  /* 0x0000003a023a7220 */ /* 0x040fe20000410000 */
        /* <DEDUP_REMOVED lines=18> */
[C---:B-1----:R-:W-:Y:S05]  /*21f10*/  HMMA.16816.F32 R4, R160.reuse, R168, R4 ;  /* 0x000000a8a004723c */ /* 0x042fea0000001804 */
[C---:B------:R-:W-:Y:S02]  /*21f20*/  FMUL.FTZ R72, R3.reuse, R72 ;  /* 0x0000004803487220 */ /* 0x040fe40000410000 */
[C---:B------:R-:W-:Y:S01]  /*21f30*/  FMUL.FTZ R73, R3.reuse, R73 ;  /* 0x0000004903497220 */ /* 0x040fe20000410000 */
[C---:B------:R-:W-:Y:S01]  /*21f40*/  HMMA.16816.F32 R8, R160.reuse, R170, R8 ;  /* 0x000000aaa008723c */ /* 0x040fe20000001808 */
[----:B------:R-:W1:Y:S01]  /*21f50*/  LDSM.16.MT88.4 R168, [R230+0x12000] ;  /* 0x01200000e6a8783b */ /* 0x000e620000004200 */
[----:B------:R-:W-:Y:S02]  /*21f60*/  MUFU.EX2 R203, R203 ;  /* 0x000000cb00cb7308 */ /* 0x000fe40000000800 */
[C---:B------:R-:W-:Y:S02]  /*21f70*/  FMUL.FTZ R74, R2.reuse, R74 ;  /* 0x0000004a024a7220 */ /* 0x040fe40000410000 */
[C---:B------:R-:W-:Y:S02]  /*21f80*/  FMUL.FTZ R75, R2.reuse, R75 ;  /* 0x0000004b024b7220 */ /* 0x040fe40000410000 */
[C---:B------:R-:W-:Y:S04]  /*21f90*/  HMMA.16816.F32 R36, R160.reuse, R172, R36 ;  /* 0x000000aca024723c */ /* 0x040fe80000001824 */
[C---:B------:R-:W-:Y:S01]  /*21fa0*/  FMUL.FTZ R76, R3.reuse, R76 ;  /* 0x0000004c034c7220 */ /* 0x040fe20000410000 */
[----:B------:R-:W-:Y:S01]  /*21fb0*/  MUFU.EX2 R251, R251 ;  /* 0x000000fb00fb7308 */ /* 0x000fe20000000800 */
[C---:B------:R-:W-:Y:S02]  /*21fc0*/  FMUL.FTZ R77, R3.reuse, R77 ;  /* 0x0000004d034d7220 */ /* 0x040fe40000410000 */
[C---:B------:R-:W-:Y:S01]  /*21fd0*/  HMMA.16816.F32 R40, R160.reuse, R174, R40 ;  /* 0x000000aea028723c */ /* 0x040fe20000001828 */
[----:B------:R-:W3:Y:S03]  /*21fe0*/  LDSM.16.MT88.4 R172, [R229+0x12000] ;  /* 0x01200000e5ac783b */ /* 0x000ee60000004200 */
[C---:B------:R-:W-:Y:S02]  /*21ff0*/  FMUL.FTZ R78, R2.reuse, R78 ;  /* 0x0000004e024e7220 */ /* 0x040fe40000410000 */
[C---:B------:R-:W-:Y:S02]  /*22000*/  FMUL.FTZ R79, R2.reuse, R79 ;  /* 0x0000004f024f7220 */ /* 0x040fe40000410000 */
[C---:B------:R-:W-:Y:S04]  /*22010*/  HMMA.16816.F32 R44, R160.reuse, R176, R44 ;  /* 0x000000b0a02c723c */ /* 0x040fe8000000182c */
[C---:B------:R-:W-:Y:S02]  /*22020*/  FMUL.FTZ R80, R3.reuse, R80 ;  /* 0x0000005003507220 */ /* 0x040fe40000410000 */
[C---:B------:R-:W-:Y:S02]  /*22030*/  FMUL.FTZ R81, R3.reuse, R81 ;  /* 0x0000005103517220 */ /* 0x040fe40000410000 */
[C---:B------:R-:W-:Y:S01]  /*22040*/  HMMA.16816.F32 R48, R160.reuse, R178, R48 ;  /* 0x000000b2a030723c */ /* 0x040fe20000001830 */
[----:B------:R-:W-:Y:S03]  /*22050*/  LDSM.16.MT88.4 R176, [R227+0x12800] ;  /* 0x01280000e3b0783b */ /* 0x000fe60000004200 */
[C---:B------:R-:W-:Y:S02]  /*22060*/  FMUL.FTZ R82, R2.reuse, R82 ;  /* 0x0000005202527220 */ /* 0x040fe40000410000 */
[C---:B------:R-:W-:Y:S02]  /*22070*/  FMUL.FTZ R83, R2.reuse, R83 ;  /* 0x0000005302537220 */ /* 0x040fe40000410000 */
[C---:B----4-:R-:W-:Y:S04]  /*22080*/  HMMA.16816.F32 R52, R160.reuse, R156, R52 ;  /* 0x0000009ca034723c */ /* 0x050fe80000001834 */
[C---:B------:R-:W-:Y:S02]  /*22090*/  FMUL.FTZ R84, R3.reuse, R84 ;  /* 0x0000005403547220 */ /* 0x040fe40000410000 */
[C---:B------:R-:W-:Y:S02]  /*220a0*/  FMUL.FTZ R85, R3.reuse, R85 ;  /* 0x0000005503557220 */ /* 0x040fe40000410000 */
[C---:B------:R-:W-:Y:S01]  /*220b0*/  HMMA.16816.F32 R56, R160.reuse, R158, R56 ;  /* 0x0000009ea038723c */ /* 0x040fe20000001838 */
[----:B------:R-:W4:Y:S03]  /*220c0*/  LDSM.16.MT88.4 R156, [R228+0x12000] ;  /* 0x01200000e49c783b */ /* 0x000f260000004200 */
[C---:B------:R-:W-:Y:S02]  /*220d0*/  FMUL.FTZ R86, R2.reuse, R86 ;  /* 0x0000005602567220 */ /* 0x040fe40000410000 */
[C---:B------:R-:W-:Y:S02]  /*220e0*/  FMUL.FTZ R87, R2.reuse, R87 ;  /* 0x0000005702577220 */ /* 0x040fe40000410000 */
[C---:B-1----:R-:W-:Y:S04]  /*220f0*/  HMMA.16816.F32 R60, R160.reuse, R168, R60 ;  /* 0x000000a8a03c723c */ /* 0x042fe8000000183c */
[C---:B------:R-:W-:Y:S02]  /*22100*/  FMUL.FTZ R88, R3.reuse, R88 ;  /* 0x0000005803587220 */ /* 0x040fe40000410000 */
[C---:B------:R-:W-:Y:S02]  /*22110*/  FMUL.FTZ R89, R3.reuse, R89 ;  /* 0x0000005903597220 */ /* 0x040fe40000410000 */
[C---:B------:R-:W-:Y:S01]  /*22120*/  HMMA.16816.F32 R64, R160.reuse, R170, R64 ;  /* 0x000000aaa040723c */ /* 0x040fe20000001840 */
[----:B------:R-:W1:Y:S03]  /*22130*/  LDSM.16.MT88.4 R168, [R227+0x12000] ;  /* 0x01200000e3a8783b */ /* 0x000e660000004200 */
[C---:B------:R-:W-:Y:S02]  /*22140*/  FMUL.FTZ R90, R2.reuse, R90 ;  /* 0x0000005a025a7220 */ /* 0x040fe40000410000 */
[C---:B------:R-:W-:Y:S02]  /*22150*/  FMUL.FTZ R91, R2.reuse, R91 ;  /* 0x0000005b025b7220 */ /* 0x040fe40000410000 */
[C---:B---3--:R-:W-:Y:S04]  /*22160*/  HMMA.16816.F32 R68, R160.reuse, R172, R68 ;  /* 0x000000aca044723c */ /* 0x048fe80000001844 */
[C---:B------:R-:W-:Y:S02]  /*22170*/  FMUL.FTZ R92, R3.reuse, R92 ;  /* 0x0000005c035c7220 */ /* 0x040fe40000410000 */
[C---:B------:R-:W-:Y:S02]  /*22180*/  FMUL.FTZ R93, R3.reuse, R93 ;  /* 0x0000005d035d7220 */ /* 0x040fe40000410000 */
[C---:B------:R-:W-:Y:S01]  /*22190*/  HMMA.16816.F32 R72, R160.reuse, R174, R72 ;  /* 0x000000aea048723c */ /* 0x040fe20000001848 */
[----:B------:R-:W3:Y:S03]  /*221a0*/  LDSM.16.MT88.4 R172, [R230+0x14000] ;  /* 0x01400000e6ac783b */ /* 0x000ee60000004200 */
[C---:B------:R-:W-:Y:S02]  /*221b0*/  FMUL.FTZ R94, R2.reuse, R94 ;  /* 0x0000005e025e7220 */ /* 0x040fe40000410000 */
[C---:B------:R-:W-:Y:S02]  /*221c0*/  FMUL.FTZ R95, R2.reuse, R95 ;  /* 0x0000005f025f7220 */ /* 0x040fe40000410000 */
[C---:B------:R-:W-:Y:S01]  /*221d0*/  FMUL.FTZ R96, R3.reuse, R96 ;  /* 0x0000006003607220 */ /* 0x040fe20000410000 */
[C---:B----4-:R-:W-:Y:S03]  /*221e0*/  HMMA.16816.F32 R76, R160.reuse, R156, R76 ;  /* 0x0000009ca04c723c */ /* 0x050fe6000000184c */
[C---:B------:R-:W-:Y:S02]  /*221f0*/  FMUL.FTZ R97, R3.reuse, R97 ;  /* 0x0000006103617220 */ /* 0x040fe40000410000 */
[C---:B------:R-:W-:Y:S02]  /*22200*/  FMUL.FTZ R98, R2.reuse, R98 ;  /* 0x0000006202627220 */ /* 0x040fe40000410000 */
[C---:B------:R-:W-:Y:S01]  /*22210*/  FMUL.FTZ R99, R2.reuse, R99 ;  /* 0x0000006302637220 */ /* 0x040fe20000410000 */
        /* <DEDUP_REMOVED lines=34> */
[C---:B------:R-:W-:Y:S04]  /*22440*/  FMUL.FTZ R120, R3.reuse, R120 ;  /* 0x0000007803787220 */ /* 0x040fe80000410000 */
[C---:B------:R-:W-:Y:S01]  /*22450*/  FMUL.FTZ R121, R3.reuse, R121 ;  /* 0x0000007903797220 */ /* 0x040fe20000410000 */
[C---:B---3--:R-:W-:Y:S03]  /*22460*/  HMMA.16816.F32 R116, R160.reuse, R172, R116 ;  /* 0x000000aca074723c */ /* 0x048fe60000001874 */
[C---:B------:R-:W-:Y:S02]  /*22470*/  FMUL.FTZ R122, R2.reuse, R122 ;  /* 0x0000007a027a7220 */ /* 0x040fe40000410000 */
[C---:B------:R-:W-:Y:S02]  /*22480*/  FMUL.FTZ R123, R2.reuse, R123 ;  /* 0x0000007b027b7220 */ /* 0x040fe40000410000 */
[C---:B------:R-:W-:Y:S02]  /*22490*/  FMUL.FTZ R124, R3.reuse, R124 ;  /* 0x0000007c037c7220 */ /* 0x040fe40000410000 */
[C---:B------:R-:W-:Y:S03]  /*224a0*/  FMUL.FTZ R125, R3.reuse, R125 ;  /* 0x0000007d037d7220 */ /* 0x040fe60000410000 */
[C---:B------:R-:W-:Y:S01]  /*224b0*/  HMMA.16816.F32 R120, R160.reuse, R174, R120 ;  /* 0x000000aea078723c */ /* 0x040fe20000001878 */
[----:B------:R-:W3:Y:S02]  /*224c0*/  LDSM.16.MT88.4 R172, [R228+0x16000] ;  /* 0x01600000e4ac783b */ /* 0x000ee40000004200 */
[C---:B------:R-:W-:Y:S02]  /*224d0*/  FMUL.FTZ R126, R2.reuse, R126 ;  /* 0x0000007e027e7220 */ /* 0x040fe40000410000 */
[C---:B------:R-:W-:Y:S02]  /*224e0*/  FMUL.FTZ R127, R2.reuse, R127 ;  /* 0x0000007f027f7220 */ /* 0x040fe40000410000 */
[C---:B------:R-:W-:Y:S02]  /*224f0*/  FMUL.FTZ R128, R3.reuse, R128 ;  /* 0x0000008003807220 */ /* 0x040fe40000410000 */
[C---:B------:R-:W-:Y:S03]  /*22500*/  FMUL.FTZ R129, R3.reuse, R129 ;  /* 0x0000008103817220 */ /* 0x040fe60000410000 */
[C---:B----4-:R-:W-:Y:S03]  /*22510*/  HMMA.16816.F32 R124, R160.reuse, R156, R124 ;  /* 0x0000009ca07c723c */ /* 0x050fe6000000187c */
[C---:B------:R-:W-:Y:S02]  /*22520*/  FMUL.FTZ R130, R2.reuse, R130 ;  /* 0x0000008202827220 */ /* 0x040fe40000410000 */
[C---:B------:R-:W-:Y:S02]  /*22530*/  FMUL.FTZ R131, R2.reuse, R131 ;  /* 0x0000008302837220 */ /* 0x040fe40000410000 */
[C---:B------:R-:W-:Y:S02]  /*22540*/  FMUL.FTZ R132, R3.reuse, R132 ;  /* 0x0000008403847220 */ /* 0x040fe40000410000 */
[C---:B------:R-:W-:Y:S03]  /*22550*/  FMUL.FTZ R133, R3.reuse, R133 ;  /* 0x0000008503857220 */ /* 0x040fe60000410000 */
[C---:B------:R-:W-:Y:S01]  /*22560*/  HMMA.16816.F32 R128, R160.reuse, R158, R128 ;  /* 0x0000009ea080723c */ /* 0x040fe20000001880 */
[----:B------:R-:W4:Y:S02]  /*22570*/  LDSM.16.MT88.4 R156, [R227+0x16000] ;  /* 0x01600000e39c783b */ /* 0x000f240000004200 */
[C---:B------:R-:W-:Y:S02]  /*22580*/  FMUL.FTZ R134, R2.reuse, R134 ;  /* 0x0000008602867220 */ /* 0x040fe40000410000 */
[C---:B------:R-:W-:Y:S02]  /*22590*/  FMUL.FTZ R135, R2.reuse, R135 ;  /* 0x0000008702877220 */ /* 0x040fe40000410000 */
[C---:B------:R-:W-:Y:S02]  /*225a0*/  FMUL.FTZ R136, R3.reuse, R136 ;  /* 0x0000008803887220 */ /* 0x040fe40000410000 */
[----:B------:R-:W-:Y:S03]  /*225b0*/  FMUL.FTZ R137, R3, R137 ;  /* 0x0000008903897220 */ /* 0x000fe60000410000 */
[C---:B-1----:R-:W-:Y:S03]  /*225c0*/  HMMA.16816.F32 R132, R160.reuse, R168, R132 ;  /* 0x000000a8a084723c */ /* 0x042fe60000001884 */
[C---:B------:R-:W-:Y:S02]  /*225d0*/  FMUL.FTZ R138, R2.reuse, R138 ;  /* 0x0000008a028a7220 */ /* 0x040fe40000410000 */
[C---:B------:R-:W-:Y:S02]  /*225e0*/  FMUL.FTZ R139, R2.reuse, R139 ;  /* 0x0000008b028b7220 */ /* 0x040fe40000410000 */
[--C-:B------:R-:W-:Y:S02]  /*225f0*/  FFMA.FTZ R200, R15, R166, -R193.reuse ;  /* 0x000000a60fc87223 */ /* 0x100fe400000108c1 */
[C---:B------:R-:W-:Y:S02]  /*22600*/  FMUL.FTZ R15, R2.reuse, R155 ;  /* 0x0000009b020f7220 */ /* 0x040fe40000410000 */
        /* <DEDUP_REMOVED lines=8> */
[-CC-:B------:R-:W-:Y:S02]  /*22690*/  FFMA.FTZ R197, R16, R166.reuse, -R194.reuse ;  /* 0x000000a610c57223 */ /* 0x180fe400000108c2 */
[-C--:B------:R-:W-:Y:S02]  /*226a0*/  FFMA.FTZ R198, R17, R166.reuse, -R194 ;  /* 0x000000a611c67223 */ /* 0x080fe400000108c2 */
[C---:B---3--:R-:W-:Y:S02]  /*226b0*/  HMMA.16816.F32 R140, R160.reuse, R172, R140 ;  /* 0x000000aca08c723c */ /* 0x048fe4000000188c */
[----:B------:R-:W-:Y:S01]  /*226c0*/  MUFU.EX2 R197, R197 ;  /* 0x000000c500c57308 */ /* 0x000fe20000000800 */
[-CC-:B------:R-:W-:Y:S02]  /*226d0*/  FFMA.FTZ R201, R18, R166.reuse, -R193.reuse ;  /* 0x000000a612c97223 */ /* 0x180fe400000108c1 */
[----:B------:R-:W-:Y:S02]  /*226e0*/  FFMA.FTZ R202, R19, R166, -R193 ;  /* 0x000000a613ca7223 */ /* 0x000fe400000108c1 */
[C---:B------:R-:W-:Y:S01]  /*226f0*/  FMUL.FTZ R16, R3.reuse, R148 ;  /* 0x0000009403107220 */ /* 0x040fe20000410000 */
[C---:B------:R-:W-:Y:S01]  /*22700*/  HMMA.16816.F32 R12, R160.reuse, R174, R12 ;  /* 0x000000aea00c723c */ /* 0x040fe2000000180c */
[----:B------:R-:W3:Y:S03]  /*22710*/  LDSM.16.MT88.4 R172, [R228+0x10800] ;  /* 0x01080000e4ac783b */ /* 0x000ee60000004200 */
[----:B------:R-:W1:Y:S01]  /*22720*/  MUFU.EX2 R198, R198 ;  /* 0x000000c600c67308 */ /* 0x000e620000000800 */
[C---:B------:R-:W-:Y:S01]  /*22730*/  FMUL.FTZ R17, R3.reuse, R149 ;  /* 0x0000009503117220 */ /* 0x040fe20000410000 */
[----:B--2---:R-:W-:Y:S01]  /*22740*/  F2FP.PACK_AB R148, R196, R195 ;  /* 0x000000c3c494723e */ /* 0x004fe200000000ff */
[----:B------:R-:W-:Y:S01]  /*22750*/  FMUL.FTZ R18, R2, R150 ;  /* 0x0000009602127220 */ /* 0x000fe20000410000 */
[----:B-----5:R-:W-:Y:S01]  /*22760*/  F2FP.PACK_AB R149, R200, R199 ;  /* 0x000000c7c895723e */ /* 0x020fe200000000ff */
[C---:B------:R-:W-:Y:S03]  /*22770*/  FMUL.FTZ R19, R2.reuse, R151 ;  /* 0x0000009702137220 */ /* 0x040fe60000410000 */
[C---:B------:R-:W-:Y:S02]  /*22780*/  FMUL.FTZ R144, R3.reuse, R144 ;  /* 0x0000009003907220 */ /* 0x040fe40000410000 */
[----:B------:R-:W-:Y:S01]  /*22790*/  MUFU.EX2 R201, R201 ;  /* 0x000000c900c97308 */ /* 0x000fe20000000800 */
[C---:B------:R-:W-:Y:S01]  /*227a0*/  FMUL.FTZ R145, R3.reuse, R145 ;  /* 0x0000009103917220 */ /* 0x040fe20000410000 */
[C---:B----4-:R-:W-:Y:S03]  /*227b0*/  HMMA.16816.F32 R16, R160.reuse, R156, R16 ;  /* 0x0000009ca010723c */ /* 0x050fe60000001810 */
[C---:B------:R-:W-:Y:S02]  /*227c0*/  FMUL.FTZ R146, R2.reuse, R146 ;  /* 0x0000009202927220 */ /* 0x040fe40000410000 */
[----:B------:R-:W-:Y:S02]  /*227d0*/  FMUL.FTZ R147, R2, R147 ;  /* 0x0000009302937220 */ /* 0x000fe40000410000 */
[----:B------:R-:W-:Y:S01]  /*227e0*/  FFMA.FTZ R192, R3, R250, R192 ;  /* 0x000000fa03c07223 */ /* 0x000fe200000100c0 */
[----:B------:R-:W2:Y:S01]  /*227f0*/  MUFU.EX2 R202, R202 ;  /* 0x000000ca00ca7308 */ /* 0x000ea20000000800 */
[----:B------:R-:W-:Y:S03]  /*22800*/  MOV R3, R165 ;  /* 0x000000a500037202 */ /* 0x000fe60000000f00 */
[----:B------:R-:W-:Y:S01]  /*22810*/  HMMA.16816.F32 R144, R160, R158, R144 ;  /* 0x0000009ea090723c */ /* 0x000fe20000001890 */
[----:B------:R-:W4:Y:S02]  /*22820*/  LDSM.16.MT88.4 R156, [R227+0x10800] ;  /* 0x01080000e39c783b */ /* 0x000f240000004200 */
[----:B-1----:R-:W-:Y:S01]  /*22830*/  F2FP.PACK_AB R150, R198, R197 ;  /* 0x000000c5c696723e */ /* 0x002fe200000000ff */
[----:B------:R-:W-:Y:S01]  /*22840*/  FFMA.FTZ R188, R2, R247, R188 ;  /* 0x000000f702bc7223 */ /* 0x000fe200000100bc */
[----:B------:R-:W-:Y:S01]  /*22850*/  IADD3 R2, R248, -0x1, RZ ;  /* 0xfffffffff8027810 */ /* 0x000fe20007ffe0ff */
[----:B------:R-:W-:Y:S02]  /*22860*/  FADD.FTZ R192, R191, R192 ;  /* 0x000000c0bfc07221 */ /* 0x000fe40000010000 */
[----:B------:R-:W-:Y:S01]  /*22870*/  FADD.FTZ R188, R187, R188 ;  /* 0x000000bcbbbc7221 */ /* 0x000fe20000010000 */
[----:B------:R-:W-:Y:S03]  /*22880*/  LDSM.16.MT88.4 R160, [R229+0x12800] ;  /* 0x01280000e5a0783b */ /* 0x000fe60000004200 */
[----:B------:R-:W-:Y:S01]  /*22890*/  FADD.FTZ R190, R190, R192 ;  /* 0x000000c0bebe7221 */ /* 0x000fe20000010000 */
[----:B------:R-:W-:Y:S01]  /*228a0*/  MOV R248, R2 ;  /* 0x0000000200f87202 */ /* 0x000fe20000000f00 */
[----:B------:R-:W-:Y:S01]  /*228b0*/  FADD.FTZ R188, R186, R188 ;  /* 0x000000bcbabc7221 */ /* 0x000fe20000010000 */
[----:B------:R-:W-:Y:S01]  /*228c0*/  MOV R2, R164 ;  /* 0x000000a400027202 */ /* 0x000fe20000000f00 */
[----:B------:R-:W-:Y:S02]  /*228d0*/  FADD.FTZ R190, R189, R190 ;  /* 0x000000bebdbe7221 */ /* 0x000fe40000010000 */
[----:B------:R-:W-:Y:S01]  /*228e0*/  FADD.FTZ R167, R167, R188 ;  /* 0x000000bca7a77221 */ /* 0x000fe20000010000 */
[----:B--2---:R-:W-:Y:S01]  /*228f0*/  F2FP.PACK_AB R151, R202, R201 ;  /* 0x000000c9ca97723e */ /* 0x004fe200000000ff */
[----:B------:R-:W-:Y:S02]  /*22900*/  FADD.FTZ R195, R195, R190 ;  /* 0x000000bec3c37221 */ /* 0x000fe40000010000 */
        /* <DEDUP_REMOVED lines=9> */
[C---:B------:R-:W-:Y:S04]  /*229a0*/  HMMA.16816.F32 R36, R148.reuse, R168, R36 ;  /* 0x000000a89424723c */ /* 0x040fe80000001824 */
[----:B------:R-:W-:Y:S04]  /*229b0*/  FADD.FTZ R202, R202, R200 ;  /* 0x000000c8caca7221 */ /* 0x000fe80000010000 */
        /* <DEDUP_REMOVED lines=17> */
[C---:B------:R-:W-:Y:S07]  /*22ad0*/  HMMA.16816.F32 R84, R148.reuse, R176, R84 ;  /* 0x000000b09454723c */ /* 0x040fee0000001854 */
[-CC-:B------:R-:W-:Y:S01]  /*22ae0*/  FFMA.FTZ R176, R20, R166.reuse, -R194.reuse ;  /* 0x000000a614b07223 */ /* 0x180fe200000108c2 */
[C---:B------:R-:W-:Y:S04]  /*22af0*/  HMMA.16816.F32 R88, R148.reuse, R178, R88 ;  /* 0x000000b29458723c */ /* 0x040fe80000001858 */
[-CC-:B------:R-:W-:Y:S01]  /*22b00*/  FFMA.FTZ R177, R21, R166.reuse, -R194.reuse ;  /* 0x000000a615b17223 */ /* 0x180fe200000108c2 */
[----:B------:R-:W-:Y:S02]  /*22b10*/  MUFU.EX2 R176, R176 ;  /* 0x000000b000b07308 */ /* 0x000fe40000000800 */
[-CC-:B------:R-:W-:Y:S01]  /*22b20*/  FFMA.FTZ R178, R24, R166.reuse, -R194.reuse ;  /* 0x000000a618b27223 */ /* 0x180fe200000108c2 */
[C---:B------:R-:W-:Y:S04]  /*22b30*/  HMMA.16816.F32 R92, R148.reuse, R180, R92 ;  /* 0x000000b4945c723c */ /* 0x040fe8000000185c */
[-C--:B------:R-:W-:Y:S03]  /*22b40*/  FFMA.FTZ R179, R25, R166.reuse, -R194 ;  /* 0x000000a619b37223 */ /* 0x080fe600000108c2 */
[-CC-:B------:R-:W-:Y:S01]  /*22b50*/  FFMA.FTZ R180, R22, R166.reuse, -R193.reuse ;  /* 0x000000a616b47223 */ /* 0x180fe200000108c1 */
[C---:B------:R-:W-:Y:S01]  /*22b60*/  HMMA.16816.F32 R96, R148.reuse, R182, R96 ;  /* 0x000000b69460723c */ /* 0x040fe20000001860 */
[----:B------:R-:W1:Y:S03]  /*22b70*/  MUFU.EX2 R177, R177 ;  /* 0x000000b100b17308 */ /* 0x000e660000000800 */
[-CC-:B------:R-:W-:Y:S03]  /*22b80*/  FFMA.FTZ R181, R23, R166.reuse, -R193.reuse ;  /* 0x000000a617b57223 */ /* 0x180fe600000108c1 */
[-CC-:B------:R-:W-:Y:S01]  /*22b90*/  FFMA.FTZ R182, R26, R166.reuse, -R193.reuse ;  /* 0x000000a61ab67223 */ /* 0x180fe200000108c1 */
[C---:B---3--:R-:W-:Y:S03]  /*22ba0*/  HMMA.16816.F32 R100, R148.reuse, R172, R100 ;  /* 0x000000ac9464723c */ /* 0x048fe60000001864 */
[----:B------:R-:W-:Y:S01]  /*22bb0*/  MUFU.EX2 R178, R178 ;  /* 0x000000b200b27308 */ /* 0x000fe20000000800 */
[----:B------:R-:W-:Y:S02]  /*22bc0*/  FFMA.FTZ R183, R27, R166, -R193 ;  /* 0x000000a61bb77223 */ /* 0x000fe400000108c1 */
[----:B------:R-:W-:Y:S02]  /*22bd0*/  LDSM.16.MT88.4 R24, [R229+0x11000] ;  /* 0x01100000e518783b */ /* 0x000fe40000004200 */
[C---:B------:R-:W-:Y:S05]  /*22be0*/  HMMA.16816.F32 R104, R148.reuse, R174, R104 ;  /* 0x000000ae9468723c */ /* 0x040fea0000001868 */
[----:B------:R-:W3:Y:S01]  /*22bf0*/  MUFU.EX2 R179, R179 ;  /* 0x000000b300b37308 */ /* 0x000ee20000000800 */
[----:B------:R-:W-:Y:S02]  /*22c00*/  LDSM.16.MT88.4 R172, [R227+0x13000] ;  /* 0x01300000e3ac783b */ /* 0x000fe40000004200 */
[C---:B----4-:R-:W-:Y:S04]  /*22c10*/  HMMA.16816.F32 R108, R148.reuse, R156, R108 ;  /* 0x0000009c946c723c */ /* 0x050fe8000000186c */
[C---:B-1----:R-:W-:Y:S01]  /*22c20*/  F2FP.PACK_AB R20, R177.reuse, R176 ;  /* 0x000000b0b114723e */ /* 0x042fe200000000ff */
[----:B------:R-:W-:Y:S02]  /*22c30*/  FADD.FTZ R176, R176, R197 ;  /* 0x000000c5b0b07221 */ /* 0x000fe40000010000 */
[----:B------:R-:W1:Y:S01]  /*22c40*/  MUFU.EX2 R180, R180 ;  /* 0x000000b400b47308 */ /* 0x000e620000000800 */
[C---:B------:R-:W-:Y:S01]  /*22c50*/  HMMA.16816.F32 R112, R148.reuse, R158, R112 ;  /* 0x0000009e9470723c */ /* 0x040fe20000001870 */
[----:B------:R-:W4:Y:S03]  /*22c60*/  LDSM.16.MT88.4 R156, [R228+0x16800] ;  /* 0x01680000e49c783b */ /* 0x000f260000004200 */
[----:B------:R-:W-:Y:S04]  /*22c70*/  FADD.FTZ R176, R177, R176 ;  /* 0x000000b0b1b07221 */ /* 0x000fe80000010000 */
[C---:B------:R-:W-:Y:S01]  /*22c80*/  HMMA.16816.F32 R116, R148.reuse, R152, R116 ;  /* 0x000000989474723c */ /* 0x040fe20000001874 */
[----:B------:R-:W2:Y:S03]  /*22c90*/  MUFU.EX2 R181, R181 ;  /* 0x000000b500b57308 */ /* 0x000ea60000000800 */
[C---:B---3--:R-:W-:Y:S01]  /*22ca0*/  F2FP.PACK_AB R22, R179.reuse, R178 ;  /* 0x000000b2b316723e */ /* 0x048fe200000000ff */
[----:B------:R-:W-:Y:S03]  /*22cb0*/  FADD.FTZ R178, R178, R176 ;  /* 0x000000b0b2b27221 */ /* 0x000fe60000010000 */
[C---:B------:R-:W-:Y:S01]  /*22cc0*/  HMMA.16816.F32 R120, R148.reuse, R154, R120 ;  /* 0x0000009a9478723c */ /* 0x040fe20000001878 */
[----:B------:R-:W3:Y:S02]  /*22cd0*/  LDSM.16.MT88.4 R152, [R227+0x16800] ;  /* 0x01680000e398783b */ /* 0x000ee40000004200 */
[----:B------:R-:W4:Y:S01]  /*22ce0*/  MUFU.EX2 R182, R182 ;  /* 0x000000b600b67308 */ /* 0x000f220000000800 */
[----:B------:R-:W-:Y:S02]  /*22cf0*/  FADD.FTZ R178, R179, R178 ;  /* 0x000000b2b3b27221 */ /* 0x000fe40000010000 */
[----:B-1----:R-:W-:Y:S02]  /*22d00*/  FADD.FTZ R202, R180, R202 ;  /* 0x000000cab4ca7221 */ /* 0x002fe40000010000 */
[C---:B-----5:R-:W-:Y:S05]  /*22d10*/  HMMA.16816.F32 R124, R148.reuse, R160, R124 ;  /* 0x000000a0947c723c */ /* 0x060fea000000187c */
[----:B------:R-:W1:Y:S03]  /*22d20*/  MUFU.EX2 R183, R183 ;  /* 0x000000b700b77308 */ /* 0x000e660000000800 */
[C---:B------:R-:W-:Y:S01]  /*22d30*/  HMMA.16816.F32 R128, R148.reuse, R162, R128 ;  /* 0x000000a29480723c */ /* 0x040fe20000001880 */
[----:B------:R-:W5:Y:S03]  /*22d40*/  LDSM.16.MT88.4 R160, [R230+0x11000] ;  /* 0x01100000e6a0783b */ /* 0x000f660000004200 */
[C---:B--2---:R-:W-:Y:S01]  /*22d50*/  F2FP.PACK_AB R21, R181.reuse, R180 ;  /* 0x000000b4b515723e */ /* 0x044fe200000000ff */
[----:B------:R-:W-:Y:S03]  /*22d60*/  FADD.FTZ R181, R181, R202 ;  /* 0x000000cab5b57221 */ /* 0x000fe60000010000 */
[C---:B------:R-:W-:Y:S04]  /*22d70*/  HMMA.16816.F32 R132, R148.reuse, R168, R132 ;  /* 0x000000a89484723c */ /* 0x040fe80000001884 */
[----:B----4-:R-:W-:Y:S04]  /*22d80*/  FADD.FTZ R181, R182, R181 ;  /* 0x000000b5b6b57221 */ /* 0x010fe80000010000 */
[C---:B------:R-:W-:Y:S01]  /*22d90*/  HMMA.16816.F32 R136, R148.reuse, R170, R136 ;  /* 0x000000aa9488723c */ /* 0x040fe20000001888 */
[----:B------:R-:W2:Y:S03]  /*22da0*/  LDSM.16.MT88.4 R168, [R228+0x11000] ;  /* 0x01100000e4a8783b */ /* 0x000ea60000004200 */
[C---:B-1----:R-:W-:Y:S01]  /*22db0*/  F2FP.PACK_AB R23, R183.reuse, R182 ;  /* 0x000000b6b717723e */ /* 0x042fe200000000ff */
[----:B------:R-:W-:Y:S03]  /*22dc0*/  FADD.FTZ R183, R183, R181 ;  /* 0x000000b5b7b77221 */ /* 0x000fe60000010000 */
[C---:B------:R-:W-:Y:S08]  /*22dd0*/  HMMA.16816.F32 R140, R148.reuse, R156, R140 ;  /* 0x0000009c948c723c */ /* 0x040ff0000000188c */
[C---:B------:R-:W-:Y:S01]  /*22de0*/  HMMA.16816.F32 R12, R148.reuse, R158, R12 ;  /* 0x0000009e940c723c */ /* 0x040fe2000000180c */
[----:B------:R-:W-:Y:S07]  /*22df0*/  LDSM.16.MT88.4 R156, [R229+0x13000] ;  /* 0x01300000e59c783b */ /* 0x000fee0000004200 */
[C---:B---3--:R-:W-:Y:S08]  /*22e00*/  HMMA.16816.F32 R16, R148.reuse, R152, R16 ;  /* 0x000000989410723c */ /* 0x048ff00000001810 */
[----:B------:R-:W-:Y:S01]  /*22e10*/  HMMA.16816.F32 R144, R148, R154, R144 ;  /* 0x0000009a9490723c */ /* 0x000fe20000001890 */
[----:B------:R-:W1:Y:S07]  /*22e20*/  LDSM.16.MT88.4 R148, [R227+0x11000] ;  /* 0x01100000e394783b */ /* 0x000e6e0000004200 */
[C---:B-----5:R-:W-:Y:S01]  /*22e30*/  HMMA.16816.F32 R4, R20.reuse, R160, R4 ;  /* 0x000000a01404723c */ /* 0x060fe20000001804 */
[----:B------:R-:W3:Y:S07]  /*22e40*/  LDSM.16.MT88.4 R152, [R230+0x13000] ;  /* 0x01300000e698783b */ /* 0x000eee0000004200 */
        /* <DEDUP_REMOVED lines=18> */
[C---:B------:R-:W-:Y:S08]  /*22f70*/  HMMA.16816.F32 R80, R20.reuse, R162, R80 ;  /* 0x000000a21450723c */ /* 0x040ff00000001850 */
[C---:B------:R-:W-:Y:S07]  /*22f80*/  HMMA.16816.F32 R84, R20.reuse, R172, R84 ;  /* 0x000000ac1454723c */ /* 0x040fee0000001854 */
[-CC-:B------:R-:W-:Y:S01]  /*22f90*/  FFMA.FTZ R172, R28, R166.reuse, -R194.reuse ;  /* 0x000000a61cac7223 */ /* 0x180fe200000108c2 */
[C---:B------:R-:W-:Y:S04]  /*22fa0*/  HMMA.16816.F32 R88, R20.reuse, R174, R88 ;  /* 0x000000ae1458723c */ /* 0x040fe80000001858 */
[-CC-:B------:R-:W-:Y:S01]  /*22fb0*/  FFMA.FTZ R173, R29, R166.reuse, -R194.reuse ;  /* 0x000000a61dad7223 */ /* 0x180fe200000108c2 */
[----:B------:R-:W-:Y:S02]  /*22fc0*/  MUFU.EX2 R172, R172 ;  /* 0x000000ac00ac7308 */ /* 0x000fe40000000800 */
[-CC-:B------:R-:W-:Y:S01]  /*22fd0*/  FFMA.FTZ R174, R32, R166.reuse, -R194.reuse ;  /* 0x000000a620ae7223 */ /* 0x180fe200000108c2 */
[C---:B-----5:R-:W-:Y:S04]  /*22fe0*/  HMMA.16816.F32 R92, R20.reuse, R24, R92 ;  /* 0x00000018145c723c */ /* 0x060fe8000000185c */
[-C--:B------:R-:W-:Y:S02]  /*22ff0*/  FFMA.FTZ R194, R33, R166.reuse, -R194 ;  /* 0x000000a621c27223 */ /* 0x080fe400000108c2 */
[-CC-:B------:R-:W-:Y:S01]  /*23000*/  FFMA.FTZ R175, R30, R166.reuse, -R193.reuse ;  /* 0x000000a61eaf7223 */ /* 0x180fe200000108c1 */
[----:B------:R-:W-:Y:S01]  /*23010*/  MUFU.EX2 R173, R173 ;  /* 0x000000ad00ad7308 */ /* 0x000fe20000000800 */
[C---:B------:R-:W-:Y:S01]  /*23020*/  HMMA.16816.F32 R96, R20.reuse, R26, R96 ;  /* 0x0000001a1460723c */ /* 0x040fe20000001860 */
[----:B------:R-:W4:Y:S03]  /*23030*/  LDSM.16.MT88.4 R24, [R230+0x17000] ;  /* 0x01700000e618783b */ /* 0x000f260000004200 */
[----:B------:R-:W-:Y:S04]  /*23040*/  FFMA.FTZ R193, R35, R166, -R193 ;  /* 0x000000a623c17223 */ /* 0x000fe800000108c1 */
[C---:B--2---:R-:W-:Y:S01]  /*23050*/  HMMA.16816.F32 R100, R20.reuse, R168, R100 ;  /* 0x000000a81464723c */ /* 0x044fe20000001864 */
[----:B------:R-:W-:Y:S01]  /*23060*/  LDSM.16.MT88.4 R28, [R229+0x11800] ;  /* 0x01180000e51c783b */ /* 0x000fe20000004200 */
[----:B------:R-:W-:Y:S06]  /*23070*/  MUFU.EX2 R174, R174 ;  /* 0x000000ae00ae7308 */ /* 0x000fec0000000800 */
[C---:B------:R-:W-:Y:S01]  /*23080*/  HMMA.16816.F32 R104, R20.reuse, R170, R104 ;  /* 0x000000aa1468723c */ /* 0x040fe20000001868 */
[----:B------:R-:W-:Y:S03]  /*23090*/  LDSM.16.MT88.4 R32, [R228+0x11800] ;  /* 0x01180000e420783b */ /* 0x000fe60000004200 */
[----:B------:R-:W-:Y:S04]  /*230a0*/  MUFU.EX2 R194, R194 ;  /* 0x000000c200c27308 */ /* 0x000fe80000000800 */
[C---:B-1----:R-:W-:Y:S01]  /*230b0*/  HMMA.16816.F32 R108, R20.reuse, R148, R108 ;  /* 0x00000094146c723c */ /* 0x042fe2000000186c */
[----:B------:R-:W-:Y:S05]  /*230c0*/  LDSM.16.MT88.4 R168, [R227+0x15800] ;  /* 0x01580000e3a8783b */ /* 0x000fea0000004200 */
[----:B------:R-:W1:Y:S02]  /*230d0*/  MUFU.EX2 R175, R175 ;  /* 0x000000af00af7308 */ /* 0x000e640000000800 */
[C---:B------:R-:W-:Y:S01]  /*230e0*/  HMMA.16816.F32 R112, R20.reuse, R150, R112 ;  /* 0x000000961470723c */ /* 0x040fe20000001870 */
[----:B------:R-:W2:Y:S07]  /*230f0*/  LDSM.16.MT88.4 R148, [R228+0x17000] ;  /* 0x01700000e494783b */ /* 0x000eae0000004200 */
[C---:B---3--:R-:W-:Y:S01]  /*23100*/  HMMA.16816.F32 R116, R20.reuse, R152, R116 ;  /* 0x000000981474723c */ /* 0x048fe20000001874 */
[----:B------:R-:W3:Y:S07]  /*23110*/  MUFU.EX2 R193, R193 ;  /* 0x000000c100c17308 */ /* 0x000eee0000000800 */
[C---:B------:R-:W-:Y:S01]  /*23120*/  HMMA.16816.F32 R120, R20.reuse, R154, R120 ;  /* 0x0000009a1478723c */ /* 0x040fe20000001878 */
[----:B------:R-:W5:Y:S03]  /*23130*/  LDSM.16.MT88.4 R152, [R227+0x17000] ;  /* 0x01700000e398783b */ /* 0x000f660000004200 */
[----:B-1----:R-:W-:Y:S04]  /*23140*/  FADD.FTZ R183, R175, R183 ;  /* 0x000000b7afb77221 */ /* 0x002fe80000010000 */
[C---:B----4-:R-:W-:Y:S04]  /*23150*/  HMMA.16816.F32 R124, R20.reuse, R24, R124 ;  /* 0x00000018147c723c */ /* 0x050fe8000000187c */
[----:B------:R-:W-:Y:S04]  /*23160*/  FADD.FTZ R183, R203, R183 ;  /* 0x000000b7cbb77221 */ /* 0x000fe80000010000 */
[C---:B------:R-:W-:Y:S01]  /*23170*/  HMMA.16816.F32 R128, R20.reuse, R26, R128 ;  /* 0x0000001a1480723c */ /* 0x040fe20000001880 */
[----:B------:R-:W1:Y:S03]  /*23180*/  LDSM.16.MT88.4 R24, [R230+0x11800] ;  /* 0x01180000e618783b */ /* 0x000e660000004200 */
[----:B------:R-:W-:Y:S04]  /*23190*/  FADD.FTZ R183, R251, R183 ;  /* 0x000000b7fbb77221 */ /* 0x000fe80000010000 */
[C---:B------:R-:W-:Y:S04]  /*231a0*/  HMMA.16816.F32 R132, R20.reuse, R156, R132 ;  /* 0x0000009c1484723c */ /* 0x040fe80000001884 */
[----:B---3--:R-:W-:Y:S04]  /*231b0*/  FADD.FTZ R247, R193, R183 ;  /* 0x000000b7c1f77221 */ /* 0x008fe80000010000 */
[C---:B------:R-:W-:Y:S08]  /*231c0*/  HMMA.16816.F32 R136, R20.reuse, R158, R136 ;  /* 0x0000009e1488723c */ /* 0x040ff00000001888 */
[C---:B--2---:R-:W-:Y:S08]  /*231d0*/  HMMA.16816.F32 R140, R20.reuse, R148, R140 ;  /* 0x00000094148c723c */ /* 0x044ff0000000188c */
[C---:B------:R-:W-:Y:S01]  /*231e0*/  HMMA.16816.F32 R12, R20.reuse, R150, R12 ;  /* 0x00000096140c723c */ /* 0x040fe2000000180c */
[----:B------:R-:W2:Y:S07]  /*231f0*/  LDSM.16.MT88.4 R148, [R227+0x11800] ;  /* 0x01180000e394783b */ /* 0x000eae0000004200 */
[C---:B-----5:R-:W-:Y:S08]  /*23200*/  HMMA.16816.F32 R16, R20.reuse, R152, R16 ;  /* 0x000000981410723c */ /* 0x060ff00000001810 */
[----:B------:R-:W-:Y:S01]  /*23210*/  HMMA.16816.F32 R144, R20, R154, R144 ;  /* 0x0000009a1490723c */ /* 0x000fe20000001890 */
[----:B------:R-:W3:Y:S06]  /*23220*/  LDSM.16.MT88.4 R152, [R230+0x13800] ;  /* 0x01380000e698783b */ /* 0x000eec0000004200 */
[----:B------:R-:W-:Y:S01]  /*23230*/  F2FP.PACK_AB R20, R173, R172 ;  /* 0x000000acad14723e */ /* 0x000fe200000000ff */
[----:B------:R-:W-:Y:S01]  /*23240*/  FADD.FTZ R172, R172, R178 ;  /* 0x000000b2acac7221 */ /* 0x000fe20000010000 */
[----:B------:R-:W-:Y:S03]  /*23250*/  F2FP.PACK_AB R22, R194, R174 ;  /* 0x000000aec216723e */ /* 0x000fe600000000ff */
[----:B------:R-:W-:Y:S01]  /*23260*/  F2FP.PACK_AB R21, R203, R175 ;  /* 0x000000afcb15723e */ /* 0x000fe200000000ff */
[----:B------:R-:W-:Y:S01]  /*23270*/  FADD.FTZ R172, R173, R172 ;  /* 0x000000acadac7221 */ /* 0x000fe20000010000 */
[----:B------:R-:W-:Y:S03]  /*23280*/  F2FP.PACK_AB R23, R193, R251 ;  /* 0x000000fbc117723e */ /* 0x000fe600000000ff */
[----:B------:R-:W-:Y:S04]  /*23290*/  FADD.FTZ R172, R174, R172 ;  /* 0x000000acaeac7221 */ /* 0x000fe80000010000 */
[C---:B-1----:R-:W-:Y:S01]  /*232a0*/  HMMA.16816.F32 R160, R20.reuse, R24, R4 ;  /* 0x0000001814a0723c */ /* 0x042fe20000001804 */
[----:B------:R-:W1:Y:S02]  /*232b0*/  LDSM.16.MT88.4 R4, [R229+0x13800] ;  /* 0x01380000e504783b */ /* 0x000e640000004200 */
[----:B------:R-:W-:Y:S05]  /*232c0*/  FADD.FTZ R250, R194, R172 ;  /* 0x000000acc2fa7221 */ /* 0x000fea0000010000 */
[C---:B------:R-:W-:Y:S01]  /*232d0*/  HMMA.16816.F32 R156, R20.reuse, R26, R8 ;  /* 0x0000001a149c723c */ /* 0x040fe20000001808 */
[----:B------:R-:W4:Y:S07]  /*232e0*/  LDSM.16.MT88.4 R8, [R228+0x13800] ;  /* 0x01380000e408783b */ /* 0x000f2e0000004200 */
[C---:B------:R-:W-:Y:S01]  /*232f0*/  HMMA.16816.F32 R36, R20.reuse, R28, R36 ;  /* 0x0000001c1424723c */ /* 0x040fe20000001824 */
[----:B------:R-:W5:Y:S07]  /*23300*/  LDSM.16.MT88.4 R24, [R227+0x13800] ;  /* 0x01380000e318783b */ /* 0x000f6e0000004200 */
        /* <DEDUP_REMOVED lines=28> */
[C---:B---3--:R-:W-:Y:S08]  /*234d0*/  HMMA.16816.F32 R124, R20.reuse, R152, R124 ;  /* 0x00000098147c723c */ /* 0x048ff0000000187c */
[C---:B------:R-:W-:Y:S08]  /*234e0*/  HMMA.16816.F32 R128, R20.reuse, R154, R128 ;  /* 0x0000009a1480723c */ /* 0x040ff00000001880 */
[C---:B-1----:R-:W-:Y:S08]  /*234f0*/  HMMA.16816.F32 R132, R20.reuse, R4, R132 ;  /* 0x000000041484723c */ /* 0x042ff00000001884 */
[C---:B------:R-:W-:Y:S08]  /*23500*/  HMMA.16816.F32 R136, R20.reuse, R6, R136 ;  /* 0x000000061488723c */ /* 0x040ff00000001888 */
[C---:B----4-:R-:W-:Y:S08]  /*23510*/  HMMA.16816.F32 R140, R20.reuse, R8, R140 ;  /* 0x00000008148c723c */ /* 0x050ff0000000188c */
[C---:B------:R-:W-:Y:S08]  /*23520*/  HMMA.16816.F32 R152, R20.reuse, R10, R12 ;  /* 0x0000000a1498723c */ /* 0x040ff0000000180c */
[C---:B-----5:R-:W-:Y:S08]  /*23530*/  HMMA.16816.F32 R148, R20.reuse, R24, R16 ;  /* 0x000000181494723c */ /* 0x060ff00000001810 */
[----:B------:R-:W-:Y:S01]  /*23540*/  HMMA.16816.F32 R144, R20, R26, R144 ;  /* 0x0000001a1490723c */ /* 0x000fe20000001890 */
[----:B------:R-:W-:-:S07]  /*23550*/  @P0 BRA `(.L_x_4733) ;  /* 0xffffb4f000000947 */ /* 0x000fce000383ffff */
.L_x_4724:
        /* <DEDUP_REMOVED lines=11> */
.L_x_4747:
[----:B--23--:R-:W-:Y:S01]  /*23610*/  FADD.FTZ R250, R5, R250 ;  /* 0x000000fa05fa7221 */ /* 0x00cfe20000010000 */
[----:B------:R-:W-:Y:S05]  /*23620*/  BRA.DIV ~URZ, `(.L_x_4735) ;  /* 0x000021027f007947 */ /* 0x000fea000b800000 */
[----:B------:R-:W2:Y:S04]  /*23630*/  SHFL.BFLY PT, R3, R247, 0x2, 0x1f ;  /* 0x0c401f00f7037f89 */ /* 0x000ea800000e0000 */
[----:B------:R-:W3:Y:S01]  /*23640*/  SHFL.BFLY PT, R0, R250, 0x1, 0x1f ;  /* 0x0c201f00fa007f89 */ /* 0x000ee200000e0000 */
[----:B--2---:R-:W-:Y:S02]  /*23650*/  FADD.FTZ R247, R3, R247 ;  /* 0x000000f703f77221 */ /* 0x004fe40000010000 */
[----:B---3--:R-:W-:-:S03]  /*23660*/  FADD.FTZ R250, R250, R0 ;  /* 0x00000000fafa7221 */ /* 0x008fc60000010000 */
[----:B------:R2:W3:Y:S04]  /*23670*/  SHFL.BFLY PT, R5, R247, 0x1, 0x1f ;  /* 0x0c201f00f7057f89 */ /* 0x0004e800000e0000 */
.L_x_4748:
        /* <DEDUP_REMOVED lines=15> */
[C---:B------:R-:W-:Y:S01]  /*23770*/  FMUL.FTZ R156, R0.reuse, R156 ;  /* 0x0000009c009c7220 */ /* 0x040fe20000410000 */
[----:B------:R-:W-:Y:S01]  /*23780*/  LOP3.LUT R9, R9, 0x3ffffffc, RZ, 0xc0, !PT ;  /* 0x3ffffffc09097812 */ /* 0x000fe200078ec0ff */
[----:B------:R-:W-:Y:S01]  /*23790*/  FMUL.FTZ R157, R0, R157 ;  /* 0x0000009d009d7220 */ /* 0x000fe20000410000 */
[----:B------:R-:W-:Y:S01]  /*237a0*/  LEA.HI R10, R10, R11, RZ, 0x3 ;  /* 0x0000000b0a0a7211 */ /* 0x000fe200078f18ff */
[----:B-1----:R-:W-:Y:S01]  /*237b0*/  FMUL.FTZ R163, R3, R163 ;  /* 0x000000a303a37220 */ /* 0x002fe20000410000 */
[----:B------:R-:W-:Y:S01]  /*237c0*/  IADD3 R9, -R9, R4, RZ ;  /* 0x0000000409097210 */ /* 0x000fe20007ffe1ff */
[C---:B------:R-:W-:Y:S01]  /*237d0*/  FMUL.FTZ R162, R3.reuse, R162 ;  /* 0x000000a203a27220 */ /* 0x040fe20000410000 */
[----:B------:R-:W-:Y:S01]  /*237e0*/  LOP3.LUT R10, R10, 0xfffffff8, RZ, 0xc0, !PT ;  /* 0xfffffff80a0a7812 */ /* 0x000fe200078ec0ff */
[----:B------:R-:W-:Y:S01]  /*237f0*/  FMUL.FTZ R159, R3, R159 ;  /* 0x0000009f039f7220 */ /* 0x000fe20000410000 */
[----:B------:R-:W-:Y:S01]  /*23800*/  F2FP.PACK_AB R160, R161, R160 ;  /* 0x000000a0a1a0723e */ /* 0x000fe200000000ff */
[----:B------:R-:W-:Y:S01]  /*23810*/  FMUL.FTZ R158, R3, R158 ;  /* 0x0000009e039e7220 */ /* 0x000fe20000410000 */
[----:B------:R-:W-:Y:S01]  /*23820*/  IADD3 R11, R11, -R10, RZ ;  /* 0x8000000a0b0b7210 */ /* 0x000fe20007ffe0ff */
[----:B------:R-:W-:Y:S01]  /*23830*/  FMUL.FTZ R36, R0, R36 ;  /* 0x0000002400247220 */ /* 0x000fe20000410000 */
[----:B------:R-:W-:Y:S01]  /*23840*/  LEA.HI R10, R8, R4, RZ, 0x5 ;  /* 0x00000004080a7211 */ /* 0x000fe200078f28ff */
[C---:B------:R-:W-:Y:S01]  /*23850*/  FMUL.FTZ R37, R0.reuse, R37 ;  /* 0x0000002500257220 */ /* 0x040fe20000410000 */
[----:B------:R-:W-:Y:S01]  /*23860*/  SHF.L.U32 R13, R11, 0x6, RZ ;  /* 0x000000060b0d7819 */ /* 0x000fe200000006ff */
        /* <DEDUP_REMOVED lines=10> */
[----:B------:R-:W-:Y:S01]  /*23910*/  FMUL.FTZ R42, R3, R42 ;  /* 0x0000002a032a7220 */ /* 0x000fe20000410000 */
[----:B------:R-:W-:Y:S01]  /*23920*/  ISETP.NE.U32.AND P0, PT, R14, 0x1, PT ;  /* 0x000000010e00780c */ /* 0x000fe20003f05070 */
[C---:B------:R-:W-:Y:S01]  /*23930*/  FMUL.FTZ R44, R0.reuse, R44 ;  /* 0x0000002c002c7220 */ /* 0x040fe20000410000 */
[----:B------:R-:W-:Y:S01]  /*23940*/  LEA R9, R9, R13, 0x1 ;  /* 0x0000000d09097211 */ /* 0x000fe200078e08ff */
[C---:B------:R-:W-:Y:S01]  /*23950*/  FMUL.FTZ R45, R0.reuse, R45 ;  /* 0x0000002d002d7220 */ /* 0x040fe20000410000 */
[----:B------:R-:W-:Y:S01]  /*23960*/  R2P PR, R11, 0x6 ;  /* 0x000000060b007804 */ /* 0x000fe20000000000 */
[----:B------:R-:W-:Y:S01]  /*23970*/  FMUL.FTZ R47, R3, R47 ;  /* 0x0000002f032f7220 */ /* 0x000fe20000410000 */
[----:B------:R-:W-:Y:S01]  /*23980*/  SHF.L.U32 R9, R9, 0x1, RZ ;  /* 0x0000000109097819 */ /* 0x000fe200000006ff */
[----:B------:R-:W-:Y:S01]  /*23990*/  FMUL.FTZ R46, R3, R46 ;  /* 0x0000002e032e7220 */ /* 0x000fe20000410000 */
[----:B------:R-:W-:Y:S01]  /*239a0*/  MOV R11, 0x20 ;  /* 0x00000020000b7802 */ /* 0x000fe20000000f00 */
[C---:B------:R-:W-:Y:S01]  /*239b0*/  FMUL.FTZ R48, R0.reuse, R48 ;  /* 0x0000003000307220 */ /* 0x040fe20000410000 */
[----:B------:R-:W-:Y:S01]  /*239c0*/  MOV R14, 0x40 ;  /* 0x00000040000e7802 */ /* 0x000fe20000000f00 */
[C---:B------:R-:W-:Y:S01]  /*239d0*/  FMUL.FTZ R49, R0.reuse, R49 ;  /* 0x0000003100317220 */ /* 0x040fe20000410000 */
        /* <DEDUP_REMOVED lines=9> */
[----:B------:R-:W-:Y:S01]  /*23a70*/  FMUL.FTZ R55, R3, R55 ;  /* 0x0000003703377220 */ /* 0x000fe20000410000 */
[----:B------:R-:W-:Y:S01]  /*23a80*/  F2FP.PACK_AB R156, R157, R156 ;  /* 0x0000009c9d9c723e */ /* 0x000fe200000000ff */
[----:B------:R-:W-:Y:S01]  /*23a90*/  FMUL.FTZ R54, R3, R54 ;  /* 0x0000003603367220 */ /* 0x000fe20000410000 */
[----:B------:R-:W-:Y:S01]  /*23aa0*/  F2FP.PACK_AB R158, R159, R158 ;  /* 0x0000009e9f9e723e */ /* 0x000fe200000000ff */
[C---:B------:R-:W-:Y:S01]  /*23ab0*/  FMUL.FTZ R56, R0.reuse, R56 ;  /* 0x0000003800387220 */ /* 0x040fe20000410000 */
[----:B------:R-:W-:Y:S01]  /*23ac0*/  F2FP.PACK_AB R36, R37, R36 ;  /* 0x000000242524723e */ /* 0x000fe200000000ff */
[C---:B------:R-:W-:Y:S01]  /*23ad0*/  FMUL.FTZ R57, R0.reuse, R57 ;  /* 0x0000003900397220 */ /* 0x040fe20000410000 */
[----:B------:R-:W-:Y:S01]  /*23ae0*/  F2FP.PACK_AB R38, R39, R38 ;  /* 0x000000262726723e */ /* 0x000fe200000000ff */
[----:B------:R-:W-:Y:S01]  /*23af0*/  FMUL.FTZ R59, R3, R59 ;  /* 0x0000003b033b7220 */ /* 0x000fe20000410000 */
[----:B------:R-:W-:Y:S01]  /*23b00*/  IADD3 R15, R9, R11, RZ ;  /* 0x0000000b090f7210 */ /* 0x000fe20007ffe0ff */
[----:B------:R-:W-:Y:S01]  /*23b10*/  FMUL.FTZ R58, R3, R58 ;  /* 0x0000003a033a7220 */ /* 0x000fe20000410000 */
[----:B------:R-:W-:Y:S01]  /*23b20*/  F2FP.PACK_AB R40, R41, R40 ;  /* 0x000000282928723e */ /* 0x000fe200000000ff */
[C---:B------:R-:W-:Y:S01]  /*23b30*/  FMUL.FTZ R60, R0.reuse, R60 ;  /* 0x0000003c003c7220 */ /* 0x040fe20000410000 */
[----:B------:R-:W-:Y:S01]  /*23b40*/  F2FP.PACK_AB R42, R43, R42 ;  /* 0x0000002a2b2a723e */ /* 0x000fe200000000ff */
[C---:B------:R-:W-:Y:S01]  /*23b50*/  FMUL.FTZ R61, R0.reuse, R61 ;  /* 0x0000003d003d7220 */ /* 0x040fe20000410000 */
[----:B------:R-:W-:Y:S01]  /*23b60*/  IADD3 R11, R11, R13, RZ ;  /* 0x0000000d0b0b7210 */ /* 0x000fe20007ffe0ff */
[----:B------:R-:W-:Y:S01]  /*23b70*/  FMUL.FTZ R63, R3, R63 ;  /* 0x0000003f033f7220 */ /* 0x000fe20000410000 */
[----:B------:R-:W-:Y:S01]  /*23b80*/  F2FP.PACK_AB R44, R45, R44 ;  /* 0x0000002c2d2c723e */ /* 0x000fe200000000ff */
[----:B------:R-:W-:Y:S01]  /*23b90*/  FMUL.FTZ R62, R3, R62 ;  /* 0x0000003e033e7220 */ /* 0x000fe20000410000 */
[----:B------:R-:W-:Y:S01]  /*23ba0*/  F2FP.PACK_AB R46, R47, R46 ;  /* 0x0000002e2f2e723e */ /* 0x000fe200000000ff */
[C---:B------:R-:W-:Y:S01]  /*23bb0*/  FMUL.FTZ R64, R0.reuse, R64 ;  /* 0x0000004000407220 */ /* 0x040fe20000410000 */
[----:B------:R-:W-:Y:S01]  /*23bc0*/  IADD3 R16, R9, R14, RZ ;  /* 0x0000000e09107210 */ /* 0x000fe20007ffe0ff */
        /* <DEDUP_REMOVED lines=12> */
[----:B------:R-:W-:Y:S01]  /*23c90*/  FMUL.FTZ R70, R3, R70 ;  /* 0x0000004603467220 */ /* 0x000fe20000410000 */
[----:B------:R-:W-:Y:S01]  /*23ca0*/  F2FP.PACK_AB R54, R55, R54 ;  /* 0x000000363736723e */ /* 0x000fe200000000ff */
[C---:B------:R-:W-:Y:S01]  /*23cb0*/  FMUL.FTZ R72, R0.reuse, R72 ;  /* 0x0000004800487220 */ /* 0x040fe20000410000 */
[----:B------:R-:W-:Y:S01]  /*23cc0*/  STS [R13], R156 ;  /* 0x0000009c0d007388 */ /* 0x000fe20000000800 */
[C---:B------:R-:W-:Y:S01]  /*23cd0*/  FMUL.FTZ R73, R0.reuse, R73 ;  /* 0x0000004900497220 */ /* 0x040fe20000410000 */
[----:B------:R-:W-:Y:S01]  /*23ce0*/  IADD3 R18, R15, R14, RZ ;  /* 0x0000000e0f127210 */ /* 0x000fe20007ffe0ff */
[C---:B------:R-:W-:Y:S01]  /*23cf0*/  FMUL.FTZ R75, R3.reuse, R75 ;  /* 0x0000004b034b7220 */ /* 0x040fe20000410000 */
[----:B------:R-:W-:Y:S01]  /*23d00*/  STS [R13+0x400], R158 ;  /* 0x0004009e0d007388 */ /* 0x000fe20000000800 */
[----:B------:R-:W-:Y:S01]  /*23d10*/  FMUL.FTZ R74, R3, R74 ;  /* 0x0000004a034a7220 */ /* 0x000fe20000410000 */
[----:B------:R-:W-:Y:S01]  /*23d20*/  F2FP.PACK_AB R56, R57, R56 ;  /* 0x000000383938723e */ /* 0x000fe200000000ff */
[C---:B------:R-:W-:Y:S01]  /*23d30*/  FMUL.FTZ R76, R0.reuse, R76 ;  /* 0x0000004c004c7220 */ /* 0x040fe20000410000 */
[----:B------:R-:W-:Y:S01]  /*23d40*/  F2FP.PACK_AB R58, R59, R58 ;  /* 0x0000003a3b3a723e */ /* 0x000fe200000000ff */
[C---:B------:R-:W-:Y:S01]  /*23d50*/  FMUL.FTZ R77, R0.reuse, R77 ;  /* 0x0000004d004d7220 */ /* 0x040fe20000410000 */
[----:B------:R-:W-:Y:S01]  /*23d60*/  STS [R15], R36 ;  /* 0x000000240f007388 */ /* 0x000fe20000000800 */
[----:B------:R-:W-:Y:S01]  /*23d70*/  FMUL.FTZ R79, R3, R79 ;  /* 0x0000004f034f7220 */ /* 0x000fe20000410000 */
[----:B------:R-:W-:Y:S01]  /*23d80*/  IADD3 R14, R11, R14, RZ ;  /* 0x0000000e0b0e7210 */ /* 0x000fe20007ffe0ff */
        /* <DEDUP_REMOVED lines=183> */
[----:B------:R4:W-:Y:S04]  /*24900*/  STS [R14+0x6000], R0 ;  /* 0x006000000e007388 */ /* 0x0009e80000000800 */
[----:B------:R4:W-:Y:S04]  /*24910*/  STS [R14+0x6400], R3 ;  /* 0x006400030e007388 */ /* 0x0009e80000000800 */
[----:B-1----:R-:W2:Y:S01]  /*24920*/  LD.E.64 R82, [R6.64+0x88] ;  /* 0x0000880406527980 */ /* 0x002ea2000c101b00 */
[----:B---3--:R-:W1:Y:S01]  /*24930*/  @P3 MUFU.LG2 R13, R5 ;  /* 0x00000005000d3308 */ /* 0x008e620000000c00 */
[----:B------:R-:W-:Y:S02]  /*24940*/  BSSY B0, `(.L_x_4736) ;  /* 0x0000023000007945 */ /* 0x000fe40003800000 */
[----:B------:R3:W5:Y:S04]  /*24950*/  LD.E.64 R80, [R6.64+0x90] ;  /* 0x0000900406507980 */ /* 0x000768000c101b00 */
[----:B----4-:R-:W4:Y:S04]  /*24960*/  @!P0 LD.E.64 R16, [R6.64+0x80] ;  /* 0x0000800406108980 */ /* 0x010f28000c101b00 */
[----:B------:R-:W3:Y:S01]  /*24970*/  LD.E.U8 R0, [R6.64+0x1c8] ;  /* 0x0001c80406007980 */ /* 0x000ee2000c101100 */
[----:B------:R-:W1:Y:S01]  /*24980*/  @P4 MUFU.LG2 R14, R250 ;  /* 0x000000fa000e4308 */ /* 0x000e620000000c00 */
[----:B------:R-:W-:Y:S01]  /*24990*/  @!P0 SHF.R.S32.HI R3, RZ, 0x1f, R239 ;  /* 0x0000001fff038819 */ /* 0x000fe200000114ef */
[----:B-1----:R-:W-:Y:S01]  /*249a0*/  @P3 FMUL.FTZ R13, R13, 0.69314718246459960938 ;  /* 0x3f3172180d0d3820 */ /* 0x002fe20000410000 */
[----:B------:R-:W-:-:S02]  /*249b0*/  MOV R5, 0x7f800000 ;  /* 0x7f80000000057802 */ /* 0x000fc40000000f00 */
[----:B------:R-:W-:Y:S01]  /*249c0*/  MOV R9, 0x7f800000 ;  /* 0x7f80000000097802 */ /* 0x000fe20000000f00 */
[----:B-----5:R-:W-:Y:S02]  /*249d0*/  @P3 FFMA.FTZ R9, R164, R2, R13 ;  /* 0x00000002a4093223 */ /* 0x020fe4000001000d */
[----:B------:R-:W-:-:S04]  /*249e0*/  @P4 FMUL.FTZ R14, R14, 0.69314718246459960938 ;  /* 0x3f3172180e0e4820 */ /* 0x000fc80000410000 */
[----:B------:R-:W-:Y:S02]  /*249f0*/  @P4 FFMA.FTZ R5, R165, R2, R14 ;  /* 0x00000002a5054223 */ /* 0x000fe4000001000e */
[----:B--2---:R-:W-:-:S04]  /*24a00*/  @P0 IMAD.WIDE.U32 R18, R82, R242, RZ ;  /* 0x000000f252120225 */ /* 0x004fc800078e00ff */
[----:B----4-:R-:W-:Y:S01]  /*24a10*/  @!P0 IMAD R11, R17, R239, RZ ;  /* 0x000000ef110b8224 */ /* 0x010fe200078e02ff */
[----:B---3--:R-:W-:-:S03]  /*24a20*/  ISETP.NE.AND P1, PT, R0, RZ, PT ;  /* 0x000000ff0000720c */ /* 0x008fc60003f25270 */
[C---:B------:R-:W-:Y:S02]  /*24a30*/  @!P0 IMAD R11, R16.reuse, R3, R11 ;  /* 0x00000003100b8224 */ /* 0x040fe400078e020b */
        /* <DEDUP_REMOVED lines=14> */
.L_x_4737:
[----:B------:R-:W-:Y:S02]  /*24b20*/  ULDC.64 UR4, c[0x0][0x118] ;  /* 0x0000460000047ab9 */ /* 0x000fe40000000a00 */
[----:B------:R-:W2:Y:S04]  /*24b30*/  LD.E R2, [R6.64+0x60] ;  /* 0x0000600406027980 */ /* 0x000ea8000c101900 */
[----:B------:R-:W3:Y:S01]  /*24b40*/  LD.E R242, [R6.64+0xb4] ;  /* 0x0000b40406f27980 */ /* 0x000ee2000c101900 */
[----:B--2---:R-:W-:-:S04]  /*24b50*/  IMAD R2, R2, R239, R238 ;  /* 0x000000ef02027224 */ /* 0x004fc800078e02ee */
[----:B---3--:R-:W-:Y:S02]  /*24b60*/  IMAD R242, R242, R2, RZ ;  /* 0x00000002f2f27224 */ /* 0x008fe400078e02ff */
.L_x_4738:
[----:B------:R-:W-:Y:S05]  /*24b70*/  BSYNC B0 ;  /* 0x0000000000007941 */ /* 0x000fea0003800000 */
.L_x_4736:
        /* <DEDUP_REMOVED lines=12> */
[----:B------:R-:W-:-:S05]  /*24c40*/  LOP3.LUT R14, R14, 0xffffffc, RZ, 0xc0, !PT ;  /* 0x0ffffffc0e0e7812 */ /* 0x000fca00078ec0ff */
[----:B------:R-:W-:Y:S01]  /*24c50*/  IMAD.IADD R14, R12, 0x1, -R14 ;  /* 0x000000010c0e7824 */ /* 0x000fe200078e0a0e */
        /* <DEDUP_REMOVED lines=38> */
.L_x_4740:
[----:B--234-:R-:W-:Y:S05]  /*24ec0*/  BSYNC B0 ;  /* 0x0000000000007941 */ /* 0x01cfea0003800000 */
.L_x_4739:
[----:B------:R-:W-:Y:S01]  /*24ed0*/  LEA.HI R5, R8, R4, RZ, 0x3 ;  /* 0x0000000408057211 */ /* 0x000fe200078f18ff */
[----:B------:R-:W-:Y:S01]  /*24ee0*/  ULDC.64 UR4, c[0x0][0x118] ;  /* 0x0000460000047ab9 */ /* 0x000fe20000000a00 */
[----:B------:R-:W-:Y:S01]  /*24ef0*/  IMAD.SHL.U32 R240, R240, 0x40, RZ ;  /* 0x00000040f0f07824 */ /* 0x000fe200078e00ff */
[----:B-1----:R1:W5:Y:S01]  /*24f00*/  LD.E R6, [R6.64+0xc0] ;  /* 0x0000c00406067980 */ /* 0x002362000c101900 */
[----:B------:R-:W-:Y:S01]  /*24f10*/  LOP3.LUT R5, R5, 0xfffffff8, RZ, 0xc0, !PT ;  /* 0xfffffff805057812 */ /* 0x000fe200078ec0ff */
[----:B------:R-:W-:Y:S02]  /*24f20*/  BSSY B0, `(.L_x_4741) ;  /* 0x000002c000007945 */ /* 0x000fe40003800000 */
[----:B------:R-:W-:-:S02]  /*24f30*/  SHF.R.S32.HI R8, RZ, 0x1f, R240 ;  /* 0x0000001fff087819 */ /* 0x000fc400000114f0 */
[----:B------:R-:W-:Y:S01]  /*24f40*/  IMAD.IADD R4, R4, 0x1, -R5 ;  /* 0x0000000104047824 */ /* 0x000fe200078e0a05 */
[----:B------:R-:W-:-:S03]  /*24f50*/  SHF.R.S32.HI R5, RZ, 0x1f, R2 ;  /* 0x0000001fff057819 */ /* 0x000fc60000011402 */
[----:B------:R-:W-:Y:S01]  /*24f60*/  IMAD.SHL.U32 R10, R4, 0x8, RZ ;  /* 0x00000008040a7824 */ /* 0x000fe200078e00ff */
[----:B------:R-:W-:-:S04]  /*24f70*/  LEA.HI R5, R5, R2, RZ, 0x3 ;  /* 0x0000000205057211 */ /* 0x000fc800078f18ff */
[--C-:B------:R-:W-:Y:S02]  /*24f80*/  SHF.R.S32.HI R11, RZ, 0x1f, R10.reuse ;  /* 0x0000001fff0b7819 */ /* 0x100fe4000001140a */
[----:B------:R-:W-:Y:S02]  /*24f90*/  LOP3.LUT R4, R5, 0xfffffff8, RZ, 0xc0, !PT ;  /* 0xfffffff805047812 */ /* 0x000fe400078ec0ff */
[----:B------:R-:W-:Y:S01]  /*24fa0*/  SHF.R.S32.HI R5, RZ, 0x3, R5 ;  /* 0x00000003ff057819 */ /* 0x000fe20000011405 */
[----:B------:R-:W-:-:S04]  /*24fb0*/  IMAD.WIDE.U32 R12, R82, R240, R10 ;  /* 0x000000f0520c7225 */ /* 0x000fc800078e000a */
[----:B------:R-:W-:Y:S02]  /*24fc0*/  IMAD.IADD R4, R2, 0x1, -R4 ;  /* 0x0000000102047824 */ /* 0x000fe400078e0a04 */
[----:B-1----:R-:W-:Y:S02]  /*24fd0*/  IMAD R7, R83, R240, RZ ;  /* 0x000000f053077224 */ /* 0x002fe400078e02ff */
[----:B------:R-:W-:Y:S02]  /*24fe0*/  IMAD.IADD R240, R241, 0x1, -R240 ;  /* 0x00000001f1f07824 */ /* 0x000fe400078e0af0 */
[----:B------:R-:W-:Y:S01]  /*24ff0*/  IMAD R7, R82, R8, R7 ;  /* 0x0000000852077224 */ /* 0x000fe200078e0207 */
[----:B------:R-:W-:Y:S01]  /*25000*/  IADD3 R8, P0, R3, R12, RZ ;  /* 0x0000000c03087210 */ /* 0x000fe20007f1e0ff */
[----:B------:R-:W-:Y:S01]  /*25010*/  IMAD R2, R81, R238, RZ ;  /* 0x000000ee51027224 */ /* 0x000fe200078e02ff */
[----:B------:R-:W-:Y:S01]  /*25020*/  SHF.R.S32.HI R3, RZ, 0x1f, R238 ;  /* 0x0000001fff037819 */ /* 0x000fe200000114ee */
[----:B------:R-:W-:Y:S01]  /*25030*/  IMAD.SHL.U32 R4, R4, 0x8, RZ ;  /* 0x0000000804047824 */ /* 0x000fe200078e00ff */
[----:B------:R-:W-:-:S02]  /*25040*/  IADD3.X R9, R0, R13, R7, P0, !PT ;  /* 0x0000000d00097210 */ /* 0x000fc400007fe407 */
[----:B------:R-:W-:Y:S01]  /*25050*/  ISETP.GE.AND P0, PT, R5, R240, PT ;  /* 0x000000f00500720c */ /* 0x000fe20003f06270 */
[----:B------:R-:W-:Y:S01]  /*25060*/  IMAD R2, R80, R3, R2 ;  /* 0x0000000350027224 */ /* 0x000fe200078e0202 */
[----:B------:R-:W-:Y:S01]  /*25070*/  IADD3 R7, R4, 0x40, RZ ;  /* 0x0000004004077810 */ /* 0x000fe20007ffe0ff */
[----:B------:R-:W-:Y:S01]  /*25080*/  IMAD.WIDE.U32 R80, R80, R238, R8 ;  /* 0x000000ee50507225 */ /* 0x000fe200078e0008 */
[C---:B------:R-:W-:Y:S02]  /*25090*/  IADD3 R3, R4.reuse, 0xc0, RZ ;  /* 0x000000c004037810 */ /* 0x040fe40007ffe0ff */
[----:B------:R-:W-:Y:S01]  /*250a0*/  SHF.R.S32.HI R0, RZ, 0x1f, R5 ;  /* 0x0000001fff007819 */ /* 0x000fe20000011405 */
[----:B------:R-:W-:Y:S01]  /*250b0*/  IMAD.IADD R13, R81, 0x1, R2 ;  /* 0x00000001510d7824 */ /* 0x000fe200078e0202 */
[----:B------:R-:W-:-:S05]  /*250c0*/  IADD3 R4, R4, 0x80, RZ ;  /* 0x0000008004047810 */ /* 0x000fca0007ffe0ff */
[----:B------:R-:W-:Y:S05]  /*250d0*/  @P0 BRA `(.L_x_4742) ;  /* 0x0000010000000947 */ /* 0x000fea0003800000 */
[----:B------:R-:W-:Y:S01]  /*250e0*/  IMAD R2, R83, R5, RZ ;  /* 0x0000000553027224 */ /* 0x000fe200078e02ff */
        /* <DEDUP_REMOVED lines=15> */
.L_x_4742:
[----:B------:R-:W-:Y:S05]  /*251e0*/  BSYNC B0 ;  /* 0x0000000000007941 */ /* 0x000fea0003800000 */
.L_x_4741:
        /* <DEDUP_REMOVED lines=23> */
.L_x_4744:
[----:B------:R-:W-:Y:S05]  /*25360*/  BSYNC B0 ;  /* 0x0000000000007941 */ /* 0x000fea0003800000 */
.L_x_4743:
        /* <DEDUP_REMOVED lines=23> */
.L_x_4746:
[----:B------:R-:W-:Y:S05]  /*254e0*/  BSYNC B0 ;  /* 0x0000000000007941 */ /* 0x000fea0003800000 */
.L_x_4745:
[----:B------:R-:W-:Y:S01]  /*254f0*/  IADD3 R2, R5, 0x30, RZ ;  /* 0x0000003005027810 */ /* 0x000fe20007ffe0ff */
[----:B-1----:R-:W-:-:S02]  /*25500*/  IMAD.MOV.U32 R8, RZ, RZ, R237 ;  /* 0x000000ffff087224 */ /* 0x002fc400078e00ed */
[----:B------:R-:W-:Y:S01]  /*25510*/  IMAD.MOV.U32 R9, RZ, RZ, 0x0 ;  /* 0x00000000ff097424 */ /* 0x000fe200078e00ff */
[----:B------:R-:W-:-:S13]  /*25520*/  ISETP.GE.AND P0, PT, R2, R240, PT ;  /* 0x000000f00200720c */ /* 0x000fda0003f06270 */
[----:B------:R-:W-:Y:S05]  /*25530*/  @P0 RET.REL.NODEC R8 `(_ZN5flash24flash_fwd_splitkv_kernelI23Flash_fwd_kernel_traitsILi256ELi64ELi64ELi4ELb0ELb0EN7cutlass6half_tE19Flash_kernel_traitsILi256ELi64ELi64ELi4ES3_EELb0ELb0ELb1ELb0ELb0ELb0ELb0ELb1EEEvNS_16Flash_fwd_paramsE) ;  /* 0xfffdaac008000950 */ /* 0x000fea0003c3ffff */
[----:B------:R-:W-:Y:S01]  /*25540*/  IADD3 R5, P0, R5, 0x30, RZ ;  /* 0x0000003005057810 */ /* 0x000fe20007f1e0ff */
[----:B------:R-:W-:Y:S01]  /*25550*/  IMAD.MOV.U32 R8, RZ, RZ, R80 ;  /* 0x000000ffff087224 */ /* 0x000fe200078e0050 */
[----:B------:R-:W-:Y:S01]  /*25560*/  ULDC.64 UR4, c[0x0][0x118] ;  /* 0x0000460000047ab9 */ /* 0x000fe20000000a00 */
[----:B------:R-:W-:Y:S01]  /*25570*/  IMAD.MOV.U32 R9, RZ, RZ, R13 ;  /* 0x000000ffff097224 */ /* 0x000fe200078e000d */
[-C--:B-----5:R-:W-:Y:S01]  /*25580*/  ISETP.GE.AND P2, PT, R10, R6.reuse, PT ;  /* 0x000000060a00720c */ /* 0x0a0fe20003f46270 */
        /* <DEDUP_REMOVED lines=15> */
[----:B------:R-:W-:Y:S05]  /*25680*/  @P0 RET.REL.NODEC R2 `(_ZN5flash24flash_fwd_splitkv_kernelI23Flash_fwd_kernel_traitsILi256ELi64ELi64ELi4ELb0ELb0EN7cutlass6half_tE19Flash_kernel_traitsILi256ELi64ELi64ELi4ES3_EELb0ELb0ELb1ELb0ELb0ELb0ELb0ELb1EEEvNS_16Flash_fwd_paramsE) ;  /* 0xfffda97002000950 */ /* 0x000fea0003c3ffff */
[----:B------:R-:W-:Y:S01]  /*25690*/  MOV R2, R237 ;  /* 0x000000ed00027202 */ /* 0x000fe20000000f00 */
[----:B------:R-:W-:Y:S01]  /*256a0*/  ULDC.64 UR4, c[0x0][0x118] ;  /* 0x0000460000047ab9 */ /* 0x000fe20000000a00 */
[----:B------:R-:W-:Y:S01]  /*256b0*/  MOV R3, 0x0 ;  /* 0x0000000000037802 */ /* 0x000fe20000000f00 */
[----:B------:R2:W-:Y:S03]  /*256c0*/  ST.E.128 [R4.64+0x180], R76 ;  /* 0x0001804c04007985 */ /* 0x0005e6000c101d04 */
[----:B------:R-:W-:Y:S05]  /*256d0*/  RET.REL.NODEC R2 `(_ZN5flash24flash_fwd_splitkv_kernelI23Flash_fwd_kernel_traitsILi256ELi64ELi64ELi4ELb0ELb0EN7cutlass6half_tE19Flash_kernel_traitsILi256ELi64ELi64ELi4ES3_EELb0ELb0ELb1ELb0ELb0ELb0ELb0ELb1EEEvNS_16Flash_fwd_paramsE) ;  /* 0xfffda92002007950 */ /* 0x000fea0003c3ffff */
.L_x_4734:
[----:B------:R-:W-:Y:S01]  /*256e0*/  IMAD.MOV.U32 R8, RZ, RZ, R250 ;  /* 0x000000ffff087224 */ /* 0x000fe200078e00fa */
[----:B------:R-:W-:-:S02]  /*256f0*/  MOV R5, 0x2 ;  /* 0x0000000200057802 */ /* 0x000fc40000000f00 */
[----:B------:R-:W-:Y:S02]  /*25700*/  MOV R3, 0x25720 ;  /* 0x0002572000037802 */ /* 0x000fe40000000f00 */
[----:B-1---5:R-:W-:Y:S05]  /*25710*/  CALL.REL.NOINC `($__internal_22_$__cuda_sm70_shflsync_bfly_p) ;  /* 0x0000010000007944 */ /* 0x022fea0003c00000 */
[----:B------:R-:W-:Y:S05]  /*25720*/  BRA `(.L_x_4747) ;  /* 0xffffdee000007947 */ /* 0x000fea000383ffff */
.L_x_4735:
[----:B------:R-:W-:Y:S01]  /*25730*/  IMAD.MOV.U32 R8, RZ, RZ, R250 ;  /* 0x000000ffff087224 */ /* 0x000fe200078e00fa */
[----:B------:R-:W-:Y:S02]  /*25740*/  MOV R5, 0x1 ;  /* 0x0000000100057802 */ /* 0x000fe40000000f00 */
[----:B------:R-:W-:Y:S02]  /*25750*/  MOV R3, 0x25770 ;  /* 0x0002577000037802 */ /* 0x000fe40000000f00 */
[----:B-1---5:R-:W-:Y:S05]  /*25760*/  CALL.REL.NOINC `($__internal_22_$__cuda_sm70_shflsync_bfly_p) ;  /* 0x000000b000007944 */ /* 0x022fea0003c00000 */
[----:B------:R-:W-:Y:S01]  /*25770*/  FADD.FTZ R250, R250, R5 ;  /* 0x00000005fafa7221 */ /* 0x000fe20000010000 */
[----:B------:R-:W-:Y:S02]  /*25780*/  MOV R8, R247 ;  /* 0x000000f700087202 */ /* 0x000fe40000000f00 */
[----:B------:R-:W-:Y:S02]  /*25790*/  MOV R5, 0x2 ;  /* 0x0000000200057802 */ /* 0x000fe40000000f00 */
[----:B------:R-:W-:Y:S02]  /*257a0*/  MOV R3, 0x257c0 ;  /* 0x000257c000037802 */ /* 0x000fe40000000f00 */
[----:B------:R-:W-:Y:S05]  /*257b0*/  CALL.REL.NOINC `($__internal_22_$__cuda_sm70_shflsync_bfly_p) ;  /* 0x0000006000007944 */ /* 0x000fea0003c00000 */
[----:B------:R-:W-:Y:S01]  /*257c0*/  FADD.FTZ R247, R247, R5 ;  /* 0x00000005f7f77221 */ /* 0x000fe20000010000 */
[----:B------:R-:W-:Y:S02]  /*257d0*/  MOV R5, 0x1 ;  /* 0x0000000100057802 */ /* 0x000fe40000000f00 */
[----:B------:R-:W-:-:S02]  /*257e0*/  MOV R3, 0x25810 ;  /* 0x0002581000037802 */ /* 0x000fc40000000f00 */
[----:B------:R-:W-:Y:S02]  /*257f0*/  MOV R8, R247 ;  /* 0x000000f700087202 */ /* 0x000fe40000000f00 */
[----:B------:R-:W-:Y:S05]  /*25800*/  CALL.REL.NOINC `($__internal_22_$__cuda_sm70_shflsync_bfly_p) ;  /* 0x0000001000007944 */ /* 0x000fea0003c00000 */
[----:B------:R-:W-:Y:S05]  /*25810*/  BRA `(.L_x_4748) ;  /* 0xffffde6000007947 */ /* 0x000fea000383ffff */
        .weak           $__internal_22_$__cuda_sm70_shflsync_bfly_p
        .type           $__internal_22_$__cuda_sm70_shflsync_bfly_p,@function
        .size           $__internal_22_$__cuda_sm70_shflsync_bfly_p,(.L_x_8747 - $__internal_22_$__cuda_sm70_shflsync_bfly_p)
$__internal_22_$__cuda_sm70_shflsync_bfly_p:
[----:B------:R-:W-:Y:S04]  /*25820*/  WARPSYNC R0 ;  /* 0x0000000000007348 */ /* 0x000fe80003800000 */
[----:B------:R1:W2:Y:S01]  /*25830*/  SHFL.BFLY PT, R5, R8, R5, R4 ;  /* 0x0c00000508057389 */ /* 0x0002a200000e0004 */
[----:B------:R-:W-:Y:S02]  /*25840*/  MOV R9, 0x0 ;  /* 0x0000000000097802 */ /* 0x000fe40000000f00 */
[----:B-1----:R-:W-:-:S04]  /*25850*/  MOV R8, R3 ;  /* 0x0000000300087202 */ /* 0x002fc80000000f00 */
[----:B--2---:R-:W-:Y:S05]  /*25860*/  RET.REL.NODEC R8 `(_ZN5flash24flash_fwd_splitkv_kernelI23Flash_fwd_kernel_traitsILi256ELi64ELi64ELi4ELb0ELb0EN7cutlass6half_tE19Flash_kernel_traitsILi256ELi64ELi64ELi4ES3_EELb0ELb0ELb1ELb0ELb0ELb0ELb0ELb1EEEvNS_16Flash_fwd_paramsE) ;  /* 0xfffda79008007950 */ /* 0x004fea0003c3ffff */
.L_x_4749:
        /* <DEDUP_REMOVED lines=9> */
.L_x_8747:


//--------------------- .text._ZN5flash24flash_fwd_splitkv_kernelI23Flash_fwd_kernel_traitsILi256ELi64ELi64ELi4ELb0ELb0EN7cutlass6half_tE19Flash_kernel_traitsILi256ELi64ELi64ELi4ES3_EELb0ELb0ELb1ELb0ELb0ELb1ELb0ELb1EEEvNS_16Flash_fwd_paramsE --------------------------
	.section	.text._ZN5flash24flash_fwd_splitkv_kernelI23Flash_fwd_kernel_traitsILi256ELi64ELi64ELi4ELb0ELb0EN7cutlass6half_tE19Flash_kernel_traitsILi256ELi64ELi64ELi4ES3_EELb0ELb0ELb1ELb0ELb0ELb1ELb0ELb1EEEvNS_16Flash_fwd_paramsE,"ax",@progbits
	.sectioninfo	@"SHI_REGISTERS=255"
	.align	128
        .global         _ZN5flash24flash_fwd_splitkv_kernelI23Flash_fwd_kernel_traitsILi256ELi64ELi64ELi4ELb0ELb0EN7cutlass6half_tE19Flash_kernel_traitsILi256ELi64ELi64ELi4ES3_EELb0ELb0ELb1ELb0ELb0ELb1ELb0ELb1EEEvNS_16Flash_fwd_paramsE
        .type           _ZN5flash24flash_fwd_splitkv_kernelI23Flash_fwd_kernel_traitsILi256ELi64ELi64ELi4ELb0ELb0EN7cutlass6half_tE19Flash_kernel_traitsILi256ELi64ELi64ELi4ES3_EELb0ELb0ELb1ELb0ELb0ELb1ELb0ELb1EEEvNS_16Flash_fwd_paramsE,@function
        .size           _ZN5flash24flash_fwd_splitkv_kernelI23Flash_fwd_kernel_traitsILi256ELi64ELi64ELi4ELb0ELb0EN7cutlass6half_tE19Flash_kernel_traitsILi256ELi64ELi64ELi4ES3_EELb0ELb0ELb1ELb0ELb0ELb1ELb0ELb1EEEvNS_16Flash_fwd_paramsE,(.L_x_8749 - _ZN5flash24flash_fwd_splitkv_kernelI23Flash_fwd_kernel_traitsILi256ELi64ELi64ELi4ELb0ELb0EN7cutlass6half_tE19Flash_kernel_traitsILi256ELi64ELi64ELi4ES3_EELb0ELb0ELb1ELb0ELb0ELb1ELb0ELb1EEEvNS_16Flash_fwd_paramsE)
        .other          _ZN5flash24flash_fwd_splitkv_kernelI23Flash_fwd_kernel_traitsILi256ELi64ELi64ELi4ELb0ELb0EN7cutlass6half_tE19Flash_kernel_traitsILi256ELi64ELi64ELi4ES3_EELb0ELb0ELb1ELb0ELb0ELb1ELb0ELb1EEEvNS_16Flash_fwd_paramsE,@"STO_CUDA_ENTRY STV_DEFAULT"
_ZN5flash24flash_fwd_splitkv_kernelI23Flash_fwd_kernel_traitsILi256ELi64ELi64ELi4ELb0ELb0EN7cutlass6half_tE19Flash_kernel_traitsILi256ELi64ELi64ELi4ES3_EELb0ELb0ELb1ELb0ELb0ELb1ELb0ELb1EEEvNS_16Flash_fwd_paramsE:
.text._ZN5flash24flash_fwd_splitkv_kernelI23Flash_fwd_kernel_traitsILi256ELi64ELi64ELi4ELb0ELb0EN7cutlass6half_tE19Flash_kernel_traitsILi256ELi64ELi64ELi4ES3_EELb0ELb0ELb1ELb0ELb0ELb1ELb0ELb1EEEvNS_16Flash_fwd_paramsE:
[----:B------:R-:W-:Y:S02]  /*0000*/  MOV R1, c[0x0][0x28] ;  /* 0x00000a0000017a02 */ /* 0x000fe40000000f00 */
[----:B------:R-:W-:Y:S01]  /*0010*/  ULDC.64 UR4, c[0x0][0x40] ;  /* 0x0000100000047ab9 */ /* 0x000fe20000000a00 */
[----:B------:R-:W-:Y:S01]  /*0020*/  BSSY B4, `(.L_x_4750) ;  /* 0x0000005000047945 */ /* 0x000fe20003800000 */
[----:B------:R-:W-:Y:S01]  /*0030*/  UIADD3 UR4, UP0, UR4, 0x160, URZ ;  /* 0x0000016004047890 */ /* 0x000fe2000ff1e03f */
[----:B------:R-:W-:-:S03]  /*0040*/  IADD3 R1, R1, -0x48, RZ ;  /* 0xffffffb801017810 */ /* 0x000fc60007ffe0ff */
[----:B------:R-:W-:-:S07]  /*0050*/  UIADD3.X UR5, URZ, UR5, URZ, UP0, !UPT ;  /* 0x000000053f057290 */ /* 0x000fce00087fe43f */
[----:B------:R-:W-:Y:S05]  /*0060*/  CALL.REL.NOINC `($_ZN5flash24flash_fwd_splitkv_kernelI23Flash_fwd_kernel_traitsILi256ELi64ELi64ELi4ELb0ELb0EN7cutlass6half_tE19Flash_kernel_traitsILi256ELi64ELi64ELi4ES3_EELb0ELb0ELb1ELb0ELb0ELb1ELb0ELb1EEEvNS_16Flash_fwd_paramsE$_ZN5flash30compute_attn_1rowblock_splitkvI23Flash_fwd_kernel_traitsILi256ELi64ELi64ELi4ELb0ELb0EN7cutlass6half_tE19Flash_kernel_traitsILi256ELi64ELi64ELi4ES3_EELb0ELb0ELb1ELb0ELb0ELb1ELb0ELb1ENS_16Flash_fwd_paramsEEEvRKT8_iiiii) ;  /* 0x0000002000007944 */ /* 0x000fea0003c00000 */
[----:B------:R-:W-:Y:S05]  /*0070*/  BSYNC B4 ;  /* 0x0000000000047941 */ /* 0x000fea0003800000 */
.L_x_4750:
[----:B------:R-:W-:Y:S05]  /*0080*/  EXIT ;  /* 0x000000000000794d */ /* 0x000fea0003800000 */
        .type           $_ZN5flash24flash_fwd_splitkv_kernelI23Flash_fwd_kernel_traitsILi256ELi64ELi64ELi4ELb0ELb0EN7cutlass6half_tE19Flash_kernel_traitsILi256ELi64ELi64ELi4ES3_EELb0ELb0ELb1ELb0ELb0ELb1ELb0ELb1EEEvNS_16Flash_fwd_paramsE$_ZN5flash30compute_attn_1rowblock_splitkvI23Flash_fwd_kernel_traitsILi256ELi64ELi64ELi4ELb0ELb0EN7cutlass6half_tE19Flash_kernel_traitsILi256ELi64ELi64ELi4ES3_EELb0ELb0ELb1ELb0ELb0ELb1ELb0ELb1ENS_16Flash_fwd_paramsEEEvRKT8_iiiii,@function
        .size           $_ZN5flash24flash_fwd_splitkv_kernelI23Flash_fwd_kernel_traitsILi256ELi64ELi64ELi4ELb0ELb0EN7cutlass6half_tE19Flash_kernel_traitsILi256ELi64ELi64ELi4ES3_EELb0ELb0ELb1ELb0ELb0ELb1ELb0ELb1EEEvNS_16Flash_fwd_paramsE$_ZN5flash30compute_attn_1rowblock_splitkvI23Flash_fwd_kernel_traitsILi256ELi64ELi64ELi4ELb0ELb0EN7cutlass6half_tE19Flash_kernel_traitsILi256ELi64ELi64ELi4ES3_EELb0ELb0ELb1ELb0ELb0ELb1ELb0ELb1ENS_16Flash_fwd_paramsEEEvRKT8_iiiii,($__internal_23_$__cuda_sm70_shflsync_bfly_p - $_ZN5flash24flash_fwd_splitkv_kernelI23Flash_fwd_kernel_traitsILi256ELi64ELi64ELi4ELb0ELb0EN7cutlass6half_tE19Flash_kernel_traitsILi256ELi64ELi64ELi4ES3_EELb0ELb0ELb1ELb0ELb0ELb1ELb0ELb1EEEvNS_16Flash_fwd_paramsE$_ZN5flash30compute_attn_1rowblock_splitkvI23Flash_fwd_kernel_traitsILi256ELi64ELi64ELi4ELb0ELb0EN7cutlass6half_tE19Flash_kernel_traitsILi256ELi64ELi64ELi4ES3_EELb0ELb0ELb1ELb0ELb0ELb1ELb0ELb1ENS_16Flash_fwd_paramsEEEvRKT8_iiiii)
$_ZN5flash24flash_fwd_splitkv_kernelI23Flash_fwd_kernel_traitsILi256ELi64ELi64ELi4ELb0ELb0EN7cutlass6half_tE19Flash_kernel_traitsILi256ELi64ELi64ELi4ES3_EELb0ELb0ELb1ELb0ELb0ELb1ELb0ELb1EEEvNS_16Flash_fwd_paramsE$_ZN5flash30compute_attn_1rowblock_splitkvI23Flash_fwd_kernel_traitsILi256ELi64ELi64ELi4ELb0ELb0EN7cutlass6half_tE19Flash_kernel_traitsILi256ELi64ELi64ELi4ES3_EELb0ELb0ELb1ELb0ELb0ELb1ELb0ELb1ENS_16Flash_fwd_paramsEEEvRKT8_iiiii:
[----:B------:R-:W-:Y:S01]  /*0090*/  IMAD.U32 R24, RZ, RZ, UR4 ;  /* 0x00000004ff187e24 */ /* 0x000fe2000f8e00ff */
[----:B------:R-:W-:Y:S01]  /*00a0*/  ULDC.64 UR6, c[0x0][0x118] ;  /* 0x0000460000067ab9 */ /* 0x000fe20000000a00 */
[----:B------:R-:W-:-:S05]  /*00b0*/  IMAD.U32 R25, RZ, RZ, UR5 ;  /* 0x00000005ff197e24 */ /* 0x000fca000f8e00ff */
[----:B------:R-:W2:Y:S04]  /*00c0*/  LD.E.64 R4, [R24.64+0xe0] ;  /* 0x0000e00618047980 */ /* 0x000ea8000c101b00 */
[----:B------:R-:W1:Y:S01]  /*00d0*/  S2R R33, SR_CTAID.Y ;  /* 0x0000000000217919 */ /* 0x000e620000002600 */
[----:B------:R-:W-:-:S03]  /*00e0*/  MOV R37, 0xffffffff ;  /* 0xffffffff00257802 */ /* 0x000fc60000000f00 */
[----:B------:R-:W3:Y:S01]  /*00f0*/  LD.E.64 R2, [R24.64+0xe8] ;  /* 0x0000e80618027980 */ /* 0x000ee2000c101b00 */
[----:B--2---:R-:W-:Y:S01]  /*0100*/  ISETP.NE.U32.AND P1, PT, R4, RZ, PT ;  /* 0x000000ff0400720c */ /* 0x004fe20003f25070 */
[----:B-1----:R-:W-:-:S03]  /*0110*/  IMAD.WIDE R6, R33, 0x4, R4 ;  /* 0x0000000421067825 */ /* 0x002fc600078e0204 */
[----:B------:R-:W-:-:S13]  /*0120*/  ISETP.NE.AND.EX P1, PT, R5, RZ, PT, P1 ;  /* 0x000000ff0500720c */ /* 0x000fda0003f25310 */
[----:B------:R-:W2:Y:S01]  /*0130*/  @P1 LD.E R37, [R6.64] ;  /* 0x0000000606251980 */ /* 0x000ea2000c101900 */
[----:B---3--:R-:W-:Y:S01]  /*0140*/  ISETP.NE.U32.AND P0, PT, R2, RZ, PT ;  /* 0x000000ff0200720c */ /* 0x008fe20003f05070 */
[----:B------:R-:W-:Y:S01]  /*0150*/  BSSY B0, `(.L_x_4751) ;  /* 0x000000b000007945 */ /* 0x000fe20003800000 */
[----:B------:R-:W-:Y:S01]  /*0160*/  IMAD.MOV.U32 R20, RZ, RZ, -0x1 ;  /* 0xffffffffff147424 */ /* 0x000fe200078e00ff */
[----:B------:R-:W1:Y:S01]  /*0170*/  S2R R183, SR_TID.X ;  /* 0x0000000000b77919 */ /* 0x000e620000002100 */
[----:B------:R-:W-:Y:S01]  /*0180*/  ISETP.NE.AND.EX P0, PT, R3, RZ, PT, P0 ;  /* 0x000000ff0300720c */ /* 0x000fe20003f05300 */
[----:B------:R-:W-:Y:S02]  /*0190*/  IMAD.WIDE R4, R33, 0x4, R2 ;  /* 0x0000000421047825 */ /* 0x000fe400078e0202 */
[----:B--2---:R2:W-:Y:S10]  /*01a0*/  STL [R1+0x18], R37 ;  /* 0x0000182501007387 */ /* 0x0045f40000100800 */
[----:B------:R-:W-:Y:S05]  /*01b0*/  @!P0 BRA `(.L_x_4752) ;  /* 0x0000004000008947 */ /* 0x000fea0003800000 */
[----:B-1----:R-:W3:Y:S02]  /*01c0*/  LD.E.U8 R0, [R24.64+0x1b2] ;  /* 0x0001b20618007980 */ /* 0x002ee4000c101100 */
[----:B---3--:R-:W-:-:S13]  /*01d0*/  ISETP.NE.AND P2, PT, R0, RZ, PT ;  /* 0x000000ff0000720c */ /* 0x008fda0003f45270 */
[----:B------:R-:W-:Y:S05]  /*01e0*/  @!P2 BRA `(.L_x_4752) ;  /* 0x000000100000a947 */ /* 0x000fea0003800000 */
[----:B------:R1:W5:Y:S02]  /*01f0*/  LD.E R20, [R4.64] ;  /* 0x0000000604147980 */ /* 0x000364000c101900 */
.L_x_4752:
[----:B-1----:R-:W-:Y:S05]  /*0200*/  BSYNC B0 ;  /* 0x0000000000007941 */ /* 0x002fea0003800000 */
.L_x_4751:
[----:B------:R-:W3:Y:S04]  /*0210*/  @P1 LD.E R6, [R6.64+0x4] ;  /* 0x0000040606061980 */ /* 0x000ee8000c101900 */
[----:B------:R-:W4:Y:S01]  /*0220*/  LD.E.64 R2, [R24.64+0xf0] ;  /* 0x0000f00618027980 */ /* 0x000f22000c101b00 */
[----:B------:R-:W-:Y:S01]  /*0230*/  IMAD.MOV.U32 R10, RZ, RZ, RZ ;  /* 0x000000ffff0a7224 */ /* 0x000fe200078e00ff */
[----:B---3--:R-:W-:-:S06]  /*0240*/  @P1 IADD3 R26, -R37, R6, RZ ;  /* 0x00000006251a1210 */ /* 0x008fcc0007ffe1ff */
[----:B------:R-:W3:Y:S01]  /*0250*/  @!P1 LD.E R26, [R24.64+0xb4] ;  /* 0x0000b406181a9980 */ /* 0x000ee2000c101900 */
[----:B----4-:R-:W-:-:S04]  /*0260*/  ISETP.NE.U32.AND P4, PT, R2, RZ, PT ;  /* 0x000000ff0200720c */ /* 0x010fc80003f85070 */
[----:B------:R-:W-:Y:S01]  /*0270*/  ISETP.NE.AND.EX P4, PT, R3, RZ, PT, P4 ;  /* 0x000000ff0300720c */ /* 0x000fe20003f85340 */
[----:B------:R-:W-:-:S12]  /*0280*/  IMAD.WIDE R30, R33, 0x4, R2 ;  /* 0x00000004211e7825 */ /* 0x000fd800078e0202 */
[----:B------:R1:W5:Y:S01]  /*0290*/  @P4 LD.E R10, [R30.64] ;  /* 0x000000061e0a4980 */ /* 0x000362000c101900 */
[----:B------:R-:W-:Y:S03]  /*02a0*/  BSSY B0, `(.L_x_4753) ;  /* 0x000000a000007945 */ /* 0x000fe60003800000 */
[----:B---3--:R1:W-:Y:S01]  /*02b0*/  STL [R1+0x20], R26 ;  /* 0x0000201a01007387 */ /* 0x0083e20000100800 */
[----:B------:R-:W-:Y:S05]  /*02c0*/  @!P0 BRA `(.L_x_4754) ;  /* 0x0000006000008947 */ /* 0x000fea0003800000 */
[----:B------:R-:W3:Y:S02]  /*02d0*/  LD.E.U8 R0, [R24.64+0x1b2] ;  /* 0x0001b20618007980 */ /* 0x000ee4000c101100 */
[----:B---3--:R-:W-:-:S13]  /*02e0*/  ISETP.NE.AND P0, PT, R0, RZ, PT ;  /* 0x000000ff0000720c */ /* 0x008fda0003f05270 */
[----:B------:R-:W3:Y:S02]  /*02f0*/  @P0 LD.E R0, [R4.64+0x4] ;  /* 0x0000040604000980 */ /* 0x000ee4000c101900 */
[----:B---3-5:R-:W-:-:S06]  /*0300*/  @P0 IADD3 R0, R0, -R20, RZ ;  /* 0x8000001400000210 */ /* 0x028fcc0007ffe0ff */
[----:B------:R3:W5:Y:S01]  /*0310*/  @!P0 LD.E R0, [R4.64] ;  /* 0x0000000604008980 */ /* 0x000762000c101900 */
[----:B------:R-:W-:Y:S05]  /*0320*/  BRA `(.L_x_4755) ;  /* 0x0000001000007947 */ /* 0x000fea0003800000 */
.L_x_4754:
[----:B------:R3:W5:Y:S02]  /*0330*/  LD.E R0, [R24.64+0xb8] ;  /* 0x0000b80618007980 */ /* 0x000764000c101900 */
.L_x_4755:
[----:B------:R-:W-:Y:S05]  /*0340*/  BSYNC B0 ;  /* 0x0000000000007941 */ /* 0x000fea0003800000 */
.L_x_4753:
        /* <DEDUP_REMOVED lines=10> */
.L_x_4757:
[----:B------:R-:W4:Y:S01]  /*03f0*/  LD.E.64 R2, [R24.64+0x108] ;  /* 0x0001080618027980 */ /* 0x000f22000c101b00 */
[----:B------:R-:W-:Y:S01]  /*0400*/  BSSY B0, `(.L_x_4759) ;  /* 0x0000006000007945 */ /* 0x000fe20003800000 */
[----:B------:R-:W-:Y:S01]  /*0410*/  IMAD.MOV.U32 R0, RZ, RZ, RZ ;  /* 0x000000ffff007224 */ /* 0x000fe200078e00ff */
[----:B----4-:R-:W-:-:S04]  /*0420*/  ISETP.NE.U32.AND P0, PT, R2, RZ, PT ;  /* 0x000000ff0200720c */ /* 0x010fc80003f05070 */
[----:B------:R-:W-:-:S13]  /*0430*/  ISETP.NE.AND.EX P0, PT, R3, RZ, PT, P0 ;  /* 0x000000ff0300720c */ /* 0x000fda0003f05300 */
[----:B------:R-:W-:Y:S05]  /*0440*/  @!P0 BRA `(.L_x_4760) ;  /* 0x0000001000008947 */ /* 0x000fea0003800000 */
[----:B------:R4:W5:Y:S02]  /*0450*/  LD.E R0, [R24.64+0xbc] ;  /* 0x0000bc0618007980 */ /* 0x000964000c101900 */
.L_x_4760:
[----:B------:R-:W-:Y:S05]  /*0460*/  BSYNC B0 ;  /* 0x0000000000007941 */ /* 0x000fea0003800000 */
.L_x_4759:
[----:B-----5:R-:W-:Y:S02]  /*0470*/  IADD3 R252, R129, R0, RZ ;  /* 0x0000000081fc7210 */ /* 0x020fe40007ffe0ff */
.L_x_4758:
[----:B------:R-:W-:Y:S05]  /*0480*/  BSYNC B1 ;  /* 0x0000000000017941 */ /* 0x000fea0003800000 */
.L_x_4756:
[----:B------:R-:W5:Y:S01]  /*0490*/  S2R R34, SR_CTAID.X ;  /* 0x0000000000227919 */ /* 0x000f620000002500 */
[----:B------:R-:W-:Y:S01]  /*04a0*/  MOV R28, 0x70 ;  /* 0x00000070001c7802 */ /* 0x000fe20000000f00 */
[----:B------:R-:W-:-:S03]  /*04b0*/  IMAD.MOV.U32 R3, RZ, RZ, 0x0 ;  /* 0x00000000ff037424 */ /* 0x000fc600078e00ff */
[----:B------:R-:W-:Y:S01]  /*04c0*/  MOV R2, R28 ;  /* 0x0000001c00027202 */ /* 0x000fe20000000f00 */
[----:B-----5:R-:W-:-:S05]  /*04d0*/  IMAD.SHL.U32 R184, R34, 0x40, RZ ;  /* 0x0000004022b87824 */ /* 0x020fca00078e00ff */
[----:B------:R-:W-:-:S13]  /*04e0*/  ISETP.GT.AND P0, PT, R26, R184, PT ;  /* 0x000000b81a00720c */ /* 0x000fda0003f04270 */
[----:B------:R-:W-:Y:S05]  /*04f0*/  @!P0 RET.REL.NODEC R2 `(_ZN5flash24flash_fwd_splitkv_kernelI23Flash_fwd_kernel_traitsILi256ELi64ELi64ELi4ELb0ELb0EN7cutlass6half_tE19Flash_kernel_traitsILi256ELi64ELi64ELi4ES3_EELb0ELb0ELb1ELb0ELb0ELb1ELb0ELb1EEEvNS_16Flash_fwd_paramsE) ;  /* 0xfffffb0002008950 */ /* 0x000fea0003c3ffff */
[----:B------:R-:W5:Y:S01]  /*0500*/  LD.E R0, [R24.64+0xb8] ;  /* 0x0000b80618007980 */ /* 0x000f62000c101900 */
[----:B------:R-:W-:-:S04]  /*0510*/  IADD3 R2, R252, 0x3f, RZ ;  /* 0x0000003ffc027810 */ /* 0x000fc80007ffe0ff */
[----:B------:R-:W-:-:S04]  /*0520*/  SHF.R.S32.HI R3, RZ, 0x1f, R2 ;  /* 0x0000001fff037819 */ /* 0x000fc80000011402 */
[----:B------:R-:W-:Y:S02]  /*0530*/  LEA.HI R2, R3, R2, RZ, 0x6 ;  /* 0x0000000203027211 */ /* 0x000fe400078f30ff */
[----:B-----5:R-:W-:-:S04]  /*0540*/  IADD3 R0, R0, 0x3f, RZ ;  /* 0x0000003f00007810 */ /* 0x020fc80007ffe0ff */
[----:B---3--:R-:W-:-:S04]  /*0550*/  SHF.R.S32.HI R4, RZ, 0x1f, R0 ;  /* 0x0000001fff047819 */ /* 0x008fc80000011400 */
[----:B------:R-:W-:Y:S02]  /*0560*/  LEA.HI R3, R4, R0, RZ, 0x6 ;  /* 0x0000000004037211 */ /* 0x000fe400078f30ff */
[----:B------:R-:W-:Y:S02]  /*0570*/  SHF.R.S32.HI R0, RZ, 0x6, R2 ;  /* 0x00000006ff007819 */ /* 0x000fe40000011402 */
[----:B------:R-:W-:-:S04]  /*0580*/  SHF.R.S32.HI R2, RZ, 0x6, R3 ;  /* 0x00000006ff027819 */ /* 0x000fc80000011403 */
[----:B------:R-:W-:-:S04]  /*0590*/  IMNMX R36, R2, R0, PT ;  /* 0x0000000002247217 */ /* 0x000fc80003800200 */
[----:B------:R-:W-:Y:S01]  /*05a0*/  ISETP.GT.AND P0, PT, R36, RZ, PT ;  /* 0x000000ff2400720c */ /* 0x000fe20003f04270 */
[----:B------:R3:W-:-:S12]  /*05b0*/  STL [R1+0x1c], R36 ;  /* 0x00001c2401007387 */ /* 0x0007d80000100800 */
[----:B------:R-:W-:Y:S05]  /*05c0*/  @P0 BRA `(.L_x_4761) ;  /* 0x000009b000000947 */ /* 0x000fea0003800000 */
[----:B------:R-:W-:Y:S01]  /*05d0*/  ISETP.NE.AND P0, PT, R37, -0x1, PT ;  /* 0xffffffff2500780c */ /* 0x000fe20003f05270 */
[----:B--2---:R1:W2:Y:S04]  /*05e0*/  LD.E.64 R4, [R24.64+0x88] ;  /* 0x0000880618047980 */ /* 0x0042a8000c101b00 */
[----:B---3--:R1:W3:Y:S04]  /*05f0*/  LD.E.64 R12, [R24.64+0x90] ;  /* 0x00009006180c7980 */ /* 0x0082e8000c101b00 */
[----:B----4-:R1:W4:Y:S04]  /*0600*/  LD.E R18, [R24.64+0x60] ;  /* 0x0000600618127980 */ /* 0x010328000c101900 */
[----:B------:R1:W3:Y:S04]  /*0610*/  @!P0 LD.E.64 R6, [R24.64+0x80] ;  /* 0x0000800618068980 */ /* 0x0002e8000c101b00 */
[----:B------:R1:W4:Y:S04]  /*0620*/  LD.E R21, [R24.64+0xb4] ;  /* 0x0000b40618157980 */ /* 0x000328000c101900 */
[----:B------:R1:W5:Y:S04]  /*0630*/  LD.E R0, [R24.64+0xc0] ;  /* 0x0000c00618007980 */ /* 0x000368000c101900 */
[----:B------:R1:W5:Y:S04]  /*0640*/  LD.E.64 R8, [R24.64+0x70] ;  /* 0x0000700618087980 */ /* 0x000368000c101b00 */
[----:B-1----:R-:W5:Y:S01]  /*0650*/  LD.E.64 R24, [R24.64+0xa0] ;  /* 0x0000a00618187980 */ /* 0x002f62000c101b00 */
[----:B------:R-:W-:-:S04]  /*0660*/  SHF.R.S32.HI R19, RZ, 0x1f, R183 ;  /* 0x0000001fff137819 */ /* 0x000fc800000114b7 */
[----:B------:R-:W-:-:S04]  /*0670*/  LEA.HI R19, R19, R183, RZ, 0x3 ;  /* 0x000000b713137211 */ /* 0x000fc800078f18ff */
[----:B------:R-:W-:-:S05]  /*0680*/  LOP3.LUT R2, R19, 0xfffffff8, RZ, 0xc0, !PT ;  /* 0xfffffff813027812 */ /* 0x000fca00078ec0ff */
[----:B------:R-:W-:Y:S01]  /*0690*/  IMAD.IADD R22, R183, 0x1, -R2 ;  /* 0x00000001b7167824 */ /* 0x000fe200078e0a02 */
[----:B------:R-:W1:Y:S03]  /*06a0*/  S2R R23, SR_CTAID.Z ;  /* 0x0000000000177919 */ /* 0x000e660000002700 */
[----:B------:R-:W-:Y:S01]  /*06b0*/  IMAD.SHL.U32 R2, R22, 0x8, RZ ;  /* 0x0000000816027824 */ /* 0x000fe200078e00ff */
[----:B------:R-:W-:Y:S02]  /*06c0*/  @!P0 SHF.R.S32.HI R17, RZ, 0x1f, R33 ;  /* 0x0000001fff118819 */ /* 0x000fe40000011421 */
[----:B------:R-:W-:Y:S01]  /*06d0*/  SHF.R.S32.HI R20, RZ, 0x1f, R184 ;  /* 0x0000001fff147819 */ /* 0x000fe200000114b8 */
[----:B------:R-:W-:Y:S01]  /*06e0*/  BSSY B0, `(.L_x_4762) ;  /* 0x000002e000007945 */ /* 0x000fe20003800000 */
[-C--:B--2---:R-:W-:Y:S02]  /*06f0*/  @P0 IMAD R3, R5, R37.reuse, RZ ;  /* 0x0000002505030224 */ /* 0x084fe400078e02ff */
[----:B------:R-:W-:-:S04]  /*0700*/  @P0 IMAD.WIDE.U32 R10, R4, R37, RZ ;  /* 0x00000025040a0225 */ /* 0x000fc800078e00ff */
[----:B------:R-:W-:Y:S01]  /*0710*/  @P0 IMAD.MOV.U32 R14, RZ, RZ, R10 ;  /* 0x000000ffff0e0224 */ /* 0x000fe200078e000a */
[----:B------:R-:W-:Y:S02]  /*0720*/  @P0 IADD3 R15, R11, R3, RZ ;  /* 0x000000030b0f0210 */ /* 0x000fe40007ffe0ff */
[----:B------:R-:W-:Y:S01]  /*0730*/  SHF.R.S32.HI R3, RZ, 0x1f, R2 ;  /* 0x0000001fff037819 */ /* 0x000fe20000011402 */
[-C--:B---3--:R-:W-:Y:S02]  /*0740*/  @!P0 IMAD R7, R7, R33.reuse, RZ ;  /* 0x0000002107078224 */ /* 0x088fe400078e02ff */
[----:B------:R-:W-:-:S04]  /*0750*/  @!P0 IMAD.WIDE.U32 R10, R6, R33, RZ ;  /* 0x00000021060a8225 */ /* 0x000fc800078e00ff */
[----:B------:R-:W-:Y:S01]  /*0760*/  @!P0 IMAD R17, R6, R17, R7 ;  /* 0x0000001106118224 */ /* 0x000fe200078e0207 */
[----:B------:R-:W-:Y:S01]  /*0770*/  @!P0 MOV R14, R10 ;  /* 0x0000000a000e8202 */ /* 0x000fe20000000f00 */
[----:B------:R-:W-:Y:S02]  /*0780*/  IMAD R16, R5, R184, RZ ;  /* 0x000000b805107224 */ /* 0x000fe400078e02ff */
[----:B------:R-:W-:Y:S01]  /*0790*/  IMAD.WIDE.U32 R6, R184, R4, R2 ;  /* 0x00000004b8067225 */ /* 0x000fe200078e0002 */
[----:B------:R-:W-:-:S03]  /*07a0*/  SHF.R.S32.HI R10, RZ, 0x3, R19 ;  /* 0x00000003ff0a7819 */ /* 0x000fc60000011413 */
[----:B------:R-:W-:Y:S02]  /*07b0*/  IMAD R16, R4, R20, R16 ;  /* 0x0000001404107224 */ /* 0x000fe400078e0210 */
[----:B------:R-:W-:Y:S01]  /*07c0*/  @!P0 IMAD.IADD R15, R11, 0x1, R17 ;  /* 0x000000010b0f8824 */ /* 0x000fe200078e0211 */
[----:B------:R-:W-:Y:S02]  /*07d0*/  IADD3 R14, P0, R14, R6, RZ ;  /* 0x000000060e0e7210 */ /* 0x000fe40007f1e0ff */
[----:B------:R-:W-:Y:S02]  /*07e0*/  IADD3 R11, -R184, R26, RZ ;  /* 0x0000001ab80b7210 */ /* 0x000fe40007ffe1ff */
[----:B------:R-:W-:Y:S02]  /*07f0*/  IADD3.X R15, R15, R7, R16, P0, !PT ;  /* 0x000000070f0f7210 */ /* 0x000fe400007fe410 */
[----:B------:R-:W-:Y:S01]  /*0800*/  ISETP.GE.AND P0, PT, R10, R11, PT ;  /* 0x0000000b0a00720c */ /* 0x000fe20003f06270 */
[----:B-1----:R-:W-:Y:S01]  /*0810*/  IMAD R13, R13, R23, RZ ;  /* 0x000000170d0d7224 */ /* 0x002fe200078e02ff */
[--C-:B------:R-:W-:Y:S01]  /*0820*/  SHF.R.S32.HI R7, RZ, 0x1f, R23.reuse ;  /* 0x0000001fff077819 */ /* 0x100fe20000011417 */
[----:B----4-:R-:W-:-:S02]  /*0830*/  IMAD R6, R33, R18, R23 ;  /* 0x0000001221067224 */ /* 0x010fc400078e0217 */
[----:B------:R-:W-:-:S04]  /*0840*/  IMAD.WIDE.U32 R14, R23, R12, R14 ;  /* 0x0000000c170e7225 */ /* 0x000fc800078e000e */
[----:B------:R-:W-:Y:S01]  /*0850*/  IMAD R13, R12, R7, R13 ;  /* 0x000000070c0d7224 */ /* 0x000fe200078e020d */
[----:B------:R-:W-:Y:S01]  /*0860*/  SHF.R.S32.HI R27, RZ, 0x1f, R10 ;  /* 0x0000001fff1b7819 */ /* 0x000fe2000001140a */
[----:B------:R-:W-:Y:S01]  /*0870*/  IMAD R21, R21, R6, R184 ;  /* 0x0000000615157224 */ /* 0x000fe200078e02b8 */
[C---:B------:R-:W-:Y:S01]  /*0880*/  IADD3 R20, R2.reuse, 0x40, RZ ;  /* 0x0000004002147810 */ /* 0x040fe20007ffe0ff */
[----:B------:R-:W-:Y:S01]  /*0890*/  IMAD.IADD R13, R15, 0x1, R13 ;  /* 0x000000010f0d7824 */ /* 0x000fe200078e020d */
[C---:B------:R-:W-:Y:S02]  /*08a0*/  IADD3 R19, R2.reuse, 0x80, RZ ;  /* 0x0000008002137810 */ /* 0x040fe40007ffe0ff */
[----:B------:R-:W-:Y:S01]  /*08b0*/  IADD3 R18, R2, 0xc0, RZ ;  /* 0x000000c002127810 */ /* 0x000fe20007ffe0ff */
        /* <DEDUP_REMOVED lines=16> */
.L_x_4763:
[----:B------:R-:W-:Y:S05]  /*09c0*/  BSYNC B0 ;  /* 0x0000000000007941 */ /* 0x000fea0003800000 */
.L_x_4762:
        /* <DEDUP_REMOVED lines=12> */
[----:B------:R-:W-:-:S03]  /*0a90*/  ISETP.GE.AND P0, PT, R18, R0, PT ;  /* 0x000000001200720c */ /* 0x000fc60003f06270 */
[----:B------:R-:W-:-:S04]  /*0aa0*/  IMAD R7, R7, R4, RZ ;  /* 0x0000000407077224 */ /* 0x000fc800078e02ff */
[----:B------:R-:W-:Y:S01]  /*0ab0*/  IMAD R7, R5, R6, R7 ;  /* 0x0000000605077224 */ /* 0x000fe200078e0207 */
[----:B------:R-:W-:-:S03]  /*0ac0*/  LEA R6, P4, R16, R8, 0x1 ;  /* 0x0000000810067211 */ /* 0x000fc600078808ff */
[----:B------:R-:W-:-:S05]  /*0ad0*/  IMAD.IADD R7, R17, 0x1, R7 ;  /* 0x0000000111077824 */ /* 0x000fca00078e0207 */
[----:B------:R-:W-:-:S05]  /*0ae0*/  LEA.HI.X R7, R16, R9, R7, 0x1, P4 ;  /* 0x0000000910077211 */ /* 0x000fca00020f0c07 */
[----:B------:R1:W-:Y:S04]  /*0af0*/  @!P3 ST.E.128 [R6.64], RZ ;  /* 0x000000ff0600b985 */ /* 0x0003e8000c101d06 */
[----:B------:R1:W-:Y:S04]  /*0b00*/  @!P2 ST.E.128 [R6.64+0x80], RZ ;  /* 0x000080ff0600a985 */ /* 0x0003e8000c101d06 */
[----:B------:R1:W-:Y:S04]  /*0b10*/  @!P1 ST.E.128 [R6.64+0x100], RZ ;  /* 0x000100ff06009985 */ /* 0x0003e8000c101d06 */
[----:B------:R1:W-:Y:S02]  /*0b20*/  @!P0 ST.E.128 [R6.64+0x180], RZ ;  /* 0x000180ff06008985 */ /* 0x0003e4000c101d06 */
.L_x_4765:
[----:B------:R-:W-:Y:S05]  /*0b30*/  BSYNC B0 ;  /* 0x0000000000007941 */ /* 0x000fea0003800000 */
.L_x_4764:
        /* <DEDUP_REMOVED lines=22> */
.L_x_4767:
[----:B------:R-:W-:Y:S05]  /*0ca0*/  BSYNC B0 ;  /* 0x0000000000007941 */ /* 0x000fea0003800000 */
.L_x_4766:
[----:B-1----:R-:W-:Y:S01]  /*0cb0*/  IADD3 R7, R10, 0x30, RZ ;  /* 0x000000300a077810 */ /* 0x002fe20007ffe0ff */
        /* <DEDUP_REMOVED lines=20> */
.L_x_4769:
[----:B------:R-:W-:Y:S05]  /*0e00*/  BSYNC B0 ;  /* 0x0000000000007941 */ /* 0x000fea0003800000 */
.L_x_4768:
[----:B------:R-:W-:Y:S02]  /*0e10*/  ISETP.NE.AND P4, PT, R22, RZ, PT ;  /* 0x000000ff1600720c */ /* 0x000fe40003f85270 */
[----:B-----5:R-:W-:-:S02]  /*0e20*/  IADD3 R0, P0, R21, R10, RZ ;  /* 0x0000000a15007210 */ /* 0x020fc40007f1e0ff */
[-C--:B------:R-:W-:Y:S02]  /*0e30*/  ISETP.GE.OR P3, PT, R10, R11.reuse, P4 ;  /* 0x0000000b0a00720c */ /* 0x080fe40002766670 */
[-C--:B------:R-:W-:Y:S02]  /*0e40*/  ISETP.GE.OR P2, PT, R26, R11.reuse, P4 ;  /* 0x0000000b1a00720c */ /* 0x080fe40002746670 */
[----:B------:R-:W-:Y:S02]  /*0e50*/  ISETP.GE.OR P1, PT, R23, R11, P4 ;  /* 0x0000000b1700720c */ /* 0x000fe40002726670 */
[----:B-1----:R-:W-:Y:S02]  /*0e60*/  LEA.HI.X.SX32 R3, R21, R27, 0x1, P0 ;  /* 0x0000001b15037211 */ /* 0x002fe400000f0eff */
[----:B------:R-:W-:Y:S02]  /*0e70*/  LEA R2, P0, R0, R24, 0x2 ;  /* 0x0000001800027211 */ /* 0x000fe400078010ff */
[----:B------:R-:W-:-:S02]  /*0e80*/  ISETP.GE.OR P4, PT, R7, R11, P4 ;  /* 0x0000000b0700720c */ /* 0x000fc40002786670 */
[----:B------:R-:W-:Y:S01]  /*0e90*/  LEA.HI.X R3, R0, R25, R3, 0x2, P0 ;  /* 0x0000001900037211 */ /* 0x000fe200000f1403 */
[----:B------:R-:W-:Y:S02]  /*0ea0*/  @!P3 IMAD.MOV.U32 R5, RZ, RZ, 0x7f800000 ;  /* 0x7f800000ff05b424 */ /* 0x000fe400078e00ff */
[----:B------:R-:W-:Y:S02]  /*0eb0*/  @!P2 IMAD.MOV.U32 R4, RZ, RZ, 0x7f800000 ;  /* 0x7f800000ff04a424 */ /* 0x000fe400078e00ff */
[----:B------:R-:W-:Y:S01]  /*0ec0*/  @!P1 IMAD.MOV.U32 R0, RZ, RZ, 0x7f800000 ;  /* 0x7f800000ff009424 */ /* 0x000fe200078e00ff */
[----:B------:R1:W-:Y:S04]  /*0ed0*/  @!P3 ST.E [R2.64], R5 ;  /* 0x000000050200b985 */ /* 0x0003e8000c101906 */
[----:B------:R2:W-:Y:S04]  /*0ee0*/  @!P2 ST.E [R2.64+0x40], R4 ;  /* 0x000040040200a985 */ /* 0x0005e8000c101906 */
[----:B------:R3:W-:Y:S01]  /*0ef0*/  @!P1 ST.E [R2.64+0x80], R0 ;  /* 0x0000800002009985 */ /* 0x0007e2000c101906 */
[----:B-1----:R-:W-:-:S02]  /*0f00*/  IMAD.MOV.U32 R5, RZ, RZ, 0x0 ;  /* 0x00000000ff057424 */ /* 0x002fc400078e00ff */
[----:B--2---:R-:W-:-:S04]  /*0f10*/  IMAD.MOV.U32 R4, RZ, RZ, R28 ;  /* 0x000000ffff047224 */ /* 0x004fc800078e001c */
[----:B---3--:R-:W-:Y:S05]  /*0f20*/  @P4 RET.REL.NODEC R4 `(_ZN5flash24flash_fwd_splitkv_kernelI23Flash_fwd_kernel_traitsILi256ELi64ELi64ELi4ELb0ELb0EN7cutlass6half_tE19Flash_kernel_traitsILi256ELi64ELi64ELi4ES3_EELb0ELb0ELb1ELb0ELb0ELb1ELb0ELb1EEEvNS_16Flash_fwd_paramsE) ;  /* 0xfffff0d004004950 */ /* 0x008fea0003c3ffff */
[----:B------:R-:W-:-:S05]  /*0f30*/  MOV R0, 0x7f800000 ;  /* 0x7f80000000007802 */ /* 0x000fca0000000f00 */
[----:B------:R1:W-:Y:S02]  /*0f40*/  ST.E [R2.64+0xc0], R0 ;  /* 0x0000c00002007985 */ /* 0x0003e4000c101906 */
[----:B-1----:R-:W-:Y:S02]  /*0f50*/  MOV R2, R28 ;  /* 0x0000001c00027202 */ /* 0x002fe40000000f00 */
[----:B------:R-:W-:-:S04]  /*0f60*/  MOV R3, 0x0 ;  /* 0x0000000000037802 */ /* 0x000fc80000000f00 */
[----:B------:R-:W-:Y:S05]  /*0f70*/  RET.REL.NODEC R2 `(_ZN5flash24flash_fwd_splitkv_kernelI23Flash_fwd_kernel_traitsILi256ELi64ELi64ELi4ELb0ELb0EN7cutlass6half_tE19Flash_kernel_traitsILi256ELi64ELi64ELi4ES3_EELb0ELb0ELb1ELb0ELb0ELb1ELb0ELb1EEEvNS_16Flash_fwd_paramsE) ;  /* 0xfffff08002007950 */ /* 0x000fea0003c3ffff */
.L_x_4761:
[----:B--2---:R-:W2:Y:S04]  /*0f80*/  LD.E.64 R4, [R24.64+0x160] ;  /* 0x0001600618047980 */ /* 0x004ea8000c101b00 */
[----:B---3--:R-:W3:Y:S01]  /*0f90*/  LD.E.64 R2, [R24.64+0x158] ;  /* 0x0001580618027980 */ /* 0x008ee2000c101b00 */
[----:B--2---:R-:W-:-:S04]  /*0fa0*/  ISETP.NE.U32.AND P1, PT, R4, RZ, PT ;  /* 0x000000ff0400720c */ /* 0x004fc80003f25070 */
[----:B------:R-:W-:-:S13]  /*0fb0*/  ISETP.NE.AND.EX P1, PT, R5, RZ, PT, P1 ;  /* 0x000000ff0500720c */ /* 0x000fda0003f25310 */
[----:B------:R-:W2:Y:S01]  /*0fc0*/  @P1 LD.E.64 R6, [R24.64+0x168] ;  /* 0x0001680618061980 */ /* 0x000ea2000c101b00 */
[----:B---3--:R-:W-:Y:S01]  /*0fd0*/  ISETP.NE.U32.AND P0, PT, R2, RZ, PT ;  /* 0x000000ff0200720c */ /* 0x008fe20003f05070 */
[----:B------:R-:W-:-:S03]  /*0fe0*/  IMAD.MOV.U32 R11, RZ, RZ, R33 ;  /* 0x000000ffff0b7224 */ /* 0x000fc600078e0021 */
[----:B------:R-:W-:Y:S02]  /*0ff0*/  ISETP.NE.AND.EX P0, PT, R3, RZ, PT, P0 ;  /* 0x000000ff0300720c */ /* 0x000fe40003f05300 */
[----:B------:R-:W-:-:S11]  /*1000*/  @P1 SHF.R.S32.HI R0, RZ, 0x1f, R33 ;  /* 0x0000001fff001819 */ /* 0x000fd60000011421 */
[----:B------:R-:W-:-:S05]  /*1010*/  @P0 IMAD.WIDE R2, R33, 0x4, R2 ;  /* 0x0000000421020825 */ /* 0x000fca00078e0202 */
[----:B------:R3:W5:Y:S01]  /*1020*/  @P0 LD.E R11, [R2.64] ;  /* 0x00000006020b0980 */ /* 0x000762000c101900 */
[----:B------:R-:W-:Y:S03]  /*1030*/  BSSY B0, `(.L_x_4770) ;  /* 0x00000bb000007945 */ /* 0x000fe60003800000 */
[----:B------:R-:W1:Y:S01]  /*1040*/  S2R R22, SR_CTAID.Z ;  /* 0x0000000000167919 */ /* 0x000e620000002700 */
[-C--:B--2---:R-:W-:Y:S02]  /*1050*/  @P1 IMAD R7, R7, R33.reuse, RZ ;  /* 0x0000002107071224 */ /* 0x084fe400078e02ff */
[----:B---3--:R-:W-:-:S04]  /*1060*/  @P1 IMAD.WIDE.U32 R2, R6, R33, RZ ;  /* 0x0000002106021225 */ /* 0x008fc800078e00ff */
[----:B------:R-:W-:Y:S02]  /*1070*/  @P1 IMAD R7, R6, R0, R7 ;  /* 0x0000000006071224 */ /* 0x000fe400078e0207 */
[----:B------:R-:W-:Y:S01]  /*1080*/  IMAD.MOV.U32 R6, RZ, RZ, RZ ;  /* 0x000000ffff067224 */ /* 0x000fe200078e00ff */
[----:B------:R-:W-:Y:S01]  /*1090*/  @P1 LEA R6, P0, R2, R4, 0x2 ;  /* 0x0000000402061211 */ /* 0x000fe200078010ff */
[----:B------:R-:W-:Y:S01]  /*10a0*/  IMAD.MOV.U32 R0, RZ, RZ, RZ ;  /* 0x000000ffff007224 */ /* 0x000fe200078e00ff */
[----:B------:R-:W-:-:S03]  /*10b0*/  @P1 IADD3 R7, R3, R7, RZ ;  /* 0x0000000703071210 */ /* 0x000fc60007ffe0ff */
[----:B------:R-:W-:Y:S01]  /*10c0*/  IMAD.MOV.U32 R240, RZ, RZ, R6 ;  /* 0x000000fffff07224 */ /* 0x000fe200078e0006 */
[----:B------:R-:W-:-:S04]  /*10d0*/  @P1 LEA.HI.X R0, R2, R5, R7, 0x2, P0 ;  /* 0x0000000502001211 */ /* 0x000fc800000f1407 */
[----:B------:R-:W-:Y:S02]  /*10e0*/  MOV R241, R0 ;  /* 0x0000000000f17202 */ /* 0x000fe40000000f00 */
[----:B------:R-:W-:-:S04]  /*10f0*/  ISETP.NE.U32.AND P0, PT, R240, RZ, PT ;  /* 0x000000fff000720c */ /* 0x000fc80003f05070 */
[----:B------:R-:W-:-:S13]  /*1100*/  ISETP.NE.AND.EX P0, PT, R241, RZ, PT, P0 ;  /* 0x000000fff100720c */ /* 0x000fda0003f05300 */
[----:B------:R-:W-:Y:S05]  /*1110*/  @!P0 BRA `(.L_x_4771) ;  /* 0x000005a000008947 */ /* 0x000fea0003800000 */
[----:B-1----:R-:W2:Y:S04]  /*1120*/  LD.E R13, [R24.64+0x170] ;  /* 0x00017006180d7980 */ /* 0x002ea8000c101900 */
[----:B------:R-:W3:Y:S01]  /*1130*/  LD.E R14, [R24.64+0x68] ;  /* 0x00006806180e7980 */ /* 0x000ee2000c101900 */
[----:B------:R-:W-:-:S03]  /*1140*/  LEA R16, R36, 0xffffffc0, 0x6 ;  /* 0xffffffc024107811 */ /* 0x000fc600078e30ff */
[----:B----4-:R-:W4:Y:S01]  /*1150*/  LD.E.64 R116, [R24.64+0x38] ;  /* 0x0000380618747980 */ /* 0x010f22000c101b00 */
[----:B------:R-:W-:-:S03]  /*1160*/  IABS R6, R16 ;  /* 0x0000001000067213 */ /* 0x000fc60000000000 */
[----:B-----5:R-:W3:Y:S04]  /*1170*/  LD.E.64 R10, [R24.64+0x50] ;  /* 0x00005006180a7980 */ /* 0x020ee8000c101b00 */
        /* <DEDUP_REMOVED lines=13> */
[----:B------:R-:W-:-:S03]  /*1250*/  MOV R3, R6 ;  /* 0x0000000600037202 */ /* 0x000fc60000000f00 */
[----:B------:R-:W-:Y:S02]  /*1260*/  IMAD.MOV R0, RZ, RZ, -R7 ;  /* 0x000000ffff007224 */ /* 0x000fe400078e0a07 */
[----:B------:R-:W2:Y:S02]  /*1270*/  LD.E.64 R6, [R24.64+0x20] ;  /* 0x0000200618067980 */ /* 0x000ea4000c101b00 */
[----:B------:R-:W-:Y:S02]  /*1280*/  IMAD.MOV.U32 R2, RZ, RZ, R0 ;  /* 0x000000ffff027224 */ /* 0x000fe400078e0000 */
[----:B------:R-:W-:-:S04]  /*1290*/  IMAD.HI.U32 R0, R5, R3, RZ ;  /* 0x0000000305007227 */ /* 0x000fc800078e00ff */
[----:B------:R-:W-:-:S05]  /*12a0*/  IMAD R2, R0, R2, R3 ;  /* 0x0000000200027224 */ /* 0x000fca00078e0203 */
[----:B------:R-:W-:-:S13]  /*12b0*/  ISETP.GT.U32.AND P1, PT, R4, R2, PT ;  /* 0x000000020400720c */ /* 0x000fda0003f24070 */
[----:B------:R-:W-:-:S04]  /*12c0*/  @!P1 IADD3 R2, R2, -R4, RZ ;  /* 0x8000000402029210 */ /* 0x000fc80007ffe0ff */
[----:B------:R-:W-:Y:S02]  /*12d0*/  ISETP.GE.U32.AND P2, PT, R2, R4, PT ;  /* 0x000000040200720c */ /* 0x000fe40003f46070 */
[----:B------:R-:W-:Y:S02]  /*12e0*/  LOP3.LUT R2, R16, R13, RZ, 0x3c, !PT ;  /* 0x0000000d10027212 */ /* 0x000fe400078e3cff */
[----:B------:R-:W-:Y:S02]  /*12f0*/  @!P1 IADD3 R0, R0, 0x1, RZ ;  /* 0x0000000100009810 */ /* 0x000fe40007ffe0ff */
[----:B------:R-:W-:Y:S02]  /*1300*/  ISETP.GE.AND P0, PT, R2, RZ, PT ;  /* 0x000000ff0200720c */ /* 0x000fe40003f06270 */
[----:B------:R-:W-:-:S05]  /*1310*/  ISETP.NE.AND P1, PT, R13, RZ, PT ;  /* 0x000000ff0d00720c */ /* 0x000fca0003f25270 */
[----:B------:R-:W-:-:S05]  /*1320*/  @P2 IADD3 R0, R0, 0x1, RZ ;  /* 0x0000000100002810 */ /* 0x000fca0007ffe0ff */
[----:B------:R-:W-:-:S04]  /*1330*/  IMAD.MOV.U32 R5, RZ, RZ, R0 ;  /* 0x000000ffff057224 */ /* 0x000fc800078e0000 */
[----:B------:R-:W-:Y:S01]  /*1340*/  @!P0 IMAD.MOV R5, RZ, RZ, -R5 ;  /* 0x000000ffff058224 */ /* 0x000fe200078e0a05 */
[----:B------:R-:W-:-:S05]  /*1350*/  @!P1 LOP3.LUT R5, RZ, R13, RZ, 0x33, !PT ;  /* 0x0000000dff059212 */ /* 0x000fca00078e33ff */
[----:B------:R-:W-:-:S05]  /*1360*/  IMAD.WIDE R2, R5, 0x4, R240 ;  /* 0x0000000405027825 */ /* 0x000fca00078e02f0 */
[----:B------:R1:W2:Y:S01]  /*1370*/  LD.E R12, [R2.64] ;  /* 0x00000006020c7980 */ /* 0x0002a2000c101900 */
[----:B---3--:R-:W-:-:S04]  /*1380*/  IABS R4, R14 ;  /* 0x0000000e00047213 */ /* 0x008fc80000000000 */
[----:B-1----:R-:W1:Y:S08]  /*1390*/  I2F.RP R2, R4 ;  /* 0x0000000400027306 */ /* 0x002e700000209400 */
[----:B-1----:R-:W1:Y:S02]  /*13a0*/  MUFU.RCP R2, R2 ;  /* 0x0000000200027308 */ /* 0x002e640000001000 */
[----:B-1----:R-:W-:-:S06]  /*13b0*/  IADD3 R2, R2, 0xffffffe, RZ ;  /* 0x0ffffffe02027810 */ /* 0x002fcc0007ffe0ff */
[----:B------:R-:W1:Y:S01]  /*13c0*/  F2I.FTZ.U32.TRUNC.NTZ R3, R2 ;  /* 0x0000000200037305 */ /* 0x000e62000021f000 */
[----:B------:R-:W-:Y:S02]  /*13d0*/  IABS R17, R22 ;  /* 0x0000001600117213 */ /* 0x000fe40000000000 */
[----:B------:R-:W-:Y:S02]  /*13e0*/  IABS R15, R14 ;  /* 0x0000000e000f7213 */ /* 0x000fe40000000000 */
[----:B-1----:R-:W-:Y:S01]  /*13f0*/  IADD3 R0, RZ, -R3, RZ ;  /* 0x80000003ff007210 */ /* 0x002fe20007ffe0ff */
[----:B------:R-:W-:-:S04]  /*1400*/  IMAD.MOV.U32 R2, RZ, RZ, RZ ;  /* 0x000000ffff027224 */ /* 0x000fc800078e00ff */
[----:B------:R-:W-:-:S04]  /*1410*/  IMAD R0, R0, R4, RZ ;  /* 0x0000000400007224 */ /* 0x000fc800078e02ff */
[----:B------:R-:W-:Y:S01]  /*1420*/  IMAD.HI.U32 R2, R3, R0, R2 ;  /* 0x0000000003027227 */ /* 0x000fe200078e0002 */
[----:B------:R-:W-:-:S03]  /*1430*/  IADD3 R0, RZ, -R15, RZ ;  /* 0x8000000fff007210 */ /* 0x000fc60007ffe0ff */
[----:B------:R-:W-:-:S04]  /*1440*/  IMAD.MOV.U32 R3, RZ, RZ, R17 ;  /* 0x000000ffff037224 */ /* 0x000fc800078e0011 */
[----:B------:R-:W-:-:S04]  /*1450*/  IMAD.HI.U32 R2, R2, R3, RZ ;  /* 0x0000000302027227 */ /* 0x000fc800078e00ff */
[----:B------:R-:W-:-:S05]  /*1460*/  IMAD R0, R2, R0, R3 ;  /* 0x0000000002007224 */ /* 0x000fca00078e0203 */
[----:B------:R-:W-:-:S13]  /*1470*/  ISETP.GT.U32.AND P1, PT, R4, R0, PT ;  /* 0x000000000400720c */ /* 0x000fda0003f24070 */
[----:B------:R-:W-:-:S05]  /*1480*/  @!P1 IMAD.IADD R0, R0, 0x1, -R4 ;  /* 0x0000000100009824 */ /* 0x000fca00078e0a04 */
[----:B------:R-:W-:Y:S02]  /*1490*/  ISETP.GE.U32.AND P2, PT, R0, R4, PT ;  /* 0x000000040000720c */ /* 0x000fe40003f46070 */
[----:B------:R-:W-:Y:S02]  /*14a0*/  LOP3.LUT R0, R22, R14, RZ, 0x3c, !PT ;  /* 0x0000000e16007212 */ /* 0x000fe400078e3cff */
[----:B------:R-:W-:Y:S02]  /*14b0*/  IADD3 R5, -R5, RZ, RZ ;  /* 0x000000ff05057210 */ /* 0x000fe40007ffe1ff */
[----:B------:R-:W-:Y:S02]  /*14c0*/  ISETP.GE.AND P0, PT, R0, RZ, PT ;  /* 0x000000ff0000720c */ /* 0x000fe40003f06270 */
[----:B------:R-:W-:Y:S02]  /*14d0*/  @!P1 IADD3 R2, R2, 0x1, RZ ;  /* 0x0000000102029810 */ /* 0x000fe40007ffe0ff */
[----:B------:R-:W-:Y:S01]  /*14e0*/  ISETP.NE.AND P1, PT, R14, RZ, PT ;  /* 0x000000ff0e00720c */ /* 0x000fe20003f25270 */
[----:B------:R-:W-:-:S02]  /*14f0*/  IMAD R13, R13, R5, R16 ;  /* 0x000000050d0d7224 */ /* 0x000fc400078e0210 */
[----:B------:R-:W-:Y:S02]  /*1500*/  @P2 IADD3 R2, R2, 0x1, RZ ;  /* 0x0000000102022810 */ /* 0x000fe40007ffe0ff */
[----:B----4-:R-:W-:Y:S01]  /*1510*/  IMAD R4, R117, R13, RZ ;  /* 0x0000000d75047224 */ /* 0x010fe200078e02ff */
[----:B------:R-:W-:Y:S02]  /*1520*/  SHF.R.S32.HI R15, RZ, 0x1f, R13 ;  /* 0x0000001fff0f7819 */ /* 0x000fe4000001140d */
[----:B------:R-:W-:-:S03]  /*1530*/  MOV R0, R2 ;  /* 0x0000000200007202 */ /* 0x000fc60000000f00 */
[----:B------:R-:W-:Y:S01]  /*1540*/  IMAD R4, R116, R15, R4 ;  /* 0x0000000f74047224 */ /* 0x000fe200078e0204 */
[----:B------:R-:W-:Y:S02]  /*1550*/  @!P0 IADD3 R0, -R0, RZ, RZ ;  /* 0x000000ff00008210 */ /* 0x000fe40007ffe1ff */
[----:B------:R-:W-:-:S04]  /*1560*/  @!P1 LOP3.LUT R0, RZ, R14, RZ, 0x33, !PT ;  /* 0x0000000eff009212 */ /* 0x000fc800078e33ff */
[----:B------:R-:W-:Y:S02]  /*1570*/  SHF.R.S32.HI R32, RZ, 0x1f, R0 ;  /* 0x0000001fff207819 */ /* 0x000fe40000011400 */
[----:B------:R-:W-:Y:S02]  /*1580*/  MOV R23, R0 ;  /* 0x0000000000177202 */ /* 0x000fe40000000f00 */
[----:B--2---:R-:W-:Y:S01]  /*1590*/  SHF.R.S32.HI R17, RZ, 0x1f, R12 ;  /* 0x0000001fff117819 */ /* 0x004fe2000001140c */
[----:B------:R-:W-:-:S04]  /*15a0*/  IMAD R3, R7, R12, RZ ;  /* 0x0000000c07037224 */ /* 0x000fc800078e02ff */
[C---:B------:R-:W-:Y:S02]  /*15b0*/  IMAD R3, R6.reuse, R17, R3 ;  /* 0x0000001106037224 */ /* 0x040fe400078e0203 */
[----:B------:R-:W-:-:S04]  /*15c0*/  IMAD.WIDE.U32 R6, R6, R12, RZ ;  /* 0x0000000c06067225 */ /* 0x000fc800078e00ff */
[----:B------:R-:W-:Y:S02]  /*15d0*/  IMAD.IADD R3, R7, 0x1, R3 ;  /* 0x0000000107037824 */ /* 0x000fe400078e0203 */
[----:B------:R-:W-:-:S04]  /*15e0*/  IMAD.MOV.U32 R2, RZ, RZ, R6 ;  /* 0x000000ffff027224 */ /* 0x000fc800078e0006 */
[----:B------:R-:W-:-:S04]  /*15f0*/  IMAD.WIDE.U32 R2, R13, R116, R2 ;  /* 0x000000740d027225 */ /* 0x000fc800078e0002 */
[----:B------:R-:W-:Y:S02]  /*1600*/  IMAD.IADD R3, R3, 0x1, R4 ;  /* 0x0000000103037824 */ /* 0x000fe400078e0204 */
[----:B------:R-:W-:Y:S02]  /*1610*/  IMAD R4, R11, R0, RZ ;  /* 0x000000000b047224 */ /* 0x000fe400078e02ff */
[-C--:B------:R-:W-:Y:S02]  /*1620*/  IMAD R5, R9, R12.reuse, RZ ;  /* 0x0000000c09057224 */ /* 0x080fe400078e02ff */
[----:B------:R-:W-:-:S04]  /*1630*/  IMAD.WIDE.U32 R6, R8, R12, RZ ;  /* 0x0000000c08067225 */ /* 0x000fc800078e00ff */
[----:B------:R-:W-:Y:S02]  /*1640*/  IMAD R4, R10, R32, R4 ;  /* 0x000000200a047224 */ /* 0x000fe400078e0204 */
[----:B------:R-:W-:-:S04]  /*1650*/  IMAD.WIDE.U32 R2, R0, R10, R2 ;  /* 0x0000000a00027225 */ /* 0x000fc800078e0002 */
[----:B------:R-:W-:Y:S01]  /*1660*/  IMAD R8, R8, R17, R5 ;  /* 0x0000001108087224 */ /* 0x000fe200078e0205 */
[----:B------:R-:W-:Y:S01]  /*1670*/  MOV R9, R6 ;  /* 0x0000000600097202 */ /* 0x000fe20000000f00 */
[----:B------:R-:W-:Y:S01]  /*1680*/  IMAD.MOV.U32 R28, RZ, RZ, R2 ;  /* 0x000000ffff1c7224 */ /* 0x000fe200078e0002 */
[----:B------:R-:W-:Y:S01]  /*1690*/  IADD3 R29, R3, R4, RZ ;  /* 0x00000004031d7210 */ /* 0x000fe20007ffe0ff */
[----:B------:R-:W-:Y:S01]  /*16a0*/  IMAD.IADD R12, R7, 0x1, R8 ;  /* 0x00000001070c7824 */ /* 0x000fe200078e0208 */
[----:B------:R-:W-:Y:S05]  /*16b0*/  BRA `(.L_x_4772) ;  /* 0x0000052000007947 */ /* 0x000fea0003800000 */
.L_x_4771:
[----:B-1----:R-:W2:Y:S01]  /*16c0*/  LD.E R12, [R24.64+0x68] ;  /* 0x00006806180c7980 */ /* 0x002ea2000c101900 */
[----:B------:R-:W-:-:S03]  /*16d0*/  ISETP.NE.AND P3, PT, R20, -0x1, PT ;  /* 0xffffffff1400780c */ /* 0x000fc60003f65270 */
[----:B------:R-:W3:Y:S04]  /*16e0*/  LD.E.64 R116, [R24.64+0x38] ;  /* 0x0000380618747980 */ /* 0x000ee8000c101b00 */
[----:B----4-:R-:W4:Y:S04]  /*16f0*/  LD.E.64 R160, [R24.64+0x40] ;  /* 0x0000400618a07980 */ /* 0x010f28000c101b00 */
[----:B------:R-:W3:Y:S04]  /*1700*/  LD.E.64 R18, [R24.64+0x50] ;  /* 0x0000500618127980 */ /* 0x000ee8000c101b00 */
[----:B------:R-:W3:Y:S04]  /*1710*/  @!P3 LD.E.64 R6, [R24.64+0x20] ;  /* 0x000020061806b980 */ /* 0x000ee8000c101b00 */
[----:B------:R-:W3:Y:S04]  /*1720*/  @!P3 LD.E.64 R16, [R24.64+0x28] ;  /* 0x000028061810b980 */ /* 0x000ee8000c101b00 */
[----:B------:R1:W5:Y:S01]  /*1730*/  LD.E.64 R26, [R24.64+0x58] ;  /* 0x00005806181a7980 */ /* 0x000362000c101b00 */
[----:B------:R-:W-:-:S02]  /*1740*/  IABS R5, R22 ;  /* 0x0000001600057213 */ /* 0x000fc40000000000 */
[----:B-----5:R-:W-:Y:S02]  /*1750*/  @!P3 SHF.R.S32.HI R13, RZ, 0x1f, R11 ;  /* 0x0000001fff0db819 */ /* 0x020fe4000001140b */
[----:B--2---:R-:W-:-:S04]  /*1760*/  IABS R8, R12 ;  /* 0x0000000c00087213 */ /* 0x004fc80000000000 */
[----:B------:R-:W2:Y:S08]  /*1770*/  I2F.RP R2, R8 ;  /* 0x0000000800027306 */ /* 0x000eb00000209400 */
[----:B--2---:R-:W2:Y:S02]  /*1780*/  MUFU.RCP R2, R2 ;  /* 0x0000000200027308 */ /* 0x004ea40000001000 */
[----:B--2---:R-:W-:-:S06]  /*1790*/  IADD3 R2, R2, 0xffffffe, RZ ;  /* 0x0ffffffe02027810 */ /* 0x004fcc0007ffe0ff */
[----:B------:R-:W2:Y:S01]  /*17a0*/  F2I.FTZ.U32.TRUNC.NTZ R3, R2 ;  /* 0x0000000200037305 */ /* 0x000ea2000021f000 */
[----:B------:R-:W-:Y:S02]  /*17b0*/  IABS R4, R12 ;  /* 0x0000000c00047213 */ /* 0x000fe40000000000 */
[----:B--2---:R-:W-:Y:S01]  /*17c0*/  IADD3 R0, RZ, -R3, RZ ;  /* 0x80000003ff007210 */ /* 0x004fe20007ffe0ff */
[----:B------:R-:W-:-:S04]  /*17d0*/  IMAD.MOV.U32 R2, RZ, RZ, RZ ;  /* 0x000000ffff027224 */ /* 0x000fc800078e00ff */
[----:B------:R-:W-:-:S04]  /*17e0*/  IMAD R0, R0, R8, RZ ;  /* 0x0000000800007224 */ /* 0x000fc800078e02ff */
[----:B------:R-:W-:Y:S01]  /*17f0*/  IMAD.HI.U32 R2, R3, R0, R2 ;  /* 0x0000000003027227 */ /* 0x000fe200078e0002 */
[----:B------:R-:W-:-:S03]  /*1800*/  MOV R3, R5 ;  /* 0x0000000500037202 */ /* 0x000fc60000000f00 */
[----:B------:R-:W-:Y:S02]  /*1810*/  IMAD.MOV R0, RZ, RZ, -R4 ;  /* 0x000000ffff007224 */ /* 0x000fe400078e0a04 */
[----:B------:R-:W-:-:S04]  /*1820*/  IMAD.HI.U32 R9, R2, R3, RZ ;  /* 0x0000000302097227 */ /* 0x000fc800078e00ff */
[----:B------:R-:W-:Y:S01]  /*1830*/  IMAD R0, R9, R0, R3 ;  /* 0x0000000009007224 */ /* 0x000fe200078e0203 */
[----:B------:R-:W-:Y:S01]  /*1840*/  @!P3 SHF.R.S32.HI R5, RZ, 0x1f, R10 ;  /* 0x0000001fff05b819 */ /* 0x000fe2000001140a */
[----:B---3--:R-:W-:-:S03]  /*1850*/  @!P3 IMAD R2, R117, R10, RZ ;  /* 0x0000000a7502b224 */ /* 0x008fc600078e02ff */
[----:B------:R-:W-:Y:S01]  /*1860*/  ISETP.GT.U32.AND P0, PT, R8, R0, PT ;  /* 0x000000000800720c */ /* 0x000fe20003f04070 */
[----:B------:R-:W-:Y:S01]  /*1870*/  @!P3 IMAD R5, R5, R116, R2 ;  /* 0x000000740505b224 */ /* 0x000fe200078e0202 */
[----:B------:R-:W-:Y:S01]  /*1880*/  @P3 IADD3 R4, R10, R20, RZ ;  /* 0x000000140a043210 */ /* 0x000fe20007ffe0ff */
[----:B------:R-:W-:-:S04]  /*1890*/  @!P3 IMAD.WIDE.U32 R2, R116, R10, RZ ;  /* 0x0000000a7402b225 */ /* 0x000fc800078e00ff */
[----:B------:R-:W-:Y:S02]  /*18a0*/  @!P3 IMAD.IADD R3, R3, 0x1, R5 ;  /* 0x000000010303b824 */ /* 0x000fe400078e0205 */
[----:B------:R-:W-:Y:S02]  /*18b0*/  @!P3 IMAD R7, R7, R11, RZ ;  /* 0x0000000b0707b224 */ /* 0x000fe400078e02ff */
[-C--:B------:R-:W-:Y:S02]  /*18c0*/  @P3 IMAD R14, R117, R4.reuse, RZ ;  /* 0x00000004750e3224 */ /* 0x080fe400078e02ff */
[----:B------:R-:W-:Y:S02]  /*18d0*/  @!P0 IMAD.IADD R0, R0, 0x1, -R8 ;  /* 0x0000000100008824 */ /* 0x000fe400078e0a08 */
[----:B------:R-:W-:-:S04]  /*18e0*/  @P3 IMAD.WIDE.U32 R4, R116, R4, RZ ;  /* 0x0000000474043225 */ /* 0x000fc800078e00ff */
[----:B------:R-:W-:Y:S01]  /*18f0*/  @!P3 IMAD R7, R6, R13, R7 ;  /* 0x0000000d0607b224 */ /* 0x000fe200078e0207 */
[----:B------:R-:W-:Y:S01]  /*1900*/  LEA R13, R36, 0xffffffc0, 0x6 ;  /* 0xffffffc0240d7811 */ /* 0x000fe200078e30ff */
[----:B------:R-:W-:Y:S01]  /*1910*/  @!P3 IMAD.WIDE.U32 R2, R6, R11, R2 ;  /* 0x0000000b0602b225 */ /* 0x000fe200078e0002 */
[----:B------:R-:W-:Y:S02]  /*1920*/  ISETP.GE.U32.AND P2, PT, R0, R8, PT ;  /* 0x000000080000720c */ /* 0x000fe40003f46070 */
[----:B------:R-:W-:Y:S01]  /*1930*/  @P3 IADD3 R5, R5, R14, RZ ;  /* 0x0000000e05053210 */ /* 0x000fe20007ffe0ff */
[----:B------:R-:W-:Y:S01]  /*1940*/  @!P3 IMAD.MOV.U32 R4, RZ, RZ, R2 ;  /* 0x000000ffff04b224 */ /* 0x000fe200078e0002 */
[----:B------:R-:W-:Y:S01]  /*1950*/  @!P3 SHF.R.S32.HI R0, RZ, 0x1f, R10 ;  /* 0x0000001fff00b819 */ /* 0x000fe2000001140a */
[----:B----4-:R-:W-:Y:S01]  /*1960*/  @!P3 IMAD R2, R161, R10, RZ ;  /* 0x0000000aa102b224 */ /* 0x010fe200078e02ff */
[----:B------:R-:W-:Y:S01]  /*1970*/  @!P3 IADD3 R5, R3, R7, RZ ;  /* 0x000000070305b210 */ /* 0x000fe20007ffe0ff */
[----:B------:R-:W-:Y:S01]  /*1980*/  IMAD R3, R117, R13, RZ ;  /* 0x0000000d75037224 */ /* 0x000fe200078e02ff */
[----:B------:R-:W-:Y:S01]  /*1990*/  SHF.R.S32.HI R15, RZ, 0x1f, R13 ;  /* 0x0000001fff0f7819 */ /* 0x000fe2000001140d */
[----:B------:R-:W-:Y:S01]  /*19a0*/  @!P3 IMAD R8, R0, R160, R2 ;  /* 0x000000a00008b224 */ /* 0x000fe200078e0202 */
[----:B------:R-:W-:-:S02]  /*19b0*/  LOP3.LUT R6, R22, R12, RZ, 0x3c, !PT ;  /* 0x0000000c16067212 */ /* 0x000fc400078e3cff */
[----:B------:R-:W-:Y:S01]  /*19c0*/  MOV R2, R4 ;  /* 0x0000000400027202 */ /* 0x000fe20000000f00 */
[----:B------:R-:W-:Y:S01]  /*19d0*/  IMAD R0, R15, R116, R3 ;  /* 0x000000740f007224 */ /* 0x000fe200078e0203 */
[----:B------:R-:W-:Y:S01]  /*19e0*/  ISETP.GE.AND P1, PT, R6, RZ, PT ;  /* 0x000000ff0600720c */ /* 0x000fe20003f26270 */
[----:B------:R-:W-:Y:S01]  /*19f0*/  IMAD.MOV.U32 R3, RZ, RZ, R5 ;  /* 0x000000ffff037224 */ /* 0x000fe200078e0005 */
[----:B------:R-:W-:Y:S02]  /*1a00*/  @!P0 IADD3 R9, R9, 0x1, RZ ;  /* 0x0000000109098810 */ /* 0x000fe40007ffe0ff */
[----:B------:R-:W-:Y:S01]  /*1a10*/  ISETP.NE.AND P0, PT, R12, RZ, PT ;  /* 0x000000ff0c00720c */ /* 0x000fe20003f05270 */
[----:B------:R-:W-:Y:S01]  /*1a20*/  IMAD.WIDE.U32 R2, R116, R13, R2 ;  /* 0x0000000d74027225 */ /* 0x000fe200078e0002 */
[----:B------:R-:W-:-:S03]  /*1a30*/  @P2 IADD3 R9, R9, 0x1, RZ ;  /* 0x0000000109092810 */ /* 0x000fc60007ffe0ff */
[----:B------:R-:W-:Y:S01]  /*1a40*/  @!P3 IMAD.WIDE.U32 R6, R160, R10, RZ ;  /* 0x0000000aa006b225 */ /* 0x000fe200078e00ff */
[----:B------:R-:W-:-:S03]  /*1a50*/  IADD3 R5, R3, R0, RZ ;  /* 0x0000000003057210 */ /* 0x000fc60007ffe0ff */
[----:B------:R-:W-:Y:S01]  /*1a60*/  IMAD.MOV.U32 R0, RZ, RZ, R9 ;  /* 0x000000ffff007224 */ /* 0x000fe200078e0009 */
[----:B------:R-:W-:Y:S02]  /*1a70*/  MOV R4, R2 ;  /* 0x0000000200047202 */ /* 0x000fe40000000f00 */
[----:B------:R-:W-:Y:S01]  /*1a80*/  @!P3 IADD3 R3, R7, R8, RZ ;  /* 0x000000080703b210 */ /* 0x000fe20007ffe0ff */
[----:B------:R-:W-:Y:S01]  /*1a90*/  @!P1 IMAD.MOV R0, RZ, RZ, -R0 ;  /* 0x000000ffff009224 */ /* 0x000fe200078e0a00 */
[----:B------:R-:W-:Y:S02]  /*1aa0*/  @!P3 MOV R2, R6 ;  /* 0x000000060002b202 */ /* 0x000fe40000000f00 */
[----:B------:R-:W-:Y:S01]  /*1ab0*/  @!P0 LOP3.LUT R0, RZ, R12, RZ, 0x33, !PT ;  /* 0x0000000cff008212 */ /* 0x000fe200078e33ff */
[----:B------:R-:W-:Y:S01]  /*1ac0*/  @!P3 IMAD R7, R17, R11, RZ ;  /* 0x0000000b1107b224 */ /* 0x000fe200078e02ff */
[----:B------:R-:W-:Y:S02]  /*1ad0*/  @P3 IADD3 R8, R10, R20, RZ ;  /* 0x000000140a083210 */ /* 0x000fe40007ffe0ff */
[----:B------:R-:W-:Y:S01]  /*1ae0*/  @!P3 SHF.R.S32.HI R6, RZ, 0x1f, R11 ;  /* 0x0000001fff06b819 */ /* 0x000fe2000001140b */
[----:B------:R-:W-:Y:S01]  /*1af0*/  IMAD R10, R19, R0, RZ ;  /* 0x00000000130a7224 */ /* 0x000fe200078e02ff */
[----:B------:R-:W-:Y:S01]  /*1b00*/  SHF.R.S32.HI R32, RZ, 0x1f, R0 ;  /* 0x0000001fff207819 */ /* 0x000fe20000011400 */
[----:B------:R-:W-:-:S02]  /*1b10*/  @P3 IMAD R12, R161, R8, RZ ;  /* 0x00000008a10c3224 */ /* 0x000fc400078e02ff */
[----:B------:R-:W-:Y:S02]  /*1b20*/  @!P3 IMAD R14, R16, R6, R7 ;  /* 0x00000006100eb224 */ /* 0x000fe400078e0207 */
        /* <DEDUP_REMOVED lines=11> */
.L_x_4772:
[----:B-1----:R-:W-:Y:S05]  /*1be0*/  BSYNC B0 ;  /* 0x0000000000007941 */ /* 0x002fea0003800000 */
.L_x_4770:
        /* <DEDUP_REMOVED lines=9> */
[----:B-1----:R-:W-:-:S04]  /*1c80*/  SHF.R.S32.HI R30, RZ, 0x1f, R183 ;  /* 0x0000001fff1e7819 */ /* 0x002fc800000114b7 */
[CC--:B------:R-:W-:Y:S02]  /*1c90*/  LEA.HI R3, R30.reuse, R183.reuse, RZ, 0x4 ;  /* 0x000000b71e037211 */ /* 0x0c0fe400078f20ff */
[----:B------:R-:W-:Y:S02]  /*1ca0*/  LEA.HI R14, R30, R183, RZ, 0x3 ;  /* 0x000000b71e0e7211 */ /* 0x000fe400078f18ff */
[----:B------:R-:W-:Y:S02]  /*1cb0*/  SHF.R.S32.HI R8, RZ, 0x4, R3 ;  /* 0x00000004ff087819 */ /* 0x000fe40000011403 */
[----:B------:R-:W-:Y:S02]  /*1cc0*/  LOP3.LUT R0, R14, 0xfffffff8, RZ, 0xc0, !PT ;  /* 0xfffffff80e007812 */ /* 0x000fe400078ec0ff */
[C---:B------:R-:W-:Y:S02]  /*1cd0*/  LEA.HI R2, R3.reuse, R8, RZ, 0x1 ;  /* 0x0000000803027211 */ /* 0x040fe400078f08ff */
[----:B------:R-:W-:Y:S01]  /*1ce0*/  LOP3.LUT R3, R3, 0xfffffff0, RZ, 0xc0, !PT ;  /* 0xfffffff003037812 */ /* 0x000fe200078ec0ff */
[----:B------:R-:W-:Y:S01]  /*1cf0*/  IMAD.IADD R172, R183, 0x1, -R0 ;  /* 0x00000001b7ac7824 */ /* 0x000fe200078e0a00 */
[----:B------:R-:W-:-:S02]  /*1d00*/  LOP3.LUT R2, R2, 0xfffffffe, RZ, 0xc0, !PT ;  /* 0xfffffffe02027812 */ /* 0x000fc400078ec0ff */
[----:B------:R-:W-:Y:S01]  /*1d10*/  SHF.R.S32.HI R114, RZ, 0x3, R14 ;  /* 0x00000003ff727819 */ /* 0x000fe2000001140e */
[----:B------:R-:W-:Y:S02]  /*1d20*/  IMAD.IADD R0, R183, 0x1, -R3 ;  /* 0x00000001b7007824 */ /* 0x000fe400078e0a03 */
[----:B------:R-:W-:Y:S02]  /*1d30*/  IMAD.IADD R181, R8, 0x1, -R2 ;  /* 0x0000000108b57824 */ /* 0x000fe400078e0a02 */
[----:B------:R-:W-:Y:S01]  /*1d40*/  IMAD.SHL.U32 R2, R114, 0x40, RZ ;  /* 0x0000004072027824 */ /* 0x000fe200078e00ff */
[----:B------:R-:W-:Y:S01]  /*1d50*/  SHF.R.S32.HI R8, RZ, 0x1f, R0 ;  /* 0x0000001fff087819 */ /* 0x000fe20000011400 */
[----:B-----5:R-:W-:Y:S02]  /*1d60*/  IMAD R14, R15, R160, RZ ;  /* 0x000000a00f0e7224 */ /* 0x020fe400078e02ff */
[----:B------:R-:W-:Y:S01]  /*1d70*/  IMAD.SHL.U32 R18, R172, 0x8, RZ ;  /* 0x00000008ac127824 */ /* 0x000fe200078e00ff */
[----:B------:R-:W-:-:S02]  /*1d80*/  LEA.HI R15, R8, R0, RZ, 0x3 ;  /* 0x00000000080f7211 */ /* 0x000fc400078f18ff */
[----:B------:R-:W-:Y:S02]  /*1d90*/  LOP3.LUT R3, R2, 0x1c0, RZ, 0xc0, !PT ;  /* 0x000001c002037812 */ /* 0x000fe400078ec0ff */
[----:B------:R-:W-:Y:S02]  /*1da0*/  LOP3.LUT R8, R15, 0xfffffff8, RZ, 0xc0, !PT ;  /* 0xfffffff80f087812 */ /* 0x000fe400078ec0ff */
[----:B------:R-:W-:Y:S02]  /*1db0*/  IADD3 R2, P1, R18, R9, RZ ;  /* 0x0000000912027210 */ /* 0x000fe40007f3e0ff */
[----:B------:R-:W-:Y:S02]  /*1dc0*/  LOP3.LUT R9, R3, 0x38, R18, 0xf8, !PT ;  /* 0x0000003803097812 */ /* 0x000fe400078ef812 */
[----:B------:R-:W-:Y:S02]  /*1dd0*/  SHF.R.U32.HI R16, RZ, 0x3, R3 ;  /* 0x00000003ff107819 */ /* 0x000fe40000011603 */
[----:B------:R-:W-:Y:S01]  /*1de0*/  LEA.HI R17, R30, R183, RZ, 0x6 ;  /* 0x000000b71e117211 */ /* 0x000fe200078f30ff */
[----:B------:R-:W-:Y:S01]  /*1df0*/  IMAD.IADD R0, R0, 0x1, -R8 ;  /* 0x0000000100007824 */ /* 0x000fe200078e0a08 */
[----:B------:R-:W-:-:S02]  /*1e00*/  SHF.R.S32.HI R19, RZ, 0x1f, R18 ;  /* 0x0000001fff137819 */ /* 0x000fc40000011412 */
[----:B------:R-:W-:Y:S01]  /*1e10*/  LOP3.LUT R16, R9, R16, RZ, 0x3c, !PT ;  /* 0x0000001009107212 */ /* 0x000fe200078e3cff */
[----:B------:R-:W-:Y:S02]  /*1e20*/  IMAD.SHL.U32 R9, R17, 0x8, RZ ;  /* 0x0000000811097824 */ /* 0x000fe400078e00ff */
[----:B------:R-:W-:Y:S02]  /*1e30*/  IMAD.X R3, R19, 0x1, R12, P1 ;  /* 0x0000000113037824 */ /* 0x000fe400008e060c */
[----:B------:R-:W-:Y:S01]  /*1e40*/  IMAD.SHL.U32 R8, R0, 0x40, RZ ;  /* 0x0000004000087824 */ /* 0x000fe200078e00ff */
[----:B------:R-:W-:Y:S01]  /*1e50*/  LOP3.LUT R235, R16, 0xfffffe00, R9, 0xf8, !PT ;  /* 0xfffffe0010eb7812 */ /* 0x000fe200078ef809 */
[C---:B------:R-:W-:Y:S02]  /*1e60*/  IMAD R12, R13.reuse, R161, R14 ;  /* 0x000000a10d0c7224 */ /* 0x040fe400078e020e */
[----:B------:R-:W-:Y:S01]  /*1e70*/  IMAD.WIDE.U32 R2, R13, R160, R2 ;  /* 0x000000a00d027225 */ /* 0x000fe200078e0002 */
[----:B------:R-:W-:-:S03]  /*1e80*/  LOP3.LUT R8, R8, 0x1c0, RZ, 0xc0, !PT ;  /* 0x000001c008087812 */ /* 0x000fc600078ec0ff */
[----:B------:R-:W-:Y:S02]  /*1e90*/  IMAD.SHL.U32 R9, R181, 0x8, RZ ;  /* 0x00000008b5097824 */ /* 0x000fe400078e00ff */
[----:B------:R-:W-:Y:S01]  /*1ea0*/  IMAD.IADD R3, R3, 0x1, R12 ;  /* 0x0000000103037824 */ /* 0x000fe200078e020c */
[----:B------:R-:W-:Y:S02]  /*1eb0*/  SHF.R.U32.HI R12, RZ, 0x3, R8 ;  /* 0x00000003ff0c7819 */ /* 0x000fe40000011608 */
[----:B------:R-:W-:Y:S02]  /*1ec0*/  LOP3.LUT R13, R8, 0x8, R9, 0xf8, !PT ;  /* 0x00000008080d7812 */ /* 0x000fe400078ef809 */
[C---:B------:R-:W-:Y:S02]  /*1ed0*/  LOP3.LUT P3, RZ, R0.reuse, 0x4, RZ, 0xc0, !PT ;  /* 0x0000000400ff7812 */ /* 0x040fe4000786c0ff */
[----:B------:R-:W-:Y:S01]  /*1ee0*/  LOP3.LUT P2, RZ, R0, 0x2, RZ, 0xc0, !PT ;  /* 0x0000000200ff7812 */ /* 0x000fe2000784c0ff */
[----:B------:R-:W-:Y:S01]  /*1ef0*/  IMAD R0, R27, R23, RZ ;  /* 0x000000171b007224 */ /* 0x000fe200078e02ff */
[----:B------:R-:W-:Y:S01]  /*1f00*/  LOP3.LUT R42, R13, R12, RZ, 0x3c, !PT ;  /* 0x0000000c0d2a7212 */ /* 0x000fe200078e3cff */
[----:B------:R-:W-:Y:S01]  /*1f10*/  IMAD.WIDE.U32 R8, R23, R26, R2 ;  /* 0x0000001a17087225 */ /* 0x000fe200078e0002 */
[----:B------:R-:W-:-:S03]  /*1f20*/  SHF.R.S32.HI R185, RZ, 0x1f, R33 ;  /* 0x0000001fffb97819 */ /* 0x000fc60000011421 */
[----:B------:R-:W-:Y:S01]  /*1f30*/  IMAD R14, R32, R26, R0 ;  /* 0x0000001a200e7224 */ /* 0x000fe200078e0200 */
[C---:B------:R-:W-:Y:S02]  /*1f40*/  IADD3 R21, R18.reuse, 0x40, RZ ;  /* 0x0000004012157810 */ /* 0x040fe40007ffe0ff */
[----:B------:R-:W-:Y:S02]  /*1f50*/  SHF.R.S32.HI R175, RZ, 0x1f, R22 ;  /* 0x0000001fffaf7819 */ /* 0x000fe40000011416 */
[----:B------:R-:W-:Y:S02]  /*1f60*/  SHF.R.S32.HI R115, RZ, 0x1f, R114 ;  /* 0x0000001fff737819 */ /* 0x000fe40000011472 */
[----:B------:R-:W-:Y:S01]  /*1f70*/  IADD3 R20, R18, 0x80, RZ ;  /* 0x0000008012147810 */ /* 0x000fe20007ffe0ff */
[----:B------:R-:W-:-:S04]  /*1f80*/  IMAD.IADD R9, R9, 0x1, R14 ;  /* 0x0000000109097824 */ /* 0x000fc800078e020e */
[----:B------:R-:W-:-:S04]  /*1f90*/  IMAD.WIDE.U32 R166, R114, R160, R8 ;  /* 0x000000a072a67225 */ /* 0x000fc800078e0008 */
[----:B------:R-:W-:Y:S02]  /*1fa0*/  IMAD.MOV.U32 R43, RZ, RZ, 0x10 ;  /* 0x00000010ff2b7424 */ /* 0x000fe400078e00ff */
[----:B------:R-:W-:Y:S01]  /*1fb0*/  IMAD.MOV.U32 R39, RZ, RZ, 0x20 ;  /* 0x00000020ff277424 */ /* 0x000fe200078e00ff */
[C---:B------:R-:W-:Y:S01]  /*1fc0*/  SHF.L.U64.HI R250, R116.reuse, 0x4, R117 ;  /* 0x0000000474fa7819 */ /* 0x040fe20000010275 */
[----:B------:R-:W-:Y:S01]  /*1fd0*/  IMAD.SHL.U32 R247, R116, 0x10, RZ ;  /* 0x0000001074f77824 */ /* 0x000fe200078e00ff */
[----:B------:R-:W-:Y:S01]  /*1fe0*/  SEL R43, R43, 0xfffffff0, !P2 ;  /* 0xfffffff02b2b7807 */ /* 0x000fe20005000000 */
[----:B------:R-:W-:Y:S01]  /*1ff0*/  IMAD.SHL.U32 R251, R160, 0x10, RZ ;  /* 0x00000010a0fb7824 */ /* 0x000fe200078e00ff */
[----:B------:R-:W-:Y:S01]  /*2000*/  SEL R39, R39, 0xffffffe0, !P3 ;  /* 0xffffffe027277807 */ /* 0x000fe20005800000 */
[----:B------:R-:W-:Y:S02]  /*2010*/  IMAD.SHL.U32 R164, R172, 0x4, RZ ;  /* 0x00000004aca47824 */ /* 0x000fe400078e00ff */
[----:B--2---:R-:W-:-:S04]  /*2020*/  @P0 IMAD.WIDE.U32 R2, R4, R37, RZ ;  /* 0x0000002504020225 */ /* 0x004fc800078e00ff */
[----:B------:R-:W-:Y:S02]  /*2030*/  @P0 IMAD R0, R5, R37, RZ ;  /* 0x0000002505000224 */ /* 0x000fe400078e02ff */
[----:B---3--:R-:W-:-:S04]  /*2040*/  @!P0 IMAD.WIDE.U32 R12, R6, R33, RZ ;  /* 0x00000021060c8225 */ /* 0x008fc800078e00ff */
[----:B------:R-:W-:Y:S02]  /*2050*/  @!P0 IMAD R16, R7, R33, RZ ;  /* 0x0000002107108224 */ /* 0x000fe400078e02ff */
[----:B------:R-:W-:Y:S02]  /*2060*/  @!P0 IMAD.MOV.U32 R2, RZ, RZ, R12 ;  /* 0x000000ffff028224 */ /* 0x000fe400078e000c */
[----:B------:R-:W-:Y:S02]  /*2070*/  @!P0 IMAD R6, R6, R185, R16 ;  /* 0x000000b906068224 */ /* 0x000fe400078e0210 */
[----:B------:R-:W-:Y:S01]  /*2080*/  @P0 IMAD.IADD R0, R3, 0x1, R0 ;  /* 0x0000000103000824 */ /* 0x000fe200078e0200 */
[----:B------:R-:W-:Y:S01]  /*2090*/  IADD3 R2, P1, R18, R2, RZ ;  /* 0x0000000212027210 */ /* 0x000fe20007f3e0ff */
[----:B------:R-:W-:Y:S02]  /*20a0*/  @P0 IMAD.MOV.U32 R148, RZ, RZ, R4 ;  /* 0x000000ffff940224 */ /* 0x000fe400078e0004 */
[----:B------:R-:W-:-:S02]  /*20b0*/  @P0 IMAD.MOV.U32 R149, RZ, RZ, R5 ;  /* 0x000000ffff950224 */ /* 0x000fc400078e0005 */
[----:B------:R-:W-:Y:S02]  /*20c0*/  IMAD.SHL.U32 R7, R15, 0x40, RZ ;  /* 0x000000400f077824 */ /* 0x000fe400078e00ff */
[----:B------:R-:W-:Y:S02]  /*20d0*/  @!P0 IMAD.IADD R0, R13, 0x1, R6 ;  /* 0x000000010d008824 */ /* 0x000fe400078e0206 */
[----:B------:R-:W-:Y:S02]  /*20e0*/  @!P0 IMAD.MOV.U32 R148, RZ, RZ, R4 ;  /* 0x000000ffff948224 */ /* 0x000fe400078e0004 */
[----:B------:R-:W-:Y:S01]  /*20f0*/  @!P0 IMAD.MOV.U32 R149, RZ, RZ, R5 ;  /* 0x000000ffff958224 */ /* 0x000fe200078e0005 */
[----:B------:R-:W-:Y:S01]  /*2100*/  ISETP.GE.AND P0, PT, R21, R152, PT ;  /* 0x000000981500720c */ /* 0x000fe20003f06270 */
[----:B------:R-:W-:Y:S01]  /*2110*/  IMAD.X R3, R19, 0x1, R0, P1 ;  /* 0x0000000113037824 */ /* 0x000fe200008e0600 */
[----:B------:R-:W-:Y:S01]  /*2120*/  LOP3.LUT R42, R42, 0xfffffe00, R7, 0xf8, !PT ;  /* 0xfffffe002a2a7812 */ /* 0x000fe200078ef807 */
[----:B----4-:R-:W-:Y:S01]  /*2130*/  IMAD R7, R11, R22, RZ ;  /* 0x000000160b077224 */ /* 0x010fe200078e02ff */
[----:B------:R-:W-:-:S02]  /*2140*/  SEL R0, RZ, 0xffffffff, P0 ;  /* 0xffffffffff007807 */ /* 0x000fc40000000000 */
[----:B------:R-:W-:Y:S01]  /*2150*/  ISETP.GE.AND P1, PT, R18, R152, PT ;  /* 0x000000981200720c */ /* 0x000fe20003f26270 */
[----:B------:R-:W-:Y:S02]  /*2160*/  IMAD R7, R10, R175, R7 ;  /* 0x000000af0a077224 */ /* 0x000fe400078e0207 */
[----:B------:R-:W-:Y:S01]  /*2170*/  IMAD.WIDE.U32 R2, R22, R10, R2 ;  /* 0x0000000a16027225 */ /* 0x000fe200078e0002 */
[----:B------:R-:W-:-:S03]  /*2180*/  SEL R6, RZ, 0x1, P1 ;  /* 0x00000001ff067807 */ /* 0x000fc60000800000 */
[----:B------:R-:W-:Y:S02]  /*2190*/  IMAD.SHL.U32 R0, R0, 0x2, RZ ;  /* 0x0000000200007824 */ /* 0x000fe400078e00ff */
[----:B------:R-:W-:-:S04]  /*21a0*/  IMAD.WIDE R4, R34, 0x40, R114 ;  /* 0x0000004022047825 */ /* 0x000fc800078e0272 */
[----:B------:R-:W-:Y:S01]  /*21b0*/  IMAD.IADD R3, R3, 0x1, R7 ;  /* 0x0000000103037824 */ /* 0x000fe200078e0207 */
[----:B------:R-:W-:Y:S01]  /*21c0*/  LOP3.LUT R7, R0, 0x2, R6, 0xe2, !PT ;  /* 0x0000000200077812 */ /* 0x000fe200078ee206 */
[----:B------:R-:W-:-:S04]  /*21d0*/  IMAD R0, R5, R148, RZ ;  /* 0x0000009405007224 */ /* 0x000fc800078e02ff */
[----:B------:R-:W-:Y:S01]  /*21e0*/  IMAD R10, R4, R149, R0 ;  /* 0x00000095040a7224 */ /* 0x000fe200078e0200 */
[----:B------:R-:W-:Y:S02]  /*21f0*/  SHF.R.S32.HI R0, RZ, 0x1f, R129 ;  /* 0x0000001fff007819 */ /* 0x000fe40000011481 */
[----:B------:R-:W-:Y:S02]  /*2200*/  IADD3 R22, R18, 0xc0, RZ ;  /* 0x000000c012167810 */ /* 0x000fe40007ffe0ff */
[----:B------:R-:W-:Y:S01]  /*2210*/  LEA.HI R0, R0, R129, RZ, 0x6 ;  /* 0x0000008100007211 */ /* 0x000fe200078f30ff */
[----:B------:R-:W-:Y:S01]  /*2220*/  IMAD.WIDE.U32 R134, R4, R148, R2 ;  /* 0x0000009404867225 */ /* 0x000fe200078e0002 */
[----:B------:R-:W-:Y:S02]  /*2230*/  SHF.L.U64.HI R2, R160, 0x4, R161 ;  /* 0x00000004a0027819 */ /* 0x000fe400000102a1 */
[----:B------:R-:W-:Y:S02]  /*2240*/  ISETP.GE.AND P0, PT, R22, R152, PT ;  /* 0x000000981600720c */ /* 0x000fe40003f06270 */
[----:B------:R-:W-:Y:S01]  /*2250*/  SHF.R.S32.HI R0, RZ, 0x6, R0 ;  /* 0x00000006ff007819 */ /* 0x000fe20000011400 */
[----:B------:R1:W-:Y:S01]  /*2260*/  STL [R1], R2 ;  /* 0x0000000201007387 */ /* 0x0003e20000100800 */
[----:B------:R-:W-:-:S02]  /*2270*/  SEL R5, RZ, 0x8, P0 ;  /* 0x00000008ff057807 */ /* 0x000fc40000000000 */
[----:B------:R-:W-:Y:S01]  /*2280*/  IMNMX R120, RZ, R0, !PT ;  /* 0x00000000ff787217 */ /* 0x000fe20007800200 */
[----:B------:R-:W-:Y:S01]  /*2290*/  @!P4 IMAD.MOV.U32 R35, RZ, RZ, RZ ;  /* 0x000000ffff23c224 */ /* 0x000fe200078e00ff */
[----:B------:R-:W-:Y:S02]  /*22a0*/  ISETP.GE.AND P1, PT, R20, R152, PT ;  /* 0x000000981400720c */ /* 0x000fe40003f26270 */
[----:B------:R-:W-:Y:S01]  /*22b0*/  ISETP.GT.AND P4, PT, R36, R120, PT ;  /* 0x000000782400720c */ /* 0x000fe20003f84270 */
[-C--:B------:R-:W-:Y:S02]  /*22c0*/  IMAD R4, R117, R114.reuse, RZ ;  /* 0x0000007275047224 */ /* 0x080fe400078e02ff */
[----:B------:R-:W-:Y:S01]  /*22d0*/  IMAD R0, R161, R114, RZ ;  /* 0x00000072a1007224 */ /* 0x000fe200078e02ff */
[----:B------:R-:W-:Y:S01]  /*22e0*/  SEL R6, RZ, 0x4, P1 ;  /* 0x00000004ff067807 */ /* 0x000fe20000800000 */
[C---:B------:R-:W-:Y:S02]  /*22f0*/  IMAD R4, R115.reuse, R116, R4 ;  /* 0x0000007473047224 */ /* 0x040fe400078e0204 */
[----:B------:R-:W-:Y:S01]  /*2300*/  IMAD R0, R115, R160, R0 ;  /* 0x000000a073007224 */ /* 0x000fe200078e0200 */
[----:B-1----:R-:W-:-:S05]  /*2310*/  IADD3 R2, P0, R18, R28, RZ ;  /* 0x0000001c12027210 */ /* 0x002fca0007f1e0ff */
[----:B------:R-:W-:-:S04]  /*2320*/  IMAD.X R3, R19, 0x1, R29, P0 ;  /* 0x0000000113037824 */ /* 0x000fc800000e061d */
[----:B------:R-:W-:Y:S01]  /*2330*/  IMAD.WIDE.U32 R170, R114, R116, R2 ;  /* 0x0000007472aa7225 */ /* 0x000fe200078e0002 */
[----:B------:R-:W-:Y:S02]  /*2340*/  LOP3.LUT R244, R5, R7, R6, 0xfe, !PT ;  /* 0x0000000705f47212 */ /* 0x000fe400078efe06 */
[----:B------:R-:W-:Y:S01]  /*2350*/  LEA.HI R5, R30, R183, RZ, 0x5 ;  /* 0x000000b71e057211 */ /* 0x000fe200078f28ff */
[----:B------:R-:W-:Y:S01]  /*2360*/  IMAD.IADD R169, R171, 0x1, R4 ;  /* 0x00000001aba97824 */ /* 0x000fe200078e0204 */
[----:B------:R-:W-:Y:S01]  /*2370*/  LEA R245, P1, R170, R154, 0x1 ;  /* 0x0000009aaaf57211 */ /* 0x000fe200078208ff */
[----:B------:R-:W-:Y:S01]  /*2380*/  IMAD.IADD R165, R167, 0x1, R0 ;  /* 0x00000001a7a57824 */ /* 0x000fe200078e0200 */
[----:B------:R-:W-:Y:S01]  /*2390*/  LEA R243, P0, R166, R156, 0x1 ;  /* 0x0000009ca6f37211 */ /* 0x000fe200078008ff */
[----:B------:R-:W-:Y:S01]  /*23a0*/  IMAD.IADD R153, R135, 0x1, R10 ;  /* 0x0000000187997824 */ /* 0x000fe200078e020a */
[----:B------:R-:W-:Y:S02]  /*23b0*/  SHF.R.S32.HI R182, RZ, 0x5, R5 ;  /* 0x00000005ffb67819 */ /* 0x000fe40000011405 */
[----:B------:R-:W-:-:S02]  /*23c0*/  LEA.HI.X R246, R170, R155, R169, 0x1, P1 ;  /* 0x0000009baaf67211 */ /* 0x000fc400008f0ca9 */
[----:B------:R-:W-:Y:S01]  /*23d0*/  LEA.HI.X R242, R166, R157, R165, 0x1, P0 ;  /* 0x0000009da6f27211 */ /* 0x000fe200000f0ca5 */
[----:B------:R-:W-:Y:S05]  /*23e0*/  @!P4 BRA `(.L_x_4773) ;  /* 0x0000c5d00000c947 */ /* 0x000fea0003800000 */
[----:B------:R-:W2:Y:S04]  /*23f0*/  LD.E.64 R4, [R24.64+0x120] ;  /* 0x0001200618047980 */ /* 0x000ea8000c101b00 */
[----:B------:R-:W3:Y:S04]  /*2400*/  LD.E.64 R6, [R24.64+0x118] ;  /* 0x0001180618067980 */ /* 0x000ee8000c101b00 */
[----:B------:R-:W4:Y:S04]  /*2410*/  LD.E.64 R2, [R24.64+0x130] ;  /* 0x0001300618027980 */ /* 0x000f28000c101b00 */
[----:B------:R-:W5:Y:S04]  /*2420*/  LD.E.64 R62, [R24.64+0x128] ;  /* 0x00012806183e7980 */ /* 0x000f68000c101b00 */
[----:B------:R-:W4:Y:S04]  /*2430*/  LD.E.64 R8, [R24.64+0x140] ;  /* 0x0001400618087980 */ /* 0x000f28000c101b00 */
[----:B------:R-:W4:Y:S04]  /*2440*/  LD.E.64 R12, [R24.64+0x138] ;  /* 0x00013806180c7980 */ /* 0x000f28000c101b00 */
[----:B------:R-:W4:Y:S04]  /*2450*/  LD.E R34, [R24.64+0xd0] ;  /* 0x0000d00618227980 */ /* 0x000f28000c101900 */
[----:B------:R-:W4:Y:S04]  /*2460*/  LD.E.64 R28, [R24.64+0x108] ;  /* 0x00010806181c7980 */ /* 0x000f28000c101b00 */
[----:B------:R-:W4:Y:S04]  /*2470*/  LD.E.64 R30, [R24.64+0x110] ;  /* 0x00011006181e7980 */ /* 0x000f28000c101b00 */
[----:B------:R-:W4:Y:S04]  /*2480*/  LD.E.64 R14, [R24.64+0x150] ;  /* 0x00015006180e7980 */ /* 0x000f28000c101b00 */
[----:B------:R-:W4:Y:S01]  /*2490*/  LD.E.64 R16, [R24.64+0x148] ;  /* 0x0001480618107980 */ /* 0x000f22000c101b00 */
[----:B------:R-:W-:Y:S01]  /*24a0*/  LEA R27, R36, 0xffffffc0, 0x6 ;  /* 0xffffffc0241b7811 */ /* 0x000fe200078e30ff */
[----:B------:R-:W-:Y:S01]  /*24b0*/  IMAD.WIDE.U32 R132, R160, 0x60, RZ ;  /* 0x00000060a0847825 */ /* 0x000fe200078e00ff */
[----:B------:R-:W-:-:S02]  /*24c0*/  IADD3 R69, R114, 0x10, RZ ;  /* 0x0000001072457810 */ /* 0x000fc40007ffe0ff */
[C---:B------:R-:W-:Y:S01]  /*24d0*/  IADD3 R68, R114.reuse, 0x20, RZ ;  /* 0x0000002072447810 */ /* 0x040fe20007ffe0ff */
[----:B------:R-:W-:Y:S01]  /*24e0*/  IMAD.MOV.U32 R48, RZ, RZ, R245 ;  /* 0x000000ffff307224 */ /* 0x000fe200078e00f5 */
[----:B------:R-:W-:Y:S01]  /*24f0*/  IADD3 R70, R114, 0x30, RZ ;  /* 0x0000003072467810 */ /* 0x000fe20007ffe0ff */
[----:B------:R-:W-:Y:S01]  /*2500*/  IMAD.MOV.U32 R49, RZ, RZ, R246 ;  /* 0x000000ffff317224 */ /* 0x000fe200078e00f6 */
[C---:B------:R-:W-:Y:S01]  /*2510*/  SHF.L.U64.HI R110, R116.reuse, 0x5, R117 ;  /* 0x00000005746e7819 */ /* 0x040fe20000010275 */
[----:B------:R-:W-:Y:S01]  /*2520*/  IMAD.MOV.U32 R60, RZ, RZ, R243 ;  /* 0x000000ffff3c7224 */ /* 0x000fe200078e00f3 */
[----:B------:R-:W-:Y:S02]  /*2530*/  SHF.L.U32 R89, R116, 0x5, RZ ;  /* 0x0000000574597819 */ /* 0x000fe400000006ff */
[----:B------:R-:W-:Y:S01]  /*2540*/  MOV R59, R242 ;  /* 0x000000f2003b7202 */ /* 0x000fe20000000f00 */
[----:B--2---:R-:W-:-:S04]  /*2550*/  IMAD R0, R5, R33, RZ ;  /* 0x0000002105007224 */ /* 0x004fc800078e02ff */
[----:B------:R-:W-:Y:S02]  /*2560*/  IMAD R0, R4, R185, R0 ;  /* 0x000000b904007224 */ /* 0x000fe400078e0200 */
[----:B------:R-:W-:-:S04]  /*2570*/  IMAD.WIDE.U32 R4, R33, R4, R18 ;  /* 0x0000000421047225 */ /* 0x000fc800078e0012 */
[----:B---3--:R-:W-:Y:S02]  /*2580*/  IMAD R26, R7, R33, RZ ;  /* 0x00000021071a7224 */ /* 0x008fe400078e02ff */
[----:B------:R-:W-:Y:S01]  /*2590*/  IMAD.IADD R7, R5, 0x1, R0 ;  /* 0x0000000105077824 */ /* 0x000fe200078e0200 */
[----:B-----5:R-:W-:Y:S01]  /*25a0*/  SHF.L.U64.HI R159, R62, 0x4, R63 ;  /* 0x000000043e9f7819 */ /* 0x020fe2000001023f */
[----:B------:R-:W-:Y:S01]  /*25b0*/  IMAD R5, R6, R185, R26 ;  /* 0x000000b906057224 */ /* 0x000fe200078e021a */
[----:B------:R-:W-:Y:S01]  /*25c0*/  SHF.R.S32.HI R26, RZ, 0x1f, R27 ;  /* 0x0000001fff1a7819 */ /* 0x000fe2000001141b */
[----:B------:R-:W-:Y:S01]  /*25d0*/  IMAD.WIDE.U32 R10, R33, R6, R18 ;  /* 0x00000006210a7225 */ /* 0x000fe200078e0012 */
[----:B------:R-:W-:-:S03]  /*25e0*/  SHF.L.U64.HI R163, R62, 0x5, R63 ;  /* 0x000000053ea37819 */ /* 0x000fc6000001023f */
[-C--:B----4-:R-:W-:Y:S02]  /*25f0*/  IMAD R0, R3, R27.reuse, RZ ;  /* 0x0000001b03007224 */ /* 0x090fe400078e02ff */
[----:B------:R-:W-:Y:S02]  /*2600*/  IMAD.MOV.U32 R6, RZ, RZ, R4 ;  /* 0x000000ffff067224 */ /* 0x000fe400078e0004 */
[----:B------:R-:W-:Y:S02]  /*2610*/  IMAD R33, R63, R27, RZ ;  /* 0x0000001b3f217224 */ /* 0x000fe400078e02ff */
[----:B------:R-:W-:Y:S02]  /*2620*/  IMAD.IADD R5, R11, 0x1, R5 ;  /* 0x000000010b057824 */ /* 0x000fe400078e0205 */
[----:B------:R-:W-:Y:S02]  /*2630*/  IMAD R0, R2, R26, R0 ;  /* 0x0000001a02007224 */ /* 0x000fe400078e0200 */
[----:B------:R-:W-:-:S04]  /*2640*/  IMAD.WIDE.U32 R6, R27, R2, R6 ;  /* 0x000000021b067225 */ /* 0x000fc800078e0006 */
[----:B------:R-:W-:Y:S02]  /*2650*/  IMAD.MOV.U32 R4, RZ, RZ, R10 ;  /* 0x000000ffff047224 */ /* 0x000fe400078e000a */
[C---:B------:R-:W-:Y:S02]  /*2660*/  IMAD R10, R62.reuse, R26, R33 ;  /* 0x0000001a3e0a7224 */ /* 0x040fe400078e0221 */
[----:B------:R-:W-:Y:S02]  /*2670*/  IMAD.IADD R7, R7, 0x1, R0 ;  /* 0x0000000107077824 */ /* 0x000fe400078e0200 */
[----:B------:R-:W-:-:S04]  /*2680*/  IMAD.WIDE.U32 R4, R62, R27, R4 ;  /* 0x0000001b3e047225 */ /* 0x000fc800078e0004 */
[-C--:B------:R-:W-:Y:S01]  /*2690*/  IMAD R0, R9, R23.reuse, RZ ;  /* 0x0000001709007224 */ /* 0x080fe200078e02ff */
[----:B------:R-:W-:Y:S01]  /*26a0*/  IADD3 R5, R5, R10, RZ ;  /* 0x0000000a05057210 */ /* 0x000fe20007ffe0ff */
[-C--:B------:R-:W-:Y:S01]  /*26b0*/  IMAD.WIDE.U32 R6, R8, R23.reuse, R6 ;  /* 0x0000001708067225 */ /* 0x080fe200078e0006 */
[----:B------:R-:W-:Y:S02]  /*26c0*/  SHF.R.S32.HI R9, RZ, 0x1f, R129 ;  /* 0x0000001fff097819 */ /* 0x000fe40000011481 */
[----:B------:R-:W-:Y:S01]  /*26d0*/  LEA.HI R10, R34, R34, RZ, 0x1 ;  /* 0x00000022220a7211 */ /* 0x000fe200078f08ff */
[----:B------:R-:W-:Y:S01]  /*26e0*/  IMAD R26, R8, R32, R0 ;  /* 0x00000020081a7224 */ /* 0x000fe200078e0200 */
[----:B------:R-:W-:Y:S01]  /*26f0*/  IADD3 R8, P0, -R129, R114, RZ ;  /* 0x0000007281087210 */ /* 0x000fe20007f1e1ff */
[-C--:B------:R-:W-:Y:S02]  /*2700*/  IMAD R0, R13, R23.reuse, RZ ;  /* 0x000000170d007224 */ /* 0x080fe400078e02ff */
[----:B------:R-:W-:-:S04]  /*2710*/  IMAD.WIDE.U32 R4, R12, R23, R4 ;  /* 0x000000170c047225 */ /* 0x000fc800078e0004 */
[----:B------:R-:W-:Y:S02]  /*2720*/  IMAD R11, R12, R32, R0 ;  /* 0x000000200c0b7224 */ /* 0x000fe400078e0200 */
[----:B------:R-:W-:Y:S02]  /*2730*/  IMAD.X R0, R115, 0x1, ~R9, P0 ;  /* 0x0000000173007824 */ /* 0x000fe400000e0e09 */
[----:B------:R-:W-:Y:S02]  /*2740*/  IMAD.IADD R5, R5, 0x1, R11 ;  /* 0x0000000105057824 */ /* 0x000fe400078e020b */
[C---:B------:R-:W-:Y:S02]  /*2750*/  IMAD R11, R0.reuse, R2, RZ ;  /* 0x00000002000b7224 */ /* 0x040fe400078e02ff */
[----:B------:R-:W-:Y:S01]  /*2760*/  IMAD R9, R0, R62, RZ ;  /* 0x0000003e00097224 */ /* 0x000fe200078e02ff */
[----:B------:R-:W-:Y:S01]  /*2770*/  SHF.R.S32.HI R0, RZ, 0x1, R10 ;  /* 0x00000001ff007819 */ /* 0x000fe2000001140a */
[----:B------:R-:W-:-:S02]  /*2780*/  IMAD.IADD R13, R27, 0x1, R35 ;  /* 0x000000011b0d7824 */ /* 0x000fc400078e0223 */
[----:B------:R-:W-:Y:S02]  /*2790*/  IMAD R50, R63, R8, R9 ;  /* 0x000000083f327224 */ /* 0x000fe400078e0209 */
[----:B------:R-:W-:Y:S02]  /*27a0*/  IMAD.IADD R7, R7, 0x1, R26 ;  /* 0x0000000107077824 */ /* 0x000fe400078e021a */
[----:B------:R-:W-:Y:S02]  /*27b0*/  IMAD R9, R114, R0, R164 ;  /* 0x0000000072097224 */ /* 0x000fe400078e02a4 */
[-C--:B------:R-:W-:Y:S02]  /*27c0*/  IMAD R12, R3, R8.reuse, R11 ;  /* 0x00000008030c7224 */ /* 0x080fe400078e020b */
[----:B------:R-:W-:Y:S02]  /*27d0*/  IMAD R10, R0, R13, RZ ;  /* 0x0000000d000a7224 */ /* 0x000fe400078e02ff */
[----:B------:R-:W-:-:S03]  /*27e0*/  IMAD.WIDE.U32 R6, R2, R8, R6 ;  /* 0x0000000802067225 */ /* 0x000fc600078e0006 */
[----:B------:R-:W-:Y:S01]  /*27f0*/  SHF.R.S32.HI R11, RZ, 0x1f, R10 ;  /* 0x0000001fff0b7819 */ /* 0x000fe2000001140a */
[----:B------:R-:W-:Y:S01]  /*2800*/  IMAD.WIDE.U32 R4, R62, R8, R4 ;  /* 0x000000083e047225 */ /* 0x000fe200078e0004 */
[-C--:B------:R-:W-:Y:S02]  /*2810*/  IADD3 R8, R164, R9.reuse, RZ ;  /* 0x00000009a4087210 */ /* 0x080fe40007ffe0ff */
[----:B------:R-:W-:Y:S01]  /*2820*/  LEA R122, P1, R6, R30, 0x1 ;  /* 0x0000001e067a7211 */ /* 0x000fe200078208ff */
[----:B------:R-:W-:Y:S01]  /*2830*/  IMAD.IADD R12, R7, 0x1, R12 ;  /* 0x00000001070c7824 */ /* 0x000fe200078e020c */
[C---:B------:R-:W-:Y:S01]  /*2840*/  IADD3 R7, P2, R10.reuse, R8, RZ ;  /* 0x000000080a077210 */ /* 0x040fe20007f5e0ff */
[----:B------:R-:W-:Y:S01]  /*2850*/  IMAD.IADD R50, R5, 0x1, R50 ;  /* 0x0000000105327824 */ /* 0x000fe200078e0232 */
[----:B------:R-:W-:Y:S01]  /*2860*/  IADD3 R5, P3, R10, R9, RZ ;  /* 0x000000090a057210 */ /* 0x000fe20007f7e0ff */
[----:B------:R-:W-:Y:S01]  /*2870*/  IMAD.SHL.U32 R61, R0, 0x10, RZ ;  /* 0x00000010003d7824 */ /* 0x000fe200078e00ff */
[C---:B------:R-:W-:Y:S01]  /*2880*/  LEA R51, P0, R4.reuse, R28, 0x1 ;  /* 0x0000001c04337211 */ /* 0x040fe200078008ff */
[----:B------:R-:W-:Y:S01]  /*2890*/  IMAD.SHL.U32 R58, R7, 0x2, RZ ;  /* 0x00000002073a7824 */ /* 0x000fe200078e00ff */
[----:B------:R-:W-:Y:S01]  /*28a0*/  LEA.HI.X.SX32 R9, R9, R11, 0x1, P3 ;  /* 0x0000000b09097211 */ /* 0x000fe200018f0eff */
[----:B------:R-:W-:Y:S01]  /*28b0*/  IMAD.SHL.U32 R26, R5, 0x2, RZ ;  /* 0x00000002051a7824 */ /* 0x000fe200078e00ff */
[----:B------:R-:W-:Y:S01]  /*28c0*/  LEA.HI.X R50, R4, R29, R50, 0x1, P0 ;  /* 0x0000001d04327211 */ /* 0x000fe200000f0c32 */
[----:B------:R-:W-:Y:S01]  /*28d0*/  IMAD.SHL.U32 R158, R62, 0x10, RZ ;  /* 0x000000103e9e7824 */ /* 0x000fe200078e00ff */
[----:B------:R-:W-:Y:S01]  /*28e0*/  LEA.HI.X.SX32 R4, R8, R11, 0x1, P2 ;  /* 0x0000000b08047211 */ /* 0x000fe200010f0eff */
[----:B------:R-:W-:Y:S01]  /*28f0*/  IMAD.SHL.U32 R162, R62, 0x20, RZ ;  /* 0x000000203ea27824 */ /* 0x000fe200078e00ff */
[----:B------:R-:W-:Y:S01]  /*2900*/  LEA.HI.X R121, R6, R31, R12, 0x1, P1 ;  /* 0x0000001f06797211 */ /* 0x000fe200008f0c0c */
[----:B------:R-:W-:Y:S01]  /*2910*/  IMAD R6, R161, 0x60, RZ ;  /* 0x00000060a1067824 */ /* 0x000fe200078e02ff */
[----:B------:R-:W-:Y:S01]  /*2920*/  IADD3 R57, P3, R14, R58, RZ ;  /* 0x0000003a0e397210 */ /* 0x000fe20007f7e0ff */
[----:B------:R-:W-:Y:S01]  /*2930*/  IMAD.WIDE.U32 R130, R2, 0x60, RZ ;  /* 0x0000006002827825 */ /* 0x000fe200078e00ff */
[----:B------:R-:W-:-:S02]  /*2940*/  SHF.L.U64.HI R4, R7, 0x1, R4 ;  /* 0x0000000107047819 */ /* 0x000fc40000010204 */
[----:B------:R-:W-:Y:S01]  /*2950*/  IADD3 R40, P1, R14, R26, RZ ;  /* 0x0000001a0e287210 */ /* 0x000fe20007f3e0ff */
[----:B------:R-:W-:Y:S01]  /*2960*/  IMAD.IADD R144, R133, 0x1, R6 ;  /* 0x0000000185907824 */ /* 0x000fe200078e0206 */
[----:B------:R-:W-:Y:S01]  /*2970*/  IADD3 R58, P2, R16, R58, RZ ;  /* 0x0000003a103a7210 */ /* 0x000fe20007f5e0ff */
[--C-:B------:R-:W-:Y:S01]  /*2980*/  IMAD.X R56, R15, 0x1, R4.reuse, P3 ;  /* 0x000000010f387824 */ /* 0x100fe200018e0604 */
[----:B------:R-:W-:Y:S01]  /*2990*/  SHF.L.U64.HI R5, R5, 0x1, R9 ;  /* 0x0000000105057819 */ /* 0x000fe20000010209 */
[----:B------:R-:W-:Y:S01]  /*29a0*/  IMAD.SHL.U32 R91, R0, 0x20, RZ ;  /* 0x00000020005b7824 */ /* 0x000fe200078e00ff */
[----:B------:R-:W-:Y:S01]  /*29b0*/  IADD3 R26, P0, R16, R26, RZ ;  /* 0x0000001a101a7210 */ /* 0x000fe20007f1e0ff */
[----:B------:R-:W-:Y:S01]  /*29c0*/  IMAD.X R55, R17, 0x1, R4, P2 ;  /* 0x0000000111377824 */ /* 0x000fe200010e0604 */
[----:B------:R-:W-:Y:S01]  /*29d0*/  IADD3.X R41, R15, R5, RZ, P1, !PT ;  /* 0x000000050f297210 */ /* 0x000fe20000ffe4ff */
[----:B------:R-:W-:Y:S01]  /*29e0*/  IMAD.SHL.U32 R4, R160, 0x20, RZ ;  /* 0x00000020a0047824 */ /* 0x000fe200078e00ff */
[----:B------:R-:W-:Y:S01]  /*29f0*/  IADD3 R79, P2, R247, 0x40, RZ ;  /* 0x00000040f74f7810 */ /* 0x000fe20007f5e0ff */
[----:B------:R-:W-:Y:S01]  /*2a00*/  IMAD.X R27, R17, 0x1, R5, P0 ;  /* 0x00000001111b7824 */ /* 0x000fe200000e0605 */
[C---:B------:R-:W-:Y:S01]  /*2a10*/  IADD3 R78, P1, R247.reuse, 0x80, RZ ;  /* 0x00000080f74e7810 */ /* 0x040fe20007f3e0ff */
[----:B------:R-:W-:Y:S01]  /*2a20*/  IMAD.SHL.U32 R145, R4, 0x2, RZ ;  /* 0x0000000204917824 */ /* 0x000fe200078e00ff */
[----:B------:R-:W-:Y:S01]  /*2a30*/  IADD3 R77, P0, R247, 0xc0, RZ ;  /* 0x000000c0f74d7810 */ /* 0x000fe20007f1e0ff */
[--C-:B------:R-:W-:Y:S01]  /*2a40*/  IMAD.X R100, RZ, RZ, R250.reuse, P2 ;  /* 0x000000ffff647224 */ /* 0x100fe200010e06fa */
[-C--:B------:R-:W-:Y:S01]  /*2a50*/  IADD3 R76, P2, R79, R247.reuse, RZ ;  /* 0x000000f74f4c7210 */ /* 0x080fe20007f5e0ff */
[----:B------:R-:W-:Y:S01]  /*2a60*/  IMAD.X R99, RZ, RZ, R250, P1 ;  /* 0x000000ffff637224 */ /* 0x000fe200008e06fa */
[----:B------:R-:W-:Y:S01]  /*2a70*/  IADD3.X R98, RZ, R250, RZ, P0, !PT ;  /* 0x000000faff627210 */ /* 0x000fe200007fe4ff */
[----:B------:R-:W-:Y:S01]  /*2a80*/  IMAD R90, R0, 0x30, RZ ;  /* 0x00000030005a7824 */ /* 0x000fe200078e02ff */
[-C--:B------:R-:W-:Y:S01]  /*2a90*/  IADD3 R75, P1, R78, R247.reuse, RZ ;  /* 0x000000f74e4b7210 */ /* 0x080fe20007f3e0ff */
[----:B------:R-:W-:Y:S01]  /*2aa0*/  IMAD.MOV.U32 R28, RZ, RZ, R36 ;  /* 0x000000ffff1c7224 */ /* 0x000fe200078e0024 */
[----:B------:R-:W-:-:S02]  /*2ab0*/  IADD3 R74, P0, R77, R247, RZ ;  /* 0x000000f74d4a7210 */ /* 0x000fc40007f1e0ff */
[----:B------:R-:W-:Y:S01]  /*2ac0*/  IADD3 R128, R61, 0x40, RZ ;  /* 0x000000403d807810 */ /* 0x000fe20007ffe0ff */
[--C-:B------:R-:W-:Y:S01]  /*2ad0*/  IMAD.X R96, R99, 0x1, R250.reuse, P1 ;  /* 0x0000000163607824 */ /* 0x100fe200008e06fa */
[C---:B------:R-:W-:Y:S01]  /*2ae0*/  IADD3 R127, R61.reuse, 0x80, RZ ;  /* 0x000000803d7f7810 */ /* 0x040fe20007ffe0ff */
[----:B------:R-:W-:Y:S01]  /*2af0*/  IMAD.X R95, R98, 0x1, R250, P0 ;  /* 0x00000001625f7824 */ /* 0x000fe200000e06fa */
[C---:B------:R-:W-:Y:S01]  /*2b00*/  IADD3 R126, R61.reuse, 0xc0, RZ ;  /* 0x000000c03d7e7810 */ /* 0x040fe20007ffe0ff */
[C---:B------:R-:W-:Y:S01]  /*2b10*/  IMAD.IADD R138, R61.reuse, 0x1, R128 ;  /* 0x000000013d8a7824 */ /* 0x040fe200078e0280 */
[----:B------:R-:W-:Y:S01]  /*2b20*/  IADD3.X R97, R100, R250, RZ, P2, !PT ;  /* 0x000000fa64617210 */ /* 0x000fe200017fe4ff */
[C---:B------:R-:W-:Y:S01]  /*2b30*/  IMAD.IADD R137, R61.reuse, 0x1, R127 ;  /* 0x000000013d897824 */ /* 0x040fe200078e027f */
[----:B------:R-:W-:Y:S01]  /*2b40*/  SHF.L.U64.HI R7, R160, 0x5, R161 ;  /* 0x00000005a0077819 */ /* 0x000fe200000102a1 */
[----:B------:R-:W-:Y:S01]  /*2b50*/  IMAD.IADD R136, R61, 0x1, R126 ;  /* 0x000000013d887824 */ /* 0x000fe200078e027e */
[-C--:B------:R-:W-:Y:S01]  /*2b60*/  IADD3 R87, P3, R75, R247.reuse, RZ ;  /* 0x000000f74b577210 */ /* 0x080fe20007f7e0ff */
[C---:B------:R-:W-:Y:S01]  /*2b70*/  IMAD.IADD R118, R61.reuse, 0x1, R137 ;  /* 0x000000013d767824 */ /* 0x040fe200078e0289 */
[-C--:B------:R-:W-:Y:S01]  /*2b80*/  IADD3 R86, P2, R74, R247.reuse, RZ ;  /* 0x000000f74a567210 */ /* 0x080fe20007f5e0ff */
[----:B------:R-:W-:Y:S01]  /*2b90*/  IMAD.IADD R111, R61, 0x1, R136 ;  /* 0x000000013d6f7824 */ /* 0x000fe200078e0288 */
[----:B------:R-:W-:Y:S01]  /*2ba0*/  IADD3 R71, P5, R158, 0x40, RZ ;  /* 0x000000409e477810 */ /* 0x000fe20007fbe0ff */
[--C-:B------:R-:W-:Y:S01]  /*2bb0*/  IMAD.X R108, R96, 0x1, R250.reuse, P3 ;  /* 0x00000001606c7824 */ /* 0x100fe200018e06fa */
[----:B------:R-:W-:Y:S01]  /*2bc0*/  LOP3.LUT R5, R244, 0xffff, RZ, 0xc0, !PT ;  /* 0x0000fffff4057812 */ /* 0x000fe200078ec0ff */
[----:B------:R-:W-:Y:S01]  /*2bd0*/  IMAD.X R107, R95, 0x1, R250, P2 ;  /* 0x000000015f6b7824 */ /* 0x000fe200010e06fa */
[----:B------:R-:W-:Y:S01]  /*2be0*/  IADD3 R88, P4, R76, R247, RZ ;  /* 0x000000f74c587210 */ /* 0x000fe20007f9e0ff */
[----:B------:R-:W-:Y:S01]  /*2bf0*/  IMAD.X R92, RZ, RZ, R159, P5 ;  /* 0x000000ffff5c7224 */ /* 0x000fe200028e069f */
[----:B------:R-:W-:-:S02]  /*2c00*/  IADD3 R72, P1, R158, 0x80, RZ ;  /* 0x000000809e487810 */ /* 0x000fc40007f3e0ff */
[----:B------:R-:W-:Y:S01]  /*2c10*/  IADD3 R73, P0, R158, 0xc0, RZ ;  /* 0x000000c09e497810 */ /* 0x000fe20007f1e0ff */
[----:B------:R-:W-:Y:S01]  /*2c20*/  IMAD.X R109, R97, 0x1, R250, P4 ;  /* 0x00000001616d7824 */ /* 0x000fe200020e06fa */
[----:B------:R-:W-:Y:S01]  /*2c30*/  SHF.L.U64.HI R146, R4, 0x1, R7 ;  /* 0x0000000104927819 */ /* 0x000fe20000010207 */
[----:B------:R-:W-:Y:S01]  /*2c40*/  IMAD.SHL.U32 R4, R2, 0x20, RZ ;  /* 0x0000002002047824 */ /* 0x000fe200078e00ff */
[C---:B------:R-:W-:Y:S01]  /*2c50*/  LOP3.LUT R64, R5.reuse, 0x1, RZ, 0xc0, !PT ;  /* 0x0000000105407812 */ /* 0x040fe200078ec0ff */
[----:B------:R-:W-:Y:S01]  /*2c60*/  IMAD.X R94, RZ, RZ, R159, P0 ;  /* 0x000000ffff5e7224 */ /* 0x000fe200000e069f */
[C---:B------:R-:W-:Y:S01]  /*2c70*/  LOP3.LUT R67, R5.reuse, 0x2, RZ, 0xc0, !PT ;  /* 0x0000000205437812 */ /* 0x040fe200078ec0ff */
[----:B------:R-:W-:Y:S01]  /*2c80*/  IMAD.SHL.U32 R140, R4, 0x2, RZ ;  /* 0x00000002048c7824 */ /* 0x000fe200078e00ff */
[C---:B------:R-:W-:Y:S02]  /*2c90*/  LOP3.LUT R66, R5.reuse, 0x4, RZ, 0xc0, !PT ;  /* 0x0000000405427812 */ /* 0x040fe400078ec0ff */
[----:B------:R-:W-:Y:S01]  /*2ca0*/  LOP3.LUT R65, R5, 0x8, RZ, 0xc0, !PT ;  /* 0x0000000805417812 */ /* 0x000fe200078ec0ff */
[C---:B------:R-:W-:Y:S01]  /*2cb0*/  IMAD.SHL.U32 R5, R2.reuse, 0x10, RZ ;  /* 0x0000001002057824 */ /* 0x040fe200078e00ff */
[----:B------:R-:W-:-:S02]  /*2cc0*/  SHF.L.U64.HI R7, R2, 0x4, R3 ;  /* 0x0000000402077819 */ /* 0x000fc40000010203 */
[----:B------:R-:W-:Y:S01]  /*2cd0*/  SHF.L.U64.HI R6, R2, 0x5, R3 ;  /* 0x0000000502067819 */ /* 0x000fe20000010203 */
[----:B------:R-:W-:Y:S01]  /*2ce0*/  IMAD R3, R3, 0x60, RZ ;  /* 0x0000006003037824 */ /* 0x000fe200078e02ff */
[----:B------:R-:W-:Y:S01]  /*2cf0*/  IADD3.X R93, RZ, R159, RZ, P1, !PT ;  /* 0x0000009fff5d7210 */ /* 0x000fe20000ffe4ff */
[----:B------:R-:W-:Y:S01]  /*2d00*/  IMAD.SHL.U32 R142, R5, 0x2, RZ ;  /* 0x00000002058e7824 */ /* 0x000fe200078e00ff */
[-C--:B------:R-:W-:Y:S02]  /*2d10*/  IADD3 R80, P5, R71, R158.reuse, RZ ;  /* 0x0000009e47507210 */ /* 0x080fe40007fbe0ff */
[----:B------:R-:W-:Y:S02]  /*2d20*/  IADD3 R82, P3, R162, R71, RZ ;  /* 0x00000047a2527210 */ /* 0x000fe40007f7e0ff */
        /* <DEDUP_REMOVED lines=8> */
[----:B------:R-:W-:-:S02]  /*2db0*/  IADD3 R119, R61, R138, RZ ;  /* 0x0000008a3d777210 */ /* 0x000fc40007ffe0ff */
[----:B------:R-:W-:Y:S02]  /*2dc0*/  SHF.L.U64.HI R143, R5, 0x1, R7 ;  /* 0x00000001058f7819 */ /* 0x000fe40000010207 */
[----:B------:R-:W-:Y:S02]  /*2dd0*/  SHF.L.U64.HI R141, R4, 0x1, R6 ;  /* 0x00000001048d7819 */ /* 0x000fe40000010206 */
[----:B------:R-:W-:Y:S02]  /*2de0*/  IADD3 R139, R131, R3, RZ ;  /* 0x00000003838b7210 */ /* 0x000fe40007ffe0ff */
[----:B------:R-:W-:Y:S02]  /*2df0*/  IADD3.X R102, R93, R159, RZ, P4, !PT ;  /* 0x0000009f5d667210 */ /* 0x000fe400027fe4ff */
[----:B------:R-:W-:Y:S02]  /*2e00*/  IADD3.X R106, R94, R163, RZ, P0, !PT ;  /* 0x000000a35e6a7210 */ /* 0x000fe400007fe4ff */
        /* <DEDUP_REMOVED lines=11> */
[----:B------:R-:W-:Y:S02]  /*2ec0*/  SHF.R.S32.HI R123, RZ, 0x1f, R111 ;  /* 0x0000001fff7b7819 */ /* 0x000fe4000001146f */
.L_x_4891:
        /* <DEDUP_REMOVED lines=18> */
[----:B------:R-:W2:Y:S01]  /*2ff0*/  @P0 LD.E.128 R12, [R2.64+0x80] ;  /* 0x00008006020c0980 */ /* 0x000ea2000c101d00 */
[----:B-1----:R-:W-:Y:S01]  /*3000*/  @P0 MOV R4, R60 ;  /* 0x0000003c00040202 */ /* 0x002fe20000000f00 */
[----:B------:R-:W-:Y:S05]  /*3010*/  @P0 IMAD.MOV.U32 R5, RZ, RZ, R59 ;  /* 0x000000ffff050224 */ /* 0x000fea00078e003b */
[----:B--2---:R1:W-:Y:S01]  /*3020*/  @P0 ST.E.128 [R4.64+0x80], R12 ;  /* 0x0000800c04000985 */ /* 0x0043e2000c101d06 */
[----:B------:R-:W-:Y:S03]  /*3030*/  ISETP.NE.AND P0, PT, R65, RZ, PT ;  /* 0x000000ff4100720c */ /* 0x000fe60003f05270 */
[----:B------:R-:W2:Y:S01]  /*3040*/  @P1 LD.E.128 R8, [R2.64+0x100] ;  /* 0x0001000602081980 */ /* 0x000ea2000c101d00 */
[--C-:B-1----:R-:W-:Y:S01]  /*3050*/  @P1 IMAD.MOV.U32 R4, RZ, RZ, R60.reuse ;  /* 0x000000ffff041224 */ /* 0x102fe200078e003c */
[-C--:B------:R-:W-:Y:S05]  /*3060*/  @P1 MOV R5, R59.reuse ;  /* 0x0000003b00051202 */ /* 0x080fea0000000f00 */
[----:B--2---:R1:W-:Y:S04]  /*3070*/  @P1 ST.E.128 [R4.64+0x100], R8 ;  /* 0x0001000804001985 */ /* 0x0043e8000c101d06 */
[----:B-1----:R-:W2:Y:S01]  /*3080*/  @P0 LD.E.128 R8, [R2.64+0x180] ;  /* 0x0001800602080980 */ /* 0x002ea2000c101d00 */
[----:B------:R-:W-:Y:S01]  /*3090*/  @P0 IMAD.MOV.U32 R4, RZ, RZ, R60 ;  /* 0x000000ffff040224 */ /* 0x000fe200078e003c */
[----:B------:R-:W-:Y:S05]  /*30a0*/  @P0 MOV R5, R59 ;  /* 0x0000003b00050202 */ /* 0x000fea0000000f00 */
[----:B--2---:R1:W-:Y:S02]  /*30b0*/  @P0 ST.E.128 [R4.64+0x180], R8 ;  /* 0x0001800804000985 */ /* 0x0043e4000c101d06 */
.L_x_4775:
[----:B------:R-:W-:Y:S05]  /*30c0*/  BSYNC B0 ;  /* 0x0000000000007941 */ /* 0x000fea0003800000 */
.L_x_4774:
[C---:B------:R-:W-:Y:S01]  /*30d0*/  ISETP.GE.AND P0, PT, R69.reuse, R53, PT ;  /* 0x000000354500720c */ /* 0x040fe20003f06270 */
[----:B------:R-:W-:Y:S03]  /*30e0*/  BSSY B0, `(.L_x_4776) ;  /* 0x0000015000007945 */ /* 0x000fe60003800000 */
[----:B------:R-:W-:Y:S11]  /*30f0*/  ISETP.GE.AND P0, PT, R69, R54, !P0 ;  /* 0x000000364500720c */ /* 0x000ff60004706270 */
[----:B------:R-:W-:Y:S02]  /*3100*/  @!UPT UIADD3 URZ, URZ, URZ, URZ ;  /* 0x0000003f3f3ff290 */ /* 0x000fe4000fffe03f */
[----:B------:R-:W-:-:S05]  /*3110*/  @!P0 BRA `(.L_x_4777) ;  /* 0x0000011000008947 */ /* 0x000fca0003800000 */
[----:B------:R-:W2:Y:S01]  /*3120*/  LDL R0, [R1] ;  /* 0x0000000001007983 */ /* 0x000ea20000100800 */
[----:B------:R-:W-:Y:S02]  /*3130*/  ISETP.NE.AND P1, PT, R64, RZ, PT ;  /* 0x000000ff4000720c */ /* 0x000fe40003f25270 */
[----:B------:R-:W-:Y:S02]  /*3140*/  IADD3 R6, P0, R2, R142, RZ ;  /* 0x0000008e02067210 */ /* 0x000fe40007f1e0ff */
[----:B-1----:R-:W-:Y:S03]  /*3150*/  LEA R4, P3, R251, R60, 0x1 ;  /* 0x0000003cfb047211 */ /* 0x002fe600078608ff */
[----:B------:R-:W-:Y:S01]  /*3160*/  IMAD.X R7, R3, 0x1, R143, P0 ;  /* 0x0000000103077824 */ /* 0x000fe200000e068f */
[----:B------:R-:W-:Y:S05]  /*3170*/  ISETP.NE.AND P0, PT, R67, RZ, PT ;  /* 0x000000ff4300720c */ /* 0x000fea0003f05270 */
[----:B------:R-:W3:Y:S01]  /*3180*/  @P1 LD.E.128 R8, [R6.64] ;  /* 0x0000000606081980 */ /* 0x000ee2000c101d00 */
[----:B--2---:R-:W-:Y:S05]  /*3190*/  LEA.HI.X R5, R251, R59, R0, 0x1, P3 ;  /* 0x0000003bfb057211 */ /* 0x004fea00018f0c00 */
[----:B---3--:R1:W-:Y:S01]  /*31a0*/  @P1 ST.E.128 [R4.64], R8 ;  /* 0x0000000804001985 */ /* 0x0083e2000c101d06 */
[----:B------:R-:W-:Y:S03]  /*31b0*/  ISETP.NE.AND P1, PT, R66, RZ, PT ;  /* 0x000000ff4200720c */ /* 0x000fe60003f25270 */
[----:B------:R-:W2:Y:S04]  /*31c0*/  @P0 LD.E.128 R12, [R6.64+0x80] ;  /* 0x00008006060c0980 */ /* 0x000ea8000c101d00 */
[----:B--2---:R-:W-:Y:S01]  /*31d0*/  @P0 ST.E.128 [R4.64+0x80], R12 ;  /* 0x0000800c04000985 */ /* 0x004fe2000c101d06 */
[----:B------:R-:W-:Y:S05]  /*31e0*/  ISETP.NE.AND P0, PT, R65, RZ, PT ;  /* 0x000000ff4100720c */ /* 0x000fea0003f05270 */
[----:B-1----:R-:W2:Y:S04]  /*31f0*/  @P1 LD.E.128 R8, [R6.64+0x100] ;  /* 0x0001000606081980 */ /* 0x002ea8000c101d00 */
[----:B--2---:R1:W-:Y:S04]  /*3200*/  @P1 ST.E.128 [R4.64+0x100], R8 ;  /* 0x0001000804001985 */ /* 0x0043e8000c101d06 */
[----:B-1----:R-:W2:Y:S04]  /*3210*/  @P0 LD.E.128 R8, [R6.64+0x180] ;  /* 0x0001800606080980 */ /* 0x002ea8000c101d00 */
[----:B--2---:R1:W-:Y:S02]  /*3220*/  @P0 ST.E.128 [R4.64+0x180], R8 ;  /* 0x0001800804000985 */ /* 0x0043e4000c101d06 */
.L_x_4777:
[----:B------:R-:W-:Y:S05]  /*3230*/  BSYNC B0 ;  /* 0x0000000000007941 */ /* 0x000fea0003800000 */
.L_x_4776:
        /* <DEDUP_REMOVED lines=21> */
.L_x_4779:
[----:B------:R-:W-:Y:S05]  /*3390*/  BSYNC B0 ;  /* 0x0000000000007941 */ /* 0x000fea0003800000 */
.L_x_4778:
        /* <DEDUP_REMOVED lines=21> */
.L_x_4781:
[----:B------:R-:W-:Y:S05]  /*34f0*/  BSYNC B0 ;  /* 0x0000000000007941 */ /* 0x000fea0003800000 */
.L_x_4780:
        /* <DEDUP_REMOVED lines=22> */
[----:B-1----:R1:W2:Y:S10]  /*3660*/  LD.E.128 R8, [R2.64] ;  /* 0x0000000602087980 */ /* 0x0022b4000c101d00 */
[----:B------:R-:W3:Y:S06]  /*3670*/  @!P0 LD.E.64 R30, [R40.64] ;  /* 0x00000006281e8980 */ /* 0x000eec000c101b00 */
[----:B-1----:R-:W4:Y:S01]  /*3680*/  @!P0 LD.E.64 R2, [R26.64] ;  /* 0x000000061a028980 */ /* 0x002f22000c101b00 */
[--C-:B---3--:R-:W-:Y:S01]  /*3690*/  @!P0 HADD2.F32 R16, -RZ, R30.reuse.H0_H0 ;  /* 0x2000001eff108230 */ /* 0x108fe20000004100 */
[----:B--2---:R-:W-:Y:S01]  /*36a0*/  @!P0 MOV R4, R8 ;  /* 0x0000000800048202 */ /* 0x004fe20000000f00 */
[----:B------:R-:W-:Y:S01]  /*36b0*/  @!P0 HADD2.F32 R17, -RZ, R30.H1_H1 ;  /* 0x3000001eff118230 */ /* 0x000fe20000004100 */
[----:B------:R-:W-:Y:S01]  /*36c0*/  @!P0 MOV R7, R10 ;  /* 0x0000000a00078202 */ /* 0x000fe20000000f00 */
[--C-:B------:R-:W-:Y:S01]  /*36d0*/  @!P0 HADD2.F32 R30, -RZ, R31.reuse.H0_H0 ;  /* 0x2000001fff1e8230 */ /* 0x100fe20000004100 */
[----:B------:R-:W-:Y:S01]  /*36e0*/  @!P0 MOV R6, R11 ;  /* 0x0000000b00068202 */ /* 0x000fe20000000f00 */
[----:B------:R-:W-:Y:S02]  /*36f0*/  @!P0 HADD2.F32 R0, -RZ, R4.H1_H1 ;  /* 0x30000004ff008230 */ /* 0x000fe40000004100 */
[----:B------:R-:W-:Y:S02]  /*3700*/  @!P0 HADD2.F32 R31, -RZ, R31.H1_H1 ;  /* 0x3000001fff1f8230 */ /* 0x000fe40000004100 */
[--C-:B----4-:R-:W-:Y:S02]  /*3710*/  @!P0 HADD2.F32 R5, -RZ, R2.reuse.H0_H0 ;  /* 0x20000002ff058230 */ /* 0x110fe40000004100 */
[----:B------:R-:W-:Y:S01]  /*3720*/  @!P0 HADD2.F32 R12, -RZ, R2.H1_H1 ;  /* 0x30000002ff0c8230 */ /* 0x000fe20000004100 */
[----:B------:R-:W-:Y:S01]  /*3730*/  @!P0 MOV R2, R9 ;  /* 0x0000000900028202 */ /* 0x000fe20000000f00 */
[--C-:B------:R-:W-:Y:S02]  /*3740*/  @!P0 HADD2.F32 R13, -RZ, R3.reuse.H1_H1 ;  /* 0x30000003ff0d8230 */ /* 0x100fe40000004100 */
[----:B------:R-:W-:Y:S02]  /*3750*/  @!P0 HADD2.F32 R15, -RZ, R3.H0_H0 ;  /* 0x20000003ff0f8230 */ /* 0x000fe40000004100 */
[----:B------:R-:W-:Y:S01]  /*3760*/  @!P0 HADD2.F32 R3, -RZ, R4.H0_H0 ;  /* 0x20000004ff038230 */ /* 0x000fe20000004100 */
[C---:B------:R-:W-:Y:S02]  /*3770*/  @!P0 FMUL.FTZ R4, R0.reuse, R16 ;  /* 0x0000001000048220 */ /* 0x040fe40000410000 */
[-C--:B------:R-:W-:Y:S02]  /*3780*/  @!P0 FMUL.FTZ R0, R0, R5.reuse ;  /* 0x0000000500008220 */ /* 0x080fe40000410000 */
[----:B------:R-:W-:Y:S01]  /*3790*/  @!P0 FFMA.FTZ R33, R3, R5, -R4 ;  /* 0x0000000503218223 */ /* 0x000fe20000010804 */
[--C-:B------:R-:W-:Y:S01]  /*37a0*/  @!P0 HADD2.F32 R5, -RZ, R2.reuse.H1_H1 ;  /* 0x30000002ff058230 */ /* 0x100fe20000004100 */
[----:B------:R-:W-:Y:S01]  /*37b0*/  @!P0 FFMA.FTZ R0, R16, R3, R0 ;  /* 0x0000000310008223 */ /* 0x000fe20000010000 */
[----:B------:R-:W-:Y:S02]  /*37c0*/  @!P0 HADD2.F32 R16, -RZ, R2.H0_H0 ;  /* 0x20000002ff108230 */ /* 0x000fe40000004100 */
[--C-:B------:R-:W-:Y:S01]  /*37d0*/  @!P0 HADD2.F32 R3, -RZ, R7.reuse.H1_H1 ;  /* 0x30000007ff038230 */ /* 0x100fe20000004100 */
[C---:B------:R-:W-:Y:S01]  /*37e0*/  @!P0 FMUL.FTZ R32, R5.reuse, R17 ;  /* 0x0000001105208220 */ /* 0x040fe20000410000 */
[--C-:B------:R-:W-:Y:S01]  /*37f0*/  @!P0 HADD2.F32 R4, -RZ, R6.reuse.H1_H1 ;  /* 0x30000006ff048230 */ /* 0x100fe20000004100 */
[-C--:B------:R-:W-:Y:S01]  /*3800*/  @!P0 FMUL.FTZ R2, R5, R12.reuse ;  /* 0x0000000c05028220 */ /* 0x080fe20000410000 */
[----:B------:R-:W-:Y:S01]  /*3810*/  @!P0 F2FP.PACK_AB R0, R0, R33 ;  /* 0x000000210000823e */ /* 0x000fe200000000ff */
[----:B------:R-:W-:Y:S01]  /*3820*/  @!P0 FFMA.FTZ R32, R16, R12, -R32 ;  /* 0x0000000c10208223 */ /* 0x000fe20000010820 */
[----:B------:R-:W-:Y:S01]  /*3830*/  @!P0 HADD2.F32 R5, -RZ, R7.H0_H0 ;  /* 0x20000007ff058230 */ /* 0x000fe20000004100 */
[C---:B------:R-:W-:Y:S01]  /*3840*/  @!P0 FMUL.FTZ R12, R3.reuse, R30 ;  /* 0x0000001e030c8220 */ /* 0x040fe20000410000 */
[----:B------:R-:W-:Y:S01]  /*3850*/  @!P0 MOV R8, R0 ;  /* 0x0000000000088202 */ /* 0x000fe20000000f00 */
[----:B------:R-:W-:Y:S01]  /*3860*/  @!P0 FMUL.FTZ R3, R3, R15 ;  /* 0x0000000f03038220 */ /* 0x000fe20000410000 */
[----:B------:R-:W-:Y:S01]  /*3870*/  @!P0 HADD2.F32 R6, -RZ, R6.H0_H0 ;  /* 0x20000006ff068230 */ /* 0x000fe20000004100 */
[C---:B------:R-:W-:Y:S02]  /*3880*/  @!P0 FMUL.FTZ R7, R4.reuse, R31 ;  /* 0x0000001f04078220 */ /* 0x040fe40000410000 */
[----:B------:R-:W-:Y:S02]  /*3890*/  @!P0 FMUL.FTZ R4, R4, R13 ;  /* 0x0000000d04048220 */ /* 0x000fe40000410000 */
[----:B------:R-:W-:Y:S02]  /*38a0*/  @!P0 FFMA.FTZ R2, R17, R16, R2 ;  /* 0x0000001011028223 */ /* 0x000fe40000010002 */
[----:B------:R-:W-:Y:S02]  /*38b0*/  @!P0 FFMA.FTZ R3, R30, R5, R3 ;  /* 0x000000051e038223 */ /* 0x000fe40000010003 */
[----:B------:R-:W-:Y:S01]  /*38c0*/  @!P0 FFMA.FTZ R7, R6, R13, -R7 ;  /* 0x0000000d06078223 */ /* 0x000fe20000010807 */
[----:B------:R-:W-:Y:S01]  /*38d0*/  @!P0 F2FP.PACK_AB R2, R2, R32 ;  /* 0x000000200202823e */ /* 0x000fe200000000ff */
[----:B------:R-:W-:Y:S01]  /*38e0*/  @!P0 FFMA.FTZ R4, R31, R6, R4 ;  /* 0x000000061f048223 */ /* 0x000fe20000010004 */
[----:B------:R-:W-:Y:S01]  /*38f0*/  MOV R6, R48 ;  /* 0x0000003000067202 */ /* 0x000fe20000000f00 */
[----:B------:R-:W-:Y:S01]  /*3900*/  @!P0 FFMA.FTZ R12, R5, R15, -R12 ;  /* 0x0000000f050c8223 */ /* 0x000fe2000001080c */
[----:B------:R-:W-:Y:S02]  /*3910*/  @!P0 MOV R9, R2 ;  /* 0x0000000200098202 */ /* 0x000fe40000000f00 */
[----:B------:R-:W-:Y:S02]  /*3920*/  @!P0 F2FP.PACK_AB R4, R4, R7 ;  /* 0x000000070404823e */ /* 0x000fe400000000ff */
[----:B------:R-:W-:Y:S02]  /*3930*/  @!P0 F2FP.PACK_AB R3, R3, R12 ;  /* 0x0000000c0303823e */ /* 0x000fe400000000ff */
[----:B------:R-:W-:Y:S02]  /*3940*/  MOV R7, R49 ;  /* 0x0000003100077202 */ /* 0x000fe40000000f00 */
[----:B------:R-:W-:Y:S02]  /*3950*/  @!P0 MOV R10, R3 ;  /* 0x00000003000a8202 */ /* 0x000fe40000000f00 */
[----:B------:R-:W-:Y:S05]  /*3960*/  @!P0 MOV R11, R4 ;  /* 0x00000004000b8202 */ /* 0x000fea0000000f00 */
[----:B------:R1:W-:Y:S02]  /*3970*/  ST.E.128 [R6.64], R8 ;  /* 0x0000000806007985 */ /* 0x0003e4000c101d06 */
.L_x_4788:
[----:B------:R-:W-:Y:S05]  /*3980*/  BSYNC B0 ;  /* 0x0000000000007941 */ /* 0x000fea0003800000 */
.L_x_4787:
        /* <DEDUP_REMOVED lines=9> */
[----:B-1----:R-:W4:Y:S01]  /*3a20*/  @!P0 LD.E.64 R2, [R26.64+0x40] ;  /* 0x000040061a028980 */ /* 0x002f22000c101b00 */
        /* <DEDUP_REMOVED lines=46> */
[----:B------:R1:W-:Y:S02]  /*3d10*/  ST.E.128 [R6.64+0x80], R8 ;  /* 0x0000800806007985 */ /* 0x0003e4000c101d06 */
.L_x_4790:
[----:B------:R-:W-:Y:S05]  /*3d20*/  BSYNC B0 ;  /* 0x0000000000007941 */ /* 0x000fea0003800000 */
.L_x_4789:
        /* <DEDUP_REMOVED lines=57> */
.L_x_4792:
[----:B------:R-:W-:Y:S05]  /*40c0*/  BSYNC B0 ;  /* 0x0000000000007941 */ /* 0x000fea0003800000 */
.L_x_4791:
        /* <DEDUP_REMOVED lines=56> */
.L_x_4786:
[----:B------:R-:W-:Y:S05]  /*4450*/  BSYNC B1 ;  /* 0x0000000000017941 */ /* 0x000fea0003800000 */
.L_x_4785:
        /* <DEDUP_REMOVED lines=14> */
[----:B-1----:R-:W-:Y:S02]  /*4540*/  LEA R8, P1, R158, R51, 0x1 ;  /* 0x000000339e087211 */ /* 0x002fe400078208ff */
        /* <DEDUP_REMOVED lines=9> */
[----:B------:R-:W-:Y:S01]  /*45e0*/  @!P0 HADD2.F32 R32, -RZ, R33.H0_H0 ;  /* 0x20000021ff208230 */ /* 0x000fe20000004100 */
[----:B------:R-:W-:Y:S01]  /*45f0*/  @!P0 MOV R6, R11 ;  /* 0x0000000b00068202 */ /* 0x000fe20000000f00 */
[----:B------:R-:W-:Y:S02]  /*4600*/  @!P0 HADD2.F32 R0, -RZ, R4.H1_H1 ;  /* 0x30000004ff008230 */ /* 0x000fe40000004100 */
[--C-:B----4-:R-:W-:Y:S02]  /*4610*/  @!P0 HADD2.F32 R5, -RZ, R2.reuse.H0_H0 ;  /* 0x20000002ff058230 */ /* 0x110fe40000004100 */
[----:B------:R-:W-:Y:S01]  /*4620*/  @!P0 HADD2.F32 R15, -RZ, R2.H1_H1 ;  /* 0x30000002ff0f8230 */ /* 0x000fe20000004100 */
[----:B------:R-:W-:Y:S01]  /*4630*/  @!P0 MOV R2, R9 ;  /* 0x0000000900028202 */ /* 0x000fe20000000f00 */
[--C-:B------:R-:W-:Y:S02]  /*4640*/  @!P0 HADD2.F32 R16, -RZ, R3.reuse.H1_H1 ;  /* 0x30000003ff108230 */ /* 0x100fe40000004100 */
[----:B------:R-:W-:Y:S02]  /*4650*/  @!P0 HADD2.F32 R17, -RZ, R3.H0_H0 ;  /* 0x20000003ff118230 */ /* 0x000fe40000004100 */
[----:B------:R-:W-:Y:S01]  /*4660*/  @!P0 HADD2.F32 R3, -RZ, R4.H0_H0 ;  /* 0x20000004ff038230 */ /* 0x000fe20000004100 */
[C---:B------:R-:W-:Y:S01]  /*4670*/  @!P0 FMUL.FTZ R4, R0.reuse, R30 ;  /* 0x0000001e00048220 */ /* 0x040fe20000410000 */
[----:B------:R-:W-:Y:S01]  /*4680*/  @!P0 HADD2.F32 R33, -RZ, R33.H1_H1 ;  /* 0x30000021ff218230 */ /* 0x000fe20000004100 */
[-C--:B------:R-:W-:Y:S02]  /*4690*/  @!P0 FMUL.FTZ R0, R0, R5.reuse ;  /* 0x0000000500008220 */ /* 0x080fe40000410000 */
[----:B------:R-:W-:Y:S01]  /*46a0*/  @!P0 FFMA.FTZ R37, R3, R5, -R4 ;  /* 0x0000000503258223 */ /* 0x000fe20000010804 */
[--C-:B------:R-:W-:Y:S01]  /*46b0*/  @!P0 HADD2.F32 R5, -RZ, R2.reuse.H1_H1 ;  /* 0x30000002ff058230 */ /* 0x100fe20000004100 */
[----:B------:R-:W-:Y:S01]  /*46c0*/  @!P0 FFMA.FTZ R0, R30, R3, R0 ;  /* 0x000000031e008223 */ /* 0x000fe20000010000 */
[--C-:B------:R-:W-:Y:S02]  /*46d0*/  @!P0 HADD2.F32 R3, -RZ, R7.reuse.H1_H1 ;  /* 0x30000007ff038230 */ /* 0x100fe40000004100 */
[----:B------:R-:W-:Y:S01]  /*46e0*/  @!P0 HADD2.F32 R30, -RZ, R2.H0_H0 ;  /* 0x20000002ff1e8230 */ /* 0x000fe20000004100 */
[C---:B------:R-:W-:Y:S01]  /*46f0*/  @!P0 FMUL.FTZ R36, R5.reuse, R31 ;  /* 0x0000001f05248220 */ /* 0x040fe20000410000 */
[--C-:B------:R-:W-:Y:S01]  /*4700*/  @!P0 HADD2.F32 R4, -RZ, R6.reuse.H1_H1 ;  /* 0x30000006ff048230 */ /* 0x100fe20000004100 */
[----:B------:R-:W-:Y:S01]  /*4710*/  @!P0 FMUL.FTZ R2, R5, R15 ;  /* 0x0000000f05028220 */ /* 0x000fe20000410000 */
        /* <DEDUP_REMOVED lines=14> */
[----:B------:R-:W-:Y:S01]  /*4800*/  LEA R6, P1, R247, R48, 0x1 ;  /* 0x00000030f7067211 */ /* 0x000fe200078208ff */
[----:B------:R-:W-:Y:S01]  /*4810*/  @!P0 FFMA.FTZ R15, R5, R17, -R15 ;  /* 0x00000011050f8223 */ /* 0x000fe2000001080f */
[----:B------:R-:W-:Y:S02]  /*4820*/  @!P0 MOV R9, R2 ;  /* 0x0000000200098202 */ /* 0x000fe40000000f00 */
[----:B------:R-:W-:Y:S02]  /*4830*/  @!P0 F2FP.PACK_AB R4, R4, R16 ;  /* 0x000000100404823e */ /* 0x000fe400000000ff */
[----:B------:R-:W-:Y:S02]  /*4840*/  @!P0 F2FP.PACK_AB R3, R3, R15 ;  /* 0x0000000f0303823e */ /* 0x000fe400000000ff */
[----:B------:R-:W-:Y:S02]  /*4850*/  LEA.HI.X R7, R247, R49, R250, 0x1, P1 ;  /* 0x00000031f7077211 */ /* 0x000fe400008f0cfa */
[----:B------:R-:W-:Y:S02]  /*4860*/  @!P0 MOV R10, R3 ;  /* 0x00000003000a8202 */ /* 0x000fe40000000f00 */
[----:B------:R-:W-:Y:S05]  /*4870*/  @!P0 MOV R11, R4 ;  /* 0x00000004000b8202 */ /* 0x000fea0000000f00 */
[----:B------:R1:W-:Y:S02]  /*4880*/  ST.E.128 [R6.64], R8 ;  /* 0x0000000806007985 */ /* 0x0003e4000c101d06 */
.L_x_4796:
[----:B------:R-:W-:Y:S05]  /*4890*/  BSYNC B0 ;  /* 0x0000000000007941 */ /* 0x000fea0003800000 */
.L_x_4795:
        /* <DEDUP_REMOVED lines=57> */
.L_x_4798:
[----:B------:R-:W-:Y:S05]  /*4c30*/  BSYNC B0 ;  /* 0x0000000000007941 */ /* 0x000fea0003800000 */
.L_x_4797:
        /* <DEDUP_REMOVED lines=57> */
.L_x_4800:
[----:B------:R-:W-:Y:S05]  /*4fd0*/  BSYNC B0 ;  /* 0x0000000000007941 */ /* 0x000fea0003800000 */
.L_x_4799:
        /* <DEDUP_REMOVED lines=56> */
.L_x_4794:
[----:B------:R-:W-:Y:S05]  /*5360*/  BSYNC B1 ;  /* 0x0000000000017941 */ /* 0x000fea0003800000 */
.L_x_4793:
        /* <DEDUP_REMOVED lines=67> */
.L_x_4804:
[----:B------:R-:W-:Y:S05]  /*57a0*/  BSYNC B0 ;  /* 0x0000000000007941 */ /* 0x000fea0003800000 */
.L_x_4803:
        /* <DEDUP_REMOVED lines=57> */
.L_x_4806:
[----:B------:R-:W-:Y:S05]  /*5b40*/  BSYNC B0 ;  /* 0x0000000000007941 */ /* 0x000fea0003800000 */
.L_x_4805:
        /* <DEDUP_REMOVED lines=57> */
.L_x_4808:
[----:B------:R-:W-:Y:S05]  /*5ee0*/  BSYNC B0 ;  /* 0x0000000000007941 */ /* 0x000fea0003800000 */
.L_x_4807:
        /* <DEDUP_REMOVED lines=56> */
.L_x_4802:
[----:B------:R-:W-:Y:S05]  /*6270*/  BSYNC B1 ;  /* 0x0000000000017941 */ /* 0x000fea0003800000 */
.L_x_4801:
        /* <DEDUP_REMOVED lines=15> */
[----:B-1----:R-:W-:Y:S02]  /*6370*/  MOV R8, R51 ;  /* 0x0000003300087202 */ /* 0x002fe40000000f00 */
[----:B------:R-:W-:Y:S02]  /*6380*/  MOV R9, R50 ;  /* 0x0000003200097202 */ /* 0x000fe40000000f00 */
[----:B------:R-:W-:Y:S03]  /*6390*/  ISETP.GE.AND P0, PT, R18, R14, PT ;  /* 0x0000000e1200720c */ /* 0x000fe60003f06270 */
[----:B------:R-:W-:Y:S05]  /*63a0*/  IMAD.WIDE.U32 R8, R62, 0x60, R8 ;  /* 0x000000603e087825 */ /* 0x000fea00078e0008 */
[----:B------:R-:W-:Y:S05]  /*63b0*/  IADD3 R9, R9, R0, RZ ;  /* 0x0000000009097210 */ /* 0x000fea0007ffe0ff */
[----:B------:R-:W2:Y:S06]  /*63c0*/  @!P0 LD.E.64 R32, [R34.64] ;  /* 0x0000000622208980 */ /* 0x000eac000c101b00 */
[----:B------:R-:W3:Y:S08]  /*63d0*/  LD.E.128 R8, [R8.64] ;  /* 0x0000000608087980 */ /* 0x000ef0000c101d00 */
[----:B------:R-:W4:Y:S02]  /*63e0*/  @!P0 LD.E.64 R2, [R12.64] ;  /* 0x000000060c028980 */ /* 0x000f24000c101b00 */
[----:B----4-:R-:W-:Y:S01]  /*63f0*/  @!P0 HADD2.F32 R5, -RZ, R2.H0_H0 ;  /* 0x20000002ff058230 */ /* 0x010fe20000004100 */
[----:B---3--:R-:W-:Y:S01]  /*6400*/  @!P0 MOV R4, R8 ;  /* 0x0000000800048202 */ /* 0x008fe20000000f00 */
[----:B--2---:R-:W-:Y:S01]  /*6410*/  @!P0 HADD2.F32 R30, -RZ, R32.H0_H0 ;  /* 0x20000020ff1e8230 */ /* 0x004fe20000004100 */
[----:B------:R-:W-:Y:S01]  /*6420*/  @!P0 MOV R7, R10 ;  /* 0x0000000a00078202 */ /* 0x000fe20000000f00 */
[----:B------:R-:W-:Y:S01]  /*6430*/  @!P0 HADD2.F32 R15, -RZ, R2.H1_H1 ;  /* 0x30000002ff0f8230 */ /* 0x000fe20000004100 */
[----:B------:R-:W-:Y:S01]  /*6440*/  @!P0 MOV R2, R9 ;  /* 0x0000000900028202 */ /* 0x000fe20000000f00 */
[--C-:B------:R-:W-:Y:S01]  /*6450*/  @!P0 HADD2.F32 R0, -RZ, R4.reuse.H1_H1 ;  /* 0x30000004ff008230 */ /* 0x100fe20000004100 */
[----:B------:R-:W-:Y:S01]  /*6460*/  @!P0 MOV R6, R11 ;  /* 0x0000000b00068202 */ /* 0x000fe20000000f00 */
[--C-:B------:R-:W-:Y:S02]  /*6470*/  @!P0 HADD2.F32 R17, -RZ, R3.reuse.H0_H0 ;  /* 0x20000003ff118230 */ /* 0x100fe40000004100 */
[----:B------:R-:W-:Y:S02]  /*6480*/  @!P0 HADD2.F32 R16, -RZ, R3.H1_H1 ;  /* 0x30000003ff108230 */ /* 0x000fe40000004100 */
[----:B------:R-:W-:Y:S01]  /*6490*/  @!P0 HADD2.F32 R3, -RZ, R4.H0_H0 ;  /* 0x20000004ff038230 */ /* 0x000fe20000004100 */
[C---:B------:R-:W-:Y:S01]  /*64a0*/  @!P0 FMUL.FTZ R4, R0.reuse, R30 ;  /* 0x0000001e00048220 */ /* 0x040fe20000410000 */
[----:B------:R-:W-:Y:S01]  /*64b0*/  @!P0 HADD2.F32 R31, -RZ, R32.H1_H1 ;  /* 0x30000020ff1f8230 */ /* 0x000fe20000004100 */
[-C--:B------:R-:W-:Y:S01]  /*64c0*/  @!P0 FMUL.FTZ R0, R0, R5.reuse ;  /* 0x0000000500008220 */ /* 0x080fe20000410000 */
[----:B------:R-:W-:Y:S01]  /*64d0*/  @!P0 HADD2.F32 R32, -RZ, R33.H0_H0 ;  /* 0x20000021ff208230 */ /* 0x000fe20000004100 */
[----:B------:R-:W-:Y:S01]  /*64e0*/  @!P0 FFMA.FTZ R37, R3, R5, -R4 ;  /* 0x0000000503258223 */ /* 0x000fe20000010804 */
[--C-:B------:R-:W-:Y:S01]  /*64f0*/  @!P0 HADD2.F32 R5, -RZ, R2.reuse.H1_H1 ;  /* 0x30000002ff058230 */ /* 0x100fe20000004100 */
[----:B------:R-:W-:Y:S01]  /*6500*/  @!P0 FFMA.FTZ R0, R30, R3, R0 ;  /* 0x000000031e008223 */ /* 0x000fe20000010000 */
[----:B------:R-:W-:Y:S02]  /*6510*/  @!P0 HADD2.F32 R30, -RZ, R2.H0_H0 ;  /* 0x20000002ff1e8230 */ /* 0x000fe40000004100 */
[----:B------:R-:W-:Y:S01]  /*6520*/  @!P0 HADD2.F32 R3, -RZ, R7.H1_H1 ;  /* 0x30000007ff038230 */ /* 0x000fe20000004100 */
[C---:B------:R-:W-:Y:S01]  /*6530*/  @!P0 FMUL.FTZ R36, R5.reuse, R31 ;  /* 0x0000001f05248220 */ /* 0x040fe20000410000 */
[----:B------:R-:W-:Y:S01]  /*6540*/  @!P0 HADD2.F32 R33, -RZ, R33.H1_H1 ;  /* 0x30000021ff218230 */ /* 0x000fe20000004100 */
[-C--:B------:R-:W-:Y:S01]  /*6550*/  @!P0 FMUL.FTZ R2, R5, R15.reuse ;  /* 0x0000000f05028220 */ /* 0x080fe20000410000 */
[--C-:B------:R-:W-:Y:S01]  /*6560*/  @!P0 HADD2.F32 R4, -RZ, R6.reuse.H1_H1 ;  /* 0x30000006ff048230 */ /* 0x100fe20000004100 */
[----:B------:R-:W-:Y:S01]  /*6570*/  @!P0 FFMA.FTZ R36, R30, R15, -R36 ;  /* 0x0000000f1e248223 */ /* 0x000fe20000010824 */
[----:B------:R-:W-:Y:S01]  /*6580*/  @!P0 HADD2.F32 R5, -RZ, R7.H0_H0 ;  /* 0x20000007ff058230 */ /* 0x000fe20000004100 */
[C---:B------:R-:W-:Y:S01]  /*6590*/  @!P0 FMUL.FTZ R15, R3.reuse, R32 ;  /* 0x00000020030f8220 */ /* 0x040fe20000410000 */
[----:B------:R-:W-:Y:S01]  /*65a0*/  @!P0 HADD2.F32 R6, -RZ, R6.H0_H0 ;  /* 0x20000006ff068230 */ /* 0x000fe20000004100 */
[----:B------:R-:W-:Y:S02]  /*65b0*/  @!P0 FMUL.FTZ R3, R3, R17 ;  /* 0x0000001103038220 */ /* 0x000fe40000410000 */
[C---:B------:R-:W-:Y:S02]  /*65c0*/  @!P0 FMUL.FTZ R7, R4.reuse, R33 ;  /* 0x0000002104078220 */ /* 0x040fe40000410000 */
[----:B------:R-:W-:Y:S02]  /*65d0*/  @!P0 FMUL.FTZ R4, R4, R16 ;  /* 0x0000001004048220 */ /* 0x000fe40000410000 */
[----:B------:R-:W-:Y:S02]  /*65e0*/  @!P0 FFMA.FTZ R2, R31, R30, R2 ;  /* 0x0000001e1f028223 */ /* 0x000fe40000010002 */
[----:B------:R-:W-:Y:S02]  /*65f0*/  @!P0 FFMA.FTZ R3, R32, R5, R3 ;  /* 0x0000000520038223 */ /* 0x000fe40000010003 */
[----:B------:R-:W-:Y:S01]  /*6600*/  @!P0 FFMA.FTZ R15, R5, R17, -R15 ;  /* 0x00000011050f8223 */ /* 0x000fe2000001080f */
[----:B------:R-:W-:Y:S01]  /*6610*/  MOV R17, R49 ;  /* 0x0000003100117202 */ /* 0x000fe20000000f00 */
[----:B------:R-:W-:Y:S01]  /*6620*/  @!P0 FFMA.FTZ R7, R6, R16, -R7 ;  /* 0x0000001006078223 */ /* 0x000fe20000010807 */
[----:B------:R-:W-:Y:S01]  /*6630*/  MOV R16, R48 ;  /* 0x0000003000107202 */ /* 0x000fe20000000f00 */
[----:B------:R-:W-:Y:S01]  /*6640*/  @!P0 FFMA.FTZ R4, R33, R6, R4 ;  /* 0x0000000621048223 */ /* 0x000fe20000010004 */
[----:B------:R-:W-:Y:S01]  /*6650*/  @!P0 F2FP.PACK_AB R6, R0, R37 ;  /* 0x000000250006823e */ /* 0x000fe200000000ff */
[----:B------:R-:W-:Y:S01]  /*6660*/  IMAD R30, R117, 0x60, RZ ;  /* 0x00000060751e7824 */ /* 0x000fe200078e02ff */
[----:B------:R-:W-:Y:S01]  /*6670*/  @!P0 F2FP.PACK_AB R2, R2, R36 ;  /* 0x000000240202823e */ /* 0x000fe200000000ff */
[----:B------:R-:W-:Y:S01]  /*6680*/  IMAD.WIDE.U32 R16, R116, 0x60, R16 ;  /* 0x0000006074107825 */ /* 0x000fe200078e0010 */
[----:B------:R-:W-:Y:S02]  /*6690*/  @!P0 F2FP.PACK_AB R3, R3, R15 ;  /* 0x0000000f0303823e */ /* 0x000fe400000000ff */
[----:B------:R-:W-:Y:S02]  /*66a0*/  @!P0 F2FP.PACK_AB R0, R4, R7 ;  /* 0x000000070400823e */ /* 0x000fe400000000ff */
[----:B------:R-:W-:Y:S02]  /*66b0*/  IADD3 R5, R17, R30, RZ ;  /* 0x0000001e11057210 */ /* 0x000fe40007ffe0ff */
[----:B------:R-:W-:Y:S02]  /*66c0*/  MOV R4, R16 ;  /* 0x0000001000047202 */ /* 0x000fe40000000f00 */
[----:B------:R-:W-:Y:S02]  /*66d0*/  @!P0 MOV R8, R6 ;  /* 0x0000000600088202 */ /* 0x000fe40000000f00 */
[----:B------:R-:W-:Y:S02]  /*66e0*/  @!P0 MOV R9, R2 ;  /* 0x0000000200098202 */ /* 0x000fe40000000f00 */
[----:B------:R-:W-:Y:S02]  /*66f0*/  @!P0 MOV R10, R3 ;  /* 0x00000003000a8202 */ /* 0x000fe40000000f00 */
[----:B------:R-:W-:Y:S05]  /*6700*/  @!P0 MOV R11, R0 ;  /* 0x00000000000b8202 */ /* 0x000fea0000000f00 */
[----:B------:R1:W-:Y:S02]  /*6710*/  ST.E.128 [R4.64], R8 ;  /* 0x0000000804007985 */ /* 0x0003e4000c101d06 */
.L_x_4812:
[----:B------:R-:W-:Y:S05]  /*6720*/  BSYNC B0 ;  /* 0x0000000000007941 */ /* 0x000fea0003800000 */
.L_x_4811:
        /* <DEDUP_REMOVED lines=57> */
.L_x_4814:
[----:B------:R-:W-:Y:S05]  /*6ac0*/  BSYNC B0 ;  /* 0x0000000000007941 */ /* 0x000fea0003800000 */
.L_x_4813:
        /* <DEDUP_REMOVED lines=57> */
.L_x_4816:
[----:B------:R-:W-:Y:S05]  /*6e60*/  BSYNC B0 ;  /* 0x0000000000007941 */ /* 0x000fea0003800000 */
.L_x_4815:
        /* <DEDUP_REMOVED lines=9> */
[----:B---3--:R-:W-:Y:S01]  /*6f00*/  @!P0 HADD2.F32 R15, -RZ, R6.H0_H0 ;  /* 0x20000006ff0f8230 */ /* 0x008fe20000004100 */
[----:B--2---:R-:W-:Y:S01]  /*6f10*/  @!P0 MOV R4, R8 ;  /* 0x0000000800048202 */ /* 0x004fe20000000f00 */
[--C-:B------:R-:W-:Y:S02]  /*6f20*/  @!P0 HADD2.F32 R17, -RZ, R7.reuse.H0_H0 ;  /* 0x20000007ff118230 */ /* 0x100fe40000004100 */
[----:B------:R-:W-:Y:S01]  /*6f30*/  @!P0 HADD2.F32 R30, -RZ, R7.H1_H1 ;  /* 0x30000007ff1e8230 */ /* 0x000fe20000004100 */
        /* <DEDUP_REMOVED lines=10> */
[----:B------:R-:W-:Y:S01]  /*6fe0*/  @!P0 FMUL.FTZ R0, R0, R5 ;  /* 0x0000000500008220 */ /* 0x000fe20000410000 */
[----:B------:R-:W-:Y:S01]  /*6ff0*/  @!P0 MOV R6, R11 ;  /* 0x0000000b00068202 */ /* 0x000fe20000000f00 */
        /* <DEDUP_REMOVED lines=31> */
.L_x_4810:
[----:B------:R-:W-:Y:S05]  /*71f0*/  BSYNC B1 ;  /* 0x0000000000017941 */ /* 0x000fea0003800000 */
.L_x_4809:
[----:B------:R-:W2:Y:S02]  /*7200*/  LD.E R0, [R24.64+0xd0] ;  /* 0x0000d00618007980 */ /* 0x000ea4000c101900 */
[----:B--2---:R-:W-:Y:S05]  /*7210*/  IMAD.U32 R0, R0, -0x20, RZ ;  /* 0xffffffe000007824 */ /* 0x004fea00078e00ff */
[C---:B------:R-:W-:Y:S02]  /*7220*/  LEA R26, P1, R0.reuse, R26, 0x1 ;  /* 0x0000001a001a7211 */ /* 0x040fe400078208ff */
[C---:B------:R-:W-:Y:S02]  /*7230*/  LEA R40, P0, R0.reuse, R40, 0x1 ;  /* 0x0000002800287211 */ /* 0x040fe400078008ff */
[C---:B------:R-:W-:Y:S02]  /*7240*/  LEA.HI.X.SX32 R27, R0.reuse, R27, 0x1, P1 ;  /* 0x0000001b001b7211 */ /* 0x040fe400008f0eff */
[----:B------:R-:W-:Y:S01]  /*7250*/  LEA.HI.X.SX32 R41, R0, R41, 0x1, P0 ;  /* 0x0000002900297211 */ /* 0x000fe200000f0eff */
[----:B------:R-:W-:-:S05]  /*7260*/  BRA `(.L_x_4817) ;  /* 0x0000707000007947 */ /* 0x000fca0003800000 */
.L_x_4784:
[----:B---3--:R-:W-:Y:S01]  /*7270*/  BSSY B2, `(.L_x_4818) ;  /* 0x0000198000027945 */ /* 0x008fe20003800000 */
[----:B------:R-:W-:-:S05]  /*7280*/  @!P2 BRA `(.L_x_4819) ;  /* 0x000019600000a947 */ /* 0x000fca0003800000 */
[----:B-----5:R-:W-:Y:S01]  /*7290*/  ISETP.GE.AND P0, PT, R18, R52, PT ;  /* 0x000000341200720c */ /* 0x020fe20003f06270 */
[----:B------:R-:W-:Y:S01]  /*72a0*/  @!UPT UIADD3 URZ, URZ, URZ, URZ ;  /* 0x0000003f3f3ff290 */ /* 0x000fe2000fffe03f */
[----:B------:R-:W-:Y:S11]  /*72b0*/  BSSY B1, `(.L_x_4820) ;  /* 0x0000063000017945 */ /* 0x000ff60003800000 */
[----:B------:R-:W-:-:S05]  /*72c0*/  @P0 BRA `(.L_x_4821) ;  /* 0x0000061000000947 */ /* 0x000fca0003800000 */
[----:B------:R-:W-:Y:S01]  /*72d0*/  IMAD.MOV.U32 R2, RZ, RZ, R51 ;  /* 0x000000ffff027224 */ /* 0x000fe200078e0033 */
[----:B------:R-:W-:Y:S01]  /*72e0*/  MOV R3, R50 ;  /* 0x0000003200037202 */ /* 0x000fe20000000f00 */
[----:B------:R-:W-:Y:S01]  /*72f0*/  BSSY B0, `(.L_x_4822) ;  /* 0x000005b000007945 */ /* 0x000fe20003800000 */
[----:B------:R-:W-:Y:S03]  /*7300*/  ISETP.GE.AND P0, PT, R18, R14, PT ;  /* 0x0000000e1200720c */ /* 0x000fe60003f06270 */
[----:B-1----:R1:W5:Y:S10]  /*7310*/  LD.E.128 R8, [R2.64] ;  /* 0x0000000602087980 */ /* 0x002374000c101d00 */
        /* <DEDUP_REMOVED lines=8> */
[----:B------:R-:W-:Y:S02]  /*73a0*/  MOV R5, R56 ;  /* 0x0000003800057202 */ /* 0x000fe40000000f00 */
[----:B------:R-:W-:Y:S02]  /*73b0*/  MOV R36, R9 ;  /* 0x0000000900247202 */ /* 0x000fe40000000f00 */
[----:B------:R-:W-:Y:S02]  /*73c0*/  MOV R38, R10 ;  /* 0x0000000a00267202 */ /* 0x000fe40000000f00 */
[----:B------:R-:W-:Y:S03]  /*73d0*/  MOV R37, R11 ;  /* 0x0000000b00257202 */ /* 0x000fe60000000f00 */
[C---:B------:R-:W-:Y:S02]  /*73e0*/  @P2 IADD3 R6, -R0.reuse, RZ, RZ ;  /* 0x000000ff00062210 */ /* 0x040fe40007ffe1ff */
[----:B------:R-:W-:Y:S02]  /*73f0*/  @P2 IADD3 R7, -R0, RZ, RZ ;  /* 0x000000ff00072210 */ /* 0x000fe40007ffe1ff */
[C---:B------:R-:W-:Y:S02]  /*7400*/  LEA R12, P0, R6.reuse, R4, 0x1 ;  /* 0x00000004060c7211 */ /* 0x040fe400078008ff */
[C---:B-1----:R-:W-:Y:S02]  /*7410*/  LEA R2, P1, R7.reuse, R2, 0x1 ;  /* 0x0000000207027211 */ /* 0x042fe400078208ff */
[----:B------:R-:W-:Y:S02]  /*7420*/  LEA.HI.X.SX32 R13, R6, R5, 0x1, P0 ;  /* 0x00000005060d7211 */ /* 0x000fe400000f0eff */
[----:B------:R-:W-:Y:S03]  /*7430*/  LEA.HI.X.SX32 R3, R7, R3, 0x1, P1 ;  /* 0x0000000307037211 */ /* 0x000fe600008f0eff */
[----:B------:R1:W2:Y:S08]  /*7440*/  LD.E.128 R44, [R12.64] ;  /* 0x000000060c2c7980 */ /* 0x0002b0000c101d00 */
[----:B------:R3:W4:Y:S01]  /*7450*/  LD.E.128 R4, [R2.64] ;  /* 0x0000000602047980 */ /* 0x000722000c101d00 */
[----:B-1----:R-:W-:Y:S01]  /*7460*/  IMAD.MOV.U32 R12, RZ, RZ, RZ ;  /* 0x000000ffff0c7224 */ /* 0x002fe200078e00ff */
[----:B------:R-:W-:Y:S02]  /*7470*/  @P2 IADD3 R12, -R0, RZ, RZ ;  /* 0x000000ff000c2210 */ /* 0x000fe40007ffe1ff */
[----:B---3--:R-:W-:Y:S02]  /*7480*/  MOV R2, R58 ;  /* 0x0000003a00027202 */ /* 0x008fe40000000f00 */
[----:B------:R-:W-:Y:S02]  /*7490*/  MOV R3, R55 ;  /* 0x0000003700037202 */ /* 0x000fe40000000f00 */
[C---:B------:R-:W-:Y:S04]  /*74a0*/  LEA R2, P0, R12.reuse, R2, 0x1 ;  /* 0x000000020c027211 */ /* 0x040fe800078008ff */
[----:B------:R-:W-:Y:S05]  /*74b0*/  LEA.HI.X.SX32 R3, R12, R3, 0x1, P0 ;  /* 0x000000030c037211 */ /* 0x000fea00000f0eff */
[----:B------:R2:W3:Y:S02]  /*74c0*/  LD.E.128 R32, [R2.64] ;  /* 0x0000000602207980 */ /* 0x0004e4000c101d00 */
[--C-:B--2---:R-:W-:Y:S02]  /*74d0*/  HADD2.F32 R2, -RZ, R44.reuse.H1_H1 ;  /* 0x3000002cff027230 */ /* 0x104fe40000004100 */
[----:B------:R-:W-:Y:S02]  /*74e0*/  HADD2.F32 R8, -RZ, R45.H1_H1 ;  /* 0x3000002dff087230 */ /* 0x000fe40000004100 */
[----:B------:R-:W-:Y:S01]  /*74f0*/  HADD2.F32 R0, -RZ, R44.H0_H0 ;  /* 0x2000002cff007230 */ /* 0x000fe20000004100 */
[----:B------:R-:W-:Y:S01]  /*7500*/  @!P2 FADD.FTZ R2, -R2, -RZ ;  /* 0x800000ff0202a221 */ /* 0x000fe20000010100 */
[----:B------:R-:W-:Y:S01]  /*7510*/  HADD2.F32 R9, -RZ, R46.H0_H0 ;  /* 0x2000002eff097230 */ /* 0x000fe20000004100 */
[----:B------:R-:W-:Y:S01]  /*7520*/  @!P2 FADD.FTZ R8, -R8, -RZ ;  /* 0x800000ff0808a221 */ /* 0x000fe20000010100 */
[--C-:B----4-:R-:W-:Y:S01]  /*7530*/  HADD2.F32 R13, -RZ, R4.reuse.H0_H0 ;  /* 0x20000004ff0d7230 */ /* 0x110fe20000004100 */
[----:B------:R-:W-:Y:S01]  /*7540*/  @!P2 FADD.FTZ R0, -R0, -RZ ;  /* 0x800000ff0000a221 */ /* 0x000fe20000010100 */
[----:B------:R-:W-:Y:S01]  /*7550*/  HADD2.F32 R4, -RZ, R4.H1_H1 ;  /* 0x30000004ff047230 */ /* 0x000fe20000004100 */
[----:B------:R-:W-:Y:S01]  /*7560*/  @!P2 FADD.FTZ R9, -R9, -RZ ;  /* 0x800000ff0909a221 */ /* 0x000fe20000010100 */
[--C-:B------:R-:W-:Y:S01]  /*7570*/  HADD2.F32 R15, -RZ, R5.reuse.H0_H0 ;  /* 0x20000005ff0f7230 */ /* 0x100fe20000004100 */
[----:B------:R-:W-:Y:S01]  /*7580*/  FMUL.FTZ R0, R13, R0 ;  /* 0x000000000d007220 */ /* 0x000fe20000410000 */
[----:B------:R-:W-:Y:S01]  /*7590*/  HADD2.F32 R5, -RZ, R5.H1_H1 ;  /* 0x30000005ff057230 */ /* 0x000fe20000004100 */
[----:B------:R-:W-:Y:S01]  /*75a0*/  FMUL.FTZ R2, R4, R2 ;  /* 0x0000000204027220 */ /* 0x000fe20000410000 */
[----:B------:R-:W-:Y:S02]  /*75b0*/  HADD2.F32 R10, -RZ, R46.H1_H1 ;  /* 0x3000002eff0a7230 */ /* 0x000fe40000004100 */
[--C-:B------:R-:W-:Y:S01]  /*75c0*/  HADD2.F32 R11, -RZ, R47.reuse.H0_H0 ;  /* 0x2000002fff0b7230 */ /* 0x100fe20000004100 */
        /* <DEDUP_REMOVED lines=19> */
[--C-:B---3--:R-:W-:Y:S02]  /*7700*/  HADD2.F32 R10, -RZ, R32.reuse.H0_H0 ;  /* 0x20000020ff0a7230 */ /* 0x108fe40000004100 */
[----:B------:R-:W-:Y:S02]  /*7710*/  HADD2.F32 R12, -RZ, R32.H1_H1 ;  /* 0x30000020ff0c7230 */ /* 0x000fe40000004100 */
[--C-:B------:R-:W-:Y:S01]  /*7720*/  HADD2.F32 R15, -RZ, R33.reuse.H0_H0 ;  /* 0x20000021ff0f7230 */ /* 0x100fe20000004100 */
[----:B------:R-:W-:Y:S01]  /*7730*/  FFMA.FTZ R0, R9, R10, R0 ;  /* 0x0000000a09007223 */ /* 0x000fe20000010000 */
[----:B------:R-:W-:Y:S01]  /*7740*/  HADD2.F32 R16, -RZ, R33.H1_H1 ;  /* 0x30000021ff107230 */ /* 0x000fe20000004100 */
[----:B------:R-:W-:Y:S01]  /*7750*/  FFMA.FTZ R2, R11, R12, R2 ;  /* 0x0000000c0b027223 */ /* 0x000fe20000010002 */
[----:B------:R-:W-:Y:S01]  /*7760*/  HADD2.F32 R9, -RZ, R36.H1_H1 ;  /* 0x30000024ff097230 */ /* 0x000fe20000004100 */
[----:B------:R-:W-:Y:S01]  /*7770*/  FFMA.FTZ R3, R13, R15, R3 ;  /* 0x0000000f0d037223 */ /* 0x000fe20000010003 */
[----:B------:R-:W-:Y:S02]  /*7780*/  HADD2.F32 R17, -RZ, R34.H0_H0 ;  /* 0x20000022ff117230 */ /* 0x000fe40000004100 */
[----:B------:R-:W-:Y:S01]  /*7790*/  HADD2.F32 R10, -RZ, R38.H0_H0 ;  /* 0x20000026ff0a7230 */ /* 0x000fe20000004100 */
[----:B------:R-:W-:Y:S01]  /*77a0*/  FFMA.FTZ R4, R9, R16, R4 ;  /* 0x0000001009047223 */ /* 0x000fe20000010004 */
[----:B------:R-:W-:Y:S01]  /*77b0*/  HADD2.F32 R30, -RZ, R34.H1_H1 ;  /* 0x30000022ff1e7230 */ /* 0x000fe20000004100 */
[----:B------:R-:W-:Y:S01]  /*77c0*/  F2FP.PACK_AB R0, R2, R0 ;  /* 0x000000000200723e */ /* 0x000fe200000000ff */
        /* <DEDUP_REMOVED lines=13> */
.L_x_4823:
[----:B------:R-:W-:Y:S05]  /*78a0*/  BSYNC B0 ;  /* 0x0000000000007941 */ /* 0x000fea0003800000 */
.L_x_4822:
[----:B-1----:R-:W-:Y:S02]  /*78b0*/  MOV R2, R48 ;  /* 0x0000003000027202 */ /* 0x002fe40000000f00 */
[----:B------:R-:W-:Y:S05]  /*78c0*/  MOV R3, R49 ;  /* 0x0000003100037202 */ /* 0x000fea0000000f00 */
[----:B-----5:R1:W-:Y:S02]  /*78d0*/  ST.E.128 [R2.64], R8 ;  /* 0x0000000802007985 */ /* 0x0203e4000c101d06 */
.L_x_4821:
[----:B------:R-:W-:Y:S05]  /*78e0*/  BSYNC B1 ;  /* 0x0000000000017941 */ /* 0x000fea0003800000 */
.L_x_4820:
        /* <DEDUP_REMOVED lines=8> */
[----:B------:R1:W5:Y:S10]  /*7970*/  LD.E.128 R8, [R2.64+0x80] ;  /* 0x0000800602087980 */ /* 0x000374000c101d00 */
        /* <DEDUP_REMOVED lines=18> */
[----:B------:R1:W2:Y:S08]  /*7aa0*/  LD.E.128 R44, [R12.64+0x80] ;  /* 0x000080060c2c7980 */ /* 0x0002b0000c101d00 */
[----:B------:R3:W4:Y:S01]  /*7ab0*/  LD.E.128 R4, [R2.64+0x80] ;  /* 0x0000800602047980 */ /* 0x000722000c101d00 */
[----:B-1----:R-:W-:Y:S01]  /*7ac0*/  IMAD.MOV.U32 R12, RZ, RZ, RZ ;  /* 0x000000ffff0c7224 */ /* 0x002fe200078e00ff */
[----:B------:R-:W-:Y:S02]  /*7ad0*/  @P2 IADD3 R12, -R0, RZ, RZ ;  /* 0x000000ff000c2210 */ /* 0x000fe40007ffe1ff */
[----:B---3--:R-:W-:Y:S02]  /*7ae0*/  MOV R2, R58 ;  /* 0x0000003a00027202 */ /* 0x008fe40000000f00 */
[----:B------:R-:W-:Y:S02]  /*7af0*/  MOV R3, R55 ;  /* 0x0000003700037202 */ /* 0x000fe40000000f00 */
[C---:B------:R-:W-:Y:S04]  /*7b00*/  LEA R2, P0, R12.reuse, R2, 0x1 ;  /* 0x000000020c027211 */ /* 0x040fe800078008ff */
[----:B------:R-:W-:Y:S05]  /*7b10*/  LEA.HI.X.SX32 R3, R12, R3, 0x1, P0 ;  /* 0x000000030c037211 */ /* 0x000fea00000f0eff */
[----:B------:R2:W3:Y:S02]  /*7b20*/  LD.E.128 R32, [R2.64+0x80] ;  /* 0x0000800602207980 */ /* 0x0004e4000c101d00 */
        /* <DEDUP_REMOVED lines=61> */
.L_x_4827:
[----:B------:R-:W-:Y:S05]  /*7f00*/  BSYNC B0 ;  /* 0x0000000000007941 */ /* 0x000fea0003800000 */
.L_x_4826:
[----:B-1----:R-:W-:Y:S02]  /*7f10*/  MOV R2, R48 ;  /* 0x0000003000027202 */ /* 0x002fe40000000f00 */
[----:B------:R-:W-:Y:S05]  /*7f20*/  MOV R3, R49 ;  /* 0x0000003100037202 */ /* 0x000fea0000000f00 */
[----:B-----5:R1:W-:Y:S02]  /*7f30*/  ST.E.128 [R2.64+0x80], R8 ;  /* 0x0000800802007985 */ /* 0x0203e4000c101d06 */
.L_x_4825:
[----:B------:R-:W-:Y:S05]  /*7f40*/  BSYNC B1 ;  /* 0x0000000000017941 */ /* 0x000fea0003800000 */
.L_x_4824:
        /* <DEDUP_REMOVED lines=97> */
.L_x_4831:
[----:B------:R-:W-:Y:S05]  /*8560*/  BSYNC B0 ;  /* 0x0000000000007941 */ /* 0x000fea0003800000 */
.L_x_4830:
[----:B-1----:R-:W-:Y:S02]  /*8570*/  MOV R2, R48 ;  /* 0x0000003000027202 */ /* 0x002fe40000000f00 */
[----:B------:R-:W-:Y:S05]  /*8580*/  MOV R3, R49 ;  /* 0x0000003100037202 */ /* 0x000fea0000000f00 */
[----:B-----5:R1:W-:Y:S02]  /*8590*/  ST.E.128 [R2.64+0x100], R8 ;  /* 0x0001000802007985 */ /* 0x0203e4000c101d06 */
.L_x_4829:
[----:B------:R-:W-:Y:S05]  /*85a0*/  BSYNC B1 ;  /* 0x0000000000017941 */ /* 0x000fea0003800000 */
.L_x_4828:
[----:B------:R-:W-:Y:S11]  /*85b0*/  ISETP.GE.AND P0, PT, R22, R52, PT ;  /* 0x000000341600720c */ /* 0x000ff60003f06270 */
[----:B------:R-:W-:Y:S02]  /*85c0*/  @!UPT UIADD3 URZ, URZ, URZ, URZ ;  /* 0x0000003f3f3ff290 */ /* 0x000fe4000fffe03f */
        /* <DEDUP_REMOVED lines=94> */
.L_x_4833:
[----:B------:R-:W-:Y:S05]  /*8bb0*/  BSYNC B0 ;  /* 0x0000000000007941 */ /* 0x000fea0003800000 */
.L_x_4832:
[----:B-1----:R-:W-:Y:S02]  /*8bc0*/  MOV R2, R48 ;  /* 0x0000003000027202 */ /* 0x002fe40000000f00 */
[----:B------:R-:W-:Y:S05]  /*8bd0*/  MOV R3, R49 ;  /* 0x0000003100037202 */ /* 0x000fea0000000f00 */
[----:B-----5:R1:W-:Y:S02]  /*8be0*/  ST.E.128 [R2.64+0x180], R8 ;  /* 0x0001800802007985 */ /* 0x0203e4000c101d06 */
.L_x_4819:
[----:B------:R-:W-:Y:S05]  /*8bf0*/  BSYNC B2 ;  /* 0x0000000000027941 */ /* 0x000fea0003800000 */
.L_x_4818:
        /* <DEDUP_REMOVED lines=26> */
[----:B-1----:R-:W-:Y:S02]  /*8da0*/  LEA R2, P0, R5, R2, 0x1 ;  /* 0x0000000205027211 */ /* 0x002fe400078008ff */
[----:B------:R-:W-:Y:S02]  /*8db0*/  IADD3 R6, P2, R61, R4, RZ ;  /* 0x000000043d067210 */ /* 0x000fe40007f5e0ff */
[----:B------:R-:W-:Y:S02]  /*8dc0*/  LEA.HI.X.SX32 R3, R5, R3, 0x1, P0 ;  /* 0x0000000305037211 */ /* 0x000fe400000f0eff */
[----:B------:R-:W-:Y:S02]  /*8dd0*/  LEA.HI.X.SX32 R4, R4, R151, 0x1, P2 ;  /* 0x0000009704047211 */ /* 0x000fe400010f0eff */
[C---:B------:R-:W-:Y:S04]  /*8de0*/  LEA R12, P0, R6.reuse, R57, 0x1 ;  /* 0x00000039060c7211 */ /* 0x040fe800078008ff */
[----:B------:R-:W-:Y:S02]  /*8df0*/  LEA.HI.X R13, R6, R56, R4, 0x1, P0 ;  /* 0x00000038060d7211 */ /* 0x000fe400000f0c04 */
[----:B------:R1:W2:Y:S08]  /*8e00*/  LD.E.128 R4, [R2.64] ;  /* 0x0000000602047980 */ /* 0x0002b0000c101d00 */
[----:B------:R2:W3:Y:S01]  /*8e10*/  LD.E.128 R44, [R12.64] ;  /* 0x000000060c2c7980 */ /* 0x0004e2000c101d00 */
[----:B-1----:R-:W-:Y:S01]  /*8e20*/  IMAD.MOV.U32 R2, RZ, RZ, RZ ;  /* 0x000000ffff027224 */ /* 0x002fe200078e00ff */
[----:B------:R-:W-:Y:S04]  /*8e30*/  @P1 IADD3 R2, -R0, RZ, RZ ;  /* 0x000000ff00021210 */ /* 0x000fe80007ffe1ff */
[----:B------:R-:W-:Y:S04]  /*8e40*/  IADD3 R0, P0, R61, R2, RZ ;  /* 0x000000023d007210 */ /* 0x000fe80007f1e0ff */
[----:B------:R-:W-:Y:S02]  /*8e50*/  LEA.HI.X.SX32 R3, R2, R151, 0x1, P0 ;  /* 0x0000009702037211 */ /* 0x000fe400000f0eff */
[C---:B------:R-:W-:Y:S04]  /*8e60*/  LEA R2, P0, R0.reuse, R58, 0x1 ;  /* 0x0000003a00027211 */ /* 0x040fe800078008ff */
[----:B------:R-:W-:Y:S05]  /*8e70*/  LEA.HI.X R3, R0, R55, R3, 0x1, P0 ;  /* 0x0000003700037211 */ /* 0x000fea00000f0c03 */
[----:B------:R3:W4:Y:S01]  /*8e80*/  LD.E.128 R32, [R2.64] ;  /* 0x0000000602207980 */ /* 0x000722000c101d00 */
[--C-:B--2---:R-:W-:Y:S02]  /*8e90*/  HADD2.F32 R13, -RZ, R4.reuse.H0_H0 ;  /* 0x20000004ff0d7230 */ /* 0x104fe40000004100 */
[----:B------:R-:W-:Y:S02]  /*8ea0*/  HADD2.F32 R4, -RZ, R4.H1_H1 ;  /* 0x30000004ff047230 */ /* 0x000fe40000004100 */
[--C-:B------:R-:W-:Y:S02]  /*8eb0*/  HADD2.F32 R15, -RZ, R5.reuse.H0_H0 ;  /* 0x20000005ff0f7230 */ /* 0x100fe40000004100 */
[----:B------:R-:W-:Y:S02]  /*8ec0*/  HADD2.F32 R5, -RZ, R5.H1_H1 ;  /* 0x30000005ff057230 */ /* 0x000fe40000004100 */
[--C-:B---3--:R-:W-:Y:S02]  /*8ed0*/  HADD2.F32 R2, -RZ, R44.reuse.H1_H1 ;  /* 0x3000002cff027230 */ /* 0x108fe40000004100 */
[----:B------:R-:W-:Y:S02]  /*8ee0*/  HADD2.F32 R8, -RZ, R45.H1_H1 ;  /* 0x3000002dff087230 */ /* 0x000fe40000004100 */
        /* <DEDUP_REMOVED lines=16> */
[--C-:B------:R-:W-:Y:S01]  /*8ff0*/  HADD2.F32 R8, -RZ, R7.reuse.H0_H0 ;  /* 0x20000007ff087230 */ /* 0x100fe20000004100 */
[----:B------:R-:W-:Y:S01]  /*9000*/  @!P1 FADD.FTZ R11, -R11, -RZ ;  /* 0x800000ff0b0b9221 */ /* 0x000fe20000010100 */
[----:B------:R-:W-:Y:S01]  /*9010*/  HADD2.F32 R13, -RZ, R7.H1_H1 ;  /* 0x30000007ff0d7230 */ /* 0x000fe20000004100 */
[----:B------:R-:W-:Y:S02]  /*9020*/  @!P1 FADD.FTZ R12, -R12, -RZ ;  /* 0x800000ff0c0c9221 */ /* 0x000fe40000010100 */
[----:B------:R-:W-:Y:S02]  /*9030*/  @!P1 FADD.FTZ R3, -R3, -RZ ;  /* 0x800000ff03039221 */ /* 0x000fe40000010100 */
[----:B------:R-:W-:Y:S01]  /*9040*/  FMUL.FTZ R5, R5, R9 ;  /* 0x0000000905057220 */ /* 0x000fe20000410000 */
[--C-:B------:R-:W-:Y:S01]  /*9050*/  HADD2.F32 R9, -RZ, R16.reuse.H0_H0 ;  /* 0x20000010ff097230 */ /* 0x100fe20000004100 */
[----:B------:R-:W-:Y:S02]  /*9060*/  FMUL.FTZ R6, R6, R10 ;  /* 0x0000000a06067220 */ /* 0x000fe40000410000 */
[----:B------:R-:W-:Y:S01]  /*9070*/  FMUL.FTZ R7, R8, R11 ;  /* 0x0000000b08077220 */ /* 0x000fe20000410000 */
[----:B------:R-:W-:Y:S01]  /*9080*/  HADD2.F32 R11, -RZ, R16.H1_H1 ;  /* 0x30000010ff0b7230 */ /* 0x000fe20000004100 */
[----:B------:R-:W-:Y:S01]  /*9090*/  FMUL.FTZ R8, R13, R12 ;  /* 0x0000000c0d087220 */ /* 0x000fe20000410000 */
[----:B------:R-:W-:Y:S01]  /*90a0*/  HADD2.F32 R13, -RZ, R36.H0_H0 ;  /* 0x20000024ff0d7230 */ /* 0x000fe20000004100 */
[----:B------:R-:W-:Y:S01]  /*90b0*/  FMUL.FTZ R3, R15, R3 ;  /* 0x000000030f037220 */ /* 0x000fe20000410000 */
[--C-:B----4-:R-:W-:Y:S02]  /*90c0*/  HADD2.F32 R10, -RZ, R32.reuse.H0_H0 ;  /* 0x20000020ff0a7230 */ /* 0x110fe40000004100 */
        /* <DEDUP_REMOVED lines=25> */
.L_x_4839:
[----:B------:R-:W-:Y:S05]  /*9260*/  BSYNC B0 ;  /* 0x0000000000007941 */ /* 0x000fea0003800000 */
.L_x_4838:
[C---:B-1----:R-:W-:Y:S04]  /*9270*/  LEA R2, P0, R247.reuse, R48, 0x1 ;  /* 0x00000030f7027211 */ /* 0x042fe800078008ff */
[----:B------:R-:W-:Y:S05]  /*9280*/  LEA.HI.X R3, R247, R49, R250, 0x1, P0 ;  /* 0x00000031f7037211 */ /* 0x000fea00000f0cfa */
[----:B-----5:R1:W-:Y:S04]  /*9290*/  ST.E.128 [R2.64], R8 ;  /* 0x0000000802007985 */ /* 0x0203e8000c101d06 */
.L_x_4837:
[----:B------:R-:W-:Y:S05]  /*92a0*/  BSYNC B1 ;  /* 0x0000000000017941 */ /* 0x000fea0003800000 */
.L_x_4836:
        /* <DEDUP_REMOVED lines=21> */
[C---:B-1----:R-:W-:Y:S02]  /*9400*/  LEA R2, P0, R5.reuse, R2, 0x1 ;  /* 0x0000000205027211 */ /* 0x042fe400078008ff */
        /* <DEDUP_REMOVED lines=75> */
.L_x_4843:
[----:B------:R-:W-:Y:S05]  /*98c0*/  BSYNC B0 ;  /* 0x0000000000007941 */ /* 0x000fea0003800000 */
.L_x_4842:
[C---:B-1----:R-:W-:Y:S04]  /*98d0*/  LEA R2, P0, R79.reuse, R48, 0x1 ;  /* 0x000000304f027211 */ /* 0x042fe800078008ff */
[----:B------:R-:W-:Y:S05]  /*98e0*/  LEA.HI.X R3, R79, R49, R100, 0x1, P0 ;  /* 0x000000314f037211 */ /* 0x000fea00000f0c64 */
[----:B-----5:R1:W-:Y:S04]  /*98f0*/  ST.E.128 [R2.64], R8 ;  /* 0x0000000802007985 */ /* 0x0203e8000c101d06 */
.L_x_4841:
[----:B------:R-:W-:Y:S05]  /*9900*/  BSYNC B1 ;  /* 0x0000000000017941 */ /* 0x000fea0003800000 */
.L_x_4840:
        /* <DEDUP_REMOVED lines=97> */
.L_x_4847:
[----:B------:R-:W-:Y:S05]  /*9f20*/  BSYNC B0 ;  /* 0x0000000000007941 */ /* 0x000fea0003800000 */
.L_x_4846:
[C---:B-1----:R-:W-:Y:S04]  /*9f30*/  LEA R2, P0, R78.reuse, R48, 0x1 ;  /* 0x000000304e027211 */ /* 0x042fe800078008ff */
[----:B------:R-:W-:Y:S05]  /*9f40*/  LEA.HI.X R3, R78, R49, R99, 0x1, P0 ;  /* 0x000000314e037211 */ /* 0x000fea00000f0c63 */
[----:B-----5:R1:W-:Y:S04]  /*9f50*/  ST.E.128 [R2.64], R8 ;  /* 0x0000000802007985 */ /* 0x0203e8000c101d06 */
.L_x_4845:
[----:B------:R-:W-:Y:S05]  /*9f60*/  BSYNC B1 ;  /* 0x0000000000017941 */ /* 0x000fea0003800000 */
.L_x_4844:
        /* <DEDUP_REMOVED lines=96> */
.L_x_4849:
[----:B------:R-:W-:Y:S05]  /*a570*/  BSYNC B0 ;  /* 0x0000000000007941 */ /* 0x000fea0003800000 */
.L_x_4848:
[C---:B-1----:R-:W-:Y:S04]  /*a580*/  LEA R2, P0, R77.reuse, R48, 0x1 ;  /* 0x000000304d027211 */ /* 0x042fe800078008ff */
[----:B------:R-:W-:Y:S05]  /*a590*/  LEA.HI.X R3, R77, R49, R98, 0x1, P0 ;  /* 0x000000314d037211 */ /* 0x000fea00000f0c62 */
[----:B-----5:R1:W-:Y:S04]  /*a5a0*/  ST.E.128 [R2.64], R8 ;  /* 0x0000000802007985 */ /* 0x0203e8000c101d06 */
.L_x_4835:
[----:B------:R-:W-:Y:S05]  /*a5b0*/  BSYNC B2 ;  /* 0x0000000000027941 */ /* 0x000fea0003800000 */
.L_x_4834:
        /* <DEDUP_REMOVED lines=102> */
.L_x_4855:
[----:B------:R-:W-:Y:S05]  /*ac20*/  BSYNC B0 ;  /* 0x0000000000007941 */ /* 0x000fea0003800000 */
.L_x_4854:
[C---:B-1----:R-:W-:Y:S04]  /*ac30*/  LEA R2, P0, R89.reuse, R48, 0x1 ;  /* 0x0000003059027211 */ /* 0x042fe800078008ff */
[----:B------:R-:W-:Y:S05]  /*ac40*/  LEA.HI.X R3, R89, R49, R110, 0x1, P0 ;  /* 0x0000003159037211 */ /* 0x000fea00000f0c6e */
[----:B-----5:R1:W-:Y:S04]  /*ac50*/  ST.E.128 [R2.64], R8 ;  /* 0x0000000802007985 */ /* 0x0203e8000c101d06 */
.L_x_4853:
[----:B------:R-:W-:Y:S05]  /*ac60*/  BSYNC B1 ;  /* 0x0000000000017941 */ /* 0x000fea0003800000 */
.L_x_4852:
        /* <DEDUP_REMOVED lines=97> */
.L_x_4859:
[----:B------:R-:W-:Y:S05]  /*b280*/  BSYNC B0 ;  /* 0x0000000000007941 */ /* 0x000fea0003800000 */
.L_x_4858:
[C---:B-1----:R-:W-:Y:S04]  /*b290*/  LEA R2, P0, R76.reuse, R48, 0x1 ;  /* 0x000000304c027211 */ /* 0x042fe800078008ff */
[----:B------:R-:W-:Y:S05]  /*b2a0*/  LEA.HI.X R3, R76, R49, R97, 0x1, P0 ;  /* 0x000000314c037211 */ /* 0x000fea00000f0c61 */
[----:B-----5:R1:W-:Y:S04]  /*b2b0*/  ST.E.128 [R2.64], R8 ;  /* 0x0000000802007985 */ /* 0x0203e8000c101d06 */
.L_x_4857:
[----:B------:R-:W-:Y:S05]  /*b2c0*/  BSYNC B1 ;  /* 0x0000000000017941 */ /* 0x000fea0003800000 */
.L_x_4856:
        /* <DEDUP_REMOVED lines=97> */
.L_x_4863:
[----:B------:R-:W-:Y:S05]  /*b8e0*/  BSYNC B0 ;  /* 0x0000000000007941 */ /* 0x000fea0003800000 */
.L_x_4862:
[C---:B-1----:R-:W-:Y:S04]  /*b8f0*/  LEA R2, P0, R75.reuse, R48, 0x1 ;  /* 0x000000304b027211 */ /* 0x042fe800078008ff */
[----:B------:R-:W-:Y:S05]  /*b900*/  LEA.HI.X R3, R75, R49, R96, 0x1, P0 ;  /* 0x000000314b037211 */ /* 0x000fea00000f0c60 */
[----:B-----5:R1:W-:Y:S04]  /*b910*/  ST.E.128 [R2.64], R8 ;  /* 0x0000000802007985 */ /* 0x0203e8000c101d06 */
.L_x_4861:
[----:B------:R-:W-:Y:S05]  /*b920*/  BSYNC B1 ;  /* 0x0000000000017941 */ /* 0x000fea0003800000 */
.L_x_4860:
        /* <DEDUP_REMOVED lines=96> */
.L_x_4865:
[----:B------:R-:W-:Y:S05]  /*bf30*/  BSYNC B0 ;  /* 0x0000000000007941 */ /* 0x000fea0003800000 */
.L_x_4864:
[C---:B-1----:R-:W-:Y:S04]  /*bf40*/  LEA R2, P0, R74.reuse, R48, 0x1 ;  /* 0x000000304a027211 */ /* 0x042fe800078008ff */
[----:B------:R-:W-:Y:S05]  /*bf50*/  LEA.HI.X R3, R74, R49, R95, 0x1, P0 ;  /* 0x000000314a037211 */ /* 0x000fea00000f0c5f */
[----:B-----5:R1:W-:Y:S04]  /*bf60*/  ST.E.128 [R2.64], R8 ;  /* 0x0000000802007985 */ /* 0x0203e8000c101d06 */
.L_x_4851:
[----:B------:R-:W-:Y:S05]  /*bf70*/  BSYNC B2 ;  /* 0x0000000000027941 */ /* 0x000fea0003800000 */
.L_x_4850:
        /* <DEDUP_REMOVED lines=16> */
[----:B------:R1:W5:Y:S01]  /*c080*/  LD.E.128 R8, [R2.64] ;  /* 0x0000000602087980 */ /* 0x000362000c101d00 */
        /* <DEDUP_REMOVED lines=88> */
.L_x_4871:
[----:B------:R-:W-:Y:S05]  /*c610*/  BSYNC B0 ;  /* 0x0000000000007941 */ /* 0x000fea0003800000 */
.L_x_4870:
[----:B-1----:R-:W-:Y:S01]  /*c620*/  MOV R2, R48 ;  /* 0x0000003000027202 */ /* 0x002fe20000000f00 */
[----:B------:R-:W-:Y:S01]  /*c630*/  IMAD R0, R117, 0x60, RZ ;  /* 0x0000006075007824 */ /* 0x000fe200078e02ff */
[----:B------:R-:W-:Y:S05]  /*c640*/  MOV R3, R49 ;  /* 0x0000003100037202 */ /* 0x000fea0000000f00 */
[----:B------:R-:W-:Y:S05]  /*c650*/  IMAD.WIDE.U32 R2, R116, 0x60, R2 ;  /* 0x0000006074027825 */ /* 0x000fea00078e0002 */
[----:B------:R-:W-:Y:S05]  /*c660*/  IADD3 R3, R3, R0, RZ ;  /* 0x0000000003037210 */ /* 0x000fea0007ffe0ff */
[----:B-----5:R1:W-:Y:S02]  /*c670*/  ST.E.128 [R2.64], R8 ;  /* 0x0000000802007985 */ /* 0x0203e4000c101d06 */
.L_x_4869:
[----:B------:R-:W-:Y:S05]  /*c680*/  BSYNC B1 ;  /* 0x0000000000017941 */ /* 0x000fea0003800000 */
.L_x_4868:
        /* <DEDUP_REMOVED lines=97> */
.L_x_4875:
[----:B------:R-:W-:Y:S05]  /*cca0*/  BSYNC B0 ;  /* 0x0000000000007941 */ /* 0x000fea0003800000 */
.L_x_4874:
[C---:B-1----:R-:W-:Y:S04]  /*ccb0*/  LEA R2, P0, R88.reuse, R48, 0x1 ;  /* 0x0000003058027211 */ /* 0x042fe800078008ff */
[----:B------:R-:W-:Y:S05]  /*ccc0*/  LEA.HI.X R3, R88, R49, R109, 0x1, P0 ;  /* 0x0000003158037211 */ /* 0x000fea00000f0c6d */
[----:B-----5:R1:W-:Y:S04]  /*ccd0*/  ST.E.128 [R2.64], R8 ;  /* 0x0000000802007985 */ /* 0x0203e8000c101d06 */
.L_x_4873:
[----:B------:R-:W-:Y:S05]  /*cce0*/  BSYNC B1 ;  /* 0x0000000000017941 */ /* 0x000fea0003800000 */
.L_x_4872:
        /* <DEDUP_REMOVED lines=97> */
.L_x_4879:
[----:B------:R-:W-:Y:S05]  /*d300*/  BSYNC B0 ;  /* 0x0000000000007941 */ /* 0x000fea0003800000 */
.L_x_4878:
[C---:B-1----:R-:W-:Y:S04]  /*d310*/  LEA R2, P0, R87.reuse, R48, 0x1 ;  /* 0x0000003057027211 */ /* 0x042fe800078008ff */
[----:B------:R-:W-:Y:S05]  /*d320*/  LEA.HI.X R3, R87, R49, R108, 0x1, P0 ;  /* 0x0000003157037211 */ /* 0x000fea00000f0c6c */
[----:B-----5:R1:W-:Y:S04]  /*d330*/  ST.E.128 [R2.64], R8 ;  /* 0x0000000802007985 */ /* 0x0203e8000c101d06 */
.L_x_4877:
[----:B------:R-:W-:Y:S05]  /*d340*/  BSYNC B1 ;  /* 0x0000000000017941 */ /* 0x000fea0003800000 */
.L_x_4876:
        /* <DEDUP_REMOVED lines=96> */
.L_x_4881:
[----:B------:R-:W-:Y:S05]  /*d950*/  BSYNC B0 ;  /* 0x0000000000007941 */ /* 0x000fea0003800000 */
.L_x_4880:
[C---:B-1----:R-:W-:Y:S04]  /*d960*/  LEA R2, P0, R86.reuse, R48, 0x1 ;  /* 0x0000003056027211 */ /* 0x042fe800078008ff */
[----:B------:R-:W-:Y:S05]  /*d970*/  LEA.HI.X R3, R86, R49, R107, 0x1, P0 ;  /* 0x0000003156037211 */ /* 0x000fea00000f0c6b */
[----:B-----5:R1:W-:Y:S04]  /*d980*/  ST.E.128 [R2.64], R8 ;  /* 0x0000000802007985 */ /* 0x0203e8000c101d06 */
.L_x_4867:
[----:B------:R-:W-:Y:S05]  /*d990*/  BSYNC B2 ;  /* 0x0000000000027941 */ /* 0x000fea0003800000 */
.L_x_4866:
[----:B-1----:R-:W-:Y:S01]  /*d9a0*/  MOV R5, R55 ;  /* 0x0000003700057202 */ /* 0x002fe20000000f00 */
[----:B------:R-:W2:Y:S01]  /*d9b0*/  LD.E R0, [R24.64+0xd0] ;  /* 0x0000d00618007980 */ /* 0x000ea2000c101900 */
[----:B------:R-:W-:Y:S01]  /*d9c0*/  MOV R3, R56 ;  /* 0x0000003800037202 */ /* 0x000fe20000000f00 */
[----:B------:R-:W-:Y:S02]  /*d9d0*/  IMAD.MOV.U32 R4, RZ, RZ, R58 ;  /* 0x000000ffff047224 */ /* 0x000fe400078e003a */
[----:B------:R-:W-:Y:S02]  /*d9e0*/  IMAD.MOV.U32 R2, RZ, RZ, R57 ;  /* 0x000000ffff027224 */ /* 0x000fe400078e0039 */
[----:B--2---:R-:W-:Y:S05]  /*d9f0*/  IMAD.U32 R0, R0, -0x20, RZ ;  /* 0xffffffe000007824 */ /* 0x004fea00078e00ff */
[C---:B------:R-:W-:Y:S02]  /*da00*/  LEA R58, P1, R0.reuse, R4, 0x1 ;  /* 0x00000004003a7211 */ /* 0x040fe400078208ff */
[C---:B------:R-:W-:Y:S02]  /*da10*/  LEA R57, P0, R0.reuse, R2, 0x1 ;  /* 0x0000000200397211 */ /* 0x040fe400078008ff */
[C---:B------:R-:W-:Y:S02]  /*da20*/  LEA.HI.X.SX32 R55, R0.reuse, R5, 0x1, P1 ;  /* 0x0000000500377211 */ /* 0x040fe400008f0eff */
[----:B------:R-:W-:Y:S01]  /*da30*/  LEA.HI.X.SX32 R56, R0, R3, 0x1, P0 ;  /* 0x0000000300387211 */ /* 0x000fe200000f0eff */
[----:B------:R-:W-:-:S05]  /*da40*/  BRA `(.L_x_4817) ;  /* 0x0000089000007947 */ /* 0x000fca0003800000 */
.L_x_4783:
[----:B------:R-:W-:Y:S01]  /*da50*/  BSSY B0, `(.L_x_4882) ;  /* 0x000001e000007945 */ /* 0x000fe20003800000 */
[----:B------:R-:W-:-:S05]  /*da60*/  @!P2 BRA `(.L_x_4883) ;  /* 0x000001c00000a947 */ /* 0x000fca0003800000 */
[----:B------:R-:W-:Y:S02]  /*da70*/  ISETP.NE.AND P1, PT, R64, RZ, PT ;  /* 0x000000ff4000720c */ /* 0x000fe40003f25270 */
[----:B------:R-:W-:Y:S11]  /*da80*/  ISETP.NE.AND P0, PT, R67, RZ, PT ;  /* 0x000000ff4300720c */ /* 0x000ff60003f05270 */
[----:B------:R-:W-:Y:S01]  /*da90*/  @P1 IMAD.MOV.U32 R2, RZ, RZ, R51 ;  /* 0x000000ffff021224 */ /* 0x000fe200078e0033 */
[----:B-1----:R-:W-:Y:S01]  /*daa0*/  @P1 MOV R4, R48 ;  /* 0x0000003000041202 */ /* 0x002fe20000000f00 */
[----:B------:R-:W-:Y:S02]  /*dab0*/  @P1 IMAD.MOV.U32 R3, RZ, RZ, R50 ;  /* 0x000000ffff031224 */ /* 0x000fe400078e0032 */
[----:B------:R-:W-:Y:S03]  /*dac0*/  @P1 IMAD.MOV.U32 R5, RZ, RZ, R49 ;  /* 0x000000ffff051224 */ /* 0x000fe600078e0031 */
[----:B------:R1:W2:Y:S02]  /*dad0*/  @P1 LD.E.128 R8, [R2.64] ;  /* 0x0000000602081980 */ /* 0x0002a4000c101d00 */
[--C-:B-1----:R-:W-:Y:S01]  /*dae0*/  @P0 IMAD.MOV.U32 R2, RZ, RZ, R51.reuse ;  /* 0x000000ffff020224 */ /* 0x102fe200078e0033 */
[-C--:B------:R-:W-:Y:S01]  /*daf0*/  @P0 MOV R3, R50.reuse ;  /* 0x0000003200030202 */ /* 0x080fe20000000f00 */
[----:B--2---:R1:W-:Y:S01]  /*db00*/  @P1 ST.E.128 [R4.64], R8 ;  /* 0x0000000804001985 */ /* 0x0043e2000c101d06 */
[----:B------:R-:W-:Y:S03]  /*db10*/  ISETP.NE.AND P1, PT, R66, RZ, PT ;  /* 0x000000ff4200720c */ /* 0x000fe60003f25270 */
[----:B-1----:R1:W2:Y:S01]  /*db20*/  @P0 LD.E.128 R8, [R2.64+0x80] ;  /* 0x0000800602080980 */ /* 0x0022a2000c101d00 */
[--C-:B------:R-:W-:Y:S01]  /*db30*/  @P0 IMAD.MOV.U32 R4, RZ, RZ, R48.reuse ;  /* 0x000000ffff040224 */ /* 0x100fe200078e0030 */
[-C--:B------:R-:W-:Y:S08]  /*db40*/  @P0 MOV R5, R49.reuse ;  /* 0x0000003100050202 */ /* 0x080ff00000000f00 */
[--C-:B-1----:R-:W-:Y:S01]  /*db50*/  @P1 IMAD.MOV.U32 R2, RZ, RZ, R51.reuse ;  /* 0x000000ffff021224 */ /* 0x102fe200078e0033 */
[-C--:B------:R-:W-:Y:S01]  /*db60*/  @P1 MOV R3, R50.reuse ;  /* 0x0000003200031202 */ /* 0x080fe20000000f00 */
[----:B--2---:R1:W-:Y:S01]  /*db70*/  @P0 ST.E.128 [R4.64+0x80], R8 ;  /* 0x0000800804000985 */ /* 0x0043e2000c101d06 */
[----:B------:R-:W-:Y:S03]  /*db80*/  ISETP.NE.AND P0, PT, R65, RZ, PT ;  /* 0x000000ff4100720c */ /* 0x000fe60003f05270 */
[----:B-1----:R1:W2:Y:S01]  /*db90*/  @P1 LD.E.128 R8, [R2.64+0x100] ;  /* 0x0001000602081980 */ /* 0x0022a2000c101d00 */
[--C-:B------:R-:W-:Y:S01]  /*dba0*/  @P1 IMAD.MOV.U32 R4, RZ, RZ, R48.reuse ;  /* 0x000000ffff041224 */ /* 0x100fe200078e0030 */
[-C--:B------:R-:W-:Y:S08]  /*dbb0*/  @P1 MOV R5, R49.reuse ;  /* 0x0000003100051202 */ /* 0x080ff00000000f00 */
[----:B-1----:R-:W-:Y:S01]  /*dbc0*/  @P0 IMAD.MOV.U32 R2, RZ, RZ, R51 ;  /* 0x000000ffff020224 */ /* 0x002fe200078e0033 */
[----:B------:R-:W-:Y:S01]  /*dbd0*/  @P0 MOV R3, R50 ;  /* 0x0000003200030202 */ /* 0x000fe20000000f00 */
[----:B--2---:R1:W-:Y:S04]  /*dbe0*/  @P1 ST.E.128 [R4.64+0x100], R8 ;  /* 0x0001000804001985 */ /* 0x0043e8000c101d06 */
[----:B-1----:R1:W2:Y:S02]  /*dbf0*/  @P0 LD.E.128 R4, [R2.64+0x180] ;  /* 0x0001800602040980 */ /* 0x0022a4000c101d00 */
[----:B-1----:R-:W-:Y:S01]  /*dc00*/  @P0 IMAD.MOV.U32 R2, RZ, RZ, R48 ;  /* 0x000000ffff020224 */ /* 0x002fe200078e0030 */
[----:B------:R-:W-:Y:S05]  /*dc10*/  @P0 MOV R3, R49 ;  /* 0x0000003100030202 */ /* 0x000fea0000000f00 */
[----:B--2---:R1:W-:Y:S02]  /*dc20*/  @P0 ST.E.128 [R2.64+0x180], R4 ;  /* 0x0001800402000985 */ /* 0x0043e4000c101d06 */
.L_x_4883:
[----:B------:R-:W-:Y:S05]  /*dc30*/  BSYNC B0 ;  /* 0x0000000000007941 */ /* 0x000fea0003800000 */
.L_x_4882:
        /* <DEDUP_REMOVED lines=10> */
[----:B------:R-:W-:Y:S03]  /*dce0*/  @P3 LEA.HI.X R5, R247, R49, R250, 0x1, P1 ;  /* 0x00000031f7053211 */ /* 0x000fe600008f0cfa */
[----:B------:R1:W2:Y:S02]  /*dcf0*/  @P3 LD.E.128 R8, [R2.64] ;  /* 0x0000000602083980 */ /* 0x0002a4000c101d00 */
[C---:B-1----:R-:W-:Y:S04]  /*dd00*/  @P2 LEA R2, P0, R71.reuse, R51, 0x1 ;  /* 0x0000003347022211 */ /* 0x042fe800078008ff */
[----:B------:R-:W-:Y:S01]  /*dd10*/  @P2 LEA.HI.X R3, R71, R50, R92, 0x1, P0 ;  /* 0x0000003247032211 */ /* 0x000fe200000f0c5c */
        /* <DEDUP_REMOVED lines=19> */
.L_x_4885:
[----:B------:R-:W-:Y:S05]  /*de50*/  BSYNC B0 ;  /* 0x0000000000007941 */ /* 0x000fea0003800000 */
.L_x_4884:
        /* <DEDUP_REMOVED lines=33> */
.L_x_4887:
[----:B------:R-:W-:Y:S05]  /*e070*/  BSYNC B0 ;  /* 0x0000000000007941 */ /* 0x000fea0003800000 */
.L_x_4886:
        /* <DEDUP_REMOVED lines=8> */
[----:B------:R-:W-:Y:S01]  /*e100*/  @P1 IMAD.MOV.U32 R3, RZ, RZ, R50 ;  /* 0x000000ffff031224 */ /* 0x000fe200078e0032 */
[-C--:B------:R-:W-:Y:S01]  /*e110*/  @P2 LEA R4, P0, R82, R51.reuse, 0x1 ;  /* 0x0000003352042211 */ /* 0x080fe200078008ff */
[----:B------:R-:W-:Y:S02]  /*e120*/  @P1 IMAD R0, R63, 0x60, RZ ;  /* 0x000000603f001824 */ /* 0x000fe400078e02ff */
[----:B------:R-:W-:Y:S01]  /*e130*/  @P1 IMAD.WIDE.U32 R2, R62, 0x60, R2 ;  /* 0x000000603e021825 */ /* 0x000fe200078e0002 */
[-C--:B------:R-:W-:Y:S03]  /*e140*/  @P2 LEA.HI.X R5, R82, R50.reuse, R103, 0x1, P0 ;  /* 0x0000003252052211 */ /* 0x080fe600000f0c67 */
[----:B------:R-:W-:Y:S02]  /*e150*/  @P1 IMAD.IADD R3, R3, 0x1, R0 ;  /* 0x0000000103031824 */ /* 0x000fe400078e0200 */
[----:B------:R-:W-:Y:S03]  /*e160*/  @P1 IMAD R0, R117, 0x60, RZ ;  /* 0x0000006075001824 */ /* 0x000fe600078e02ff */
[----:B------:R1:W2:Y:S02]  /*e170*/  @P1 LD.E.128 R8, [R2.64] ;  /* 0x0000000602081980 */ /* 0x0002a4000c101d00 */
[----:B-1----:R-:W-:Y:S02]  /*e180*/  @P1 IMAD.MOV.U32 R2, RZ, RZ, R48 ;  /* 0x000000ffff021224 */ /* 0x002fe400078e0030 */
[----:B------:R-:W-:Y:S04]  /*e190*/  @P1 IMAD.MOV.U32 R3, RZ, RZ, R49 ;  /* 0x000000ffff031224 */ /* 0x000fe800078e0031 */
[----:B------:R-:W-:Y:S04]  /*e1a0*/  @P1 IMAD.WIDE.U32 R2, R116, 0x60, R2 ;  /* 0x0000006074021825 */ /* 0x000fe800078e0002 */
[----:B------:R-:W-:Y:S05]  /*e1b0*/  @P1 IMAD.IADD R3, R3, 0x1, R0 ;  /* 0x0000000103031824 */ /* 0x000fea00078e0200 */
[----:B--2---:R1:W-:Y:S04]  /*e1c0*/  @P1 ST.E.128 [R2.64], R8 ;  /* 0x0000000802001985 */ /* 0x0043e8000c101d06 */
[----:B-1----:R1:W2:Y:S01]  /*e1d0*/  @P2 LD.E.128 R8, [R4.64] ;  /* 0x0000000604082980 */ /* 0x0022a2000c101d00 */
[C---:B------:R-:W-:Y:S04]  /*e1e0*/  @P3 LEA R2, P0, R84.reuse, R51, 0x1 ;  /* 0x0000003354023211 */ /* 0x040fe800078008ff */
[----:B------:R-:W-:Y:S02]  /*e1f0*/  @P3 LEA.HI.X R3, R84, R50, R105, 0x1, P0 ;  /* 0x0000003254033211 */ /* 0x000fe400000f0c69 */
[CC--:B-1----:R-:W-:Y:S04]  /*e200*/  @P2 LEA R4, P1, R88.reuse, R48.reuse, 0x1 ;  /* 0x0000003058042211 */ /* 0x0c2fe800078208ff */
[-C--:B------:R-:W-:Y:S02]  /*e210*/  @P2 LEA.HI.X R5, R88, R49.reuse, R109, 0x1, P1 ;  /* 0x0000003158052211 */ /* 0x080fe400008f0c6d */
[----:B------:R-:W-:Y:S03]  /*e220*/  ISETP.NE.AND P1, PT, R65, RZ, PT ;  /* 0x000000ff4100720c */ /* 0x000fe60003f25270 */
        /* <DEDUP_REMOVED lines=11> */
.L_x_4817:
[----:B------:R-:W-:Y:S05]  /*e2e0*/  BSYNC B3 ;  /* 0x0000000000037941 */ /* 0x000fea0003800000 */
.L_x_4782:
        /* <DEDUP_REMOVED lines=15> */
[----:B------:R-:W-:Y:S03]  /*e3e0*/  IABS R9, R23 ;  /* 0x0000001700097213 */ /* 0x000fe60000000000 */
        /* <DEDUP_REMOVED lines=8> */
[--C-:B-1----:R-:W-:Y:S02]  /*e470*/  IMAD.MOV R0, RZ, RZ, -R7.reuse ;  /* 0x000000ffff007224 */ /* 0x102fe400078e0a07 */
[----:B------:R-:W-:Y:S02]  /*e480*/  IMAD.MOV.U32 R6, RZ, RZ, RZ ;  /* 0x000000ffff067224 */ /* 0x000fe400078e00ff */
[----:B------:R-:W-:Y:S01]  /*e490*/  IMAD.MOV.U32 R2, RZ, RZ, R0 ;  /* 0x000000ffff027224 */ /* 0x000fe200078e0000 */
[----:B------:R-:W-:Y:S03]  /*e4a0*/  IADD3 R0, R29, -0x80, RZ ;  /* 0xffffff801d007810 */ /* 0x000fe60007ffe0ff */
[----:B------:R-:W-:Y:S01]  /*e4b0*/  IMAD R2, R2, R5, RZ ;  /* 0x0000000502027224 */ /* 0x000fe200078e02ff */
[----:B------:R-:W-:Y:S03]  /*e4c0*/  IABS R4, R0 ;  /* 0x0000000000047213 */ /* 0x000fe60000000000 */
[----:B------:R-:W-:Y:S04]  /*e4d0*/  IMAD.HI.U32 R7, R7, R2, R6 ;  /* 0x0000000207077227 */ /* 0x000fe800078e0006 */
[----:B------:R-:W-:Y:S02]  /*e4e0*/  IMAD.MOV.U32 R6, RZ, RZ, R4 ;  /* 0x000000ffff067224 */ /* 0x000fe400078e0004 */
[C---:B------:R-:W-:Y:S04]  /*e4f0*/  IMAD.HI.U32 R4, R7.reuse, R9, RZ ;  /* 0x0000000907047227 */ /* 0x040fe800078e00ff */
[----:B------:R-:W-:Y:S04]  /*e500*/  IMAD.HI.U32 R2, R7, R6, RZ ;  /* 0x0000000607027227 */ /* 0x000fe800078e00ff */
[-C--:B------:R-:W-:Y:S02]  /*e510*/  IMAD R7, R4, R8.reuse, R9 ;  /* 0x0000000804077224 */ /* 0x080fe400078e0209 */
[----:B------:R-:W-:Y:S03]  /*e520*/  IMAD R6, R2, R8, R6 ;  /* 0x0000000802067224 */ /* 0x000fe600078e0206 */
        /* <DEDUP_REMOVED lines=8> */
[-C--:B------:R-:W-:Y:S02]  /*e5b0*/  LOP3.LUT R6, R0, R3.reuse, RZ, 0x3c, !PT ;  /* 0x0000000300067212 */ /* 0x080fe400078e3cff */
[-C--:B------:R-:W-:Y:S02]  /*e5c0*/  LOP3.LUT R5, R23, R3.reuse, RZ, 0x3c, !PT ;  /* 0x0000000317057212 */ /* 0x080fe400078e3cff */
[----:B------:R-:W-:Y:S02]  /*e5d0*/  ISETP.GE.AND P1, PT, R6, RZ, PT ;  /* 0x000000ff0600720c */ /* 0x000fe40003f26270 */
[----:B------:R-:W-:Y:S02]  /*e5e0*/  ISETP.GE.AND P2, PT, R5, RZ, PT ;  /* 0x000000ff0500720c */ /* 0x000fe40003f46270 */
[----:B------:R-:W-:Y:S02]  /*e5f0*/  LOP3.LUT R6, RZ, R3, RZ, 0x33, !PT ;  /* 0x00000003ff067212 */ /* 0x000fe400078e33ff */
[----:B------:R-:W-:Y:S02]  /*e600*/  @P4 IADD3 R2, R2, 0x1, RZ ;  /* 0x0000000102024810 */ /* 0x000fe40007ffe0ff */
[----:B------:R-:W-:Y:S02]  /*e610*/  @P5 IADD3 R4, R4, 0x1, RZ ;  /* 0x0000000104045810 */ /* 0x000fe40007ffe0ff */
[----:B------:R-:W-:Y:S02]  /*e620*/  ISETP.NE.AND P0, PT, R3, RZ, PT ;  /* 0x000000ff0300720c */ /* 0x000fe40003f05270 */
[----:B------:R-:W-:Y:S01]  /*e630*/  IADD3 R0, -R23, R0, RZ ;  /* 0x0000000017007210 */ /* 0x000fe20007ffe1ff */
[----:B------:R-:W-:Y:S02]  /*e640*/  @!P1 IMAD.MOV R2, RZ, RZ, -R2 ;  /* 0x000000ffff029224 */ /* 0x000fe400078e0a02 */
[----:B------:R-:W-:Y:S03]  /*e650*/  @!P2 IMAD.MOV R4, RZ, RZ, -R4 ;  /* 0x000000ffff04a224 */ /* 0x000fe600078e0a04 */
[C---:B------:R-:W-:Y:S02]  /*e660*/  SEL R5, R6.reuse, R2, !P0 ;  /* 0x0000000206057207 */ /* 0x040fe40004000000 */
[----:B------:R-:W-:Y:S02]  /*e670*/  SEL R2, R6, R4, !P0 ;  /* 0x0000000406027207 */ /* 0x000fe40004000000 */
[CC--:B------:R-:W-:Y:S01]  /*e680*/  LEA R10, P1, R5.reuse, R240.reuse, 0x2 ;  /* 0x000000f0050a7211 */ /* 0x0c0fe200078210ff */
[----:B------:R-:W2:Y:S01]  /*e690*/  LD.E.64 R6, [R24.64+0x40] ;  /* 0x0000400618067980 */ /* 0x000ea2000c101b00 */
[C---:B------:R-:W-:Y:S02]  /*e6a0*/  LEA R8, P0, R2.reuse, R240, 0x2 ;  /* 0x000000f002087211 */ /* 0x040fe400078010ff */
[-C--:B------:R-:W-:Y:S02]  /*e6b0*/  LEA.HI.X.SX32 R11, R5, R241.reuse, 0x2, P1 ;  /* 0x000000f1050b7211 */ /* 0x080fe400008f16ff */
[C---:B------:R-:W-:Y:S01]  /*e6c0*/  LEA.HI.X.SX32 R9, R2.reuse, R241, 0x2, P0 ;  /* 0x000000f102097211 */ /* 0x040fe200000f16ff */
[----:B------:R-:W-:Y:S02]  /*e6d0*/  IMAD.IADD R2, R2, 0x1, -R5 ;  /* 0x0000000102027824 */ /* 0x000fe400078e0a05 */
[----:B------:R1:W4:Y:S02]  /*e6e0*/  LD.E R15, [R10.64] ;  /* 0x000000060a0f7980 */ /* 0x000324000c101900 */
[----:B------:R-:W-:Y:S02]  /*e6f0*/  IMAD R0, R2, R3, R0 ;  /* 0x0000000302007224 */ /* 0x000fe400078e0200 */
[----:B------:R3:W4:Y:S03]  /*e700*/  LD.E R4, [R8.64] ;  /* 0x0000000608047980 */ /* 0x000726000c101900 */
[----:B------:R-:W-:Y:S01]  /*e710*/  SHF.R.S32.HI R14, RZ, 0x1f, R0 ;  /* 0x0000001fff0e7819 */ /* 0x000fe20000011400 */
[----:B-1----:R-:W4:Y:S06]  /*e720*/  LD.E.64 R10, [R24.64+0x38] ;  /* 0x00003806180a7980 */ /* 0x002f2c000c101b00 */
[----:B---3--:R-:W3:Y:S01]  /*e730*/  LD.E.64 R8, [R24.64+0x20] ;  /* 0x0000200618087980 */ /* 0x008ee2000c101b00 */
[----:B--2---:R-:W-:Y:S04]  /*e740*/  IMAD R2, R7, R0, RZ ;  /* 0x0000000007027224 */ /* 0x004fe800078e02ff */
[C---:B------:R-:W-:Y:S02]  /*e750*/  IMAD R7, R6.reuse, R14, R2 ;  /* 0x0000000e06077224 */ /* 0x040fe400078e0202 */
[----:B----4-:R-:W-:Y:S02]  /*e760*/  IMAD.IADD R15, R15, 0x1, -R4 ;  /* 0x000000010f0f7824 */ /* 0x010fe400078e0a04 */
[----:B------:R-:W-:Y:S03]  /*e770*/  IMAD.WIDE.U32 R4, R6, R0, RZ ;  /* 0x0000000006047225 */ /* 0x000fe600078e00ff */
[----:B------:R-:W-:Y:S01]  /*e780*/  SHF.R.S32.HI R16, RZ, 0x1f, R15 ;  /* 0x0000001fff107819 */ /* 0x000fe2000001140f */
[----:B------:R-:W-:Y:S04]  /*e790*/  IMAD.IADD R5, R5, 0x1, R7 ;  /* 0x0000000105057824 */ /* 0x000fe800078e0207 */
[----:B------:R-:W-:Y:S05]  /*e7a0*/  IMAD.WIDE.U32 R4, R15, R12, R4 ;  /* 0x0000000c0f047225 */ /* 0x000fea00078e0004 */
[----:B------:R-:W-:Y:S01]  /*e7b0*/  LEA R60, P1, R4, R60, 0x1 ;  /* 0x0000003c043c7211 */ /* 0x000fe200078208ff */
[-C--:B---3--:R-:W-:Y:S04]  /*e7c0*/  IMAD R2, R9, R15.reuse, RZ ;  /* 0x0000000f09027224 */ /* 0x088fe800078e02ff */
[C---:B------:R-:W-:Y:S02]  /*e7d0*/  IMAD R6, R8.reuse, R16, R2 ;  /* 0x0000001008067224 */ /* 0x040fe400078e0202 */
[-C--:B------:R-:W-:Y:S04]  /*e7e0*/  IMAD.WIDE.U32 R2, R8, R15.reuse, RZ ;  /* 0x0000000f08027225 */ /* 0x080fe800078e00ff */
[----:B------:R-:W-:Y:S01]  /*e7f0*/  IMAD R15, R13, R15, RZ ;  /* 0x0000000f0d0f7224 */ /* 0x000fe200078e02ff */
[----:B------:R-:W-:Y:S01]  /*e800*/  IADD3 R3, R3, R6, RZ ;  /* 0x0000000603037210 */ /* 0x000fe20007ffe0ff */
[----:B------:R-:W-:Y:S04]  /*e810*/  IMAD R6, R11, R0, RZ ;  /* 0x000000000b067224 */ /* 0x000fe800078e02ff */
        /* <DEDUP_REMOVED lines=9> */
.L_x_4889:
[----:B------:R-:W-:Y:S01]  /*e8b0*/  MOV R5, R59 ;  /* 0x0000003b00057202 */ /* 0x000fe20000000f00 */
[----:B------:R-:W2:Y:S01]  /*e8c0*/  LD.E R6, [R24.64+0x40] ;  /* 0x0000400618067980 */ /* 0x000ea2000c101900 */
[----:B------:R-:W-:Y:S01]  /*e8d0*/  MOV R3, R49 ;  /* 0x0000003100037202 */ /* 0x000fe20000000f00 */
[----:B------:R-:W-:Y:S02]  /*e8e0*/  IMAD.MOV.U32 R4, RZ, RZ, R60 ;  /* 0x000000ffff047224 */ /* 0x000fe400078e003c */
[----:B------:R-:W3:Y:S01]  /*e8f0*/  LD.E R0, [R24.64+0x38] ;  /* 0x0000380618007980 */ /* 0x000ee2000c101900 */
[----:B------:R-:W-:Y:S02]  /*e900*/  IMAD.MOV.U32 R2, RZ, RZ, R48 ;  /* 0x000000ffff027224 */ /* 0x000fe400078e0030 */
[----:B---3--:R-:W-:Y:S02]  /*e910*/  IMAD.U32 R0, R0, -0x40, RZ ;  /* 0xffffffc000007824 */ /* 0x008fe400078e00ff */
[----:B--2---:R-:W-:Y:S03]  /*e920*/  IMAD.U32 R6, R6, -0x40, RZ ;  /* 0xffffffc006067824 */ /* 0x004fe600078e00ff */
[----:B------:R-:W-:Y:S02]  /*e930*/  LEA R48, P0, R0, R2, 0x1 ;  /* 0x0000000200307211 */ /* 0x000fe400078008ff */
[----:B------:R-:W-:Y:S02]  /*e940*/  LEA R60, P1, R6, R4, 0x1 ;  /* 0x00000004063c7211 */ /* 0x000fe400078208ff */
[----:B------:R-:W-:Y:S02]  /*e950*/  LEA.HI.X.SX32 R49, R0, R3, 0x1, P0 ;  /* 0x0000000300317211 */ /* 0x000fe400000f0eff */
[----:B------:R-:W-:Y:S04]  /*e960*/  LEA.HI.X.SX32 R59, R6, R5, 0x1, P1 ;  /* 0x00000005063b7211 */ /* 0x000fe800008f0eff */
.L_x_4890:
[----:B------:R-:W-:Y:S05]  /*e970*/  BSYNC B0 ;  /* 0x0000000000007941 */ /* 0x000fea0003800000 */
.L_x_4888:
[----:B------:R-:W-:Y:S04]  /*e980*/  IADD3 R28, R28, -0x1, RZ ;  /* 0xffffffff1c1c7810 */ /* 0x000fe80007ffe0ff */
[----:B------:R-:W-:Y:S11]  /*e990*/  ISETP.GT.AND P0, PT, R28, R120, PT ;  /* 0x000000781c00720c */ /* 0x000ff60003f04270 */
[----:B------:R-:W-:Y:S02]  /*e9a0*/  @!UPT UIADD3 URZ, URZ, URZ, URZ ;  /* 0x0000003f3f3ff290 */ /* 0x000fe4000fffe03f */
[----:B------:R-:W-:-:S05]  /*e9b0*/  @P0 BRA `(.L_x_4891) ;  /* 0xffff451000000947 */ /* 0x000fca000383ffff */
.L_x_4773:
[----:B------:R-:W-:Y:S01]  /*e9c0*/  WARPSYNC 0xffffffff ;  /* 0xffffffff00007948 */ /* 0x000fe20003800000 */
[----:B------:R-:W-:Y:S06]  /*e9d0*/  BAR.SYNC.DEFER_BLOCKING 0x0 ;  /* 0x0000000000007b1d */ /* 0x000fec0000010000 */
[----:B------:R1:W5:Y:S04]  /*e9e0*/  LDL R186, [R1+0x20] ;  /* 0x0000200001ba7983 */ /* 0x0003680000100800 */
[----:B------:R-:W2:Y:S01]  /*e9f0*/  LD.E R47, [R24.64+0xd0] ;  /* 0x0000d006182f7980 */ /* 0x000ea2000c101900 */
[----:B------:R-:W-:Y:S01]  /*ea00*/  BSSY B3, `(.L_x_4892) ;  /* 0x0000a4f000037945 */ /* 0x000fe20003800000 */
[----:B------:R-:W-:Y:S01]  /*ea10*/  IMAD.SHL.U32 R235, R235, 0x2, RZ ;  /* 0x00000002ebeb7824 */ /* 0x000fe200078e00ff */
[C---:B------:R-:W-:Y:S01]  /*ea20*/  SHF.L.U64.HI R11, R148.reuse, 0x4, R149 ;  /* 0x00000004940b7819 */ /* 0x040fe20000010295 */
[----:B------:R-:W3:Y:S01]  /*ea30*/  S2R R187, SR_CTAID.Y ;  /* 0x0000000000bb7919 */ /* 0x000ee20000002600 */
[----:B------:R-:W-:Y:S01]  /*ea40*/  IMAD.SHL.U32 R8, R148, 0x10, RZ ;  /* 0x0000001094087824 */ /* 0x000fe200078e00ff */
[----:B--2---:R-:W-:-:S13]  /*ea50*/  ISETP.NE.AND P0, PT, R47, RZ, PT ;  /* 0x000000ff2f00720c */ /* 0x004fda0003f05270 */
[----:B------:R-:W-:Y:S05]  /*ea60*/  @!P0 BRA `(.L_x_4893) ;  /* 0x00009b2000008947 */ /* 0x000fea0003800000 */
[----:B-1-3--:R-:W2:Y:S01]  /*ea70*/  LD.E.64 R2, [R24.64+0xf0] ;  /* 0x0000f00618027980 */ /* 0x00aea2000c101b00 */
[----:B------:R-:W-:-:S03]  /*ea80*/  IMAD.MOV.U32 R0, RZ, RZ, RZ ;  /* 0x000000ffff007224 */ /* 0x000fc600078e00ff */
[----:B------:R-:W3:Y:S04]  /*ea90*/  LD.E.U8 R10, [R24.64+0x1b3] ;  /* 0x0001b306180a7980 */ /* 0x000ee8000c101100 */
[----:B------:R1:W5:Y:S04]  /*eaa0*/  LD.E R48, [R24.64+0xc0] ;  /* 0x0000c00618307980 */ /* 0x000368000c101900 */
[----:B------:R1:W5:Y:S04]  /*eab0*/  LD.E.64 R40, [R24.64+0x148] ;  /* 0x0001480618287980 */ /* 0x000368000c101b00 */
[----:B------:R1:W5:Y:S01]  /*eac0*/  LD.E.64 R36, [R24.64+0x150] ;  /* 0x0001500618247980 */ /* 0x000362000c101b00 */
[----:B--2---:R-:W-:-:S04]  /*ead0*/  ISETP.NE.U32.AND P1, PT, R2, RZ, PT ;  /* 0x000000ff0200720c */ /* 0x004fc80003f25070 */
[----:B------:R-:W-:-:S13]  /*eae0*/  ISETP.NE.AND.EX P1, PT, R3, RZ, PT, P1 ;  /* 0x000000ff0300720c */ /* 0x000fda0003f25310 */
[----:B------:R-:W-:-:S04]  /*eaf0*/  @P1 LEA R2, P0, R187, R2, 0x2 ;  /* 0x00000002bb021211 */ /* 0x000fc800078010ff */
[----:B------:R-:W-:-:S05]  /*eb00*/  @P1 LEA.HI.X R3, R187, R3, R185, 0x2, P0 ;  /* 0x00000003bb031211 */ /* 0x000fca00000f14b9 */
[----:B------:R2:W4:Y:S01]  /*eb10*/  @P1 LD.E R0, [R2.64] ;  /* 0x0000000602001980 */ /* 0x000522000c101900 */
[----:B------:R-:W-:Y:S01]  /*eb20*/  LEA R4, P0, R148, R134, 0x5 ;  /* 0x0000008694047211 */ /* 0x000fe200078028ff */
[----:B------:R-:W-:Y:S01]  /*eb30*/  IMAD.MOV.U32 R152, RZ, RZ, R134 ;  /* 0x000000ffff987224 */ /* 0x000fe200078e0086 */
[----:B---3--:R-:W-:Y:S02]  /*eb40*/  ISETP.NE.AND P4, PT, R10, RZ, PT ;  /* 0x000000ff0a00720c */ /* 0x008fe40003f85270 */
[----:B------:R-:W-:Y:S02]  /*eb50*/  LEA.HI.X R6, R148, R153, R149, 0x5, P0 ;  /* 0x0000009994067211 */ /* 0x000fe400000f2c95 */
[-C--:B-----5:R-:W-:Y:S01]  /*eb60*/  LEA R52, P0, R4, R112.reuse, 0x1 ;  /* 0x0000007004347211 */ /* 0x0a0fe200078008ff */
[----:B------:R-:W-:Y:S01]  /*eb70*/  IMAD R7, R149, 0x30, RZ ;  /* 0x0000003095077824 */ /* 0x000fe200078e02ff */
[----:B------:R-:W-:Y:S02]  /*eb80*/  LEA R32, P2, R134, R112, 0x1 ;  /* 0x0000007086207211 */ /* 0x000fe400078408ff */
[----:B------:R-:W-:Y:S01]  /*eb90*/  LEA.HI.X R53, R4, R113, R6, 0x1, P0 ;  /* 0x0000007104357211 */ /* 0x000fe200000f0c06 */
[----:B------:R-:W-:Y:S01]  /*eba0*/  IMAD.IADD R49, R186, 0x1, -R184 ;  /* 0x00000001ba317824 */ /* 0x000fe200078e0ab8 */
[----:B--2---:R-:W-:-:S04]  /*ebb0*/  LEA.HI R2, R47, R47, RZ, 0x1 ;  /* 0x0000002f2f027211 */ /* 0x004fc800078f08ff */
[----:B------:R-:W-:Y:S01]  /*ebc0*/  SHF.R.S32.HI R27, RZ, 0x1, R2 ;  /* 0x00000001ff1b7819 */ /* 0x000fe20000011402 */
[----:B------:R-:W-:Y:S01]  /*ebd0*/  IMAD.WIDE.U32 R2, R148, 0x30, R152 ;  /* 0x0000003094027825 */ /* 0x000fe200078e0098 */
[----:B------:R-:W-:-:S03]  /*ebe0*/  LEA.HI.X R33, R134, R113, R153, 0x1, P2 ;  /* 0x0000007186217211 */ /* 0x000fc600010f0c99 */
[----:B------:R-:W-:Y:S01]  /*ebf0*/  IMAD.IADD R3, R3, 0x1, R7 ;  /* 0x0000000103037824 */ /* 0x000fe200078e0207 */
[----:B------:R-:W-:Y:S01]  /*ec00*/  ISETP.GE.AND P0, PT, R114, R49, PT ;  /* 0x000000317200720c */ /* 0x000fe20003f06270 */
[----:B------:R-:W-:-:S03]  /*ec10*/  IMAD.MOV.U32 R35, RZ, RZ, R27 ;  /* 0x000000ffff237224 */ /* 0x000fc600078e001b */
[----:B------:R-:W-:Y:S01]  /*ec20*/  ISETP.GT.AND P0, PT, R183, -0x8, !P0 ;  /* 0xfffffff8b700780c */ /* 0x000fe20004704270 */
[----:B----4-:R-:W-:Y:S01]  /*ec30*/  IMAD.IADD R9, R129, 0x1, R0 ;  /* 0x0000000181097824 */ /* 0x010fe200078e0200 */
[----:B------:R-:W-:-:S03]  /*ec40*/  IADD3 R0, P1, R8, R134, RZ ;  /* 0x0000008608007210 */ /* 0x000fc60007f3e0ff */
[----:B------:R-:W-:Y:S02]  /*ec50*/  IMAD R4, R27, R9, RZ ;  /* 0x000000091b047224 */ /* 0x000fe400078e02ff */
[----:B------:R-:W-:Y:S01]  /*ec60*/  IMAD.X R5, R11, 0x1, R153, P1 ;  /* 0x000000010b057824 */ /* 0x000fe200008e0699 */
[----:B------:R-:W-:Y:S02]  /*ec70*/  LEA R50, P1, R0, R112, 0x1 ;  /* 0x0000007000327211 */ /* 0x000fe400078208ff */
[----:B------:R-:W-:Y:S02]  /*ec80*/  IADD3 R38, P2, R18, R4, RZ ;  /* 0x0000000412267210 */ /* 0x000fe40007f5e0ff */
[----:B------:R-:W-:Y:S02]  /*ec90*/  LEA.HI.X R51, R0, R113, R5, 0x1, P1 ;  /* 0x0000007100337211 */ /* 0x000fe400008f0c05 */
[----:B------:R-:W-:Y:S02]  /*eca0*/  LEA R54, P1, R2, R112, 0x1 ;  /* 0x0000007002367211 */ /* 0x000fe400078208ff */
[----:B------:R-:W-:-:S02]  /*ecb0*/  SHF.R.S32.HI R5, RZ, 0x1f, R4 ;  /* 0x0000001fff057819 */ /* 0x000fc40000011404 */
[----:B------:R-:W-:Y:S02]  /*ecc0*/  IADD3 R0, P3, R164, R4, RZ ;  /* 0x00000004a4007210 */ /* 0x000fe40007f7e0ff */
[----:B------:R-:W-:Y:S01]  /*ecd0*/  LEA.HI.X R55, R2, R113, R3, 0x1, P1 ;  /* 0x0000007102377211 */ /* 0x000fe200008f0c03 */
[----:B------:R-:W-:Y:S01]  /*ece0*/  IMAD.X R34, R19, 0x1, R5, P2 ;  /* 0x0000000113227824 */ /* 0x000fe200010e0605 */
[----:B------:R-:W-:Y:S01]  /*ecf0*/  LEA.HI.X.SX32 R2, R164, R5, 0x1, P3 ;  /* 0x00000005a4027211 */ /* 0x000fe200018f0eff */
[----:B------:R-:W-:Y:S05]  /*ed00*/  @!P4 BRA `(.L_x_4894) ;  /* 0x000036200000c947 */ /* 0x000fea0003800000 */
[C---:B-1----:R-:W-:Y:S01]  /*ed10*/  IMAD.SHL.U32 R3, R0.reuse, 0x2, RZ ;  /* 0x0000000200037824 */ /* 0x042fe200078e00ff */
[----:B------:R-:W-:Y:S01]  /*ed20*/  SHF.L.U64.HI R0, R0, 0x1, R2 ;  /* 0x0000000100007819 */ /* 0x000fe20000010202 */
[----:B------:R-:W-:Y:S03]  /*ed30*/  BSSY B2, `(.L_x_4895) ;  /* 0x00000d8000027945 */ /* 0x000fe60003800000 */
[----:B------:R-:W-:-:S02]  /*ed40*/  IADD3 R28, P2, R40, R3, RZ ;  /* 0x00000003281c7210 */ /* 0x000fc40007f5e0ff */
        /* <DEDUP_REMOVED lines=24> */
[----:B----4-:R-:W-:Y:S01]  /*eed0*/  HADD2.F32 R15, -RZ, R8.H1_H1 ;  /* 0x30000008ff0f7230 */ /* 0x010fe20000004100 */
[----:B------:R-:W-:Y:S01]  /*eee0*/  FMUL.FTZ R12, R3, R14 ;  /* 0x0000000e030c7220 */ /* 0x000fe20000410000 */
[----:B------:R-:W-:-:S02]  /*eef0*/  HADD2.F32 R13, -RZ, R9.H1_H1 ;  /* 0x30000009ff0d7230 */ /* 0x000fc40000004100 */
[----:B------:R-:W-:Y:S01]  /*ef00*/  HADD2.F32 R8, -RZ, R8.H0_H0 ;  /* 0x20000008ff087230 */ /* 0x000fe20000004100 */
[----:B------:R-:W-:Y:S01]  /*ef10*/  FMUL.FTZ R6, R3, R15 ;  /* 0x0000000f03067220 */ /* 0x000fe20000410000 */
[----:B------:R-:W-:Y:S01]  /*ef20*/  HADD2.F32 R10, -RZ, R10.H0_H0 ;  /* 0x2000000aff0a7230 */ /* 0x000fe20000004100 */
[CC--:B------:R-:W-:Y:S01]  /*ef30*/  FMUL.FTZ R3, R0.reuse, R16.reuse ;  /* 0x0000001000037220 */ /* 0x0c0fe20000410000 */
[----:B------:R-:W-:Y:S01]  /*ef40*/  HADD2.F32 R11, -RZ, R11.H0_H0 ;  /* 0x2000000bff0b7230 */ /* 0x000fe20000004100 */
[----:B------:R-:W-:Y:S01]  /*ef50*/  FMUL.FTZ R0, R0, R13 ;  /* 0x0000000d00007220 */ /* 0x000fe20000410000 */
[----:B------:R-:W-:Y:S01]  /*ef60*/  HADD2.F32 R9, -RZ, R9.H0_H0 ;  /* 0x20000009ff097230 */ /* 0x000fe20000004100 */
[----:B------:R-:W-:Y:S02]  /*ef70*/  FFMA.FTZ R15, R4, R15, -R12 ;  /* 0x0000000f040f7223 */ /* 0x000fe4000001080c */
[C---:B------:R-:W-:Y:S01]  /*ef80*/  FFMA.FTZ R13, R2.reuse, R13, -R3 ;  /* 0x0000000d020d7223 */ /* 0x040fe20000010803 */
[----:B------:R-:W-:Y:S01]  /*ef90*/  HADD2.F32 R3, -RZ, R7.H1_H1 ;  /* 0x30000007ff037230 */ /* 0x000fe20000004100 */
[----:B------:R-:W-:Y:S01]  /*efa0*/  FFMA.FTZ R12, R2, R16, R0 ;  /* 0x00000010020c7223 */ /* 0x000fe20000010000 */
        /* <DEDUP_REMOVED lines=16> */
.L_x_4900:
[----:B------:R-:W-:Y:S05]  /*f0b0*/  BSYNC B0 ;  /* 0x0000000000007941 */ /* 0x000fea0003800000 */
.L_x_4899:
[----:B-----5:R3:W-:Y:S02]  /*f0c0*/  STS.128 [R235], R4 ;  /* 0x00000004eb007388 */ /* 0x0207e40000000c00 */
.L_x_4898:
[----:B------:R-:W-:Y:S05]  /*f0d0*/  BSYNC B1 ;  /* 0x0000000000017941 */ /* 0x000fea0003800000 */
.L_x_4897:
        /* <DEDUP_REMOVED lines=50> */
.L_x_4904:
[----:B------:R-:W-:Y:S05]  /*f400*/  BSYNC B0 ;  /* 0x0000000000007941 */ /* 0x000fea0003800000 */
.L_x_4903:
[----:B-----5:R1:W-:Y:S02]  /*f410*/  STS.128 [R235+0x2000], R4 ;  /* 0x00200004eb007388 */ /* 0x0203e40000000c00 */
.L_x_4902:
[----:B------:R-:W-:Y:S05]  /*f420*/  BSYNC B1 ;  /* 0x0000000000017941 */ /* 0x000fea0003800000 */
.L_x_4901:
        /* <DEDUP_REMOVED lines=50> */
.L_x_4908:
[----:B------:R-:W-:Y:S05]  /*f750*/  BSYNC B0 ;  /* 0x0000000000007941 */ /* 0x000fea0003800000 */
.L_x_4907:
[----:B-----5:R3:W-:Y:S02]  /*f760*/  STS.128 [R235+0x4000], R4 ;  /* 0x00400004eb007388 */ /* 0x0207e40000000c00 */
.L_x_4906:
[----:B------:R-:W-:Y:S05]  /*f770*/  BSYNC B1 ;  /* 0x0000000000017941 */ /* 0x000fea0003800000 */
.L_x_4905:
        /* <DEDUP_REMOVED lines=49> */
.L_x_4910:
[----:B------:R-:W-:Y:S05]  /*fa90*/  BSYNC B0 ;  /* 0x0000000000007941 */ /* 0x000fea0003800000 */
.L_x_4909:
[----:B-----5:R3:W-:Y:S02]  /*faa0*/  STS.128 [R235+0x6000], R4 ;  /* 0x00600004eb007388 */ /* 0x0207e40000000c00 */
.L_x_4896:
[----:B------:R-:W-:Y:S05]  /*fab0*/  BSYNC B2 ;  /* 0x0000000000027941 */ /* 0x000fea0003800000 */
.L_x_4895:
        /* <DEDUP_REMOVED lines=55> */
.L_x_4916:
[----:B------:R-:W-:Y:S05]  /*fe30*/  BSYNC B0 ;  /* 0x0000000000007941 */ /* 0x000fea0003800000 */
.L_x_4915:
[----:B-----5:R3:W-:Y:S02]  /*fe40*/  STS.128 [R235+0x800], R4 ;  /* 0x00080004eb007388 */ /* 0x0207e40000000c00 */
.L_x_4914:
[----:B------:R-:W-:Y:S05]  /*fe50*/  BSYNC B1 ;  /* 0x0000000000017941 */ /* 0x000fea0003800000 */
.L_x_4913:
        /* <DEDUP_REMOVED lines=50> */
.L_x_4920:
[----:B------:R-:W-:Y:S05]  /*10180*/  BSYNC B0 ;  /* 0x0000000000007941 */ /* 0x000fea0003800000 */
.L_x_4919:
[----:B-----5:R3:W-:Y:S02]  /*10190*/  STS.128 [R235+0x2800], R4 ;  /* 0x00280004eb007388 */ /* 0x0207e40000000c00 */
.L_x_4918:
[----:B------:R-:W-:Y:S05]  /*101a0*/  BSYNC B1 ;  /* 0x0000000000017941 */ /* 0x000fea0003800000 */
.L_x_4917:
        /* <DEDUP_REMOVED lines=50> */
.L_x_4924:
[----:B------:R-:W-:Y:S05]  /*104d0*/  BSYNC B0 ;  /* 0x0000000000007941 */ /* 0x000fea0003800000 */
.L_x_4923:
[----:B-----5:R3:W-:Y:S02]  /*104e0*/  STS.128 [R235+0x4800], R4 ;  /* 0x00480004eb007388 */ /* 0x0207e40000000c00 */
.L_x_4922:
[----:B------:R-:W-:Y:S05]  /*104f0*/  BSYNC B1 ;  /* 0x0000000000017941 */ /* 0x000fea0003800000 */
.L_x_4921:
        /* <DEDUP_REMOVED lines=49> */
.L_x_4926:
[----:B------:R-:W-:Y:S05]  /*10810*/  BSYNC B0 ;  /* 0x0000000000007941 */ /* 0x000fea0003800000 */
.L_x_4925:
[----:B-----5:R3:W-:Y:S02]  /*10820*/  STS.128 [R235+0x6800], R4 ;  /* 0x00680004eb007388 */ /* 0x0207e40000000c00 */
.L_x_4912:
[----:B------:R-:W-:Y:S05]  /*10830*/  BSYNC B2 ;  /* 0x0000000000027941 */ /* 0x000fea0003800000 */
.L_x_4911:
        /* <DEDUP_REMOVED lines=55> */
.L_x_4932:
[----:B------:R-:W-:Y:S05]  /*10bb0*/  BSYNC B0 ;  /* 0x0000000000007941 */ /* 0x000fea0003800000 */
.L_x_4931:
[----:B-----5:R3:W-:Y:S02]  /*10bc0*/  STS.128 [R235+0x1000], R4 ;  /* 0x00100004eb007388 */ /* 0x0207e40000000c00 */
.L_x_4930:
[----:B------:R-:W-:Y:S05]  /*10bd0*/  BSYNC B1 ;  /* 0x0000000000017941 */ /* 0x000fea0003800000 */
.L_x_4929:
        /* <DEDUP_REMOVED lines=50> */
.L_x_4936:
[----:B------:R-:W-:Y:S05]  /*10f00*/  BSYNC B0 ;  /* 0x0000000000007941 */ /* 0x000fea0003800000 */
.L_x_4935:
[----:B-----5:R3:W-:Y:S02]  /*10f10*/  STS.128 [R235+0x3000], R4 ;  /* 0x00300004eb007388 */ /* 0x0207e40000000c00 */
.L_x_4934:
[----:B------:R-:W-:Y:S05]  /*10f20*/  BSYNC B1 ;  /* 0x0000000000017941 */ /* 0x000fea0003800000 */
.L_x_4933:
        /* <DEDUP_REMOVED lines=50> */
.L_x_4940:
[----:B------:R-:W-:Y:S05]  /*11250*/  BSYNC B0 ;  /* 0x0000000000007941 */ /* 0x000fea0003800000 */
.L_x_4939:
[----:B-----5:R3:W-:Y:S02]  /*11260*/  STS.128 [R235+0x5000], R4 ;  /* 0x00500004eb007388 */ /* 0x0207e40000000c00 */
.L_x_4938:
[----:B------:R-:W-:Y:S05]  /*11270*/  BSYNC B1 ;  /* 0x0000000000017941 */ /* 0x000fea0003800000 */
.L_x_4937:
        /* <DEDUP_REMOVED lines=49> */
.L_x_4942:
[----:B------:R-:W-:Y:S05]  /*11590*/  BSYNC B0 ;  /* 0x0000000000007941 */ /* 0x000fea0003800000 */
.L_x_4941:
[----:B-----5:R3:W-:Y:S02]  /*115a0*/  STS.128 [R235+0x7000], R4 ;  /* 0x00700004eb007388 */ /* 0x0207e40000000c00 */
.L_x_4928:
[----:B------:R-:W-:Y:S05]  /*115b0*/  BSYNC B2 ;  /* 0x0000000000027941 */ /* 0x000fea0003800000 */
.L_x_4927:
        /* <DEDUP_REMOVED lines=54> */
.L_x_4947:
[----:B------:R-:W-:Y:S05]  /*11920*/  BSYNC B0 ;  /* 0x0000000000007941 */ /* 0x000fea0003800000 */
.L_x_4946:
[----:B-----5:R3:W-:Y:S02]  /*11930*/  STS.128 [R235+0x1800], R4 ;  /* 0x00180004eb007388 */ /* 0x0207e40000000c00 */
.L_x_4945:
[----:B------:R-:W-:Y:S05]  /*11940*/  BSYNC B1 ;  /* 0x0000000000017941 */ /* 0x000fea0003800000 */
.L_x_4944:
        /* <DEDUP_REMOVED lines=50> */
.L_x_4951:
[----:B------:R-:W-:Y:S05]  /*11c70*/  BSYNC B0 ;  /* 0x0000000000007941 */ /* 0x000fea0003800000 */
.L_x_4950:
[----:B-----5:R3:W-:Y:S02]  /*11c80*/  STS.128 [R235+0x3800], R4 ;  /* 0x00380004eb007388 */ /* 0x0207e40000000c00 */
.L_x_4949:
[----:B------:R-:W-:Y:S05]  /*11c90*/  BSYNC B1 ;  /* 0x0000000000017941 */ /* 0x000fea0003800000 */
.L_x_4948:
        /* <DEDUP_REMOVED lines=50> */
.L_x_4955:
[----:B------:R-:W-:Y:S05]  /*11fc0*/  BSYNC B0 ;  /* 0x0000000000007941 */ /* 0x000fea0003800000 */
.L_x_4954:
[----:B-----5:R3:W-:Y:S02]  /*11fd0*/  STS.128 [R235+0x5800], R4 ;  /* 0x00580004eb007388 */ /* 0x0207e40000000c00 */
.L_x_4953:
[----:B------:R-:W-:Y:S05]  /*11fe0*/  BSYNC B1 ;  /* 0x0000000000017941 */ /* 0x000fea0003800000 */
.L_x_4952:
        /* <DEDUP_REMOVED lines=49> */
.L_x_4957:
[----:B------:R-:W-:Y:S05]  /*12300*/  BSYNC B0 ;  /* 0x0000000000007941 */ /* 0x000fea0003800000 */
.L_x_4956:
[----:B-----5:R3:W-:Y:S01]  /*12310*/  STS.128 [R235+0x7800], R4 ;  /* 0x00780004eb007388 */ /* 0x0207e20000000c00 */
[----:B------:R-:W-:Y:S05]  /*12320*/  BRA `(.L_x_4943) ;  /* 0x00006bc000007947 */ /* 0x000fea0003800000 */
.L_x_4894:
        /* <DEDUP_REMOVED lines=18> */
[----:B------:R-:W-:-:S04]  /*12450*/  LEA R2, P1, R10, R36, 0x1 ;  /* 0x000000240a027211 */ /* 0x000fc800078208ff */
[----:B------:R-:W-:Y:S02]  /*12460*/  LEA.HI.X R3, R10, R37, R0, 0x1, P1 ;  /* 0x000000250a037211 */ /* 0x000fe400008f0c00 */
[----:B------:R-:W3:Y:S01]  /*12470*/  LD.E.128 R8, [R8.64] ;  /* 0x0000000608087980 */ /* 0x000ee2000c101d00 */
[----:B------:R-:W-:Y:S02]  /*12480*/  MOV R0, RZ ;  /* 0x000000ff00007202 */ /* 0x000fe40000000f00 */
[----:B------:R-:W-:Y:S01]  /*12490*/  @P0 IADD3 R0, -R27, RZ, RZ ;  /* 0x000000ff1b000210 */ /* 0x000fe20007ffe1ff */
[----:B--2---:R4:W2:Y:S03]  /*124a0*/  LD.E.128 R12, [R2.64] ;  /* 0x00000006020c7980 */ /* 0x0048a6000c101d00 */
[----:B----4-:R-:W-:-:S04]  /*124b0*/  IADD3 R3, P1, R0, R38, RZ ;  /* 0x0000002600037210 */ /* 0x010fc80007f3e0ff */
[----:B------:R-:W-:Y:S02]  /*124c0*/  LEA.HI.X.SX32 R0, R0, R34, 0x1, P1 ;  /* 0x0000002200007211 */ /* 0x000fe400008f0eff */
[----:B------:R-:W-:-:S04]  /*124d0*/  LEA R2, P1, R3, R40, 0x1 ;  /* 0x0000002803027211 */ /* 0x000fc800078208ff */
[----:B------:R-:W-:-:S05]  /*124e0*/  LEA.HI.X R3, R3, R41, R0, 0x1, P1 ;  /* 0x0000002903037211 */ /* 0x000fca00008f0c00 */
[----:B------:R4:W4:Y:S01]  /*124f0*/  LD.E.128 R28, [R2.64] ;  /* 0x00000006021c7980 */ /* 0x000922000c101d00 */
[----:B-----5:R-:W-:Y:S02]  /*12500*/  MOV R23, R6 ;  /* 0x0000000600177202 */ /* 0x020fe40000000f00 */
[----:B------:R-:W-:Y:S02]  /*12510*/  MOV R16, R5 ;  /* 0x0000000500107202 */ /* 0x000fe40000000f00 */
[----:B------:R-:W-:Y:S02]  /*12520*/  MOV R17, R7 ;  /* 0x0000000700117202 */ /* 0x000fe40000000f00 */
[----:B------:R-:W-:Y:S02]  /*12530*/  MOV R26, R4 ;  /* 0x00000004001a7202 */ /* 0x000fe40000000f00 */
[----:B---3--:R-:W-:Y:S02]  /*12540*/  MOV R44, R9 ;  /* 0x00000009002c7202 */ /* 0x008fe40000000f00 */
[----:B------:R-:W-:Y:S01]  /*12550*/  MOV R46, R8 ;  /* 0x00000008002e7202 */ /* 0x000fe20000000f00 */
[--C-:B--2---:R-:W-:Y:S01]  /*12560*/  HADD2.F32 R6, -RZ, R13.reuse.H0_H0 ;  /* 0x2000000dff067230 */ /* 0x104fe20000004100 */
[----:B------:R-:W-:Y:S01]  /*12570*/  MOV R45, R10 ;  /* 0x0000000a002d7202 */ /* 0x000fe20000000f00 */
[----:B------:R-:W-:-:S02]  /*12580*/  HADD2.F32 R5, -RZ, R13.H1_H1 ;  /* 0x3000000dff057230 */ /* 0x000fc40000004100 */
[--C-:B----4-:R-:W-:Y:S01]  /*12590*/  HADD2.F32 R2, -RZ, R15.reuse.H0_H0 ;  /* 0x2000000fff027230 */ /* 0x110fe20000004100 */
        /* <DEDUP_REMOVED lines=27> */
[--C-:B------:R-:W-:Y:S01]  /*12750*/  HADD2.F32 R2, -RZ, R16.reuse.H1_H1 ;  /* 0x30000010ff027230 */ /* 0x100fe20000004100 */
[----:B------:R-:W-:Y:S01]  /*12760*/  FMUL.FTZ R12, R12, R4 ;  /* 0x000000040c0c7220 */ /* 0x000fe20000410000 */
[----:B------:R-:W-:Y:S01]  /*12770*/  HADD2.F32 R0, -RZ, R17.H0_H0 ;  /* 0x20000011ff007230 */ /* 0x000fe20000004100 */
[----:B------:R-:W-:Y:S01]  /*12780*/  FMUL.FTZ R11, R11, R3 ;  /* 0x000000030b0b7220 */ /* 0x000fe20000410000 */
[----:B------:R-:W-:-:S02]  /*12790*/  HADD2.F32 R3, -RZ, R16.H0_H0 ;  /* 0x20000010ff037230 */ /* 0x000fc40000004100 */
[--C-:B------:R-:W-:Y:S02]  /*127a0*/  HADD2.F32 R4, -RZ, R29.reuse.H0_H0 ;  /* 0x2000001dff047230 */ /* 0x100fe40000004100 */
[----:B------:R-:W-:Y:S02]  /*127b0*/  HADD2.F32 R8, -RZ, R29.H1_H1 ;  /* 0x3000001dff087230 */ /* 0x000fe40000004100 */
[--C-:B------:R-:W-:Y:S01]  /*127c0*/  HADD2.F32 R7, -RZ, R31.reuse.H0_H0 ;  /* 0x2000001fff077230 */ /* 0x100fe20000004100 */
[----:B------:R-:W-:Y:S01]  /*127d0*/  FFMA.FTZ R9, R3, R4, R9 ;  /* 0x0000000403097223 */ /* 0x000fe20000010009 */
[----:B------:R-:W-:Y:S01]  /*127e0*/  HADD2.F32 R15, -RZ, R28.H0_H0 ;  /* 0x2000001cff0f7230 */ /* 0x000fe20000004100 */
[----:B------:R-:W-:Y:S01]  /*127f0*/  FFMA.FTZ R8, R2, R8, R6 ;  /* 0x0000000802087223 */ /* 0x000fe20000010006 */
[----:B------:R-:W-:Y:S01]  /*12800*/  HADD2.F32 R16, -RZ, R30.H0_H0 ;  /* 0x2000001eff107230 */ /* 0x000fe20000004100 */
[----:B------:R-:W-:Y:S01]  /*12810*/  FFMA.FTZ R7, R0, R7, R5 ;  /* 0x0000000700077223 */ /* 0x000fe20000010005 */
[----:B------:R-:W-:-:S02]  /*12820*/  HADD2.F32 R31, -RZ, R31.H1_H1 ;  /* 0x3000001fff1f7230 */ /* 0x000fc40000004100 */
[----:B------:R-:W-:Y:S01]  /*12830*/  HADD2.F32 R28, -RZ, R28.H1_H1 ;  /* 0x3000001cff1c7230 */ /* 0x000fe20000004100 */
[----:B------:R-:W-:Y:S01]  /*12840*/  F2FP.PACK_AB R5, R8, R9 ;  /* 0x000000090805723e */ /* 0x000fe200000000ff */
[----:B------:R-:W-:Y:S02]  /*12850*/  HADD2.F32 R30, -RZ, R30.H1_H1 ;  /* 0x3000001eff1e7230 */ /* 0x000fe40000004100 */
[----:B------:R-:W-:Y:S02]  /*12860*/  HADD2.F32 R0, -RZ, R17.H1_H1 ;  /* 0x30000011ff007230 */ /* 0x000fe40000004100 */
[--C-:B------:R-:W-:Y:S02]  /*12870*/  HADD2.F32 R2, -RZ, R26.reuse.H0_H0 ;  /* 0x2000001aff027230 */ /* 0x100fe40000004100 */
[----:B------:R-:W-:Y:S01]  /*12880*/  HADD2.F32 R4, -RZ, R26.H1_H1 ;  /* 0x3000001aff047230 */ /* 0x000fe20000004100 */
[----:B------:R-:W-:Y:S01]  /*12890*/  FFMA.FTZ R0, R0, R31, R10 ;  /* 0x0000001f00007223 */ /* 0x000fe2000001000a */
[--C-:B------:R-:W-:Y:S01]  /*128a0*/  HADD2.F32 R3, -RZ, R23.reuse.H0_H0 ;  /* 0x20000017ff037230 */ /* 0x100fe20000004100 */
[----:B------:R-:W-:Y:S01]  /*128b0*/  FFMA.FTZ R2, R2, R15, R14 ;  /* 0x0000000f02027223 */ /* 0x000fe2000001000e */
[----:B------:R-:W-:Y:S01]  /*128c0*/  HADD2.F32 R6, -RZ, R23.H1_H1 ;  /* 0x30000017ff067230 */ /* 0x000fe20000004100 */
[----:B------:R-:W-:Y:S01]  /*128d0*/  FFMA.FTZ R4, R4, R28, R13 ;  /* 0x0000001c04047223 */ /* 0x000fe2000001000d */
[----:B------:R-:W-:Y:S01]  /*128e0*/  F2FP.PACK_AB R7, R0, R7 ;  /* 0x000000070007723e */ /* 0x000fe200000000ff */
[----:B------:R-:W-:-:S02]  /*128f0*/  FFMA.FTZ R3, R3, R16, R12 ;  /* 0x0000001003037223 */ /* 0x000fc4000001000c */
[----:B------:R-:W-:Y:S01]  /*12900*/  FFMA.FTZ R6, R6, R30, R11 ;  /* 0x0000001e06067223 */ /* 0x000fe2000001000b */
[----:B------:R-:W-:-:S04]  /*12910*/  F2FP.PACK_AB R4, R4, R2 ;  /* 0x000000020404723e */ /* 0x000fc800000000ff */
[----:B------:R-:W-:Y:S02]  /*12920*/  F2FP.PACK_AB R6, R6, R3 ;  /* 0x000000030606723e */ /* 0x000fe400000000ff */
.L_x_4963:
[----:B------:R-:W-:Y:S05]  /*12930*/  BSYNC B0 ;  /* 0x0000000000007941 */ /* 0x000fea0003800000 */
.L_x_4962:
[----:B-----5:R3:W-:Y:S02]  /*12940*/  STS.128 [R235], R4 ;  /* 0x00000004eb007388 */ /* 0x0207e40000000c00 */
.L_x_4961:
[----:B------:R-:W-:Y:S05]  /*12950*/  BSYNC B1 ;  /* 0x0000000000017941 */ /* 0x000fea0003800000 */
.L_x_4960:
        /* <DEDUP_REMOVED lines=18> */
[----:B--2---:R-:W2:Y:S01]  /*12a80*/  LD.E.128 R8, [R8.64+0x80] ;  /* 0x0000800608087980 */ /* 0x004ea2000c101d00 */
[----:B------:R-:W-:Y:S02]  /*12a90*/  MOV R0, RZ ;  /* 0x000000ff00007202 */ /* 0x000fe40000000f00 */
[----:B------:R-:W-:Y:S01]  /*12aa0*/  @P0 IADD3 R0, -R27, RZ, RZ ;  /* 0x000000ff1b000210 */ /* 0x000fe20007ffe1ff */
[----:B---3--:R1:W3:Y:S03]  /*12ab0*/  LD.E.128 R12, [R2.64+0x80] ;  /* 0x00008006020c7980 */ /* 0x0082e6000c101d00 */
[----:B-1----:R-:W-:-:S04]  /*12ac0*/  IADD3 R3, P1, R0, R38, RZ ;  /* 0x0000002600037210 */ /* 0x002fc80007f3e0ff */
[----:B------:R-:W-:Y:S02]  /*12ad0*/  LEA.HI.X.SX32 R0, R0, R34, 0x1, P1 ;  /* 0x0000002200007211 */ /* 0x000fe400008f0eff */
[----:B------:R-:W-:-:S04]  /*12ae0*/  LEA R2, P1, R3, R40, 0x1 ;  /* 0x0000002803027211 */ /* 0x000fc800078208ff */
[----:B------:R-:W-:-:S05]  /*12af0*/  LEA.HI.X R3, R3, R41, R0, 0x1, P1 ;  /* 0x0000002903037211 */ /* 0x000fca00008f0c00 */
[----:B----4-:R1:W4:Y:S01]  /*12b00*/  LD.E.128 R28, [R2.64+0x80] ;  /* 0x00008006021c7980 */ /* 0x010322000c101d00 */
[----:B-----5:R-:W-:Y:S02]  /*12b10*/  MOV R23, R6 ;  /* 0x0000000600177202 */ /* 0x020fe40000000f00 */
[----:B------:R-:W-:Y:S02]  /*12b20*/  MOV R16, R5 ;  /* 0x0000000500107202 */ /* 0x000fe40000000f00 */
[----:B------:R-:W-:Y:S02]  /*12b30*/  MOV R17, R7 ;  /* 0x0000000700117202 */ /* 0x000fe40000000f00 */
[----:B------:R-:W-:Y:S02]  /*12b40*/  MOV R26, R4 ;  /* 0x00000004001a7202 */ /* 0x000fe40000000f00 */
[----:B--2---:R-:W-:Y:S02]  /*12b50*/  MOV R44, R9 ;  /* 0x00000009002c7202 */ /* 0x004fe40000000f00 */
[----:B------:R-:W-:Y:S01]  /*12b60*/  MOV R46, R8 ;  /* 0x00000008002e7202 */ /* 0x000fe20000000f00 */
[--C-:B---3--:R-:W-:Y:S01]  /*12b70*/  HADD2.F32 R6, -RZ, R13.reuse.H0_H0 ;  /* 0x2000000dff067230 */ /* 0x108fe20000004100 */
[----:B------:R-:W-:Y:S01]  /*12b80*/  MOV R45, R10 ;  /* 0x0000000a002d7202 */ /* 0x000fe20000000f00 */
[----:B------:R-:W-:-:S02]  /*12b90*/  HADD2.F32 R5, -RZ, R13.H1_H1 ;  /* 0x3000000dff057230 */ /* 0x000fc40000004100 */
[--C-:B-1----:R-:W-:Y:S01]  /*12ba0*/  HADD2.F32 R2, -RZ, R15.reuse.H0_H0 ;  /* 0x2000000fff027230 */ /* 0x102fe20000004100 */
        /* <DEDUP_REMOVED lines=32> */
[--C-:B----4-:R-:W-:Y:S02]  /*12db0*/  HADD2.F32 R4, -RZ, R29.reuse.H0_H0 ;  /* 0x2000001dff047230 */ /* 0x110fe40000004100 */
        /* <DEDUP_REMOVED lines=24> */
.L_x_4967:
[----:B------:R-:W-:Y:S05]  /*12f40*/  BSYNC B0 ;  /* 0x0000000000007941 */ /* 0x000fea0003800000 */
.L_x_4966:
[----:B-----5:R1:W-:Y:S02]  /*12f50*/  STS.128 [R235+0x2000], R4 ;  /* 0x00200004eb007388 */ /* 0x0203e40000000c00 */
.L_x_4965:
[----:B------:R-:W-:Y:S05]  /*12f60*/  BSYNC B1 ;  /* 0x0000000000017941 */ /* 0x000fea0003800000 */
.L_x_4964:
        /* <DEDUP_REMOVED lines=18> */
[----:B------:R-:W3:Y:S01]  /*13090*/  LD.E.128 R8, [R8.64+0x100] ;  /* 0x0001000608087980 */ /* 0x000ee2000c101d00 */
[----:B------:R-:W-:Y:S02]  /*130a0*/  MOV R0, RZ ;  /* 0x000000ff00007202 */ /* 0x000fe40000000f00 */
[----:B------:R-:W-:Y:S01]  /*130b0*/  @P0 IADD3 R0, -R27, RZ, RZ ;  /* 0x000000ff1b000210 */ /* 0x000fe20007ffe1ff */
[----:B--2---:R1:W2:Y:S03]  /*130c0*/  LD.E.128 R12, [R2.64+0x100] ;  /* 0x00010006020c7980 */ /* 0x0042a6000c101d00 */
        /* <DEDUP_REMOVED lines=72> */
.L_x_4971:
[----:B------:R-:W-:Y:S05]  /*13550*/  BSYNC B0 ;  /* 0x0000000000007941 */ /* 0x000fea0003800000 */
.L_x_4970:
[----:B-----5:R3:W-:Y:S02]  /*13560*/  STS.128 [R235+0x4000], R4 ;  /* 0x00400004eb007388 */ /* 0x0207e40000000c00 */
.L_x_4969:
[----:B------:R-:W-:Y:S05]  /*13570*/  BSYNC B1 ;  /* 0x0000000000017941 */ /* 0x000fea0003800000 */
.L_x_4968:
        /* <DEDUP_REMOVED lines=17> */
[----:B------:R-:W-:Y:S01]  /*13690*/  MOV R0, RZ ;  /* 0x000000ff00007202 */ /* 0x000fe20000000f00 */
[----:B------:R-:W3:Y:S01]  /*136a0*/  LD.E.128 R8, [R8.64+0x180] ;  /* 0x0001800608087980 */ /* 0x000ee2000c101d00 */
[----:B------:R-:W-:-:S03]  /*136b0*/  @P0 IADD3 R0, -R27, RZ, RZ ;  /* 0x000000ff1b000210 */ /* 0x000fc60007ffe1ff */
[----:B--2---:R1:W2:Y:S02]  /*136c0*/  LD.E.128 R12, [R2.64+0x180] ;  /* 0x00018006020c7980 */ /* 0x0042a4000c101d00 */
        /* <DEDUP_REMOVED lines=11> */
[--C-:B--2---:R-:W-:Y:S01]  /*13780*/  HADD2.F32 R5, -RZ, R13.reuse.H1_H1 ;  /* 0x3000000dff057230 */ /* 0x104fe20000004100 */
[----:B------:R-:W-:Y:S01]  /*13790*/  MOV R45, R10 ;  /* 0x0000000a002d7202 */ /* 0x000fe20000000f00 */
[--C-:B------:R-:W-:Y:S01]  /*137a0*/  HADD2.F32 R7, -RZ, R12.reuse.H1_H1 ;  /* 0x3000000cff077230 */ /* 0x100fe20000004100 */
[----:B------:R-:W-:Y:S01]  /*137b0*/  MOV R44, R11 ;  /* 0x0000000b002c7202 */ /* 0x000fe20000000f00 */
[----:B------:R-:W-:Y:S01]  /*137c0*/  HADD2.F32 R6, -RZ, R13.H0_H0 ;  /* 0x2000000dff067230 */ /* 0x000fe20000004100 */
[----:B------:R-:W-:Y:S01]  /*137d0*/  @!P0 FADD.FTZ R5, -R5, -RZ ;  /* 0x800000ff05058221 */ /* 0x000fe20000010100 */
[----:B------:R-:W-:Y:S01]  /*137e0*/  HADD2.F32 R8, -RZ, R12.H0_H0 ;  /* 0x2000000cff087230 */ /* 0x000fe20000004100 */
[----:B------:R-:W-:Y:S01]  /*137f0*/  @!P0 FADD.FTZ R7, -R7, -RZ ;  /* 0x800000ff07078221 */ /* 0x000fe20000010100 */
[--C-:B------:R-:W-:Y:S01]  /*13800*/  HADD2.F32 R12, -RZ, R32.reuse.H1_H1 ;  /* 0x30000020ff0c7230 */ /* 0x100fe20000004100 */
[----:B------:R-:W-:Y:S01]  /*13810*/  @!P0 FADD.FTZ R6, -R6, -RZ ;  /* 0x800000ff06068221 */ /* 0x000fe20000010100 */
[----:B------:R-:W-:Y:S01]  /*13820*/  HADD2.F32 R10, -RZ, R33.H1_H1 ;  /* 0x30000021ff0a7230 */ /* 0x000fe20000004100 */
[----:B------:R-:W-:Y:S01]  /*13830*/  @!P0 FADD.FTZ R8, -R8, -RZ ;  /* 0x800000ff08088221 */ /* 0x000fe20000010100 */
[----:B------:R-:W-:Y:S01]  /*13840*/  HADD2.F32 R11, -RZ, R32.H0_H0 ;  /* 0x20000020ff0b7230 */ /* 0x000fe20000004100 */
[----:B------:R-:W-:Y:S01]  /*13850*/  FMUL.FTZ R5, R12, R5 ;  /* 0x000000050c057220 */ /* 0x000fe20000410000 */
[--C-:B------:R-:W-:Y:S01]  /*13860*/  HADD2.F32 R4, -RZ, R14.reuse.H0_H0 ;  /* 0x2000000eff047230 */ /* 0x100fe20000004100 */
[----:B------:R-:W-:Y:S01]  /*13870*/  FMUL.FTZ R7, R10, R7 ;  /* 0x000000070a077220 */ /* 0x000fe20000410000 */
[----:B-1----:R-:W-:Y:S01]  /*13880*/  HADD2.F32 R3, -RZ, R14.H1_H1 ;  /* 0x3000000eff037230 */ /* 0x002fe20000004100 */
        /* <DEDUP_REMOVED lines=19> */
[----:B------:R-:W-:-:S02]  /*139c0*/  HADD2.F32 R0, -RZ, R23.H0_H0 ;  /* 0x20000017ff007230 */ /* 0x000fc40000004100 */
        /* <DEDUP_REMOVED lines=8> */
[----:B------:R-:W-:-:S02]  /*13a50*/  HADD2.F32 R16, -RZ, R31.H0_H0 ;  /* 0x2000001fff107230 */ /* 0x000fc40000004100 */
[----:B------:R-:W-:Y:S02]  /*13a60*/  HADD2.F32 R4, -RZ, R23.H1_H1 ;  /* 0x30000017ff047230 */ /* 0x000fe40000004100 */
[----:B------:R-:W-:Y:S02]  /*13a70*/  HADD2.F32 R30, -RZ, R30.H1_H1 ;  /* 0x3000001eff1e7230 */ /* 0x000fe40000004100 */
[----:B------:R-:W-:Y:S01]  /*13a80*/  HADD2.F32 R31, -RZ, R31.H1_H1 ;  /* 0x3000001fff1f7230 */ /* 0x000fe20000004100 */
[----:B------:R-:W-:Y:S01]  /*13a90*/  FFMA.FTZ R5, R4, R29, R5 ;  /* 0x0000001d04057223 */ /* 0x000fe20000010005 */
[--C-:B------:R-:W-:Y:S01]  /*13aa0*/  HADD2.F32 R3, -RZ, R17.reuse.H0_H0 ;  /* 0x20000011ff037230 */ /* 0x100fe20000004100 */
[----:B------:R-:W-:Y:S01]  /*13ab0*/  F2FP.PACK_AB R4, R8, R9 ;  /* 0x000000090804723e */ /* 0x000fe200000000ff */
[----:B------:R-:W-:Y:S02]  /*13ac0*/  HADD2.F32 R2, -RZ, R17.H1_H1 ;  /* 0x30000011ff027230 */ /* 0x000fe40000004100 */
        /* <DEDUP_REMOVED lines=9> */
.L_x_4973:
[----:B------:R-:W-:Y:S05]  /*13b60*/  BSYNC B0 ;  /* 0x0000000000007941 */ /* 0x000fea0003800000 */
.L_x_4972:
[----:B-----5:R3:W-:Y:S02]  /*13b70*/  STS.128 [R235+0x6000], R4 ;  /* 0x00600004eb007388 */ /* 0x0207e40000000c00 */
.L_x_4959:
[----:B------:R-:W-:Y:S05]  /*13b80*/  BSYNC B2 ;  /* 0x0000000000027941 */ /* 0x000fea0003800000 */
.L_x_4958:
        /* <DEDUP_REMOVED lines=27> */
[----:B-1----:R-:W-:-:S04]  /*13d40*/  IADD3 R3, P1, R0, R38, RZ ;  /* 0x0000002600037210 */ /* 0x002fc80007f3e0ff */
[----:B------:R-:W-:Y:S02]  /*13d50*/  LEA.HI.X.SX32 R0, R0, R34, 0x1, P1 ;  /* 0x0000002200007211 */ /* 0x000fe400008f0eff */
[----:B------:R-:W-:-:S04]  /*13d60*/  LEA R2, P1, R3, R40, 0x1 ;  /* 0x0000002803027211 */ /* 0x000fc800078208ff */
[----:B------:R-:W-:-:S05]  /*13d70*/  LEA.HI.X R3, R3, R41, R0, 0x1, P1 ;  /* 0x0000002903037211 */ /* 0x000fca00008f0c00 */
[----:B----4-:R1:W4:Y:S01]  /*13d80*/  LD.E.128 R28, [R2.64] ;  /* 0x00000006021c7980 */ /* 0x010322000c101d00 */
        /* <DEDUP_REMOVED lines=67> */
.L_x_4979:
[----:B------:R-:W-:Y:S05]  /*141c0*/  BSYNC B0 ;  /* 0x0000000000007941 */ /* 0x000fea0003800000 */
.L_x_4978:
[----:B-----5:R3:W-:Y:S02]  /*141d0*/  STS.128 [R235+0x800], R4 ;  /* 0x00080004eb007388 */ /* 0x0207e40000000c00 */
.L_x_4977:
[----:B------:R-:W-:Y:S05]  /*141e0*/  BSYNC B1 ;  /* 0x0000000000017941 */ /* 0x000fea0003800000 */
.L_x_4976:
        /* <DEDUP_REMOVED lines=94> */
.L_x_4983:
[----:B------:R-:W-:Y:S05]  /*147d0*/  BSYNC B0 ;  /* 0x0000000000007941 */ /* 0x000fea0003800000 */
.L_x_4982:
[----:B-----5:R3:W-:Y:S02]  /*147e0*/  STS.128 [R235+0x2800], R4 ;  /* 0x00280004eb007388 */ /* 0x0207e40000000c00 */
.L_x_4981:
[----:B------:R-:W-:Y:S05]  /*147f0*/  BSYNC B1 ;  /* 0x0000000000017941 */ /* 0x000fea0003800000 */
.L_x_4980:
        /* <DEDUP_REMOVED lines=94> */
.L_x_4987:
[----:B------:R-:W-:Y:S05]  /*14de0*/  BSYNC B0 ;  /* 0x0000000000007941 */ /* 0x000fea0003800000 */
.L_x_4986:
[----:B-----5:R3:W-:Y:S02]  /*14df0*/  STS.128 [R235+0x4800], R4 ;  /* 0x00480004eb007388 */ /* 0x0207e40000000c00 */
.L_x_4985:
[----:B------:R-:W-:Y:S05]  /*14e00*/  BSYNC B1 ;  /* 0x0000000000017941 */ /* 0x000fea0003800000 */
.L_x_4984:
        /* <DEDUP_REMOVED lines=94> */
.L_x_4989:
[----:B------:R-:W-:Y:S05]  /*153f0*/  BSYNC B0 ;  /* 0x0000000000007941 */ /* 0x000fea0003800000 */
.L_x_4988:
[----:B-----5:R3:W-:Y:S02]  /*15400*/  STS.128 [R235+0x6800], R4 ;  /* 0x00680004eb007388 */ /* 0x0207e40000000c00 */
.L_x_4975:
[----:B------:R-:W-:Y:S05]  /*15410*/  BSYNC B2 ;  /* 0x0000000000027941 */ /* 0x000fea0003800000 */
.L_x_4974:
        /* <DEDUP_REMOVED lines=99> */
.L_x_4995:
[----:B------:R-:W-:Y:S05]  /*15a50*/  BSYNC B0 ;  /* 0x0000000000007941 */ /* 0x000fea0003800000 */
.L_x_4994:
[----:B-----5:R3:W-:Y:S02]  /*15a60*/  STS.128 [R235+0x1000], R4 ;  /* 0x00100004eb007388 */ /* 0x0207e40000000c00 */
.L_x_4993:
[----:B------:R-:W-:Y:S05]  /*15a70*/  BSYNC B1 ;  /* 0x0000000000017941 */ /* 0x000fea0003800000 */
.L_x_4992:
        /* <DEDUP_REMOVED lines=94> */
.L_x_4999:
[----:B------:R-:W-:Y:S05]  /*16060*/  BSYNC B0 ;  /* 0x0000000000007941 */ /* 0x000fea0003800000 */
.L_x_4998:
[----:B-----5:R3:W-:Y:S02]  /*16070*/  STS.128 [R235+0x3000], R4 ;  /* 0x00300004eb007388 */ /* 0x0207e40000000c00 */
.L_x_4997:
[----:B------:R-:W-:Y:S05]  /*16080*/  BSYNC B1 ;  /* 0x0000000000017941 */ /* 0x000fea0003800000 */
.L_x_4996:
        /* <DEDUP_REMOVED lines=94> */
.L_x_5003:
[----:B------:R-:W-:Y:S05]  /*16670*/  BSYNC B0 ;  /* 0x0000000000007941 */ /* 0x000fea0003800000 */
.L_x_5002:
[----:B-----5:R3:W-:Y:S02]  /*16680*/  STS.128 [R235+0x5000], R4 ;  /* 0x00500004eb007388 */ /* 0x0207e40000000c00 */
.L_x_5001:
[----:B------:R-:W-:Y:S05]  /*16690*/  BSYNC B1 ;  /* 0x0000000000017941 */ /* 0x000fea0003800000 */
.L_x_5000:
        /* <DEDUP_REMOVED lines=94> */
.L_x_5005:
[----:B------:R-:W-:Y:S05]  /*16c80*/  BSYNC B0 ;  /* 0x0000000000007941 */ /* 0x000fea0003800000 */
.L_x_5004:
[----:B-----5:R3:W-:Y:S02]  /*16c90*/  STS.128 [R235+0x7000], R4 ;  /* 0x00700004eb007388 */ /* 0x0207e40000000c00 */
.L_x_4991:
[----:B------:R-:W-:Y:S05]  /*16ca0*/  BSYNC B2 ;  /* 0x0000000000027941 */ /* 0x000fea0003800000 */
.L_x_4990:
        /* <DEDUP_REMOVED lines=23> */
[----:B------:R-:W3:Y:S01]  /*16e20*/  LD.E.128 R8, [R8.64] ;  /* 0x0000000608087980 */ /* 0x000ee2000c101d00 */
[----:B------:R-:W-:-:S03]  /*16e30*/  @P0 IADD3 R0, -R27, RZ, RZ ;  /* 0x000000ff1b000210 */ /* 0x000fc60007ffe1ff */
[----:B--2---:R1:W2:Y:S02]  /*16e40*/  LD.E.128 R12, [R2.64] ;  /* 0x00000006020c7980 */ /* 0x0042a4000c101d00 */
        /* <DEDUP_REMOVED lines=13> */
[----:B------:R-:W-:Y:S01]  /*16f20*/  HADD2.F32 R7, -RZ, R12.H1_H1 ;  /* 0x3000000cff077230 */ /* 0x000fe20000004100 */
[----:B------:R-:W-:Y:S01]  /*16f30*/  MOV R32, R11 ;  /* 0x0000000b00207202 */ /* 0x000fe20000000f00 */
        /* <DEDUP_REMOVED lines=8> */
[----:B------:R-:W-:Y:S01]  /*16fc0*/  HADD2.F32 R5, -RZ, R13.H1_H1 ;  /* 0x3000000dff057230 */ /* 0x000fe20000004100 */
[----:B------:R-:W-:Y:S01]  /*16fd0*/  FMUL.FTZ R7, R10, R7 ;  /* 0x000000070a077220 */ /* 0x000fe20000410000 */
[--C-:B-1----:R-:W-:Y:S01]  /*16fe0*/  HADD2.F32 R3, -RZ, R14.reuse.H1_H1 ;  /* 0x3000000eff037230 */ /* 0x102fe20000004100 */
        /* <DEDUP_REMOVED lines=9> */
[--C-:B------:R-:W-:Y:S01]  /*17080*/  HADD2.F32 R13, -RZ, R33.reuse.H1_H1 ;  /* 0x30000021ff0d7230 */ /* 0x100fe20000004100 */
        /* <DEDUP_REMOVED lines=14> */
[----:B------:R-:W-:Y:S01]  /*17170*/  HADD2.F32 R14, -RZ, R29.H0_H0 ;  /* 0x2000001dff0e7230 */ /* 0x000fe20000004100 */
        /* <DEDUP_REMOVED lines=10> */
[----:B------:R-:W-:Y:S02]  /*17220*/  HADD2.F32 R2, -RZ, R17.H0_H0 ;  /* 0x20000011ff027230 */ /* 0x000fe40000004100 */
        /* <DEDUP_REMOVED lines=8> */
[----:B------:R-:W-:-:S03]  /*172b0*/  FFMA.FTZ R6, R6, R30, R13 ;  /* 0x0000001e06067223 */ /* 0x000fc6000001000d */
[----:B------:R-:W-:Y:S02]  /*172c0*/  F2FP.PACK_AB R7, R7, R0 ;  /* 0x000000000707723e */ /* 0x000fe400000000ff */
[----:B------:R-:W-:Y:S02]  /*172d0*/  F2FP.PACK_AB R6, R6, R2 ;  /* 0x000000020606723e */ /* 0x000fe400000000ff */
.L_x_5009:
[----:B------:R-:W-:Y:S05]  /*172e0*/  BSYNC B0 ;  /* 0x0000000000007941 */ /* 0x000fea0003800000 */
.L_x_5008:
[----:B-----5:R3:W-:Y:S02]  /*172f0*/  STS.128 [R235+0x1800], R4 ;  /* 0x00180004eb007388 */ /* 0x0207e40000000c00 */
.L_x_5007:
[----:B------:R-:W-:Y:S05]  /*17300*/  BSYNC B1 ;  /* 0x0000000000017941 */ /* 0x000fea0003800000 */
.L_x_5006:
        /* <DEDUP_REMOVED lines=95> */
.L_x_5013:
[----:B------:R-:W-:Y:S05]  /*17900*/  BSYNC B0 ;  /* 0x0000000000007941 */ /* 0x000fea0003800000 */
.L_x_5012:
[----:B-----5:R3:W-:Y:S02]  /*17910*/  STS.128 [R235+0x3800], R4 ;  /* 0x00380004eb007388 */ /* 0x0207e40000000c00 */
.L_x_5011:
[----:B------:R-:W-:Y:S05]  /*17920*/  BSYNC B1 ;  /* 0x0000000000017941 */ /* 0x000fea0003800000 */
.L_x_5010:
        /* <DEDUP_REMOVED lines=95> */
.L_x_5017:
[----:B------:R-:W-:Y:S05]  /*17f20*/  BSYNC B0 ;  /* 0x0000000000007941 */ /* 0x000fea0003800000 */
.L_x_5016:
[----:B-----5:R3:W-:Y:S02]  /*17f30*/  STS.128 [R235+0x5800], R4 ;  /* 0x00580004eb007388 */ /* 0x0207e40000000c00 */
.L_x_5015:
[----:B------:R-:W-:Y:S05]  /*17f40*/  BSYNC B1 ;  /* 0x0000000000017941 */ /* 0x000fea0003800000 */
.L_x_5014:
        /* <DEDUP_REMOVED lines=18> */
[----:B------:R-:W-:-:S03]  /*18070*/  LEA R2, P1, R3, R36, 0x1 ;  /* 0x0000002403027211 */ /* 0x000fc600078208ff */
[----:B------:R-:W3:Y:S01]  /*18080*/  LD.E.128 R8, [R8.64] ;  /* 0x0000000608087980 */ /* 0x000ee2000c101d00 */
[----:B------:R-:W-:Y:S02]  /*18090*/  LEA.HI.X R3, R3, R37, R0, 0x1, P1 ;  /* 0x0000002503037211 */ /* 0x000fe400008f0c00 */
        /* <DEDUP_REMOVED lines=14> */
[----:B--2---:R-:W-:-:S02]  /*18180*/  HADD2.F32 R8, -RZ, R12.H0_H0 ;  /* 0x2000000cff087230 */ /* 0x004fc40000004100 */
[----:B------:R-:W-:Y:S02]  /*18190*/  HADD2.F32 R7, -RZ, R12.H1_H1 ;  /* 0x3000000cff077230 */ /* 0x000fe40000004100 */
[----:B------:R-:W-:Y:S01]  /*181a0*/  HADD2.F32 R6, -RZ, R13.H0_H0 ;  /* 0x2000000dff067230 */ /* 0x000fe20000004100 */
[----:B------:R-:W-:Y:S01]  /*181b0*/  MOV R29, R10 ;  /* 0x0000000a001d7202 */ /* 0x000fe20000000f00 */
[--C-:B------:R-:W-:Y:S01]  /*181c0*/  HADD2.F32 R9, -RZ, R27.reuse.H0_H0 ;  /* 0x2000001bff097230 */ /* 0x100fe20000004100 */
[----:B------:R-:W-:Y:S01]  /*181d0*/  MOV R28, R11 ;  /* 0x0000000b001c7202 */ /* 0x000fe20000000f00 */
[----:B------:R-:W-:Y:S01]  /*181e0*/  HADD2.F32 R10, -RZ, R27.H1_H1 ;  /* 0x3000001bff0a7230 */ /* 0x000fe20000004100 */
[----:B------:R-:W-:Y:S01]  /*181f0*/  @!P0 FADD.FTZ R8, -R8, -RZ ;  /* 0x800000ff08088221 */ /* 0x000fe20000010100 */
[----:B------:R-:W-:Y:S01]  /*18200*/  HADD2.F32 R11, -RZ, R26.H0_H0 ;  /* 0x2000001aff0b7230 */ /* 0x000fe20000004100 */
[----:B------:R-:W-:Y:S01]  /*18210*/  @!P0 FADD.FTZ R7, -R7, -RZ ;  /* 0x800000ff07078221 */ /* 0x000fe20000010100 */
[----:B------:R-:W-:Y:S01]  /*18220*/  HADD2.F32 R5, -RZ, R13.H1_H1 ;  /* 0x3000000dff057230 */ /* 0x000fe20000004100 */
[----:B------:R-:W-:Y:S01]  /*18230*/  @!P0 FADD.FTZ R6, -R6, -RZ ;  /* 0x800000ff06068221 */ /* 0x000fe20000010100 */
[----:B-1----:R-:W-:-:S02]  /*18240*/  HADD2.F32 R3, -RZ, R14.H1_H1 ;  /* 0x3000000eff037230 */ /* 0x002fc40000004100 */
[----:B------:R-:W-:Y:S02]  /*18250*/  HADD2.F32 R4, -RZ, R14.H0_H0 ;  /* 0x2000000eff047230 */ /* 0x000fe40000004100 */
[--C-:B------:R-:W-:Y:S02]  /*18260*/  HADD2.F32 R2, -RZ, R15.reuse.H0_H0 ;  /* 0x2000000fff027230 */ /* 0x100fe40000004100 */
[----:B------:R-:W-:Y:S01]  /*18270*/  HADD2.F32 R0, -RZ, R15.H1_H1 ;  /* 0x3000000fff007230 */ /* 0x000fe20000004100 */
[----:B------:R-:W-:Y:S01]  /*18280*/  FMUL.FTZ R8, R9, R8 ;  /* 0x0000000809087220 */ /* 0x000fe20000410000 */
        /* <DEDUP_REMOVED lines=9> */
[----:B------:R-:W-:-:S02]  /*18320*/  @!P0 FADD.FTZ R4, -R4, -RZ ;  /* 0x800000ff04048221 */ /* 0x000fc40000010100 */
[----:B------:R-:W-:Y:S02]  /*18330*/  @!P0 FADD.FTZ R2, -R2, -RZ ;  /* 0x800000ff02028221 */ /* 0x000fe40000010100 */
[----:B------:R-:W-:Y:S02]  /*18340*/  @!P0 FADD.FTZ R0, -R0, -RZ ;  /* 0x800000ff00008221 */ /* 0x000fe40000010100 */
[----:B------:R-:W-:Y:S02]  /*18350*/  FMUL.FTZ R12, R12, R5 ;  /* 0x000000050c0c7220 */ /* 0x000fe40000410000 */
[----:B------:R-:W-:Y:S01]  /*18360*/  FMUL.FTZ R13, R13, R3 ;  /* 0x000000030d0d7220 */ /* 0x000fe20000410000 */
[----:B------:R-:W-:Y:S01]  /*18370*/  HADD2.F32 R3, -RZ, R16.H0_H0 ;  /* 0x20000010ff037230 */ /* 0x000fe20000004100 */
[----:B------:R-:W-:Y:S01]  /*18380*/  FMUL.FTZ R11, R11, R4 ;  /* 0x000000040b0b7220 */ /* 0x000fe20000410000 */
[----:B----4-:R-:W-:Y:S01]  /*18390*/  HADD2.F32 R5, -RZ, R20.H0_H0 ;  /* 0x20000014ff057230 */ /* 0x010fe20000004100 */
[----:B------:R-:W-:Y:S01]  /*183a0*/  FMUL.FTZ R10, R10, R2 ;  /* 0x000000020a0a7220 */ /* 0x000fe20000410000 */
[----:B------:R-:W-:Y:S01]  /*183b0*/  HADD2.F32 R2, -RZ, R16.H1_H1 ;  /* 0x30000010ff027230 */ /* 0x000fe20000004100 */
[----:B------:R-:W-:Y:S01]  /*183c0*/  FMUL.FTZ R9, R9, R0 ;  /* 0x0000000009097220 */ /* 0x000fe20000410000 */
[----:B------:R-:W-:-:S02]  /*183d0*/  HADD2.F32 R0, -RZ, R18.H0_H0 ;  /* 0x20000012ff007230 */ /* 0x000fc40000004100 */
[----:B------:R-:W-:Y:S02]  /*183e0*/  HADD2.F32 R4, -RZ, R20.H1_H1 ;  /* 0x30000014ff047230 */ /* 0x000fe40000004100 */
[----:B------:R-:W-:Y:S01]  /*183f0*/  HADD2.F32 R14, -RZ, R21.H0_H0 ;  /* 0x20000015ff0e7230 */ /* 0x000fe20000004100 */
[----:B------:R-:W-:Y:S01]  /*18400*/  FFMA.FTZ R8, R3, R5, R8 ;  /* 0x0000000503087223 */ /* 0x000fe20000010008 */
[--C-:B------:R-:W-:Y:S01]  /*18410*/  HADD2.F32 R16, -RZ, R22.reuse.H0_H0 ;  /* 0x20000016ff107230 */ /* 0x100fe20000004100 */
[----:B------:R-:W-:Y:S01]  /*18420*/  FFMA.FTZ R4, R2, R4, R7 ;  /* 0x0000000402047223 */ /* 0x000fe20000010007 */
[----:B------:R-:W-:Y:S01]  /*18430*/  HADD2.F32 R15, -RZ, R23.H0_H0 ;  /* 0x20000017ff0f7230 */ /* 0x000fe20000004100 */
[----:B------:R-:W-:Y:S01]  /*18440*/  FFMA.FTZ R5, R0, R14, R6 ;  /* 0x0000000e00057223 */ /* 0x000fe20000010006 */
[----:B------:R-:W-:Y:S02]  /*18450*/  HADD2.F32 R21, -RZ, R21.H1_H1 ;  /* 0x30000015ff157230 */ /* 0x000fe40000004100 */
[----:B------:R-:W-:-:S02]  /*18460*/  HADD2.F32 R22, -RZ, R22.H1_H1 ;  /* 0x30000016ff167230 */ /* 0x000fc40000004100 */
[----:B------:R-:W-:Y:S02]  /*18470*/  HADD2.F32 R23, -RZ, R23.H1_H1 ;  /* 0x30000017ff177230 */ /* 0x000fe40000004100 */
[----:B------:R-:W-:Y:S02]  /*18480*/  HADD2.F32 R3, -RZ, R18.H1_H1 ;  /* 0x30000012ff037230 */ /* 0x000fe40000004100 */
[----:B------:R-:W-:Y:S02]  /*18490*/  HADD2.F32 R2, -RZ, R17.H0_H0 ;  /* 0x20000011ff027230 */ /* 0x000fe40000004100 */
[--C-:B------:R-:W-:Y:S02]  /*184a0*/  HADD2.F32 R0, -RZ, R19.reuse.H0_H0 ;  /* 0x20000013ff007230 */ /* 0x100fe40000004100 */
[----:B------:R-:W-:Y:S02]  /*184b0*/  HADD2.F32 R7, -RZ, R19.H1_H1 ;  /* 0x30000013ff077230 */ /* 0x000fe40000004100 */
[----:B------:R-:W-:Y:S01]  /*184c0*/  HADD2.F32 R6, -RZ, R17.H1_H1 ;  /* 0x30000011ff067230 */ /* 0x000fe20000004100 */
        /* <DEDUP_REMOVED lines=9> */
.L_x_5019:
[----:B------:R-:W-:Y:S05]  /*18560*/  BSYNC B0 ;  /* 0x0000000000007941 */ /* 0x000fea0003800000 */
.L_x_5018:
[----:B-----5:R3:W-:Y:S01]  /*18570*/  STS.128 [R235+0x7800], R4 ;  /* 0x00780004eb007388 */ /* 0x0207e20000000c00 */
[----:B------:R-:W-:Y:S05]  /*18580*/  BRA `(.L_x_4943) ;  /* 0x0000096000007947 */ /* 0x000fea0003800000 */
.L_x_4893:
[----:B-1-3-5:R-:W-:Y:S01]  /*18590*/  IMAD.IADD R10, R186, 0x1, -R184 ;  /* 0x00000001ba0a7824 */ /* 0x02afe200078e0ab8 */
[----:B------:R-:W-:Y:S01]  /*185a0*/  BSSY B0, `(.L_x_5020) ;  /* 0x0000024000007945 */ /* 0x000fe20003800000 */
[-C--:B------:R-:W-:Y:S02]  /*185b0*/  ISETP.GE.AND P2, PT, R22, R152.reuse, PT ;  /* 0x000000981600720c */ /* 0x080fe40003f46270 */
[----:B------:R-:W-:Y:S02]  /*185c0*/  ISETP.GE.AND P1, PT, R20, R152, PT ;  /* 0x000000981400720c */ /* 0x000fe40003f26270 */
        /* <DEDUP_REMOVED lines=33> */
.L_x_5021:
[----:B------:R-:W-:Y:S05]  /*187e0*/  BSYNC B0 ;  /* 0x0000000000007941 */ /* 0x000fea0003800000 */
.L_x_5020:
[----:B------:R-:W-:Y:S01]  /*187f0*/  IADD3 R56, R114, 0x10, RZ ;  /* 0x0000001072387810 */ /* 0x000fe20007ffe0ff */
[----:B------:R-:W-:Y:S03]  /*18800*/  BSSY B0, `(.L_x_5022) ;  /* 0x0000023000007945 */ /* 0x000fe60003800000 */
[----:B------:R-:W-:-:S13]  /*18810*/  ISETP.GE.AND P3, PT, R56, R10, PT ;  /* 0x0000000a3800720c */ /* 0x000fda0003f66270 */
[----:B------:R-:W-:Y:S05]  /*18820*/  @P3 BRA `(.L_x_5023) ;  /* 0x0000020000003947 */ /* 0x000fea0003800000 */
[----:B------:R-:W-:Y:S02]  /*18830*/  ISETP.GE.AND P5, PT, R18, R152, PT ;  /* 0x000000981200720c */ /* 0x000fe40003fa6270 */
[----:B------:R-:W-:-:S04]  /*18840*/  IADD3 R0, P3, R8, R134, RZ ;  /* 0x0000008608007210 */ /* 0x000fc80007f7e0ff */
[CC--:B-1----:R-:W-:Y:S01]  /*18850*/  @!P0 LEA R4, P4, R0.reuse, R112.reuse, 0x1 ;  /* 0x0000007000048211 */ /* 0x0c2fe200078808ff */
        /* <DEDUP_REMOVED lines=29> */
.L_x_5023:
[----:B------:R-:W-:Y:S05]  /*18a30*/  BSYNC B0 ;  /* 0x0000000000007941 */ /* 0x000fea0003800000 */
.L_x_5022:
[----:B------:R-:W-:Y:S01]  /*18a40*/  IADD3 R46, R114, 0x20, RZ ;  /* 0x00000020722e7810 */ /* 0x000fe20007ffe0ff */
[----:B------:R-:W-:Y:S03]  /*18a50*/  BSSY B0, `(.L_x_5024) ;  /* 0x0000023000007945 */ /* 0x000fe60003800000 */
[----:B------:R-:W-:-:S13]  /*18a60*/  ISETP.GE.AND P3, PT, R46, R10, PT ;  /* 0x0000000a2e00720c */ /* 0x000fda0003f66270 */
[----:B------:R-:W-:Y:S05]  /*18a70*/  @P3 BRA `(.L_x_5025) ;  /* 0x0000020000003947 */ /* 0x000fea0003800000 */
[----:B------:R-:W-:Y:S02]  /*18a80*/  ISETP.GE.AND P5, PT, R18, R152, PT ;  /* 0x000000981200720c */ /* 0x000fe40003fa6270 */
[----:B------:R-:W-:-:S04]  /*18a90*/  LEA R0, P3, R148, R134, 0x5 ;  /* 0x0000008694007211 */ /* 0x000fc800078628ff */
[----:B-1----:R-:W-:Y:S02]  /*18aa0*/  LEA.HI.X R2, R148, R153, R149, 0x5, P3 ;  /* 0x0000009994027211 */ /* 0x002fe400018f2c95 */
        /* <DEDUP_REMOVED lines=29> */
.L_x_5025:
[----:B------:R-:W-:Y:S05]  /*18c80*/  BSYNC B0 ;  /* 0x0000000000007941 */ /* 0x000fea0003800000 */
.L_x_5024:
[----:B------:R-:W-:-:S04]  /*18c90*/  IADD3 R44, R114, 0x30, RZ ;  /* 0x00000030722c7810 */ /* 0x000fc80007ffe0ff */
[----:B------:R-:W-:-:S13]  /*18ca0*/  ISETP.GE.AND P3, PT, R44, R10, PT ;  /* 0x0000000a2c00720c */ /* 0x000fda0003f66270 */
[----:B------:R-:W-:Y:S05]  /*18cb0*/  @P3 BRA `(.L_x_4943) ;  /* 0x0000023000003947 */ /* 0x000fea0003800000 */
[----:B------:R-:W-:Y:S01]  /*18cc0*/  ISETP.GE.AND P5, PT, R18, R152, PT ;  /* 0x000000981200720c */ /* 0x000fe20003fa6270 */
[----:B-1----:R-:W-:Y:S02]  /*18cd0*/  IMAD.MOV.U32 R2, RZ, RZ, R134 ;  /* 0x000000ffff027224 */ /* 0x002fe400078e0086 */
[----:B------:R-:W-:Y:S02]  /*18ce0*/  IMAD.MOV.U32 R3, RZ, RZ, R153 ;  /* 0x000000ffff037224 */ /* 0x000fe400078e0099 */
[----:B------:R-:W-:Y:S02]  /*18cf0*/  IMAD R0, R149, 0x30, RZ ;  /* 0x0000003095007824 */ /* 0x000fe400078e02ff */
[----:B------:R-:W-:-:S04]  /*18d00*/  IMAD.WIDE.U32 R8, R148, 0x30, R2 ;  /* 0x0000003094087825 */ /* 0x000fc800078e0002 */
[----:B------:R-:W-:Y:S01]  /*18d10*/  IMAD.IADD R0, R0, 0x1, R9 ;  /* 0x0000000100007824 */ /* 0x000fe200078e0209 */
        /* <DEDUP_REMOVED lines=29> */
.L_x_4943:
[----:B------:R-:W-:Y:S05]  /*18ef0*/  BSYNC B3 ;  /* 0x0000000000037941 */ /* 0x000fea0003800000 */
.L_x_4892:
[----:B------:R-:W5:Y:S01]  /*18f00*/  LDL R159, [R1+0x1c] ;  /* 0x00001c00019f7983 */ /* 0x000f620000100800 */
[----:B------:R-:W-:Y:S01]  /*18f10*/  BSSY B0, `(.L_x_5026) ;  /* 0x0000025000007945 */ /* 0x000fe20003800000 */
[----:B------:R-:W-:Y:S02]  /*18f20*/  LOP3.LUT R244, R244, 0xff, RZ, 0xc0, !PT ;  /* 0x000000fff4f47812 */ /* 0x000fe400078ec0ff */
[----:B-----5:R-:W-:-:S05]  /*18f30*/  LEA R141, R159, 0xffffffc0, 0x6 ;  /* 0xffffffc09f8d7811 */ /* 0x020fca00078e30ff */
[----:B------:R-:W-:-:S05]  /*18f40*/  IMAD.IADD R12, R252, 0x1, -R141 ;  /* 0x00000001fc0c7824 */ /* 0x000fca00078e0a8d */
[----:B------:R-:W-:-:S13]  /*18f50*/  ISETP.GE.AND P0, PT, R114, R12, PT ;  /* 0x0000000c7200720c */ /* 0x000fda0003f06270 */
[----:B------:R-:W-:Y:S05]  /*18f60*/  @P0 BRA `(.L_x_5027) ;  /* 0x000001f000000947 */ /* 0x000fea0003800000 */
[C---:B------:R-:W-:Y:S02]  /*18f70*/  LOP3.LUT R0, R244.reuse, 0x1, RZ, 0xc0, !PT ;  /* 0x00000001f4007812 */ /* 0x040fe400078ec0ff */
[----:B------:R-:W-:Y:S02]  /*18f80*/  R2P PR, R244, 0xe ;  /* 0x0000000ef4007804 */ /* 0x000fe40000000000 */
[----:B------:R-:W-:-:S11]  /*18f90*/  ISETP.NE.U32.AND P0, PT, R0, 0x1, PT ;  /* 0x000000010000780c */ /* 0x000fd60003f05070 */
[----:B-1-3--:R-:W-:Y:S01]  /*18fa0*/  @P1 IMAD.MOV.U32 R6, RZ, RZ, R245 ;  /* 0x000000ffff061224 */ /* 0x00afe200078e00f5 */
        /* <DEDUP_REMOVED lines=27> */
.L_x_5027:
[----:B------:R-:W-:Y:S05]  /*19160*/  BSYNC B0 ;  /* 0x0000000000007941 */ /* 0x000fea0003800000 */
.L_x_5026:
        /* <DEDUP_REMOVED lines=8> */
[----:B------:R-:W-:-:S05]  /*191f0*/  IADD3 R0, P2, R247, R170, RZ ;  /* 0x000000aaf7007210 */ /* 0x000fca0007f5e0ff */
[----:B-1-3--:R-:W-:Y:S01]  /*19200*/  IMAD.X R3, R250, 0x1, R169, P2 ;  /* 0x00000001fa037824 */ /* 0x00afe200010e06a9 */
[CC--:B------:R-:W-:Y:S02]  /*19210*/  @P4 LEA R6, P6, R0.reuse, R154.reuse, 0x1 ;  /* 0x0000009a00064211 */ /* 0x0c0fe400078c08ff */
[C---:B------:R-:W-:Y:S02]  /*19220*/  @!P5 LEA R8, P0, R247.reuse, R245, 0x1 ;  /* 0x000000f5f708d211 */ /* 0x040fe400078008ff */
[C---:B------:R-:W-:Y:S02]  /*19230*/  @P3 LEA R4, P2, R0.reuse, R154, 0x1 ;  /* 0x0000009a00043211 */ /* 0x040fe400078408ff */
        /* <DEDUP_REMOVED lines=25> */
.L_x_5029:
[----:B------:R-:W-:Y:S05]  /*193d0*/  BSYNC B0 ;  /* 0x0000000000007941 */ /* 0x000fea0003800000 */
.L_x_5028:
[----:B------:R-:W-:Y:S01]  /*193e0*/  ISETP.GE.AND P0, PT, R46, R12, PT ;  /* 0x0000000c2e00720c */ /* 0x000fe20003f06270 */
[----:B------:R-:W-:-:S12]  /*193f0*/  BSSY B0, `(.L_x_5030) ;  /* 0x0000027000007945 */ /* 0x000fd80003800000 */
[----:B------:R-:W-:Y:S05]  /*19400*/  @P0 BRA `(.L_x_5031) ;  /* 0x0000025000000947 */ /* 0x000fea0003800000 */
[----:B------:R-:W-:Y:S01]  /*19410*/  LOP3.LUT R0, R244, 0x1, RZ, 0xc0, !PT ;  /* 0x00000001f4007812 */ /* 0x000fe200078ec0ff */
[----:B-1-3--:R-:W-:Y:S01]  /*19420*/  IMAD.SHL.U32 R2, R116, 0x20, RZ ;  /* 0x0000002074027824 */ /* 0x00afe200078e00ff */
[----:B------:R-:W-:Y:S02]  /*19430*/  LOP3.LUT P4, RZ, R244, 0x2, RZ, 0xc0, !PT ;  /* 0x00000002f4ff7812 */ /* 0x000fe4000788c0ff */
[----:B------:R-:W-:Y:S02]  /*19440*/  ISETP.NE.U32.AND P5, PT, R0, 0x1, PT ;  /* 0x000000010000780c */ /* 0x000fe40003fa5070 */
[C---:B------:R-:W-:Y:S02]  /*19450*/  LOP3.LUT P3, RZ, R244.reuse, 0x4, RZ, 0xc0, !PT ;  /* 0x00000004f4ff7812 */ /* 0x040fe4000786c0ff */
[----:B------:R-:W-:Y:S02]  /*19460*/  LOP3.LUT P1, RZ, R244, 0x8, RZ, 0xc0, !PT ;  /* 0x00000008f4ff7812 */ /* 0x000fe4000782c0ff */
[----:B------:R-:W-:-:S02]  /*19470*/  SHF.L.U64.HI R3, R116, 0x5, R117 ;  /* 0x0000000574037819 */ /* 0x000fc40000010275 */
        /* <DEDUP_REMOVED lines=30> */
.L_x_5031:
[----:B------:R-:W-:Y:S05]  /*19660*/  BSYNC B0 ;  /* 0x0000000000007941 */ /* 0x000fea0003800000 */
.L_x_5030:
        /* <DEDUP_REMOVED lines=9> */
[----:B-1-3--:R-:W-:Y:S01]  /*19700*/  IMAD.WIDE.U32 R2, R116, 0x30, R168 ;  /* 0x0000003074027825 */ /* 0x00afe200078e00a8 */
        /* <DEDUP_REMOVED lines=12> */
[----:B------:R-:W-:Y:S01]  /*197d0*/  @P1 LEA.HI.X R7, R2, R155, R0, 0x1, P0 ;  /* 0x0000009b02071211 */ /* 0x000fe200000f0c00 */
[----:B------:R-:W-:-:S05]  /*197e0*/  @!P5 IMAD.MOV.U32 R2, RZ, RZ, R4 ;  /* 0x000000ffff02d224 */ /* 0x000fca00078e0004 */
        /* <DEDUP_REMOVED lines=20> */
.L_x_5033:
[----:B------:R-:W-:Y:S05]  /*19930*/  BSYNC B0 ;  /* 0x0000000000007941 */ /* 0x000fea0003800000 */
.L_x_5032:
[----:B-1-3--:R-:W3:Y:S04]  /*19940*/  LD.E.64 R2, [R24.64+0x1c0] ;  /* 0x0001c00618027980 */ /* 0x00aee8000c101b00 */
[----:B------:R-:W5:Y:S04]  /*19950*/  LD.E.64 R4, [R24.64+0x1b8] ;  /* 0x0001b80618047980 */ /* 0x000f68000c101b00 */
[----:B------:R-:W1:Y:S04]  /*19960*/  S2R R0, SR_CTAID.Z ;  /* 0x0000000000007919 */ /* 0x000e680000002700 */
[----:B--2---:R-:W2:Y:S04]  /*19970*/  LD.E R133, [R24.64+0xd8] ;  /* 0x0000d80618857980 */ /* 0x004ea8000c101900 */
[----:B------:R-:W0:Y:S01]  /*19980*/  LDGDEPBAR ;  /* 0x00000000000079af */ /* 0x000e220000000000 */
[----:B-1----:R-:W-:Y:S01]  /*19990*/  MOV R174, R0 ;  /* 0x0000000000ae7202 */ /* 0x002fe20000000f00 */
[----:B---3--:R-:W-:-:S04]  /*199a0*/  IMAD R3, R3, R187, RZ ;  /* 0x000000bb03037224 */ /* 0x008fc800078e02ff */
[----:B------:R-:W-:-:S04]  /*199b0*/  IMAD.WIDE.U32 R6, R187, R2, R174 ;  /* 0x00000002bb067225 */ /* 0x000fc800078e00ae */
[----:B------:R-:W-:Y:S01]  /*199c0*/  IMAD R3, R2, R185, R3 ;  /* 0x000000b902037224 */ /* 0x000fe200078e0203 */
[----:B-----5:R-:W-:-:S04]  /*199d0*/  LEA R2, P0, R6, R4, 0x2 ;  /* 0x0000000406027211 */ /* 0x020fc800078010ff */
[----:B------:R-:W-:-:S04]  /*199e0*/  IADD3 R3, R7, R3, RZ ;  /* 0x0000000307037210 */ /* 0x000fc80007ffe0ff */
[----:B------:R-:W-:-:S05]  /*199f0*/  LEA.HI.X R3, R6, R5, R3, 0x2, P0 ;  /* 0x0000000506037211 */ /* 0x000fca00000f1403 */
[----:B------:R-:W3:Y:S01]  /*19a00*/  LD.E R2, [R2.64] ;  /* 0x0000000602027980 */ /* 0x000ee2000c101900 */
[----:B------:R-:W-:-:S04]  /*19a10*/  DEPBAR.LE SB0, 0x0 ;  /* 0x000080000000791a */ /* 0x000fc80000000000 */
[----:B------:R-:W-:Y:S01]  /*19a20*/  BAR.SYNC.DEFER_BLOCKING 0x0 ;  /* 0x0000000000007b1d */ /* 0x000fe20000010000 */
[----:B------:R-:W-:-:S05]  /*19a30*/  ISETP.GE.AND P0, PT, R114, R12, PT ;  /* 0x0000000c7200720c */ /* 0x000fca0003f06270 */
[----:B--2---:R-:W3:Y:S01]  /*19a40*/  MUFU.RCP R133, R133 ;  /* 0x0000008500857308 */ /* 0x004ee20000001000 */
[----:B------:R-:W-:Y:S07]  /*19a50*/  BSSY B0, `(.L_x_5034) ;  /* 0x0000026000007945 */ /* 0x000fee0003800000 */
[----:B------:R1:W-:Y:S04]  /*19a60*/  @P0 STS.128 [R235+0x10000], RZ ;  /* 0x010000ffeb000388 */ /* 0x0003e80000000c00 */
[----:B------:R1:W-:Y:S04]  /*19a70*/  @P0 STS.128 [R235+0x12000], RZ ;  /* 0x012000ffeb000388 */ /* 0x0003e80000000c00 */
[----:B------:R1:W-:Y:S04]  /*19a80*/  @P0 STS.128 [R235+0x14000], RZ ;  /* 0x014000ffeb000388 */ /* 0x0003e80000000c00 */
[----:B------:R1:W-:Y:S01]  /*19a90*/  @P0 STS.128 [R235+0x16000], RZ ;  /* 0x016000ffeb000388 */ /* 0x0003e20000000c00 */
[----:B---3--:R-:W-:Y:S01]  /*19aa0*/  FMUL.FTZ R133, R2, R133 ;  /* 0x0000008502857220 */ /* 0x008fe20000410000 */
        /* <DEDUP_REMOVED lines=32> */
.L_x_5035:
[----:B-1----:R-:W-:Y:S05]  /*19cb0*/  BSYNC B0 ;  /* 0x0000000000007941 */ /* 0x002fea0003800000 */
.L_x_5034:
[----:B------:R-:W-:Y:S01]  /*19cc0*/  ISETP.GE.AND P0, PT, R56, R12, PT ;  /* 0x0000000c3800720c */ /* 0x000fe20003f06270 */
[----:B------:R-:W-:-:S12]  /*19cd0*/  BSSY B0, `(.L_x_5036) ;  /* 0x000002a000007945 */ /* 0x000fd80003800000 */
[----:B------:R1:W-:Y:S04]  /*19ce0*/  @P0 STS.128 [R235+0x10800], RZ ;  /* 0x010800ffeb000388 */ /* 0x0003e80000000c00 */
[----:B------:R1:W-:Y:S04]  /*19cf0*/  @P0 STS.128 [R235+0x12800], RZ ;  /* 0x012800ffeb000388 */ /* 0x0003e80000000c00 */
[----:B------:R1:W-:Y:S04]  /*19d00*/  @P0 STS.128 [R235+0x14800], RZ ;  /* 0x014800ffeb000388 */ /* 0x0003e80000000c00 */
[----:B------:R1:W-:Y:S01]  /*19d10*/  @P0 STS.128 [R235+0x16800], RZ ;  /* 0x016800ffeb000388 */ /* 0x0003e20000000c00 */
[----:B------:R-:W-:Y:S05]  /*19d20*/  @P0 BRA `(.L_x_5037) ;  /* 0x0000024000000947 */ /* 0x000fea0003800000 */
[----:B--2---:R-:W2:Y:S01]  /*19d30*/  LDL R2, [R1] ;  /* 0x0000000001027983 */ /* 0x004ea20000100800 */
[----:B------:R-:W-:-:S02]  /*19d40*/  LOP3.LUT R0, R244, 0x1, RZ, 0xc0, !PT ;  /* 0x00000001f4007812 */ /* 0x000fc400078ec0ff */
[----:B------:R-:W-:Y:S02]  /*19d50*/  LOP3.LUT P4, RZ, R244, 0x2, RZ, 0xc0, !PT ;  /* 0x00000002f4ff7812 */ /* 0x000fe4000788c0ff */
[----:B------:R-:W-:Y:S02]  /*19d60*/  ISETP.NE.U32.AND P5, PT, R0, 0x1, PT ;  /* 0x000000010000780c */ /* 0x000fe40003fa5070 */
[C---:B------:R-:W-:Y:S02]  /*19d70*/  LOP3.LUT P3, RZ, R244.reuse, 0x4, RZ, 0xc0, !PT ;  /* 0x00000004f4ff7812 */ /* 0x040fe4000786c0ff */
[----:B------:R-:W-:Y:S02]  /*19d80*/  LOP3.LUT P1, RZ, R244, 0x8, RZ, 0xc0, !PT ;  /* 0x00000008f4ff7812 */ /* 0x000fe4000782c0ff */
[----:B------:R-:W-:-:S05]  /*19d90*/  IADD3 R0, P2, R251, R166, RZ ;  /* 0x000000a6fb007210 */ /* 0x000fca0007f5e0ff */
[----:B------:R-:W-:Y:S02]  /*19da0*/  @P4 LEA R6, P6, R0, R156, 0x1 ;  /* 0x0000009c00064211 */ /* 0x000fe400078c08ff */
[----:B------:R-:W-:Y:S01]  /*19db0*/  @!P5 LEA R8, P0, R251, R243, 0x1 ;  /* 0x000000f3fb08d211 */ /* 0x000fe200078008ff */
[----:B--2---:R-:W-:-:S03]  /*19dc0*/  IMAD.X R3, R2, 0x1, R165, P2 ;  /* 0x0000000102037824 */ /* 0x004fc600010e06a5 */
[----:B------:R-:W-:Y:S02]  /*19dd0*/  @!P5 LEA.HI.X R9, R251, R242, R2, 0x1, P0 ;  /* 0x000000f2fb09d211 */ /* 0x000fe400000f0c02 */
[CC--:B------:R-:W-:Y:S02]  /*19de0*/  @P3 LEA R4, P2, R0.reuse, R156.reuse, 0x1 ;  /* 0x0000009c00043211 */ /* 0x0c0fe400078408ff */
[C---:B------:R-:W-:Y:S01]  /*19df0*/  @P1 LEA R2, P0, R0.reuse, R156, 0x1 ;  /* 0x0000009c00021211 */ /* 0x040fe200078008ff */
[----:B------:R-:W-:Y:S01]  /*19e00*/  @!PT LDS RZ, [RZ] ;  /* 0x00000000fffff984 */ /* 0x000fe20000000800 */
[----:B------:R-:W-:Y:S01]  /*19e10*/  @!PT LDS RZ, [RZ] ;  /* 0x00000000fffff984 */ /* 0x000fe20000000800 */
[----:B------:R-:W-:Y:S01]  /*19e20*/  @!PT LDS RZ, [RZ] ;  /* 0x00000000fffff984 */ /* 0x000fe20000000800 */
[----:B------:R2:W-:Y:S01]  /*19e30*/  @!P5 LDGSTS.E.BYPASS.LTC128B.128 [R235+0x10800], [R8.64] ;  /* 0x1080000008ebdfae */ /* 0x0005e2000b901d46 */
[CCC-:B------:R-:W-:Y:S02]  /*19e40*/  @P4 LEA.HI.X R7, R0.reuse, R157.reuse, R3.reuse, 0x1, P6 ;  /* 0x0000009d00074211 */ /* 0x1c0fe400030f0c03 */
[CCC-:B------:R-:W-:Y:S01]  /*19e50*/  @P3 LEA.HI.X R5, R0.reuse, R157.reuse, R3.reuse, 0x1, P2 ;  /* 0x0000009d00053211 */ /* 0x1c0fe200010f0c03 */
[----:B------:R2:W-:Y:S01]  /*19e60*/  @P5 STS.128 [R235+0x10800], RZ ;  /* 0x010800ffeb005388 */ /* 0x0005e20000000c00 */
[----:B------:R-:W-:-:S03]  /*19e70*/  @P1 LEA.HI.X R3, R0, R157, R3, 0x1, P0 ;  /* 0x0000009d00031211 */ /* 0x000fc600000f0c03 */
        /* <DEDUP_REMOVED lines=15> */
.L_x_5037:
[----:B------:R-:W-:Y:S05]  /*19f70*/  BSYNC B0 ;  /* 0x0000000000007941 */ /* 0x000fea0003800000 */
.L_x_5036:
[----:B------:R-:W-:Y:S01]  /*19f80*/  ISETP.GE.AND P0, PT, R46, R12, PT ;  /* 0x0000000c2e00720c */ /* 0x000fe20003f06270 */
[----:B------:R-:W-:-:S12]  /*19f90*/  BSSY B0, `(.L_x_5038) ;  /* 0x000002b000007945 */ /* 0x000fd80003800000 */
[----:B------:R3:W-:Y:S04]  /*19fa0*/  @P0 STS.128 [R235+0x11000], RZ ;  /* 0x011000ffeb000388 */ /* 0x0007e80000000c00 */
[----:B------:R3:W-:Y:S04]  /*19fb0*/  @P0 STS.128 [R235+0x13000], RZ ;  /* 0x013000ffeb000388 */ /* 0x0007e80000000c00 */
[----:B------:R3:W-:Y:S04]  /*19fc0*/  @P0 STS.128 [R235+0x15000], RZ ;  /* 0x015000ffeb000388 */ /* 0x0007e80000000c00 */
[----:B------:R3:W-:Y:S01]  /*19fd0*/  @P0 STS.128 [R235+0x17000], RZ ;  /* 0x017000ffeb000388 */ /* 0x0007e20000000c00 */
[----:B------:R-:W-:Y:S05]  /*19fe0*/  @P0 BRA `(.L_x_5039) ;  /* 0x0000025000000947 */ /* 0x000fea0003800000 */
[----:B------:R-:W-:Y:S01]  /*19ff0*/  LOP3.LUT R0, R244, 0x1, RZ, 0xc0, !PT ;  /* 0x00000001f4007812 */ /* 0x000fe200078ec0ff */
[----:B--2---:R-:W-:Y:S01]  /*1a000*/  IMAD.SHL.U32 R2, R160, 0x20, RZ ;  /* 0x00000020a0027824 */ /* 0x004fe200078e00ff */
[----:B------:R-:W-:-:S02]  /*1a010*/  LOP3.LUT P4, RZ, R244, 0x2, RZ, 0xc0, !PT ;  /* 0x00000002f4ff7812 */ /* 0x000fc4000788c0ff */
[----:B------:R-:W-:Y:S02]  /*1a020*/  ISETP.NE.U32.AND P5, PT, R0, 0x1, PT ;  /* 0x000000010000780c */ /* 0x000fe40003fa5070 */
        /* <DEDUP_REMOVED lines=33> */
.L_x_5039:
[----:B------:R-:W-:Y:S05]  /*1a240*/  BSYNC B0 ;  /* 0x0000000000007941 */ /* 0x000fea0003800000 */
.L_x_5038:
[----:B------:R-:W-:Y:S01]  /*1a250*/  ISETP.GE.AND P0, PT, R44, R12, PT ;  /* 0x0000000c2c00720c */ /* 0x000fe20003f06270 */
[----:B------:R-:W-:Y:S01]  /*1a260*/  BSSY B0, `(.L_x_5040) ;  /* 0x0000034000007945 */ /* 0x000fe20003800000 */
[----:B------:R-:W-:-:S04]  /*1a270*/  SHF.R.S32.HI R0, RZ, 0x1f, R183 ;  /* 0x0000001fff007819 */ /* 0x000fc800000114b7 */
[----:B------:R-:W-:-:S04]  /*1a280*/  LEA.HI R0, R0, R183, RZ, 0x5 ;  /* 0x000000b700007211 */ /* 0x000fc800078f28ff */
[----:B------:R-:W-:-:S03]  /*1a290*/  LOP3.LUT R0, R0, 0xffffffe0, RZ, 0xc0, !PT ;  /* 0xffffffe000007812 */ /* 0x000fc600078ec0ff */
[----:B------:R1:W-:Y:S02]  /*1a2a0*/  @P0 STS.128 [R235+0x11800], RZ ;  /* 0x011800ffeb000388 */ /* 0x0003e40000000c00 */
[----:B------:R-:W-:Y:S02]  /*1a2b0*/  IMAD.IADD R26, R183, 0x1, -R0 ;  /* 0x00000001b71a7824 */ /* 0x000fe400078e0a00 */
        /* <DEDUP_REMOVED lines=10> */
[----:B--2---:R-:W-:-:S04]  /*1a360*/  IMAD.WIDE.U32 R4, R160, 0x30, R164 ;  /* 0x00000030a0047825 */ /* 0x004fc800078e00a4 */
        /* <DEDUP_REMOVED lines=34> */
.L_x_5042:
[----:B------:R1:W-:Y:S02]  /*1a590*/  STS.128 [R235+0x17800], RZ ;  /* 0x017800ffeb007388 */ /* 0x0003e40000000c00 */
.L_x_5041:
[----:B------:R-:W-:Y:S05]  /*1a5a0*/  BSYNC B0 ;  /* 0x0000000000007941 */ /* 0x000fea0003800000 */
.L_x_5040:
[C---:B------:R-:W-:Y:S01]  /*1a5b0*/  IMAD.SHL.U32 R0, R172.reuse, 0x40, RZ ;  /* 0x00000040ac007824 */ /* 0x040fe200078e00ff */
[----:B------:R-:W-:Y:S01]  /*1a5c0*/  R2P PR, R172, 0x6 ;  /* 0x00000006ac007804 */ /* 0x000fe20000000000 */
[----:B--2---:R-:W-:Y:S01]  /*1a5d0*/  IMAD.SHL.U32 R2, R114, 0x8, RZ ;  /* 0x0000000872027824 */ /* 0x004fe200078e00ff */
[----:B------:R-:W0:Y:S02]  /*1a5e0*/  LDGDEPBAR ;  /* 0x00000000000079af */ /* 0x000e240000000000 */
[----:B------:R-:W-:-:S04]  /*1a5f0*/  LOP3.LUT R0, R0, 0x1c0, RZ, 0xc0, !PT ;  /* 0x000001c000007812 */ /* 0x000fc800078ec0ff */
[----:B------:R-:W-:Y:S02]  /*1a600*/  LOP3.LUT R2, R0, 0x8, R2, 0xf8, !PT ;  /* 0x0000000800027812 */ /* 0x000fe400078ef802 */
[----:B------:R-:W-:-:S04]  /*1a610*/  SHF.R.U32.HI R0, RZ, 0x3, R0 ;  /* 0x00000003ff007819 */ /* 0x000fc80000011600 */
[----:B------:R-:W-:Y:S01]  /*1a620*/  LOP3.LUT R0, R2, R0, RZ, 0x3c, !PT ;  /* 0x0000000002007212 */ /* 0x000fe200078e3cff */
[----:B------:R-:W-:-:S04]  /*1a630*/  IMAD R2, R182, 0x400, R42 ;  /* 0x00000400b6027824 */ /* 0x000fc800078e022a */
[----:B------:R-:W-:Y:S02]  /*1a640*/  IMAD R0, R181, 0x200, R0 ;  /* 0x00000200b5007824 */ /* 0x000fe400078e0200 */
[----:B------:R-:W-:Y:S02]  /*1a650*/  IMAD.SHL.U32 R215, R2, 0x2, RZ ;  /* 0x0000000202d77824 */ /* 0x000fe400078e00ff */
[----:B------:R-:W-:Y:S02]  /*1a660*/  IMAD.SHL.U32 R208, R0, 0x2, RZ ;  /* 0x0000000200d07824 */ /* 0x000fe400078e00ff */
[--C-:B------:R-:W-:Y:S01]  /*1a670*/  IMAD R216, R43, 0x2, R215.reuse ;  /* 0x000000022bd87824 */ /* 0x100fe200078e02d7 */
[----:B------:R-:W-:Y:S01]  /*1a680*/  LDSM.16.M88.4 R4, [R215] ;  /* 0x00000000d704783b */ /* 0x000fe20000000200 */
[C---:B------:R-:W-:Y:S01]  /*1a690*/  IMAD R218, R39.reuse, 0x2, R215 ;  /* 0x0000000227da7824 */ /* 0x040fe200078e02d7 */
[C---:B------:R-:W-:Y:S01]  /*1a6a0*/  IADD3 R0, R208.reuse, 0x8000, RZ ;  /* 0x00008000d0007810 */ /* 0x040fe20007ffe0ff */
[----:B------:R-:W-:Y:S01]  /*1a6b0*/  IMAD R217, R39, 0x2, R216 ;  /* 0x0000000227d97824 */ /* 0x000fe200078e02d8 */
[----:B------:R-:W2:Y:S01]  /*1a6c0*/  LDSM.16.M88.4 R20, [R208+0x8000] ;  /* 0x00800000d014783b */ /* 0x000ea20000000200 */
[----:B------:R-:W-:-:S02]  /*1a6d0*/  IADD3 R219, R208, 0x8020, RZ ;  /* 0x00008020d0db7810 */ /* 0x000fc40007ffe0ff */
[----:B------:R-:W-:Y:S01]  /*1a6e0*/  @P1 IADD3 R219, R0, -0x20, RZ ;  /* 0xffffffe000db1810 */ /* 0x000fe20007ffe0ff */
[----:B------:R-:W5:Y:S01]  /*1a6f0*/  LDSM.16.M88.4 R16, [R208+0x8800] ;  /* 0x00880000d010783b */ /* 0x000f620000000200 */
[----:B------:R-:W-:-:S03]  /*1a700*/  IMAD.MOV.U32 R0, RZ, RZ, 0x40 ;  /* 0x00000040ff007424 */ /* 0x000fc600078e00ff */
[----:B------:R-:W1:Y:S02]  /*1a710*/  LDSM.16.M88.4 R8, [R208+0x9000] ;  /* 0x00900000d008783b */ /* 0x000e640000000200 */
[----:B------:R-:W-:Y:S02]  /*1a720*/  SEL R0, R0, 0xffffffc0, !P2 ;  /* 0xffffffc000007807 */ /* 0x000fe40005000000 */
[----:B------:R-:W3:Y:S03]  /*1a730*/  LDSM.16.M88.4 R32, [R208+0x9800] ;  /* 0x00980000d020783b */ /* 0x000ee60000000200 */
[----:B------:R-:W-:Y:S01]  /*1a740*/  IMAD.IADD R214, R208, 0x1, R0 ;  /* 0x00000001d0d67824 */ /* 0x000fe200078e0200 */
[----:B------:R-:W-:Y:S01]  /*1a750*/  LDSM.16.M88.4 R12, [R216] ;  /* 0x00000000d80c783b */ /* 0x000fe20000000200 */
[----:B------:R-:W-:-:S03]  /*1a760*/  IMAD.IADD R213, R0, 0x1, R219 ;  /* 0x0000000100d57824 */ /* 0x000fc600078e02db */
[----:B------:R-:W4:Y:S04]  /*1a770*/  LDSM.16.M88.4 R48, [R219] ;  /* 0x00000000db30783b */ /* 0x000f280000000200 */
[----:B------:R-:W-:Y:S04]  /*1a780*/  LDSM.16.M88.4 R60, [R219+0x1000] ;  /* 0x00100000db3c783b */ /* 0x000fe80000000200 */
[----:B------:R-:W-:Y:S04]  /*1a790*/  LDSM.16.M88.4 R84, [R219+0x1800] ;  /* 0x00180000db54783b */ /* 0x000fe80000000200 */
[----:B------:R-:W-:Y:S04]  /*1a7a0*/  LDSM.16.M88.4 R76, [R214+0x8000] ;  /* 0x00800000d64c783b */ /* 0x000fe80000000200 */
[----:B------:R-:W-:Y:S01]  /*1a7b0*/  LDSM.16.M88.4 R88, [R214+0x8800] ;  /* 0x00880000d658783b */ /* 0x000fe20000000200 */
[C---:B--2---:R-:W-:Y:S03]  /*1a7c0*/  HMMA.16816.F32 R28, R4.reuse, R20, RZ ;  /* 0x00000014041c723c */ /* 0x044fe600000018ff */
[----:B------:R-:W-:Y:S04]  /*1a7d0*/  LDSM.16.M88.4 R96, [R214+0x9000] ;  /* 0x00900000d660783b */ /* 0x000fe80000000200 */
[----:B------:R-:W-:Y:S01]  /*1a7e0*/  LDSM.16.M88.4 R104, [R214+0x9800] ;  /* 0x00980000d668783b */ /* 0x000fe20000000200 */
[C---:B------:R-:W-:Y:S03]  /*1a7f0*/  HMMA.16816.F32 R44, R4.reuse, R22, RZ ;  /* 0x00000016042c723c */ /* 0x040fe600000018ff */
[----:B------:R-:W-:Y:S04]  /*1a800*/  LDSM.16.M88.4 R92, [R213+0x800] ;  /* 0x00080000d55c783b */ /* 0x000fe80000000200 */
[----:B------:R-:W-:Y:S01]  /*1a810*/  LDSM.16.M88.4 R100, [R213+0x1000] ;  /* 0x00100000d564783b */ /* 0x000fe20000000200 */
[C---:B-----5:R-:W-:Y:S03]  /*1a820*/  HMMA.16816.F32 R20, R4.reuse, R16, RZ ;  /* 0x000000100414723c */ /* 0x060fe600000018ff */
[----:B------:R-:W2:Y:S05]  /*1a830*/  LD.E R0, [R24.64+0x18c] ;  /* 0x00018c0618007980 */ /* 0x000eaa000c101900 */
[C---:B------:R-:W-:Y:S01]  /*1a840*/  HMMA.16816.F32 R52, R4.reuse, R18, RZ ;  /* 0x000000120434723c */ /* 0x040fe200000018ff */
[----:B------:R-:W5:Y:S07]  /*1a850*/  LDSM.16.M88.4 R16, [R219+0x800] ;  /* 0x00080000db10783b */ /* 0x000f6e0000000200 */
[C---:B-1----:R-:W-:Y:S08]  /*1a860*/  HMMA.16816.F32 R56, R4.reuse, R8, RZ ;  /* 0x000000080438723c */ /* 0x042ff000000018ff */
[C---:B------:R-:W-:Y:S01]  /*1a870*/  HMMA.16816.F32 R64, R4.reuse, R10, RZ ;  /* 0x0000000a0440723c */ /* 0x040fe200000018ff */
[----:B------:R-:W1:Y:S07]  /*1a880*/  LDSM.16.M88.4 R8, [R218] ;  /* 0x00000000da08783b */ /* 0x000e6e0000000200 */
[C---:B---3--:R-:W-:Y:S08]  /*1a890*/  HMMA.16816.F32 R72, R4.reuse, R32, RZ ;  /* 0x000000200448723c */ /* 0x048ff000000018ff */
[----:B------:R-:W-:Y:S01]  /*1a8a0*/  HMMA.16816.F32 R80, R4, R34, RZ ;  /* 0x000000220450723c */ /* 0x000fe200000018ff */
[----:B------:R-:W-:Y:S07]  /*1a8b0*/  LDSM.16.M88.4 R4, [R217] ;  /* 0x00000000d904783b */ /* 0x000fee0000000200 */
[C---:B----4-:R-:W-:Y:S08]  /*1a8c0*/  HMMA.16816.F32 R68, R12.reuse, R48, R28 ;  /* 0x000000300c44723c */ /* 0x050ff0000000181c */
[C---:B------:R-:W-:Y:S08]  /*1a8d0*/  HMMA.16816.F32 R48, R12.reuse, R50, R44 ;  /* 0x000000320c30723c */ /* 0x040ff0000000182c */
[C---:B-----5:R-:W-:Y:S08]  /*1a8e0*/  HMMA.16816.F32 R32, R12.reuse, R16, R20 ;  /* 0x000000100c20723c */ /* 0x060ff00000001814 */
[C---:B------:R-:W-:Y:S08]  /*1a8f0*/  HMMA.16816.F32 R28, R12.reuse, R18, R52 ;  /* 0x000000120c1c723c */ /* 0x040ff00000001834 */
[C---:B------:R-:W-:Y:S01]  /*1a900*/  HMMA.16816.F32 R16, R12.reuse, R62, R64 ;  /* 0x0000003e0c10723c */ /* 0x040fe20000001840 */
[----:B------:R-:W3:Y:S07]  /*1a910*/  LDSM.16.M88.4 R64, [R213] ;  /* 0x00000000d540783b */ /* 0x000eee0000000200 */
[C---:B------:R-:W-:Y:S08]  /*1a920*/  HMMA.16816.F32 R20, R12.reuse, R60, R56 ;  /* 0x0000003c0c14723c */ /* 0x040ff00000001838 */
[C---:B------:R-:W-:Y:S01]  /*1a930*/  HMMA.16816.F32 R44, R12.reuse, R84, R72 ;  /* 0x000000540c2c723c */ /* 0x040fe20000001848 */
[----:B------:R-:W-:Y:S07]  /*1a940*/  LDSM.16.M88.4 R72, [R208+0xa000] ;  /* 0x00a00000d048783b */ /* 0x000fee0000000200 */
[----:B------:R-:W-:Y:S01]  /*1a950*/  HMMA.16816.F32 R12, R12, R86, R80 ;  /* 0x000000560c0c723c */ /* 0x000fe20000001850 */
[----:B------:R-:W4:Y:S04]  /*1a960*/  LDSM.16.M88.4 R80, [R213+0x1800] ;  /* 0x00180000d550783b */ /* 0x000f280000000200 */
[----:B------:R-:W-:Y:S03]  /*1a970*/  LDSM.16.M88.4 R84, [R208+0xa800] ;  /* 0x00a80000d054783b */ /* 0x000fe60000000200 */
[C---:B-1----:R-:W-:Y:S08]  /*1a980*/  HMMA.16816.F32 R60, R8.reuse, R76, R68 ;  /* 0x0000004c083c723c */ /* 0x042ff00000001844 */
[C---:B------:R-:W-:Y:S08]  /*1a990*/  HMMA.16816.F32 R56, R8.reuse, R78, R48 ;  /* 0x0000004e0838723c */ /* 0x040ff00000001830 */
[C---:B------:R-:W-:Y:S08]  /*1a9a0*/  HMMA.16816.F32 R48, R8.reuse, R90, R28 ;  /* 0x0000005a0830723c */ /* 0x040ff0000000181c */
[C---:B------:R-:W-:Y:S01]  /*1a9b0*/  HMMA.16816.F32 R28, R8.reuse, R98, R16 ;  /* 0x00000062081c723c */ /* 0x040fe20000001810 */
[----:B------:R-:W1:Y:S07]  /*1a9c0*/  LDSM.16.M88.4 R16, [R215+0x2000] ;  /* 0x00200000d710783b */ /* 0x000e6e0000000200 */
[C---:B------:R-:W-:Y:S01]  /*1a9d0*/  HMMA.16816.F32 R52, R8.reuse, R88, R32 ;  /* 0x000000580834723c */ /* 0x040fe20000001820 */
[----:B------:R-:W-:Y:S07]  /*1a9e0*/  LDSM.16.M88.4 R88, [R214+0xa800] ;  /* 0x00a80000d658783b */ /* 0x000fee0000000200 */
[C---:B------:R-:W-:Y:S08]  /*1a9f0*/  HMMA.16816.F32 R32, R8.reuse, R96, R20 ;  /* 0x000000600820723c */ /* 0x040ff00000001814 */
[C---:B------:R-:W-:Y:S08]  /*1aa00*/  HMMA.16816.F32 R20, R8.reuse, R104, R44 ;  /* 0x000000680814723c */ /* 0x040ff0000000182c */
[----:B------:R-:W-:Y:S08]  /*1aa10*/  HMMA.16816.F32 R12, R8, R106, R12 ;  /* 0x0000006a080c723c */ /* 0x000ff0000000180c */
[C---:B---3--:R-:W-:Y:S08]  /*1aa20*/  HMMA.16816.F32 R8, R4.reuse, R64, R60 ;  /* 0x000000400408723c */ /* 0x048ff0000000183c */
[C---:B------:R-:W-:Y:S01]  /*1aa30*/  HMMA.16816.F32 R44, R4.reuse, R66, R56 ;  /* 0x00000042042c723c */ /* 0x040fe20000001838 */
[----:B------:R-:W3:Y:S07]  /*1aa40*/  LDSM.16.M88.4 R56, [R208+0xb000] ;  /* 0x00b00000d038783b */ /* 0x000eee0000000200 */
[C---:B------:R-:W-:Y:S08]  /*1aa50*/  HMMA.16816.F32 R52, R4.reuse, R92, R52 ;  /* 0x0000005c0434723c */ /* 0x040ff00000001834 */
[C---:B------:R-:W-:Y:S01]  /*1aa60*/  HMMA.16816.F32 R68, R4.reuse, R94, R48 ;  /* 0x0000005e0444723c */ /* 0x040fe20000001830 */
[----:B------:R-:W5:Y:S04]  /*1aa70*/  LDSM.16.M88.4 R48, [R208+0xb800] ;  /* 0x00b80000d030783b */ /* 0x000f680000000200 */
[----:B------:R-:W-:Y:S03]  /*1aa80*/  LDSM.16.M88.4 R92, [R214+0xa000] ;  /* 0x00a00000d65c783b */ /* 0x000fe60000000200 */
[C---:B----4-:R-:W-:Y:S08]  /*1aa90*/  HMMA.16816.F32 R76, R4.reuse, R80, R20 ;  /* 0x00000050044c723c */ /* 0x050ff00000001814 */
[----:B------:R-:W-:Y:S08]  /*1aaa0*/  HMMA.16816.F32 R64, R4, R100, R32 ;  /* 0x000000640440723c */ /* 0x000ff00000001820 */
[----:B-1----:R-:W-:Y:S08]  /*1aab0*/  HMMA.16816.F32 R20, R16, R72, R8 ;  /* 0x000000481014723c */ /* 0x002ff00000001808 */
[----:B------:R-:W-:Y:S01]  /*1aac0*/  HMMA.16816.F32 R60, R4, R102, R28 ;  /* 0x00000066043c723c */ /* 0x000fe2000000181c */
[----:B------:R-:W-:Y:S01]  /*1aad0*/  LDSM.16.M88.4 R28, [R219+0x2000] ;  /* 0x00200000db1c783b */ /* 0x000fe20000000200 */
[----:B------:R-:W-:Y:S01]  /*1aae0*/  SHF.R.S32.HI R2, RZ, 0x1f, R26 ;  /* 0x0000001fff027819 */ /* 0x000fe2000001141a */
[----:B------:R-:W-:-:S02]  /*1aaf0*/  IMAD.SHL.U32 R3, R183, 0x2, RZ ;  /* 0x00000002b7037824 */ /* 0x000fc400078e00ff */
[----:B------:R-:W-:Y:S03]  /*1ab00*/  LDSM.16.M88.4 R100, [R213+0x5800] ;  /* 0x00580000d564783b */ /* 0x000fe60000000200 */
[----:B------:R-:W-:Y:S01]  /*1ab10*/  HMMA.16816.F32 R32, R4, R82, R12 ;  /* 0x000000520420723c */ /* 0x000fe2000000180c */
[----:B------:R-:W-:Y:S04]  /*1ab20*/  LDSM.16.M88.4 R4, [R216+0x2000] ;  /* 0x00200000d804783b */ /* 0x000fe80000000200 */
[----:B------:R-:W-:Y:S03]  /*1ab30*/  LDSM.16.M88.4 R80, [R219+0x3000] ;  /* 0x00300000db50783b */ /* 0x000fe60000000200 */
[C---:B------:R-:W-:Y:S01]  /*1ab40*/  HMMA.16816.F32 R8, R16.reuse, R74, R44 ;  /* 0x0000004a1008723c */ /* 0x040fe2000000182c */
[----:B------:R-:W1:Y:S04]  /*1ab50*/  LDSM.16.M88.4 R72, [R219+0x2800] ;  /* 0x00280000db48783b */ /* 0x000e680000000200 */
[----:B------:R-:W-:Y:S03]  /*1ab60*/  LDSM.16.M88.4 R12, [R218+0x2000] ;  /* 0x00200000da0c783b */ /* 0x000fe60000000200 */
[C---:B------:R-:W-:Y:S08]  /*1ab70*/  HMMA.16816.F32 R52, R16.reuse, R84, R52 ;  /* 0x000000541034723c */ /* 0x040ff00000001834 */
[C---:B------:R-:W-:Y:S01]  /*1ab80*/  HMMA.16816.F32 R68, R16.reuse, R86, R68 ;  /* 0x000000561044723c */ /* 0x040fe20000001844 */
[----:B------:R-:W4:Y:S07]  /*1ab90*/  LDSM.16.M88.4 R84, [R219+0x3800] ;  /* 0x00380000db54783b */ /* 0x000f2e0000000200 */
[C---:B---3--:R-:W-:Y:S08]  /*1aba0*/  HMMA.16816.F32 R64, R16.reuse, R56, R64 ;  /* 0x000000381040723c */ /* 0x048ff00000001840 */
[C---:B------:R-:W-:Y:S08]  /*1abb0*/  HMMA.16816.F32 R60, R16.reuse, R58, R60 ;  /* 0x0000003a103c723c */ /* 0x040ff0000000183c */
[C---:B-----5:R-:W-:Y:S01]  /*1abc0*/  HMMA.16816.F32 R56, R16.reuse, R48, R76 ;  /* 0x000000301038723c */ /* 0x060fe2000000184c */
[----:B------:R-:W-:Y:S07]  /*1abd0*/  LDSM.16.M88.4 R76, [R214+0xb800] ;  /* 0x00b80000d64c783b */ /* 0x000fee0000000200 */
[----:B------:R-:W-:Y:S08]  /*1abe0*/  HMMA.16816.F32 R44, R16, R50, R32 ;  /* 0x00000032102c723c */ /* 0x000ff00000001820 */
[C---:B-1----:R-:W-:Y:S01]  /*1abf0*/  HMMA.16816.F32 R16, R4.reuse, R72, R52 ;  /* 0x000000480410723c */ /* 0x042fe20000001834 */
[----:B------:R-:W1:Y:S07]  /*1ac00*/  LDSM.16.M88.4 R52, [R214+0xb000] ;  /* 0x00b00000d634783b */ /* 0x000e6e0000000200 */
        /* <DEDUP_REMOVED lines=9> */
[----:B------:R-:W3:Y:S04]  /*1aca0*/  LDSM.16.M88.4 R4, [R217+0x2000] ;  /* 0x00200000d904783b */ /* 0x000ee80000000200 */
[----:B------:R-:W4:Y:S03]  /*1acb0*/  LDSM.16.M88.4 R84, [R213+0x3000] ;  /* 0x00300000d554783b */ /* 0x000f260000000200 */
[C---:B------:R-:W-:Y:S08]  /*1acc0*/  HMMA.16816.F32 R56, R12.reuse, R92, R32 ;  /* 0x0000005c0c38723c */ /* 0x040ff00000001820 */
[C---:B------:R-:W-:Y:S01]  /*1acd0*/  HMMA.16816.F32 R48, R12.reuse, R94, R20 ;  /* 0x0000005e0c30723c */ /* 0x040fe20000001814 */
[----:B------:R-:W5:Y:S07]  /*1ace0*/  LDSM.16.M88.4 R92, [R213+0x3800] ;  /* 0x00380000d55c783b */ /* 0x000f6e0000000200 */
[C---:B------:R-:W-:Y:S08]  /*1acf0*/  HMMA.16816.F32 R44, R12.reuse, R88, R16 ;  /* 0x000000580c2c723c */ /* 0x040ff00000001810 */
[C---:B-1----:R-:W-:Y:S08]  /*1ad00*/  HMMA.16816.F32 R28, R12.reuse, R52, R28 ;  /* 0x000000340c1c723c */ /* 0x042ff0000000181c */
[C---:B------:R-:W-:Y:S01]  /*1ad10*/  HMMA.16816.F32 R32, R12.reuse, R90, R8 ;  /* 0x0000005a0c20723c */ /* 0x040fe20000001808 */
[----:B------:R-:W-:Y:S04]  /*1ad20*/  LDSM.16.M88.4 R8, [R215+0x4000] ;  /* 0x00400000d708783b */ /* 0x000fe80000000200 */
[----:B------:R-:W1:Y:S03]  /*1ad30*/  LDSM.16.M88.4 R88, [R208+0xc000] ;  /* 0x00c00000d058783b */ /* 0x000e660000000200 */
[C---:B------:R-:W-:Y:S08]  /*1ad40*/  HMMA.16816.F32 R20, R12.reuse, R54, R60 ;  /* 0x000000360c14723c */ /* 0x040ff0000000183c */
[C---:B------:R-:W-:Y:S08]  /*1ad50*/  HMMA.16816.F32 R16, R12.reuse, R76, R72 ;  /* 0x0000004c0c10723c */ /* 0x040ff00000001848 */
[----:B------:R-:W-:Y:S01]  /*1ad60*/  HMMA.16816.F32 R72, R12, R78, R68 ;  /* 0x0000004e0c48723c */ /* 0x000fe20000001844 */
[----:B------:R-:W-:Y:S04]  /*1ad70*/  LDSM.16.M88.4 R12, [R216+0x4000] ;  /* 0x00400000d80c783b */ /* 0x000fe80000000200 */
[----:B------:R-:W-:Y:S03]  /*1ad80*/  LDSM.16.M88.4 R76, [R219+0x4000] ;  /* 0x00400000db4c783b */ /* 0x000fe60000000200 */
[C---:B---3--:R-:W-:Y:S01]  /*1ad90*/  HMMA.16816.F32 R68, R4.reuse, R64, R56 ;  /* 0x000000400444723c */ /* 0x048fe20000001838 */
[----:B------:R-:W3:Y:S07]  /*1ada0*/  LDSM.16.M88.4 R56, [R208+0xc800] ;  /* 0x00c80000d038783b */ /* 0x000eee0000000200 */
[C---:B------:R-:W-:Y:S08]  /*1adb0*/  HMMA.16816.F32 R64, R4.reuse, R66, R48 ;  /* 0x000000420440723c */ /* 0x040ff00000001830 */
[C---:B------:R-:W-:Y:S01]  /*1adc0*/  HMMA.16816.F32 R60, R4.reuse, R80, R44 ;  /* 0x00000050043c723c */ /* 0x040fe2000000182c */
[----:B------:R-:W1:Y:S07]  /*1add0*/  LDSM.16.M88.4 R44, [R208+0xd000] ;  /* 0x00d00000d02c783b */ /* 0x000e6e0000000200 */
[C---:B----4-:R-:W-:Y:S01]  /*1ade0*/  HMMA.16816.F32 R48, R4.reuse, R84, R28 ;  /* 0x000000540430723c */ /* 0x050fe2000000181c */
[----:B------:R-:W4:Y:S07]  /*1adf0*/  LDSM.16.M88.4 R28, [R208+0xd800] ;  /* 0x00d80000d01c783b */ /* 0x000f2e0000000200 */
[C---:B------:R-:W-:Y:S08]  /*1ae00*/  HMMA.16816.F32 R52, R4.reuse, R82, R32 ;  /* 0x000000520434723c */ /* 0x040ff00000001820 */
[C---:B------:R-:W-:Y:S01]  /*1ae10*/  HMMA.16816.F32 R32, R4.reuse, R86, R20 ;  /* 0x000000560420723c */ /* 0x040fe20000001814 */
[----:B------:R-:W-:Y:S01]  /*1ae20*/  LEA.HI R2, R2, R26, RZ, 0x2 ;  /* 0x0000001a02027211 */ /* 0x000fe200078f10ff */
[----:B------:R-:W-:Y:S06]  /*1ae30*/  LDSM.16.M88.4 R84, [R219+0x5000] ;  /* 0x00500000db54783b */ /* 0x000fec0000000200 */
[C---:B-----5:R-:W-:Y:S08]  /*1ae40*/  HMMA.16816.F32 R20, R4.reuse, R92, R16 ;  /* 0x0000005c0414723c */ /* 0x060ff00000001810 */
[----:B------:R-:W-:Y:S01]  /*1ae50*/  HMMA.16816.F32 R16, R4, R94, R72 ;  /* 0x0000005e0410723c */ /* 0x000fe20000001848 */
[----:B------:R-:W5:Y:S01]  /*1ae60*/  LDSM.16.M88.4 R72, [R219+0x4800] ;  /* 0x00480000db48783b */ /* 0x000f620000000200 */
[----:B------:R-:W-:-:S06]  /*1ae70*/  SHF.R.S32.HI R2, RZ, 0x2, R2 ;  /* 0x00000002ff027819 */ /* 0x000fcc0000011402 */
[C---:B-1----:R-:W-:Y:S08]  /*1ae80*/  HMMA.16816.F32 R4, R8.reuse, R88, R68 ;  /* 0x000000580804723c */ /* 0x042ff00000001844 */
[C---:B---3--:R-:W-:Y:S08]  /*1ae90*/  HMMA.16816.F32 R60, R8.reuse, R56, R60 ;  /* 0x00000038083c723c */ /* 0x048ff0000000183c */
[----:B------:R-:W-:Y:S01]  /*1aea0*/  HMMA.16816.F32 R68, R8, R58, R52 ;  /* 0x0000003a0844723c */ /* 0x000fe20000001834 */
[----:B------:R-:W-:-:S07]  /*1aeb0*/  LOP3.LUT R3, R3, 0x6, RZ, 0xc0, !PT ;  /* 0x0000000603037812 */ /* 0x000fce00078ec0ff */
[----:B------:R-:W-:Y:S01]  /*1aec0*/  HMMA.16816.F32 R56, R8, R44, R48 ;  /* 0x0000002c0838723c */ /* 0x000fe20000001830 */
[----:B------:R-:W-:-:S07]  /*1aed0*/  IMAD R2, R182, 0x10, R2 ;  /* 0x00000010b6027824 */ /* 0x000fce00078e0202 */
[C---:B----4-:R-:W-:Y:S08]  /*1aee0*/  HMMA.16816.F32 R48, R8.reuse, R28, R20 ;  /* 0x0000001c0830723c */ /* 0x050ff00000001814 */
[----:B------:R-:W-:Y:S01]  /*1aef0*/  HMMA.16816.F32 R28, R8, R30, R16 ;  /* 0x0000001e081c723c */ /* 0x000fe20000001810 */
[----:B------:R-:W1:Y:S01]  /*1af00*/  LDSM.16.M88.4 R16, [R219+0x5800] ;  /* 0x00580000db10783b */ /* 0x000e620000000200 */
[----:B------:R-:W-:-:S02]  /*1af10*/  IMAD R3, R159, 0x40, R3 ;  /* 0x000000409f037824 */ /* 0x000fc400078e0203 */
[----:B------:R-:W-:-:S03]  /*1af20*/  IMAD.IADD R27, R184, 0x1, R2 ;  /* 0x00000001b81b7824 */ /* 0x000fc600078e0202 */
[----:B------:R-:W-:Y:S01]  /*1af30*/  IADD3 R146, R3, -0x40, RZ ;  /* 0xffffffc003927810 */ /* 0x000fe20007ffe0ff */
[----:B------:R-:W-:Y:S01]  /*1af40*/  HMMA.16816.F32 R64, R8, R90, R64 ;  /* 0x0000005a0840723c */ /* 0x000fe20000001840 */
[----:B------:R-:W-:-:S07]  /*1af50*/  IADD3 R2, R252, R27, -R186 ;  /* 0x0000001bfc027210 */ /* 0x000fce0007ffe8ba */
[----:B------:R-:W-:Y:S01]  /*1af60*/  HMMA.16816.F32 R52, R8, R46, R32 ;  /* 0x0000002e0834723c */ /* 0x000fe20000001820 */
[----:B------:R-:W-:Y:S01]  /*1af70*/  LDSM.16.M88.4 R32, [R214+0xc000] ;  /* 0x00c00000d620783b */ /* 0x000fe20000000200 */
[----:B------:R-:W-:-:S05]  /*1af80*/  IADD3 R144, R3, -0x3f, RZ ;  /* 0xffffffc103907810 */ /* 0x000fca0007ffe0ff */
[C---:B------:R-:W-:Y:S01]  /*1af90*/  IMAD.IADD R8, R2.reuse, 0x1, -R146 ;  /* 0x0000000102087824 */ /* 0x040fe200078e0a92 */
[----:B------:R-:W-:Y:S01]  /*1afa0*/  HMMA.16816.F32 R20, R12, R76, R4 ;  /* 0x0000004c0c14723c */ /* 0x000fe20000001804 */
[----:B------:R-:W3:Y:S01]  /*1afb0*/  LDSM.16.M88.4 R4, [R218+0x4000] ;  /* 0x00400000da04783b */ /* 0x000ee20000000200 */
[----:B------:R-:W-:Y:S02]  /*1afc0*/  IADD3 R10, R2, -R144, RZ ;  /* 0x80000090020a7210 */ /* 0x000fe40007ffe0ff */
[----:B------:R-:W-:Y:S02]  /*1afd0*/  IABS R8, R8 ;  /* 0x0000000800087213 */ /* 0x000fe40000000000 */
[C---:B------:R-:W-:Y:S02]  /*1afe0*/  IADD3 R143, R3.reuse, -0x38, RZ ;  /* 0xffffffc8038f7810 */ /* 0x040fe40007ffe0ff */
[----:B------:R-:W-:Y:S01]  /*1aff0*/  IADD3 R137, R3, -0x37, RZ ;  /* 0xffffffc903897810 */ /* 0x000fe20007ffe0ff */
[----:B------:R-:W-:Y:S01]  /*1b000*/  IMAD.MOV.U32 R9, RZ, RZ, R8 ;  /* 0x000000ffff097224 */ /* 0x000fe200078e0008 */
[----:B------:R-:W-:-:S03]  /*1b010*/  IABS R8, R10 ;  /* 0x0000000a00087213 */ /* 0x000fc60000000000 */
[----:B------:R4:W-:Y:S01]  /*1b020*/  I2F R157, R9 ;  /* 0x00000009009d7306 */ /* 0x0009e20000201400 */
[----:B------:R-:W-:Y:S01]  /*1b030*/  IADD3 R136, R3, -0x30, RZ ;  /* 0xffffffd003887810 */ /* 0x000fe20007ffe0ff */
[C---:B------:R-:W-:Y:S06]  /*1b040*/  HMMA.16816.F32 R44, R12.reuse, R78, R64 ;  /* 0x0000004e0c2c723c */ /* 0x040fec0000001840 */
[----:B------:R1:W-:Y:S02]  /*1b050*/  I2F R158, R8 ;  /* 0x00000008009e7306 */ /* 0x0003e40000201400 */
[----:B-----5:R-:W-:Y:S01]  /*1b060*/  HMMA.16816.F32 R60, R12, R72, R60 ;  /* 0x000000480c3c723c */ /* 0x020fe2000000183c */
[----:B----4-:R-:W-:-:S07]  /*1b070*/  IMAD.IADD R9, R2, 0x1, -R143 ;  /* 0x0000000102097824 */ /* 0x010fce00078e0a8f */
[----:B------:R-:W-:Y:S01]  /*1b080*/  HMMA.16816.F32 R80, R12, R84, R56 ;  /* 0x000000540c50723c */ /* 0x000fe20000001838 */
[----:B------:R-:W4:Y:S01]  /*1b090*/  LDSM.16.M88.4 R56, [R214+0xc800] ;  /* 0x00c80000d638783b */ /* 0x000f220000000200 */
[----:B-1----:R-:W-:Y:S01]  /*1b0a0*/  IMAD.IADD R8, R2, 0x1, -R137 ;  /* 0x0000000102087824 */ /* 0x002fe200078e0a89 */
[----:B------:R-:W-:-:S05]  /*1b0b0*/  IABS R9, R9 ;  /* 0x0000000900097213 */ /* 0x000fca0000000000 */
[C---:B------:R-:W-:Y:S01]  /*1b0c0*/  HMMA.16816.F32 R72, R12.reuse, R74, R68 ;  /* 0x0000004a0c48723c */ /* 0x040fe20000001844 */
[----:B------:R-:W1:Y:S01]  /*1b0d0*/  LDSM.16.M88.4 R68, [R214+0xd000] ;  /* 0x00d00000d644783b */ /* 0x000e620000000200 */
[----:B------:R-:W-:Y:S01]  /*1b0e0*/  IMAD.IADD R10, R2, 0x1, -R136 ;  /* 0x00000001020a7824 */ /* 0x000fe200078e0a88 */
[----:B------:R-:W-:Y:S01]  /*1b0f0*/  IABS R8, R8 ;  /* 0x0000000800087213 */ /* 0x000fe20000000000 */
[----:B------:R5:W-:Y:S04]  /*1b100*/  I2F R156, R9 ;  /* 0x00000009009c7306 */ /* 0x000be80000201400 */
[----:B------:R-:W-:Y:S01]  /*1b110*/  HMMA.16816.F32 R84, R12, R86, R52 ;  /* 0x000000560c54723c */ /* 0x000fe20000001834 */
[----:B------:R-:W-:-:S07]  /*1b120*/  IADD3 R135, R3, -0x2f, RZ ;  /* 0xffffffd103877810 */ /* 0x000fce0007ffe0ff */
[----:B------:R-:W-:Y:S01]  /*1b130*/  HMMA.16816.F32 R76, R12, R16, R48 ;  /* 0x000000100c4c723c */ /* 0x000fe20000001830 */
[----:B------:R-:W-:-:S07]  /*1b140*/  IADD3 R132, R3, -0x28, RZ ;  /* 0xffffffd803847810 */ /* 0x000fce0007ffe0ff */
[----:B------:R-:W-:Y:S01]  /*1b150*/  HMMA.16816.F32 R28, R12, R18, R28 ;  /* 0x000000120c1c723c */ /* 0x000fe2000000181c */
[----:B------:R-:W1:Y:S01]  /*1b160*/  LDSM.16.M88.4 R12, [R214+0xd800] ;  /* 0x00d80000d60c783b */ /* 0x000e620000000200 */
[----:B-----5:R-:W-:Y:S01]  /*1b170*/  IMAD.MOV.U32 R9, RZ, RZ, R8 ;  /* 0x000000ffff097224 */ /* 0x020fe200078e0008 */
[----:B------:R-:W-:Y:S02]  /*1b180*/  IABS R8, R10 ;  /* 0x0000000a00087213 */ /* 0x000fe40000000000 */
[C---:B------:R-:W-:Y:S01]  /*1b190*/  IADD3 R131, R3.reuse, -0x27, RZ ;  /* 0xffffffd903837810 */ /* 0x040fe20007ffe0ff */
[----:B------:R5:W-:Y:S01]  /*1b1a0*/  I2F R153, R9 ;  /* 0x0000000900997306 */ /* 0x000be20000201400 */
[C---:B------:R-:W-:Y:S01]  /*1b1b0*/  IADD3 R130, R3.reuse, -0x20, RZ ;  /* 0xffffffe003827810 */ /* 0x040fe20007ffe0ff */
[----:B---3--:R-:W-:Y:S01]  /*1b1c0*/  HMMA.16816.F32 R64, R4, R32, R20 ;  /* 0x000000200440723c */ /* 0x008fe20000001814 */
[----:B------:R-:W-:Y:S01]  /*1b1d0*/  LDSM.16.M88.4 R20, [R217+0x4000] ;  /* 0x00400000d914783b */ /* 0x000fe20000000200 */
[----:B------:R-:W-:-:S02]  /*1b1e0*/  IADD3 R124, R3, -0x18, RZ ;  /* 0xffffffe8037c7810 */ /* 0x000fc40007ffe0ff */
[----:B------:R-:W-:Y:S01]  /*1b1f0*/  IADD3 R128, R3, -0x17, RZ ;  /* 0xffffffe903807810 */ /* 0x000fe20007ffe0ff */
[----:B------:R-:W-:Y:S01]  /*1b200*/  LDSM.16.M88.4 R16, [R215+0x6000] ;  /* 0x00600000d710783b */ /* 0x000fe20000000200 */
[----:B------:R3:W-:Y:S01]  /*1b210*/  I2F R152, R8 ;  /* 0x0000000800987306 */ /* 0x0007e20000201400 */
[C---:B------:R-:W-:Y:S02]  /*1b220*/  IMAD.IADD R10, R2.reuse, 0x1, -R131 ;  /* 0x00000001020a7824 */ /* 0x040fe400078e0a83 */
[C---:B-----5:R-:W-:Y:S02]  /*1b230*/  IMAD.IADD R9, R2.reuse, 0x1, -R135 ;  /* 0x0000000102097824 */ /* 0x060fe400078e0a87 */
[----:B---3--:R-:W-:-:S03]  /*1b240*/  IMAD.IADD R8, R2, 0x1, -R132 ;  /* 0x0000000102087824 */ /* 0x008fc600078e0a84 */
[----:B------:R-:W-:Y:S02]  /*1b250*/  IABS R9, R9 ;  /* 0x0000000900097213 */ /* 0x000fe40000000000 */
[----:B------:R-:W-:Y:S02]  /*1b260*/  IABS R8, R8 ;  /* 0x0000000800087213 */ /* 0x000fe40000000000 */
[----:B------:R3:W-:Y:S01]  /*1b270*/  I2F R151, R9 ;  /* 0x0000000900977306 */ /* 0x0007e20000201400 */
[----:B------:R-:W-:Y:S01]  /*1b280*/  HMMA.16816.F32 R48, R4, R34, R44 ;  /* 0x000000220430723c */ /* 0x000fe2000000182c */
[----:B------:R-:W5:Y:S04]  /*1b290*/  LDSM.16.M88.4 R32, [R213+0x4000] ;  /* 0x00400000d520783b */ /* 0x000f680000000200 */
[----:B------:R-:W2:Y:S01]  /*1b2a0*/  LDSM.16.M88.4 R44, [R213+0x4800] ;  /* 0x00480000d52c783b */ /* 0x000ea20000000200 */
[----:B---3--:R-:W-:Y:S01]  /*1b2b0*/  IMAD.MOV.U32 R9, RZ, RZ, R8 ;  /* 0x000000ffff097224 */ /* 0x008fe200078e0008 */
[----:B------:R-:W-:Y:S01]  /*1b2c0*/  IABS R8, R10 ;  /* 0x0000000a00087213 */ /* 0x000fe20000000000 */
[----:B------:R-:W-:-:S02]  /*1b2d0*/  IMAD.IADD R10, R2, 0x1, -R130 ;  /* 0x00000001020a7824 */ /* 0x000fc400078e0a82 */
[----:B------:R3:W-:Y:S01]  /*1b2e0*/  I2F R150, R9 ;  /* 0x0000000900967306 */ /* 0x0007e20000201400 */
[----:B----4-:R-:W-:Y:S01]  /*1b2f0*/  HMMA.16816.F32 R52, R4, R58, R72 ;  /* 0x0000003a0434723c */ /* 0x010fe20000001848 */
[----:B---3--:R-:W-:Y:S01]  /*1b300*/  IMAD.MOV.U32 R9, RZ, RZ, R8 ;  /* 0x000000ffff097224 */ /* 0x008fe200078e0008 */
[----:B------:R-:W-:-:S05]  /*1b310*/  IABS R8, R10 ;  /* 0x0000000a00087213 */ /* 0x000fca0000000000 */
[----:B------:R3:W-:Y:S01]  /*1b320*/  I2F R149, R9 ;  /* 0x0000000900957306 */ /* 0x0007e20000201400 */
[----:B-1----:R-:W-:Y:S01]  /*1b330*/  HMMA.16816.F32 R72, R4, R68, R80 ;  /* 0x000000440448723c */ /* 0x002fe20000001850 */
[----:B------:R-:W-:Y:S02]  /*1b340*/  IADD3 R127, R3, -0x10, RZ ;  /* 0xfffffff0037f7810 */ /* 0x000fe40007ffe0ff */
[----:B---3--:R-:W-:-:S04]  /*1b350*/  MOV R9, R8 ;  /* 0x0000000800097202 */ /* 0x008fc80000000f00 */
[----:B------:R1:W-:Y:S01]  /*1b360*/  I2F R148, R9 ;  /* 0x0000000900947306 */ /* 0x0003e20000201400 */
[C---:B------:R-:W-:Y:S01]  /*1b370*/  HMMA.16816.F32 R60, R4.reuse, R56, R60 ;  /* 0x00000038043c723c */ /* 0x040fe2000000183c */
[----:B------:R-:W3:Y:S07]  /*1b380*/  LDSM.16.M88.4 R56, [R208+0xe000] ;  /* 0x00e00000d038783b */ /* 0x000eee0000000200 */
[----:B------:R-:W-:Y:S01]  /*1b390*/  HMMA.16816.F32 R80, R4, R70, R84 ;  /* 0x000000460450723c */ /* 0x000fe20000001854 */
[C---:B------:R-:W-:Y:S01]  /*1b3a0*/  IADD3 R126, R3.reuse, -0xf, RZ ;  /* 0xfffffff1037e7810 */ /* 0x040fe20007ffe0ff */
[----:B------:R-:W-:Y:S01]  /*1b3b0*/  LDSM.16.M88.4 R68, [R213+0x5000] ;  /* 0x00500000d544783b */ /* 0x000fe20000000200 */
[----:B------:R-:W-:-:S02]  /*1b3c0*/  IADD3 R125, R3, -0x8, RZ ;  /* 0xfffffff8037d7810 */ /* 0x000fc40007ffe0ff */
[C---:B------:R-:W-:Y:S02]  /*1b3d0*/  IADD3 R129, R3.reuse, -0x1f, RZ ;  /* 0xffffffe103817810 */ /* 0x040fe40007ffe0ff */
[----:B------:R-:W-:Y:S01]  /*1b3e0*/  IADD3 R123, R3, -0x7, RZ ;  /* 0xfffffff9037b7810 */ /* 0x000fe20007ffe0ff */
[----:B-1----:R-:W-:Y:S01]  /*1b3f0*/  IMAD.IADD R9, R2, 0x1, -R124 ;  /* 0x0000000102097824 */ /* 0x002fe200078e0a7c */
[----:B------:R-:W-:Y:S01]  /*1b400*/  HMMA.16816.F32 R76, R4, R12, R76 ;  /* 0x0000000c044c723c */ /* 0x000fe2000000184c */
[----:B------:R-:W-:Y:S03]  /*1b410*/  STL [R1+0x14], R27 ;  /* 0x0000141b01007387 */ /* 0x000fe60000100800 */
[----:B------:R-:W-:-:S04]  /*1b420*/  IABS R9, R9 ;  /* 0x0000000900097213 */ /* 0x000fc80000000000 */
[----:B------:R-:W-:Y:S01]  /*1b430*/  HMMA.16816.F32 R112, R4, R14, R28 ;  /* 0x0000000e0470723c */ /* 0x000fe2000000181c */
[C---:B------:R-:W-:Y:S01]  /*1b440*/  IMAD.IADD R10, R2.reuse, 0x1, -R129 ;  /* 0x00000001020a7824 */ /* 0x040fe200078e0a81 */
[----:B------:R-:W-:Y:S04]  /*1b450*/  LDSM.16.M88.4 R12, [R216+0x6000] ;  /* 0x00600000d80c783b */ /* 0x000fe80000000200 */
[----:B------:R-:W-:Y:S01]  /*1b460*/  LDSM.16.M88.4 R84, [R208+0xf000] ;  /* 0x00f00000d054783b */ /* 0x000fe20000000200 */
[C---:B------:R-:W-:Y:S02]  /*1b470*/  IMAD.IADD R4, R2.reuse, 0x1, -R128 ;  /* 0x0000000102047824 */ /* 0x040fe400078e0a80 */
[----:B------:R-:W-:Y:S02]  /*1b480*/  IMAD.MOV.U32 R5, RZ, RZ, R9 ;  /* 0x000000ffff057224 */ /* 0x000fe400078e0009 */
[----:B------:R-:W-:Y:S01]  /*1b490*/  IMAD.IADD R6, R2, 0x1, -R127 ;  /* 0x0000000102067824 */ /* 0x000fe200078e0a7f */
[----:B------:R-:W-:Y:S01]  /*1b4a0*/  IABS R4, R4 ;  /* 0x0000000400047213 */ /* 0x000fe20000000000 */
[----:B------:R1:W-:Y:S01]  /*1b4b0*/  I2F R145, R5 ;  /* 0x0000000500917306 */ /* 0x0003e20000201400 */
[----:B-----5:R-:W-:Y:S03]  /*1b4c0*/  HMMA.16816.F32 R28, R20, R32, R64 ;  /* 0x00000020141c723c */ /* 0x020fe60000001840 */
[----:B-1----:R-:W-:Y:S01]  /*1b4d0*/  IMAD.MOV.U32 R5, RZ, RZ, R4 ;  /* 0x000000ffff057224 */ /* 0x002fe200078e0004 */
[----:B------:R-:W-:-:S03]  /*1b4e0*/  IABS R4, R6 ;  /* 0x0000000600047213 */ /* 0x000fc60000000000 */
[----:B------:R1:W-:Y:S01]  /*1b4f0*/  I2F R142, R5 ;  /* 0x00000005008e7306 */ /* 0x0003e20000201400 */
[----:B------:R-:W-:Y:S01]  /*1b500*/  IMAD.IADD R6, R2, 0x1, -R126 ;  /* 0x0000000102067824 */ /* 0x000fe200078e0a7e */
[----:B------:R-:W-:Y:S01]  /*1b510*/  HMMA.16816.F32 R32, R20, R34, R48 ;  /* 0x000000221420723c */ /* 0x000fe20000001830 */
[----:B------:R-:W4:Y:S01]  /*1b520*/  LDSM.16.M88.4 R48, [R219+0x6000] ;  /* 0x00600000db30783b */ /* 0x000f220000000200 */
[----:B-1----:R-:W-:-:S04]  /*1b530*/  IMAD.MOV.U32 R5, RZ, RZ, R4 ;  /* 0x000000ffff057224 */ /* 0x002fc800078e0004 */
[----:B------:R1:W-:Y:S01]  /*1b540*/  I2F R140, R5 ;  /* 0x00000005008c7306 */ /* 0x0003e20000201400 */
[----:B------:R-:W-:Y:S01]  /*1b550*/  IABS R4, R6 ;  /* 0x0000000600047213 */ /* 0x000fe20000000000 */
[----:B--2---:R-:W-:Y:S01]  /*1b560*/  HMMA.16816.F32 R88, R20, R46, R52 ;  /* 0x0000002e1458723c */ /* 0x004fe20000001834 */
[----:B------:R-:W2:Y:S01]  /*1b570*/  LDSM.16.M88.4 R52, [R208+0xe800] ;  /* 0x00e80000d034783b */ /* 0x000ea20000000200 */
[----:B-1----:R-:W-:-:S04]  /*1b580*/  IMAD.IADD R5, R2, 0x1, -R125 ;  /* 0x0000000102057824 */ /* 0x002fc800078e0a7d */
[----:B------:R1:W-:Y:S01]  /*1b590*/  I2F R139, R4 ;  /* 0x00000004008b7306 */ /* 0x0003e20000201400 */
[----:B------:R-:W-:Y:S01]  /*1b5a0*/  IABS R3, R5 ;  /* 0x0000000500037213 */ /* 0x000fe20000000000 */
[C---:B------:R-:W-:Y:S01]  /*1b5b0*/  IMAD.IADD R5, R2.reuse, 0x1, -R123 ;  /* 0x0000000102057824 */ /* 0x040fe200078e0a7b */
[----:B------:R-:W-:-:S03]  /*1b5c0*/  IADD3 R2, R2, 0x8, RZ ;  /* 0x0000000802027810 */ /* 0x000fc60007ffe0ff */
[----:B-1----:R-:W-:Y:S01]  /*1b5d0*/  IMAD.MOV.U32 R4, RZ, RZ, R3 ;  /* 0x000000ffff047224 */ /* 0x002fe200078e0003 */
[----:B------:R-:W-:Y:S01]  /*1b5e0*/  IABS R3, R5 ;  /* 0x0000000500037213 */ /* 0x000fe20000000000 */
[----:B------:R-:W-:Y:S02]  /*1b5f0*/  IMAD.IADD R5, R2, 0x1, -R146 ;  /* 0x0000000102057824 */ /* 0x000fe400078e0a92 */
[----:B------:R1:W-:Y:S01]  /*1b600*/  I2F R138, R4 ;  /* 0x00000004008a7306 */ /* 0x0003e20000201400 */
[----:B---3--:R-:W-:Y:S01]  /*1b610*/  HMMA.16816.F32 R28, R16, R56, R28 ;  /* 0x00000038101c723c */ /* 0x008fe2000000181c */
[----:B------:R-:W-:Y:S01]  /*1b620*/  IABS R8, R10 ;  /* 0x0000000a00087213 */ /* 0x000fe20000000000 */
[----:B-1----:R-:W-:Y:S01]  /*1b630*/  IMAD.MOV.U32 R4, RZ, RZ, R3 ;  /* 0x000000ffff047224 */ /* 0x002fe200078e0003 */
[----:B------:R-:W-:Y:S02]  /*1b640*/  IABS R3, R5 ;  /* 0x0000000500037213 */ /* 0x000fe40000000000 */
[----:B------:R-:W-:-:S02]  /*1b650*/  IADD3 R5, -R144, R2, RZ ;  /* 0x0000000290057210 */ /* 0x000fc40007ffe1ff */
[----:B------:R1:W-:Y:S01]  /*1b660*/  I2F R134, R4 ;  /* 0x0000000400867306 */ /* 0x0003e20000201400 */
[----:B------:R-:W-:Y:S01]  /*1b670*/  HMMA.16816.F32 R64, R20, R44, R60 ;  /* 0x0000002c1440723c */ /* 0x000fe2000000183c */
[----:B------:R-:W-:Y:S06]  /*1b680*/  LDSM.16.M88.4 R60, [R214+0xe000] ;  /* 0x00e00000d63c783b */ /* 0x000fec0000000200 */
[----:B------:R3:W-:Y:S01]  /*1b690*/  I2F R147, R8 ;  /* 0x0000000800937306 */ /* 0x0007e20000201400 */
[----:B-1----:R-:W-:Y:S01]  /*1b6a0*/  IMAD.MOV.U32 R4, RZ, RZ, R3 ;  /* 0x000000ffff047224 */ /* 0x002fe200078e0003 */
[----:B------:R-:W-:-:S06]  /*1b6b0*/  IABS R3, R5 ;  /* 0x0000000500037213 */ /* 0x000fcc0000000000 */
[----:B------:R1:W-:Y:S01]  /*1b6c0*/  I2F R121, R4 ;  /* 0x0000000400797306 */ /* 0x0003e20000201400 */
[C---:B------:R-:W-:Y:S01]  /*1b6d0*/  IMAD.IADD R5, R2.reuse, 0x1, -R136 ;  /* 0x0000000102057824 */ /* 0x040fe200078e0a88 */
[----:B---3--:R-:W3:Y:S06]  /*1b6e0*/  LDSM.16.M88.4 R8, [R218+0x6000] ;  /* 0x00600000da08783b */ /* 0x008eec0000000200 */
[----:B------:R5:W-:Y:S01]  /*1b6f0*/  I2F R122, R3 ;  /* 0x00000003007a7306 */ /* 0x000be20000201400 */
[C---:B-1----:R-:W-:Y:S02]  /*1b700*/  IMAD.IADD R4, R2.reuse, 0x1, -R143 ;  /* 0x0000000102047824 */ /* 0x042fe400078e0a8f */
[----:B-----5:R-:W-:-:S03]  /*1b710*/  IMAD.IADD R3, R2, 0x1, -R137 ;  /* 0x0000000102037824 */ /* 0x020fc600078e0a89 */
[----:B------:R-:W-:Y:S02]  /*1b720*/  IABS R4, R4 ;  /* 0x0000000400047213 */ /* 0x000fe40000000000 */
[----:B------:R-:W-:Y:S02]  /*1b730*/  IABS R3, R3 ;  /* 0x0000000300037213 */ /* 0x000fe40000000000 */
[----:B------:R1:W-:Y:S01]  /*1b740*/  I2F R120, R4 ;  /* 0x0000000400787306 */ /* 0x0003e20000201400 */
[----:B------:R-:W-:Y:S02]  /*1b750*/  HMMA.16816.F32 R32, R16, R58, R32 ;  /* 0x0000003a1020723c */ /* 0x000fe40000001820 */
[----:B-1----:R-:W-:Y:S01]  /*1b760*/  IMAD.MOV.U32 R4, RZ, RZ, R3 ;  /* 0x000000ffff047224 */ /* 0x002fe200078e0003 */
[----:B------:R-:W-:-:S04]  /*1b770*/  IABS R3, R5 ;  /* 0x0000000500037213 */ /* 0x000fc80000000000 */
[----:B------:R1:W-:Y:S01]  /*1b780*/  I2F R119, R4 ;  /* 0x0000000400777306 */ /* 0x0003e20000201400 */
[----:B----4-:R-:W-:Y:S01]  /*1b790*/  HMMA.16816.F32 R28, R12, R48, R28 ;  /* 0x000000300c1c723c */ /* 0x010fe2000000181c */
[----:B------:R-:W-:Y:S02]  /*1b7a0*/  IMAD.IADD R5, R2, 0x1, -R135 ;  /* 0x0000000102057824 */ /* 0x000fe400078e0a87 */
[----:B-1----:R-:W-:-:S04]  /*1b7b0*/  IMAD.MOV.U32 R4, RZ, RZ, R3 ;  /* 0x000000ffff047224 */ /* 0x002fc800078e0003 */
[----:B------:R1:W-:Y:S01]  /*1b7c0*/  I2F R118, R4 ;  /* 0x0000000400767306 */ /* 0x0003e20000201400 */
[----:B------:R-:W-:Y:S01]  /*1b7d0*/  HMMA.16816.F32 R92, R20, R68, R72 ;  /* 0x00000044145c723c */ /* 0x000fe20000001848 */
[----:B------:R-:W-:Y:S01]  /*1b7e0*/  IABS R3, R5 ;  /* 0x0000000500037213 */ /* 0x000fe20000000000 */
[----:B------:R-:W4:Y:S06]  /*1b7f0*/  LDSM.16.M88.4 R72, [R219+0x6800] ;  /* 0x00680000db48783b */ /* 0x000f2c0000000200 */
[----:B--2---:R-:W-:Y:S01]  /*1b800*/  HMMA.16816.F32 R44, R16, R52, R64 ;  /* 0x00000034102c723c */ /* 0x004fe20000001840 */
[----:B------:R-:W-:Y:S01]  /*1b810*/  LDSM.16.M88.4 R64, [R213+0x6000] ;  /* 0x00600000d540783b */ /* 0x000fe20000000200 */
[----:B-1----:R-:W-:-:S05]  /*1b820*/  IMAD.IADD R4, R2, 0x1, -R132 ;  /* 0x0000000102047824 */ /* 0x002fca00078e0a84 */
[----:B------:R-:W-:Y:S02]  /*1b830*/  IABS R26, R4 ;  /* 0x00000004001a7213 */ /* 0x000fe40000000000 */
[----:B------:R-:W1:Y:S01]  /*1b840*/  LDSM.16.M88.4 R4, [R217+0x6000] ;  /* 0x00600000d904783b */ /* 0x000e620000000200 */
[----:B------:R2:W-:Y:S01]  /*1b850*/  I2F R117, R3 ;  /* 0x0000000300757306 */ /* 0x0005e20000201400 */
[C---:B------:R-:W-:Y:S01]  /*1b860*/  IMAD.IADD R27, R2.reuse, 0x1, -R130 ;  /* 0x00000001021b7824 */ /* 0x040fe200078e0a82 */
[----:B------:R-:W-:Y:S01]  /*1b870*/  HMMA.16816.F32 R32, R12, R50, R32 ;  /* 0x000000320c20723c */ /* 0x000fe20000001820 */
[----:B--2---:R-:W-:-:S07]  /*1b880*/  IMAD.IADD R3, R2, 0x1, -R131 ;  /* 0x0000000102037824 */ /* 0x004fce00078e0a83 */
[----:B---3--:R-:W-:Y:S01]  /*1b890*/  HMMA.16816.F32 R28, R8, R60, R28 ;  /* 0x0000003c081c723c */ /* 0x008fe2000000181c */
[----:B------:R-:W-:Y:S01]  /*1b8a0*/  IABS R3, R3 ;  /* 0x0000000300037213 */ /* 0x000fe20000000000 */
[----:B------:R2:W-:Y:S06]  /*1b8b0*/  I2F R116, R26 ;  /* 0x0000001a00747306 */ /* 0x0005ec0000201400 */
[----:B------:R-:W-:Y:S01]  /*1b8c0*/  HMMA.16816.F32 R48, R16, R54, R88 ;  /* 0x000000361030723c */ /* 0x000fe20000001858 */
[----:B------:R-:W-:Y:S07]  /*1b8d0*/  LDSM.16.M88.4 R88, [R208+0xf800] ;  /* 0x00f80000d058783b */ /* 0x000fee0000000200 */
[----:B------:R-:W-:Y:S01]  /*1b8e0*/  HMMA.16816.F32 R96, R20, R70, R80 ;  /* 0x000000461460723c */ /* 0x000fe20000001850 */
[----:B------:R-:W3:Y:S01]  /*1b8f0*/  LDSM.16.M88.4 R80, [R214+0xe800] ;  /* 0x00e80000d650783b */ /* 0x000ee20000000200 */
[----:B--2---:R-:W-:Y:S01]  /*1b900*/  IMAD.MOV.U32 R26, RZ, RZ, R3 ;  /* 0x000000ffff1a7224 */ /* 0x004fe200078e0003 */
[----:B------:R-:W-:Y:S01]  /*1b910*/  IABS R3, R27 ;  /* 0x0000001b00037213 */ /* 0x000fe20000000000 */
[----:B------:R-:W-:-:S04]  /*1b920*/  IMAD.IADD R27, R2, 0x1, -R129 ;  /* 0x00000001021b7824 */ /* 0x000fc800078e0a81 */
[----:B----4-:R-:W-:Y:S01]  /*1b930*/  HMMA.16816.F32 R44, R12, R72, R44 ;  /* 0x000000480c2c723c */ /* 0x010fe2000000182c */
[----:B------:R2:W-:Y:S01]  /*1b940*/  I2F R111, R26 ;  /* 0x0000001a006f7306 */ /* 0x0005e20000201400 */
[----:B------:R-:W4:Y:S01]  /*1b950*/  LDSM.16.M88.4 R68, [R219+0x7000] ;  /* 0x00700000db44783b */ /* 0x000f220000000200 */
[----:B--2---:R-:W-:Y:S02]  /*1b960*/  MOV R26, R3 ;  /* 0x00000003001a7202 */ /* 0x004fe40000000f00 */
[----:B------:R-:W-:Y:S01]  /*1b970*/  IABS R3, R27 ;  /* 0x0000001b00037213 */ /* 0x000fe20000000000 */
[----:B------:R-:W-:-:S03]  /*1b980*/  IMAD.IADD R27, R2, 0x1, -R124 ;  /* 0x00000001021b7824 */ /* 0x000fc600078e0a7c */
[----:B------:R2:W-:Y:S01]  /*1b990*/  I2F R109, R26 ;  /* 0x0000001a006d7306 */ /* 0x0005e20000201400 */
[----:B-1----:R-:W-:Y:S01]  /*1b9a0*/  HMMA.16816.F32 R56, R4, R64, R28 ;  /* 0x000000400438723c */ /* 0x002fe2000000181c */
[----:B--2---:R-:W-:Y:S01]  /*1b9b0*/  IMAD.MOV.U32 R26, RZ, RZ, R3 ;  /* 0x000000ffff1a7224 */ /* 0x004fe200078e0003 */
[----:B------:R-:W-:Y:S01]  /*1b9c0*/  IABS R3, R27 ;  /* 0x0000001b00037213 */ /* 0x000fe20000000000 */
[----:B------:R-:W-:-:S04]  /*1b9d0*/  IMAD.IADD R27, R2, 0x1, -R128 ;  /* 0x00000001021b7824 */ /* 0x000fc800078e0a80 */
[----:B------:R1:W-:Y:S01]  /*1b9e0*/  I2F R110, R26 ;  /* 0x0000001a006e7306 */ /* 0x0003e20000201400 */
[----:B------:R-:W-:Y:S08]  /*1b9f0*/  HMMA.16816.F32 R52, R8, R62, R32 ;  /* 0x0000003e0834723c */ /* 0x000ff00000001820 */
[----:B------:R-:W-:Y:S01]  /*1ba00*/  HMMA.16816.F32 R28, R12, R74, R48 ;  /* 0x0000004a0c1c723c */ /* 0x000fe20000001830 */
[----:B------:R-:W-:Y:S01]  /*1ba10*/  LDSM.16.M88.4 R72, [R213+0x7000] ;  /* 0x00700000d548783b */ /* 0x000fe20000000200 */
[----:B-1----:R-:W-:Y:S01]  /*1ba20*/  IMAD.MOV.U32 R26, RZ, RZ, R3 ;  /* 0x000000ffff1a7224 */ /* 0x002fe200078e0003 */
[----:B------:R-:W-:Y:S01]  /*1ba30*/  IABS R3, R27 ;  /* 0x0000001b00037213 */ /* 0x000fe20000000000 */
[----:B------:R-:W-:-:S02]  /*1ba40*/  IMAD.IADD R27, R2, 0x1, -R127 ;  /* 0x00000001021b7824 */ /* 0x000fc400078e0a7f */
[----:B------:R1:W-:Y:S02]  /*1ba50*/  I2F R108, R26 ;  /* 0x0000001a006c7306 */ /* 0x0003e40000201400 */
[----:B------:R-:W-:Y:S01]  /*1ba60*/  HMMA.16816.F32 R104, R20, R100, R76 ;  /* 0x000000641468723c */ /* 0x000fe2000000184c */
[----:B------:R-:W2:Y:S01]  /*1ba70*/  LDSM.16.M88.4 R76, [R213+0x6800] ;  /* 0x00680000d54c783b */ /* 0x000ea20000000200 */
[----:B-1----:R-:W-:Y:S01]  /*1ba80*/  IMAD.MOV.U32 R26, RZ, RZ, R3 ;  /* 0x000000ffff1a7224 */ /* 0x002fe200078e0003 */
[----:B------:R-:W-:-:S03]  /*1ba90*/  IABS R3, R27 ;  /* 0x0000001b00037213 */ /* 0x000fc60000000000 */
[----:B------:R1:W-:Y:S01]  /*1baa0*/  I2F R101, R26 ;  /* 0x0000001a00657306 */ /* 0x0003e20000201400 */
[----:B------:R-:W-:Y:S01]  /*1bab0*/  IMAD.IADD R27, R2, 0x1, -R126 ;  /* 0x00000001021b7824 */ /* 0x000fe200078e0a7e */
[----:B------:R-:W-:Y:S01]  /*1bac0*/  HMMA.16816.F32 R20, R20, R102, R112 ;  /* 0x000000661414723c */ /* 0x000fe20000001870 */
[----:B-1----:R-:W-:-:S05]  /*1bad0*/  IMAD.MOV.U32 R26, RZ, RZ, R3 ;  /* 0x000000ffff1a7224 */ /* 0x002fca00078e0003 */
[----:B------:R1:W-:Y:S01]  /*1bae0*/  I2F R100, R26 ;  /* 0x0000001a00647306 */ /* 0x0003e20000201400 */
[----:B------:R-:W-:Y:S01]  /*1baf0*/  IABS R3, R27 ;  /* 0x0000001b00037213 */ /* 0x000fe20000000000 */
[----:B------:R-:W-:Y:S01]  /*1bb00*/  HMMA.16816.F32 R32, R16, R84, R92 ;  /* 0x000000541020723c */ /* 0x000fe2000000185c */
[C---:B-1----:R-:W-:Y:S02]  /*1bb10*/  IMAD.IADD R26, R2.reuse, 0x1, -R125 ;  /* 0x00000001021a7824 */ /* 0x042fe400078e0a7d */
[----:B------:R-:W-:-:S03]  /*1bb20*/  IMAD.IADD R2, R2, 0x1, -R123 ;  /* 0x0000000102027824 */ /* 0x000fc600078e0a7b */
[----:B------:R-:W-:Y:S02]  /*1bb30*/  IABS R26, R26 ;  /* 0x0000001a001a7213 */ /* 0x000fe40000000000 */
[----:B------:R-:W-:Y:S01]  /*1bb40*/  IABS R2, R2 ;  /* 0x0000000200027213 */ /* 0x000fe20000000000 */
[----:B------:R1:W-:Y:S01]  /*1bb50*/  I2F R92, R3 ;  /* 0x00000003005c7306 */ /* 0x0003e20000201400 */
[----:B---3--:R-:W-:Y:S07]  /*1bb60*/  HMMA.16816.F32 R48, R8, R80, R44 ;  /* 0x000000500830723c */ /* 0x008fee000000182c */
[----:B------:R3:W-:Y:S01]  /*1bb70*/  I2F R84, R2 ;  /* 0x0000000200547306 */ /* 0x0007e20000201400 */
[----:B------:R-:W-:Y:S01]  /*1bb80*/  HMMA.16816.F32 R52, R4, R66, R52 ;  /* 0x000000420434723c */ /* 0x000fe20000001834 */
[----:B------:R-:W5:Y:S01]  /*1bb90*/  LDSM.16.M88.4 R64, [R214+0xf000] ;  /* 0x00f00000d640783b */ /* 0x000f620000000200 */
[----:B-1----:R-:W-:-:S06]  /*1bba0*/  IMAD.MOV.U32 R3, RZ, RZ, R26 ;  /* 0x000000ffff037224 */ /* 0x002fcc00078e001a */
[----:B------:R-:W-:Y:S01]  /*1bbb0*/  HMMA.16816.F32 R44, R16, R86, R96 ;  /* 0x00000056102c723c */ /* 0x000fe20000001860 */
[----:B------:R-:W-:Y:S01]  /*1bbc0*/  I2F R85, R3 ;  /* 0x0000000300557306 */ /* 0x000fe20000201400 */
[----:B---3--:R-:W-:-:S06]  /*1bbd0*/  FMUL.FTZ R2, R56, R0 ;  /* 0x0000000038027220 */ /* 0x008fcc0000410000 */
[----:B------:R-:W-:Y:S01]  /*1bbe0*/  HMMA.16816.F32 R28, R8, R82, R28 ;  /* 0x00000052081c723c */ /* 0x000fe2000000181c */
[----:B------:R-:W1:Y:S01]  /*1bbf0*/  LDSM.16.M88.4 R80, [R219+0x7800] ;  /* 0x00780000db50783b */ /* 0x000e620000000200 */
[----:B------:R3:W1:Y:S02]  /*1bc00*/  MUFU.TANH R3, R2 ;  /* 0x0000000200037308 */ /* 0x0006640000002400 */
[----:B---3--:R-:W-:-:S06]  /*1bc10*/  FMUL.FTZ R2, R57, R0 ;  /* 0x0000000039027220 */ /* 0x008fcc0000410000 */
[----:B------:R3:W-:Y:S01]  /*1bc20*/  MUFU.TANH R87, R2 ;  /* 0x0000000200577308 */ /* 0x0007e20000002400 */
[----:B----4-:R-:W-:Y:S01]  /*1bc30*/  HMMA.16816.F32 R32, R12, R68, R32 ;  /* 0x000000440c20723c */ /* 0x010fe20000001820 */
[----:B---3--:R-:W-:-:S06]  /*1bc40*/  FMUL.FTZ R2, R58, R0 ;  /* 0x000000003a027220 */ /* 0x008fcc0000410000 */
[----:B------:R3:W4:Y:S01]  /*1bc50*/  MUFU.TANH R40, R2 ;  /* 0x0000000200287308 */ /* 0x0007220000002400 */
[----:B--2---:R-:W-:Y:S01]  /*1bc60*/  HMMA.16816.F32 R60, R4, R76, R48 ;  /* 0x0000004c043c723c */ /* 0x004fe20000001830 */
[----:B---3--:R-:W-:-:S07]  /*1bc70*/  FMUL.FTZ R2, R59, R0 ;  /* 0x000000003b027220 */ /* 0x008fce0000410000 */
[C---:B------:R-:W-:Y:S01]  /*1bc80*/  HMMA.16816.F32 R56, R16.reuse, R88, R104 ;  /* 0x000000581038723c */ /* 0x040fe20000001868 */
[----:B------:R2:W3:Y:S07]  /*1bc90*/  MUFU.TANH R86, R2 ;  /* 0x0000000200567308 */ /* 0x0004ee0000002400 */
[----:B------:R-:W-:Y:S08]  /*1bca0*/  HMMA.16816.F32 R16, R16, R90, R20 ;  /* 0x0000005a1010723c */ /* 0x000ff00000001814 */
[----:B------:R-:W-:Y:S01]  /*1bcb0*/  HMMA.16816.F32 R48, R12, R70, R44 ;  /* 0x000000460c30723c */ /* 0x000fe2000000182c */
[----:B------:R-:W1:Y:S01]  /*1bcc0*/  LDSM.16.M88.4 R68, [R214+0xf800] ;  /* 0x00f80000d644783b */ /* 0x000e620000000200 */
[----:B--2---:R-:W-:-:S04]  /*1bcd0*/  FMUL.FTZ R2, R52, R0 ;  /* 0x0000000034027220 */ /* 0x004fc80000410000 */
[----:B------:R2:W-:Y:S02]  /*1bce0*/  MUFU.TANH R77, R2 ;  /* 0x00000002004d7308 */ /* 0x0005e40000002400 */
[----:B--2---:R-:W-:-:S06]  /*1bcf0*/  FMUL.FTZ R2, R53, R0 ;  /* 0x0000000035027220 */ /* 0x004fcc0000410000 */
[----:B------:R2:W-:Y:S01]  /*1bd00*/  MUFU.TANH R76, R2 ;  /* 0x00000002004c7308 */ /* 0x0005e20000002400 */
[----:B-----5:R-:W-:Y:S01]  /*1bd10*/  HMMA.16816.F32 R44, R8, R64, R32 ;  /* 0x00000040082c723c */ /* 0x020fe20000001820 */
[----:B--2---:R-:W-:-:S06]  /*1bd20*/  FMUL.FTZ R2, R54, R0 ;  /* 0x0000000036027220 */ /* 0x004fcc0000410000 */
[----:B------:R2:W-:Y:S02]  /*1bd30*/  MUFU.TANH R38, R2 ;  /* 0x0000000200267308 */ /* 0x0005e40000002400 */
[----:B------:R-:W-:Y:S01]  /*1bd40*/  HMMA.16816.F32 R32, R8, R66, R48 ;  /* 0x000000420820723c */ /* 0x000fe20000001830 */
[----:B------:R-:W5:Y:S01]  /*1bd50*/  LDSM.16.M88.4 R48, [R213+0x7800] ;  /* 0x00780000d530783b */ /* 0x000f620000000200 */
[----:B-1----:R-:W-:Y:S01]  /*1bd60*/  FFMA.FTZ R3, -R133, R157, R3 ;  /* 0x0000009d85037223 */ /* 0x002fe20000010103 */
[-C--:B------:R-:W-:Y:S02]  /*1bd70*/  ISETP.GE.AND P1, PT, R146, R252.reuse, PT ;  /* 0x000000fc9200720c */ /* 0x080fe40003f26270 */
[----:B------:R-:W-:Y:S01]  /*1bd80*/  ISETP.GE.AND P0, PT, R144, R252, PT ;  /* 0x000000fc9000720c */ /* 0x000fe20003f06270 */
[----:B------:R-:W-:Y:S01]  /*1bd90*/  FMUL.FTZ R62, R62, R0 ;  /* 0x000000003e3e7220 */ /* 0x000fe20000410000 */
[----:B------:R-:W-:-:S08]  /*1bda0*/  ISETP.GE.AND P6, PT, R137, R252, PT ;  /* 0x000000fc8900720c */ /* 0x000fd00003fc6270 */
[----:B------:R-:W-:Y:S01]  /*1bdb0*/  HMMA.16816.F32 R44, R4, R72, R44 ;  /* 0x00000048042c723c */ /* 0x000fe2000000182c */
[----:B------:R-:W-:Y:S01]  /*1bdc0*/  ISETP.GE.AND P3, PT, R135, R252, PT ;  /* 0x000000fc8700720c */ /* 0x000fe20003f66270 */
[----:B------:R-:W-:-:S04]  /*1bdd0*/  DEPBAR.LE SB0, 0x0 ;  /* 0x000080000000791a */ /* 0x000fc80000000000 */
[-C--:B--2---:R-:W-:Y:S02]  /*1bde0*/  FMUL.FTZ R2, R55, R0.reuse ;  /* 0x0000000037027220 */ /* 0x084fe40000410000 */
[----:B------:R-:W-:Y:S08]  /*1bdf0*/  HMMA.16816.F32 R52, R4, R78, R28 ;  /* 0x0000004e0434723c */ /* 0x000ff0000000181c */
[C---:B------:R-:W-:Y:S08]  /*1be00*/  HMMA.16816.F32 R28, R12.reuse, R80, R56 ;  /* 0x000000500c1c723c */ /* 0x040ff00000001838 */
[----:B------:R-:W-:Y:S01]  /*1be10*/  HMMA.16816.F32 R12, R12, R82, R16 ;  /* 0x000000520c0c723c */ /* 0x000fe20000001810 */
[----:B------:R1:W2:Y:S11]  /*1be20*/  MUFU.TANH R64, R2 ;  /* 0x0000000200407308 */ /* 0x0002b60000002400 */
[----:B------:R-:W-:Y:S04]  /*1be30*/  @!UPT UIADD3 URZ, URZ, URZ, URZ ;  /* 0x0000003f3f3ff290 */ /* 0x000fe8000fffe03f */
[----:B------:R-:W-:Y:S01]  /*1be40*/  HMMA.16816.F32 R20, R8, R68, R28 ;  /* 0x000000440814723c */ /* 0x000fe2000000181c */
[----:B-1----:R-:W-:-:S07]  /*1be50*/  FMUL.FTZ R2, R60, R0 ;  /* 0x000000003c027220 */ /* 0x002fce0000410000 */
[----:B------:R-:W-:Y:S01]  /*1be60*/  HMMA.16816.F32 R8, R8, R70, R12 ;  /* 0x000000460808723c */ /* 0x000fe2000000180c */
[----:B------:R1:W-:Y:S07]  /*1be70*/  MUFU.TANH R41, R2 ;  /* 0x0000000200297308 */ /* 0x0003ee0000002400 */
[----:B------:R-:W-:Y:S01]  /*1be80*/  HMMA.16816.F32 R28, R4, R74, R32 ;  /* 0x0000004a041c723c */ /* 0x000fe20000001820 */
[----:B-1----:R-:W-:-:S04]  /*1be90*/  FMUL.FTZ R2, R61, R0 ;  /* 0x000000003d027220 */ /* 0x002fc80000410000 */
[----:B------:R1:W-:Y:S03]  /*1bea0*/  MUFU.TANH R60, R2 ;  /* 0x00000002003c7308 */ /* 0x0003e60000002400 */
[----:B-----5:R-:W-:Y:S01]  /*1beb0*/  HMMA.16816.F32 R20, R4, R48, R20 ;  /* 0x000000300414723c */ /* 0x020fe20000001814 */
[----:B-1----:R-:W-:-:S04]  /*1bec0*/  FMUL.FTZ R2, R63, R0 ;  /* 0x000000003f027220 */ /* 0x002fc80000410000 */
[----:B------:R1:W5:Y:S03]  /*1bed0*/  MUFU.TANH R56, R2 ;  /* 0x0000000200387308 */ /* 0x0003660000002400 */
[----:B------:R-:W-:Y:S01]  /*1bee0*/  HMMA.16816.F32 R8, R4, R50, R8 ;  /* 0x000000320408723c */ /* 0x000fe20000001808 */
[----:B-1----:R-:W-:-:S04]  /*1bef0*/  FMUL.FTZ R2, R52, R0 ;  /* 0x0000000034027220 */ /* 0x002fc80000410000 */
[----:B------:R1:W-:Y:S02]  /*1bf00*/  MUFU.TANH R37, R2 ;  /* 0x0000000200257308 */ /* 0x0003e40000002400 */
[----:B-1----:R-:W-:-:S06]  /*1bf10*/  FMUL.FTZ R2, R54, R0 ;  /* 0x0000000036027220 */ /* 0x002fcc0000410000 */
[----:B------:R1:W-:Y:S02]  /*1bf20*/  MUFU.TANH R36, R2 ;  /* 0x0000000200247308 */ /* 0x0003e40000002400 */
[----:B-1----:R-:W-:-:S06]  /*1bf30*/  FMUL.FTZ R2, R46, R0 ;  /* 0x000000002e027220 */ /* 0x002fcc0000410000 */
[----:B------:R1:W1:Y:S01]  /*1bf40*/  MUFU.TANH R18, R2 ;  /* 0x0000000200127308 */ /* 0x0002620000002400 */
[-C--:B------:R-:W-:Y:S02]  /*1bf50*/  FMUL.FTZ R45, R45, R0.reuse ;  /* 0x000000002d2d7220 */ /* 0x080fe40000410000 */
[-C--:B------:R-:W-:Y:S02]  /*1bf60*/  FMUL.FTZ R55, R55, R0.reuse ;  /* 0x0000000037377220 */ /* 0x080fe40000410000 */
[----:B-1----:R-:W-:-:S04]  /*1bf70*/  FMUL.FTZ R2, R47, R0 ;  /* 0x000000002f027220 */ /* 0x002fc80000410000 */
[----:B------:R1:W-:Y:S01]  /*1bf80*/  MUFU.TANH R19, R2 ;  /* 0x0000000200137308 */ /* 0x0003e20000002400 */
[-C--:B------:R-:W-:Y:S02]  /*1bf90*/  FMUL.FTZ R8, R8, R0.reuse ;  /* 0x0000000008087220 */ /* 0x080fe40000410000 */
[-C--:B------:R-:W-:Y:S02]  /*1bfa0*/  FMUL.FTZ R30, R30, R0.reuse ;  /* 0x000000001e1e7220 */ /* 0x080fe40000410000 */
[----:B-1----:R-:W-:-:S04]  /*1bfb0*/  FMUL.FTZ R2, R31, R0 ;  /* 0x000000001f027220 */ /* 0x002fc80000410000 */
[----:B------:R4:W-:Y:S01]  /*1bfc0*/  MUFU.TANH R17, R2 ;  /* 0x0000000200117308 */ /* 0x0009e20000002400 */
[----:B------:R-:W-:-:S07]  /*1bfd0*/  FMUL.FTZ R21, R21, R0 ;  /* 0x0000000015157220 */ /* 0x000fce0000410000 */
[----:B------:R1:W-:Y:S01]  /*1bfe0*/  MUFU.TANH R27, R45 ;  /* 0x0000002d001b7308 */ /* 0x0003e20000002400 */
[----:B----4-:R-:W-:Y:S01]  /*1bff0*/  FFMA.FTZ R2, -R133, R121, R40 ;  /* 0x0000007985027223 */ /* 0x010fe20000010128 */
[----:B------:R-:W-:Y:S01]  /*1c000*/  FSEL R40, R3, -INF , !P1 ;  /* 0xff80000003287808 */ /* 0x000fe20004800000 */
[----:B---3--:R-:W-:-:S05]  /*1c010*/  FFMA.FTZ R3, -R133, R122, R86 ;  /* 0x0000007a85037223 */ /* 0x008fca0000010156 */
[----:B------:R-:W3:Y:S01]  /*1c020*/  MUFU.TANH R55, R55 ;  /* 0x0000003700377308 */ /* 0x000ee20000002400 */
[----:B-1----:R-:W-:Y:S01]  /*1c030*/  FSEL R45, R3, -INF , !P0 ;  /* 0xff800000032d7808 */ /* 0x002fe20004000000 */
[----:B------:R-:W-:-:S06]  /*1c040*/  FMUL.FTZ R3, R23, R0 ;  /* 0x0000000017037220 */ /* 0x000fcc0000410000 */
[----:B------:R-:W-:Y:S01]  /*1c050*/  MUFU.TANH R8, R8 ;  /* 0x0000000800087308 */ /* 0x000fe20000002400 */
[----:B------:R-:W-:Y:S02]  /*1c060*/  FMUL.FTZ R20, R20, R0 ;  /* 0x0000000014147220 */ /* 0x000fe40000410000 */
[----:B------:R-:W-:-:S05]  /*1c070*/  FFMA.FTZ R5, -R133, R158, R87 ;  /* 0x0000009e85057223 */ /* 0x000fca0000010157 */
[----:B------:R2:W-:Y:S01]  /*1c080*/  MUFU.TANH R16, R3 ;  /* 0x0000000300107308 */ /* 0x0005e20000002400 */
[----:B------:R-:W-:-:S07]  /*1c090*/  FSEL R46, R2, -INF , !P1 ;  /* 0xff800000022e7808 */ /* 0x000fce0004800000 */
[----:B------:R-:W-:Y:S01]  /*1c0a0*/  MUFU.TANH R30, R30 ;  /* 0x0000001e001e7308 */ /* 0x000fe20000002400 */
[----:B--2---:R-:W-:-:S07]  /*1c0b0*/  FFMA.FTZ R3, -R133, R119, R64 ;  /* 0x0000007785037223 */ /* 0x004fce0000010140 */
[----:B------:R-:W1:Y:S01]  /*1c0c0*/  MUFU.TANH R62, R62 ;  /* 0x0000003e003e7308 */ /* 0x000e620000002400 */
[----:B------:R-:W-:Y:S01]  /*1c0d0*/  FMUL.FTZ R53, R53, R0 ;  /* 0x0000000035357220 */ /* 0x000fe20000410000 */
[----:B------:R-:W-:Y:S01]  /*1c0e0*/  FSEL R48, R3, -INF , !P6 ;  /* 0xff80000003307808 */ /* 0x000fe20007000000 */
[----:B-----5:R-:W-:-:S05]  /*1c0f0*/  FFMA.FTZ R3, -R133, R117, R56 ;  /* 0x0000007585037223 */ /* 0x020fca0000010138 */
[----:B------:R-:W-:Y:S01]  /*1c100*/  MUFU.TANH R21, R21 ;  /* 0x0000001500157308 */ /* 0x000fe20000002400 */
[-C--:B------:R-:W-:Y:S02]  /*1c110*/  FMUL.FTZ R44, R44, R0.reuse ;  /* 0x000000002c2c7220 */ /* 0x080fe40000410000 */
[-C--:B------:R-:W-:Y:S02]  /*1c120*/  FMUL.FTZ R28, R28, R0.reuse ;  /* 0x000000001c1c7220 */ /* 0x080fe40000410000 */
[----:B------:R-:W-:-:S03]  /*1c130*/  FMUL.FTZ R29, R29, R0 ;  /* 0x000000001d1d7220 */ /* 0x000fc60000410000 */
[----:B------:R-:W2:Y:S01]  /*1c140*/  MUFU.TANH R12, R20 ;  /* 0x00000014000c7308 */ /* 0x000ea20000002400 */
[----:B------:R-:W-:Y:S02]  /*1c150*/  FMUL.FTZ R22, R22, R0 ;  /* 0x0000000016167220 */ /* 0x000fe40000410000 */
[----:B------:R-:W-:Y:S01]  /*1c160*/  FFMA.FTZ R2, -R133, R120, R38 ;  /* 0x0000007885027223 */ /* 0x000fe20000010126 */
[----:B------:R-:W-:Y:S01]  /*1c170*/  FSEL R38, R5, -INF , !P0 ;  /* 0xff80000005267808 */ /* 0x000fe20004000000 */
[-C--:B------:R-:W-:Y:S02]  /*1c180*/  FMUL.FTZ R9, R9, R0.reuse ;  /* 0x0000000009097220 */ /* 0x080fe40000410000 */
[-C--:B------:R-:W-:Y:S02]  /*1c190*/  FMUL.FTZ R10, R10, R0.reuse ;  /* 0x000000000a0a7220 */ /* 0x080fe40000410000 */
[----:B------:R-:W-:Y:S01]  /*1c1a0*/  FMUL.FTZ R11, R11, R0 ;  /* 0x000000000b0b7220 */ /* 0x000fe20000410000 */
[----:B------:R-:W-:Y:S01]  /*1c1b0*/  ISETP.GE.AND P5, PT, R143, R252, PT ;  /* 0x000000fc8f00720c */ /* 0x000fe20003fa6270 */
[C---:B------:R-:W-:Y:S01]  /*1c1c0*/  FFMA.FTZ R4, -R133.reuse, R156, R77 ;  /* 0x0000009c85047223 */ /* 0x040fe2000001014d */
[-C--:B------:R-:W-:Y:S01]  /*1c1d0*/  ISETP.GE.AND P4, PT, R136, R252.reuse, PT ;  /* 0x000000fc8800720c */ /* 0x080fe20003f86270 */
[C---:B------:R-:W-:Y:S01]  /*1c1e0*/  FFMA.FTZ R0, -R133.reuse, R109, R18 ;  /* 0x0000006d85007223 */ /* 0x040fe20000010112 */
[-C--:B------:R-:W-:Y:S01]  /*1c1f0*/  ISETP.GE.AND P0, PT, R130, R252.reuse, PT ;  /* 0x000000fc8200720c */ /* 0x080fe20003f06270 */
[----:B------:R-:W-:Y:S01]  /*1c200*/  FFMA.FTZ R5, -R133, R153, R76 ;  /* 0x0000009985057223 */ /* 0x000fe2000001014c */
[----:B------:R-:W-:Y:S01]  /*1c210*/  FSEL R136, R3, -INF , !P3 ;  /* 0xff80000003887808 */ /* 0x000fe20005800000 */
[----:B---3--:R-:W-:Y:S01]  /*1c220*/  FFMA.FTZ R3, -R133, R111, R55 ;  /* 0x0000006f85037223 */ /* 0x008fe20000010137 */
[----:B------:R3:W4:Y:S01]  /*1c230*/  MUFU.TANH R26, R44 ;  /* 0x0000002c001a7308 */ /* 0x0007220000002400 */
[----:B------:R-:W-:-:S02]  /*1c240*/  ISETP.GE.AND P1, PT, R131, R252, PT ;  /* 0x000000fc8300720c */ /* 0x000fc40003f26270 */
[----:B------:R-:W-:Y:S01]  /*1c250*/  FSEL R164, R0, -INF , !P0 ;  /* 0xff80000000a47808 */ /* 0x000fe20004000000 */
[----:B------:R-:W-:Y:S01]  /*1c260*/  FFMA.FTZ R0, -R133, R110, R19 ;  /* 0x0000006e85007223 */ /* 0x000fe20000010113 */
[----:B------:R-:W-:-:S03]  /*1c270*/  FSEL R47, R2, -INF , !P5 ;  /* 0xff800000022f7808 */ /* 0x000fc60006800000 */
[----:B------:R5:W-:Y:S01]  /*1c280*/  MUFU.TANH R15, R10 ;  /* 0x0000000a000f7308 */ /* 0x000be20000002400 */
[----:B-1----:R-:W-:Y:S01]  /*1c290*/  FFMA.FTZ R2, -R133, R118, R62 ;  /* 0x0000007685027223 */ /* 0x002fe2000001013e */
[----:B------:R-:W-:Y:S02]  /*1c2a0*/  FSEL R131, R3, -INF , !P1 ;  /* 0xff80000003837808 */ /* 0x000fe40004800000 */
[----:B---3--:R-:W-:Y:S01]  /*1c2b0*/  FSEL R44, R4, -INF , !P5 ;  /* 0xff800000042c7808 */ /* 0x008fe20006800000 */
[----:B------:R-:W-:Y:S01]  /*1c2c0*/  FFMA.FTZ R4, -R133, R152, R41 ;  /* 0x0000009885047223 */ /* 0x000fe20000010129 */
[-C--:B------:R-:W-:Y:S02]  /*1c2d0*/  ISETP.GE.AND P5, PT, R129, R252.reuse, PT ;  /* 0x000000fc8100720c */ /* 0x080fe40003fa6270 */
[----:B------:R-:W-:Y:S01]  /*1c2e0*/  FSEL R41, R5, -INF , !P6 ;  /* 0xff80000005297808 */ /* 0x000fe20007000000 */
[C---:B------:R-:W-:Y:S01]  /*1c2f0*/  FFMA.FTZ R5, -R133.reuse, R151, R60 ;  /* 0x0000009785057223 */ /* 0x040fe2000001013c */
[----:B------:R-:W-:Y:S01]  /*1c300*/  ISETP.GE.AND P6, PT, R124, R252, PT ;  /* 0x000000fc7c00720c */ /* 0x000fe20003fc6270 */
[----:B-----5:R-:W-:-:S02]  /*1c310*/  FFMA.FTZ R10, -R133, R138, R8 ;  /* 0x0000008a850a7223 */ /* 0x020fc40000010108 */
[C---:B------:R-:W-:Y:S01]  /*1c320*/  FFMA.FTZ R8, -R133.reuse, R108, R30 ;  /* 0x0000006c85087223 */ /* 0x040fe2000001011e */
[----:B------:R1:W3:Y:S01]  /*1c330*/  MUFU.TANH R3, R11 ;  /* 0x0000000b00037308 */ /* 0x0002e20000002400 */
[----:B------:R-:W-:Y:S01]  /*1c340*/  FSEL R124, R4, -INF , !P4 ;  /* 0xff800000047c7808 */ /* 0x000fe20006000000 */
[C---:B--2---:R-:W-:Y:S01]  /*1c350*/  FFMA.FTZ R12, -R133.reuse, R140, R12 ;  /* 0x0000008c850c7223 */ /* 0x044fe2000001010c */
[----:B------:R-:W-:Y:S01]  /*1c360*/  FSEL R137, R2, -INF , !P4 ;  /* 0xff80000002897808 */ /* 0x000fe20006000000 */
[----:B------:R-:W-:Y:S01]  /*1c370*/  FFMA.FTZ R4, -R133, R150, R37 ;  /* 0x0000009685047223 */ /* 0x000fe20000010125 */
[----:B------:R-:W-:Y:S01]  /*1c380*/  FSEL R129, R5, -INF , !P3 ;  /* 0xff80000005817808 */ /* 0x000fe20005800000 */
[----:B------:R-:W-:Y:S01]  /*1c390*/  FFMA.FTZ R2, -R133, R116, R36 ;  /* 0x0000007485027223 */ /* 0x000fe20000010124 */
[-C--:B------:R-:W-:Y:S02]  /*1c3a0*/  ISETP.GE.AND P3, PT, R127, R252.reuse, PT ;  /* 0x000000fc7f00720c */ /* 0x080fe40003f66270 */
[----:B------:R-:W-:Y:S01]  /*1c3b0*/  ISETP.GE.AND P2, PT, R132, R252, PT ;  /* 0x000000fc8400720c */ /* 0x000fe20003f46270 */
[----:B-1----:R-:W-:Y:S01]  /*1c3c0*/  FFMA.FTZ R11, -R133, R139, R21 ;  /* 0x0000008b850b7223 */ /* 0x002fe20000010115 */
[----:B------:R-:W-:-:S02]  /*1c3d0*/  FSEL R139, R0, -INF , !P5 ;  /* 0xff800000008b7808 */ /* 0x000fc40006800000 */
[----:B------:R-:W-:Y:S01]  /*1c3e0*/  FSEL R0, R8, -INF , !P6 ;  /* 0xff80000008007808 */ /* 0x000fe20007000000 */
[----:B------:R-:W-:Y:S01]  /*1c3f0*/  FFMA.FTZ R5, -R133, R92, R16 ;  /* 0x0000005c85057223 */ /* 0x000fe20000010110 */
[----:B------:R-:W-:-:S03]  /*1c400*/  FSEL R130, R4, -INF , !P2 ;  /* 0xff80000004827808 */ /* 0x000fc60005000000 */
[----:B------:R1:W-:Y:S01]  /*1c410*/  STL [R1+0x4], R0 ;  /* 0x0000040001007387 */ /* 0x0003e20000100800 */
[----:B------:R-:W-:Y:S01]  /*1c420*/  FSEL R132, R2, -INF , !P2 ;  /* 0xff80000002847808 */ /* 0x000fe20005000000 */
[C---:B----4-:R-:W-:Y:S01]  /*1c430*/  FFMA.FTZ R2, -R133.reuse, R148, R26 ;  /* 0x0000009485027223 */ /* 0x050fe2000001011a */
[----:B------:R-:W-:Y:S01]  /*1c440*/  ISETP.GE.AND P2, PT, R126, R252, PT ;  /* 0x000000fc7e00720c */ /* 0x000fe20003f46270 */
[----:B---3--:R-:W-:-:S03]  /*1c450*/  FFMA.FTZ R3, -R133, R84, R3 ;  /* 0x0000005485037223 */ /* 0x008fc60000010103 */
[----:B------:R-:W-:Y:S02]  /*1c460*/  FSEL R153, R2, -INF , !P0 ;  /* 0xff80000002997808 */ /* 0x000fe40004000000 */
[----:B------:R-:W-:Y:S01]  /*1c470*/  ISETP.GE.AND P0, PT, R123, R252, PT ;  /* 0x000000fc7b00720c */ /* 0x000fe20003f06270 */
[----:B------:R-:W2:Y:S01]  /*1c480*/  MUFU.TANH R53, R53 ;  /* 0x0000003500357308 */ /* 0x000ea20000002400 */
[----:B-1----:R-:W-:-:S05]  /*1c490*/  FSEL R0, R12, -INF , !P3 ;  /* 0xff8000000c007808 */ /* 0x002fca0005800000 */
[----:B------:R1:W-:Y:S02]  /*1c4a0*/  STL [R1+0x8], R0 ;  /* 0x0000080001007387 */ /* 0x0003e40000100800 */
[----:B------:R-:W3:Y:S01]  /*1c4b0*/  MUFU.TANH R28, R28 ;  /* 0x0000001c001c7308 */ /* 0x000ee20000002400 */
[----:B------:R-:W-:-:S07]  /*1c4c0*/  FFMA.FTZ R2, -R133, R147, R27 ;  /* 0x0000009385027223 */ /* 0x000fce000001011b */
[----:B------:R-:W4:Y:S01]  /*1c4d0*/  MUFU.TANH R29, R29 ;  /* 0x0000001d001d7308 */ /* 0x000f220000002400 */
[----:B------:R-:W-:Y:S02]  /*1c4e0*/  FSEL R248, R2, -INF , !P5 ;  /* 0xff80000002f87808 */ /* 0x000fe40006800000 */
[----:B-1----:R-:W-:-:S05]  /*1c4f0*/  FSEL R0, R5, -INF , !P2 ;  /* 0xff80000005007808 */ /* 0x002fca0005000000 */
[----:B------:R1:W-:Y:S01]  /*1c500*/  STL [R1+0xc], R0 ;  /* 0x00000c0001007387 */ /* 0x0003e20000100800 */
[----:B------:R-:W-:Y:S01]  /*1c510*/  MUFU.TANH R6, R22 ;  /* 0x0000001600067308 */ /* 0x000fe20000002400 */
[----:B------:R-:W-:-:S07]  /*1c520*/  ISETP.GE.AND P5, PT, R159, 0x2, PT ;  /* 0x000000029f00780c */ /* 0x000fce0003fa6270 */
[----:B------:R-:W5:Y:S01]  /*1c530*/  MUFU.TANH R9, R9 ;  /* 0x0000000900097308 */ /* 0x000f620000002400 */
[----:B--2---:R-:W-:Y:S01]  /*1c540*/  FFMA.FTZ R4, -R133, R149, R53 ;  /* 0x0000009585047223 */ /* 0x004fe20000010135 */
[----:B-1----:R-:W-:-:S05]  /*1c550*/  FSEL R0, R3, -INF , !P0 ;  /* 0xff80000003007808 */ /* 0x002fca0004000000 */
[----:B------:R1:W-:Y:S01]  /*1c560*/  STL [R1+0x10], R0 ;  /* 0x0000100001007387 */ /* 0x0003e20000100800 */
[----:B------:R-:W-:Y:S01]  /*1c570*/  ISETP.GE.AND P4, PT, R128, R252, PT ;  /* 0x000000fc8000720c */ /* 0x000fe20003f86270 */
[C---:B---3--:R-:W-:Y:S01]  /*1c580*/  FFMA.FTZ R14, -R133.reuse, R145, R28 ;  /* 0x00000091850e7223 */ /* 0x048fe2000001011c */
[----:B------:R-:W-:Y:S01]  /*1c590*/  FSEL R128, R4, -INF , !P1 ;  /* 0xff80000004807808 */ /* 0x000fe20004800000 */
[----:B----4-:R-:W-:Y:S01]  /*1c5a0*/  FFMA.FTZ R13, -R133, R142, R29 ;  /* 0x0000008e850d7223 */ /* 0x010fe2000001011d */
[----:B------:R-:W-:Y:S01]  /*1c5b0*/  ISETP.GE.AND P1, PT, R125, R252, PT ;  /* 0x000000fc7d00720c */ /* 0x000fe20003f26270 */
[C---:B-----5:R-:W-:Y:S02]  /*1c5c0*/  FFMA.FTZ R9, -R133.reuse, R134, R9 ;  /* 0x0000008685097223 */ /* 0x060fe40000010109 */
[C---:B------:R-:W-:Y:S02]  /*1c5d0*/  FFMA.FTZ R7, -R133.reuse, R101, R17 ;  /* 0x0000006585077223 */ /* 0x040fe40000010111 */
[----:B------:R-:W-:-:S02]  /*1c5e0*/  FFMA.FTZ R6, -R133, R100, R6 ;  /* 0x0000006485067223 */ /* 0x000fc40000010106 */
[----:B------:R-:W-:Y:S01]  /*1c5f0*/  FFMA.FTZ R4, -R133, R85, R15 ;  /* 0x0000005585047223 */ /* 0x000fe2000001010f */
[----:B------:R-:W-:Y:S01]  /*1c600*/  BSSY B1, `(.L_x_5043) ;  /* 0x00000dd000017945 */ /* 0x000fe20003800000 */
        /* <DEDUP_REMOVED lines=14> */
[----:B------:R-:W-:Y:S02]  /*1c6f0*/  IADD3 R220, R219, 0x7800, RZ ;  /* 0x00007800dbdc7810 */ /* 0x000fe40007ffe0ff */
        /* <DEDUP_REMOVED lines=10> */
[----:B-1----:R-:W-:Y:S01]  /*1c7a0*/  ISETP.NE.U32.AND P0, PT, R240, RZ, PT ;  /* 0x000000fff000720c */ /* 0x002fe20003f05070 */
[----:B------:R-:W-:Y:S03]  /*1c7b0*/  BSSY B0, `(.L_x_5045) ;  /* 0x0000042000007945 */ /* 0x000fe60003800000 */
[----:B------:R-:W-:-:S13]  /*1c7c0*/  ISETP.NE.AND.EX P0, PT, R241, RZ, PT, P0 ;  /* 0x000000fff100720c */ /* 0x000fda0003f05300 */
[----:B------:R-:W-:Y:S05]  /*1c7d0*/  @!P0 BRA `(.L_x_5046) ;  /* 0x000003c000008947 */ /* 0x000fea0003800000 */
[----:B------:R-:W2:Y:S01]  /*1c7e0*/  LD.E R2, [R24.64+0x170] ;  /* 0x0001700618027980 */ /* 0x000ea2000c101900 */
[----:B------:R-:W-:Y:S02]  /*1c7f0*/  IADD3 R8, R141, -0x40, RZ ;  /* 0xffffffc08d087810 */ /* 0x000fe40007ffe0ff */
[----:B------:R-:W-:Y:S02]  /*1c800*/  IABS R6, R141 ;  /* 0x0000008d00067213 */ /* 0x000fe40000000000 */
        /* <DEDUP_REMOVED lines=10> */
[----:B-1----:R-:W-:Y:S02]  /*1c8b0*/  IMAD.MOV R3, RZ, RZ, -R5 ;  /* 0x000000ffff037224 */ /* 0x002fe400078e0a05 */
[----:B------:R-:W-:Y:S02]  /*1c8c0*/  IMAD.MOV.U32 R4, RZ, RZ, RZ ;  /* 0x000000ffff047224 */ /* 0x000fe400078e00ff */
[----:B------:R-:W-:-:S04]  /*1c8d0*/  IMAD R3, R3, R0, RZ ;  /* 0x0000000003037224 */ /* 0x000fc800078e02ff */
[----:B------:R-:W-:-:S04]  /*1c8e0*/  IMAD.HI.U32 R3, R5, R3, R4 ;  /* 0x0000000305037227 */ /* 0x000fc800078e0004 */
[----:B------:R-:W-:Y:S02]  /*1c8f0*/  IMAD.MOV.U32 R5, RZ, RZ, R9 ;  /* 0x000000ffff057224 */ /* 0x000fe400078e0009 */
        /* <DEDUP_REMOVED lines=14> */
[----:B------:R-:W-:Y:S02]  /*1c9e0*/  ISETP.NE.AND P1, PT, R2, RZ, PT ;  /* 0x000000ff0200720c */ /* 0x000fe40003f25270 */
[----:B------:R-:W-:Y:S02]  /*1c9f0*/  LOP3.LUT R5, RZ, R2, RZ, 0x33, !PT ;  /* 0x00000002ff057212 */ /* 0x000fe400078e33ff */
[----:B------:R-:W-:Y:S02]  /*1ca00*/  @P4 IADD3 R3, R3, 0x1, RZ ;  /* 0x0000000103034810 */ /* 0x000fe40007ffe0ff */
[----:B------:R-:W-:Y:S02]  /*1ca10*/  @P6 IADD3 R4, R4, 0x1, RZ ;  /* 0x0000000104046810 */ /* 0x000fe40007ffe0ff */
[----:B------:R-:W-:-:S03]  /*1ca20*/  @!P0 IADD3 R3, -R3, RZ, RZ ;  /* 0x000000ff03038210 */ /* 0x000fc60007ffe1ff */
[----:B------:R-:W-:Y:S01]  /*1ca30*/  @!P2 IMAD.MOV R4, RZ, RZ, -R4 ;  /* 0x000000ffff04a224 */ /* 0x000fe200078e0a04 */
[----:B------:R-:W-:-:S04]  /*1ca40*/  SEL R3, R5, R3, !P1 ;  /* 0x0000000305037207 */ /* 0x000fc80004800000 */
[----:B------:R-:W-:Y:S01]  /*1ca50*/  SEL R0, R5, R4, !P1 ;  /* 0x0000000405007207 */ /* 0x000fe20004800000 */
[--C-:B------:R-:W-:Y:S01]  /*1ca60*/  IMAD.WIDE R8, R3, 0x4, R240.reuse ;  /* 0x0000000403087825 */ /* 0x100fe200078e02f0 */
[----:B------:R-:W2:Y:S03]  /*1ca70*/  LD.E.64 R4, [R24.64+0x38] ;  /* 0x0000380618047980 */ /* 0x000ea6000c101b00 */
[C---:B------:R-:W-:Y:S02]  /*1ca80*/  IMAD.WIDE R6, R0.reuse, 0x4, R240 ;  /* 0x0000000400067825 */ /* 0x040fe400078e02f0 */
[----:B------:R1:W3:Y:S04]  /*1ca90*/  LD.E R9, [R8.64] ;  /* 0x0000000608097980 */ /* 0x0002e8000c101900 */
[----:B------:R4:W3:Y:S04]  /*1caa0*/  LD.E R10, [R6.64] ;  /* 0x00000006060a7980 */ /* 0x0008e8000c101900 */
[----:B----4-:R-:W4:Y:S01]  /*1cab0*/  LD.E.64 R6, [R24.64+0x20] ;  /* 0x0000200618067980 */ /* 0x010f22000c101b00 */
[----:B------:R-:W-:-:S04]  /*1cac0*/  IMAD.IADD R0, R0, 0x1, -R3 ;  /* 0x0000000100007824 */ /* 0x000fc800078e0a03 */
[----:B------:R-:W-:-:S05]  /*1cad0*/  IMAD R2, R2, R0, -0x40 ;  /* 0xffffffc002027424 */ /* 0x000fca00078e0200 */
[----:B-1----:R-:W-:Y:S01]  /*1cae0*/  SHF.R.S32.HI R8, RZ, 0x1f, R2 ;  /* 0x0000001fff087819 */ /* 0x002fe20000011402 */
[-C--:B--2---:R-:W-:Y:S02]  /*1caf0*/  IMAD R0, R5, R2.reuse, RZ ;  /* 0x0000000205007224 */ /* 0x084fe400078e02ff */
[----:B------:R-:W-:-:S04]  /*1cb00*/  IMAD.WIDE.U32 R2, R4, R2, RZ ;  /* 0x0000000204027225 */ /* 0x000fc800078e00ff */
[----:B------:R-:W-:Y:S02]  /*1cb10*/  IMAD R4, R4, R8, R0 ;  /* 0x0000000804047224 */ /* 0x000fe400078e0200 */
[----:B---3--:R-:W-:-:S03]  /*1cb20*/  IMAD.IADD R9, R9, 0x1, -R10 ;  /* 0x0000000109097824 */ /* 0x008fc600078e0a0a */
[----:B------:R-:W-:Y:S02]  /*1cb30*/  IADD3 R3, R3, R4, RZ ;  /* 0x0000000403037210 */ /* 0x000fe40007ffe0ff */
[----:B------:R-:W-:Y:S01]  /*1cb40*/  SHF.R.S32.HI R5, RZ, 0x1f, R9 ;  /* 0x0000001fff057819 */ /* 0x000fe20000011409 */
[----:B----4-:R-:W-:Y:S02]  /*1cb50*/  IMAD R0, R7, R9, RZ ;  /* 0x0000000907007224 */ /* 0x010fe400078e02ff */
[----:B------:R-:W-:-:S04]  /*1cb60*/  IMAD.WIDE.U32 R2, R9, R6, R2 ;  /* 0x0000000609027225 */ /* 0x000fc800078e0002 */
[----:B------:R-:W-:-:S04]  /*1cb70*/  IMAD R0, R6, R5, R0 ;  /* 0x0000000506007224 */ /* 0x000fc800078e0200 */
[----:B------:R-:W-:Y:S01]  /*1cb80*/  IMAD.IADD R3, R3, 0x1, R0 ;  /* 0x0000000103037824 */ /* 0x000fe200078e0200 */
[----:B------:R-:W-:Y:S05]  /*1cb90*/  BRA `(.L_x_5047) ;  /* 0x0000003000007947 */ /* 0x000fea0003800000 */
.L_x_5046:
[----:B------:R-:W2:Y:S02]  /*1cba0*/  LD.E R2, [R24.64+0x38] ;  /* 0x0000380618027980 */ /* 0x000ea4000c101900 */
[----:B--2---:R-:W-:-:S04]  /*1cbb0*/  LEA R2, -R2, RZ, 0x6 ;  /* 0x000000ff02027211 */ /* 0x004fc800078e31ff */
[----:B------:R-:W-:Y:S02]  /*1cbc0*/  SHF.R.S32.HI R3, RZ, 0x1f, R2 ;  /* 0x0000001fff037819 */ /* 0x000fe40000011402 */
.L_x_5047:
[----:B------:R-:W-:Y:S05]  /*1cbd0*/  BSYNC B0 ;  /* 0x0000000000007941 */ /* 0x000fea0003800000 */
.L_x_5045:
        /* <DEDUP_REMOVED lines=9> */
[----:B------:R-:W-:Y:S02]  /*1cc70*/  @P3 LEA.HI.X R35, R0, R155, R6, 0x1, P1 ;  /* 0x0000009b00233211 */ /* 0x000fe400008f0c06 */
        /* <DEDUP_REMOVED lines=10> */
[----:B------:R-:W-:Y:S01]  /*1cd20*/  @P6 LEA R30, P1, R2, R245, 0x1 ;  /* 0x000000f5021e6211 */ /* 0x000fe200078208ff */
        /* <DEDUP_REMOVED lines=106> */
.L_x_5044:
[----:B-1----:R-:W-:Y:S05]  /*1d3d0*/  BSYNC B1 ;  /* 0x0000000000017941 */ /* 0x002fea0003800000 */
.L_x_5043:
[----:B------:R-:W-:Y:S04]  /*1d3e0*/  STL [R1+0x44], R219 ;  /* 0x000044db01007387 */ /* 0x000fe80000100800 */
[----:B------:R1:W-:Y:S04]  /*1d3f0*/  STL [R1+0x40], R218 ;  /* 0x000040da01007387 */ /* 0x0003e80000100800 */
[----:B------:R2:W3:Y:S04]  /*1d400*/  LD.E R0, [R24.64+0xdc] ;  /* 0x0000dc0618007980 */ /* 0x0004e8000c101900 */
[----:B-1----:R-:W4:Y:S04]  /*1d410*/  LDL.LU R218, [R1+0x4] ;  /* 0x0000040001da7983 */ /* 0x002f280000300800 */
[----:B------:R1:W-:Y:S04]  /*1d420*/  STL [R1+0x3c], R217 ;  /* 0x00003cd901007387 */ /* 0x0003e80000100800 */
[----:B-1----:R-:W3:Y:S04]  /*1d430*/  LDL.LU R217, [R1+0x10] ;  /* 0x0000100001d97983 */ /* 0x002ee80000300800 */
[----:B------:R1:W-:Y:S04]  /*1d440*/  STL [R1+0x38], R216 ;  /* 0x000038d801007387 */ /* 0x0003e80000100800 */
[----:B-1----:R-:W3:Y:S04]  /*1d450*/  LDL.LU R216, [R1+0x8] ;  /* 0x0000080001d87983 */ /* 0x002ee80000300800 */
[----:B------:R-:W-:Y:S04]  /*1d460*/  STL [R1+0x34], R215 ;  /* 0x000034d701007387 */ /* 0x000fe80000100800 */
[----:B------:R-:W-:Y:S04]  /*1d470*/  STL [R1+0x30], R214 ;  /* 0x000030d601007387 */ /* 0x000fe80000100800 */
[----:B------:R-:W-:Y:S04]  /*1d480*/  STL [R1+0x2c], R213 ;  /* 0x00002cd501007387 */ /* 0x000fe80000100800 */
[----:B------:R-:W-:Y:S04]  /*1d490*/  STL [R1+0x28], R208 ;  /* 0x000028d001007387 */ /* 0x000fe80000100800 */
[----:B------:R1:W-:Y:S04]  /*1d4a0*/  STL [R1+0x24], R133 ;  /* 0x0000248501007387 */ /* 0x0003e80000100800 */
[----:B-1----:R-:W3:Y:S01]  /*1d4b0*/  LDL.LU R133, [R1+0xc] ;  /* 0x00000c0001857983 */ /* 0x002ee20000300800 */
[----:B------:R-:W-:-:S04]  /*1d4c0*/  FMNMX.FTZ R2, R40, R38, !PT ;  /* 0x0000002628027209 */ /* 0x000fc80007810000 */
[----:B------:R-:W-:-:S04]  /*1d4d0*/  FMNMX.FTZ R2, R44, R2, !PT ;  /* 0x000000022c027209 */ /* 0x000fc80007810000 */
[----:B------:R-:W-:-:S04]  /*1d4e0*/  FMNMX.FTZ R2, R41, R2, !PT ;  /* 0x0000000229027209 */ /* 0x000fc80007810000 */
        /* <DEDUP_REMOVED lines=14> */
[----:B------:R-:W-:-:S04]  /*1d5d0*/  FMNMX.FTZ R2, R131, R2, !PT ;  /* 0x0000000283027209 */ /* 0x000fc80007810000 */
[----:B------:R-:W-:-:S04]  /*1d5e0*/  FMNMX.FTZ R2, R164, R2, !PT ;  /* 0x00000002a4027209 */ /* 0x000fc80007810000 */
[----:B------:R-:W-:Y:S02]  /*1d5f0*/  FMNMX.FTZ R2, R139, R2, !PT ;  /* 0x000000028b027209 */ /* 0x000fe40007810000 */
[----:B------:R-:W-:-:S04]  /*1d600*/  SHF.L.U32 R209, R42, 0x1, RZ ;  /* 0x000000012ad17819 */ /* 0x000fc800000006ff */
[----:B------:R-:W-:Y:S01]  /*1d610*/  LEA R212, R39, R209, 0x1 ;  /* 0x000000d127d47211 */ /* 0x000fe200078e08ff */
[----:B------:R-:W-:Y:S04]  /*1d620*/  LDSM.16.MT88.4 R16, [R209+0x10000] ;  /* 0x01000000d110783b */ /* 0x000fe80000004200 */
[----:B------:R-:W-:Y:S01]  /*1d630*/  LDSM.16.MT88.4 R8, [R212+0x10000] ;  /* 0x01000000d408783b */ /* 0x000fe20000004200 */
[----:B------:R-:W-:-:S03]  /*1d640*/  IMAD R210, R43, 0x2, R209 ;  /* 0x000000022bd27824 */ /* 0x000fc600078e02d1 */
[----:B------:R-:W-:Y:S01]  /*1d650*/  LDSM.16.MT88.4 R32, [R209+0x12000] ;  /* 0x01200000d120783b */ /* 0x000fe20000004200 */
[----:B------:R-:W-:-:S03]  /*1d660*/  IMAD R211, R39, 0x2, R210 ;  /* 0x0000000227d37824 */ /* 0x000fc600078e02d2 */
[----:B------:R-:W-:Y:S04]  /*1d670*/  LDSM.16.MT88.4 R12, [R210+0x10000] ;  /* 0x01000000d20c783b */ /* 0x000fe80000004200 */
[----:B------:R-:W-:Y:S04]  /*1d680*/  LDSM.16.MT88.4 R20, [R211+0x10000] ;  /* 0x01000000d314783b */ /* 0x000fe80000004200 */
[----:B------:R-:W-:Y:S04]  /*1d690*/  LDSM.16.MT88.4 R28, [R212+0x12000] ;  /* 0x01200000d41c783b */ /* 0x000fe80000004200 */
[----:B--2---:R-:W-:Y:S01]  /*1d6a0*/  LDSM.16.MT88.4 R24, [R211+0x12000] ;  /* 0x01200000d318783b */ /* 0x004fe20000004200 */
[----:B----4-:R-:W-:-:S04]  /*1d6b0*/  FMNMX.FTZ R2, R218, R2, !PT ;  /* 0x00000002da027209 */ /* 0x010fc80007810000 */
[----:B------:R-:W-:-:S04]  /*1d6c0*/  FMNMX.FTZ R2, R179, R2, !PT ;  /* 0x00000002b3027209 */ /* 0x000fc80007810000 */
[----:B------:R-:W-:Y:S02]  /*1d6d0*/  FMNMX.FTZ R2, R138, R2, !PT ;  /* 0x000000028a027209 */ /* 0x000fe40007810000 */
[----:B---3--:R-:W-:-:S04]  /*1d6e0*/  FMNMX.FTZ R135, R216, R135, !PT ;  /* 0x00000087d8877209 */ /* 0x008fc80007810000 */
[----:B------:R-:W-:-:S04]  /*1d6f0*/  FMNMX.FTZ R135, R176, R135, !PT ;  /* 0x00000087b0877209 */ /* 0x000fc80007810000 */
[----:B------:R-:W-:-:S04]  /*1d700*/  FMNMX.FTZ R135, R186, R135, !PT ;  /* 0x00000087ba877209 */ /* 0x000fc80007810000 */
[----:B------:R-:W-:-:S05]  /*1d710*/  FMNMX.FTZ R135, R185, R135, !PT ;  /* 0x00000087b9877209 */ /* 0x000fca0007810000 */
[----:B------:R-:W1:Y:S01]  /*1d720*/  SHFL.BFLY PT, R4, R135, 0x2, 0x1f ;  /* 0x0c401f0087047f89 */ /* 0x000e6200000e0000 */
[----:B------:R-:W-:-:S04]  /*1d730*/  FMNMX.FTZ R2, R133, R2, !PT ;  /* 0x0000000285027209 */ /* 0x000fc80007810000 */
        /* <DEDUP_REMOVED lines=8> */
[----:B------:R-:W-:Y:S01]  /*1d7c0*/  FSETP.NEU.FTZ.AND P0, PT, R135, -INF , PT ;  /* 0xff8000008700780b */ /* 0x000fe20003f1d000 */
[----:B------:R-:W-:-:S05]  /*1d7d0*/  FMUL.FTZ R3, R0, R135 ;  /* 0x0000008700037220 */ /* 0x000fca0000410000 */
[----:B------:R-:W-:-:S05]  /*1d7e0*/  FSEL R3, R3, RZ, P0 ;  /* 0x000000ff03037208 */ /* 0x000fca0000000000 */
[--C-:B------:R-:W-:Y:S01]  /*1d7f0*/  FFMA.FTZ R4, R40, R0, -R3.reuse ;  /* 0x0000000028047223 */ /* 0x100fe20000010803 */
[----:B--2---:R-:W-:Y:S01]  /*1d800*/  FMNMX.FTZ R134, R2, R134, !PT ;  /* 0x0000008602867209 */ /* 0x004fe20007810000 */
[----:B------:R-:W-:Y:S02]  /*1d810*/  FFMA.FTZ R2, R38, R0, -R3 ;  /* 0x0000000026027223 */ /* 0x000fe40000010803 */
[----:B------:R1:W-:Y:S01]  /*1d820*/  MUFU.EX2 R178, R4 ;  /* 0x0000000400b27308 */ /* 0x0003e20000000800 */
[----:B------:R-:W-:Y:S01]  /*1d830*/  LDSM.16.MT88.4 R36, [R210+0x12000] ;  /* 0x01200000d224783b */ /* 0x000fe20000004200 */
[----:B------:R-:W-:-:S06]  /*1d840*/  FSETP.NEU.FTZ.AND P0, PT, R134, -INF , PT ;  /* 0xff8000008600780b */ /* 0x000fcc0003f1d000 */
[----:B------:R2:W-:Y:S01]  /*1d850*/  MUFU.EX2 R167, R2 ;  /* 0x0000000200a77308 */ /* 0x0005e20000000800 */
[----:B-1----:R-:W-:-:S07]  /*1d860*/  FFMA.FTZ R4, R44, R0, -R3 ;  /* 0x000000002c047223 */ /* 0x002fce0000010803 */
[----:B------:R1:W-:Y:S01]  /*1d870*/  MUFU.EX2 R177, R4 ;  /* 0x0000000400b17308 */ /* 0x0003e20000000800 */
[----:B--2---:R-:W-:-:S05]  /*1d880*/  FMUL.FTZ R2, R0, R134 ;  /* 0x0000008600027220 */ /* 0x004fca0000410000 */
[----:B------:R-:W-:Y:S01]  /*1d890*/  FSEL R2, R2, RZ, P0 ;  /* 0x000000ff02027208 */ /* 0x000fe20000000000 */
[----:B-1----:R-:W-:-:S04]  /*1d8a0*/  FFMA.FTZ R4, R41, R0, -R3 ;  /* 0x0000000029047223 */ /* 0x002fc80000010803 */
[----:B------:R1:W2:Y:S02]  /*1d8b0*/  MUFU.EX2 R166, R4 ;  /* 0x0000000400a67308 */ /* 0x0002a40000000800 */
[----:B-1----:R-:W-:-:S06]  /*1d8c0*/  FFMA.FTZ R4, R46, R0, -R2 ;  /* 0x000000002e047223 */ /* 0x002fcc0000010802 */
[----:B------:R1:W-:Y:S02]  /*1d8d0*/  MUFU.EX2 R144, R4 ;  /* 0x0000000400907308 */ /* 0x0003e40000000800 */
[----:B-1----:R-:W-:-:S06]  /*1d8e0*/  FFMA.FTZ R4, R45, R0, -R2 ;  /* 0x000000002d047223 */ /* 0x002fcc0000010802 */
[----:B------:R1:W3:Y:S02]  /*1d8f0*/  MUFU.EX2 R155, R4 ;  /* 0x00000004009b7308 */ /* 0x0002e40000000800 */
[----:B-1----:R-:W-:-:S06]  /*1d900*/  FFMA.FTZ R4, R47, R0, -R2 ;  /* 0x000000002f047223 */ /* 0x002fcc0000010802 */
[----:B------:R1:W-:Y:S02]  /*1d910*/  MUFU.EX2 R145, R4 ;  /* 0x0000000400917308 */ /* 0x0003e40000000800 */
[----:B-1----:R-:W-:-:S06]  /*1d920*/  FFMA.FTZ R4, R48, R0, -R2 ;  /* 0x0000000030047223 */ /* 0x002fcc0000010802 */
[----:B------:R1:W4:Y:S01]  /*1d930*/  MUFU.EX2 R146, R4 ;  /* 0x0000000400927308 */ /* 0x0003220000000800 */
[----:B--2---:R-:W-:Y:S02]  /*1d940*/  F2FP.PACK_AB R6, R166, R177 ;  /* 0x000000b1a606723e */ /* 0x004fe400000000ff */
[----:B---3--:R-:W-:Y:S02]  /*1d950*/  F2FP.PACK_AB R5, R155, R144 ;  /* 0x000000909b05723e */ /* 0x008fe400000000ff */
[----:B-1----:R-:W-:Y:S02]  /*1d960*/  F2FP.PACK_AB R4, R167, R178 ;  /* 0x000000b2a704723e */ /* 0x002fe400000000ff */
[----:B----4-:R-:W-:-:S07]  /*1d970*/  F2FP.PACK_AB R7, R146, R145 ;  /* 0x000000919207723e */ /* 0x010fce00000000ff */
[C---:B------:R-:W-:Y:S08]  /*1d980*/  HMMA.16816.F32 R80, R4.reuse, R8, RZ ;  /* 0x000000080450723c */ /* 0x040ff000000018ff */
[C---:B------:R-:W-:Y:S01]  /*1d990*/  HMMA.16816.F32 R48, R4.reuse, R10, RZ ;  /* 0x0000000a0430723c */ /* 0x040fe200000018ff */
[----:B------:R-:W1:Y:S07]  /*1d9a0*/  LDSM.16.MT88.4 R8, [R212+0x14000] ;  /* 0x01400000d408783b */ /* 0x000e6e0000004200 */
[C---:B------:R-:W-:Y:S08]  /*1d9b0*/  HMMA.16816.F32 R88, R4.reuse, R16, RZ ;  /* 0x000000100458723c */ /* 0x040ff000000018ff */
[C---:B------:R-:W-:Y:S01]  /*1d9c0*/  HMMA.16816.F32 R56, R4.reuse, R18, RZ ;  /* 0x000000120438723c */ /* 0x040fe200000018ff */
[----:B------:R-:W2:Y:S07]  /*1d9d0*/  LDSM.16.MT88.4 R16, [R209+0x14000] ;  /* 0x01400000d110783b */ /* 0x000eae0000004200 */
[C---:B------:R-:W-:Y:S08]  /*1d9e0*/  HMMA.16816.F32 R84, R4.reuse, R12, RZ ;  /* 0x0000000c0454723c */ /* 0x040ff000000018ff */
[C---:B------:R-:W-:Y:S01]  /*1d9f0*/  HMMA.16816.F32 R52, R4.reuse, R14, RZ ;  /* 0x0000000e0434723c */ /* 0x040fe200000018ff */
[----:B------:R-:W3:Y:S07]  /*1da00*/  LDSM.16.MT88.4 R12, [R210+0x14000] ;  /* 0x01400000d20c783b */ /* 0x000eee0000004200 */
[C---:B------:R-:W-:Y:S08]  /*1da10*/  HMMA.16816.F32 R76, R4.reuse, R20, RZ ;  /* 0x00000014044c723c */ /* 0x040ff000000018ff */
[C---:B------:R-:W-:Y:S01]  /*1da20*/  HMMA.16816.F32 R96, R4.reuse, R22, RZ ;  /* 0x000000160460723c */ /* 0x040fe200000018ff */
[----:B------:R-:W4:Y:S07]  /*1da30*/  LDSM.16.MT88.4 R20, [R211+0x14000] ;  /* 0x01400000d314783b */ /* 0x000f2e0000004200 */
[C---:B-1----:R-:W-:Y:S07]  /*1da40*/  HMMA.16816.F32 R116, R4.reuse, R8, RZ ;  /* 0x000000080474723c */ /* 0x042fee00000018ff */
[-CC-:B------:R-:W-:Y:S01]  /*1da50*/  FFMA.FTZ R8, R124, R0.reuse, -R3.reuse ;  /* 0x000000007c087223 */ /* 0x180fe20000010803 */
[C---:B--2---:R-:W-:Y:S03]  /*1da60*/  HMMA.16816.F32 R100, R4.reuse, R16, RZ ;  /* 0x000000100464723c */ /* 0x044fe600000018ff */
[----:B------:R1:W-:Y:S05]  /*1da70*/  MUFU.EX2 R147, R8 ;  /* 0x0000000800937308 */ /* 0x0003ea0000000800 */
[----:B------:R-:W-:Y:S01]  /*1da80*/  HMMA.16816.F32 R104, R4, R18, RZ ;  /* 0x000000120468723c */ /* 0x000fe200000018ff */
[----:B------:R-:W2:Y:S01]  /*1da90*/  LDSM.16.MT88.4 R16, [R212+0x16000] ;  /* 0x01600000d410783b */ /* 0x000ea20000004200 */
[----:B-1----:R-:W-:-:S06]  /*1daa0*/  FFMA.FTZ R8, R129, R0, -R3 ;  /* 0x0000000081087223 */ /* 0x002fcc0000010803 */
[C---:B------:R-:W-:Y:S01]  /*1dab0*/  HMMA.16816.F32 R68, R4.reuse, R36, RZ ;  /* 0x000000240444723c */ /* 0x040fe200000018ff */
[----:B------:R1:W1:Y:S07]  /*1dac0*/  MUFU.EX2 R154, R8 ;  /* 0x00000008009a7308 */ /* 0x00026e0000000800 */
[C---:B------:R-:W-:Y:S08]  /*1dad0*/  HMMA.16816.F32 R40, R4.reuse, R38, RZ ;  /* 0x000000260428723c */ /* 0x040ff000000018ff */
[----:B------:R-:W-:Y:S01]  /*1dae0*/  HMMA.16816.F32 R72, R4, R32, RZ ;  /* 0x000000200448723c */ /* 0x000fe200000018ff */
[----:B-1----:R-:W-:-:S04]  /*1daf0*/  FFMA.FTZ R8, R130, R0, -R3 ;  /* 0x0000000082087223 */ /* 0x002fc80000010803 */
[----:B------:R1:W-:Y:S03]  /*1db00*/  MUFU.EX2 R213, R8 ;  /* 0x0000000800d57308 */ /* 0x0003e60000000800 */
[C---:B------:R-:W-:Y:S01]  /*1db10*/  HMMA.16816.F32 R44, R4.reuse, R34, RZ ;  /* 0x00000022042c723c */ /* 0x040fe200000018ff */
[----:B------:R-:W2:Y:S07]  /*1db20*/  LDSM.16.MT88.4 R32, [R209+0x16000] ;  /* 0x01600000d120783b */ /* 0x000eae0000004200 */
[C---:B------:R-:W-:Y:S08]  /*1db30*/  HMMA.16816.F32 R64, R4.reuse, R28, RZ ;  /* 0x0000001c0440723c */ /* 0x040ff000000018ff */
[----:B------:R-:W-:Y:S01]  /*1db40*/  HMMA.16816.F32 R36, R4, R30, RZ ;  /* 0x0000001e0424723c */ /* 0x000fe200000018ff */
[----:B------:R-:W2:Y:S01]  /*1db50*/  LDSM.16.MT88.4 R28, [R210+0x16000] ;  /* 0x01600000d21c783b */ /* 0x000ea20000004200 */
[----:B-1----:R-:W-:-:S06]  /*1db60*/  FFMA.FTZ R8, R128, R0, -R3 ;  /* 0x0000000080087223 */ /* 0x002fcc0000010803 */
[C---:B---3--:R-:W-:Y:S01]  /*1db70*/  HMMA.16816.F32 R108, R4.reuse, R12, RZ ;  /* 0x0000000c046c723c */ /* 0x048fe200000018ff */
[----:B------:R1:W-:Y:S07]  /*1db80*/  MUFU.EX2 R215, R8 ;  /* 0x0000000800d77308 */ /* 0x0003ee0000000800 */
[C---:B------:R-:W-:Y:S01]  /*1db90*/  HMMA.16816.F32 R112, R4.reuse, R14, RZ ;  /* 0x0000000e0470723c */ /* 0x040fe200000018ff */
[----:B------:R-:W3:Y:S07]  /*1dba0*/  LDSM.16.MT88.4 R12, [R211+0x16000] ;  /* 0x01600000d30c783b */ /* 0x000eee0000004200 */
[----:B----4-:R-:W-:Y:S01]  /*1dbb0*/  HMMA.16816.F32 R124, R4, R20, RZ ;  /* 0x00000014047c723c */ /* 0x010fe200000018ff */
[----:B-1----:R-:W-:-:S04]  /*1dbc0*/  FFMA.FTZ R8, R137, R0, -R2 ;  /* 0x0000000089087223 */ /* 0x002fc80000010802 */
[----:B------:R1:W-:Y:S03]  /*1dbd0*/  MUFU.EX2 R152, R8 ;  /* 0x0000000800987308 */ /* 0x0003e60000000800 */
[----:B------:R-:W-:Y:S01]  /*1dbe0*/  HMMA.16816.F32 R140, R4, R22, RZ ;  /* 0x00000016048c723c */ /* 0x000fe200000018ff */
[----:B------:R-:W4:Y:S01]  /*1dbf0*/  LDSM.16.MT88.4 R20, [R210+0x10800] ;  /* 0x01080000d214783b */ /* 0x000f220000004200 */
[----:B-1----:R-:W-:-:S04]  /*1dc00*/  FFMA.FTZ R8, R136, R0, -R2 ;  /* 0x0000000088087223 */ /* 0x002fc80000010802 */
[----:B------:R1:W1:Y:S02]  /*1dc10*/  MUFU.EX2 R208, R8 ;  /* 0x0000000800d07308 */ /* 0x0002640000000800 */
[----:B------:R-:W-:Y:S01]  /*1dc20*/  HMMA.16816.F32 R60, R4, R24, RZ ;  /* 0x00000018043c723c */ /* 0x000fe200000018ff */
[----:B-1----:R-:W-:-:S05]  /*1dc30*/  FFMA.FTZ R8, R132, R0, -R2 ;  /* 0x0000000084087223 */ /* 0x002fca0000010802 */
[----:B------:R1:W-:Y:S02]  /*1dc40*/  MUFU.EX2 R214, R8 ;  /* 0x0000000800d67308 */ /* 0x0003e40000000800 */
[----:B------:R-:W-:Y:S01]  /*1dc50*/  HMMA.16816.F32 R92, R4, R26, RZ ;  /* 0x0000001a045c723c */ /* 0x000fe200000018ff */
[----:B------:R-:W3:Y:S01]  /*1dc60*/  LDSM.16.MT88.4 R24, [R209+0x10800] ;  /* 0x01080000d118783b */ /* 0x000ee20000004200 */
[----:B-1----:R-:W-:-:S04]  /*1dc70*/  FFMA.FTZ R8, R131, R0, -R2 ;  /* 0x0000000083087223 */ /* 0x002fc80000010802 */
[----:B------:R1:W1:Y:S02]  /*1dc80*/  MUFU.EX2 R128, R8 ;  /* 0x0000000800807308 */ /* 0x0002640000000800 */
[C---:B--2---:R-:W-:Y:S08]  /*1dc90*/  HMMA.16816.F32 R172, R4.reuse, R16, RZ ;  /* 0x0000001004ac723c */ /* 0x044ff000000018ff */
[C---:B------:R-:W-:Y:S01]  /*1dca0*/  HMMA.16816.F32 R180, R4.reuse, R18, RZ ;  /* 0x0000001204b4723c */ /* 0x040fe200000018ff */
[----:B------:R-:W2:Y:S07]  /*1dcb0*/  LDSM.16.MT88.4 R16, [R212+0x10800] ;  /* 0x01080000d410783b */ /* 0x000eae0000004200 */
[C---:B------:R-:W-:Y:S01]  /*1dcc0*/  HMMA.16816.F32 R120, R4.reuse, R10, RZ ;  /* 0x0000000a0478723c */ /* 0x040fe200000018ff */
[----:B-1----:R-:W-:Y:S07]  /*1dcd0*/  LDSM.16.MT88.4 R8, [R209+0x12800] ;  /* 0x01280000d108783b */ /* 0x002fee0000004200 */
[C---:B------:R-:W-:Y:S08]  /*1dce0*/  HMMA.16816.F32 R148, R4.reuse, R32, RZ ;  /* 0x000000200494723c */ /* 0x040ff000000018ff */
[C---:B------:R-:W-:Y:S08]  /*1dcf0*/  HMMA.16816.F32 R156, R4.reuse, R34, RZ ;  /* 0x00000022049c723c */ /* 0x040ff000000018ff */
[C---:B------:R-:W-:Y:S08]  /*1dd00*/  HMMA.16816.F32 R160, R4.reuse, R28, RZ ;  /* 0x0000001c04a0723c */ /* 0x040ff000000018ff */
[C---:B------:R-:W-:Y:S08]  /*1dd10*/  HMMA.16816.F32 R168, R4.reuse, R30, RZ ;  /* 0x0000001e04a8723c */ /* 0x040ff000000018ff */
[C---:B---3--:R-:W-:Y:S08]  /*1dd20*/  HMMA.16816.F32 R192, R4.reuse, R12, RZ ;  /* 0x0000000c04c0723c */ /* 0x048ff000000018ff */
[----:B------:R-:W-:Y:S01]  /*1dd30*/  HMMA.16816.F32 R188, R4, R14, RZ ;  /* 0x0000000e04bc723c */ /* 0x000fe200000018ff */
[----:B------:R-:W1:Y:S06]  /*1dd40*/  LDSM.16.MT88.4 R12, [R211+0x10800] ;  /* 0x01080000d30c783b */ /* 0x000e6c0000004200 */
[----:B------:R-:W-:-:S02]  /*1dd50*/  F2FP.PACK_AB R4, R154, R147 ;  /* 0x000000939a04723e */ /* 0x000fc400000000ff */
[----:B------:R-:W-:Y:S02]  /*1dd60*/  F2FP.PACK_AB R5, R208, R152 ;  /* 0x00000098d005723e */ /* 0x000fe400000000ff */
[----:B------:R-:W-:Y:S02]  /*1dd70*/  F2FP.PACK_AB R6, R215, R213 ;  /* 0x000000d5d706723e */ /* 0x000fe400000000ff */
[----:B------:R-:W-:-:S07]  /*1dd80*/  F2FP.PACK_AB R7, R128, R214 ;  /* 0x000000d68007723e */ /* 0x000fce00000000ff */
[C---:B----4-:R-:W-:Y:S08]  /*1dd90*/  HMMA.16816.F32 R28, R4.reuse, R20, R84 ;  /* 0x00000014041c723c */ /* 0x050ff00000001854 */
[C---:B------:R-:W-:Y:S08]  /*1dda0*/  HMMA.16816.F32 R196, R4.reuse, R24, R88 ;  /* 0x0000001804c4723c */ /* 0x040ff00000001858 */
[----:B------:R-:W-:Y:S08]  /*1ddb0*/  HMMA.16816.F32 R204, R4, R26, R56 ;  /* 0x0000001a04cc723c */ /* 0x000ff00000001838 */
[----:B------:R-:W-:Y:S01]  /*1ddc0*/  MOV R26, R29 ;  /* 0x0000001d001a7202 */ /* 0x000fe20000000f00 */
[----:B------:R-:W-:Y:S01]  /*1ddd0*/  IMAD.MOV.U32 R25, RZ, RZ, R30 ;  /* 0x000000ffff197224 */ /* 0x000fe200078e001e */
[----:B------:R-:W-:Y:S01]  /*1dde0*/  MOV R24, R28 ;  /* 0x0000001c00187202 */ /* 0x000fe20000000f00 */
[----:B------:R-:W-:-:S02]  /*1ddf0*/  IMAD.MOV.U32 R87, RZ, RZ, R31 ;  /* 0x000000ffff577224 */ /* 0x000fc400078e001f */
[C---:B--2---:R-:W-:Y:S08]  /*1de00*/  HMMA.16816.F32 R28, R4.reuse, R16, R80 ;  /* 0x00000010041c723c */ /* 0x044ff00000001850 */
[C---:B------:R-:W-:Y:S08]  /*1de10*/  HMMA.16816.F32 R16, R4.reuse, R18, R48 ;  /* 0x000000120410723c */ /* 0x040ff00000001830 */
[C---:B------:R-:W-:Y:S01]  /*1de20*/  HMMA.16816.F32 R200, R4.reuse, R22, R52 ;  /* 0x0000001604c8723c */ /* 0x040fe20000001834 */
[----:B------:R-:W2:Y:S11]  /*1de30*/  LDSM.16.MT88.4 R20, [R210+0x12800] ;  /* 0x01280000d214783b */ /* 0x000eb60000004200 */
[----:B------:R-:W-:Y:S04]  /*1de40*/  @!UPT UIADD3 URZ, URZ, URZ, URZ ;  /* 0x0000003f3f3ff290 */ /* 0x000fe8000fffe03f */
[----:B------:R-:W-:Y:S01]  /*1de50*/  IMAD.MOV.U32 R83, RZ, RZ, R16 ;  /* 0x000000ffff537224 */ /* 0x000fe200078e0010 */
[----:B------:R-:W-:Y:S01]  /*1de60*/  MOV R82, R17 ;  /* 0x0000001100527202 */ /* 0x000fe20000000f00 */
[----:B------:R-:W-:Y:S01]  /*1de70*/  IMAD.MOV.U32 R81, RZ, RZ, R18 ;  /* 0x000000ffff517224 */ /* 0x000fe200078e0012 */
[----:B------:R-:W-:Y:S02]  /*1de80*/  MOV R80, R19 ;  /* 0x0000001300507202 */ /* 0x000fe40000000f00 */
[----:B------:R-:W3:Y:S01]  /*1de90*/  LDSM.16.MT88.4 R16, [R212+0x12800] ;  /* 0x01280000d410783b */ /* 0x000ee20000004200 */
[----:B------:R-:W-:Y:S01]  /*1dea0*/  MOV R86, R29 ;  /* 0x0000001d00567202 */ /* 0x000fe20000000f00 */
[----:B------:R-:W-:Y:S01]  /*1deb0*/  IMAD.MOV.U32 R85, RZ, RZ, R30 ;  /* 0x000000ffff557224 */ /* 0x000fe200078e001e */
[----:B------:R-:W-:Y:S01]  /*1dec0*/  MOV R84, R28 ;  /* 0x0000001c00547202 */ /* 0x000fe20000000f00 */
[----:B------:R-:W-:Y:S01]  /*1ded0*/  IMAD.MOV.U32 R219, RZ, RZ, R31 ;  /* 0x000000ffffdb7224 */ /* 0x000fe200078e001f */
[----:B------:R-:W-:Y:S01]  /*1dee0*/  MOV R35, R197 ;  /* 0x000000c500237202 */ /* 0x000fe20000000f00 */
[----:B------:R-:W-:Y:S01]  /*1def0*/  LDSM.16.MT88.4 R28, [R211+0x12800] ;  /* 0x01280000d31c783b */ /* 0x000fe20000004200 */
[----:B------:R-:W-:Y:S01]  /*1df00*/  IMAD.MOV.U32 R34, RZ, RZ, R198 ;  /* 0x000000ffff227224 */ /* 0x000fe200078e00c6 */
[----:B------:R-:W-:Y:S01]  /*1df10*/  MOV R33, R199 ;  /* 0x000000c700217202 */ /* 0x000fe20000000f00 */
[----:B------:R-:W-:Y:S01]  /*1df20*/  IMAD.MOV.U32 R32, RZ, RZ, R196 ;  /* 0x000000ffff207224 */ /* 0x000fe200078e00c4 */
[C---:B-1----:R-:W-:Y:S08]  /*1df30*/  HMMA.16816.F32 R236, R4.reuse, R12, R76 ;  /* 0x0000000c04ec723c */ /* 0x042ff0000000184c */
[C---:B------:R-:W-:Y:S01]  /*1df40*/  HMMA.16816.F32 R196, R4.reuse, R14, R96 ;  /* 0x0000000e04c4723c */ /* 0x040fe20000001860 */
[----:B------:R-:W1:Y:S01]  /*1df50*/  LDSM.16.MT88.4 R12, [R209+0x14800] ;  /* 0x01480000d10c783b */ /* 0x000e620000004200 */
[----:B------:R-:W-:Y:S01]  /*1df60*/  MOV R59, R186 ;  /* 0x000000ba003b7202 */ /* 0x000fe20000000f00 */
[----:B------:R-:W-:Y:S01]  /*1df70*/  IMAD.MOV.U32 R58, RZ, RZ, R185 ;  /* 0x000000ffff3a7224 */ /* 0x000fe200078e00b9 */
        /* <DEDUP_REMOVED lines=8> */
[----:B------:R-:W-:Y:S01]  /*1e000*/  HMMA.16816.F32 R184, R4, R8, R72 ;  /* 0x0000000804b8723c */ /* 0x000fe20000001848 */
[----:B------:R-:W-:Y:S01]  /*1e010*/  IMAD.MOV.U32 R130, RZ, RZ, R164 ;  /* 0x000000ffff827224 */ /* 0x000fe200078e00a4 */
[----:B------:R-:W-:Y:S01]  /*1e020*/  MOV R91, R146 ;  /* 0x00000092005b7202 */ /* 0x000fe20000000f00 */
[----:B------:R-:W-:Y:S01]  /*1e030*/  IMAD.MOV.U32 R90, RZ, RZ, R147 ;  /* 0x000000ffff5a7224 */ /* 0x000fe200078e0093 */
[----:B------:R-:W-:-:S04]  /*1e040*/  MOV R98, R26 ;  /* 0x0000001a00627202 */ /* 0x000fc80000000f00 */
[----:B------:R-:W-:Y:S01]  /*1e050*/  HMMA.16816.F32 R176, R4, R10, R44 ;  /* 0x0000000a04b0723c */ /* 0x000fe2000000182c */
[----:B------:R-:W4:Y:S01]  /*1e060*/  LDSM.16.MT88.4 R8, [R210+0x14800] ;  /* 0x01480000d208783b */ /* 0x000f220000004200 */
[----:B------:R-:W-:Y:S01]  /*1e070*/  IMAD.MOV.U32 R99, RZ, RZ, R25 ;  /* 0x000000ffff637224 */ /* 0x000fe200078e0019 */
[----:B------:R-:W-:-:S05]  /*1e080*/  MOV R97, R24 ;  /* 0x0000001800617202 */ /* 0x000fca0000000f00 */
[C---:B--2---:R-:W-:Y:S07]  /*1e090*/  HMMA.16816.F32 R164, R4.reuse, R20, R68 ;  /* 0x0000001404a4723c */ /* 0x044fee0000001844 */
[----:B------:R-:W-:Y:S01]  /*1e0a0*/  IMAD.MOV.U32 R69, RZ, RZ, R145 ;  /* 0x000000ffff457224 */ /* 0x000fe200078e0091 */
[----:B------:R-:W-:Y:S02]  /*1e0b0*/  MOV R68, R144 ;  /* 0x0000009000447202 */ /* 0x000fe40000000f00 */
[----:B---3--:R-:W-:Y:S07]  /*1e0c0*/  HMMA.16816.F32 R144, R4, R16, R64 ;  /* 0x000000100490723c */ /* 0x008fee0000001840 */
[----:B------:R-:W-:-:S02]  /*1e0d0*/  IMAD.MOV.U32 R67, RZ, RZ, R27 ;  /* 0x000000ffff437224 */ /* 0x000fc400078e001b */
[----:B------:R-:W2:Y:S01]  /*1e0e0*/  LDSM.16.MT88.4 R24, [R211+0x14800] ;  /* 0x01480000d318783b */ /* 0x000ea20000004200 */
[----:B------:R-:W-:Y:S01]  /*1e0f0*/  MOV R129, R155 ;  /* 0x0000009b00817202 */ /* 0x000fe20000000f00 */
[----:B------:R-:W-:Y:S01]  /*1e100*/  IMAD.MOV.U32 R88, RZ, RZ, R153 ;  /* 0x000000ffff587224 */ /* 0x000fe200078e0099 */
[----:B------:R-:W-:Y:S01]  /*1e110*/  MOV R70, R154 ;  /* 0x0000009a00467202 */ /* 0x000fe20000000f00 */
[----:B------:R-:W-:Y:S01]  /*1e120*/  IMAD.MOV.U32 R71, RZ, RZ, R136 ;  /* 0x000000ffff477224 */ /* 0x000fe200078e0088 */
[----:B------:R-:W-:Y:S01]  /*1e130*/  MOV R89, R152 ;  /* 0x0000009800597202 */ /* 0x000fe20000000f00 */
[----:B------:R-:W-:Y:S01]  /*1e140*/  IMAD.MOV.U32 R65, RZ, RZ, R139 ;  /* 0x000000ffff417224 */ /* 0x000fe200078e008b */
[----:B------:R-:W-:Y:S01]  /*1e150*/  MOV R64, R137 ;  /* 0x0000008900407202 */ /* 0x000fe20000000f00 */
[C---:B------:R-:W-:Y:S01]  /*1e160*/  HMMA.16816.F32 R152, R4.reuse, R22, R40 ;  /* 0x000000160498723c */ /* 0x040fe20000001828 */
[----:B------:R-:W-:Y:S01]  /*1e170*/  MOV R49, R138 ;  /* 0x0000008a00317202 */ /* 0x000fe20000000f00 */
[----:B------:R-:W3:Y:S06]  /*1e180*/  LDSM.16.MT88.4 R20, [R212+0x14800] ;  /* 0x01480000d414783b */ /* 0x000eec0000004200 */
[C---:B------:R-:W-:Y:S08]  /*1e190*/  HMMA.16816.F32 R136, R4.reuse, R18, R36 ;  /* 0x000000120488723c */ /* 0x040ff00000001824 */
[----:B-1----:R-:W-:Y:S01]  /*1e1a0*/  HMMA.16816.F32 R76, R4, R12, R100 ;  /* 0x0000000c044c723c */ /* 0x002fe20000001864 */
[----:B------:R-:W-:Y:S01]  /*1e1b0*/  IMAD.MOV.U32 R36, RZ, RZ, R131 ;  /* 0x000000ffff247224 */ /* 0x000fe200078e0083 */
[----:B------:R-:W-:Y:S01]  /*1e1c0*/  MOV R37, R128 ;  /* 0x0000008000257202 */ /* 0x000fe20000000f00 */
[----:B------:R-:W-:Y:S01]  /*1e1d0*/  IMAD.MOV.U32 R38, RZ, RZ, R130 ;  /* 0x000000ffff267224 */ /* 0x000fe200078e0082 */
[----:B------:R-:W-:Y:S01]  /*1e1e0*/  MOV R39, R129 ;  /* 0x0000008100277202 */ /* 0x000fe20000000f00 */
[----:B------:R-:W-:-:S03]  /*1e1f0*/  IMAD.MOV.U32 R50, RZ, RZ, R57 ;  /* 0x000000ffff327224 */ /* 0x000fc600078e0039 */
[C---:B----4-:R-:W-:Y:S01]  /*1e200*/  HMMA.16816.F32 R72, R4.reuse, R8, R108 ;  /* 0x000000080448723c */ /* 0x050fe2000000186c */
[----:B------:R-:W-:Y:S01]  /*1e210*/  MOV R66, R56 ;  /* 0x0000003800427202 */ /* 0x000fe20000000f00 */
[----:B------:R-:W-:Y:S01]  /*1e220*/  IMAD.MOV.U32 R48, RZ, RZ, R59 ;  /* 0x000000ffff307224 */ /* 0x000fe200078e003b */
[----:B------:R-:W-:Y:S01]  /*1e230*/  MOV R51, R58 ;  /* 0x0000003a00337202 */ /* 0x000fe20000000f00 */
[----:B------:R-:W-:Y:S04]  /*1e240*/  LDSM.16.MT88.4 R16, [R209+0x16800] ;  /* 0x01680000d110783b */ /* 0x000fe80000004200 */
[C---:B------:R-:W-:Y:S08]  /*1e250*/  HMMA.16816.F32 R128, R4.reuse, R28, R60 ;  /* 0x0000001c0480723c */ /* 0x040ff0000000183c */
[----:B------:R-:W-:Y:S01]  /*1e260*/  HMMA.16816.F32 R60, R4, R30, R92 ;  /* 0x0000001e043c723c */ /* 0x000fe2000000185c */
[----:B------:R-:W-:Y:S06]  /*1e270*/  LDSM.16.MT88.4 R28, [R212+0x16800] ;  /* 0x01680000d41c783b */ /* 0x000fec0000004200 */
[----:B------:R-:W-:Y:S01]  /*1e280*/  IMAD.MOV.U32 R92, RZ, RZ, R88 ;  /* 0x000000ffff5c7224 */ /* 0x000fe200078e0058 */
[----:B------:R-:W-:Y:S01]  /*1e290*/  MOV R95, R89 ;  /* 0x00000059005f7202 */ /* 0x000fe20000000f00 */
[----:B------:R-:W-:Y:S01]  /*1e2a0*/  IMAD.MOV.U32 R94, RZ, RZ, R90 ;  /* 0x000000ffff5e7224 */ /* 0x000fe200078e005a */
[----:B------:R-:W-:-:S02]  /*1e2b0*/  MOV R93, R91 ;  /* 0x0000005b005d7202 */ /* 0x000fc40000000f00 */
[----:B------:R-:W-:Y:S01]  /*1e2c0*/  HMMA.16816.F32 R88, R4, R14, R104 ;  /* 0x0000000e0458723c */ /* 0x000fe20000001868 */
[----:B------:R-:W1:Y:S01]  /*1e2d0*/  LDSM.16.MT88.4 R12, [R210+0x16800] ;  /* 0x01680000d20c783b */ /* 0x000e620000004200 */
[----:B------:R-:W-:-:S06]  /*1e2e0*/  FFMA.FTZ R8, R92, R0, -R3 ;  /* 0x000000005c087223 */ /* 0x000fcc0000010803 */
[----:B--2---:R-:W-:Y:S01]  /*1e2f0*/  HMMA.16816.F32 R44, R4, R24, R124 ;  /* 0x00000018042c723c */ /* 0x004fe2000000187c */
[----:B------:R2:W-:Y:S01]  /*1e300*/  MUFU.EX2 R124, R8 ;  /* 0x00000008007c7308 */ /* 0x0005e20000000800 */
[----:B------:R-:W-:Y:S01]  /*1e310*/  IMAD.MOV.U32 R108, RZ, RZ, R36 ;  /* 0x000000ffff6c7224 */ /* 0x000fe200078e0024 */
[----:B------:R-:W-:Y:S01]  /*1e320*/  MOV R110, R65 ;  /* 0x00000041006e7202 */ /* 0x000fe20000000f00 */
[----:B------:R-:W-:-:S04]  /*1e330*/  IMAD.MOV.U32 R109, RZ, RZ, R38 ;  /* 0x000000ffff6d7224 */ /* 0x000fc800078e0026 */
[----:B------:R-:W-:Y:S01]  /*1e340*/  HMMA.16816.F32 R56, R4, R10, R112 ;  /* 0x0000000a0438723c */ /* 0x000fe20000001870 */
[----:B------:R-:W-:Y:S02]  /*1e350*/  IMAD.MOV.U32 R111, RZ, RZ, R66 ;  /* 0x000000ffff6f7224 */ /* 0x000fe400078e0042 */
[----:B--2---:R-:W-:-:S04]  /*1e360*/  FFMA.FTZ R8, R248, R0, -R3 ;  /* 0x00000000f8087223 */ /* 0x004fc80000010803 */
[----:B------:R2:W4:Y:S01]  /*1e370*/  MUFU.EX2 R10, R8 ;  /* 0x00000008000a7308 */ /* 0x0005220000000800 */
        /* <DEDUP_REMOVED lines=9> */
[----:B--2---:R-:W-:Y:S01]  /*1e410*/  FFMA.FTZ R8, R249, R0, -R3 ;  /* 0x00000000f9087223 */ /* 0x004fe20000010803 */
[----:B------:R-:W-:-:S03]  /*1e420*/  MOV R115, R110 ;  /* 0x0000006e00737202 */ /* 0x000fc60000000f00 */
[----:B------:R2:W-:Y:S01]  /*1e430*/  MUFU.EX2 R104, R8 ;  /* 0x0000000800687308 */ /* 0x0005e20000000800 */
[----:B------:R-:W-:Y:S01]  /*1e440*/  IMAD.MOV.U32 R96, RZ, RZ, R33 ;  /* 0x000000ffff607224 */ /* 0x000fe200078e0021 */
[C---:B---3--:R-:W-:Y:S01]  /*1e450*/  HMMA.16816.F32 R52, R4.reuse, R22, R120 ;  /* 0x000000160434723c */ /* 0x048fe20000001878 */
[----:B------:R-:W-:Y:S01]  /*1e460*/  IMAD.MOV.U32 R9, RZ, RZ, R111 ;  /* 0x000000ffff097224 */ /* 0x000fe200078e006f */
[----:B------:R-:W-:Y:S01]  /*1e470*/  MOV R109, R105 ;  /* 0x00000069006d7202 */ /* 0x000fe20000000f00 */
[----:B------:R-:W-:Y:S01]  /*1e480*/  IMAD.MOV.U32 R111, RZ, RZ, R100 ;  /* 0x000000ffff6f7224 */ /* 0x000fe200078e0064 */
[----:B------:R-:W-:Y:S01]  /*1e490*/  MOV R110, R107 ;  /* 0x0000006b006e7202 */ /* 0x000fe20000000f00 */
[----:B------:R-:W-:Y:S01]  /*1e4a0*/  IMAD.MOV.U32 R100, RZ, RZ, R95 ;  /* 0x000000ffff647224 */ /* 0x000fe200078e005f */
[----:B------:R-:W-:Y:S02]  /*1e4b0*/  MOV R105, R92 ;  /* 0x0000005c00697202 */ /* 0x000fe40000000f00 */
[----:B------:R-:W-:Y:S01]  /*1e4c0*/  MOV R107, R94 ;  /* 0x0000005e006b7202 */ /* 0x000fe20000000f00 */
[C---:B------:R-:W-:Y:S01]  /*1e4d0*/  HMMA.16816.F32 R40, R4.reuse, R20, R116 ;  /* 0x000000140428723c */ /* 0x040fe20000001874 */
[----:B--2---:R-:W-:Y:S01]  /*1e4e0*/  FFMA.FTZ R8, R108, R0, -R3 ;  /* 0x000000006c087223 */ /* 0x004fe20000010803 */
[----:B------:R-:W-:Y:S01]  /*1e4f0*/  MOV R92, R68 ;  /* 0x00000044005c7202 */ /* 0x000fe20000000f00 */
[----:B------:R-:W-:Y:S01]  /*1e500*/  IMAD.MOV.U32 R108, RZ, RZ, R106 ;  /* 0x000000ffff6c7224 */ /* 0x000fe200078e006a */
[----:B------:R-:W-:Y:S01]  /*1e510*/  MOV R94, R70 ;  /* 0x00000046005e7202 */ /* 0x000fe20000000f00 */
[----:B------:R-:W-:Y:S01]  /*1e520*/  IMAD.MOV.U32 R106, RZ, RZ, R93 ;  /* 0x000000ffff6a7224 */ /* 0x000fe200078e005d */
[----:B------:R2:W-:Y:S01]  /*1e530*/  MUFU.EX2 R120, R8 ;  /* 0x0000000800787308 */ /* 0x0005e20000000800 */
        /* <DEDUP_REMOVED lines=12> */
[----:B-1----:R-:W-:Y:S01]  /*1e600*/  HMMA.16816.F32 R84, R4, R12, R160 ;  /* 0x0000000c0454723c */ /* 0x002fe200000018a0 */
[----:B------:R-:W-:Y:S01]  /*1e610*/  MOV R103, R37 ;  /* 0x0000002500677202 */ /* 0x000fe20000000f00 */
[----:B------:R-:W-:Y:S01]  /*1e620*/  IMAD.MOV.U32 R101, RZ, RZ, R64 ;  /* 0x000000ffff657224 */ /* 0x000fe200078e0040 */
[----:B------:R-:W-:Y:S01]  /*1e630*/  MOV R102, R39 ;  /* 0x0000002700667202 */ /* 0x000fe20000000f00 */
        /* <DEDUP_REMOVED lines=10> */
[----:B------:R-:W-:-:S02]  /*1e6e0*/  IMAD.MOV.U32 R107, RZ, RZ, R94 ;  /* 0x000000ffff6b7224 */ /* 0x000fc400078e005e */
[----:B------:R-:W-:Y:S01]  /*1e6f0*/  IMAD.MOV.U32 R113, RZ, RZ, R111 ;  /* 0x000000ffff717224 */ /* 0x000fe200078e006f */
[----:B------:R-:W-:Y:S01]  /*1e700*/  MOV R111, R103 ;  /* 0x00000067006f7202 */ /* 0x000fe20000000f00 */
[----:B------:R-:W-:Y:S01]  /*1e710*/  IMAD.MOV.U32 R248, RZ, RZ, R50 ;  /* 0x000000fffff87224 */ /* 0x000fe200078e0032 */
[----:B------:R-:W2:Y:S01]  /*1e720*/  LDSM.16.MT88.4 R20, [R211+0x16800] ;  /* 0x01680000d314783b */ /* 0x000ea20000004200 */
[----:B-1----:R-:W-:Y:S02]  /*1e730*/  FFMA.FTZ R8, R119, R0, -R2 ;  /* 0x0000000077087223 */ /* 0x002fe40000010802 */
[----:B------:R-:W-:Y:S01]  /*1e740*/  HMMA.16816.F32 R116, R4, R28, R172 ;  /* 0x0000001c0474723c */ /* 0x000fe200000018ac */
[----:B------:R-:W-:-:S06]  /*1e750*/  IMAD.MOV.U32 R103, RZ, RZ, R68 ;  /* 0x000000ffff677224 */ /* 0x000fcc00078e0044 */
[----:B----4-:R-:W-:Y:S01]  /*1e760*/  IMAD.MOV.U32 R175, RZ, RZ, R10 ;  /* 0x000000ffffaf7224 */ /* 0x010fe200078e000a */
        /* <DEDUP_REMOVED lines=20> */
[----:B------:R-:W-:-:S02]  /*1e8b0*/  MOV R70, R219 ;  /* 0x000000db00467202 */ /* 0x000fc40000000f00 */
[----:B------:R-:W-:Y:S01]  /*1e8c0*/  MOV R95, R68 ;  /* 0x00000044005f7202 */ /* 0x000fe20000000f00 */
[----:B------:R-:W-:Y:S01]  /*1e8d0*/  IMAD.MOV.U32 R68, RZ, RZ, R69 ;  /* 0x000000ffff447224 */ /* 0x000fe200078e0045 */
[----:B------:R-:W-:Y:S01]  /*1e8e0*/  MOV R69, R70 ;  /* 0x0000004600457202 */ /* 0x000fe20000000f00 */
[----:B------:R-:W-:Y:S01]  /*1e8f0*/  IMAD.MOV.U32 R249, RZ, RZ, R94 ;  /* 0x000000fffff97224 */ /* 0x000fe200078e005e */
[----:B------:R1:W3:Y:S01]  /*1e900*/  MUFU.EX2 R160, R8 ;  /* 0x0000000800a07308 */ /* 0x0002e20000000800 */
[----:B------:R-:W-:Y:S01]  /*1e910*/  IMAD.MOV.U32 R70, RZ, RZ, R71 ;  /* 0x000000ffff467224 */ /* 0x000fe200078e0047 */
[----:B------:R-:W-:Y:S01]  /*1e920*/  MOV R71, R48 ;  /* 0x0000003000477202 */ /* 0x000fe20000000f00 */
[----:B------:R-:W-:Y:S01]  /*1e930*/  IMAD.MOV.U32 R127, RZ, RZ, R115 ;  /* 0x000000ffff7f7224 */ /* 0x000fe200078e0073 */
[----:B------:R-:W-:Y:S01]  /*1e940*/  HMMA.16816.F32 R36, R4, R26, R140 ;  /* 0x0000001a0424723c */ /* 0x000fe2000000188c */
[----:B------:R4:W5:Y:S01]  /*1e950*/  LDL.LU R219, [R1+0x44] ;  /* 0x0000440001db7983 */ /* 0x0009620000300800 */
[----:B------:R-:W-:Y:S01]  /*1e960*/  IMAD.MOV.U32 R48, RZ, RZ, R49 ;  /* 0x000000ffff307224 */ /* 0x000fe200078e0031 */
[----:B------:R-:W-:-:S02]  /*1e970*/  MOV R126, R108 ;  /* 0x0000006c007e7202 */ /* 0x000fc40000000f00 */
[----:B------:R-:W-:Y:S01]  /*1e980*/  MOV R49, R217 ;  /* 0x000000d900317202 */ /* 0x000fe20000000f00 */
[----:B------:R-:W-:Y:S01]  /*1e990*/  LDSM.16.MT88.4 R24, [R211+0x11000] ;  /* 0x01100000d318783b */ /* 0x000fe20000004200 */
[----:B------:R-:W-:Y:S01]  /*1e9a0*/  MOV R143, R107 ;  /* 0x0000006b008f7202 */ /* 0x000fe20000000f00 */
[C---:B------:R-:W-:Y:S01]  /*1e9b0*/  HMMA.16816.F32 R64, R4.reuse, R18, R156 ;  /* 0x000000120440723c */ /* 0x040fe2000000189c */
[----:B------:R-:W-:Y:S02]  /*1e9c0*/  IMAD.MOV.U32 R140, RZ, RZ, R110 ;  /* 0x000000ffff8c7224 */ /* 0x000fe400078e006e */
[----:B-1----:R-:W-:Y:S02]  /*1e9d0*/  FFMA.FTZ R8, R218, R0, -R2 ;  /* 0x00000000da087223 */ /* 0x002fe40000010802 */
[----:B------:R4:W5:Y:S01]  /*1e9e0*/  LDL.LU R218, [R1+0x40] ;  /* 0x0000400001da7983 */ /* 0x0009620000300800 */
[----:B------:R-:W-:Y:S01]  /*1e9f0*/  IMAD.MOV.U32 R107, RZ, RZ, R216 ;  /* 0x000000ffff6b7224 */ /* 0x000fe200078e00d8 */
[----:B------:R-:W-:Y:S01]  /*1ea00*/  MOV R156, R249 ;  /* 0x000000f9009c7202 */ /* 0x000fe20000000f00 */
[----:B------:R-:W-:Y:S01]  /*1ea10*/  HMMA.16816.F32 R96, R4, R14, R168 ;  /* 0x0000000e0460723c */ /* 0x000fe200000018a8 */
[----:B------:R4:W5:Y:S01]  /*1ea20*/  LDL.LU R217, [R1+0x3c] ;  /* 0x00003c0001d97983 */ /* 0x0009620000300800 */
[----:B------:R-:W-:Y:S01]  /*1ea30*/  MOV R110, R215 ;  /* 0x000000d7006e7202 */ /* 0x000fe20000000f00 */
[----:B------:R-:W-:Y:S01]  /*1ea40*/  IMAD.MOV.U32 R108, RZ, RZ, R214 ;  /* 0x000000ffff6c7224 */ /* 0x000fe200078e00d6 */
[----:B------:R-:W-:Y:S01]  /*1ea50*/  MOV R249, R127 ;  /* 0x0000007f00f97202 */ /* 0x000fe20000000f00 */
[----:B------:R4:W5:Y:S01]  /*1ea60*/  LDL.LU R216, [R1+0x38] ;  /* 0x0000380001d87983 */ /* 0x0009620000300800 */
[----:B------:R-:W-:Y:S01]  /*1ea70*/  IMAD.MOV.U32 R127, RZ, RZ, R113 ;  /* 0x000000ffff7f7224 */ /* 0x000fe200078e0071 */
[----:B------:R-:W-:Y:S01]  /*1ea80*/  MOV R161, R114 ;  /* 0x0000007200a17202 */ /* 0x000fe20000000f00 */
[----:B------:R-:W-:Y:S01]  /*1ea90*/  IMAD.MOV.U32 R169, RZ, RZ, R248 ;  /* 0x000000ffffa97224 */ /* 0x000fe200078e00f8 */
[----:B------:R4:W5:Y:S01]  /*1eaa0*/  LDL.LU R215, [R1+0x34] ;  /* 0x0000340001d77983 */ /* 0x0009620000300800 */
[----:B------:R-:W-:Y:S01]  /*1eab0*/  IMAD.MOV.U32 R248, RZ, RZ, R126 ;  /* 0x000000fffff87224 */ /* 0x000fe200078e007e */
[----:B------:R-:W-:Y:S01]  /*1eac0*/  MOV R126, R109 ;  /* 0x0000006d007e7202 */ /* 0x000fe20000000f00 */
[----:B------:R-:W-:Y:S01]  /*1ead0*/  IMAD.MOV.U32 R113, RZ, RZ, R213 ;  /* 0x000000ffff717224 */ /* 0x000fe200078e00d5 */
[----:B------:R4:W5:Y:S01]  /*1eae0*/  LDL.LU R214, [R1+0x30] ;  /* 0x0000300001d67983 */ /* 0x0009620000300800 */
[----:B------:R-:W-:Y:S01]  /*1eaf0*/  MOV R114, R208 ;  /* 0x000000d000727202 */ /* 0x000fe20000000f00 */
[----:B------:R-:W-:-:S02]  /*1eb00*/  IMAD.MOV.U32 R109, RZ, RZ, R133 ;  /* 0x000000ffff6d7224 */ /* 0x000fc400078e0085 */
[----:B------:R4:W5:Y:S04]  /*1eb10*/  LDL.LU R213, [R1+0x2c] ;  /* 0x00002c0001d57983 */ /* 0x0009680000300800 */
[----:B------:R4:W5:Y:S04]  /*1eb20*/  LDL.LU R208, [R1+0x28] ;  /* 0x0000280001d07983 */ /* 0x0009680000300800 */
[----:B------:R4:W5:Y:S01]  /*1eb30*/  LDL.LU R133, [R1+0x24] ;  /* 0x0000240001857983 */ /* 0x0009620000300800 */
[----:B------:R-:W-:Y:S03]  /*1eb40*/  HMMA.16816.F32 R32, R4, R16, R148 ;  /* 0x000000100420723c */ /* 0x000fe60000001894 */
[----:B------:R-:W1:Y:S04]  /*1eb50*/  LDSM.16.MT88.4 R12, [R209+0x11000] ;  /* 0x01100000d10c783b */ /* 0x000e680000004200 */
[----:B------:R-:W1:Y:S01]  /*1eb60*/  LDSM.16.MT88.4 R16, [R210+0x11000] ;  /* 0x01100000d210783b */ /* 0x000e620000004200 */
[----:B------:R-:W-:Y:S01]  /*1eb70*/  MOV R123, R11 ;  /* 0x0000000b007b7202 */ /* 0x000fe20000000f00 */
[----:B------:R-:W-:-:S02]  /*1eb80*/  IMAD.MOV.U32 R11, RZ, RZ, R112 ;  /* 0x000000ffff0b7224 */ /* 0x000fc400078e0070 */
[----:B------:R2:W-:Y:S01]  /*1eb90*/  MUFU.EX2 R112, R8 ;  /* 0x0000000800707308 */ /* 0x0005e20000000800 */
[----:B------:R-:W-:Y:S01]  /*1eba0*/  MOV R125, R51 ;  /* 0x00000033007d7202 */ /* 0x000fe20000000f00 */
[----:B--2---:R-:W-:-:S06]  /*1ebb0*/  FFMA.FTZ R8, R123, R0, -R2 ;  /* 0x000000007b087223 */ /* 0x004fcc0000010802 */
[----:B------:R2:W1:Y:S01]  /*1ebc0*/  MUFU.EX2 R121, R8 ;  /* 0x0000000800797308 */ /* 0x0004620000000800 */
        /* <DEDUP_REMOVED lines=16> */
[----:B------:R-:W-:Y:S01]  /*1ecd0*/  IMAD.MOV.U32 R163, RZ, RZ, R10 ;  /* 0x000000ffffa37224 */ /* 0x000fe200078e000a */
[----:B------:R-:W-:Y:S01]  /*1ece0*/  MOV R170, R125 ;  /* 0x0000007d00aa7202 */ /* 0x000fe20000000f00 */
[----:B------:R-:W-:Y:S01]  /*1ecf0*/  IMAD.MOV.U32 R125, RZ, RZ, R9 ;  /* 0x000000ffff7d7224 */ /* 0x000fe200078e0009 */
[----:B------:R-:W-:Y:S01]  /*1ed00*/  MOV R171, R11 ;  /* 0x0000000b00ab7202 */ /* 0x000fe20000000f00 */
[----:B------:R-:W-:Y:S02]  /*1ed10*/  LDSM.16.MT88.4 R28, [R212+0x11000] ;  /* 0x01100000d41c783b */ /* 0x000fe40000004200 */
[C---:B------:R-:W-:Y:S02]  /*1ed20*/  HMMA.16816.F32 R68, R4.reuse, R20, R192 ;  /* 0x000000140444723c */ /* 0x040fe400000018c0 */
[----:B--2---:R-:W2:Y:S06]  /*1ed30*/  LDSM.16.MT88.4 R8, [R210+0x13000] ;  /* 0x01300000d208783b */ /* 0x004eac0000004200 */
[----:B------:R-:W-:Y:S01]  /*1ed40*/  HMMA.16816.F32 R48, R4, R22, R188 ;  /* 0x000000160430723c */ /* 0x000fe200000018bc */
[----:B------:R-:W-:-:S06]  /*1ed50*/  IMAD.MOV.U32 R192, RZ, RZ, R83 ;  /* 0x000000ffffc07224 */ /* 0x000fcc00078e0053 */
[----:B------:R-:W-:Y:S02]  /*1ed60*/  F2FP.PACK_AB R4, R175, R124 ;  /* 0x0000007caf04723e */ /* 0x000fe400000000ff */
[----:B---3--:R-:W-:Y:S02]  /*1ed70*/  F2FP.PACK_AB R5, R160, R162 ;  /* 0x000000a2a005723e */ /* 0x008fe400000000ff */
[----:B------:R-:W-:Y:S02]  /*1ed80*/  F2FP.PACK_AB R6, R120, R104 ;  /* 0x000000687806723e */ /* 0x000fe400000000ff */
[----:B-1----:R-:W-:Y:S01]  /*1ed90*/  F2FP.PACK_AB R7, R121, R112 ;  /* 0x000000707907723e */ /* 0x002fe200000000ff */
[----:B------:R-:W-:Y:S01]  /*1eda0*/  IMAD.MOV.U32 R194, RZ, RZ, R81 ;  /* 0x000000ffffc27224 */ /* 0x000fe200078e0051 */
[----:B------:R-:W-:Y:S01]  /*1edb0*/  MOV R193, R82 ;  /* 0x0000005200c17202 */ /* 0x000fe20000000f00 */
[----:B------:R-:W-:Y:S01]  /*1edc0*/  IMAD.MOV.U32 R157, RZ, RZ, R148 ;  /* 0x000000ffff9d7224 */ /* 0x000fe200078e0094 */
[----:B------:R-:W-:Y:S01]  /*1edd0*/  MOV R195, R80 ;  /* 0x0000005000c37202 */ /* 0x000fe20000000f00 */
[----:B------:R-:W-:Y:S01]  /*1ede0*/  IMAD.MOV.U32 R159, RZ, RZ, R150 ;  /* 0x000000ffff9f7224 */ /* 0x000fe200078e0096 */
[----:B------:R-:W-:Y:S01]  /*1edf0*/  MOV R158, R149 ;  /* 0x00000095009e7202 */ /* 0x000fe20000000f00 */
[----:B------:R-:W-:Y:S01]  /*1ee00*/  HMMA.16816.F32 R140, R4, R12, R140 ;  /* 0x0000000c048c723c */ /* 0x000fe2000000188c */
[----:B------:R-:W-:-:S07]  /*1ee10*/  MOV R168, R151 ;  /* 0x0000009700a87202 */ /* 0x000fce0000000f00 */
[C---:B------:R-:W-:Y:S01]  /*1ee20*/  HMMA.16816.F32 R80, R4.reuse, R14, R204 ;  /* 0x0000000e0450723c */ /* 0x040fe200000018cc */
[----:B------:R-:W1:Y:S07]  /*1ee30*/  LDSM.16.MT88.4 R12, [R209+0x13000] ;  /* 0x01300000d10c783b */ /* 0x000e6e0000004200 */
[C---:B------:R-:W-:Y:S08]  /*1ee40*/  HMMA.16816.F32 R148, R4.reuse, R16, R100 ;  /* 0x000000100494723c */ /* 0x040ff00000001864 */
[C---:B------:R-:W-:Y:S01]  /*1ee50*/  HMMA.16816.F32 R100, R4.reuse, R18, R200 ;  /* 0x000000120464723c */ /* 0x040fe200000018c8 */
[----:B------:R-:W3:Y:S07]  /*1ee60*/  LDSM.16.MT88.4 R16, [R212+0x13000] ;  /* 0x01300000d410783b */ /* 0x000eee0000004200 */
[C---:B------:R-:W-:Y:S08]  /*1ee70*/  HMMA.16816.F32 R20, R4.reuse, R24, R236 ;  /* 0x000000180414723c */ /* 0x040ff000000018ec */
        /* <DEDUP_REMOVED lines=10> */
[C---:B--2---:R-:W-:Y:S06]  /*1ef20*/  HMMA.16816.F32 R188, R4.reuse, R10, R152 ;  /* 0x0000000a04bc723c */ /* 0x044fec0000001898 */
[----:B------:R-:W-:Y:S01]  /*1ef30*/  MOV R170, R20 ;  /* 0x0000001400aa7202 */ /* 0x000fe20000000f00 */
[----:B------:R-:W-:Y:S01]  /*1ef40*/  IMAD.MOV.U32 R169, RZ, RZ, R21 ;  /* 0x000000ffffa97224 */ /* 0x000fe200078e0015 */
[----:B------:R-:W-:Y:S01]  /*1ef50*/  MOV R168, R22 ;  /* 0x0000001600a87202 */ /* 0x000fe20000000f00 */
[----:B------:R-:W-:Y:S01]  /*1ef60*/  IMAD.MOV.U32 R161, RZ, RZ, R23 ;  /* 0x000000ffffa17224 */ /* 0x000fe200078e0017 */
[C---:B------:R-:W-:Y:S01]  /*1ef70*/  HMMA.16816.F32 R120, R4.reuse, R8, R164 ;  /* 0x000000080478723c */ /* 0x040fe200000018a4 */
[----:B------:R-:W2:Y:S04]  /*1ef80*/  LDSM.16.MT88.4 R20, [R211+0x13000] ;  /* 0x01300000d314783b */ /* 0x000ea80000004200 */
[----:B------:R-:W2:Y:S01]  /*1ef90*/  LDSM.16.MT88.4 R8, [R212+0x15000] ;  /* 0x01500000d408783b */ /* 0x000ea20000004200 */
[----:B------:R-:W-:Y:S01]  /*1efa0*/  MOV R182, R172 ;  /* 0x000000ac00b67202 */ /* 0x000fe20000000f00 */
[----:B------:R-:W-:Y:S01]  /*1efb0*/  IMAD.MOV.U32 R181, RZ, RZ, R173 ;  /* 0x000000ffffb57224 */ /* 0x000fe200078e00ad */
[----:B------:R-:W-:Y:S01]  /*1efc0*/  HMMA.16816.F32 R156, R4, R28, R156 ;  /* 0x0000001c049c723c */ /* 0x000fe2000000189c */
[----:B------:R-:W-:Y:S01]  /*1efd0*/  MOV R173, R125 ;  /* 0x0000007d00ad7202 */ /* 0x000fe20000000f00 */
[----:B------:R-:W-:Y:S01]  /*1efe0*/  IMAD.MOV.U32 R172, RZ, RZ, R126 ;  /* 0x000000ffffac7224 */ /* 0x000fe200078e007e */
[----:B------:R-:W-:Y:S01]  /*1eff0*/  MOV R125, R113 ;  /* 0x00000071007d7202 */ /* 0x000fe20000000f00 */
[----:B------:R-:W-:Y:S01]  /*1f000*/  IMAD.MOV.U32 R126, RZ, RZ, R114 ;  /* 0x000000ffff7e7224 */ /* 0x000fe200078e0072 */
[----:B------:R-:W-:-:S03]  /*1f010*/  MOV R200, R112 ;  /* 0x0000007000c87202 */ /* 0x000fc60000000f00 */
[C---:B------:R-:W-:Y:S08]  /*1f020*/  HMMA.16816.F32 R28, R4.reuse, R30, R192 ;  /* 0x0000001e041c723c */ /* 0x040ff000000018c0 */
[C---:B-1----:R-:W-:Y:S07]  /*1f030*/  HMMA.16816.F32 R192, R4.reuse, R14, R176 ;  /* 0x0000000e04c0723c */ /* 0x042fee00000018b0 */
[----:B------:R-:W-:Y:S01]  /*1f040*/  IMAD.MOV.U32 R176, RZ, RZ, R115 ;  /* 0x000000ffffb07224 */ /* 0x000fe200078e0073 */
[C---:B---3--:R-:W-:Y:S08]  /*1f050*/  HMMA.16816.F32 R136, R4.reuse, R18, R136 ;  /* 0x000000120488723c */ /* 0x048ff00000001888 */
[C---:B------:R-:W-:Y:S01]  /*1f060*/  HMMA.16816.F32 R112, R4.reuse, R16, R144 ;  /* 0x000000100470723c */ /* 0x040fe20000001890 */
[----:B------:R-:W1:Y:S07]  /*1f070*/  LDSM.16.MT88.4 R16, [R211+0x15000] ;  /* 0x01500000d310783b */ /* 0x000e6e0000004200 */
[----:B------:R-:W-:Y:S01]  /*1f080*/  HMMA.16816.F32 R236, R4, R12, R184 ;  /* 0x0000000c04ec723c */ /* 0x000fe200000018b8 */
[----:B------:R-:W3:Y:S01]  /*1f090*/  LDSM.16.MT88.4 R12, [R210+0x15000] ;  /* 0x01500000d20c783b */ /* 0x000ee20000004200 */
[----:B------:R-:W-:-:S06]  /*1f0a0*/  IMAD.MOV.U32 R167, RZ, RZ, R107 ;  /* 0x000000ffffa77224 */ /* 0x000fcc00078e006b */
        /* <DEDUP_REMOVED lines=10> */
[----:B--2---:R-:W-:Y:S01]  /*1f150*/  HMMA.16816.F32 R104, R4, R20, R128 ;  /* 0x000000140468723c */ /* 0x004fe20000001880 */
[----:B------:R-:W-:Y:S01]  /*1f160*/  MOV R166, R203 ;  /* 0x000000cb00a67202 */ /* 0x000fe20000000f00 */
[----:B------:R-:W-:Y:S01]  /*1f170*/  IMAD.MOV.U32 R147, RZ, RZ, R176 ;  /* 0x000000ffff937224 */ /* 0x000fe200078e00b0 */
[----:B------:R-:W-:Y:S01]  /*1f180*/  MOV R152, R177 ;  /* 0x000000b100987202 */ /* 0x000fe20000000f00 */
[----:B------:R-:W-:Y:S01]  /*1f190*/  IMAD.MOV.U32 R153, RZ, RZ, R178 ;  /* 0x000000ffff997224 */ /* 0x000fe200078e00b2 */
[----:B------:R-:W-:-:S02]  /*1f1a0*/  MOV R154, R179 ;  /* 0x000000b3009a7202 */ /* 0x000fc40000000f00 */
[----:B------:R-:W-:Y:S01]  /*1f1b0*/  MOV R128, R183 ;  /* 0x000000b700807202 */ /* 0x000fe20000000f00 */
[----:B------:R-:W-:Y:S01]  /*1f1c0*/  HMMA.16816.F32 R200, R4, R8, R40 ;  /* 0x0000000804c8723c */ /* 0x000fe20000001828 */
[----:B------:R-:W-:Y:S01]  /*1f1d0*/  IMAD.MOV.U32 R167, RZ, RZ, R180 ;  /* 0x000000ffffa77224 */ /* 0x000fe200078e00b4 */
[----:B------:R-:W-:Y:S01]  /*1f1e0*/  MOV R144, R152 ;  /* 0x0000009800907202 */ /* 0x000fe20000000f00 */
[----:B------:R-:W-:-:S04]  /*1f1f0*/  IMAD.MOV.U32 R129, RZ, RZ, R147 ;  /* 0x000000ffff817224 */ /* 0x000fc800078e0093 */
[----:B------:R-:W-:Y:S01]  /*1f200*/  FFMA.FTZ R8, R146, R0, -R3 ;  /* 0x0000000092087223 */ /* 0x000fe20000010803 */
[C---:B------:R-:W-:Y:S01]  /*1f210*/  HMMA.16816.F32 R176, R4.reuse, R10, R52 ;  /* 0x0000000a04b0723c */ /* 0x040fe20000001834 */
[----:B------:R-:W-:Y:S01]  /*1f220*/  IMAD.MOV.U32 R145, RZ, RZ, R153 ;  /* 0x000000ffff917224 */ /* 0x000fe200078e0099 */
[----:B------:R-:W-:Y:S01]  /*1f230*/  MOV R146, R154 ;  /* 0x0000009a00927202 */ /* 0x000fe20000000f00 */
        /* <DEDUP_REMOVED lines=11> */
[----:B------:R-:W-:Y:S01]  /*1f2f0*/  HMMA.16816.F32 R184, R4, R22, R60 ;  /* 0x0000001604b8723c */ /* 0x000fe2000000183c */
[----:B------:R-:W4:Y:S01]  /*1f300*/  LDSM.16.MT88.4 R20, [R209+0x17000] ;  /* 0x01700000d114783b */ /* 0x000f220000004200 */
[----:B--2---:R-:W-:-:S03]  /*1f310*/  FFMA.FTZ R8, R128, R0, -R3 ;  /* 0x0000000080087223 */ /* 0x004fc60000010803 */
[----:B------:R-:W-:Y:S03]  /*1f320*/  LDSM.16.MT88.4 R40, [R209+0x13800] ;  /* 0x01380000d128783b */ /* 0x000fe60000004200 */
[----:B-1----:R-:W-:Y:S01]  /*1f330*/  HMMA.16816.F32 R172, R4, R16, R44 ;  /* 0x0000001004ac723c */ /* 0x002fe2000000182c */
[----:B------:R1:W2:Y:S01]  /*1f340*/  MUFU.EX2 R44, R8 ;  /* 0x00000008002c7308 */ /* 0x0002a20000000800 */
[----:B------:R-:W-:-:S06]  /*1f350*/  IMAD.MOV.U32 R131, RZ, RZ, R182 ;  /* 0x000000ffff837224 */ /* 0x000fcc00078e00b6 */
[----:B------:R-:W-:Y:S01]  /*1f360*/  HMMA.16816.F32 R16, R4, R18, R36 ;  /* 0x000000120410723c */ /* 0x000fe20000001824 */
[-CC-:B-1----:R-:W-:Y:S02]  /*1f370*/  FFMA.FTZ R8, R129, R0.reuse, -R3.reuse ;  /* 0x0000000081087223 */ /* 0x182fe40000010803 */
[----:B------:R-:W-:Y:S01]  /*1f380*/  FFMA.FTZ R3, R130, R0, -R3 ;  /* 0x0000000082037223 */ /* 0x000fe20000010803 */
        /* <DEDUP_REMOVED lines=9> */
[----:B------:R3:W-:Y:S01]  /*1f420*/  MUFU.EX2 R37, R8 ;  /* 0x0000000800257308 */ /* 0x0007e20000000800 */
[----:B------:R-:W-:Y:S01]  /*1f430*/  MOV R59, R131 ;  /* 0x00000083003b7202 */ /* 0x000fe20000000f00 */
[----:B------:R-:W-:Y:S01]  /*1f440*/  HMMA.16816.F32 R76, R4, R12, R72 ;  /* 0x0000000c044c723c */ /* 0x000fe20000001848 */
[----:B-1----:R-:W-:Y:S01]  /*1f450*/  FFMA.FTZ R3, R144, R0, -R2 ;  /* 0x0000000090037223 */ /* 0x002fe20000010802 */
[----:B------:R-:W-:Y:S01]  /*1f460*/  MOV R131, R171 ;  /* 0x000000ab00837202 */ /* 0x000fe20000000f00 */
[----:B------:R-:W-:Y:S01]  /*1f470*/  IMAD.MOV.U32 R164, RZ, RZ, R163 ;  /* 0x000000ffffa47224 */ /* 0x000fe200078e00a3 */
[----:B------:R-:W-:-:S02]  /*1f480*/  MOV R167, R162 ;  /* 0x000000a200a77202 */ /* 0x000fc40000000f00 */
[----:B------:R1:W-:Y:S01]  /*1f490*/  MUFU.EX2 R248, R3 ;  /* 0x0000000300f87308 */ /* 0x0003e20000000800 */
[----:B------:R-:W-:Y:S01]  /*1f4a0*/  IMAD.MOV.U32 R72, RZ, RZ, R145 ;  /* 0x000000ffff487224 */ /* 0x000fe200078e0091 */
[----:B------:R-:W-:Y:S01]  /*1f4b0*/  MOV R165, R249 ;  /* 0x000000f900a57202 */ /* 0x000fe20000000f00 */
[----:B------:R-:W-:Y:S01]  /*1f4c0*/  IMAD.MOV.U32 R90, RZ, RZ, R155 ;  /* 0x000000ffff5a7224 */ /* 0x000fe200078e009b */
[----:B---3--:R-:W3:Y:S01]  /*1f4d0*/  LDSM.16.MT88.4 R8, [R211+0x17000] ;  /* 0x01700000d308783b */ /* 0x008ee20000004200 */
[----:B------:R-:W-:Y:S01]  /*1f4e0*/  IMAD.MOV.U32 R171, RZ, RZ, R108 ;  /* 0x000000ffffab7224 */ /* 0x000fe200078e006c */
[----:B------:R-:W-:Y:S01]  /*1f4f0*/  MOV R162, R132 ;  /* 0x0000008400a27202 */ /* 0x000fe20000000f00 */
[----:B------:R-:W-:Y:S01]  /*1f500*/  IMAD.MOV.U32 R163, RZ, RZ, R111 ;  /* 0x000000ffffa37224 */ /* 0x000fe200078e006f */
[----:B------:R-:W-:Y:S01]  /*1f510*/  MOV R249, R110 ;  /* 0x0000006e00f97202 */ /* 0x000fe20000000f00 */
[----:B------:R-:W-:Y:S01]  /*1f520*/  IMAD.MOV.U32 R45, RZ, RZ, R164 ;  /* 0x000000ffff2d7224 */ /* 0x000fe200078e00a4 */
[----:B------:R-:W-:Y:S01]  /*1f530*/  MOV R55, R91 ;  /* 0x0000005b00377202 */ /* 0x000fe20000000f00 */
[----:B------:R-:W-:Y:S01]  /*1f540*/  IMAD.MOV.U32 R38, RZ, RZ, R166 ;  /* 0x000000ffff267224 */ /* 0x000fe200078e00a6 */
[----:B------:R-:W-:Y:S01]  /*1f550*/  LDSM.16.MT88.4 R12, [R212+0x17000] ;  /* 0x01700000d40c783b */ /* 0x000fe20000004200 */
[----:B-1----:R-:W-:Y:S01]  /*1f560*/  FFMA.FTZ R3, R109, R0, -R2 ;  /* 0x000000006d037223 */ /* 0x002fe20000010802 */
[----:B------:R-:W-:-:S03]  /*1f570*/  MOV R39, R165 ;  /* 0x000000a500277202 */ /* 0x000fc60000000f00 */
[----:B------:R1:W1:Y:S01]  /*1f580*/  MUFU.EX2 R132, R3 ;  /* 0x0000000300847308 */ /* 0x0002620000000800 */
[----:B------:R-:W-:Y:S01]  /*1f590*/  HMMA.16816.F32 R108, R4, R24, R84 ;  /* 0x00000018046c723c */ /* 0x000fe20000001854 */
        /* <DEDUP_REMOVED lines=9> */
[----:B------:R-:W3:Y:S04]  /*1f630*/  LDSM.16.MT88.4 R152, [R210+0x11800] ;  /* 0x01180000d298783b */ /* 0x000ee80000004200 */
[----:B------:R-:W-:Y:S01]  /*1f640*/  LDSM.16.MT88.4 R168, [R211+0x11800] ;  /* 0x01180000d3a8783b */ /* 0x000fe20000004200 */
[----:B-1----:R-:W-:-:S02]  /*1f650*/  FFMA.FTZ R3, R59, R0, -R2 ;  /* 0x000000003b037223 */ /* 0x002fc40000010802 */
[----:B------:R-:W-:Y:S01]  /*1f660*/  FFMA.FTZ R0, R72, R0, -R2 ;  /* 0x0000000048007223 */ /* 0x000fe20000010802 */
[----:B------:R-:W-:Y:S01]  /*1f670*/  MOV R2, R167 ;  /* 0x000000a700027202 */ /* 0x000fe20000000f00 */
[----:B------:R-:W-:Y:S01]  /*1f680*/  IMAD.MOV.U32 R72, RZ, RZ, R90 ;  /* 0x000000ffff487224 */ /* 0x000fe200078e005a */
[----:B------:R-:W-:Y:S01]  /*1f690*/  MOV R90, R160 ;  /* 0x000000a0005a7202 */ /* 0x000fe20000000f00 */
[----:B------:R-:W-:Y:S01]  /*1f6a0*/  IMAD.MOV.U32 R167, RZ, RZ, R161 ;  /* 0x000000ffffa77224 */ /* 0x000fe200078e00a1 */
[C---:B----4-:R-:W-:Y:S01]  /*1f6b0*/  HMMA.16816.F32 R32, R4.reuse, R20, R32 ;  /* 0x000000140420723c */ /* 0x050fe20000001820 */
[----:B------:R-:W1:Y:S01]  /*1f6c0*/  LDSM.16.MT88.4 R160, [R212+0x11800] ;  /* 0x01180000d4a0783b */ /* 0x000e620000004200 */
[----:B------:R-:W-:Y:S01]  /*1f6d0*/  IMAD.MOV.U32 R86, RZ, RZ, R249 ;  /* 0x000000ffff567224 */ /* 0x000fe200078e00f9 */
[----:B------:R-:W-:Y:S02]  /*1f6e0*/  MUFU.EX2 R3, R3 ;  /* 0x0000000300037308 */ /* 0x000fe40000000800 */
[----:B------:R-:W-:Y:S06]  /*1f6f0*/  LDSM.16.MT88.4 R56, [R212+0x13800] ;  /* 0x01380000d438783b */ /* 0x000fec0000004200 */
[----:B------:R-:W4:Y:S01]  /*1f700*/  MUFU.EX2 R249, R0 ;  /* 0x0000000000f97308 */ /* 0x000f220000000800 */
[----:B------:R-:W-:Y:S01]  /*1f710*/  HMMA.16816.F32 R20, R4, R22, R64 ;  /* 0x000000160414723c */ /* 0x000fe20000001840 */
[----:B------:R-:W1:Y:S01]  /*1f720*/  LDSM.16.MT88.4 R64, [R211+0x13800] ;  /* 0x01380000d340783b */ /* 0x000e620000004200 */
[----:B------:R-:W-:Y:S01]  /*1f730*/  IMAD.MOV.U32 R54, RZ, RZ, R128 ;  /* 0x000000ffff367224 */ /* 0x000fe200078e0080 */
[----:B------:R-:W-:Y:S01]  /*1f740*/  MOV R53, R129 ;  /* 0x0000008100357202 */ /* 0x000fe20000000f00 */
[----:B------:R-:W-:Y:S01]  /*1f750*/  IMAD.MOV.U32 R47, RZ, RZ, R130 ;  /* 0x000000ffff2f7224 */ /* 0x000fe200078e0082 */
[----:B------:R-:W-:-:S02]  /*1f760*/  MOV R46, R131 ;  /* 0x00000083002e7202 */ /* 0x000fc40000000f00 */
[----:B------:R-:W-:Y:S01]  /*1f770*/  MOV R85, R124 ;  /* 0x0000007c00557202 */ /* 0x000fe20000000f00 */
[C---:B------:R-:W-:Y:S01]  /*1f780*/  HMMA.16816.F32 R24, R4.reuse, R26, R96 ;  /* 0x0000001a0418723c */ /* 0x040fe20000001860 */
[----:B--2---:R-:W-:Y:S02]  /*1f790*/  F2FP.PACK_AB R128, R44, R52 ;  /* 0x000000342c80723e */ /* 0x004fe400000000ff */
[----:B------:R-:W-:Y:S02]  /*1f7a0*/  F2FP.PACK_AB R129, R132, R248 ;  /* 0x000000f88481723e */ /* 0x000fe400000000ff */
[----:B------:R-:W-:Y:S02]  /*1f7b0*/  F2FP.PACK_AB R130, R36, R37 ;  /* 0x000000252482723e */ /* 0x000fe400000000ff */
[----:B------:R-:W-:Y:S01]  /*1f7c0*/  IMAD.MOV.U32 R97, RZ, RZ, R125 ;  /* 0x000000ffff617224 */ /* 0x000fe200078e007d */
[----:B------:R-:W-:Y:S01]  /*1f7d0*/  MOV R98, R126 ;  /* 0x0000007e00627202 */ /* 0x000fe20000000f00 */
[----:B------:R-:W-:Y:S01]  /*1f7e0*/  IMAD.MOV.U32 R99, RZ, RZ, R127 ;  /* 0x000000ffff637224 */ /* 0x000fe200078e007f */
[----:B----4-:R-:W-:Y:S01]  /*1f7f0*/  F2FP.PACK_AB R131, R249, R3 ;  /* 0x00000003f983723e */ /* 0x010fe200000000ff */
[----:B---3--:R-:W-:Y:S01]  /*1f800*/  HMMA.16816.F32 R124, R4, R8, R68 ;  /* 0x00000008047c723c */ /* 0x008fe20000001844 */
[----:B------:R-:W-:Y:S01]  /*1f810*/  MOV R63, R88 ;  /* 0x00000058003f7202 */ /* 0x000fe20000000f00 */
[----:B------:R-:W-:Y:S01]  /*1f820*/  IMAD.MOV.U32 R62, RZ, RZ, R89 ;  /* 0x000000ffff3e7224 */ /* 0x000fe200078e0059 */
[----:B------:R-:W-:Y:S01]  /*1f830*/  MOV R89, R146 ;  /* 0x0000009200597202 */ /* 0x000fe20000000f00 */
[----:B------:R-:W-:-:S02]  /*1f840*/  IMAD.MOV.U32 R88, RZ, RZ, R147 ;  /* 0x000000ffff587224 */ /* 0x000fc400078e0093 */
[----:B------:R-:W-:Y:S02]  /*1f850*/  LDSM.16.MT88.4 R144, [R209+0x11800] ;  /* 0x01180000d190783b */ /* 0x000fe40000004200 */
[----:B------:R-:W-:Y:S02]  /*1f860*/  HMMA.16816.F32 R8, R4, R10, R48 ;  /* 0x0000000a0408723c */ /* 0x000fe40000001830 */
[----:B------:R-:W2:Y:S06]  /*1f870*/  LDSM.16.MT88.4 R48, [R210+0x13800] ;  /* 0x01380000d230783b */ /* 0x000eac0000004200 */
[C---:B------:R-:W-:Y:S08]  /*1f880*/  HMMA.16816.F32 R148, R128.reuse, R152, R148 ;  /* 0x000000988094723c */ /* 0x040ff00000001894 */
[C---:B-1----:R-:W-:Y:S08]  /*1f890*/  HMMA.16816.F32 R156, R128.reuse, R160, R156 ;  /* 0x000000a0809c723c */ /* 0x042ff0000000189c */
[C---:B------:R-:W-:Y:S08]  /*1f8a0*/  HMMA.16816.F32 R164, R128.reuse, R168, R164 ;  /* 0x000000a880a4723c */ /* 0x040ff000000018a4 */
[C---:B------:R-:W-:Y:S07]  /*1f8b0*/  HMMA.16816.F32 R152, R128.reuse, R154, R100 ;  /* 0x0000009a8098723c */ /* 0x040fee0000001864 */
[----:B------:R-:W-:Y:S01]  /*1f8c0*/  MOV R100, R73 ;  /* 0x0000004900647202 */ /* 0x000fe20000000f00 */
[C---:B------:R-:W-:Y:S07]  /*1f8d0*/  HMMA.16816.F32 R160, R128.reuse, R162, R28 ;  /* 0x000000a280a0723c */ /* 0x040fee000000181c */
[----:B------:R-:W-:Y:S01]  /*1f8e0*/  MOV R30, R72 ;  /* 0x00000048001e7202 */ /* 0x000fe20000000f00 */
[----:B------:R-:W-:Y:S07]  /*1f8f0*/  HMMA.16816.F32 R168, R128, R170, R196 ;  /* 0x000000aa80a8723c */ /* 0x000fee00000018c4 */
[----:B------:R-:W-:-:S02]  /*1f900*/  MOV R199, R74 ;  /* 0x0000004a00c77202 */ /* 0x000fc40000000f00 */
[----:B------:R-:W-:Y:S02]  /*1f910*/  MOV R198, R75 ;  /* 0x0000004b00c67202 */ /* 0x000fe40000000f00 */
[----:B------:R-:W1:Y:S01]  /*1f920*/  LDSM.16.MT88.4 R72, [R209+0x15800] ;  /* 0x01580000d148783b */ /* 0x000e620000004200 */
[----:B------:R-:W-:Y:S01]  /*1f930*/  HMMA.16816.F32 R116, R4, R12, R116 ;  /* 0x0000000c0474723c */ /* 0x000fe20000001874 */
[----:B------:R-:W-:Y:S02]  /*1f940*/  IMAD.MOV.U32 R31, RZ, RZ, R37 ;  /* 0x000000ffff1f7224 */ /* 0x000fe400078e0025 */
[----:B------:R-:W-:-:S05]  /*1f950*/  IMAD.MOV.U32 R101, RZ, RZ, R36 ;  /* 0x000000ffff657224 */ /* 0x000fca00078e0024 */
[----:B------:R-:W-:Y:S01]  /*1f960*/  HMMA.16816.F32 R12, R4, R14, R92 ;  /* 0x0000000e040c723c */ /* 0x000fe2000000185c */
[----:B------:R-:W-:-:S06]  /*1f970*/  IMAD.MOV.U32 R102, RZ, RZ, R53 ;  /* 0x000000ffff667224 */ /* 0x000fcc00078e0035 */
[----:B------:R-:W-:Y:S01]  /*1f980*/  MOV R7, R38 ;  /* 0x0000002600077202 */ /* 0x000fe20000000f00 */
[----:B------:R-:W-:Y:S02]  /*1f990*/  IMAD.MOV.U32 R6, RZ, RZ, R39 ;  /* 0x000000ffff067224 */ /* 0x000fe400078e0027 */
[----:B------:R-:W-:Y:S01]  /*1f9a0*/  HMMA.16816.F32 R36, R128, R40, R236 ;  /* 0x000000288024723c */ /* 0x000fe200000018ec */
[----:B------:R-:W-:Y:S01]  /*1f9b0*/  IMAD.MOV.U32 R92, RZ, RZ, R2 ;  /* 0x000000ffff5c7224 */ /* 0x000fe200078e0002 */
[----:B------:R-:W-:-:S05]  /*1f9c0*/  MOV R2, R55 ;  /* 0x0000003700027202 */ /* 0x000fca0000000f00 */
[----:B------:R-:W-:Y:S01]  /*1f9d0*/  IMAD.MOV.U32 R238, RZ, RZ, R91 ;  /* 0x000000ffffee7224 */ /* 0x000fe200078e005b */
[----:B------:R-:W-:Y:S01]  /*1f9e0*/  HMMA.16816.F32 R40, R128, R42, R192 ;  /* 0x0000002a8028723c */ /* 0x000fe200000018c0 */
[----:B------:R-:W-:Y:S01]  /*1f9f0*/  MOV R28, R52 ;  /* 0x00000034001c7202 */ /* 0x000fe20000000f00 */
[----:B------:R-:W-:-:S05]  /*1fa00*/  IMAD.MOV.U32 R0, RZ, RZ, R54 ;  /* 0x000000ffff007224 */ /* 0x000fca00078e0036 */
[----:B------:R-:W-:Y:S01]  /*1fa10*/  MOV R192, R63 ;  /* 0x0000003f00c07202 */ /* 0x000fe20000000f00 */
[----:B------:R-:W-:Y:S01]  /*1fa20*/  IMAD.MOV.U32 R194, RZ, RZ, R61 ;  /* 0x000000ffffc27224 */ /* 0x000fe200078e003d */
[----:B------:R-:W-:Y:S02]  /*1fa30*/  MOV R193, R62 ;  /* 0x0000003e00c17202 */ /* 0x000fe40000000f00 */
[----:B------:R-:W-:Y:S02]  /*1fa40*/  MOV R195, R60 ;  /* 0x0000003c00c37202 */ /* 0x000fe40000000f00 */
[C---:B------:R-:W-:Y:S01]  /*1fa50*/  HMMA.16816.F32 R60, R128.reuse, R64, R104 ;  /* 0x00000040803c723c */ /* 0x040fe20000001868 */
        /* <DEDUP_REMOVED lines=8> */
[----:B------:R-:W-:Y:S01]  /*1fae0*/  IMAD.MOV.U32 R197, RZ, RZ, R88 ;  /* 0x000000ffffc57224 */ /* 0x000fe200078e0058 */
[----:B------:R-:W-:Y:S01]  /*1faf0*/  MOV R196, R89 ;  /* 0x0000005900c47202 */ /* 0x000fe20000000f00 */
[----:B------:R-:W-:Y:S04]  /*1fb00*/  LDSM.16.MT88.4 R96, [R211+0x15800] ;  /* 0x01580000d360783b */ /* 0x000fe80000004200 */
[----:B------:R-:W-:Y:S01]  /*1fb10*/  MOV R186, R238 ;  /* 0x000000ee00ba7202 */ /* 0x000fe20000000f00 */
[----:B------:R-:W-:Y:S01]  /*1fb20*/  IMAD.MOV.U32 R187, RZ, RZ, R30 ;  /* 0x000000ffffbb7224 */ /* 0x000fe200078e001e */
[----:B------:R-:W-:Y:S01]  /*1fb30*/  HMMA.16816.F32 R52, R128, R56, R112 ;  /* 0x000000388034723c */ /* 0x000fe20000001870 */
[----:B------:R-:W-:Y:S01]  /*1fb40*/  MOV R239, R90 ;  /* 0x0000005a00ef7202 */ /* 0x000fe20000000f00 */
[----:B------:R-:W-:Y:S01]  /*1fb50*/  LDSM.16.MT88.4 R104, [R209+0x17800] ;  /* 0x01780000d168783b */ /* 0x000fe20000004200 */
[----:B------:R-:W-:-:S02]  /*1fb60*/  FADD.FTZ R2, R2, R186 ;  /* 0x000000ba02027221 */ /* 0x000fc40000010000 */
[----:B------:R-:W-:Y:S01]  /*1fb70*/  FADD.FTZ R0, R0, R187 ;  /* 0x000000bb00007221 */ /* 0x000fe20000010000 */
[----:B------:R-:W-:Y:S02]  /*1fb80*/  LDSM.16.MT88.4 R88, [R212+0x15800] ;  /* 0x01580000d458783b */ /* 0x000fe40000004200 */
[----:B------:R-:W-:Y:S02]  /*1fb90*/  HMMA.16816.F32 R56, R128, R58, R136 ;  /* 0x0000003a8038723c */ /* 0x000fe40000001888 */
[----:B------:R-:W-:Y:S05]  /*1fba0*/  LDSM.16.MT88.4 R112, [R210+0x17800] ;  /* 0x01780000d270783b */ /* 0x000fea0000004200 */
[----:B------:R-:W-:-:S02]  /*1fbb0*/  MOV R136, R100 ;  /* 0x0000006400887202 */ /* 0x000fc40000000f00 */
[----:B------:R-:W-:Y:S01]  /*1fbc0*/  MOV R137, R102 ;  /* 0x0000006600897202 */ /* 0x000fe20000000f00 */
[----:B------:R-:W-:Y:S01]  /*1fbd0*/  IMAD.MOV.U32 R138, RZ, RZ, R4 ;  /* 0x000000ffff8a7224 */ /* 0x000fe200078e0004 */
[----:B------:R-:W-:Y:S01]  /*1fbe0*/  MOV R139, R5 ;  /* 0x00000005008b7202 */ /* 0x000fe20000000f00 */
[----:B------:R-:W-:Y:S01]  /*1fbf0*/  FADD.FTZ R2, R136, R2 ;  /* 0x0000000288027221 */ /* 0x000fe20000010000 */
[----:B--2---:R-:W-:Y:S01]  /*1fc00*/  HMMA.16816.F32 R44, R128, R48, R120 ;  /* 0x00000030802c723c */ /* 0x004fe20000001878 */
[----:B------:R-:W-:Y:S01]  /*1fc10*/  FADD.FTZ R0, R137, R0 ;  /* 0x0000000089007221 */ /* 0x000fe20000010000 */
[----:B------:R-:W-:Y:S01]  /*1fc20*/  LDSM.16.MT88.4 R120, [R212+0x17800] ;  /* 0x01780000d478783b */ /* 0x000fe20000004200 */
[----:B------:R-:W-:Y:S02]  /*1fc30*/  FADD.FTZ R2, R138, R2 ;  /* 0x000000028a027221 */ /* 0x000fe40000010000 */
[----:B------:R-:W-:-:S03]  /*1fc40*/  FADD.FTZ R0, R139, R0 ;  /* 0x000000008b007221 */ /* 0x000fc60000010000 */
[C---:B------:R-:W-:Y:S07]  /*1fc50*/  HMMA.16816.F32 R48, R128.reuse, R50, R188 ;  /* 0x000000328030723c */ /* 0x040fee00000018bc */
[----:B------:R-:W-:Y:S01]  /*1fc60*/  MOV R188, R6 ;  /* 0x0000000600bc7202 */ /* 0x000fe20000000f00 */
[----:B------:R-:W-:Y:S01]  /*1fc70*/  IMAD.MOV.U32 R189, RZ, RZ, R7 ;  /* 0x000000ffffbd7224 */ /* 0x000fe200078e0007 */
[----:B------:R-:W-:Y:S01]  /*1fc80*/  HMMA.16816.F32 R140, R128, R144, R140 ;  /* 0x00000090808c723c */ /* 0x000fe2000000188c */
[----:B------:R-:W-:Y:S01]  /*1fc90*/  MOV R190, R93 ;  /* 0x0000005d00be7202 */ /* 0x000fe20000000f00 */
[----:B------:R-:W-:Y:S01]  /*1fca0*/  IMAD.MOV.U32 R191, RZ, RZ, R94 ;  /* 0x000000ffffbf7224 */ /* 0x000fe200078e005e */
[----:B------:R-:W-:Y:S01]  /*1fcb0*/  LDSM.16.MT88.4 R4, [R211+0x17800] ;  /* 0x01780000d304783b */ /* 0x000fe20000004200 */
[----:B------:R-:W-:-:S02]  /*1fcc0*/  FADD.FTZ R2, R188, R2 ;  /* 0x00000002bc027221 */ /* 0x000fc40000010000 */
[----:B------:R-:W-:Y:S02]  /*1fcd0*/  FADD.FTZ R0, R189, R0 ;  /* 0x00000000bd007221 */ /* 0x000fe40000010000 */
[----:B------:R-:W-:Y:S01]  /*1fce0*/  HMMA.16816.F32 R144, R128, R146, R80 ;  /* 0x000000928090723c */ /* 0x000fe20000001850 */
[----:B------:R-:W2:Y:S01]  /*1fcf0*/  LDSM.16.MT88.4 R80, [R210+0x15800] ;  /* 0x01580000d250783b */ /* 0x000ea20000004200 */
[----:B------:R-:W-:Y:S02]  /*1fd00*/  FADD.FTZ R2, R190, R2 ;  /* 0x00000002be027221 */ /* 0x000fe40000010000 */
[----:B------:R-:W-:-:S04]  /*1fd10*/  FADD.FTZ R0, R191, R0 ;  /* 0x00000000bf007221 */ /* 0x000fc80000010000 */
[C---:B-1----:R-:W-:Y:S08]  /*1fd20*/  HMMA.16816.F32 R68, R128.reuse, R72, R204 ;  /* 0x000000488044723c */ /* 0x042ff000000018cc */
[----:B------:R-:W-:Y:S07]  /*1fd30*/  HMMA.16816.F32 R72, R128, R74, R192 ;  /* 0x0000004a8048723c */ /* 0x000fee00000018c0 */
[----:B------:R-:W-:-:S02]  /*1fd40*/  MOV R192, R95 ;  /* 0x0000005f00c07202 */ /* 0x000fc40000000f00 */
[----:B------:R-:W-:Y:S02]  /*1fd50*/  MOV R193, R84 ;  /* 0x0000005400c17202 */ /* 0x000fe40000000f00 */
[----:B------:R-:W-:Y:S01]  /*1fd60*/  MOV R194, R86 ;  /* 0x0000005600c27202 */ /* 0x000fe20000000f00 */
[----:B------:R-:W-:Y:S01]  /*1fd70*/  FADD.FTZ R2, R192, R2 ;  /* 0x00000002c0027221 */ /* 0x000fe20000010000 */
[----:B------:R-:W-:Y:S01]  /*1fd80*/  MOV R195, R87 ;  /* 0x0000005700c37202 */ /* 0x000fe20000000f00 */
[----:B------:R-:W-:Y:S01]  /*1fd90*/  FADD.FTZ R0, R193, R0 ;  /* 0x00000000c1007221 */ /* 0x000fe20000010000 */
[----:B------:R-:W-:Y:S01]  /*1fda0*/  MOV R237, R92 ;  /* 0x0000005c00ed7202 */ /* 0x000fe20000000f00 */
[----:B------:R-:W-:Y:S02]  /*1fdb0*/  IMAD.MOV.U32 R236, RZ, RZ, R85 ;  /* 0x000000ffffec7224 */ /* 0x000fe400078e0055 */
[----:B------:R-:W-:Y:S02]  /*1fdc0*/  FADD.FTZ R2, R194, R2 ;  /* 0x00000002c2027221 */ /* 0x000fe40000010000 */
[----:B------:R-:W-:Y:S01]  /*1fdd0*/  FADD.FTZ R0, R195, R0 ;  /* 0x00000000c3007221 */ /* 0x000fe20000010000 */
[----:B------:R-:W-:Y:S01]  /*1fde0*/  MOV R238, R103 ;  /* 0x0000006700ee7202 */ /* 0x000fe20000000f00 */
[----:B------:R-:W-:-:S02]  /*1fdf0*/  FADD.FTZ R2, R236, R2 ;  /* 0x00000002ec027221 */ /* 0x000fc40000010000 */
[----:B------:R-:W-:Y:S02]  /*1fe00*/  FADD.FTZ R0, R237, R0 ;  /* 0x00000000ed007221 */ /* 0x000fe40000010000 */
[----:B------:R-:W-:Y:S02]  /*1fe10*/  FADD.FTZ R2, R238, R2 ;  /* 0x00000002ee027221 */ /* 0x000fe40000010000 */
[----:B------:R-:W-:Y:S02]  /*1fe20*/  FADD.FTZ R0, R239, R0 ;  /* 0x00000000ef007221 */ /* 0x000fe40000010000 */
[----:B------:R-:W-:Y:S02]  /*1fe30*/  FADD.FTZ R2, R196, R2 ;  /* 0x00000002c4027221 */ /* 0x000fe40000010000 */
[----:B------:R-:W-:Y:S02]  /*1fe40*/  FADD.FTZ R0, R197, R0 ;  /* 0x00000000c5007221 */ /* 0x000fe40000010000 */
[----:B------:R-:W-:-:S02]  /*1fe50*/  FADD.FTZ R2, R198, R2 ;  /* 0x00000002c6027221 */ /* 0x000fc40000010000 */
[----:B------:R-:W-:Y:S02]  /*1fe60*/  FADD.FTZ R0, R199, R0 ;  /* 0x00000000c7007221 */ /* 0x000fe40000010000 */
[----:B------:R-:W-:Y:S02]  /*1fe70*/  FADD.FTZ R2, R28, R2 ;  /* 0x000000021c027221 */ /* 0x000fe40000010000 */
[----:B------:R-:W-:Y:S01]  /*1fe80*/  FADD.FTZ R0, R248, R0 ;  /* 0x00000000f8007221 */ /* 0x000fe20000010000 */
[----:B------:R-:W-:Y:S01]  /*1fe90*/  MOV R30, R31 ;  /* 0x0000001f001e7202 */ /* 0x000fe20000000f00 */
[----:B------:R-:W-:Y:S02]  /*1fea0*/  FADD.FTZ R248, R29, R2 ;  /* 0x000000021df87221 */ /* 0x000fe40000010000 */
[----:B------:R-:W-:Y:S01]  /*1feb0*/  FADD.FTZ R0, R132, R0 ;  /* 0x0000000084007221 */ /* 0x000fe20000010000 */
[----:B--2---:R-:W-:Y:S01]  /*1fec0*/  HMMA.16816.F32 R76, R128, R80, R76 ;  /* 0x00000050804c723c */ /* 0x004fe2000000184c */
[----:B------:R-:W-:-:S02]  /*1fed0*/  IMAD.MOV.U32 R31, RZ, RZ, R101 ;  /* 0x000000ffff1f7224 */ /* 0x000fc400078e0065 */
[----:B------:R-:W-:Y:S02]  /*1fee0*/  FADD.FTZ R248, R30, R248 ;  /* 0x000000f81ef87221 */ /* 0x000fe40000010000 */
[----:B------:R-:W-:-:S03]  /*1fef0*/  FADD.FTZ R0, R3, R0 ;  /* 0x0000000003007221 */ /* 0x000fc60000010000 */
[----:B------:R-:W-:Y:S01]  /*1ff00*/  HMMA.16816.F32 R84, R128, R88, R200 ;  /* 0x000000588054723c */ /* 0x000fe200000018c8 */
[----:B------:R-:W-:Y:S02]  /*1ff10*/  FADD.FTZ R248, R31, R248 ;  /* 0x000000f81ff87221 */ /* 0x000fe40000010000 */
[----:B------:R-:W-:-:S05]  /*1ff20*/  FADD.FTZ R249, R249, R0 ;  /* 0x00000000f9f97221 */ /* 0x000fca0000010000 */
        /* <DEDUP_REMOVED lines=11> */
[----:B------:R-:W-:Y:S01]  /*1ffe0*/  HMMA.16816.F32 R128, R128, R6, R8 ;  /* 0x000000068080723c */ /* 0x000fe20000001808 */
[----:B------:R-:W-:Y:S07]  /*1fff0*/  @!P5 BRA `(.L_x_5048) ;  /* 0x000050200000d947 */ /* 0x000fee0003800000 */
[----:B------:R-:W2:Y:S04]  /*20000*/  LDL.LU R29, [R1+0x14] ;  /* 0x00001400011d7983 */ /* 0x000ea80000300800 */
[----:B------:R-:W3:Y:S04]  /*20010*/  LDL.LU R30, [R1+0x1c] ;  /* 0x00001c00011e7983 */ /* 0x000ee80000300800 */
[----:B------:R-:W4:Y:S01]  /*20020*/  LDL R31, [R1+0x20] ;  /* 0x00002000011f7983 */ /* 0x000f220000100800 */
[----:B------:R-:W-:-:S02]  /*20030*/  IMAD.MOV.U32 R137, RZ, RZ, R134 ;  /* 0x000000ffff897224 */ /* 0x000fc400078e0086 */
[----:B------:R-:W-:Y:S01]  /*20040*/  IMAD.MOV.U32 R136, RZ, RZ, R135 ;  /* 0x000000ffff887224 */ /* 0x000fe200078e0087 */
[----:B------:R-:W1:Y:S02]  /*20050*/  S2R R0, SR_TID.X ;  /* 0x0000000000007919 */ /* 0x000e640000002100 */
[----:B-1----:R-:W-:-:S05]  /*20060*/  LOP3.LUT R0, R0, 0x3, RZ, 0xc0, !PT ;  /* 0x0000000300007812 */ /* 0x002fca00078ec0ff */
[----:B--2---:R-:W-:Y:S01]  /*20070*/  IMAD R0, R0, -0x2, R29 ;  /* 0xfffffffe00007824 */ /* 0x004fe200078e021d */
[----:B---3--:R-:W-:-:S04]  /*20080*/  IADD3 R238, R30, -0x2, RZ ;  /* 0xfffffffe1eee7810 */ /* 0x008fc80007ffe0ff */
[----:B----4-:R-:W-:Y:S02]  /*20090*/  IADD3 R252, R252, R0, -R31 ;  /* 0x00000000fcfc7210 */ /* 0x010fe40007ffe81f */
.L_x_5057:
        /* <DEDUP_REMOVED lines=23> */
[----:B------:R-:W-:Y:S02]  /*20210*/  LOP3.LUT R8, R8, R2, RZ, 0x3c, !PT ;  /* 0x0000000208087212 */ /* 0x000fe400078e3cff */
[----:B------:R-:W-:Y:S02]  /*20220*/  ISETP.GE.AND P2, PT, R10, RZ, PT ;  /* 0x000000ff0a00720c */ /* 0x000fe40003f46270 */
[----:B------:R-:W-:Y:S02]  /*20230*/  ISETP.GE.AND P0, PT, R8, RZ, PT ;  /* 0x000000ff0800720c */ /* 0x000fe40003f06270 */
        /* <DEDUP_REMOVED lines=33> */
[----:B------:R1:W3:Y:S02]  /*20450*/  LD.E R10, [R8.64] ;  /* 0x00000004080a7980 */ /* 0x0002e4000c101900 */
[----:B------:R-:W-:Y:S02]  /*20460*/  IMAD R2, R2, R0, -0x40 ;  /* 0xffffffc002027424 */ /* 0x000fe400078e0200 */
[----:B-1----:R1:W3:Y:S03]  /*20470*/  LD.E R9, [R6.64] ;  /* 0x0000000406097980 */ /* 0x0022e6000c101900 */
[----:B------:R-:W-:Y:S01]  /*20480*/  SHF.R.S32.HI R8, RZ, 0x1f, R2 ;  /* 0x0000001fff087819 */ /* 0x000fe20000011402 */
[----:B-1----:R-:W4:Y:S01]  /*20490*/  LD.E.64 R6, [R134.64+0x28] ;  /* 0x0000280486067980 */ /* 0x002f22000c101b00 */
[-C--:B--2---:R-:W-:Y:S02]  /*204a0*/  IMAD R0, R5, R2.reuse, RZ ;  /* 0x0000000205007224 */ /* 0x084fe400078e02ff */
[C---:B------:R-:W-:Y:S04]  /*204b0*/  IMAD.WIDE.U32 R2, R4.reuse, R2, RZ ;  /* 0x0000000204027225 */ /* 0x040fe800078e00ff */
[----:B------:R-:W-:Y:S04]  /*204c0*/  IMAD R4, R4, R8, R0 ;  /* 0x0000000804047224 */ /* 0x000fe800078e0200 */
[----:B------:R-:W-:Y:S02]  /*204d0*/  IMAD.IADD R3, R3, 0x1, R4 ;  /* 0x0000000103037824 */ /* 0x000fe400078e0204 */
[----:B---3--:R-:W-:Y:S05]  /*204e0*/  IMAD.IADD R9, R10, 0x1, -R9 ;  /* 0x000000010a097824 */ /* 0x008fea00078e0a09 */
[----:B------:R-:W-:Y:S01]  /*204f0*/  SHF.R.S32.HI R0, RZ, 0x1f, R9 ;  /* 0x0000001fff007819 */ /* 0x000fe20000011409 */
[----:B----4-:R-:W-:Y:S02]  /*20500*/  IMAD R4, R7, R9, RZ ;  /* 0x0000000907047224 */ /* 0x010fe400078e02ff */
[----:B------:R-:W-:Y:S04]  /*20510*/  IMAD.WIDE.U32 R2, R9, R6, R2 ;  /* 0x0000000609027225 */ /* 0x000fe800078e0002 */
[----:B------:R-:W-:Y:S04]  /*20520*/  IMAD R4, R6, R0, R4 ;  /* 0x0000000006047224 */ /* 0x000fe800078e0204 */
[----:B------:R-:W-:Y:S02]  /*20530*/  IMAD.IADD R4, R3, 0x1, R4 ;  /* 0x0000000103047824 */ /* 0x000fe400078e0204 */
[----:B------:R-:W-:Y:S01]  /*20540*/  IMAD.MOV.U32 R3, RZ, RZ, R2 ;  /* 0x000000ffff037224 */ /* 0x000fe200078e0002 */
[----:B------:R-:W-:-:S05]  /*20550*/  BRA `(.L_x_5051) ;  /* 0x0000004000007947 */ /* 0x000fca0003800000 */
.L_x_5050:
[----:B------:R-:W-:Y:S02]  /*20560*/  ULDC.64 UR4, c[0x0][0x118] ;  /* 0x0000460000047ab9 */ /* 0x000fe40000000a00 */
[----:B------:R-:W2:Y:S02]  /*20570*/  LD.E R3, [R134.64+0x40] ;  /* 0x0000400486037980 */ /* 0x000ea4000c101900 */
[----:B--2---:R-:W-:Y:S04]  /*20580*/  LEA R3, -R3, RZ, 0x6 ;  /* 0x000000ff03037211 */ /* 0x004fe800078e31ff */
[----:B------:R-:W-:Y:S02]  /*20590*/  SHF.R.S32.HI R4, RZ, 0x1f, R3 ;  /* 0x0000001fff047819 */ /* 0x000fe40000011403 */
.L_x_5051:
[----:B------:R-:W-:Y:S05]  /*205a0*/  BSYNC B0 ;  /* 0x0000000000007941 */ /* 0x000fea0003800000 */
.L_x_5049:
[----:B------:R-:W2:Y:S01]  /*205b0*/  LDL R6, [R1] ;  /* 0x0000000001067983 */ /* 0x000ea20000100800 */
[C---:B------:R-:W-:Y:S01]  /*205c0*/  LOP3.LUT P6, RZ, R244.reuse, 0x1, RZ, 0xc0, !PT ;  /* 0x00000001f4ff7812 */ /* 0x040fe200078cc0ff */
[----:B------:R-:W-:Y:S01]  /*205d0*/  ULDC.64 UR4, c[0x0][0x118] ;  /* 0x0000460000047ab9 */ /* 0x000fe20000000a00 */
[C---:B------:R-:W-:Y:S01]  /*205e0*/  LOP3.LUT P4, RZ, R244.reuse, 0x4, RZ, 0xc0, !PT ;  /* 0x00000004f4ff7812 */ /* 0x040fe2000788c0ff */
[----:B------:R-:W-:Y:S01]  /*205f0*/  BSSY B1, `(.L_x_5052) ;  /* 0x000024f000017945 */ /* 0x000fe20003800000 */
[C---:B------:R-:W-:Y:S02]  /*20600*/  LOP3.LUT P5, RZ, R244.reuse, 0x2, RZ, 0xc0, !PT ;  /* 0x00000002f4ff7812 */ /* 0x040fe400078ac0ff */
[C---:B------:R-:W-:Y:S02]  /*20610*/  IADD3 R2, P1, R3.reuse, R251, RZ ;  /* 0x000000fb03027210 */ /* 0x040fe40007f3e0ff */
[----:B------:R-:W-:Y:S02]  /*20620*/  LOP3.LUT P3, RZ, R244, 0x8, RZ, 0xc0, !PT ;  /* 0x00000008f4ff7812 */ /* 0x000fe4000786c0ff */
[C---:B------:R-:W-:Y:S02]  /*20630*/  LEA R236, P0, R3.reuse, R243, 0x1 ;  /* 0x000000f303ec7211 */ /* 0x040fe400078008ff */
[C---:B------:R-:W-:Y:S02]  /*20640*/  IADD3 R0, P2, R2.reuse, R251, RZ ;  /* 0x000000fb02007210 */ /* 0x040fe40007f5e0ff */
[----:B------:R-:W-:Y:S03]  /*20650*/  LEA.HI.X R237, R3, R242, R4, 0x1, P0 ;  /* 0x000000f203ed7211 */ /* 0x000fe600000f0c04 */
[-C--:B------:R-:W-:Y:S02]  /*20660*/  @P5 LEA R22, P0, R2, R243.reuse, 0x1 ;  /* 0x000000f302165211 */ /* 0x080fe400078008ff */
[----:B------:R-:W-:Y:S01]  /*20670*/  @!PT LDS RZ, [RZ] ;  /* 0x00000000fffff984 */ /* 0x000fe20000000800 */
[----:B------:R-:W-:Y:S01]  /*20680*/  @!PT LDS RZ, [RZ] ;  /* 0x00000000fffff984 */ /* 0x000fe20000000800 */
[----:B------:R-:W-:Y:S01]  /*20690*/  @!PT LDS RZ, [RZ] ;  /* 0x00000000fffff984 */ /* 0x000fe20000000800 */
[----:B------:R1:W-:Y:S05]  /*206a0*/  @P6 LDGSTS.E.BYPASS.LTC128B.128 [R235+0x10000], [R236.64] ;  /* 0x10000000eceb6fae */ /* 0x0003ea000b901d44 */
[----:B------:R-:W-:Y:S01]  /*206b0*/  @!P6 STS.128 [R235+0x10000], RZ ;  /* 0x010000ffeb00e388 */ /* 0x000fe20000000c00 */
[--C-:B--2---:R-:W-:Y:S01]  /*206c0*/  IMAD.X R5, R4, 0x1, R6.reuse, P1 ;  /* 0x0000000104057824 */ /* 0x104fe200008e0606 */
[CC--:B------:R-:W-:Y:S04]  /*206d0*/  @P6 LEA R26, P1, R2.reuse, R243.reuse, 0x1 ;  /* 0x000000f3021a6211 */ /* 0x0c0fe800078208ff */
[----:B------:R-:W-:Y:S02]  /*206e0*/  IADD3.X R3, R5, R6, RZ, P2, !PT ;  /* 0x0000000605037210 */ /* 0x000fe400017fe4ff */
[CC--:B------:R-:W-:Y:S02]  /*206f0*/  @P4 LEA R20, P2, R2.reuse, R243.reuse, 0x1 ;  /* 0x000000f302144211 */ /* 0x0c0fe400078408ff */
[CCC-:B------:R-:W-:Y:S02]  /*20700*/  @P6 LEA.HI.X R27, R2.reuse, R242.reuse, R5.reuse, 0x1, P1 ;  /* 0x000000f2021b6211 */ /* 0x1c0fe400008f0c05 */
        /* <DEDUP_REMOVED lines=23> */
[-C--:B------:R-:W-:Y:S01]  /*20880*/  @P5 MOV R2, R236.reuse ;  /* 0x000000ec00025202 */ /* 0x080fe20000000f00 */
[--C-:B------:R-:W-:Y:S01]  /*20890*/  IMAD.MOV.U32 R242, RZ, RZ, R237.reuse ;  /* 0x000000fffff27224 */ /* 0x100fe200078e00ed */
[----:B------:R-:W-:Y:S02]  /*208a0*/  ISETP.GE.AND P0, PT, R238, 0x1, PT ;  /* 0x00000001ee00780c */ /* 0x000fe40003f06270 */
[-C--:B------:R-:W-:Y:S01]  /*208b0*/  MOV R243, R236.reuse ;  /* 0x000000ec00f37202 */ /* 0x080fe20000000f00 */
        /* <DEDUP_REMOVED lines=12> */
[----:B--2---:R-:W-:Y:S01]  /*20980*/  @P3 MOV R2, R236 ;  /* 0x000000ec00023202 */ /* 0x004fe20000000f00 */
[----:B------:R-:W-:Y:S05]  /*20990*/  @P3 IMAD.MOV.U32 R3, RZ, RZ, R237 ;  /* 0x000000ffff033224 */ /* 0x000fea00078e00ed */
        /* <DEDUP_REMOVED lines=65> */
[----:B-----5:R-:W-:Y:S05]  /*20db0*/  LDSM.16.M88.4 R32, [R215] ;  /* 0x00000000d720783b */ /* 0x020fea0000000200 */
[----:B-1----:R-:W2:Y:S05]  /*20dc0*/  LDSM.16.M88.4 R8, [R208+0x8000] ;  /* 0x00800000d008783b */ /* 0x002eaa0000000200 */
[----:B------:R-:W1:Y:S05]  /*20dd0*/  LDSM.16.M88.4 R16, [R208+0x8800] ;  /* 0x00880000d010783b */ /* 0x000e6a0000000200 */
[----:B---3--:R-:W4:Y:S05]  /*20de0*/  LDSM.16.M88.4 R24, [R208+0x9000] ;  /* 0x00900000d018783b */ /* 0x008f2a0000000200 */
[----:B------:R-:W0:Y:S05]  /*20df0*/  LDGDEPBAR ;  /* 0x00000000000079af */ /* 0x000e2a0000000000 */
[----:B------:R-:W3:Y:S05]  /*20e00*/  LDSM.16.M88.4 R172, [R208+0x9800] ;  /* 0x00980000d0ac783b */ /* 0x000eea0000000200 */
[----:B------:R-:W-:Y:S05]  /*20e10*/  LDSM.16.M88.4 R176, [R216] ;  /* 0x00000000d8b0783b */ /* 0x000fea0000000200 */
[----:B------:R-:W3:Y:S05]  /*20e20*/  LDSM.16.M88.4 R180, [R219] ;  /* 0x00000000dbb4783b */ /* 0x000eea0000000200 */
[----:B------:R-:W3:Y:S01]  /*20e30*/  LDSM.16.M88.4 R184, [R234] ;  /* 0x00000000eab8783b */ /* 0x000ee20000000200 */
[C---:B--2---:R-:W-:Y:S04]  /*20e40*/  HMMA.16816.F32 R4, R32.reuse, R8, RZ ;  /* 0x000000082004723c */ /* 0x044fe800000018ff */
[----:B------:R-:W3:Y:S05]  /*20e50*/  LDSM.16.M88.4 R188, [R233] ;  /* 0x00000000e9bc783b */ /* 0x000eea0000000200 */
[----:B------:R-:W3:Y:S01]  /*20e60*/  LDSM.16.M88.4 R192, [R232] ;  /* 0x00000000e8c0783b */ /* 0x000ee20000000200 */
[C---:B------:R-:W-:Y:S04]  /*20e70*/  HMMA.16816.F32 R8, R32.reuse, R10, RZ ;  /* 0x0000000a2008723c */ /* 0x040fe800000018ff */
[----:B------:R-:W-:Y:S04]  /*20e80*/  LDSM.16.M88.4 R196, [R218] ;  /* 0x00000000dac4783b */ /* 0x000fe80000000200 */
[C---:B-1----:R-:W-:Y:S01]  /*20e90*/  HMMA.16816.F32 R12, R32.reuse, R16, RZ ;  /* 0x00000010200c723c */ /* 0x042fe200000018ff */
[----:B------:R-:W1:Y:S05]  /*20ea0*/  LDSM.16.M88.4 R200, [R214+0x8000] ;  /* 0x00800000d6c8783b */ /* 0x000e6a0000000200 */
[----:B------:R-:W1:Y:S02]  /*20eb0*/  LDSM.16.M88.4 R204, [R214+0x8800] ;  /* 0x00880000d6cc783b */ /* 0x000e640000000200 */
[C---:B------:R-:W-:Y:S03]  /*20ec0*/  HMMA.16816.F32 R16, R32.reuse, R18, RZ ;  /* 0x000000122010723c */ /* 0x040fe600000018ff */
[----:B------:R-:W2:Y:S05]  /*20ed0*/  LD.E R0, [R134.64+0x18c] ;  /* 0x00018c0486007980 */ /* 0x000eaa000c101900 */
[C---:B----4-:R-:W-:Y:S08]  /*20ee0*/  HMMA.16816.F32 R20, R32.reuse, R24, RZ ;  /* 0x000000182014723c */ /* 0x050ff000000018ff */
[C---:B------:R-:W-:Y:S08]  /*20ef0*/  HMMA.16816.F32 R24, R32.reuse, R26, RZ ;  /* 0x0000001a2018723c */ /* 0x040ff000000018ff */
[C---:B---3--:R-:W-:Y:S08]  /*20f00*/  HMMA.16816.F32 R28, R32.reuse, R172, RZ ;  /* 0x000000ac201c723c */ /* 0x048ff000000018ff */
[----:B------:R-:W-:Y:S01]  /*20f10*/  HMMA.16816.F32 R32, R32, R174, RZ ;  /* 0x000000ae2020723c */ /* 0x000fe200000018ff */
[----:B------:R-:W3:Y:S07]  /*20f20*/  LDSM.16.M88.4 R172, [R214+0x9000] ;  /* 0x00900000d6ac783b */ /* 0x000eee0000000200 */
[C---:B------:R-:W-:Y:S08]  /*20f30*/  HMMA.16816.F32 R4, R176.reuse, R180, R4 ;  /* 0x000000b4b004723c */ /* 0x040ff00000001804 */
[C---:B------:R-:W-:Y:S01]  /*20f40*/  HMMA.16816.F32 R8, R176.reuse, R182, R8 ;  /* 0x000000b6b008723c */ /* 0x040fe20000001808 */
[----:B------:R-:W4:Y:S07]  /*20f50*/  LDSM.16.M88.4 R180, [R214+0x9800] ;  /* 0x00980000d6b4783b */ /* 0x000f2e0000000200 */
        /* <DEDUP_REMOVED lines=8> */
[----:B------:R-:W4:Y:S05]  /*20fe0*/  LDSM.16.M88.4 R176, [R213+0x800] ;  /* 0x00080000d5b0783b */ /* 0x000f2a0000000200 */
[----:B------:R-:W4:Y:S02]  /*20ff0*/  LDSM.16.M88.4 R192, [R213+0x1000] ;  /* 0x00100000d5c0783b */ /* 0x000f240000000200 */
        /* <DEDUP_REMOVED lines=10> */
[----:B------:R-:W-:Y:S01]  /*210a0*/  HMMA.16816.F32 R32, R196, R182, R32 ;  /* 0x000000b6c420723c */ /* 0x000fe20000001820 */
[----:B------:R-:W3:Y:S05]  /*210b0*/  LDSM.16.M88.4 R180, [R208+0xa800] ;  /* 0x00a80000d0b4783b */ /* 0x000eea0000000200 */
[----:B------:R-:W4:Y:S02]  /*210c0*/  LDSM.16.M88.4 R196, [R208+0xb000] ;  /* 0x00b00000d0c4783b */ /* 0x000f240000000200 */
[C---:B------:R-:W-:Y:S08]  /*210d0*/  HMMA.16816.F32 R4, R184.reuse, R188, R4 ;  /* 0x000000bcb804723c */ /* 0x040ff00000001804 */
[C---:B------:R-:W-:Y:S01]  /*210e0*/  HMMA.16816.F32 R8, R184.reuse, R190, R8 ;  /* 0x000000beb808723c */ /* 0x040fe20000001808 */
[----:B------:R-:W3:Y:S07]  /*210f0*/  LDSM.16.M88.4 R188, [R208+0xb800] ;  /* 0x00b80000d0bc783b */ /* 0x000eee0000000200 */
[C---:B------:R-:W-:Y:S08]  /*21100*/  HMMA.16816.F32 R12, R184.reuse, R176, R12 ;  /* 0x000000b0b80c723c */ /* 0x040ff0000000180c */
[C---:B------:R-:W-:Y:S01]  /*21110*/  HMMA.16816.F32 R16, R184.reuse, R178, R16 ;  /* 0x000000b2b810723c */ /* 0x040fe20000001810 */
[----:B------:R-:W-:Y:S07]  /*21120*/  LDSM.16.M88.4 R176, [R231] ;  /* 0x00000000e7b0783b */ /* 0x000fee0000000200 */
[C---:B------:R-:W-:Y:S08]  /*21130*/  HMMA.16816.F32 R20, R184.reuse, R192, R20 ;  /* 0x000000c0b814723c */ /* 0x040ff00000001814 */
[C---:B------:R-:W-:Y:S01]  /*21140*/  HMMA.16816.F32 R24, R184.reuse, R194, R24 ;  /* 0x000000c2b818723c */ /* 0x040fe20000001818 */
[----:B------:R-:W-:Y:S07]  /*21150*/  LDSM.16.M88.4 R192, [R229] ;  /* 0x00000000e5c0783b */ /* 0x000fee0000000200 */
[C---:B-1----:R-:W-:Y:S08]  /*21160*/  HMMA.16816.F32 R28, R184.reuse, R172, R28 ;  /* 0x000000acb81c723c */ /* 0x042ff0000000181c */
[----:B------:R-:W-:Y:S01]  /*21170*/  HMMA.16816.F32 R32, R184, R174, R32 ;  /* 0x000000aeb820723c */ /* 0x000fe20000001820 */
[----:B------:R-:W1:Y:S05]  /*21180*/  LDSM.16.M88.4 R172, [R216+0x2000] ;  /* 0x00200000d8ac783b */ /* 0x000e6a0000000200 */
[----:B------:R-:W1:Y:S02]  /*21190*/  LDSM.16.M88.4 R184, [R230] ;  /* 0x00000000e6b8783b */ /* 0x000e640000000200 */
[C---:B------:R-:W-:Y:S08]  /*211a0*/  HMMA.16816.F32 R4, R200.reuse, R204, R4 ;  /* 0x000000ccc804723c */ /* 0x040ff00000001804 */
[C---:B------:R-:W-:Y:S01]  /*211b0*/  HMMA.16816.F32 R8, R200.reuse, R206, R8 ;  /* 0x000000cec808723c */ /* 0x040fe20000001808 */
[----:B------:R-:W1:Y:S07]  /*211c0*/  LDSM.16.M88.4 R204, [R228] ;  /* 0x00000000e4cc783b */ /* 0x000e6e0000000200 */
[C---:B---3--:R-:W-:Y:S08]  /*211d0*/  HMMA.16816.F32 R12, R200.reuse, R180, R12 ;  /* 0x000000b4c80c723c */ /* 0x048ff0000000180c */
[C---:B------:R-:W-:Y:S01]  /*211e0*/  HMMA.16816.F32 R16, R200.reuse, R182, R16 ;  /* 0x000000b6c810723c */ /* 0x040fe20000001810 */
[----:B------:R-:W-:Y:S07]  /*211f0*/  LDSM.16.M88.4 R180, [R218+0x2000] ;  /* 0x00200000dab4783b */ /* 0x000fee0000000200 */
[C---:B----4-:R-:W-:Y:S08]  /*21200*/  HMMA.16816.F32 R20, R200.reuse, R196, R20 ;  /* 0x000000c4c814723c */ /* 0x050ff00000001814 */
[C---:B------:R-:W-:Y:S01]  /*21210*/  HMMA.16816.F32 R24, R200.reuse, R198, R24 ;  /* 0x000000c6c818723c */ /* 0x040fe20000001818 */
[----:B------:R-:W3:Y:S07]  /*21220*/  LDSM.16.M88.4 R196, [R214+0xa000] ;  /* 0x00a00000d6c4783b */ /* 0x000eee0000000200 */
[C---:B------:R-:W-:Y:S08]  /*21230*/  HMMA.16816.F32 R28, R200.reuse, R188, R28 ;  /* 0x000000bcc81c723c */ /* 0x040ff0000000181c */
[----:B------:R-:W-:Y:S01]  /*21240*/  HMMA.16816.F32 R32, R200, R190, R32 ;  /* 0x000000bec820723c */ /* 0x000fe20000001820 */
[----:B------:R-:W4:Y:S05]  /*21250*/  LDSM.16.M88.4 R188, [R214+0xa800] ;  /* 0x00a80000d6bc783b */ /* 0x000f2a0000000200 */
[----:B------:R-:W-:Y:S02]  /*21260*/  LDSM.16.M88.4 R200, [R213+0x3000] ;  /* 0x00300000d5c8783b */ /* 0x000fe40000000200 */
[C---:B-1----:R-:W-:Y:S08]  /*21270*/  HMMA.16816.F32 R4, R172.reuse, R176, R4 ;  /* 0x000000b0ac04723c */ /* 0x042ff00000001804 */
[C---:B------:R-:W-:Y:S01]  /*21280*/  HMMA.16816.F32 R8, R172.reuse, R178, R8 ;  /* 0x000000b2ac08723c */ /* 0x040fe20000001808 */
[----:B------:R-:W1:Y:S07]  /*21290*/  LDSM.16.M88.4 R176, [R214+0xb000] ;  /* 0x00b00000d6b0783b */ /* 0x000e6e0000000200 */
[C---:B------:R-:W-:Y:S08]  /*212a0*/  HMMA.16816.F32 R12, R172.reuse, R184, R12 ;  /* 0x000000b8ac0c723c */ /* 0x040ff0000000180c */
[C---:B------:R-:W-:Y:S01]  /*212b0*/  HMMA.16816.F32 R16, R172.reuse, R186, R16 ;  /* 0x000000baac10723c */ /* 0x040fe20000001810 */
[----:B------:R-:W1:Y:S07]  /*212c0*/  LDSM.16.M88.4 R184, [R214+0xb800] ;  /* 0x00b80000d6b8783b */ /* 0x000e6e0000000200 */
[C---:B------:R-:W-:Y:S08]  /*212d0*/  HMMA.16816.F32 R20, R172.reuse, R192, R20 ;  /* 0x000000c0ac14723c */ /* 0x040ff00000001814 */
[C---:B------:R-:W-:Y:S01]  /*212e0*/  HMMA.16816.F32 R24, R172.reuse, R194, R24 ;  /* 0x000000c2ac18723c */ /* 0x040fe20000001818 */
[----:B------:R-:W-:Y:S07]  /*212f0*/  LDSM.16.M88.4 R192, [R213+0x2000] ;  /* 0x00200000d5c0783b */ /* 0x000fee0000000200 */
[C---:B------:R-:W-:Y:S08]  /*21300*/  HMMA.16816.F32 R28, R172.reuse, R204, R28 ;  /* 0x000000ccac1c723c */ /* 0x040ff0000000181c */
[----:B------:R-:W-:Y:S01]  /*21310*/  HMMA.16816.F32 R32, R172, R206, R32 ;  /* 0x000000ceac20723c */ /* 0x000fe20000001820 */
[----:B------:R-:W2:Y:S05]  /*21320*/  LDSM.16.M88.4 R172, [R217+0x2000] ;  /* 0x00200000d9ac783b */ /* 0x000eaa0000000200 */
[----:B------:R-:W-:Y:S02]  /*21330*/  LDSM.16.M88.4 R204, [R213+0x3800] ;  /* 0x00380000d5cc783b */ /* 0x000fe40000000200 */
        /* <DEDUP_REMOVED lines=8> */
[----:B------:R-:W-:Y:S07]  /*213c0*/  LDSM.16.M88.4 R176, [R215+0x4000] ;  /* 0x00400000d7b0783b */ /* 0x000fee0000000200 */
[C---:B------:R-:W-:Y:S08]  /*213d0*/  HMMA.16816.F32 R28, R180.reuse, R184, R28 ;  /* 0x000000b8b41c723c */ /* 0x040ff0000000181c */
[----:B------:R-:W-:Y:S01]  /*213e0*/  HMMA.16816.F32 R32, R180, R186, R32 ;  /* 0x000000bab420723c */ /* 0x000fe20000001820 */
[----:B------:R-:W1:Y:S05]  /*213f0*/  LDSM.16.M88.4 R180, [R208+0xc000] ;  /* 0x00c00000d0b4783b */ /* 0x000e6a0000000200 */
[----:B------:R-:W4:Y:S02]  /*21400*/  LDSM.16.M88.4 R184, [R208+0xc800] ;  /* 0x00c80000d0b8783b */ /* 0x000f240000000200 */
        /* <DEDUP_REMOVED lines=8> */
[----:B------:R-:W3:Y:S07]  /*21490*/  LDSM.16.M88.4 R200, [R227] ;  /* 0x00000000e3c8783b */ /* 0x000eee0000000200 */
[C---:B------:R-:W-:Y:S08]  /*214a0*/  HMMA.16816.F32 R28, R172.reuse, R204, R28 ;  /* 0x000000ccac1c723c */ /* 0x040ff0000000181c */
[----:B------:R-:W-:Y:S01]  /*214b0*/  HMMA.16816.F32 R32, R172, R206, R32 ;  /* 0x000000ceac20723c */ /* 0x000fe20000001820 */
[----:B------:R-:W2:Y:S05]  /*214c0*/  LDSM.16.M88.4 R172, [R226] ;  /* 0x00000000e2ac783b */ /* 0x000eaa0000000200 */
[----:B------:R-:W-:Y:S02]  /*214d0*/  LDSM.16.M88.4 R204, [R224] ;  /* 0x00000000e0cc783b */ /* 0x000fe40000000200 */
[C---:B-1----:R-:W-:Y:S08]  /*214e0*/  HMMA.16816.F32 R4, R176.reuse, R180, R4 ;  /* 0x000000b4b004723c */ /* 0x042ff00000001804 */
[C---:B------:R-:W-:Y:S01]  /*214f0*/  HMMA.16816.F32 R8, R176.reuse, R182, R8 ;  /* 0x000000b6b008723c */ /* 0x040fe20000001808 */
[----:B------:R-:W1:Y:S07]  /*21500*/  LDSM.16.M88.4 R180, [R225] ;  /* 0x00000000e1b4783b */ /* 0x000e6e0000000200 */
[C---:B----4-:R-:W-:Y:S08]  /*21510*/  HMMA.16816.F32 R12, R176.reuse, R184, R12 ;  /* 0x000000b8b00c723c */ /* 0x050ff0000000180c */
[C---:B------:R-:W-:Y:S01]  /*21520*/  HMMA.16816.F32 R16, R176.reuse, R186, R16 ;  /* 0x000000bab010723c */ /* 0x040fe20000001810 */
[----:B------:R-:W-:Y:S07]  /*21530*/  LDSM.16.M88.4 R184, [R214+0xc000] ;  /* 0x00c00000d6b8783b */ /* 0x000fee0000000200 */
[C---:B------:R-:W-:Y:S08]  /*21540*/  HMMA.16816.F32 R20, R176.reuse, R188, R20 ;  /* 0x000000bcb014723c */ /* 0x040ff00000001814 */
[C---:B------:R-:W-:Y:S01]  /*21550*/  HMMA.16816.F32 R24, R176.reuse, R190, R24 ;  /* 0x000000beb018723c */ /* 0x040fe20000001818 */
[----:B------:R-:W-:Y:S07]  /*21560*/  LDSM.16.M88.4 R188, [R214+0xc800] ;  /* 0x00c80000d6bc783b */ /* 0x000fee0000000200 */
[C---:B--2---:R-:W-:Y:S08]  /*21570*/  HMMA.16816.F32 R28, R176.reuse, R192, R28 ;  /* 0x000000c0b01c723c */ /* 0x044ff0000000181c */
[----:B------:R-:W-:Y:S01]  /*21580*/  HMMA.16816.F32 R32, R176, R194, R32 ;  /* 0x000000c2b020723c */ /* 0x000fe20000001820 */
[----:B------:R-:W2:Y:S05]  /*21590*/  LDSM.16.M88.4 R176, [R218+0x4000] ;  /* 0x00400000dab0783b */ /* 0x000eaa0000000200 */
[----:B------:R-:W4:Y:S02]  /*215a0*/  LDSM.16.M88.4 R192, [R214+0xd000] ;  /* 0x00d00000d6c0783b */ /* 0x000f240000000200 */
[C---:B---3--:R-:W-:Y:S08]  /*215b0*/  HMMA.16816.F32 R4, R196.reuse, R200, R4 ;  /* 0x000000c8c404723c */ /* 0x048ff00000001804 */
        /* <DEDUP_REMOVED lines=10> */
[----:B------:R-:W1:Y:S05]  /*21660*/  LDSM.16.M88.4 R196, [R213+0x4800] ;  /* 0x00480000d5c4783b */ /* 0x000e6a0000000200 */
[----:B------:R-:W-:Y:S02]  /*21670*/  LDSM.16.M88.4 R204, [R208+0xe000] ;  /* 0x00e00000d0cc783b */ /* 0x000fe40000000200 */
        /* <DEDUP_REMOVED lines=11> */
[----:B------:R-:W3:Y:S05]  /*21730*/  LDSM.16.M88.4 R176, [R208+0xe800] ;  /* 0x00e80000d0b0783b */ /* 0x000eea0000000200 */
[----:B------:R-:W-:Y:S02]  /*21740*/  LDSM.16.M88.4 R200, [R221] ;  /* 0x00000000ddc8783b */ /* 0x000fe40000000200 */
[C---:B-1----:R-:W-:Y:S08]  /*21750*/  HMMA.16816.F32 R4, R172.reuse, R180, R4 ;  /* 0x000000b4ac04723c */ /* 0x042ff00000001804 */
[C---:B------:R-:W-:Y:S01]  /*21760*/  HMMA.16816.F32 R8, R172.reuse, R182, R8 ;  /* 0x000000b6ac08723c */ /* 0x040fe20000001808 */
[----:B------:R-:W1:Y:S07]  /*21770*/  LDSM.16.M88.4 R180, [R208+0xf000] ;  /* 0x00f00000d0b4783b */ /* 0x000e6e0000000200 */
[C---:B------:R-:W-:Y:S08]  /*21780*/  HMMA.16816.F32 R12, R172.reuse, R196, R12 ;  /* 0x000000c4ac0c723c */ /* 0x040ff0000000180c */
[C---:B------:R-:W-:Y:S01]  /*21790*/  HMMA.16816.F32 R16, R172.reuse, R198, R16 ;  /* 0x000000c6ac10723c */ /* 0x040fe20000001810 */
[----:B------:R-:W1:Y:S07]  /*217a0*/  LDSM.16.M88.4 R196, [R208+0xf800] ;  /* 0x00f80000d0c4783b */ /* 0x000e6e0000000200 */
[C---:B--2---:R-:W-:Y:S08]  /*217b0*/  HMMA.16816.F32 R20, R172.reuse, R184, R20 ;  /* 0x000000b8ac14723c */ /* 0x044ff00000001814 */
[C---:B------:R-:W-:Y:S01]  /*217c0*/  HMMA.16816.F32 R24, R172.reuse, R186, R24 ;  /* 0x000000baac18723c */ /* 0x040fe20000001818 */
[----:B------:R-:W-:Y:S07]  /*217d0*/  LDSM.16.M88.4 R184, [R223] ;  /* 0x00000000dfb8783b */ /* 0x000fee0000000200 */
[C---:B------:R-:W-:Y:S08]  /*217e0*/  HMMA.16816.F32 R28, R172.reuse, R188, R28 ;  /* 0x000000bcac1c723c */ /* 0x040ff0000000181c */
[----:B------:R-:W-:Y:S01]  /*217f0*/  HMMA.16816.F32 R32, R172, R190, R32 ;  /* 0x000000beac20723c */ /* 0x000fe20000001820 */
[----:B------:R-:W2:Y:S05]  /*21800*/  LDSM.16.M88.4 R172, [R216+0x6000] ;  /* 0x00600000d8ac783b */ /* 0x000eaa0000000200 */
[----:B------:R-:W2:Y:S02]  /*21810*/  LDSM.16.M88.4 R188, [R222] ;  /* 0x00000000debc783b */ /* 0x000ea40000000200 */
[C---:B----4-:R-:W-:Y:S08]  /*21820*/  HMMA.16816.F32 R4, R192.reuse, R204, R4 ;  /* 0x000000ccc004723c */ /* 0x050ff00000001804 */
[C---:B------:R-:W-:Y:S01]  /*21830*/  HMMA.16816.F32 R8, R192.reuse, R206, R8 ;  /* 0x000000cec008723c */ /* 0x040fe20000001808 */
[----:B------:R-:W4:Y:S07]  /*21840*/  LDSM.16.M88.4 R204, [R220] ;  /* 0x00000000dccc783b */ /* 0x000f2e0000000200 */
[C---:B---3--:R-:W-:Y:S08]  /*21850*/  HMMA.16816.F32 R12, R192.reuse, R176, R12 ;  /* 0x000000b0c00c723c */ /* 0x048ff0000000180c */
[C---:B------:R-:W-:Y:S01]  /*21860*/  HMMA.16816.F32 R16, R192.reuse, R178, R16 ;  /* 0x000000b2c010723c */ /* 0x040fe20000001810 */
[----:B------:R-:W-:Y:S07]  /*21870*/  LDSM.16.M88.4 R176, [R218+0x6000] ;  /* 0x00600000dab0783b */ /* 0x000fee0000000200 */
[C---:B-1----:R-:W-:Y:S08]  /*21880*/  HMMA.16816.F32 R20, R192.reuse, R180, R20 ;  /* 0x000000b4c014723c */ /* 0x042ff00000001814 */
[C---:B------:R-:W-:Y:S01]  /*21890*/  HMMA.16816.F32 R24, R192.reuse, R182, R24 ;  /* 0x000000b6c018723c */ /* 0x040fe20000001818 */
[----:B------:R-:W1:Y:S07]  /*218a0*/  LDSM.16.M88.4 R180, [R214+0xe000] ;  /* 0x00e00000d6b4783b */ /* 0x000e6e0000000200 */
[C---:B------:R-:W-:Y:S08]  /*218b0*/  HMMA.16816.F32 R28, R192.reuse, R196, R28 ;  /* 0x000000c4c01c723c */ /* 0x040ff0000000181c */
[----:B------:R-:W-:Y:S01]  /*218c0*/  HMMA.16816.F32 R32, R192, R198, R32 ;  /* 0x000000c6c020723c */ /* 0x000fe20000001820 */
[----:B------:R-:W-:Y:S05]  /*218d0*/  LDSM.16.M88.4 R192, [R214+0xf800] ;  /* 0x00f80000d6c0783b */ /* 0x000fea0000000200 */
[----:B------:R-:W-:Y:S02]  /*218e0*/  LDSM.16.M88.4 R196, [R217+0x6000] ;  /* 0x00600000d9c4783b */ /* 0x000fe40000000200 */
        /* <DEDUP_REMOVED lines=8> */
[----:B------:R-:W3:Y:S07]  /*21970*/  LDSM.16.M88.4 R200, [R213+0x6000] ;  /* 0x00600000d5c8783b */ /* 0x000eee0000000200 */
[C---:B----4-:R-:W-:Y:S08]  /*21980*/  HMMA.16816.F32 R28, R172.reuse, R204, R28 ;  /* 0x000000ccac1c723c */ /* 0x050ff0000000181c */
[----:B------:R-:W-:Y:S01]  /*21990*/  HMMA.16816.F32 R32, R172, R206, R32 ;  /* 0x000000ceac20723c */ /* 0x000fe20000001820 */
[----:B------:R-:W4:Y:S07]  /*219a0*/  LDSM.16.M88.4 R172, [R213+0x6800] ;  /* 0x00680000d5ac783b */ /* 0x000f2e0000000200 */
[C---:B-1----:R-:W-:Y:S08]  /*219b0*/  HMMA.16816.F32 R4, R176.reuse, R180, R4 ;  /* 0x000000b4b004723c */ /* 0x042ff00000001804 */
[C---:B------:R-:W-:Y:S08]  /*219c0*/  HMMA.16816.F32 R8, R176.reuse, R182, R8 ;  /* 0x000000b6b008723c */ /* 0x040ff00000001808 */
[C---:B--2---:R-:W-:Y:S08]  /*219d0*/  HMMA.16816.F32 R12, R176.reuse, R184, R12 ;  /* 0x000000b8b00c723c */ /* 0x044ff0000000180c */
[C---:B------:R-:W-:Y:S08]  /*219e0*/  HMMA.16816.F32 R16, R176.reuse, R186, R16 ;  /* 0x000000bab010723c */ /* 0x040ff00000001810 */
[C---:B---3--:R-:W-:Y:S08]  /*219f0*/  HMMA.16816.F32 R20, R176.reuse, R188, R20 ;  /* 0x000000bcb014723c */ /* 0x048ff00000001814 */
[C---:B------:R-:W-:Y:S08]  /*21a00*/  HMMA.16816.F32 R24, R176.reuse, R190, R24 ;  /* 0x000000beb018723c */ /* 0x040ff00000001818 */
[C---:B------:R-:W-:Y:S08]  /*21a10*/  HMMA.16816.F32 R28, R176.reuse, R192, R28 ;  /* 0x000000c0b01c723c */ /* 0x040ff0000000181c */
[----:B------:R-:W-:Y:S08]  /*21a20*/  HMMA.16816.F32 R32, R176, R194, R32 ;  /* 0x000000c2b020723c */ /* 0x000ff00000001820 */
[C---:B------:R-:W-:Y:S08]  /*21a30*/  HMMA.16816.F32 R4, R196.reuse, R200, R4 ;  /* 0x000000c8c404723c */ /* 0x040ff00000001804 */
[C---:B------:R-:W-:Y:S08]  /*21a40*/  HMMA.16816.F32 R8, R196.reuse, R202, R8 ;  /* 0x000000cac408723c */ /* 0x040ff00000001808 */
[C---:B----4-:R-:W-:Y:S08]  /*21a50*/  HMMA.16816.F32 R12, R196.reuse, R172, R12 ;  /* 0x000000acc40c723c */ /* 0x050ff0000000180c */
[-C--:B------:R-:W-:Y:S01]  /*21a60*/  FMUL.FTZ R4, R4, R0.reuse ;  /* 0x0000000004047220 */ /* 0x080fe20000410000 */
[C---:B------:R-:W-:Y:S03]  /*21a70*/  HMMA.16816.F32 R16, R196.reuse, R174, R16 ;  /* 0x000000aec410723c */ /* 0x040fe60000001810 */
[----:B------:R-:W1:Y:S01]  /*21a80*/  MUFU.TANH R201, R4 ;  /* 0x0000000400c97308 */ /* 0x000e620000002400 */
[-C--:B------:R-:W-:Y:S02]  /*21a90*/  FMUL.FTZ R5, R5, R0.reuse ;  /* 0x0000000005057220 */ /* 0x080fe40000410000 */
[-C--:B------:R-:W-:Y:S02]  /*21aa0*/  FMUL.FTZ R6, R6, R0.reuse ;  /* 0x0000000006067220 */ /* 0x080fe40000410000 */
[-C--:B------:R-:W-:Y:S04]  /*21ab0*/  FMUL.FTZ R7, R7, R0.reuse ;  /* 0x0000000007077220 */ /* 0x080fe80000410000 */
[-C--:B------:R-:W-:Y:S01]  /*21ac0*/  FMUL.FTZ R8, R8, R0.reuse ;  /* 0x0000000008087220 */ /* 0x080fe20000410000 */
[----:B------:R-:W2:Y:S01]  /*21ad0*/  MUFU.TANH R202, R5 ;  /* 0x0000000500ca7308 */ /* 0x000ea20000002400 */
[-C--:B------:R-:W-:Y:S02]  /*21ae0*/  FMUL.FTZ R9, R9, R0.reuse ;  /* 0x0000000009097220 */ /* 0x080fe40000410000 */
[-C--:B------:R-:W-:Y:S02]  /*21af0*/  FMUL.FTZ R10, R10, R0.reuse ;  /* 0x000000000a0a7220 */ /* 0x080fe40000410000 */
[-C--:B------:R-:W-:Y:S02]  /*21b00*/  FMUL.FTZ R11, R11, R0.reuse ;  /* 0x000000000b0b7220 */ /* 0x080fe40000410000 */
[-C--:B------:R-:W-:Y:S02]  /*21b10*/  FMUL.FTZ R12, R12, R0.reuse ;  /* 0x000000000c0c7220 */ /* 0x080fe40000410000 */
[-C--:B------:R-:W-:Y:S01]  /*21b20*/  FMUL.FTZ R13, R13, R0.reuse ;  /* 0x000000000d0d7220 */ /* 0x080fe20000410000 */
[----:B------:R-:W3:Y:S01]  /*21b30*/  MUFU.TANH R194, R6 ;  /* 0x0000000600c27308 */ /* 0x000ee20000002400 */
        /* <DEDUP_REMOVED lines=9> */
[----:B----4-:R-:W4:Y:S09]  /*21bd0*/  LDSM.16.M88.4 R4, [R213+0x7000] ;  /* 0x00700000d504783b */ /* 0x010f320000000200 */
[----:B------:R-:W1:Y:S10]  /*21be0*/  MUFU.TANH R191, R10 ;  /* 0x0000000a00bf7308 */ /* 0x000e740000002400 */
[----:B------:R1:W1:Y:S10]  /*21bf0*/  MUFU.TANH R192, R11 ;  /* 0x0000000b00c07308 */ /* 0x0002740000002400 */
[----:B------:R2:W2:Y:S10]  /*21c00*/  MUFU.TANH R139, R12 ;  /* 0x0000000c008b7308 */ /* 0x0004b40000002400 */
[----:B------:R2:W2:Y:S01]  /*21c10*/  MUFU.TANH R172, R13 ;  /* 0x0000000d00ac7308 */ /* 0x0004a20000002400 */
[----:B-1----:R-:W1:Y:S01]  /*21c20*/  LDSM.16.M88.4 R8, [R213+0x7800] ;  /* 0x00780000d508783b */ /* 0x002e620000000200 */
[----:B------:R-:W-:Y:S08]  /*21c30*/  DEPBAR.LE SB0, 0x0 ;  /* 0x000080000000791a */ /* 0x000ff00000000000 */
[----:B------:R1:W1:Y:S01]  /*21c40*/  MUFU.TANH R178, R14 ;  /* 0x0000000e00b27308 */ /* 0x0002620000002400 */
[----:B------:R-:W-:Y:S01]  /*21c50*/  BAR.SYNC.DEFER_BLOCKING 0x0 ;  /* 0x0000000000007b1d */ /* 0x000fe20000010000 */
[C---:B----4-:R-:W-:Y:S08]  /*21c60*/  HMMA.16816.F32 R20, R196.reuse, R4, R20 ;  /* 0x00000004c414723c */ /* 0x050ff00000001814 */
[----:B------:R4:W1:Y:S01]  /*21c70*/  MUFU.TANH R181, R15 ;  /* 0x0000000f00b57308 */ /* 0x0008620000002400 */
[C---:B------:R-:W-:Y:S09]  /*21c80*/  HMMA.16816.F32 R24, R196.reuse, R6, R24 ;  /* 0x00000006c418723c */ /* 0x040ff20000001818 */
[----:B------:R4:W2:Y:S06]  /*21c90*/  MUFU.TANH R173, R16 ;  /* 0x0000001000ad7308 */ /* 0x0008ac0000002400 */
[-C--:B------:R-:W-:Y:S02]  /*21ca0*/  FMUL.FTZ R20, R20, R0.reuse ;  /* 0x0000000014147220 */ /* 0x080fe40000410000 */
[-C--:B------:R-:W-:Y:S02]  /*21cb0*/  FMUL.FTZ R21, R21, R0.reuse ;  /* 0x0000000015157220 */ /* 0x080fe40000410000 */
[----:B------:R4:W2:Y:S01]  /*21cc0*/  MUFU.TANH R174, R17 ;  /* 0x0000001100ae7308 */ /* 0x0008a20000002400 */
[-C--:B------:R-:W-:Y:S02]  /*21cd0*/  FMUL.FTZ R22, R22, R0.reuse ;  /* 0x0000000016167220 */ /* 0x080fe40000410000 */
[-C--:B------:R-:W-:Y:S01]  /*21ce0*/  FMUL.FTZ R23, R23, R0.reuse ;  /* 0x0000000017177220 */ /* 0x080fe20000410000 */
[C---:B-1----:R-:W-:Y:S03]  /*21cf0*/  HMMA.16816.F32 R28, R196.reuse, R8, R28 ;  /* 0x00000008c41c723c */ /* 0x042fe6000000181c */
[-C--:B------:R-:W-:Y:S02]  /*21d00*/  FMUL.FTZ R24, R24, R0.reuse ;  /* 0x0000000018187220 */ /* 0x080fe40000410000 */
[-C--:B------:R-:W-:Y:S01]  /*21d10*/  FMUL.FTZ R25, R25, R0.reuse ;  /* 0x0000000019197220 */ /* 0x080fe20000410000 */
[----:B------:R4:W1:Y:S01]  /*21d20*/  MUFU.TANH R180, R18 ;  /* 0x0000001200b47308 */ /* 0x0008620000002400 */
[-C--:B------:R-:W-:Y:S01]  /*21d30*/  FMUL.FTZ R26, R26, R0.reuse ;  /* 0x000000001a1a7220 */ /* 0x080fe20000410000 */
[----:B------:R-:W-:Y:S04]  /*21d40*/  HMMA.16816.F32 R32, R196, R10, R32 ;  /* 0x0000000ac420723c */ /* 0x000fe80000001820 */
[-C--:B------:R-:W-:Y:S04]  /*21d50*/  FMUL.FTZ R27, R27, R0.reuse ;  /* 0x000000001b1b7220 */ /* 0x080fe80000410000 */
[----:B------:R4:W1:Y:S08]  /*21d60*/  MUFU.TANH R186, R19 ;  /* 0x0000001300ba7308 */ /* 0x0008700000002400 */
[-C--:B------:R-:W-:Y:S02]  /*21d70*/  FMUL.FTZ R28, R28, R0.reuse ;  /* 0x000000001c1c7220 */ /* 0x080fe40000410000 */
[----:B------:R4:W1:Y:S01]  /*21d80*/  MUFU.TANH R190, R20 ;  /* 0x0000001400be7308 */ /* 0x0008620000002400 */
        /* <DEDUP_REMOVED lines=19> */
[----:B------:R-:W1:Y:S10]  /*21ec0*/  MUFU.TANH R33, R33 ;  /* 0x0000002100217308 */ /* 0x000e740000002400 */
[----:B------:R4:W1:Y:S10]  /*21ed0*/  MUFU.TANH R138, R34 ;  /* 0x00000022008a7308 */ /* 0x0008740000002400 */
[----:B------:R-:W1:Y:S01]  /*21ee0*/  MUFU.TANH R2, R2 ;  /* 0x0000000200027308 */ /* 0x000e620000002400 */
[----:B------:R-:W-:-:S05]  /*21ef0*/  @!P0 BRA `(.L_x_5053) ;  /* 0x00000be000008947 */ /* 0x000fca0003800000 */
[----:B--23--:R-:W-:Y:S01]  /*21f00*/  ISETP.NE.U32.AND P0, PT, R240, RZ, PT ;  /* 0x000000fff000720c */ /* 0x00cfe20003f05070 */
[----:B------:R-:W-:Y:S03]  /*21f10*/  BSSY B0, `(.L_x_5054) ;  /* 0x0000048000007945 */ /* 0x000fe60003800000 */
[----:B------:R-:W-:Y:S11]  /*21f20*/  ISETP.NE.AND.EX P0, PT, R241, RZ, PT, P0 ;  /* 0x000000fff100720c */ /* 0x000ff60003f05300 */
[----:B------:R-:W-:Y:S02]  /*21f30*/  @!UPT UIADD3 URZ, URZ, URZ, URZ ;  /* 0x0000003f3f3ff290 */ /* 0x000fe4000fffe03f */
[----:B------:R-:W-:-:S05]  /*21f40*/  @!P0 BRA `(.L_x_5055) ;  /* 0x0000040000008947 */ /* 0x000fca0003800000 */
[----:B------:R-:W-:Y:S01]  /*21f50*/  IMAD.SHL.U32 R9, R238, 0x40, RZ ;  /* 0x00000040ee097824 */ /* 0x000fe200078e00ff */
[----:B------:R-:W-:Y:S02]  /*21f60*/  ULDC.64 UR4, c[0x0][0x118] ;  /* 0x0000460000047ab9 */ /* 0x000fe40000000a00 */
[----:B------:R-:W2:Y:S02]  /*21f70*/  LD.E R3, [R134.64+0x170] ;  /* 0x0001700486037980 */ /* 0x000ea4000c101900 */
[----:B------:R-:W-:Y:S04]  /*21f80*/  IADD3 R10, R9, -0x40, RZ ;  /* 0xffffffc0090a7810 */ /* 0x000fe80007ffe0ff */
        /* <DEDUP_REMOVED lines=9> */
[--C-:B--2---:R-:W-:Y:S04]  /*22020*/  IMAD.MOV R4, RZ, RZ, -R5.reuse ;  /* 0x000000ffff047224 */ /* 0x104fe800078e0a05 */
[----:B------:R-:W-:Y:S02]  /*22030*/  IMAD R7, R4, R0, RZ ;  /* 0x0000000004077224 */ /* 0x000fe400078e02ff */
[----:B------:R-:W-:Y:S04]  /*22040*/  IMAD.MOV.U32 R4, RZ, RZ, RZ ;  /* 0x000000ffff047224 */ /* 0x000fe800078e00ff */
[----:B------:R-:W-:Y:S01]  /*22050*/  IMAD.HI.U32 R5, R5, R7, R4 ;  /* 0x0000000705057227 */ /* 0x000fe200078e0004 */
[----:B------:R-:W-:Y:S02]  /*22060*/  IABS R7, R9 ;  /* 0x0000000900077213 */ /* 0x000fe40000000000 */
[----:B------:R-:W-:Y:S03]  /*22070*/  LOP3.LUT R9, R9, R3, RZ, 0x3c, !PT ;  /* 0x0000000309097212 */ /* 0x000fe600078e3cff */
[C---:B------:R-:W-:Y:S04]  /*22080*/  IMAD.HI.U32 R4, R5.reuse, R6, RZ ;  /* 0x0000000605047227 */ /* 0x040fe800078e00ff */
        /* <DEDUP_REMOVED lines=12> */
[----:B------:R-:W-:Y:S01]  /*22150*/  LOP3.LUT R0, RZ, R3, RZ, 0x33, !PT ;  /* 0x00000003ff007212 */ /* 0x000fe200078e33ff */
[----:B------:R-:W2:Y:S04]  /*22160*/  LD.E.64 R6, [R134.64+0x38] ;  /* 0x0000380486067980 */ /* 0x000ea8000c101b00 */
[----:B------:R-:W-:Y:S02]  /*22170*/  @P1 IADD3 R4, R4, 0x1, RZ ;  /* 0x0000000104041810 */ /* 0x000fe40007ffe0ff */
[----:B------:R-:W-:Y:S03]  /*22180*/  ISETP.GE.AND P1, PT, R9, RZ, PT ;  /* 0x000000ff0900720c */ /* 0x000fe60003f26270 */
[----:B------:R-:W-:Y:S01]  /*22190*/  @!P0 IMAD.MOV R4, RZ, RZ, -R4 ;  /* 0x000000ffff048224 */ /* 0x000fe200078e0a04 */
[----:B------:R-:W-:Y:S02]  /*221a0*/  @P2 IADD3 R5, R5, 0x1, RZ ;  /* 0x0000000105052810 */ /* 0x000fe40007ffe0ff */
[----:B------:R-:W-:Y:S04]  /*221b0*/  ISETP.NE.AND P2, PT, R3, RZ, PT ;  /* 0x000000ff0300720c */ /* 0x000fe80003f45270 */
[----:B------:R-:W-:Y:S03]  /*221c0*/  SEL R4, R0, R4, !P2 ;  /* 0x0000000400047207 */ /* 0x000fe60005000000 */
[----:B------:R-:W-:Y:S01]  /*221d0*/  @!P1 IMAD.MOV R5, RZ, RZ, -R5 ;  /* 0x000000ffff059224 */ /* 0x000fe200078e0a05 */
[CC--:B------:R-:W-:Y:S04]  /*221e0*/  LEA R10, P1, R4.reuse, R240.reuse, 0x2 ;  /* 0x000000f0040a7211 */ /* 0x0c0fe800078210ff */
[----:B------:R-:W-:Y:S02]  /*221f0*/  LEA.HI.X.SX32 R11, R4, R241, 0x2, P1 ;  /* 0x000000f1040b7211 */ /* 0x000fe400008f16ff */
[----:B------:R-:W-:Y:S03]  /*22200*/  SEL R5, R0, R5, !P2 ;  /* 0x0000000500057207 */ /* 0x000fe60005000000 */
[----:B------:R3:W5:Y:S01]  /*22210*/  LD.E R12, [R10.64] ;  /* 0x000000040a0c7980 */ /* 0x000762000c101900 */
[C---:B------:R-:W-:Y:S01]  /*22220*/  LEA R8, P0, R5.reuse, R240, 0x2 ;  /* 0x000000f005087211 */ /* 0x040fe200078010ff */
[C---:B------:R-:W-:Y:S03]  /*22230*/  IMAD.IADD R4, R5.reuse, 0x1, -R4 ;  /* 0x0000000105047824 */ /* 0x040fe600078e0a04 */
[----:B------:R-:W-:Y:S01]  /*22240*/  LEA.HI.X.SX32 R9, R5, R241, 0x2, P0 ;  /* 0x000000f105097211 */ /* 0x000fe200000f16ff */
[----:B------:R-:W-:Y:S04]  /*22250*/  IMAD R3, R3, R4, -0x40 ;  /* 0xffffffc003037424 */ /* 0x000fe800078e0204 */
[----:B---3--:R3:W5:Y:S01]  /*22260*/  LD.E R11, [R8.64] ;  /* 0x00000004080b7980 */ /* 0x008762000c101900 */
[----:B------:R-:W-:Y:S03]  /*22270*/  SHF.R.S32.HI R10, RZ, 0x1f, R3 ;  /* 0x0000001fff0a7819 */ /* 0x000fe60000011403 */
[----:B---3--:R-:W3:Y:S01]  /*22280*/  LD.E.64 R8, [R134.64+0x20] ;  /* 0x0000200486087980 */ /* 0x008ee2000c101b00 */
[-C--:B--2---:R-:W-:Y:S02]  /*22290*/  IMAD R0, R7, R3.reuse, RZ ;  /* 0x0000000307007224 */ /* 0x084fe400078e02ff */
[C---:B------:R-:W-:Y:S04]  /*222a0*/  IMAD.WIDE.U32 R4, R6.reuse, R3, RZ ;  /* 0x0000000306047225 */ /* 0x040fe800078e00ff */
[----:B------:R-:W-:Y:S04]  /*222b0*/  IMAD R6, R6, R10, R0 ;  /* 0x0000000a06067224 */ /* 0x000fe800078e0200 */
[----:B------:R-:W-:Y:S02]  /*222c0*/  IMAD.IADD R5, R5, 0x1, R6 ;  /* 0x0000000105057824 */ /* 0x000fe400078e0206 */
[----:B-----5:R-:W-:Y:S05]  /*222d0*/  IMAD.IADD R11, R12, 0x1, -R11 ;  /* 0x000000010c0b7824 */ /* 0x020fea00078e0a0b */
[----:B------:R-:W-:Y:S01]  /*222e0*/  SHF.R.S32.HI R0, RZ, 0x1f, R11 ;  /* 0x0000001fff007819 */ /* 0x000fe2000001140b */
[----:B---3--:R-:W-:Y:S02]  /*222f0*/  IMAD R6, R9, R11, RZ ;  /* 0x0000000b09067224 */ /* 0x008fe400078e02ff */
[----:B------:R-:W-:Y:S04]  /*22300*/  IMAD.WIDE.U32 R4, R11, R8, R4 ;  /* 0x000000080b047225 */ /* 0x000fe800078e0004 */
[----:B------:R-:W-:Y:S04]  /*22310*/  IMAD R6, R8, R0, R6 ;  /* 0x0000000008067224 */ /* 0x000fe800078e0206 */
[----:B------:R-:W-:Y:S02]  /*22320*/  IMAD.IADD R6, R5, 0x1, R6 ;  /* 0x0000000105067824 */ /* 0x000fe400078e0206 */
[----:B------:R-:W-:Y:S01]  /*22330*/  IMAD.MOV.U32 R5, RZ, RZ, R4 ;  /* 0x000000ffff057224 */ /* 0x000fe200078e0004 */
[----:B------:R-:W-:-:S05]  /*22340*/  BRA `(.L_x_5056) ;  /* 0x0000004000007947 */ /* 0x000fca0003800000 */
.L_x_5055:
[----:B------:R-:W-:Y:S02]  /*22350*/  ULDC.64 UR4, c[0x0][0x118] ;  /* 0x0000460000047ab9 */ /* 0x000fe40000000a00 */
[----:B------:R-:W2:Y:S02]  /*22360*/  LD.E R5, [R134.64+0x38] ;  /* 0x0000380486057980 */ /* 0x000ea4000c101900 */
[----:B--2---:R-:W-:Y:S04]  /*22370*/  LEA R5, -R5, RZ, 0x6 ;  /* 0x000000ff05057211 */ /* 0x004fe800078e31ff */
[----:B------:R-:W-:Y:S02]  /*22380*/  SHF.R.S32.HI R6, RZ, 0x1f, R5 ;  /* 0x0000001fff067819 */ /* 0x000fe40000011405 */
.L_x_5056:
[----:B------:R-:W-:Y:S05]  /*22390*/  BSYNC B0 ;  /* 0x0000000000007941 */ /* 0x000fea0003800000 */
.L_x_5054:
[C---:B------:R-:W-:Y:S01]  /*223a0*/  LEA R4, P0, R5.reuse, R245, 0x1 ;  /* 0x000000f505047211 */ /* 0x040fe200078008ff */
[----:B------:R-:W-:Y:S01]  /*223b0*/  ULDC.64 UR4, c[0x0][0x118] ;  /* 0x0000460000047ab9 */ /* 0x000fe20000000a00 */
[C---:B------:R-:W-:Y:S02]  /*223c0*/  IADD3 R3, P1, R5.reuse, R247, RZ ;  /* 0x000000f705037210 */ /* 0x040fe40007f3e0ff */
[-C--:B------:R-:W-:Y:S02]  /*223d0*/  LEA.HI.X R5, R5, R246.reuse, R6, 0x1, P0 ;  /* 0x000000f605057211 */ /* 0x080fe400000f0c06 */
[CC--:B----4-:R-:W-:Y:S01]  /*223e0*/  @P5 LEA R26, P0, R3.reuse, R245.reuse, 0x1 ;  /* 0x000000f5031a5211 */ /* 0x0d0fe200078008ff */
        /* <DEDUP_REMOVED lines=9> */
[-CC-:B------:R-:W-:Y:S01]  /*22480*/  @P5 LEA.HI.X R27, R3, R246.reuse, R7.reuse, 0x1, P0 ;  /* 0x000000f6031b5211 */ /* 0x180fe200000f0c07 */
        /* <DEDUP_REMOVED lines=101> */
.L_x_5053:
[----:B--23--:R-:W-:Y:S05]  /*22ae0*/  BSYNC B1 ;  /* 0x0000000000017941 */ /* 0x00cfea0003800000 */
.L_x_5052:
[----:B------:R-:W-:Y:S01]  /*22af0*/  IMAD R0, R238, -0x40, R252 ;  /* 0xffffffc0ee007824 */ /* 0x000fe200078e02fc */
[----:B------:R-:W-:Y:S01]  /*22b00*/  ULDC.64 UR4, c[0x0][0x118] ;  /* 0x0000460000047ab9 */ /* 0x000fe20000000a00 */
[----:B----4-:R-:W-:Y:S03]  /*22b10*/  LDSM.16.MT88.4 R28, [R212+0x10000] ;  /* 0x01000000d41c783b */ /* 0x010fe60000004200 */
[C---:B------:R-:W-:Y:S02]  /*22b20*/  IADD3 R3, R0.reuse, 0x8, RZ ;  /* 0x0000000800037810 */ /* 0x040fe40007ffe0ff */
[----:B------:R-:W-:Y:S02]  /*22b30*/  IADD3 R4, R0, -0x1, RZ ;  /* 0xffffffff00047810 */ /* 0x000fe40007ffe0ff */
[----:B------:R-:W-:Y:S01]  /*22b40*/  ISETP.GE.AND P1, PT, R3, RZ, PT ;  /* 0x000000ff0300720c */ /* 0x000fe20003f26270 */
[----:B------:R2:W3:Y:S01]  /*22b50*/  LD.E R132, [R134.64+0xdc] ;  /* 0x0000dc0486847980 */ /* 0x0004e2000c101900 */
[----:B------:R-:W-:Y:S02]  /*22b60*/  ISETP.GE.AND P0, PT, R4, RZ, PT ;  /* 0x000000ff0400720c */ /* 0x000fe40003f06270 */
[C---:B------:R-:W-:Y:S02]  /*22b70*/  IADD3 R5, R0.reuse, 0x7, RZ ;  /* 0x0000000700057810 */ /* 0x040fe40007ffe0ff */
[C---:B------:R-:W-:Y:S02]  /*22b80*/  IADD3 R6, R0.reuse, -0x8, RZ ;  /* 0xfffffff800067810 */ /* 0x040fe40007ffe0ff */
[C---:B------:R-:W-:Y:S02]  /*22b90*/  IADD3 R7, R0.reuse, -0x11, RZ ;  /* 0xffffffef00077810 */ /* 0x040fe40007ffe0ff */
[----:B------:R-:W-:Y:S02]  /*22ba0*/  IABS R22, R0 ;  /* 0x0000000000167213 */ /* 0x000fe40000000000 */
[C---:B------:R-:W-:Y:S02]  /*22bb0*/  IADD3 R8, R0.reuse, -0x28, RZ ;  /* 0xffffffd800087810 */ /* 0x040fe40007ffe0ff */
[C---:B------:R-:W-:Y:S02]  /*22bc0*/  @!P1 IADD3 R3, -R0.reuse, -0x8, RZ ;  /* 0xfffffff800039810 */ /* 0x040fe40007ffe1ff */
[----:B------:R-:W-:Y:S01]  /*22bd0*/  @!P0 IADD3 R4, -R0, 0x1, RZ ;  /* 0x0000000100048810 */ /* 0x000fe20007ffe1ff */
[----:B------:R-:W4:Y:S01]  /*22be0*/  I2F R22, R22 ;  /* 0x0000001600167306 */ /* 0x000f220000201400 */
[----:B------:R-:W-:Y:S02]  /*22bf0*/  ISETP.GE.AND P1, PT, R5, RZ, PT ;  /* 0x000000ff0500720c */ /* 0x000fe40003f26270 */
[----:B------:R-:W-:Y:S07]  /*22c00*/  ISETP.GE.AND P0, PT, R6, RZ, PT ;  /* 0x000000ff0600720c */ /* 0x000fee0003f06270 */
[----:B------:R5:W1:Y:S04]  /*22c10*/  I2F R17, R4 ;  /* 0x0000000400117306 */ /* 0x000a680000201400 */
[C---:B------:R-:W-:Y:S02]  /*22c20*/  @!P1 IADD3 R5, -R0.reuse, -0x7, RZ ;  /* 0xfffffff900059810 */ /* 0x040fe40007ffe1ff */
[C---:B------:R-:W-:Y:S04]  /*22c30*/  @!P0 IADD3 R6, -R0.reuse, 0x8, RZ ;  /* 0x0000000800068810 */ /* 0x040fe80007ffe1ff */
[----:B------:R1:W-:Y:S10]  /*22c40*/  I2F R18, R3 ;  /* 0x0000000300127306 */ /* 0x0003f40000201400 */
[----:B------:R2:W2:Y:S01]  /*22c50*/  I2F R16, R6 ;  /* 0x0000000600107306 */ /* 0x0004a20000201400 */
[----:B-----5:R-:W-:Y:S04]  /*22c60*/  IADD3 R4, R0, -0x9, RZ ;  /* 0xfffffff700047810 */ /* 0x020fe80007ffe0ff */
[----:B------:R-:W-:Y:S05]  /*22c70*/  ISETP.GE.AND P1, PT, R4, RZ, PT ;  /* 0x000000ff0400720c */ /* 0x000fea0003f26270 */
[----:B------:R5:W-:Y:S01]  /*22c80*/  I2F R23, R5 ;  /* 0x0000000500177306 */ /* 0x000be20000201400 */
[C---:B-1----:R-:W-:Y:S04]  /*22c90*/  IADD3 R3, R0.reuse, -0x10, RZ ;  /* 0xfffffff000037810 */ /* 0x042fe80007ffe0ff */
[----:B------:R-:W-:Y:S03]  /*22ca0*/  ISETP.GE.AND P0, PT, R3, RZ, PT ;  /* 0x000000ff0300720c */ /* 0x000fe60003f06270 */
[C---:B------:R-:W-:Y:S02]  /*22cb0*/  @!P1 IADD3 R4, -R0.reuse, 0x9, RZ ;  /* 0x0000000900049810 */ /* 0x040fe40007ffe1ff */
[----:B------:R-:W-:Y:S02]  /*22cc0*/  ISETP.GE.AND P1, PT, R7, RZ, PT ;  /* 0x000000ff0700720c */ /* 0x000fe40003f26270 */
[----:B------:R1:W1:Y:S01]  /*22cd0*/  I2F R15, R4 ;  /* 0x00000004000f7306 */ /* 0x0002620000201400 */
[C---:B--2---:R-:W-:Y:S05]  /*22ce0*/  IADD3 R6, R0.reuse, -0x18, RZ ;  /* 0xffffffe800067810 */ /* 0x044fea0007ffe0ff */
[----:B------:R-:W-:Y:S02]  /*22cf0*/  @!P0 IADD3 R3, -R0, 0x10, RZ ;  /* 0x0000001000038810 */ /* 0x000fe40007ffe1ff */
[----:B------:R-:W-:Y:S02]  /*22d00*/  ISETP.GE.AND P0, PT, R6, RZ, PT ;  /* 0x000000ff0600720c */ /* 0x000fe40003f06270 */
[----:B------:R2:W2:Y:S01]  /*22d10*/  I2F R14, R3 ;  /* 0x00000003000e7306 */ /* 0x0004a20000201400 */
[C---:B-----5:R-:W-:Y:S02]  /*22d20*/  IADD3 R5, R0.reuse, -0x19, RZ ;  /* 0xffffffe700057810 */ /* 0x060fe40007ffe0ff */
[C---:B------:R-:W-:Y:S02]  /*22d30*/  @!P1 IADD3 R7, -R0.reuse, 0x11, RZ ;  /* 0x0000001100079810 */ /* 0x040fe40007ffe1ff */
[----:B------:R-:W-:Y:S05]  /*22d40*/  ISETP.GE.AND P1, PT, R5, RZ, PT ;  /* 0x000000ff0500720c */ /* 0x000fea0003f26270 */
[----:B------:R5:W4:Y:S01]  /*22d50*/  I2F R13, R7 ;  /* 0x00000007000d7306 */ /* 0x000b220000201400 */
[C---:B------:R-:W-:Y:S02]  /*22d60*/  @!P0 IADD3 R6, -R0.reuse, 0x18, RZ ;  /* 0x0000001800068810 */ /* 0x040fe40007ffe1ff */
[C---:B-1----:R-:W-:Y:S05]  /*22d70*/  IADD3 R4, R0.reuse, -0x20, RZ ;  /* 0xffffffe000047810 */ /* 0x042fea0007ffe0ff */
[----:B------:R-:W-:Y:S02]  /*22d80*/  @!P1 IADD3 R5, -R0, 0x19, RZ ;  /* 0x0000001900059810 */ /* 0x000fe40007ffe1ff */
[----:B------:R-:W-:Y:S01]  /*22d90*/  ISETP.GE.AND P0, PT, R4, RZ, PT ;  /* 0x000000ff0400720c */ /* 0x000fe20003f06270 */
[----:B------:R1:W1:Y:S01]  /*22da0*/  I2F R12, R6 ;  /* 0x00000006000c7306 */ /* 0x0002620000201400 */
[C---:B--2---:R-:W-:Y:S04]  /*22db0*/  IADD3 R3, R0.reuse, -0x21, RZ ;  /* 0xffffffdf00037810 */ /* 0x044fe80007ffe0ff */
[----:B------:R-:W-:Y:S05]  /*22dc0*/  ISETP.GE.AND P1, PT, R3, RZ, PT ;  /* 0x000000ff0300720c */ /* 0x000fea0003f26270 */
[----:B------:R2:W2:Y:S02]  /*22dd0*/  I2F R11, R5 ;  /* 0x00000005000b7306 */ /* 0x0004a40000201400 */
[----:B------:R-:W-:Y:S02]  /*22de0*/  @!P0 IADD3 R4, -R0, 0x20, RZ ;  /* 0x0000002000048810 */ /* 0x000fe40007ffe1ff */
[----:B------:R-:W-:Y:S02]  /*22df0*/  ISETP.GE.AND P0, PT, R8, RZ, PT ;  /* 0x000000ff0800720c */ /* 0x000fe40003f06270 */
[C---:B-----5:R-:W-:Y:S02]  /*22e00*/  IADD3 R7, R0.reuse, -0x29, RZ ;  /* 0xffffffd700077810 */ /* 0x060fe40007ffe0ff */
[C---:B------:R-:W-:Y:S02]  /*22e10*/  @!P1 IADD3 R3, -R0.reuse, 0x21, RZ ;  /* 0x0000002100039810 */ /* 0x040fe40007ffe1ff */
[----:B------:R5:W4:Y:S01]  /*22e20*/  I2F R10, R4 ;  /* 0x00000004000a7306 */ /* 0x000b220000201400 */
[----:B------:R-:W-:Y:S02]  /*22e30*/  ISETP.GE.AND P4, PT, R7, RZ, PT ;  /* 0x000000ff0700720c */ /* 0x000fe40003f86270 */
[C---:B-1----:R-:W-:Y:S04]  /*22e40*/  IADD3 R6, R0.reuse, -0x30, RZ ;  /* 0xffffffd000067810 */ /* 0x042fe80007ffe0ff */
[----:B------:R-:W-:Y:S02]  /*22e50*/  @!P0 IADD3 R8, -R0, 0x28, RZ ;  /* 0x0000002800088810 */ /* 0x000fe40007ffe1ff */
[----:B------:R-:W-:Y:S01]  /*22e60*/  ISETP.GE.AND P3, PT, R6, RZ, PT ;  /* 0x000000ff0600720c */ /* 0x000fe20003f66270 */
[----:B------:R1:W1:Y:S01]  /*22e70*/  I2F R9, R3 ;  /* 0x0000000300097306 */ /* 0x0002620000201400 */
[C---:B--2---:R-:W-:Y:S03]  /*22e80*/  IADD3 R5, R0.reuse, -0x38, RZ ;  /* 0xffffffc800057810 */ /* 0x044fe60007ffe0ff */
[C---:B------:R-:W-:Y:S02]  /*22e90*/  @!P4 IADD3 R7, -R0.reuse, 0x29, RZ ;  /* 0x000000290007c810 */ /* 0x040fe40007ffe1ff */
[----:B------:R-:W-:Y:S04]  /*22ea0*/  ISETP.GE.AND P1, PT, R5, RZ, PT ;  /* 0x000000ff0500720c */ /* 0x000fe80003f26270 */
[----:B------:R-:W2:Y:S02]  /*22eb0*/  I2F R8, R8 ;  /* 0x0000000800087306 */ /* 0x000ea40000201400 */
[C---:B------:R-:W-:Y:S02]  /*22ec0*/  @!P3 IADD3 R6, -R0.reuse, 0x30, RZ ;  /* 0x000000300006b810 */ /* 0x040fe40007ffe1ff */
[----:B-----5:R-:W-:Y:S04]  /*22ed0*/  IADD3 R4, R0, -0x39, RZ ;  /* 0xffffffc700047810 */ /* 0x020fe80007ffe0ff */
[----:B------:R-:W-:Y:S02]  /*22ee0*/  ISETP.GE.AND P0, PT, R4, RZ, PT ;  /* 0x000000ff0400720c */ /* 0x000fe40003f06270 */
[C---:B------:R-:W-:Y:S01]  /*22ef0*/  @!P1 IADD3 R5, -R0.reuse, 0x38, RZ ;  /* 0x0000003800059810 */ /* 0x040fe20007ffe1ff */
[----:B------:R-:W5:Y:S01]  /*22f00*/  I2F R7, R7 ;  /* 0x0000000700077306 */ /* 0x000f620000201400 */
[C---:B-1----:R-:W-:Y:S04]  /*22f10*/  IADD3 R3, R0.reuse, -0x31, RZ ;  /* 0xffffffcf00037810 */ /* 0x042fe80007ffe0ff */
[----:B------:R-:W-:Y:S05]  /*22f20*/  ISETP.GE.AND P2, PT, R3, RZ, PT ;  /* 0x000000ff0300720c */ /* 0x000fea0003f46270 */
[C---:B------:R-:W-:Y:S01]  /*22f30*/  @!P0 IADD3 R4, -R0.reuse, 0x39, RZ ;  /* 0x0000003900048810 */ /* 0x040fe20007ffe1ff */
[----:B------:R-:W1:Y:S07]  /*22f40*/  I2F R6, R6 ;  /* 0x0000000600067306 */ /* 0x000e6e0000201400 */
[----:B------:R-:W-:Y:S03]  /*22f50*/  @!P2 IADD3 R3, -R0, 0x31, RZ ;  /* 0x000000310003a810 */ /* 0x000fe60007ffe1ff */
[----:B------:R-:W-:Y:S10]  /*22f60*/  I2F R5, R5 ;  /* 0x0000000500057306 */ /* 0x000ff40000201400 */
[----:B------:R-:W-:Y:S01]  /*22f70*/  I2F R4, R4 ;  /* 0x0000000400047306 */ /* 0x000fe20000201400 */
[C---:B----4-:R-:W-:Y:S02]  /*22f80*/  FFMA.FTZ R19, -R133.reuse, R22, R201 ;  /* 0x0000001685137223 */ /* 0x050fe400000101c9 */
[CC--:B------:R-:W-:Y:S02]  /*22f90*/  FFMA.FTZ R21, -R133.reuse, R17.reuse, R202 ;  /* 0x0000001185157223 */ /* 0x0c0fe400000101ca */
[----:B------:R-:W-:Y:S01]  /*22fa0*/  FFMA.FTZ R20, -R133, R16, R195 ;  /* 0x0000001085147223 */ /* 0x000fe200000101c3 */
[----:B------:R-:W-:Y:S01]  /*22fb0*/  FMNMX.FTZ R0, R19, R136, !PT ;  /* 0x0000008813007209 */ /* 0x000fe20007810000 */
[C---:B------:R-:W-:Y:S02]  /*22fc0*/  FFMA.FTZ R18, -R133.reuse, R18, R194 ;  /* 0x0000001285127223 */ /* 0x040fe400000101c2 */
[----:B------:R-:W-:Y:S01]  /*22fd0*/  FFMA.FTZ R24, -R133, R17, R192 ;  /* 0x0000001185187223 */ /* 0x000fe200000101c0 */
[----:B------:R-:W-:Y:S01]  /*22fe0*/  FMNMX.FTZ R135, R21, R0, !PT ;  /* 0x0000000015877209 */ /* 0x000fe20007810000 */
[C---:B------:R-:W-:Y:S01]  /*22ff0*/  FFMA.FTZ R17, -R133.reuse, R15, R193 ;  /* 0x0000000f85117223 */ /* 0x040fe200000101c1 */
[----:B------:R4:W1:Y:S01]  /*23000*/  I2F R0, R3 ;  /* 0x0000000300007306 */ /* 0x0008620000201400 */
[C---:B------:R-:W-:Y:S01]  /*23010*/  FFMA.FTZ R23, -R133.reuse, R23, R200 ;  /* 0x0000001785177223 */ /* 0x040fe200000101c8 */
[----:B------:R-:W-:Y:S01]  /*23020*/  FMNMX.FTZ R135, R20, R135, !PT ;  /* 0x0000008714877209 */ /* 0x000fe20007810000 */
[C---:B------:R-:W-:Y:S02]  /*23030*/  FFMA.FTZ R139, -R133.reuse, R14, R139 ;  /* 0x0000000e858b7223 */ /* 0x040fe4000001018b */
[----:B------:R-:W-:Y:S01]  /*23040*/  FFMA.FTZ R22, -R133, R22, R191 ;  /* 0x0000001685167223 */ /* 0x000fe200000101bf */
[----:B------:R-:W-:Y:S01]  /*23050*/  FMNMX.FTZ R135, R17, R135, !PT ;  /* 0x0000008711877209 */ /* 0x000fe20007810000 */
[C---:B------:R-:W-:Y:S02]  /*23060*/  FFMA.FTZ R172, -R133.reuse, R13, R172 ;  /* 0x0000000d85ac7223 */ /* 0x040fe400000101ac */
[----:B------:R-:W-:Y:S01]  /*23070*/  FFMA.FTZ R173, -R133, R12, R173 ;  /* 0x0000000c85ad7223 */ /* 0x000fe200000101ad */
[----:B------:R-:W-:Y:S01]  /*23080*/  FMNMX.FTZ R135, R139, R135, !PT ;  /* 0x000000878b877209 */ /* 0x000fe20007810000 */
[C---:B------:R-:W-:Y:S02]  /*23090*/  FFMA.FTZ R178, -R133.reuse, R16, R178 ;  /* 0x0000001085b27223 */ /* 0x040fe400000101b2 */
[C---:B------:R-:W-:Y:S01]  /*230a0*/  FFMA.FTZ R174, -R133.reuse, R11, R174 ;  /* 0x0000000b85ae7223 */ /* 0x040fe200000101ae */
[----:B------:R-:W-:Y:S01]  /*230b0*/  FMNMX.FTZ R135, R172, R135, !PT ;  /* 0x00000087ac877209 */ /* 0x000fe20007810000 */
[C---:B------:R-:W-:Y:S02]  /*230c0*/  FFMA.FTZ R181, -R133.reuse, R15, R181 ;  /* 0x0000000f85b57223 */ /* 0x040fe400000101b5 */
[----:B------:R-:W-:Y:S01]  /*230d0*/  FFMA.FTZ R190, -R133, R10, R190 ;  /* 0x0000000a85be7223 */ /* 0x000fe200000101be */
[----:B------:R-:W-:Y:S01]  /*230e0*/  FMNMX.FTZ R135, R173, R135, !PT ;  /* 0x00000087ad877209 */ /* 0x000fe20007810000 */
[C---:B------:R-:W-:Y:S02]  /*230f0*/  FFMA.FTZ R180, -R133.reuse, R14, R180 ;  /* 0x0000000e85b47223 */ /* 0x040fe400000101b4 */
[C---:B------:R-:W-:Y:S01]  /*23100*/  FFMA.FTZ R189, -R133.reuse, R9, R189 ;  /* 0x0000000985bd7223 */ /* 0x040fe200000101bd */
[----:B------:R-:W-:Y:S01]  /*23110*/  FMNMX.FTZ R135, R174, R135, !PT ;  /* 0x00000087ae877209 */ /* 0x000fe20007810000 */
[C---:B------:R-:W-:Y:S01]  /*23120*/  FFMA.FTZ R186, -R133.reuse, R13, R186 ;  /* 0x0000000d85ba7223 */ /* 0x040fe200000101ba */
[----:B----4-:R-:W-:Y:S01]  /*23130*/  FMNMX.FTZ R3, R18, R137, !PT ;  /* 0x0000008912037209 */ /* 0x010fe20007810000 */
[C---:B--2---:R-:W-:Y:S01]  /*23140*/  FFMA.FTZ R185, -R133.reuse, R8, R185 ;  /* 0x0000000885b97223 */ /* 0x044fe200000101b9 */
[----:B------:R-:W-:Y:S01]  /*23150*/  FMNMX.FTZ R135, R190, R135, !PT ;  /* 0x00000087be877209 */ /* 0x000fe20007810000 */
[----:B------:R-:W-:Y:S01]  /*23160*/  FFMA.FTZ R188, -R133, R12, R188 ;  /* 0x0000000c85bc7223 */ /* 0x000fe200000101bc */
[----:B------:R-:W-:Y:S01]  /*23170*/  FMNMX.FTZ R3, R23, R3, !PT ;  /* 0x0000000317037209 */ /* 0x000fe20007810000 */
[----:B-----5:R-:W-:Y:S01]  /*23180*/  FFMA.FTZ R184, -R133, R7, R184 ;  /* 0x0000000785b87223 */ /* 0x020fe200000101b8 */
[----:B------:R-:W-:Y:S01]  /*23190*/  FMNMX.FTZ R135, R189, R135, !PT ;  /* 0x00000087bd877209 */ /* 0x000fe20007810000 */
[C---:B------:R-:W-:Y:S01]  /*231a0*/  FFMA.FTZ R187, -R133.reuse, R11, R187 ;  /* 0x0000000b85bb7223 */ /* 0x040fe200000101bb */
[----:B------:R-:W-:Y:S01]  /*231b0*/  FMNMX.FTZ R3, R22, R3, !PT ;  /* 0x0000000316037209 */ /* 0x000fe20007810000 */
[----:B-1----:R-:W-:Y:S01]  /*231c0*/  FFMA.FTZ R179, -R133, R6, R179 ;  /* 0x0000000685b37223 */ /* 0x002fe200000101b3 */
[----:B------:R-:W-:Y:S01]  /*231d0*/  FMNMX.FTZ R135, R185, R135, !PT ;  /* 0x00000087b9877209 */ /* 0x000fe20007810000 */
[C---:B------:R-:W-:Y:S01]  /*231e0*/  FFMA.FTZ R183, -R133.reuse, R10, R183 ;  /* 0x0000000a85b77223 */ /* 0x040fe200000101b7 */
        /* <DEDUP_REMOVED lines=9> */
[----:B------:R-:W-:Y:S01]  /*23280*/  FFMA.FTZ R202, -R133, R4, R33 ;  /* 0x0000000485ca7223 */ /* 0x000fe20000010121 */
        /* <DEDUP_REMOVED lines=9> */
[----:B------:R-:W-:Y:S04]  /*23320*/  FMNMX.FTZ R3, R188, R3, !PT ;  /* 0x00000003bc037209 */ /* 0x000fe80007810000 */
[----:B------:R-:W-:Y:S01]  /*23330*/  FMNMX.FTZ R3, R187, R3, !PT ;  /* 0x00000003bb037209 */ /* 0x000fe20007810000 */
[----:B------:R-:W1:Y:S03]  /*23340*/  SHFL.BFLY PT, R4, R135, 0x2, 0x1f ;  /* 0x0c401f0087047f89 */ /* 0x000e6600000e0000 */
[----:B------:R-:W-:Y:S04]  /*23350*/  FMNMX.FTZ R3, R183, R3, !PT ;  /* 0x00000003b7037209 */ /* 0x000fe80007810000 */
[----:B------:R-:W-:Y:S04]  /*23360*/  FMNMX.FTZ R3, R182, R3, !PT ;  /* 0x00000003b6037209 */ /* 0x000fe80007810000 */
[----:B------:R-:W-:Y:S04]  /*23370*/  FMNMX.FTZ R3, R176, R3, !PT ;  /* 0x00000003b0037209 */ /* 0x000fe80007810000 */
[----:B------:R-:W-:Y:S04]  /*23380*/  FMNMX.FTZ R3, R175, R3, !PT ;  /* 0x00000003af037209 */ /* 0x000fe80007810000 */
        /* <DEDUP_REMOVED lines=9> */
[----:B------:R-:W-:Y:S02]  /*23420*/  FADD.FTZ R3, -R135, R136 ;  /* 0x0000008887037221 */ /* 0x000fe40000010100 */
[----:B---3--:R-:W-:Y:S05]  /*23430*/  FMUL.FTZ R136, R132, R135 ;  /* 0x0000008784887220 */ /* 0x008fea0000410000 */
[----:B------:R-:W-:Y:S05]  /*23440*/  FSEL R136, R136, RZ, P0 ;  /* 0x000000ff88887208 */ /* 0x000fea0000000000 */
[-CC-:B------:R-:W-:Y:S02]  /*23450*/  FFMA.FTZ R21, R21, R132.reuse, -R136.reuse ;  /* 0x0000008415157223 */ /* 0x180fe40000010888 */
[--C-:B------:R-:W-:Y:S01]  /*23460*/  FFMA.FTZ R20, R20, R132, -R136.reuse ;  /* 0x0000008414147223 */ /* 0x100fe20000010888 */
[----:B-1----:R-:W-:Y:S01]  /*23470*/  FMNMX.FTZ R134, R0, R4, !PT ;  /* 0x0000000400867209 */ /* 0x002fe20007810000 */
[----:B------:R-:W-:Y:S01]  /*23480*/  FMUL.FTZ R0, R132, R3 ;  /* 0x0000000384007220 */ /* 0x000fe20000410000 */
[----:B------:R-:W-:Y:S01]  /*23490*/  MUFU.EX2 R239, R21 ;  /* 0x0000001500ef7308 */ /* 0x000fe20000000800 */
[-CC-:B------:R-:W-:Y:S01]  /*234a0*/  FFMA.FTZ R19, R19, R132.reuse, -R136.reuse ;  /* 0x0000008413137223 */ /* 0x180fe20000010888 */
[C---:B------:R-:W-:Y:S01]  /*234b0*/  FSETP.NEU.FTZ.AND P0, PT, R134.reuse, -INF , PT ;  /* 0xff8000008600780b */ /* 0x040fe20003f1d000 */
[-CC-:B------:R-:W-:Y:S02]  /*234c0*/  FFMA.FTZ R17, R17, R132.reuse, -R136.reuse ;  /* 0x0000008411117223 */ /* 0x180fe40000010888 */
[--C-:B------:R-:W-:Y:S05]  /*234d0*/  FFMA.FTZ R139, R139, R132, -R136.reuse ;  /* 0x000000848b8b7223 */ /* 0x100fea0000010888 */
[----:B------:R1:W2:Y:S10]  /*234e0*/  MUFU.EX2 R3, R0 ;  /* 0x0000000000037308 */ /* 0x0002b40000000800 */
[----:B------:R-:W-:Y:S10]  /*234f0*/  MUFU.EX2 R237, R20 ;  /* 0x0000001400ed7308 */ /* 0x000ff40000000800 */
[----:B------:R-:W3:Y:S01]  /*23500*/  MUFU.EX2 R207, R19 ;  /* 0x0000001300cf7308 */ /* 0x000ee20000000800 */
[----:B-1----:R-:W-:Y:S02]  /*23510*/  FADD.FTZ R0, -R134, R137 ;  /* 0x0000008986007221 */ /* 0x002fe40000010100 */
[C---:B------:R-:W-:Y:S02]  /*23520*/  FMUL.FTZ R137, R132.reuse, R134 ;  /* 0x0000008684897220 */ /* 0x040fe40000410000 */
[----:B------:R-:W-:Y:S05]  /*23530*/  FMUL.FTZ R0, R132, R0 ;  /* 0x0000000084007220 */ /* 0x000fea0000410000 */
[----:B------:R1:W-:Y:S01]  /*23540*/  MUFU.EX2 R236, R17 ;  /* 0x0000001100ec7308 */ /* 0x0003e20000000800 */
[----:B------:R-:W-:Y:S01]  /*23550*/  FSEL R137, R137, RZ, P0 ;  /* 0x000000ff89897208 */ /* 0x000fe20000000000 */
[C---:B--2---:R-:W-:Y:S01]  /*23560*/  FMUL.FTZ R4, R3.reuse, R140 ;  /* 0x0000008c03047220 */ /* 0x044fe20000410000 */
[----:B------:R-:W-:Y:S01]  /*23570*/  ISETP.GT.AND P0, PT, R238, RZ, PT ;  /* 0x000000ffee00720c */ /* 0x000fe20003f04270 */
[----:B------:R-:W-:Y:S02]  /*23580*/  FMUL.FTZ R5, R3, R141 ;  /* 0x0000008d03057220 */ /* 0x000fe40000410000 */
[-CC-:B------:R-:W-:Y:S02]  /*23590*/  FFMA.FTZ R23, R23, R132.reuse, -R137.reuse ;  /* 0x0000008417177223 */ /* 0x180fe40000010889 */
[-CC-:B------:R-:W-:Y:S02]  /*235a0*/  FFMA.FTZ R22, R22, R132.reuse, -R137.reuse ;  /* 0x0000008416167223 */ /* 0x180fe40000010889 */
[----:B------:R-:W-:Y:S01]  /*235b0*/  MUFU.EX2 R205, R23 ;  /* 0x0000001700cd7308 */ /* 0x000fe20000000800 */
[-CC-:B------:R-:W-:Y:S02]  /*235c0*/  FFMA.FTZ R18, R18, R132.reuse, -R137.reuse ;  /* 0x0000008412127223 */ /* 0x180fe40000010889 */
[--C-:B------:R-:W-:Y:S01]  /*235d0*/  FFMA.FTZ R24, R24, R132, -R137.reuse ;  /* 0x0000008418187223 */ /* 0x100fe20000010889 */
[----:B---3--:R-:W-:Y:S01]  /*235e0*/  F2FP.PACK_AB R140, R239, R207 ;  /* 0x000000cfef8c723e */ /* 0x008fe200000000ff */
[C---:B------:R-:W-:Y:S02]  /*235f0*/  FMUL.FTZ R8, R3.reuse, R144 ;  /* 0x0000009003087220 */ /* 0x040fe40000410000 */
[C---:B------:R-:W-:Y:S02]  /*23600*/  FMUL.FTZ R9, R3.reuse, R145 ;  /* 0x0000009103097220 */ /* 0x040fe40000410000 */
[C---:B------:R-:W-:Y:S01]  /*23610*/  FMUL.FTZ R16, R3.reuse, R152 ;  /* 0x0000009803107220 */ /* 0x040fe20000410000 */
[----:B------:R2:W-:Y:S01]  /*23620*/  MUFU.EX2 R204, R22 ;  /* 0x0000001600cc7308 */ /* 0x0005e20000000800 */
[C---:B------:R-:W-:Y:S02]  /*23630*/  FMUL.FTZ R25, R3.reuse, R161 ;  /* 0x000000a103197220 */ /* 0x040fe40000410000 */
[C---:B------:R-:W-:Y:S02]  /*23640*/  FMUL.FTZ R32, R3.reuse, R168 ;  /* 0x000000a803207220 */ /* 0x040fe40000410000 */
        /* <DEDUP_REMOVED lines=9> */
[----:B------:R-:W3:Y:S01]  /*236e0*/  MUFU.EX2 R206, R18 ;  /* 0x0000001200ce7308 */ /* 0x000ee20000000800 */
[C---:B------:R-:W-:Y:S02]  /*236f0*/  FMUL.FTZ R48, R3.reuse, R48 ;  /* 0x0000003003307220 */ /* 0x040fe40000410000 */
[C---:B------:R-:W-:Y:S01]  /*23700*/  FMUL.FTZ R49, R3.reuse, R49 ;  /* 0x0000003103317220 */ /* 0x040fe20000410000 */
[----:B--2---:R-:W2:Y:S01]  /*23710*/  LDSM.16.MT88.4 R20, [R210+0x10000] ;  /* 0x01000000d214783b */ /* 0x004ea20000004200 */
[C---:B------:R-:W-:Y:S02]  /*23720*/  FMUL.FTZ R52, R3.reuse, R52 ;  /* 0x0000003403347220 */ /* 0x040fe40000410000 */
[C---:B------:R-:W-:Y:S02]  /*23730*/  FMUL.FTZ R53, R3.reuse, R53 ;  /* 0x0000003503357220 */ /* 0x040fe40000410000 */
[C---:B------:R-:W-:Y:S01]  /*23740*/  FMUL.FTZ R56, R3.reuse, R56 ;  /* 0x0000003803387220 */ /* 0x040fe20000410000 */
[----:B------:R-:W4:Y:S01]  /*23750*/  MUFU.EX2 R203, R24 ;  /* 0x0000001800cb7308 */ /* 0x000f220000000800 */
[C---:B------:R-:W-:Y:S02]  /*23760*/  FMUL.FTZ R57, R3.reuse, R57 ;  /* 0x0000003903397220 */ /* 0x040fe40000410000 */
[----:B------:R-:W-:Y:S02]  /*23770*/  FMUL.FTZ R60, R3, R60 ;  /* 0x0000003c033c7220 */ /* 0x000fe40000410000 */
[----:B-1----:R-:W-:Y:S01]  /*23780*/  FMUL.FTZ R6, R0, R142 ;  /* 0x0000008e00067220 */ /* 0x002fe20000410000 */
[----:B------:R-:W-:Y:S01]  /*23790*/  F2FP.PACK_AB R142, R236, R237 ;  /* 0x000000edec8e723e */ /* 0x000fe200000000ff */
[C---:B------:R-:W-:Y:S02]  /*237a0*/  FMUL.FTZ R7, R0.reuse, R143 ;  /* 0x0000008f00077220 */ /* 0x040fe40000410000 */
[C---:B------:R-:W-:Y:S01]  /*237b0*/  FMUL.FTZ R10, R0.reuse, R146 ;  /* 0x00000092000a7220 */ /* 0x040fe20000410000 */
[----:B------:R1:W-:Y:S01]  /*237c0*/  MUFU.EX2 R200, R139 ;  /* 0x0000008b00c87308 */ /* 0x0003e20000000800 */
[C---:B------:R-:W-:Y:S02]  /*237d0*/  FMUL.FTZ R11, R0.reuse, R147 ;  /* 0x00000093000b7220 */ /* 0x040fe40000410000 */
[C---:B------:R-:W-:Y:S01]  /*237e0*/  FMUL.FTZ R19, R0.reuse, R155 ;  /* 0x0000009b00137220 */ /* 0x040fe20000410000 */
[----:B---3--:R-:W-:Y:S01]  /*237f0*/  F2FP.PACK_AB R141, R205, R206 ;  /* 0x000000cecd8d723e */ /* 0x008fe200000000ff */
[C---:B------:R-:W-:Y:S01]  /*23800*/  FMUL.FTZ R18, R0.reuse, R154 ;  /* 0x0000009a00127220 */ /* 0x040fe20000410000 */
[----:B------:R-:W3:Y:S01]  /*23810*/  LDSM.16.MT88.4 R144, [R211+0x10000] ;  /* 0x01000000d390783b */ /* 0x000ee20000004200 */
[C---:B------:R-:W-:Y:S02]  /*23820*/  FMUL.FTZ R26, R0.reuse, R162 ;  /* 0x000000a2001a7220 */ /* 0x040fe40000410000 */
[C---:B------:R-:W-:Y:S02]  /*23830*/  FMUL.FTZ R27, R0.reuse, R163 ;  /* 0x000000a3001b7220 */ /* 0x040fe40000410000 */
[C---:B------:R-:W-:Y:S02]  /*23840*/  FMUL.FTZ R34, R0.reuse, R170 ;  /* 0x000000aa00227220 */ /* 0x040fe40000410000 */
[C---:B------:R-:W-:Y:S01]  /*23850*/  FMUL.FTZ R35, R0.reuse, R171 ;  /* 0x000000ab00237220 */ /* 0x040fe20000410000 */
[----:B----4-:R-:W-:Y:S01]  /*23860*/  F2FP.PACK_AB R143, R203, R204 ;  /* 0x000000cccb8f723e */ /* 0x010fe200000000ff */
[----:B------:R-:W-:Y:S01]  /*23870*/  LDSM.16.MT88.4 R152, [R210+0x12000] ;  /* 0x01200000d298783b */ /* 0x000fe20000004200 */
[C---:B------:R-:W-:Y:S02]  /*23880*/  FMUL.FTZ R24, R3.reuse, R160 ;  /* 0x000000a003187220 */ /* 0x040fe40000410000 */
[C---:B------:R-:W-:Y:S02]  /*23890*/  FMUL.FTZ R38, R0.reuse, R38 ;  /* 0x0000002600267220 */ /* 0x040fe40000410000 */
[----:B------:R-:W-:Y:S01]  /*238a0*/  FMUL.FTZ R39, R0, R39 ;  /* 0x0000002700277220 */ /* 0x000fe20000410000 */
[C---:B------:R-:W-:Y:S02]  /*238b0*/  HMMA.16816.F32 R4, R140.reuse, R12, R4 ;  /* 0x0000000c8c04723c */ /* 0x040fe40000001804 */
[----:B------:R-:W-:Y:S03]  /*238c0*/  LDSM.16.MT88.4 R160, [R210+0x12800] ;  /* 0x01280000d2a0783b */ /* 0x000fe60000004200 */
[--C-:B-1----:R-:W-:Y:S02]  /*238d0*/  FFMA.FTZ R139, R172, R132, -R136.reuse ;  /* 0x00000084ac8b7223 */ /* 0x102fe40000010888 */
[C---:B------:R-:W-:Y:S01]  /*238e0*/  FMUL.FTZ R12, R3.reuse, R148 ;  /* 0x00000094030c7220 */ /* 0x040fe20000410000 */
[C---:B------:R-:W-:Y:S01]  /*238f0*/  HMMA.16816.F32 R8, R140.reuse, R14, R8 ;  /* 0x0000000e8c08723c */ /* 0x040fe20000001808 */
[----:B------:R1:W4:Y:S01]  /*23900*/  MUFU.EX2 R199, R139 ;  /* 0x0000008b00c77308 */ /* 0x0003220000000800 */
[----:B------:R-:W-:Y:S02]  /*23910*/  LDSM.16.MT88.4 R168, [R209+0x14800] ;  /* 0x01480000d1a8783b */ /* 0x000fe40000004200 */
[C---:B------:R-:W-:Y:S02]  /*23920*/  FMUL.FTZ R13, R3.reuse, R149 ;  /* 0x00000095030d7220 */ /* 0x040fe40000410000 */
[C---:B------:R-:W-:Y:S02]  /*23930*/  FMUL.FTZ R42, R0.reuse, R42 ;  /* 0x0000002a002a7220 */ /* 0x040fe40000410000 */
[C---:B------:R-:W-:Y:S04]  /*23940*/  FMUL.FTZ R14, R0.reuse, R150 ;  /* 0x00000096000e7220 */ /* 0x040fe80000410000 */
[C---:B------:R-:W-:Y:S02]  /*23950*/  FMUL.FTZ R15, R0.reuse, R151 ;  /* 0x00000097000f7220 */ /* 0x040fe40000410000 */
[----:B------:R-:W5:Y:S01]  /*23960*/  LDSM.16.MT88.4 R148, [R209+0x12000] ;  /* 0x01200000d194783b */ /* 0x000f620000004200 */
[C---:B------:R-:W-:Y:S02]  /*23970*/  FMUL.FTZ R43, R0.reuse, R43 ;  /* 0x0000002b002b7220 */ /* 0x040fe40000410000 */
[C---:B------:R-:W-:Y:S02]  /*23980*/  FMUL.FTZ R46, R0.reuse, R46 ;  /* 0x0000002e002e7220 */ /* 0x040fe40000410000 */
[C---:B--2---:R-:W-:Y:S03]  /*23990*/  HMMA.16816.F32 R12, R140.reuse, R20, R12 ;  /* 0x000000148c0c723c */ /* 0x044fe6000000180c */
[C---:B------:R-:W-:Y:S02]  /*239a0*/  FMUL.FTZ R47, R0.reuse, R47 ;  /* 0x0000002f002f7220 */ /* 0x040fe40000410000 */
[C---:B------:R-:W-:Y:S02]  /*239b0*/  FMUL.FTZ R50, R0.reuse, R50 ;  /* 0x0000003200327220 */ /* 0x040fe40000410000 */
[C---:B------:R-:W-:Y:S01]  /*239c0*/  FMUL.FTZ R20, R3.reuse, R156 ;  /* 0x0000009c03147220 */ /* 0x040fe20000410000 */
[C---:B------:R-:W-:Y:S04]  /*239d0*/  HMMA.16816.F32 R16, R140.reuse, R22, R16 ;  /* 0x000000168c10723c */ /* 0x040fe80000001810 */
[----:B------:R-:W-:Y:S02]  /*239e0*/  FMUL.FTZ R21, R3, R157 ;  /* 0x0000009d03157220 */ /* 0x000fe40000410000 */
[--C-:B-1----:R-:W-:Y:S02]  /*239f0*/  FFMA.FTZ R139, R173, R132, -R136.reuse ;  /* 0x00000084ad8b7223 */ /* 0x102fe40000010888 */
[C---:B------:R-:W-:Y:S02]  /*23a00*/  FMUL.FTZ R22, R0.reuse, R158 ;  /* 0x0000009e00167220 */ /* 0x040fe40000410000 */
[----:B------:R1:W-:Y:S02]  /*23a10*/  MUFU.EX2 R198, R139 ;  /* 0x0000008b00c67308 */ /* 0x0003e40000000800 */
[C---:B------:R-:W-:Y:S02]  /*23a20*/  FMUL.FTZ R23, R0.reuse, R159 ;  /* 0x0000009f00177220 */ /* 0x040fe40000410000 */
[----:B------:R-:W-:Y:S01]  /*23a30*/  LDSM.16.MT88.4 R156, [R210+0x10800] ;  /* 0x01080000d29c783b */ /* 0x000fe20000004200 */
[C---:B------:R-:W-:Y:S02]  /*23a40*/  FMUL.FTZ R51, R0.reuse, R51 ;  /* 0x0000003300337220 */ /* 0x040fe40000410000 */
[C---:B------:R-:W-:Y:S02]  /*23a50*/  FMUL.FTZ R54, R0.reuse, R54 ;  /* 0x0000003600367220 */ /* 0x040fe40000410000 */
[C---:B------:R-:W-:Y:S03]  /*23a60*/  HMMA.16816.F32 R20, R140.reuse, R28, R20 ;  /* 0x0000001c8c14723c */ /* 0x040fe60000001814 */
[C---:B------:R-:W-:Y:S02]  /*23a70*/  FMUL.FTZ R55, R0.reuse, R55 ;  /* 0x0000003700377220 */ /* 0x040fe40000410000 */
[C---:B------:R-:W-:Y:S02]  /*23a80*/  FMUL.FTZ R58, R0.reuse, R58 ;  /* 0x0000003a003a7220 */ /* 0x040fe40000410000 */
[C---:B------:R-:W-:Y:S01]  /*23a90*/  FMUL.FTZ R28, R3.reuse, R164 ;  /* 0x000000a4031c7220 */ /* 0x040fe20000410000 */
[C---:B------:R-:W-:Y:S04]  /*23aa0*/  HMMA.16816.F32 R24, R140.reuse, R30, R24 ;  /* 0x0000001e8c18723c */ /* 0x040fe80000001818 */
[C---:B------:R-:W-:Y:S02]  /*23ab0*/  FMUL.FTZ R29, R3.reuse, R165 ;  /* 0x000000a5031d7220 */ /* 0x040fe40000410000 */
[C---:B------:R-:W-:Y:S02]  /*23ac0*/  FMUL.FTZ R59, R0.reuse, R59 ;  /* 0x0000003b003b7220 */ /* 0x040fe40000410000 */
[C---:B------:R-:W-:Y:S04]  /*23ad0*/  FMUL.FTZ R30, R0.reuse, R166 ;  /* 0x000000a6001e7220 */ /* 0x040fe80000410000 */
[----:B------:R-:W-:Y:S02]  /*23ae0*/  FMUL.FTZ R31, R0, R167 ;  /* 0x000000a7001f7220 */ /* 0x000fe40000410000 */
[----:B------:R-:W-:Y:S01]  /*23af0*/  LDSM.16.MT88.4 R164, [R211+0x12800] ;  /* 0x01280000d3a4783b */ /* 0x000fe20000004200 */
[--C-:B-1----:R-:W-:Y:S02]  /*23b00*/  FFMA.FTZ R139, R174, R132, -R136.reuse ;  /* 0x00000084ae8b7223 */ /* 0x102fe40000010888 */
[C---:B------:R-:W-:Y:S02]  /*23b10*/  FMUL.FTZ R61, R3.reuse, R61 ;  /* 0x0000003d033d7220 */ /* 0x040fe40000410000 */
[C---:B---3--:R-:W-:Y:S01]  /*23b20*/  HMMA.16816.F32 R28, R140.reuse, R144, R28 ;  /* 0x000000908c1c723c */ /* 0x048fe2000000181c */
[----:B------:R1:W2:Y:S02]  /*23b30*/  MUFU.EX2 R197, R139 ;  /* 0x0000008b00c57308 */ /* 0x0002a40000000800 */
[C---:B------:R-:W-:Y:S02]  /*23b40*/  FMUL.FTZ R62, R0.reuse, R62 ;  /* 0x0000003e003e7220 */ /* 0x040fe40000410000 */
[C---:B------:R-:W-:Y:S02]  /*23b50*/  FMUL.FTZ R63, R0.reuse, R63 ;  /* 0x0000003f003f7220 */ /* 0x040fe40000410000 */
[C---:B------:R-:W-:Y:S01]  /*23b60*/  FMUL.FTZ R64, R3.reuse, R64 ;  /* 0x0000004003407220 */ /* 0x040fe20000410000 */
[C---:B------:R-:W-:Y:S01]  /*23b70*/  HMMA.16816.F32 R32, R140.reuse, R146, R32 ;  /* 0x000000928c20723c */ /* 0x040fe20000001820 */
[----:B------:R-:W3:Y:S03]  /*23b80*/  LDSM.16.MT88.4 R144, [R212+0x12000] ;  /* 0x01200000d490783b */ /* 0x000ee60000004200 */
[C---:B------:R-:W-:Y:S02]  /*23b90*/  FMUL.FTZ R65, R3.reuse, R65 ;  /* 0x0000004103417220 */ /* 0x040fe40000410000 */
[C---:B------:R-:W-:Y:S02]  /*23ba0*/  FMUL.FTZ R66, R0.reuse, R66 ;  /* 0x0000004200427220 */ /* 0x040fe40000410000 */
[C---:B-----5:R-:W-:Y:S04]  /*23bb0*/  HMMA.16816.F32 R36, R140.reuse, R148, R36 ;  /* 0x000000948c24723c */ /* 0x060fe80000001824 */
[C---:B------:R-:W-:Y:S02]  /*23bc0*/  FMUL.FTZ R67, R0.reuse, R67 ;  /* 0x0000004300437220 */ /* 0x040fe40000410000 */
[C---:B------:R-:W-:Y:S02]  /*23bd0*/  FMUL.FTZ R68, R3.reuse, R68 ;  /* 0x0000004403447220 */ /* 0x040fe40000410000 */
[C---:B------:R-:W-:Y:S01]  /*23be0*/  HMMA.16816.F32 R40, R140.reuse, R150, R40 ;  /* 0x000000968c28723c */ /* 0x040fe20000001828 */
[----:B------:R-:W5:Y:S03]  /*23bf0*/  LDSM.16.MT88.4 R148, [R211+0x12000] ;  /* 0x01200000d394783b */ /* 0x000f660000004200 */
[C---:B------:R-:W-:Y:S02]  /*23c00*/  FMUL.FTZ R69, R3.reuse, R69 ;  /* 0x0000004503457220 */ /* 0x040fe40000410000 */
[C---:B------:R-:W-:Y:S02]  /*23c10*/  FMUL.FTZ R70, R0.reuse, R70 ;  /* 0x0000004600467220 */ /* 0x040fe40000410000 */
[C---:B------:R-:W-:Y:S04]  /*23c20*/  HMMA.16816.F32 R44, R140.reuse, R152, R44 ;  /* 0x000000988c2c723c */ /* 0x040fe8000000182c */
[C---:B------:R-:W-:Y:S02]  /*23c30*/  FMUL.FTZ R71, R0.reuse, R71 ;  /* 0x0000004700477220 */ /* 0x040fe40000410000 */
[C---:B------:R-:W-:Y:S02]  /*23c40*/  FMUL.FTZ R72, R3.reuse, R72 ;  /* 0x0000004803487220 */ /* 0x040fe40000410000 */
[C---:B------:R-:W-:Y:S01]  /*23c50*/  HMMA.16816.F32 R48, R140.reuse, R154, R48 ;  /* 0x0000009a8c30723c */ /* 0x040fe20000001830 */
[----:B------:R-:W1:Y:S03]  /*23c60*/  LDSM.16.MT88.4 R152, [R209+0x14000] ;  /* 0x01400000d198783b */ /* 0x000e660000004200 */
[C---:B------:R-:W-:Y:S02]  /*23c70*/  FMUL.FTZ R73, R3.reuse, R73 ;  /* 0x0000004903497220 */ /* 0x040fe40000410000 */
[C---:B------:R-:W-:Y:S02]  /*23c80*/  FMUL.FTZ R74, R0.reuse, R74 ;  /* 0x0000004a004a7220 */ /* 0x040fe40000410000 */
[C---:B------:R-:W-:Y:S01]  /*23c90*/  FMUL.FTZ R75, R0.reuse, R75 ;  /* 0x0000004b004b7220 */ /* 0x040fe20000410000 */
[C---:B---3--:R-:W-:Y:S03]  /*23ca0*/  HMMA.16816.F32 R52, R140.reuse, R144, R52 ;  /* 0x000000908c34723c */ /* 0x048fe60000001834 */
        /* <DEDUP_REMOVED lines=14> */
[C---:B-1----:R-:W-:Y:S04]  /*23d90*/  HMMA.16816.F32 R68, R140.reuse, R152, R68 ;  /* 0x000000988c44723c */ /* 0x042fe80000001844 */
[C---:B------:R-:W-:Y:S02]  /*23da0*/  FMUL.FTZ R85, R3.reuse, R85 ;  /* 0x0000005503557220 */ /* 0x040fe40000410000 */
[----:B------:R-:W-:Y:S02]  /*23db0*/  FMUL.FTZ R86, R0, R86 ;  /* 0x0000005600567220 */ /* 0x000fe40000410000 */
[C---:B------:R-:W-:Y:S01]  /*23dc0*/  HMMA.16816.F32 R72, R140.reuse, R154, R72 ;  /* 0x0000009a8c48723c */ /* 0x040fe20000001848 */
[----:B------:R-:W1:Y:S03]  /*23dd0*/  LDSM.16.MT88.4 R152, [R211+0x14000] ;  /* 0x01400000d398783b */ /* 0x000e660000004200 */
[--C-:B------:R-:W-:Y:S02]  /*23de0*/  FFMA.FTZ R139, R178, R132, -R137.reuse ;  /* 0x00000084b28b7223 */ /* 0x100fe40000010889 */
[C---:B------:R-:W-:Y:S02]  /*23df0*/  FMUL.FTZ R87, R0.reuse, R87 ;  /* 0x0000005700577220 */ /* 0x040fe40000410000 */
[C---:B------:R-:W-:Y:S01]  /*23e00*/  FMUL.FTZ R88, R3.reuse, R88 ;  /* 0x0000005803587220 */ /* 0x040fe20000410000 */
[C---:B---3--:R-:W-:Y:S01]  /*23e10*/  HMMA.16816.F32 R76, R140.reuse, R144, R76 ;  /* 0x000000908c4c723c */ /* 0x048fe2000000184c */
[----:B------:R3:W-:Y:S02]  /*23e20*/  MUFU.EX2 R196, R139 ;  /* 0x0000008b00c47308 */ /* 0x0007e40000000800 */
[C---:B------:R-:W-:Y:S02]  /*23e30*/  FMUL.FTZ R89, R3.reuse, R89 ;  /* 0x0000005903597220 */ /* 0x040fe40000410000 */
[C---:B------:R-:W-:Y:S02]  /*23e40*/  FMUL.FTZ R90, R0.reuse, R90 ;  /* 0x0000005a005a7220 */ /* 0x040fe40000410000 */
[C---:B------:R-:W-:Y:S01]  /*23e50*/  FMUL.FTZ R91, R0.reuse, R91 ;  /* 0x0000005b005b7220 */ /* 0x040fe20000410000 */
[C---:B------:R-:W-:Y:S01]  /*23e60*/  HMMA.16816.F32 R80, R140.reuse, R146, R80 ;  /* 0x000000928c50723c */ /* 0x040fe20000001850 */
[----:B------:R-:W2:Y:S03]  /*23e70*/  LDSM.16.MT88.4 R144, [R209+0x16000] ;  /* 0x01600000d190783b */ /* 0x000ea60000004200 */
[C---:B------:R-:W-:Y:S02]  /*23e80*/  FMUL.FTZ R92, R3.reuse, R92 ;  /* 0x0000005c035c7220 */ /* 0x040fe40000410000 */
[----:B------:R-:W-:Y:S02]  /*23e90*/  FMUL.FTZ R93, R3, R93 ;  /* 0x0000005d035d7220 */ /* 0x000fe40000410000 */
[C---:B-----5:R-:W-:Y:S04]  /*23ea0*/  HMMA.16816.F32 R84, R140.reuse, R148, R84 ;  /* 0x000000948c54723c */ /* 0x060fe80000001854 */
[C---:B------:R-:W-:Y:S02]  /*23eb0*/  FMUL.FTZ R94, R0.reuse, R94 ;  /* 0x0000005e005e7220 */ /* 0x040fe40000410000 */
[C---:B------:R-:W-:Y:S02]  /*23ec0*/  FMUL.FTZ R95, R0.reuse, R95 ;  /* 0x0000005f005f7220 */ /* 0x040fe40000410000 */
[C---:B------:R-:W-:Y:S01]  /*23ed0*/  HMMA.16816.F32 R88, R140.reuse, R150, R88 ;  /* 0x000000968c58723c */ /* 0x040fe20000001858 */
[----:B------:R-:W5:Y:S03]  /*23ee0*/  LDSM.16.MT88.4 R148, [R210+0x16000] ;  /* 0x01600000d294783b */ /* 0x000f660000004200 */
[--C-:B---3--:R-:W-:Y:S02]  /*23ef0*/  FFMA.FTZ R139, R181, R132, -R137.reuse ;  /* 0x00000084b58b7223 */ /* 0x108fe40000010889 */
[C---:B------:R-:W-:Y:S02]  /*23f00*/  FMUL.FTZ R96, R3.reuse, R96 ;  /* 0x0000006003607220 */ /* 0x040fe40000410000 */
[C---:B-1----:R-:W-:Y:S01]  /*23f10*/  HMMA.16816.F32 R92, R140.reuse, R152, R92 ;  /* 0x000000988c5c723c */ /* 0x042fe2000000185c */
[----:B------:R1:W3:Y:S03]  /*23f20*/  MUFU.EX2 R195, R139 ;  /* 0x0000008b00c37308 */ /* 0x0002e60000000800 */
[C---:B------:R-:W-:Y:S02]  /*23f30*/  FMUL.FTZ R97, R3.reuse, R97 ;  /* 0x0000006103617220 */ /* 0x040fe40000410000 */
[C---:B------:R-:W-:Y:S02]  /*23f40*/  FMUL.FTZ R98, R0.reuse, R98 ;  /* 0x0000006200627220 */ /* 0x040fe40000410000 */
[C---:B------:R-:W-:Y:S04]  /*23f50*/  FMUL.FTZ R99, R0.reuse, R99 ;  /* 0x0000006300637220 */ /* 0x040fe80000410000 */
[C---:B------:R-:W-:Y:S02]  /*23f60*/  FMUL.FTZ R100, R3.reuse, R100 ;  /* 0x0000006403647220 */ /* 0x040fe40000410000 */
[C---:B------:R-:W-:Y:S01]  /*23f70*/  FMUL.FTZ R101, R3.reuse, R101 ;  /* 0x0000006503657220 */ /* 0x040fe20000410000 */
[C---:B------:R-:W-:Y:S01]  /*23f80*/  HMMA.16816.F32 R96, R140.reuse, R154, R96 ;  /* 0x0000009a8c60723c */ /* 0x040fe20000001860 */
[----:B------:R-:W3:Y:S02]  /*23f90*/  LDSM.16.MT88.4 R152, [R212+0x16000] ;  /* 0x01600000d498783b */ /* 0x000ee40000004200 */
[C---:B------:R-:W-:Y:S02]  /*23fa0*/  FMUL.FTZ R102, R0.reuse, R102 ;  /* 0x0000006600667220 */ /* 0x040fe40000410000 */
[C---:B------:R-:W-:Y:S02]  /*23fb0*/  FMUL.FTZ R103, R0.reuse, R103 ;  /* 0x0000006700677220 */ /* 0x040fe40000410000 */
[C---:B------:R-:W-:Y:S02]  /*23fc0*/  FMUL.FTZ R104, R3.reuse, R104 ;  /* 0x0000006803687220 */ /* 0x040fe40000410000 */
[C---:B------:R-:W-:Y:S03]  /*23fd0*/  FMUL.FTZ R105, R3.reuse, R105 ;  /* 0x0000006903697220 */ /* 0x040fe60000410000 */
[C---:B--2---:R-:W-:Y:S03]  /*23fe0*/  HMMA.16816.F32 R100, R140.reuse, R144, R100 ;  /* 0x000000908c64723c */ /* 0x044fe60000001864 */
[C---:B------:R-:W-:Y:S02]  /*23ff0*/  FMUL.FTZ R106, R0.reuse, R106 ;  /* 0x0000006a006a7220 */ /* 0x040fe40000410000 */
[----:B------:R-:W-:Y:S02]  /*24000*/  FMUL.FTZ R107, R0, R107 ;  /* 0x0000006b006b7220 */ /* 0x000fe40000410000 */
[--C-:B-1----:R-:W-:Y:S02]  /*24010*/  FFMA.FTZ R139, R180, R132, -R137.reuse ;  /* 0x00000084b48b7223 */ /* 0x102fe40000010889 */
[C---:B------:R-:W-:Y:S02]  /*24020*/  FMUL.FTZ R108, R3.reuse, R108 ;  /* 0x0000006c036c7220 */ /* 0x040fe40000410000 */
[----:B------:R1:W-:Y:S01]  /*24030*/  MUFU.EX2 R194, R139 ;  /* 0x0000008b00c27308 */ /* 0x0003e20000000800 */
[C---:B------:R-:W-:Y:S01]  /*24040*/  HMMA.16816.F32 R104, R140.reuse, R146, R104 ;  /* 0x000000928c68723c */ /* 0x040fe20000001868 */
[----:B------:R-:W2:Y:S02]  /*24050*/  LDSM.16.MT88.4 R144, [R211+0x16000] ;  /* 0x01600000d390783b */ /* 0x000ea40000004200 */
[C---:B------:R-:W-:Y:S02]  /*24060*/  FMUL.FTZ R109, R3.reuse, R109 ;  /* 0x0000006d036d7220 */ /* 0x040fe40000410000 */
[C---:B------:R-:W-:Y:S02]  /*24070*/  FMUL.FTZ R110, R0.reuse, R110 ;  /* 0x0000006e006e7220 */ /* 0x040fe40000410000 */
[C---:B------:R-:W-:Y:S02]  /*24080*/  FMUL.FTZ R111, R0.reuse, R111 ;  /* 0x0000006f006f7220 */ /* 0x040fe40000410000 */
[C---:B------:R-:W-:Y:S03]  /*24090*/  FMUL.FTZ R112, R3.reuse, R112 ;  /* 0x0000007003707220 */ /* 0x040fe60000410000 */
[C---:B------:R-:W-:Y:S02]  /*240a0*/  FMUL.FTZ R113, R3.reuse, R113 ;  /* 0x0000007103717220 */ /* 0x040fe40000410000 */
[C---:B-----5:R-:W-:Y:S03]  /*240b0*/  HMMA.16816.F32 R108, R140.reuse, R148, R108 ;  /* 0x000000948c6c723c */ /* 0x060fe6000000186c */
[C---:B------:R-:W-:Y:S02]  /*240c0*/  FMUL.FTZ R114, R0.reuse, R114 ;  /* 0x0000007200727220 */ /* 0x040fe40000410000 */
[C---:B------:R-:W-:Y:S02]  /*240d0*/  FMUL.FTZ R115, R0.reuse, R115 ;  /* 0x0000007300737220 */ /* 0x040fe40000410000 */
[C---:B------:R-:W-:Y:S02]  /*240e0*/  FMUL.FTZ R116, R3.reuse, R116 ;  /* 0x0000007403747220 */ /* 0x040fe40000410000 */
[C---:B------:R-:W-:Y:S03]  /*240f0*/  FMUL.FTZ R117, R3.reuse, R117 ;  /* 0x0000007503757220 */ /* 0x040fe60000410000 */
[C---:B------:R-:W-:Y:S01]  /*24100*/  HMMA.16816.F32 R112, R140.reuse, R150, R112 ;  /* 0x000000968c70723c */ /* 0x040fe20000001870 */
[----:B------:R-:W5:Y:S02]  /*24110*/  LDSM.16.MT88.4 R148, [R209+0x10800] ;  /* 0x01080000d194783b */ /* 0x000f640000004200 */
[C---:B------:R-:W-:Y:S02]  /*24120*/  FMUL.FTZ R118, R0.reuse, R118 ;  /* 0x0000007600767220 */ /* 0x040fe40000410000 */
[C---:B------:R-:W-:Y:S02]  /*24130*/  FMUL.FTZ R119, R0.reuse, R119 ;  /* 0x0000007700777220 */ /* 0x040fe40000410000 */
[C---:B------:R-:W-:Y:S02]  /*24140*/  FMUL.FTZ R120, R3.reuse, R120 ;  /* 0x0000007803787220 */ /* 0x040fe40000410000 */
[C---:B------:R-:W-:Y:S03]  /*24150*/  FMUL.FTZ R121, R3.reuse, R121 ;  /* 0x0000007903797220 */ /* 0x040fe60000410000 */
[C---:B---3--:R-:W-:Y:S03]  /*24160*/  HMMA.16816.F32 R116, R140.reuse, R152, R116 ;  /* 0x000000988c74723c */ /* 0x048fe60000001874 */
[C---:B------:R-:W-:Y:S02]  /*24170*/  FMUL.FTZ R122, R0.reuse, R122 ;  /* 0x0000007a007a7220 */ /* 0x040fe40000410000 */
[----:B------:R-:W-:Y:S02]  /*24180*/  FMUL.FTZ R123, R0, R123 ;  /* 0x0000007b007b7220 */ /* 0x000fe40000410000 */
[--C-:B-1----:R-:W-:Y:S02]  /*24190*/  FFMA.FTZ R139, R186, R132, -R137.reuse ;  /* 0x00000084ba8b7223 */ /* 0x102fe40000010889 */
[C---:B------:R-:W-:Y:S02]  /*241a0*/  FMUL.FTZ R124, R3.reuse, R124 ;  /* 0x0000007c037c7220 */ /* 0x040fe40000410000 */
[----:B------:R1:W3:Y:S01]  /*241b0*/  MUFU.EX2 R193, R139 ;  /* 0x0000008b00c17308 */ /* 0x0002e20000000800 */
[C---:B------:R-:W-:Y:S01]  /*241c0*/  HMMA.16816.F32 R120, R140.reuse, R154, R120 ;  /* 0x0000009a8c78723c */ /* 0x040fe20000001878 */
[----:B------:R-:W5:Y:S02]  /*241d0*/  LDSM.16.MT88.4 R152, [R212+0x10800] ;  /* 0x01080000d498783b */ /* 0x000f640000004200 */
[C---:B------:R-:W-:Y:S02]  /*241e0*/  FMUL.FTZ R125, R3.reuse, R125 ;  /* 0x0000007d037d7220 */ /* 0x040fe40000410000 */
[C---:B------:R-:W-:Y:S02]  /*241f0*/  FMUL.FTZ R126, R0.reuse, R126 ;  /* 0x0000007e007e7220 */ /* 0x040fe40000410000 */
[C---:B------:R-:W-:Y:S02]  /*24200*/  FMUL.FTZ R127, R0.reuse, R127 ;  /* 0x0000007f007f7220 */ /* 0x040fe40000410000 */
[C---:B------:R-:W-:Y:S03]  /*24210*/  FMUL.FTZ R128, R3.reuse, R128 ;  /* 0x0000008003807220 */ /* 0x040fe60000410000 */
[----:B------:R-:W-:Y:S02]  /*24220*/  FMUL.FTZ R129, R3, R129 ;  /* 0x0000008103817220 */ /* 0x000fe40000410000 */
[C---:B--2---:R-:W-:Y:S03]  /*24230*/  HMMA.16816.F32 R124, R140.reuse, R144, R124 ;  /* 0x000000908c7c723c */ /* 0x044fe6000000187c */
[C---:B------:R-:W-:Y:S02]  /*24240*/  FMUL.FTZ R130, R0.reuse, R130 ;  /* 0x0000008200827220 */ /* 0x040fe40000410000 */
[----:B------:R-:W-:Y:S02]  /*24250*/  FMUL.FTZ R131, R0, R131 ;  /* 0x0000008300837220 */ /* 0x000fe40000410000 */
[-CC-:B------:R-:W-:Y:S02]  /*24260*/  FFMA.FTZ R138, R138, R132.reuse, -R137.reuse ;  /* 0x000000848a8a7223 */ /* 0x180fe40000010889 */
[----:B-1----:R-:W-:Y:S03]  /*24270*/  FFMA.FTZ R139, R190, R132, -R136 ;  /* 0x00000084be8b7223 */ /* 0x002fe60000010888 */
[----:B------:R-:W-:Y:S01]  /*24280*/  HMMA.16816.F32 R128, R140, R146, R128 ;  /* 0x000000928c80723c */ /* 0x000fe20000001880 */
[----:B------:R-:W1:Y:S01]  /*24290*/  LDSM.16.MT88.4 R144, [R211+0x10800] ;  /* 0x01080000d390783b */ /* 0x000e620000004200 */
[----:B------:R2:W-:Y:S01]  /*242a0*/  MUFU.EX2 R192, R139 ;  /* 0x0000008b00c07308 */ /* 0x0005e20000000800 */
[----:B------:R-:W-:Y:S04]  /*242b0*/  FFMA.FTZ R0, R0, R249, R206 ;  /* 0x000000f900007223 */ /* 0x000fe800000100ce */
[----:B----4-:R-:W-:Y:S01]  /*242c0*/  F2FP.PACK_AB R140, R199, R200 ;  /* 0x000000c8c78c723e */ /* 0x010fe200000000ff */
[----:B------:R-:W-:Y:S01]  /*242d0*/  FADD.FTZ R0, R205, R0 ;  /* 0x00000000cd007221 */ /* 0x000fe20000010000 */
[----:B------:R-:W-:Y:S03]  /*242e0*/  F2FP.PACK_AB R142, R197, R198 ;  /* 0x000000c6c58e723e */ /* 0x000fe600000000ff */
[----:B------:R-:W-:Y:S01]  /*242f0*/  F2FP.PACK_AB R141, R195, R196 ;  /* 0x000000c4c38d723e */ /* 0x000fe200000000ff */
[----:B------:R-:W-:Y:S01]  /*24300*/  FADD.FTZ R0, R204, R0 ;  /* 0x00000000cc007221 */ /* 0x000fe20000010000 */
[----:B---3--:R-:W-:Y:S03]  /*24310*/  F2FP.PACK_AB R143, R193, R194 ;  /* 0x000000c2c18f723e */ /* 0x008fe600000000ff */
[----:B------:R-:W-:Y:S04]  /*24320*/  FADD.FTZ R0, R203, R0 ;  /* 0x00000000cb007221 */ /* 0x000fe80000010000 */
[C---:B-----5:R-:W-:Y:S03]  /*24330*/  HMMA.16816.F32 R4, R140.reuse, R148, R4 ;  /* 0x000000948c04723c */ /* 0x060fe60000001804 */
[----:B------:R-:W-:Y:S02]  /*24340*/  FADD.FTZ R0, R196, R0 ;  /* 0x00000000c4007221 */ /* 0x000fe40000010000 */
[-C--:B--2---:R-:W-:Y:S02]  /*24350*/  FFMA.FTZ R139, R189, R132.reuse, -R136 ;  /* 0x00000084bd8b7223 */ /* 0x084fe40000010888 */
[----:B------:R-:W-:Y:S01]  /*24360*/  FADD.FTZ R0, R195, R0 ;  /* 0x00000000c3007221 */ /* 0x000fe20000010000 */
[C---:B------:R-:W-:Y:S01]  /*24370*/  HMMA.16816.F32 R8, R140.reuse, R150, R8 ;  /* 0x000000968c08723c */ /* 0x040fe20000001808 */
[----:B------:R-:W2:Y:S01]  /*24380*/  LDSM.16.MT88.4 R148, [R209+0x12800] ;  /* 0x01280000d194783b */ /* 0x000ea20000004200 */
[----:B------:R3:W-:Y:S02]  /*24390*/  MUFU.EX2 R191, R139 ;  /* 0x0000008b00bf7308 */ /* 0x0007e40000000800 */
[----:B------:R-:W-:Y:S04]  /*243a0*/  FADD.FTZ R0, R194, R0 ;  /* 0x00000000c2007221 */ /* 0x000fe80000010000 */
[C---:B------:R-:W-:Y:S04]  /*243b0*/  HMMA.16816.F32 R12, R140.reuse, R156, R12 ;  /* 0x0000009c8c0c723c */ /* 0x040fe8000000180c */
[----:B------:R-:W-:Y:S04]  /*243c0*/  FADD.FTZ R0, R193, R0 ;  /* 0x00000000c1007221 */ /* 0x000fe80000010000 */
[C---:B------:R-:W-:Y:S01]  /*243d0*/  HMMA.16816.F32 R16, R140.reuse, R158, R16 ;  /* 0x0000009e8c10723c */ /* 0x040fe20000001810 */
[----:B------:R-:W4:Y:S07]  /*243e0*/  LDSM.16.MT88.4 R156, [R212+0x12800] ;  /* 0x01280000d49c783b */ /* 0x000f2e0000004200 */
[C---:B------:R-:W-:Y:S04]  /*243f0*/  HMMA.16816.F32 R20, R140.reuse, R152, R20 ;  /* 0x000000988c14723c */ /* 0x040fe80000001814 */
[-CC-:B---3--:R-:W-:Y:S04]  /*24400*/  FFMA.FTZ R139, R185, R132.reuse, -R136.reuse ;  /* 0x00000084b98b7223 */ /* 0x188fe80000010888 */
[C---:B------:R-:W-:Y:S01]  /*24410*/  HMMA.16816.F32 R24, R140.reuse, R154, R24 ;  /* 0x0000009a8c18723c */ /* 0x040fe20000001818 */
[----:B------:R-:W3:Y:S01]  /*24420*/  LDSM.16.MT88.4 R152, [R210+0x14800] ;  /* 0x01480000d298783b */ /* 0x000ee20000004200 */
[----:B------:R5:W-:Y:S06]  /*24430*/  MUFU.EX2 R190, R139 ;  /* 0x0000008b00be7308 */ /* 0x000bec0000000800 */
[C---:B-1----:R-:W-:Y:S08]  /*24440*/  HMMA.16816.F32 R28, R140.reuse, R144, R28 ;  /* 0x000000908c1c723c */ /* 0x042ff0000000181c */
[C---:B------:R-:W-:Y:S01]  /*24450*/  HMMA.16816.F32 R32, R140.reuse, R146, R32 ;  /* 0x000000928c20723c */ /* 0x040fe20000001820 */
[----:B------:R-:W1:Y:S07]  /*24460*/  LDSM.16.MT88.4 R144, [R212+0x14800] ;  /* 0x01480000d490783b */ /* 0x000e6e0000004200 */
[C---:B--2---:R-:W-:Y:S04]  /*24470*/  HMMA.16816.F32 R36, R140.reuse, R148, R36 ;  /* 0x000000948c24723c */ /* 0x044fe80000001824 */
[-C--:B-----5:R-:W-:Y:S04]  /*24480*/  FFMA.FTZ R139, R184, R132.reuse, -R136 ;  /* 0x00000084b88b7223 */ /* 0x0a0fe80000010888 */
[C---:B------:R-:W-:Y:S01]  /*24490*/  HMMA.16816.F32 R40, R140.reuse, R150, R40 ;  /* 0x000000968c28723c */ /* 0x040fe20000001828 */
[----:B------:R-:W2:Y:S01]  /*244a0*/  LDSM.16.MT88.4 R148, [R211+0x14800] ;  /* 0x01480000d394783b */ /* 0x000ea20000004200 */
[----:B------:R5:W-:Y:S06]  /*244b0*/  MUFU.EX2 R189, R139 ;  /* 0x0000008b00bd7308 */ /* 0x000bec0000000800 */
[C---:B------:R-:W-:Y:S08]  /*244c0*/  HMMA.16816.F32 R44, R140.reuse, R160, R44 ;  /* 0x000000a08c2c723c */ /* 0x040ff0000000182c */
[C---:B------:R-:W-:Y:S01]  /*244d0*/  HMMA.16816.F32 R48, R140.reuse, R162, R48 ;  /* 0x000000a28c30723c */ /* 0x040fe20000001830 */
[----:B------:R-:W-:Y:S07]  /*244e0*/  LDSM.16.MT88.4 R160, [R210+0x11000] ;  /* 0x01100000d2a0783b */ /* 0x000fee0000004200 */
[C---:B----4-:R-:W-:Y:S04]  /*244f0*/  HMMA.16816.F32 R52, R140.reuse, R156, R52 ;  /* 0x0000009c8c34723c */ /* 0x050fe80000001834 */
[-CC-:B-----5:R-:W-:Y:S04]  /*24500*/  FFMA.FTZ R139, R188, R132.reuse, -R137.reuse ;  /* 0x00000084bc8b7223 */ /* 0x1a0fe80000010889 */
[C---:B------:R-:W-:Y:S01]  /*24510*/  HMMA.16816.F32 R56, R140.reuse, R158, R56 ;  /* 0x0000009e8c38723c */ /* 0x040fe20000001838 */
[----:B------:R-:W4:Y:S01]  /*24520*/  LDSM.16.MT88.4 R156, [R209+0x16800] ;  /* 0x01680000d19c783b */ /* 0x000f220000004200 */
[----:B------:R5:W1:Y:S06]  /*24530*/  MUFU.EX2 R186, R139 ;  /* 0x0000008b00ba7308 */ /* 0x000a6c0000000800 */
[C---:B------:R-:W-:Y:S08]  /*24540*/  HMMA.16816.F32 R60, R140.reuse, R164, R60 ;  /* 0x000000a48c3c723c */ /* 0x040ff0000000183c */
[C---:B------:R-:W-:Y:S01]  /*24550*/  HMMA.16816.F32 R64, R140.reuse, R166, R64 ;  /* 0x000000a68c40723c */ /* 0x040fe20000001840 */
[----:B------:R-:W-:Y:S07]  /*24560*/  LDSM.16.MT88.4 R164, [R212+0x13000] ;  /* 0x01300000d4a4783b */ /* 0x000fee0000004200 */
[C---:B------:R-:W-:Y:S04]  /*24570*/  HMMA.16816.F32 R68, R140.reuse, R168, R68 ;  /* 0x000000a88c44723c */ /* 0x040fe80000001844 */
[-CC-:B-----5:R-:W-:Y:S02]  /*24580*/  FFMA.FTZ R139, R187, R132.reuse, -R137.reuse ;  /* 0x00000084bb8b7223 */ /* 0x1a0fe40000010889 */
[----:B-1----:R-:W-:Y:S02]  /*24590*/  FADD.FTZ R0, R186, R0 ;  /* 0x00000000ba007221 */ /* 0x002fe40000010000 */
[C---:B------:R-:W-:Y:S01]  /*245a0*/  HMMA.16816.F32 R72, R140.reuse, R170, R72 ;  /* 0x000000aa8c48723c */ /* 0x040fe20000001848 */
[----:B------:R-:W-:Y:S01]  /*245b0*/  LDSM.16.MT88.4 R168, [R211+0x13000] ;  /* 0x01300000d3a8783b */ /* 0x000fe20000004200 */
[----:B------:R1:W5:Y:S06]  /*245c0*/  MUFU.EX2 R185, R139 ;  /* 0x0000008b00b97308 */ /* 0x00036c0000000800 */
[C---:B---3--:R-:W-:Y:S08]  /*245d0*/  HMMA.16816.F32 R76, R140.reuse, R152, R76 ;  /* 0x000000988c4c723c */ /* 0x048ff0000000184c */
[C---:B------:R-:W-:Y:S01]  /*245e0*/  HMMA.16816.F32 R80, R140.reuse, R154, R80 ;  /* 0x0000009a8c50723c */ /* 0x040fe20000001850 */
[----:B------:R-:W3:Y:S07]  /*245f0*/  LDSM.16.MT88.4 R152, [R210+0x16800] ;  /* 0x01680000d298783b */ /* 0x000eee0000004200 */
[C---:B------:R-:W-:Y:S04]  /*24600*/  HMMA.16816.F32 R84, R140.reuse, R144, R84 ;  /* 0x000000908c54723c */ /* 0x040fe80000001854 */
[-CC-:B-1----:R-:W-:Y:S02]  /*24610*/  FFMA.FTZ R139, R183, R132.reuse, -R137.reuse ;  /* 0x00000084b78b7223 */ /* 0x182fe40000010889 */
[----:B-----5:R-:W-:Y:S02]  /*24620*/  FADD.FTZ R0, R185, R0 ;  /* 0x00000000b9007221 */ /* 0x020fe40000010000 */
[C---:B------:R-:W-:Y:S01]  /*24630*/  HMMA.16816.F32 R88, R140.reuse, R146, R88 ;  /* 0x000000928c58723c */ /* 0x040fe20000001858 */
[----:B------:R-:W1:Y:S01]  /*24640*/  LDSM.16.MT88.4 R144, [R212+0x16800] ;  /* 0x01680000d490783b */ /* 0x000e620000004200 */
[----:B------:R5:W3:Y:S06]  /*24650*/  MUFU.EX2 R184, R139 ;  /* 0x0000008b00b87308 */ /* 0x000aec0000000800 */
[C---:B--2---:R-:W-:Y:S08]  /*24660*/  HMMA.16816.F32 R92, R140.reuse, R148, R92 ;  /* 0x000000948c5c723c */ /* 0x044ff0000000185c */
[C---:B------:R-:W-:Y:S01]  /*24670*/  HMMA.16816.F32 R96, R140.reuse, R150, R96 ;  /* 0x000000968c60723c */ /* 0x040fe20000001860 */
[----:B------:R-:W2:Y:S07]  /*24680*/  LDSM.16.MT88.4 R148, [R211+0x16800] ;  /* 0x01680000d394783b */ /* 0x000eae0000004200 */
[C---:B----4-:R-:W-:Y:S04]  /*24690*/  HMMA.16816.F32 R100, R140.reuse, R156, R100 ;  /* 0x0000009c8c64723c */ /* 0x050fe80000001864 */
[-CC-:B-----5:R-:W-:Y:S02]  /*246a0*/  FFMA.FTZ R139, R182, R132.reuse, -R137.reuse ;  /* 0x00000084b68b7223 */ /* 0x1a0fe40000010889 */
[----:B---3--:R-:W-:Y:S02]  /*246b0*/  FADD.FTZ R0, R184, R0 ;  /* 0x00000000b8007221 */ /* 0x008fe40000010000 */
[C---:B------:R-:W-:Y:S01]  /*246c0*/  HMMA.16816.F32 R104, R140.reuse, R158, R104 ;  /* 0x0000009e8c68723c */ /* 0x040fe20000001868 */
[----:B------:R-:W3:Y:S01]  /*246d0*/  LDSM.16.MT88.4 R156, [R209+0x11000] ;  /* 0x01100000d19c783b */ /* 0x000ee20000004200 */
[----:B------:R4:W5:Y:S06]  /*246e0*/  MUFU.EX2 R183, R139 ;  /* 0x0000008b00b77308 */ /* 0x00096c0000000800 */
[C---:B------:R-:W-:Y:S08]  /*246f0*/  HMMA.16816.F32 R108, R140.reuse, R152, R108 ;  /* 0x000000988c6c723c */ /* 0x040ff0000000186c */
[C---:B------:R-:W-:Y:S01]  /*24700*/  HMMA.16816.F32 R112, R140.reuse, R154, R112 ;  /* 0x0000009a8c70723c */ /* 0x040fe20000001870 */
[----:B------:R-:W3:Y:S07]  /*24710*/  LDSM.16.MT88.4 R152, [R212+0x11000] ;  /* 0x01100000d498783b */ /* 0x000eee0000004200 */
[C---:B-1----:R-:W-:Y:S04]  /*24720*/  HMMA.16816.F32 R116, R140.reuse, R144, R116 ;  /* 0x000000908c74723c */ /* 0x042fe80000001874 */
[----:B----4-:R-:W-:Y:S02]  /*24730*/  FFMA.FTZ R139, R179, R132, -R136 ;  /* 0x00000084b38b7223 */ /* 0x010fe40000010888 */
[----:B-----5:R-:W-:Y:S02]  /*24740*/  FADD.FTZ R0, R183, R0 ;  /* 0x00000000b7007221 */ /* 0x020fe40000010000 */
[C---:B------:R-:W-:Y:S01]  /*24750*/  HMMA.16816.F32 R120, R140.reuse, R146, R120 ;  /* 0x000000928c78723c */ /* 0x040fe20000001878 */
[----:B------:R-:W1:Y:S01]  /*24760*/  LDSM.16.MT88.4 R144, [R211+0x11000] ;  /* 0x01100000d390783b */ /* 0x000e620000004200 */
[----:B------:R4:W-:Y:S06]  /*24770*/  MUFU.EX2 R182, R139 ;  /* 0x0000008b00b67308 */ /* 0x0009ec0000000800 */
[C---:B--2---:R-:W-:Y:S08]  /*24780*/  HMMA.16816.F32 R124, R140.reuse, R148, R124 ;  /* 0x000000948c7c723c */ /* 0x044ff0000000187c */
[----:B------:R-:W-:Y:S01]  /*24790*/  HMMA.16816.F32 R128, R140, R150, R128 ;  /* 0x000000968c80723c */ /* 0x000fe20000001880 */
[----:B------:R-:W2:Y:S06]  /*247a0*/  LDSM.16.MT88.4 R148, [R209+0x13000] ;  /* 0x01300000d194783b */ /* 0x000eac0000004200 */
[----:B------:R-:W-:Y:S02]  /*247b0*/  F2FP.PACK_AB R140, R191, R192 ;  /* 0x000000c0bf8c723e */ /* 0x000fe400000000ff */
[----:B------:R-:W-:Y:S03]  /*247c0*/  F2FP.PACK_AB R142, R189, R190 ;  /* 0x000000bebd8e723e */ /* 0x000fe600000000ff */
[----:B------:R-:W-:Y:S01]  /*247d0*/  F2FP.PACK_AB R141, R185, R186 ;  /* 0x000000bab98d723e */ /* 0x000fe200000000ff */
[--C-:B----4-:R-:W-:Y:S01]  /*247e0*/  FFMA.FTZ R139, R177, R132, -R136.reuse ;  /* 0x00000084b18b7223 */ /* 0x110fe20000010888 */
[----:B------:R-:W-:Y:S03]  /*247f0*/  F2FP.PACK_AB R143, R183, R184 ;  /* 0x000000b8b78f723e */ /* 0x000fe600000000ff */
[----:B------:R4:W-:Y:S04]  /*24800*/  MUFU.EX2 R181, R139 ;  /* 0x0000008b00b57308 */ /* 0x0009e80000000800 */
[C---:B---3--:R-:W-:Y:S08]  /*24810*/  HMMA.16816.F32 R4, R140.reuse, R156, R4 ;  /* 0x0000009c8c04723c */ /* 0x048ff00000001804 */
[C---:B------:R-:W-:Y:S01]  /*24820*/  HMMA.16816.F32 R8, R140.reuse, R158, R8 ;  /* 0x0000009e8c08723c */ /* 0x040fe20000001808 */
[----:B------:R-:W3:Y:S07]  /*24830*/  LDSM.16.MT88.4 R156, [R210+0x13000] ;  /* 0x01300000d29c783b */ /* 0x000eee0000004200 */
[C---:B------:R-:W-:Y:S04]  /*24840*/  HMMA.16816.F32 R12, R140.reuse, R160, R12 ;  /* 0x000000a08c0c723c */ /* 0x040fe8000000180c */
[-CC-:B----4-:R-:W-:Y:S02]  /*24850*/  FFMA.FTZ R139, R201, R132.reuse, -R136.reuse ;  /* 0x00000084c98b7223 */ /* 0x190fe40000010888 */
[-C--:B------:R-:W-:Y:S02]  /*24860*/  FFMA.FTZ R136, R202, R132.reuse, -R136 ;  /* 0x00000084ca887223 */ /* 0x080fe40000010888 */
[C---:B------:R-:W-:Y:S01]  /*24870*/  HMMA.16816.F32 R16, R140.reuse, R162, R16 ;  /* 0x000000a28c10723c */ /* 0x040fe20000001810 */
[----:B------:R-:W4:Y:S01]  /*24880*/  LDSM.16.MT88.4 R160, [R209+0x15000] ;  /* 0x01500000d1a0783b */ /* 0x000f220000004200 */
[----:B------:R5:W-:Y:S06]  /*24890*/  MUFU.EX2 R179, R136 ;  /* 0x0000008800b37308 */ /* 0x000bec0000000800 */
[C---:B------:R-:W-:Y:S04]  /*248a0*/  HMMA.16816.F32 R20, R140.reuse, R152, R20 ;  /* 0x000000988c14723c */ /* 0x040fe80000001814 */
[----:B------:R-:W2:Y:S04]  /*248b0*/  MUFU.EX2 R180, R139 ;  /* 0x0000008b00b47308 */ /* 0x000ea80000000800 */
[C---:B------:R-:W-:Y:S01]  /*248c0*/  HMMA.16816.F32 R24, R140.reuse, R154, R24 ;  /* 0x0000009a8c18723c */ /* 0x040fe20000001818 */
[----:B------:R-:W4:Y:S07]  /*248d0*/  LDSM.16.MT88.4 R152, [R210+0x15000] ;  /* 0x01500000d298783b */ /* 0x000f2e0000004200 */
[C---:B-1----:R-:W-:Y:S04]  /*248e0*/  HMMA.16816.F32 R28, R140.reuse, R144, R28 ;  /* 0x000000908c1c723c */ /* 0x042fe8000000181c */
[--C-:B-----5:R-:W-:Y:S02]  /*248f0*/  FFMA.FTZ R136, R176, R132, -R137.reuse ;  /* 0x00000084b0887223 */ /* 0x120fe40000010889 */
[----:B------:R1:W-:Y:S02]  /*24900*/  MUFU.EX2 R176, R138 ;  /* 0x0000008a00b07308 */ /* 0x0003e40000000800 */
[C---:B------:R-:W-:Y:S01]  /*24910*/  HMMA.16816.F32 R32, R140.reuse, R146, R32 ;  /* 0x000000928c20723c */ /* 0x040fe20000001820 */
[----:B------:R-:W5:Y:S07]  /*24920*/  LDSM.16.MT88.4 R144, [R212+0x15000] ;  /* 0x01500000d490783b */ /* 0x000f6e0000004200 */
[C---:B--2---:R-:W-:Y:S01]  /*24930*/  HMMA.16816.F32 R36, R140.reuse, R148, R36 ;  /* 0x000000948c24723c */ /* 0x044fe20000001824 */
[----:B------:R2:W2:Y:S07]  /*24940*/  MUFU.EX2 R178, R136 ;  /* 0x0000008800b27308 */ /* 0x0004ae0000000800 */
[C---:B------:R-:W-:Y:S01]  /*24950*/  HMMA.16816.F32 R40, R140.reuse, R150, R40 ;  /* 0x000000968c28723c */ /* 0x040fe20000001828 */
[----:B------:R-:W4:Y:S03]  /*24960*/  LDSM.16.MT88.4 R148, [R211+0x15000] ;  /* 0x01500000d394783b */ /* 0x000f260000004200 */
[----:B-1----:R-:W-:Y:S04]  /*24970*/  F2FP.PACK_AB R138, R179, R180 ;  /* 0x000000b4b38a723e */ /* 0x002fe800000000ff */
[C---:B---3--:R-:W-:Y:S08]  /*24980*/  HMMA.16816.F32 R44, R140.reuse, R156, R44 ;  /* 0x0000009c8c2c723c */ /* 0x048ff0000000182c */
[C---:B------:R-:W-:Y:S01]  /*24990*/  HMMA.16816.F32 R48, R140.reuse, R158, R48 ;  /* 0x0000009e8c30723c */ /* 0x040fe20000001830 */
[----:B------:R-:W1:Y:S03]  /*249a0*/  LDSM.16.MT88.4 R156, [R209+0x17000] ;  /* 0x01700000d19c783b */ /* 0x000e660000004200 */
[-CC-:B--2---:R-:W-:Y:S02]  /*249b0*/  FFMA.FTZ R136, R175, R132.reuse, -R137.reuse ;  /* 0x00000084af887223 */ /* 0x184fe40000010889 */
[----:B------:R-:W-:Y:S02]  /*249c0*/  FFMA.FTZ R137, R2, R132, -R137 ;  /* 0x0000008402897223 */ /* 0x000fe40000010889 */
[C---:B------:R-:W-:Y:S01]  /*249d0*/  HMMA.16816.F32 R52, R140.reuse, R164, R52 ;  /* 0x000000a48c34723c */ /* 0x040fe20000001834 */
[----:B------:R-:W-:Y:S01]  /*249e0*/  LDSM.16.MT88.4 R172, [R209+0x13800] ;  /* 0x01380000d1ac783b */ /* 0x000fe20000004200 */
[----:B------:R2:W3:Y:S02]  /*249f0*/  MUFU.EX2 R177, R136 ;  /* 0x0000008800b17308 */ /* 0x0004e40000000800 */
[----:B------:R-:W-:Y:S02]  /*24a00*/  FFMA.FTZ R2, R3, R248, R207 ;  /* 0x000000f803027223 */ /* 0x000fe400000100cf */
[----:B------:R-:W-:Y:S02]  /*24a10*/  FADD.FTZ R0, R178, R0 ;  /* 0x00000000b2007221 */ /* 0x000fe40000010000 */
[C---:B------:R-:W-:Y:S01]  /*24a20*/  HMMA.16816.F32 R56, R140.reuse, R166, R56 ;  /* 0x000000a68c38723c */ /* 0x040fe20000001838 */
[----:B------:R-:W-:Y:S03]  /*24a30*/  LDSM.16.MT88.4 R164, [R212+0x11800] ;  /* 0x01180000d4a4783b */ /* 0x000fe60000004200 */
[----:B------:R1:W1:Y:S01]  /*24a40*/  MUFU.EX2 R132, R137 ;  /* 0x0000008900847308 */ /* 0x0002620000000800 */
[----:B------:R-:W-:Y:S03]  /*24a50*/  FADD.FTZ R2, R239, R2 ;  /* 0x00000002ef027221 */ /* 0x000fe60000010000 */
[C---:B------:R-:W-:Y:S04]  /*24a60*/  HMMA.16816.F32 R60, R140.reuse, R168, R60 ;  /* 0x000000a88c3c723c */ /* 0x040fe8000000183c */
[----:B------:R-:W-:Y:S04]  /*24a70*/  FADD.FTZ R2, R237, R2 ;  /* 0x00000002ed027221 */ /* 0x000fe80000010000 */
[C---:B------:R-:W-:Y:S01]  /*24a80*/  HMMA.16816.F32 R64, R140.reuse, R170, R64 ;  /* 0x000000aa8c40723c */ /* 0x040fe20000001840 */
[----:B------:R-:W-:Y:S03]  /*24a90*/  LDSM.16.MT88.4 R168, [R211+0x11800] ;  /* 0x01180000d3a8783b */ /* 0x000fe60000004200 */
[----:B--2---:R-:W-:Y:S01]  /*24aa0*/  F2FP.PACK_AB R136, R181, R182 ;  /* 0x000000b6b588723e */ /* 0x004fe200000000ff */
[----:B------:R-:W-:Y:S02]  /*24ab0*/  FADD.FTZ R2, R236, R2 ;  /* 0x00000002ec027221 */ /* 0x000fe40000010000 */
[C---:B---3--:R-:W-:Y:S01]  /*24ac0*/  FADD.FTZ R0, R177.reuse, R0 ;  /* 0x00000000b1007221 */ /* 0x048fe20000010000 */
[C---:B----4-:R-:W-:Y:S04]  /*24ad0*/  HMMA.16816.F32 R68, R140.reuse, R160, R68 ;  /* 0x000000a08c44723c */ /* 0x050fe80000001844 */
[----:B-1----:R-:W-:Y:S01]  /*24ae0*/  F2FP.PACK_AB R137, R177, R178 ;  /* 0x000000b2b189723e */ /* 0x002fe200000000ff */
[----:B------:R-:W-:Y:S01]  /*24af0*/  FADD.FTZ R2, R200, R2 ;  /* 0x00000002c8027221 */ /* 0x000fe20000010000 */
[----:B------:R-:W-:Y:S02]  /*24b00*/  F2FP.PACK_AB R139, R132, R176 ;  /* 0x000000b0848b723e */ /* 0x000fe400000000ff */
[C---:B------:R-:W-:Y:S01]  /*24b10*/  HMMA.16816.F32 R72, R140.reuse, R162, R72 ;  /* 0x000000a28c48723c */ /* 0x040fe20000001848 */
[----:B------:R-:W-:Y:S03]  /*24b20*/  LDSM.16.MT88.4 R160, [R210+0x11800] ;  /* 0x01180000d2a0783b */ /* 0x000fe60000004200 */
[----:B------:R-:W-:Y:S04]  /*24b30*/  FADD.FTZ R2, R199, R2 ;  /* 0x00000002c7027221 */ /* 0x000fe80000010000 */
[C---:B------:R-:W-:Y:S04]  /*24b40*/  HMMA.16816.F32 R76, R140.reuse, R152, R76 ;  /* 0x000000988c4c723c */ /* 0x040fe8000000184c */
[----:B------:R-:W-:Y:S04]  /*24b50*/  FADD.FTZ R2, R198, R2 ;  /* 0x00000002c6027221 */ /* 0x000fe80000010000 */
[C---:B------:R-:W-:Y:S01]  /*24b60*/  HMMA.16816.F32 R80, R140.reuse, R154, R80 ;  /* 0x0000009a8c50723c */ /* 0x040fe20000001850 */
[----:B------:R-:W1:Y:S03]  /*24b70*/  LDSM.16.MT88.4 R152, [R210+0x17000] ;  /* 0x01700000d298783b */ /* 0x000e660000004200 */
[----:B------:R-:W-:Y:S04]  /*24b80*/  FADD.FTZ R2, R197, R2 ;  /* 0x00000002c5027221 */ /* 0x000fe80000010000 */
[C---:B-----5:R-:W-:Y:S04]  /*24b90*/  HMMA.16816.F32 R84, R140.reuse, R144, R84 ;  /* 0x000000908c54723c */ /* 0x060fe80000001854 */
[----:B------:R-:W-:Y:S04]  /*24ba0*/  FADD.FTZ R2, R192, R2 ;  /* 0x00000002c0027221 */ /* 0x000fe80000010000 */
[C---:B------:R-:W-:Y:S01]  /*24bb0*/  HMMA.16816.F32 R88, R140.reuse, R146, R88 ;  /* 0x000000928c58723c */ /* 0x040fe20000001858 */
[----:B------:R-:W2:Y:S03]  /*24bc0*/  LDSM.16.MT88.4 R144, [R212+0x17000] ;  /* 0x01700000d490783b */ /* 0x000ea60000004200 */
[----:B------:R-:W-:Y:S04]  /*24bd0*/  FADD.FTZ R2, R191, R2 ;  /* 0x00000002bf027221 */ /* 0x000fe80000010000 */
[C---:B------:R-:W-:Y:S04]  /*24be0*/  HMMA.16816.F32 R92, R140.reuse, R148, R92 ;  /* 0x000000948c5c723c */ /* 0x040fe8000000185c */
[----:B------:R-:W-:Y:S04]  /*24bf0*/  FADD.FTZ R2, R190, R2 ;  /* 0x00000002be027221 */ /* 0x000fe80000010000 */
[C---:B------:R-:W-:Y:S01]  /*24c00*/  HMMA.16816.F32 R96, R140.reuse, R150, R96 ;  /* 0x000000968c60723c */ /* 0x040fe20000001860 */
[----:B------:R-:W3:Y:S03]  /*24c10*/  LDSM.16.MT88.4 R148, [R211+0x17000] ;  /* 0x01700000d394783b */ /* 0x000ee60000004200 */
[----:B------:R-:W-:Y:S04]  /*24c20*/  FADD.FTZ R2, R189, R2 ;  /* 0x00000002bd027221 */ /* 0x000fe80000010000 */
[C---:B------:R-:W-:Y:S04]  /*24c30*/  HMMA.16816.F32 R100, R140.reuse, R156, R100 ;  /* 0x0000009c8c64723c */ /* 0x040fe80000001864 */
[----:B------:R-:W-:Y:S04]  /*24c40*/  FADD.FTZ R2, R182, R2 ;  /* 0x00000002b6027221 */ /* 0x000fe80000010000 */
[C---:B------:R-:W-:Y:S01]  /*24c50*/  HMMA.16816.F32 R104, R140.reuse, R158, R104 ;  /* 0x0000009e8c68723c */ /* 0x040fe20000001868 */
[----:B------:R-:W4:Y:S03]  /*24c60*/  LDSM.16.MT88.4 R156, [R209+0x11800] ;  /* 0x01180000d19c783b */ /* 0x000f260000004200 */
[----:B------:R-:W-:Y:S04]  /*24c70*/  FADD.FTZ R2, R181, R2 ;  /* 0x00000002b5027221 */ /* 0x000fe80000010000 */
[C---:B-1----:R-:W-:Y:S04]  /*24c80*/  HMMA.16816.F32 R108, R140.reuse, R152, R108 ;  /* 0x000000988c6c723c */ /* 0x042fe8000000186c */
[----:B------:R-:W-:Y:S02]  /*24c90*/  FADD.FTZ R3, R180, R2 ;  /* 0x00000002b4037221 */ /* 0x000fe40000010000 */
[----:B------:R-:W-:Y:S01]  /*24ca0*/  FADD.FTZ R2, R176, R0 ;  /* 0x00000000b0027221 */ /* 0x000fe20000010000 */
[----:B------:R-:W-:Y:S01]  /*24cb0*/  IADD3 R0, R238, -0x1, RZ ;  /* 0xffffffffee007810 */ /* 0x000fe20007ffe0ff */
[C---:B------:R-:W-:Y:S04]  /*24cc0*/  HMMA.16816.F32 R112, R140.reuse, R154, R112 ;  /* 0x0000009a8c70723c */ /* 0x040fe80000001870 */
[----:B------:R-:W-:Y:S01]  /*24cd0*/  FADD.FTZ R248, R179, R3 ;  /* 0x00000003b3f87221 */ /* 0x000fe20000010000 */
[----:B------:R-:W-:Y:S01]  /*24ce0*/  MOV R238, R0 ;  /* 0x0000000000ee7202 */ /* 0x000fe20000000f00 */
[----:B------:R-:W-:Y:S02]  /*24cf0*/  FADD.FTZ R249, R132, R2 ;  /* 0x0000000284f97221 */ /* 0x000fe40000010000 */
[C---:B--2---:R-:W-:Y:S08]  /*24d00*/  HMMA.16816.F32 R116, R140.reuse, R144, R116 ;  /* 0x000000908c74723c */ /* 0x044ff00000001874 */
[C---:B------:R-:W-:Y:S08]  /*24d10*/  HMMA.16816.F32 R120, R140.reuse, R146, R120 ;  /* 0x000000928c78723c */ /* 0x040ff00000001878 */
[C---:B---3--:R-:W-:Y:S08]  /*24d20*/  HMMA.16816.F32 R124, R140.reuse, R148, R124 ;  /* 0x000000948c7c723c */ /* 0x048ff0000000187c */
[----:B------:R-:W-:Y:S08]  /*24d30*/  HMMA.16816.F32 R128, R140, R150, R128 ;  /* 0x000000968c80723c */ /* 0x000ff00000001880 */
[C---:B----4-:R-:W-:Y:S01]  /*24d40*/  HMMA.16816.F32 R140, R136.reuse, R156, R4 ;  /* 0x0000009c888c723c */ /* 0x050fe20000001804 */
[----:B------:R-:W1:Y:S07]  /*24d50*/  LDSM.16.MT88.4 R4, [R210+0x13800] ;  /* 0x01380000d204783b */ /* 0x000e6e0000004200 */
[C---:B------:R-:W-:Y:S01]  /*24d60*/  HMMA.16816.F32 R144, R136.reuse, R158, R8 ;  /* 0x0000009e8890723c */ /* 0x040fe20000001808 */
[----:B------:R-:W2:Y:S07]  /*24d70*/  LDSM.16.MT88.4 R8, [R212+0x13800] ;  /* 0x01380000d408783b */ /* 0x000eae0000004200 */
[C---:B------:R-:W-:Y:S01]  /*24d80*/  HMMA.16816.F32 R148, R136.reuse, R160, R12 ;  /* 0x000000a08894723c */ /* 0x040fe2000000180c */
[----:B------:R-:W3:Y:S07]  /*24d90*/  LDSM.16.MT88.4 R12, [R211+0x13800] ;  /* 0x01380000d30c783b */ /* 0x000eee0000004200 */
[C---:B------:R-:W-:Y:S01]  /*24da0*/  HMMA.16816.F32 R152, R136.reuse, R162, R16 ;  /* 0x000000a28898723c */ /* 0x040fe20000001810 */
[----:B------:R-:W4:Y:S07]  /*24db0*/  LDSM.16.MT88.4 R16, [R209+0x15800] ;  /* 0x01580000d110783b */ /* 0x000f2e0000004200 */
[C---:B------:R-:W-:Y:S01]  /*24dc0*/  HMMA.16816.F32 R156, R136.reuse, R164, R20 ;  /* 0x000000a4889c723c */ /* 0x040fe20000001814 */
[----:B------:R-:W5:Y:S07]  /*24dd0*/  LDSM.16.MT88.4 R20, [R210+0x15800] ;  /* 0x01580000d214783b */ /* 0x000f6e0000004200 */
[C---:B------:R-:W-:Y:S01]  /*24de0*/  HMMA.16816.F32 R160, R136.reuse, R166, R24 ;  /* 0x000000a688a0723c */ /* 0x040fe20000001818 */
[----:B------:R-:W2:Y:S07]  /*24df0*/  LDSM.16.MT88.4 R24, [R212+0x15800] ;  /* 0x01580000d418783b */ /* 0x000eae0000004200 */
[C---:B------:R-:W-:Y:S01]  /*24e00*/  HMMA.16816.F32 R164, R136.reuse, R168, R28 ;  /* 0x000000a888a4723c */ /* 0x040fe2000000181c */
[----:B------:R-:W2:Y:S07]  /*24e10*/  LDSM.16.MT88.4 R28, [R211+0x15800] ;  /* 0x01580000d31c783b */ /* 0x000eae0000004200 */
[C---:B------:R-:W-:Y:S01]  /*24e20*/  HMMA.16816.F32 R168, R136.reuse, R170, R32 ;  /* 0x000000aa88a8723c */ /* 0x040fe20000001820 */
[----:B------:R-:W3:Y:S07]  /*24e30*/  LDSM.16.MT88.4 R32, [R209+0x17800] ;  /* 0x01780000d120783b */ /* 0x000eee0000004200 */
[C---:B------:R-:W-:Y:S08]  /*24e40*/  HMMA.16816.F32 R36, R136.reuse, R172, R36 ;  /* 0x000000ac8824723c */ /* 0x040ff00000001824 */
        /* <DEDUP_REMOVED lines=25> */
[----:B------:R-:W-:Y:S07]  /*24fe0*/  HMMA.16816.F32 R128, R136, R14, R128 ;  /* 0x0000000e8880723c */ /* 0x000fee0000001880 */
[----:B------:R-:W-:Y:S02]  /*24ff0*/  MOV R136, R135 ;  /* 0x0000008700887202 */ /* 0x000fe40000000f00 */
[----:B------:R-:W-:Y:S01]  /*25000*/  MOV R137, R134 ;  /* 0x0000008600897202 */ /* 0x000fe20000000f00 */
[----:B------:R-:W-:-:S05]  /*25010*/  @P0 BRA `(.L_x_5057) ;  /* 0xffffb08000000947 */ /* 0x000fca000383ffff */
.L_x_5048:
        /* <DEDUP_REMOVED lines=11> */
.L_x_5071:
[----:B---3--:R-:W-:Y:S01]  /*250d0*/  FADD.FTZ R0, R0, R248 ;  /* 0x000000f800007221 */ /* 0x008fe20000010000 */
[----:B------:R-:W-:Y:S05]  /*250e0*/  BRA.DIV ~URZ, `(.L_x_5059) ;  /* 0x000021827f007947 */ /* 0x000fea000b800000 */
[----:B------:R-:W3:Y:S04]  /*250f0*/  SHFL.BFLY PT, R4, R249, 0x2, 0x1f ;  /* 0x0c401f00f9047f89 */ /* 0x000ee800000e0000 */
[----:B------:R-:W4:Y:S01]  /*25100*/  SHFL.BFLY PT, R3, R0, 0x1, 0x1f ;  /* 0x0c201f0000037f89 */ /* 0x000f2200000e0000 */
[----:B---3--:R-:W-:Y:S02]  /*25110*/  FADD.FTZ R4, R4, R249 ;  /* 0x000000f904047221 */ /* 0x008fe40000010000 */
[----:B----45:R-:W-:-:S03]  /*25120*/  FADD.FTZ R133, R0, R3 ;  /* 0x0000000300857221 */ /* 0x030fc60000010000 */
[----:B------:R3:W4:Y:S04]  /*25130*/  SHFL.BFLY PT, R2, R4, 0x1, 0x1f ;  /* 0x0c201f0004027f89 */ /* 0x00072800000e0000 */
.L_x_5072:
[----:B--2---:R-:W2:Y:S01]  /*25140*/  LDL R175, [R1+0x18] ;  /* 0x0000180001af7983 */ /* 0x004ea20000100800 */
[----:B------:R-:W-:Y:S01]  /*25150*/  FSETP.NE.FTZ.AND P4, PT, R133, RZ, PT ;  /* 0x000000ff8500720b */ /* 0x000fe20003f95000 */
[----:B----4-:R-:W-:Y:S01]  /*25160*/  FADD.FTZ R132, R2, R4 ;  /* 0x0000000402847221 */ /* 0x010fe20000010000 */
[----:B------:R-:W-:Y:S01]  /*25170*/  MOV R0, 0x3f800000 ;  /* 0x3f80000000007802 */ /* 0x000fe20000000f00 */
[----:B------:R-:W-:-:S03]  /*25180*/  ULDC.64 UR4, c[0x0][0x118] ;  /* 0x0000460000047ab9 */ /* 0x000fc60000000a00 */
[----:B------:R-:W-:-:S07]  /*25190*/  FSETP.NE.FTZ.AND P3, PT, R132, RZ, PT ;  /* 0x000000ff8400720b */ /* 0x000fce0003f75000 */
[----:B------:R-:W4:Y:S02]  /*251a0*/  @P4 MUFU.RCP R0, R133 ;  /* 0x0000008500004308 */ /* 0x000f240000001000 */
[C---:B----4-:R-:W-:Y:S02]  /*251b0*/  FMUL.FTZ R96, R0.reuse, R96 ;  /* 0x0000006000607220 */ /* 0x050fe40000410000 */
[C---:B------:R-:W-:Y:S02]  /*251c0*/  FMUL.FTZ R97, R0.reuse, R97 ;  /* 0x0000006100617220 */ /* 0x040fe40000410000 */
[C---:B------:R-:W-:Y:S02]  /*251d0*/  FMUL.FTZ R2, R0.reuse, R140 ;  /* 0x0000008c00027220 */ /* 0x040fe40000410000 */
[C---:B------:R-:W-:Y:S01]  /*251e0*/  FMUL.FTZ R7, R0.reuse, R141 ;  /* 0x0000008d00077220 */ /* 0x040fe20000410000 */
[----:B------:R-:W-:Y:S01]  /*251f0*/  F2FP.PACK_AB R96, R97, R96 ;  /* 0x000000606160723e */ /* 0x000fe200000000ff */
[C---:B------:R-:W-:Y:S01]  /*25200*/  FMUL.FTZ R144, R0.reuse, R144 ;  /* 0x0000009000907220 */ /* 0x040fe20000410000 */
[----:B------:R-:W4:Y:S01]  /*25210*/  S2R R97, SR_TID.X ;  /* 0x0000000000617919 */ /* 0x000f220000002100 */
[C---:B------:R-:W-:Y:S01]  /*25220*/  FMUL.FTZ R136, R0.reuse, R145 ;  /* 0x0000009100887220 */ /* 0x040fe20000410000 */
        /* <DEDUP_REMOVED lines=8> */
[C---:B------:R-:W-:Y:S01]  /*252b0*/  FMUL.FTZ R140, R0.reuse, R157 ;  /* 0x0000009d008c7220 */ /* 0x040fe20000410000 */
[----:B------:R-:W-:Y:S01]  /*252c0*/  F2FP.PACK_AB R139, R139, R152 ;  /* 0x000000988b8b723e */ /* 0x000fe200000000ff */
[----:B------:R-:W-:-:S02]  /*252d0*/  FMUL.FTZ R160, R0, R160 ;  /* 0x000000a000a07220 */ /* 0x000fc40000410000 */
[----:B------:R-:W-:Y:S01]  /*252e0*/  FMUL.FTZ R161, R0, R161 ;  /* 0x000000a100a17220 */ /* 0x000fe20000410000 */
        /* <DEDUP_REMOVED lines=75> */
[----:B------:R-:W-:Y:S02]  /*257a0*/  MOV R0, 0x3f800000 ;  /* 0x3f80000000007802 */ /* 0x000fe40000000f00 */
[----:B------:R-:W-:Y:S02]  /*257b0*/  F2FP.PACK_AB R124, R125, R124 ;  /* 0x0000007c7d7c723e */ /* 0x000fe400000000ff */
[----:B------:R-:W-:Y:S02]  /*257c0*/  F2FP.PACK_AB R128, R129, R128 ;  /* 0x000000808180723e */ /* 0x000fe400000000ff */
[----:B------:R-:W1:Y:S02]  /*257d0*/  @P3 MUFU.RCP R0, R132 ;  /* 0x0000008400003308 */ /* 0x000e640000001000 */
[C---:B-1----:R-:W-:Y:S01]  /*257e0*/  FMUL.FTZ R17, R0.reuse, R98 ;  /* 0x0000006200117220 */ /* 0x042fe20000410000 */
[----:B----4-:R-:W-:Y:S01]  /*257f0*/  SHF.R.S32.HI R98, RZ, 0x1f, R97 ;  /* 0x0000001fff627819 */ /* 0x010fe20000011461 */
[----:B------:R-:W-:-:S02]  /*25800*/  FMUL.FTZ R2, R0, R39 ;  /* 0x0000002700027220 */ /* 0x000fc40000410000 */
[----:B------:R-:W-:Y:S01]  /*25810*/  FMUL.FTZ R36, R0, R38 ;  /* 0x0000002600247220 */ /* 0x000fe20000410000 */
[----:B------:R-:W-:Y:S01]  /*25820*/  LEA.HI R3, R98, R97, RZ, 0x2 ;  /* 0x0000006162037211 */ /* 0x000fe200078f10ff */
[C---:B------:R-:W-:Y:S02]  /*25830*/  FMUL.FTZ R143, R0.reuse, R143 ;  /* 0x0000008f008f7220 */ /* 0x040fe40000410000 */
[----:B------:R-:W-:Y:S01]  /*25840*/  FMUL.FTZ R5, R0, R142 ;  /* 0x0000008e00057220 */ /* 0x000fe20000410000 */
        /* <DEDUP_REMOVED lines=71> */
[C---:B------:R-:W-:Y:S01]  /*25cc0*/  FMUL.FTZ R107, R0.reuse, R107 ;  /* 0x0000006b006b7220 */ /* 0x040fe20000410000 */
[----:B------:R-:W-:Y:S01]  /*25cd0*/  F2FP.PACK_AB R17, R99, R17 ;  /* 0x000000116311723e */ /* 0x000fe200000000ff */
        /* <DEDUP_REMOVED lines=19> */
[----:B------:R-:W-:Y:S02]  /*25e10*/  SHF.R.S32.HI R0, RZ, 0x1f, R3 ;  /* 0x0000001fff007819 */ /* 0x000fe40000011403 */
[----:B------:R-:W-:-:S02]  /*25e20*/  F2FP.PACK_AB R10, R127, R10 ;  /* 0x0000000a7f0a723e */ /* 0x000fc400000000ff */
[----:B------:R-:W-:Y:S02]  /*25e30*/  LEA.HI R0, R0, R2, RZ, 0x3 ;  /* 0x0000000200007211 */ /* 0x000fe400078f18ff */
[----:B------:R-:W-:Y:S02]  /*25e40*/  F2FP.PACK_AB R9, R131, R9 ;  /* 0x000000098309723e */ /* 0x000fe400000000ff */
[----:B------:R-:W-:-:S04]  /*25e50*/  LOP3.LUT R0, R0, 0xfffffff8, RZ, 0xc0, !PT ;  /* 0xfffffff800007812 */ /* 0x000fc800078ec0ff */
[----:B------:R-:W-:Y:S02]  /*25e60*/  IADD3 R2, R2, -R0, RZ ;  /* 0x8000000002027210 */ /* 0x000fe40007ffe0ff */
[----:B------:R-:W-:Y:S02]  /*25e70*/  LOP3.LUT R0, R3, 0x3ffffffc, RZ, 0xc0, !PT ;  /* 0x3ffffffc03007812 */ /* 0x000fe400078ec0ff */
[----:B------:R-:W-:Y:S02]  /*25e80*/  SHF.L.U32 R3, R2, 0x6, RZ ;  /* 0x0000000602037819 */ /* 0x000fe400000006ff */
[----:B------:R-:W-:Y:S02]  /*25e90*/  IADD3 R0, -R0, R97, RZ ;  /* 0x0000006100007210 */ /* 0x000fe40007ffe1ff */
[----:B------:R-:W-:Y:S02]  /*25ea0*/  LOP3.LUT R3, R3, 0x1c0, RZ, 0xc0, !PT ;  /* 0x000001c003037812 */ /* 0x000fe400078ec0ff */
[----:B---3--:R-:W-:-:S02]  /*25eb0*/  LOP3.LUT R4, R2, 0x1, RZ, 0xc0, !PT ;  /* 0x0000000102047812 */ /* 0x008fc400078ec0ff */
[----:B------:R-:W-:Y:S02]  /*25ec0*/  LEA R0, R93, R0, 0x9 ;  /* 0x000000005d007211 */ /* 0x000fe400078e48ff */
[----:B------:R-:W-:Y:S02]  /*25ed0*/  LEA.HI R3, R3, R3, RZ, 0x1d ;  /* 0x0000000303037211 */ /* 0x000fe400078fe8ff */
[----:B------:R-:W-:Y:S02]  /*25ee0*/  ISETP.NE.U32.AND P0, PT, R4, 0x1, PT ;  /* 0x000000010400780c */ /* 0x000fe40003f05070 */
[----:B------:R-:W-:Y:S02]  /*25ef0*/  LEA R0, R0, R3, 0x1 ;  /* 0x0000000300007211 */ /* 0x000fe400078e08ff */
[----:B------:R-:W-:Y:S02]  /*25f00*/  R2P PR, R2, 0x6 ;  /* 0x0000000602007804 */ /* 0x000fe40000000000 */
[----:B------:R-:W-:-:S02]  /*25f10*/  SHF.L.U32 R0, R0, 0x1, RZ ;  /* 0x0000000100007819 */ /* 0x000fc400000006ff */
[----:B------:R-:W-:Y:S02]  /*25f20*/  MOV R3, 0x20 ;  /* 0x0000002000037802 */ /* 0x000fe40000000f00 */
[C---:B------:R-:W-:Y:S01]  /*25f30*/  IADD3 R2, R0.reuse, -0x10, RZ ;  /* 0xfffffff000027810 */ /* 0x040fe20007ffe0ff */
[----:B------:R1:W-:Y:S01]  /*25f40*/  STS [R0], R7 ;  /* 0x0000000700007388 */ /* 0x0003e20000000800 */
[----:B------:R-:W-:Y:S02]  /*25f50*/  SEL R3, R3, 0xffffffe0, !P1 ;  /* 0xffffffe003037807 */ /* 0x000fe40004800000 */
[C---:B------:R-:W-:Y:S01]  /*25f60*/  @P0 IADD3 R2, R0.reuse, 0x10, RZ ;  /* 0x0000001000020810 */ /* 0x040fe20007ffe0ff */
[----:B------:R3:W-:Y:S01]  /*25f70*/  STS [R0+0x400], R5 ;  /* 0x0004000500007388 */ /* 0x0007e20000000800 */
[----:B------:R-:W-:Y:S02]  /*25f80*/  IADD3 R4, R0, R3, RZ ;  /* 0x0000000300047210 */ /* 0x000fe40007ffe0ff */
[----:B------:R-:W-:Y:S01]  /*25f90*/  IADD3 R3, R3, R2, RZ ;  /* 0x0000000203037210 */ /* 0x000fe20007ffe0ff */
[----:B------:R-:W-:Y:S01]  /*25fa0*/  STS [R2], R136 ;  /* 0x0000008802007388 */ /* 0x000fe20000000800 */
[----:B--2---:R-:W-:-:S03]  /*25fb0*/  ISETP.NE.AND P0, PT, R175, -0x1, PT ;  /* 0xffffffffaf00780c */ /* 0x004fc60003f05270 */
[----:B------:R2:W-:Y:S04]  /*25fc0*/  STS [R2+0x400], R6 ;  /* 0x0004000602007388 */ /* 0x0005e80000000800 */
[----:B------:R-:W-:Y:S04]  /*25fd0*/  STS [R4], R138 ;  /* 0x0000008a04007388 */ /* 0x000fe80000000800 */
[----:B------:R-:W-:Y:S04]  /*25fe0*/  STS [R4+0x400], R20 ;  /* 0x0004001404007388 */ /* 0x000fe80000000800 */
[----:B------:R4:W-:Y:S01]  /*25ff0*/  STS [R3+0x400], R8 ;  /* 0x0004000803007388 */ /* 0x0009e20000000800 */
[----:B-1----:R-:W-:-:S03]  /*26000*/  MOV R7, 0x40 ;  /* 0x0000004000077802 */ /* 0x002fc60000000f00 */
[----:B------:R-:W-:Y:S01]  /*26010*/  STS [R3], R139 ;  /* 0x0000008b03007388 */ /* 0x000fe20000000800 */
[----:B---3--:R-:W-:-:S04]  /*26020*/  SEL R5, R7, 0xffffffc0, !P2 ;  /* 0xffffffc007057807 */ /* 0x008fc80005000000 */
[-C--:B------:R-:W-:Y:S02]  /*26030*/  IADD3 R7, R0, R5.reuse, RZ ;  /* 0x0000000500077210 */ /* 0x080fe40007ffe0ff */
[----:B--2---:R-:W-:-:S03]  /*26040*/  IADD3 R6, R4, R5, RZ ;  /* 0x0000000504067210 */ /* 0x004fc60007ffe0ff */
[----:B------:R-:W-:Y:S04]  /*26050*/  STS [R7], R140 ;  /* 0x0000008c07007388 */ /* 0x000fe80000000800 */
[----:B------:R-:W-:Y:S01]  /*26060*/  STS [R7+0x400], R24 ;  /* 0x0004001807007388 */ /* 0x000fe20000000800 */
[----:B----4-:R-:W-:Y:S02]  /*26070*/  IADD3 R8, R5, R2, RZ ;  /* 0x0000000205087210 */ /* 0x010fe40007ffe0ff */
[----:B------:R-:W-:-:S03]  /*26080*/  IADD3 R5, R3, R5, RZ ;  /* 0x0000000503057210 */ /* 0x000fc60007ffe0ff */
        /* <DEDUP_REMOVED lines=54> */
[----:B-1----:R-:W4:Y:S04]  /*263f0*/  LD.E.U8 R0, [R26.64+0x1c8] ;  /* 0x0001c8041a007980 */ /* 0x002f28000c101100 */
[----:B--2---:R-:W2:Y:S04]  /*26400*/  LD.E.64 R2, [R26.64+0x88] ;  /* 0x000088041a027980 */ /* 0x004ea8000c101b00 */
[----:B------:R-:W1:Y:S01]  /*26410*/  S2R R174, SR_CTAID.Y ;  /* 0x0000000000ae7919 */ /* 0x000e620000002600 */
[----:B---3--:R-:W3:Y:S03]  /*26420*/  @P4 MUFU.LG2 R8, R133 ;  /* 0x0000008500084308 */ /* 0x008ee60000000c00 */
[----:B------:R-:W2:Y:S01]  /*26430*/  S2R R173, SR_CTAID.Z ;  /* 0x0000000000ad7919 */ /* 0x000ea20000002700 */
[----:B------:R-:W-:Y:S01]  /*26440*/  BSSY B0, `(.L_x_5060) ;  /* 0x0000023000007945 */ /* 0x000fe20003800000 */
[----:B------:R-:W-:-:S02]  /*26450*/  MOV R11, 0x7f800000 ;  /* 0x7f800000000b7802 */ /* 0x000fc40000000f00 */
[----:B------:R2:W5:Y:S04]  /*26460*/  LD.E.64 R12, [R26.64+0x90] ;  /* 0x000090041a0c7980 */ /* 0x000568000c101b00 */
[----:B------:R-:W2:Y:S01]  /*26470*/  @!P0 LD.E.64 R4, [R26.64+0x80] ;  /* 0x000080041a048980 */ /* 0x000ea2000c101b00 */
[----:B------:R-:W1:Y:S01]  /*26480*/  @P3 MUFU.LG2 R10, R132 ;  /* 0x00000084000a3308 */ /* 0x000e620000000c00 */
[----:B---3--:R-:W-:Y:S01]  /*26490*/  @P4 FMUL.FTZ R8, R8, 0.69314718246459960938 ;  /* 0x3f31721808084820 */ /* 0x008fe20000410000 */
[----:B-1----:R-:W-:-:S03]  /*264a0*/  @!P0 SHF.R.S32.HI R9, RZ, 0x1f, R174 ;  /* 0x0000001fff098819 */ /* 0x002fc600000114ae */
[----:B------:R-:W-:Y:S01]  /*264b0*/  @P4 FFMA.FTZ R11, R135, R172, R8 ;  /* 0x000000ac870b4223 */ /* 0x000fe20000010008 */
[----:B------:R-:W-:Y:S01]  /*264c0*/  MOV R14, 0x7f800000 ;  /* 0x7f800000000e7802 */ /* 0x000fe20000000f00 */
[----:B------:R-:W-:-:S04]  /*264d0*/  @P3 FMUL.FTZ R10, R10, 0.69314718246459960938 ;  /* 0x3f3172180a0a3820 */ /* 0x000fc80000410000 */
[----:B------:R-:W-:Y:S01]  /*264e0*/  @P3 FFMA.FTZ R14, R134, R172, R10 ;  /* 0x000000ac860e3223 */ /* 0x000fe2000001000a */
[----:B----4-:R-:W-:Y:S01]  /*264f0*/  ISETP.NE.AND P1, PT, R0, RZ, PT ;  /* 0x000000ff0000720c */ /* 0x010fe20003f25270 */
[-C--:B--2---:R-:W-:Y:S02]  /*26500*/  @P0 IMAD R0, R3, R175.reuse, RZ ;  /* 0x000000af03000224 */ /* 0x084fe400078e02ff */
[----:B------:R-:W-:-:S05]  /*26510*/  @P0 IMAD.WIDE.U32 R6, R2, R175, RZ ;  /* 0x000000af02060225 */ /* 0x000fca00078e00ff */
[----:B------:R-:W-:Y:S01]  /*26520*/  @P0 IADD3 R18, R7, R0, RZ ;  /* 0x0000000007120210 */ /* 0x000fe20007ffe0ff */
[----:B------:R-:W-:-:S04]  /*26530*/  @!P0 IMAD R5, R5, R174, RZ ;  /* 0x000000ae05058224 */ /* 0x000fc800078e02ff */
[C---:B------:R-:W-:Y:S02]  /*26540*/  @!P0 IMAD R9, R4.reuse, R9, R5 ;  /* 0x0000000904098224 */ /* 0x040fe400078e0205 */
[----:B------:R-:W-:Y:S01]  /*26550*/  @!P0 IMAD.WIDE.U32 R4, R4, R174, RZ ;  /* 0x000000ae04048225 */ /* 0x000fe200078e00ff */
[----:B------:R-:W-:-:S04]  /*26560*/  @P0 MOV R15, R6 ;  /* 0x00000006000f0202 */ /* 0x000fc80000000f00 */
[----:B------:R-:W-:Y:S02]  /*26570*/  @!P0 IADD3 R18, R5, R9, RZ ;  /* 0x0000000905128210 */ /* 0x000fe40007ffe0ff */
[----:B------:R-:W-:Y:S01]  /*26580*/  @!P0 MOV R15, R4 ;  /* 0x00000004000f8202 */ /* 0x000fe20000000f00 */
[----:B------:R-:W-:Y:S05]  /*26590*/  @!P1 BRA `(.L_x_5061) ;  /* 0x0000008000009947 */ /* 0x000fea0003800000 */
[----:B------:R-:W-:Y:S01]  /*265a0*/  ISETP.NE.AND P0, PT, R175, -0x1, PT ;  /* 0xffffffffaf00780c */ /* 0x000fe20003f05270 */
[----:B------:R-:W-:Y:S02]  /*265b0*/  ULDC.64 UR4, c[0x0][0x118] ;  /* 0x0000460000047ab9 */ /* 0x000fe40000000a00 */
[----:B------:R-:W2:Y:S10]  /*265c0*/  LD.E R4, [R26.64+0xd4] ;  /* 0x0000d4041a047980 */ /* 0x000eb4000c101900 */
[----:B------:R-:W3:Y:S02]  /*265d0*/  @!P0 LD.E R0, [R26.64+0xb4] ;  /* 0x0000b4041a008980 */ /* 0x000ee4000c101900 */
[----:B---3--:R-:W-:-:S05]  /*265e0*/  @!P0 IMAD R175, R0, R174, RZ ;  /* 0x000000ae00af8224 */ /* 0x008fca00078e02ff */
[----:B------:R1:W-:Y:S01]  /*265f0*/  @!P0 STL [R1+0x18], R175 ;  /* 0x000018af01008387 */ /* 0x0003e20000100800 */
[----:B--2---:R-:W-:Y:S01]  /*26600*/  IMAD R6, R4, R173, R175 ;  /* 0x000000ad04067224 */ /* 0x004fe200078e02af */
[----:B------:R-:W-:Y:S05]  /*26610*/  BRA `(.L_x_5062) ;  /* 0x0000005000007947 */ /* 0x000fea0003800000 */
.L_x_5061:
[----:B------:R-:W-:Y:S02]  /*26620*/  ULDC.64 UR4, c[0x0][0x118] ;  /* 0x0000460000047ab9 */ /* 0x000fe40000000a00 */
[----:B------:R-:W2:Y:S04]  /*26630*/  LD.E R0, [R26.64+0x60] ;  /* 0x000060041a007980 */ /* 0x000ea8000c101900 */
[----:B------:R-:W3:Y:S01]  /*26640*/  LD.E R4, [R26.64+0xb4] ;  /* 0x0000b4041a047980 */ /* 0x000ee2000c101900 */
[----:B--2---:R-:W-:-:S04]  /*26650*/  IMAD R0, R0, R174, R173 ;  /* 0x000000ae00007224 */ /* 0x004fc800078e02ad */
[----:B---3--:R-:W-:Y:S02]  /*26660*/  IMAD R6, R4, R0, RZ ;  /* 0x0000000004067224 */ /* 0x008fe400078e02ff */
.L_x_5062:
[----:B------:R-:W-:Y:S05]  /*26670*/  BSYNC B0 ;  /* 0x0000000000007941 */ /* 0x000fea0003800000 */
.L_x_5060:
[----:B------:R2:W5:Y:S01]  /*26680*/  LDL R20, [R1+0x20] ;  /* 0x0000200001147983 */ /* 0x0005620000100800 */
[----:B------:R-:W-:-:S03]  /*26690*/  ULDC.64 UR4, c[0x0][0x118] ;  /* 0x0000460000047ab9 */ /* 0x000fc60000000a00 */
[----:B------:R2:W5:Y:S04]  /*266a0*/  LD.E.64 R16, [R26.64+0x70] ;  /* 0x000070041a107980 */ /* 0x000568000c101b00 */
[----:B------:R2:W5:Y:S01]  /*266b0*/  LD.E.64 R8, [R26.64+0xa0] ;  /* 0x0000a0041a087980 */ /* 0x000562000c101b00 */
[----:B------:R-:W-:Y:S01]  /*266c0*/  WARPSYNC 0xffffffff ;  /* 0xffffffff00007948 */ /* 0x000fe20003800000 */
[----:B------:R-:W-:Y:S01]  /*266d0*/  LOP3.LUT R5, R94, 0xffffffe0, RZ, 0xc0, !PT ;  /* 0xffffffe05e057812 */ /* 0x000fe200078ec0ff */
[----:B------:R-:W-:Y:S01]  /*266e0*/  BSSY B0, `(.L_x_5063) ;  /* 0x0000030000007945 */ /* 0x000fe20003800000 */
[----:B------:R-:W-:Y:S01]  /*266f0*/  BAR.SYNC.DEFER_BLOCKING 0x0 ;  /* 0x0000000000007b1d */ /* 0x000fe20000010000 */
[----:B------:R-:W-:Y:S02]  /*26700*/  SHF.R.S32.HI R4, RZ, 0x1f, R93 ;  /* 0x0000001fff047819 */ /* 0x000fe4000001145d */
[----:B------:R-:W-:-:S02]  /*26710*/  IMAD.IADD R5, R97, 0x1, -R5 ;  /* 0x0000000161057824 */ /* 0x000fc400078e0a05 */
[----:B------:R-:W-:Y:S01]  /*26720*/  LEA.HI R4, R4, R93, RZ, 0x2 ;  /* 0x0000005d04047211 */ /* 0x000fe200078f10ff */
[----:B------:R-:W3:Y:S02]  /*26730*/  S2R R19, SR_TID.X ;  /* 0x0000000000137919 */ /* 0x000ee40000002100 */
[----:B------:R-:W-:Y:S02]  /*26740*/  LOP3.LUT P0, RZ, R5, 0x3, RZ, 0xc0, !PT ;  /* 0x0000000305ff7812 */ /* 0x000fe4000780c0ff */
[----:B------:R-:W4:Y:S01]  /*26750*/  S2R R21, SR_CTAID.X ;  /* 0x0000000000157919 */ /* 0x000f220000002500 */
[----:B------:R-:W-:-:S05]  /*26760*/  LOP3.LUT R4, R4, 0xffffffc, RZ, 0xc0, !PT ;  /* 0x0ffffffc04047812 */ /* 0x000fca00078ec0ff */
[----:B------:R-:W-:Y:S01]  /*26770*/  IMAD.IADD R4, R93, 0x1, -R4 ;  /* 0x000000015d047824 */ /* 0x000fe200078e0a04 */
[----:B------:R2:W1:Y:S04]  /*26780*/  LDS.128 R40, [R235] ;  /* 0x00000000eb287984 */ /* 0x0004680000000c00 */
[----:B------:R2:W1:Y:S01]  /*26790*/  LDS.128 R56, [R235+0x800] ;  /* 0x00080000eb387984 */ /* 0x0004620000000c00 */
[----:B---3--:R-:W-:-:S03]  /*267a0*/  SHF.R.S32.HI R0, RZ, 0x1f, R19 ;  /* 0x0000001fff007819 */ /* 0x008fc60000011413 */
[----:B------:R2:W3:Y:S01]  /*267b0*/  LDS.128 R72, [R235+0x1000] ;  /* 0x00100000eb487984 */ /* 0x0004e20000000c00 */
        /* <DEDUP_REMOVED lines=21> */
[C---:B---34-:R-:W-:Y:S01]  /*26910*/  IMAD R5, R21.reuse, 0x40, R6 ;  /* 0x0000004015057824 */ /* 0x058fe200078e0206 */
[----:B------:R-:W-:Y:S01]  /*26920*/  IADD3 R6, R0, 0x8, RZ ;  /* 0x0000000800067810 */ /* 0x000fe20007ffe0ff */
[----:B-----5:R-:W-:Y:S01]  /*26930*/  IMAD R4, R21, -0x40, R20 ;  /* 0xffffffc015047824 */ /* 0x020fe200078e0214 */
[----:B------:R-:W-:-:S02]  /*26940*/  ULDC.64 UR4, c[0x0][0x118] ;  /* 0x0000460000047ab9 */ /* 0x000fc40000000a00 */
[----:B------:R-:W-:Y:S02]  /*26950*/  SHF.R.S32.HI R7, RZ, 0x1f, R5 ;  /* 0x0000001fff077819 */ /* 0x000fe40000011405 */
[C---:B------:R-:W-:Y:S02]  /*26960*/  IADD3 R5, P0, R0.reuse, R5, RZ ;  /* 0x0000000500057210 */ /* 0x040fe40007f1e0ff */
[-C--:B------:R-:W-:Y:S02]  /*26970*/  ISETP.GE.AND P2, PT, R0, R4.reuse, PT ;  /* 0x000000040000720c */ /* 0x080fe40003f46270 */
[----:B------:R-:W-:Y:S02]  /*26980*/  ISETP.GE.AND P1, PT, R6, R4, PT ;  /* 0x000000040600720c */ /* 0x000fe40003f26270 */
[----:B------:R-:W-:Y:S02]  /*26990*/  LEA.HI.X.SX32 R0, R0, R7, 0x1, P0 ;  /* 0x0000000700007211 */ /* 0x000fe400000f0eff */
[----:B------:R-:W-:-:S04]  /*269a0*/  LEA R4, P0, R5, R8, 0x2 ;  /* 0x0000000805047211 */ /* 0x000fc800078010ff */
[----:B------:R-:W-:-:S05]  /*269b0*/  LEA.HI.X R5, R5, R9, R0, 0x2, P0 ;  /* 0x0000000905057211 */ /* 0x000fca00000f1400 */
[----:B------:R3:W-:Y:S04]  /*269c0*/  @!P2 ST.E [R4.64], R11 ;  /* 0x0000000b0400a985 */ /* 0x0007e8000c101904 */
[----:B------:R3:W-:Y:S02]  /*269d0*/  @!P1 ST.E [R4.64+0x20], R14 ;  /* 0x0000200e04009985 */ /* 0x0007e4000c101904 */
.L_x_5064:
[----:B---34-:R-:W-:Y:S05]  /*269e0*/  BSYNC B0 ;  /* 0x0000000000007941 */ /* 0x018fea0003800000 */
.L_x_5063:
[----:B------:R-:W-:Y:S01]  /*269f0*/  LEA.HI R6, R98, R97, RZ, 0x3 ;  /* 0x0000006162067211 */ /* 0x000fe200078f18ff */
[----:B------:R-:W-:Y:S01]  /*26a00*/  ULDC.64 UR4, c[0x0][0x118] ;  /* 0x0000460000047ab9 */ /* 0x000fe20000000a00 */
[----:B------:R-:W-:Y:S01]  /*26a10*/  IMAD.SHL.U32 R21, R21, 0x40, RZ ;  /* 0x0000004015157824 */ /* 0x000fe200078e00ff */
[----:B------:R-:W-:Y:S01]  /*26a20*/  SHF.R.S32.HI R10, RZ, 0x1f, R19 ;  /* 0x0000001fff0a7819 */ /* 0x000fe20000011413 */
[----:B------:R3:W5:Y:S01]  /*26a30*/  LD.E R0, [R26.64+0xc0] ;  /* 0x0000c0041a007980 */ /* 0x000762000c101900 */
[----:B------:R-:W-:Y:S01]  /*26a40*/  LOP3.LUT R6, R6, 0xfffffff8, RZ, 0xc0, !PT ;  /* 0xfffffff806067812 */ /* 0x000fe200078ec0ff */
[----:B-----5:R-:W-:Y:S01]  /*26a50*/  IMAD R9, R3, R21, RZ ;  /* 0x0000001503097224 */ /* 0x020fe200078e02ff */
[----:B------:R-:W-:Y:S01]  /*26a60*/  SHF.R.S32.HI R11, RZ, 0x1f, R21 ;  /* 0x0000001fff0b7819 */ /* 0x000fe20000011415 */
[----:B------:R-:W-:Y:S01]  /*26a70*/  BSSY B0, `(.L_x_5065) ;  /* 0x0000029000007945 */ /* 0x000fe20003800000 */
[----:B------:R-:W-:Y:S01]  /*26a80*/  LEA.HI R10, R10, R19, RZ, 0x3 ;  /* 0x000000130a0a7211 */ /* 0x000fe200078f18ff */
[----:B------:R-:W-:Y:S01]  /*26a90*/  IMAD.IADD R6, R97, 0x1, -R6 ;  /* 0x0000000161067824 */ /* 0x000fe200078e0a06 */
[----:B------:R-:W-:Y:S01]  /*26aa0*/  SHF.R.S32.HI R14, RZ, 0x1f, R173 ;  /* 0x0000001fff0e7819 */ /* 0x000fe200000114ad */
[----:B------:R-:W-:Y:S01]  /*26ab0*/  IMAD R9, R2, R11, R9 ;  /* 0x0000000b02097224 */ /* 0x000fe200078e0209 */
[----:B------:R-:W-:Y:S01]  /*26ac0*/  LOP3.LUT R8, R10, 0xfffffff8, RZ, 0xc0, !PT ;  /* 0xfffffff80a087812 */ /* 0x000fe200078ec0ff */
[----:B------:R-:W-:Y:S01]  /*26ad0*/  IMAD.SHL.U32 R6, R6, 0x8, RZ ;  /* 0x0000000806067824 */ /* 0x000fe200078e00ff */
[----:B------:R-:W-:Y:S01]  /*26ae0*/  SHF.R.S32.HI R10, RZ, 0x3, R10 ;  /* 0x00000003ff0a7819 */ /* 0x000fe2000001140a */
[----:B------:R-:W-:-:S02]  /*26af0*/  IMAD R11, R13, R173, RZ ;  /* 0x000000ad0d0b7224 */ /* 0x000fc400078e02ff */
[----:B------:R-:W-:Y:S01]  /*26b00*/  IMAD.IADD R8, R19, 0x1, -R8 ;  /* 0x0000000113087824 */ /* 0x000fe200078e0a08 */
[----:B------:R-:W-:Y:S02]  /*26b10*/  SHF.R.S32.HI R7, RZ, 0x1f, R6 ;  /* 0x0000001fff077819 */ /* 0x000fe40000011406 */
[----:B------:R-:W-:Y:S01]  /*26b20*/  SHF.R.S32.HI R23, RZ, 0x1f, R10 ;  /* 0x0000001fff177819 */ /* 0x000fe2000001140a */
[----:B------:R-:W-:Y:S02]  /*26b30*/  IMAD.SHL.U32 R8, R8, 0x8, RZ ;  /* 0x0000000808087824 */ /* 0x000fe400078e00ff */
[----:B------:R-:W-:-:S03]  /*26b40*/  IMAD.WIDE.U32 R4, R2, R21, R6 ;  /* 0x0000001502047225 */ /* 0x000fc600078e0006 */
[----:B------:R-:W-:Y:S01]  /*26b50*/  IADD3 R19, R8, 0xc0, RZ ;  /* 0x000000c008137810 */ /* 0x000fe20007ffe0ff */
[----:B------:R-:W-:Y:S01]  /*26b60*/  IMAD.IADD R21, R20, 0x1, -R21 ;  /* 0x0000000114157824 */ /* 0x000fe200078e0a15 */
[----:B------:R-:W-:-:S04]  /*26b70*/  IADD3 R4, P0, R15, R4, RZ ;  /* 0x000000040f047210 */ /* 0x000fc80007f1e0ff */
[----:B------:R-:W-:Y:S01]  /*26b80*/  IADD3.X R5, R18, R5, R9, P0, !PT ;  /* 0x0000000512057210 */ /* 0x000fe200007fe409 */
[----:B------:R-:W-:Y:S01]  /*26b90*/  IMAD R9, R12, R14, R11 ;  /* 0x0000000e0c097224 */ /* 0x000fe200078e020b */
[----:B------:R-:W-:Y:S02]  /*26ba0*/  ISETP.GE.AND P0, PT, R10, R21, PT ;  /* 0x000000150a00720c */ /* 0x000fe40003f06270 */
[----:B------:R-:W-:Y:S01]  /*26bb0*/  IADD3 R18, R8, 0x40, RZ ;  /* 0x0000004008127810 */ /* 0x000fe20007ffe0ff */
[----:B------:R-:W-:Y:S01]  /*26bc0*/  IMAD.WIDE.U32 R12, R12, R173, R4 ;  /* 0x000000ad0c0c7225 */ /* 0x000fe200078e0004 */
[----:B------:R-:W-:-:S03]  /*26bd0*/  IADD3 R11, R8, 0x80, RZ ;  /* 0x00000080080b7810 */ /* 0x000fc60007ffe0ff */
[----:B------:R-:W-:-:S06]  /*26be0*/  IMAD.IADD R9, R13, 0x1, R9 ;  /* 0x000000010d097824 */ /* 0x000fcc00078e0209 */
[----:B------:R-:W-:Y:S05]  /*26bf0*/  @P0 BRA `(.L_x_5066) ;  /* 0x0000010000000947 */ /* 0x000fea0003800000 */
[----:B---3--:R-:W-:Y:S01]  /*26c00*/  IMAD R4, R3, R10, RZ ;  /* 0x0000000a03047224 */ /* 0x008fe200078e02ff */
[-C--:B------:R-:W-:Y:S01]  /*26c10*/  ISETP.GE.AND P4, PT, R6, R0.reuse, PT ;  /* 0x000000000600720c */ /* 0x080fe20003f86270 */
        /* <DEDUP_REMOVED lines=10> */
[----:B-1----:R1:W-:Y:S04]  /*26cc0*/  @!P4 ST.E.128 [R4.64], R40 ;  /* 0x000000280400c985 */ /* 0x0023e8000c101d04 */
[----:B------:R1:W-:Y:S04]  /*26cd0*/  @!P3 ST.E.128 [R4.64+0x80], R36 ;  /* 0x000080240400b985 */ /* 0x0003e8000c101d04 */
[----:B------:R1:W-:Y:S04]  /*26ce0*/  @!P2 ST.E.128 [R4.64+0x100], R32 ;  /* 0x000100200400a985 */ /* 0x0003e8000c101d04 */
[----:B------:R1:W-:Y:S02]  /*26cf0*/  @!P1 ST.E.128 [R4.64+0x180], R28 ;  /* 0x0001801c04009985 */ /* 0x0003e4000c101d04 */
.L_x_5066:
[----:B---3--:R-:W-:Y:S05]  /*26d00*/  BSYNC B0 ;  /* 0x0000000000007941 */ /* 0x008fea0003800000 */
.L_x_5065:
[----:B-1----:R-:W-:Y:S01]  /*26d10*/  IADD3 R4, R10, 0x10, RZ ;  /* 0x000000100a047810 */ /* 0x002fe20007ffe0ff */
[----:B------:R-:W-:Y:S03]  /*26d20*/  BSSY B0, `(.L_x_5067) ;  /* 0x0000016000007945 */ /* 0x000fe60003800000 */
[----:B------:R-:W-:-:S13]  /*26d30*/  ISETP.GE.AND P0, PT, R4, R21, PT ;  /* 0x000000150400720c */ /* 0x000fda0003f06270 */
[----:B------:R-:W-:Y:S05]  /*26d40*/  @P0 BRA `(.L_x_5068) ;  /* 0x0000013000000947 */ /* 0x000fea0003800000 */
[----:B------:R-:W-:Y:S01]  /*26d50*/  IADD3 R20, P0, R10, 0x10, RZ ;  /* 0x000000100a147810 */ /* 0x000fe20007f1e0ff */
[----:B------:R-:W-:Y:S01]  /*26d60*/  IMAD.MOV.U32 R5, RZ, RZ, R9 ;  /* 0x000000ffff057224 */ /* 0x000fe200078e0009 */
[-C--:B------:R-:W-:Y:S01]  /*26d70*/  ISETP.GE.AND P3, PT, R6, R0.reuse, PT ;  /* 0x000000000600720c */ /* 0x080fe20003f66270 */
[----:B------:R-:W-:Y:S01]  /*26d80*/  ULDC.64 UR4, c[0x0][0x118] ;  /* 0x0000460000047ab9 */ /* 0x000fe20000000a00 */
[-C--:B------:R-:W-:Y:S01]  /*26d90*/  ISETP.GE.AND P2, PT, R18, R0.reuse, PT ;  /* 0x000000001200720c */ /* 0x080fe20003f46270 */
[----:B------:R-:W-:Y:S01]  /*26da0*/  IMAD.X R4, RZ, RZ, R23, P0 ;  /* 0x000000ffff047224 */ /* 0x000fe200000e0617 */
[-C--:B------:R-:W-:Y:S02]  /*26db0*/  ISETP.GE.AND P1, PT, R11, R0.reuse, PT ;  /* 0x000000000b00720c */ /* 0x080fe40003f26270 */
[----:B------:R-:W-:Y:S01]  /*26dc0*/  ISETP.GE.AND P0, PT, R19, R0, PT ;  /* 0x000000001300720c */ /* 0x000fe20003f06270 */
[----:B------:R-:W-:Y:S02]  /*26dd0*/  IMAD R22, R4, R2, RZ ;  /* 0x0000000204167224 */ /* 0x000fe400078e02ff */
[----:B------:R-:W-:-:S04]  /*26de0*/  IMAD.MOV.U32 R4, RZ, RZ, R12 ;  /* 0x000000ffff047224 */ /* 0x000fc800078e000c */
[----:B------:R-:W-:-:S04]  /*26df0*/  IMAD.WIDE.U32 R14, R2, R20, R4 ;  /* 0x00000014020e7225 */ /* 0x000fc800078e0004 */
        /* <DEDUP_REMOVED lines=8> */
.L_x_5068:
[----:B------:R-:W-:Y:S05]  /*26e80*/  BSYNC B0 ;  /* 0x0000000000007941 */ /* 0x000fea0003800000 */
.L_x_5067:
        /* <DEDUP_REMOVED lines=23> */
.L_x_5070:
[----:B------:R-:W-:Y:S05]  /*27000*/  BSYNC B0 ;  /* 0x0000000000007941 */ /* 0x000fea0003800000 */
.L_x_5069:
[----:B-1----:R-:W-:Y:S01]  /*27010*/  IADD3 R4, R10, 0x30, RZ ;  /* 0x000000300a047810 */ /* 0x002fe20007ffe0ff */
[----:B------:R-:W-:Y:S01]  /*27020*/  IMAD.MOV.U32 R5, RZ, RZ, 0x0 ;  /* 0x00000000ff057424 */ /* 0x000fe200078e00ff */
[----:B------:R-:W-:-:S02]  /*27030*/  MOV R14, 0x70 ;  /* 0x00000070000e7802 */ /* 0x000fc40000000f00 */
[----:B------:R-:W-:-:S03]  /*27040*/  ISETP.GE.AND P0, PT, R4, R21, PT ;  /* 0x000000150400720c */ /* 0x000fc60003f06270 */
[----:B------:R-:W-:-:S10]  /*27050*/  IMAD.MOV.U32 R4, RZ, RZ, R14 ;  /* 0x000000ffff047224 */ /* 0x000fd400078e000e */
[----:B------:R-:W-:Y:S05]  /*27060*/  @P0 RET.REL.NODEC R4 `(_ZN5flash24flash_fwd_splitkv_kernelI23Flash_fwd_kernel_traitsILi256ELi64ELi64ELi4ELb0ELb0EN7cutlass6half_tE19Flash_kernel_traitsILi256ELi64ELi64ELi4ES3_EELb0ELb0ELb1ELb0ELb0ELb1ELb0ELb1EEEvNS_16Flash_fwd_paramsE) ;  /* 0xfffd8f9004000950 */ /* 0x000fea0003c3ffff */
[----:B------:R-:W-:Y:S01]  /*27070*/  IADD3 R7, P0, R10, 0x30, RZ ;  /* 0x000000300a077810 */ /* 0x000fe20007f1e0ff */
[----:B------:R-:W-:Y:S01]  /*27080*/  IMAD.MOV.U32 R5, RZ, RZ, R9 ;  /* 0x000000ffff057224 */ /* 0x000fe200078e0009 */
[----:B------:R-:W-:Y:S01]  /*27090*/  ULDC.64 UR4, c[0x0][0x118] ;  /* 0x0000460000047ab9 */ /* 0x000fe20000000a00 */
[-C--:B------:R-:W-:Y:S02]  /*270a0*/  ISETP.GE.AND P2, PT, R6, R0.reuse, PT ;  /* 0x000000000600720c */ /* 0x080fe40003f46270 */
[----:B------:R-:W-:Y:S01]  /*270b0*/  IMAD.X R4, RZ, RZ, R23, P0 ;  /* 0x000000ffff047224 */ /* 0x000fe200000e0617 */
[-C--:B------:R-:W-:Y:S02]  /*270c0*/  ISETP.GE.AND P0, PT, R11, R0.reuse, PT ;  /* 0x000000000b00720c */ /* 0x080fe40003f06270 */
[----:B------:R-:W-:Y:S01]  /*270d0*/  ISETP.GE.AND P1, PT, R18, R0, PT ;  /* 0x000000001200720c */ /* 0x000fe20003f26270 */
[----:B------:R-:W-:Y:S02]  /*270e0*/  IMAD R8, R4, R2, RZ ;  /* 0x0000000204087224 */ /* 0x000fe400078e02ff */
[----:B------:R-:W-:-:S02]  /*270f0*/  IMAD.MOV.U32 R4, RZ, RZ, R12 ;  /* 0x000000ffff047224 */ /* 0x000fc400078e000c */
[-C--:B------:R-:W-:Y:S02]  /*27100*/  IMAD R3, R3, R7.reuse, R8 ;  /* 0x0000000703037224 */ /* 0x080fe400078e0208 */
[----:B------:R-:W-:-:S05]  /*27110*/  IMAD.WIDE.U32 R4, R2, R7, R4 ;  /* 0x0000000702047225 */ /* 0x000fca00078e0004 */
[C---:B------:R-:W-:Y:S02]  /*27120*/  LEA R2, P3, R4.reuse, R16, 0x1 ;  /* 0x0000001004027211 */ /* 0x040fe400078608ff */
[----:B------:R-:W-:Y:S02]  /*27130*/  IADD3 R3, R5, R3, RZ ;  /* 0x0000000305037210 */ /* 0x000fe40007ffe0ff */
[----:B------:R-:W-:Y:S02]  /*27140*/  MOV R5, 0x0 ;  /* 0x0000000000057802 */ /* 0x000fe40000000f00 */
[----:B------:R-:W-:Y:S01]  /*27150*/  LEA.HI.X R3, R4, R17, R3, 0x1, P3 ;  /* 0x0000001104037211 */ /* 0x000fe200018f0c03 */
[----:B------:R-:W-:-:S04]  /*27160*/  IMAD.MOV.U32 R4, RZ, RZ, R14 ;  /* 0x000000ffff047224 */ /* 0x000fc800078e000e */
[----:B------:R1:W-:Y:S01]  /*27170*/  @!P0 ST.E.128 [R2.64+0x100], R80 ;  /* 0x0001005002008985 */ /* 0x0003e2000c101d04 */
[----:B------:R-:W-:-:S03]  /*27180*/  ISETP.GE.AND P0, PT, R19, R0, PT ;  /* 0x000000001300720c */ /* 0x000fc60003f06270 */
[----:B------:R1:W-:Y:S04]  /*27190*/  @!P2 ST.E.128 [R2.64], R88 ;  /* 0x000000580200a985 */ /* 0x0003e8000c101d04 */
[----:B------:R1:W-:Y:S06]  /*271a0*/  @!P1 ST.E.128 [R2.64+0x80], R84 ;  /* 0x0000805402009985 */ /* 0x0003ec000c101d04 */
[----:B------:R-:W-:Y:S05]  /*271b0*/  @P0 RET.REL.NODEC R4 `(_ZN5flash24flash_fwd_splitkv_kernelI23Flash_fwd_kernel_traitsILi256ELi64ELi64ELi4ELb0ELb0EN7cutlass6half_tE19Flash_kernel_traitsILi256ELi64ELi64ELi4ES3_EELb0ELb0ELb1ELb0ELb0ELb1ELb0ELb1EEEvNS_16Flash_fwd_paramsE) ;  /* 0xfffd8e4004000950 */ /* 0x000fea0003c3ffff */
[----:B------:R-:W-:Y:S02]  /*271c0*/  ULDC.64 UR4, c[0x0][0x118] ;  /* 0x0000460000047ab9 */ /* 0x000fe40000000a00 */
[----:B------:R3:W-:Y:S02]  /*271d0*/  ST.E.128 [R2.64+0x180], R76 ;  /* 0x0001804c02007985 */ /* 0x0007e4000c101d04 */
[----:B-1-3--:R-:W-:-:S02]  /*271e0*/  MOV R2, R14 ;  /* 0x0000000e00027202 */ /* 0x00afc40000000f00 */
[----:B------:R-:W-:-:S04]  /*271f0*/  MOV R3, 0x0 ;  /* 0x0000000000037802 */ /* 0x000fc80000000f00 */
[----:B------:R-:W-:Y:S05]  /*27200*/  RET.REL.NODEC R2 `(_ZN5flash24flash_fwd_splitkv_kernelI23Flash_fwd_kernel_traitsILi256ELi64ELi64ELi4ELb0ELb0EN7cutlass6half_tE19Flash_kernel_traitsILi256ELi64ELi64ELi4ES3_EELb0ELb0ELb1ELb0ELb0ELb1ELb0ELb1EEEvNS_16Flash_fwd_paramsE) ;  /* 0xfffd8df002007950 */ /* 0x000fea0003c3ffff */
.L_x_5058:
[----:B------:R-:W-:Y:S01]  /*27210*/  IMAD.MOV.U32 R0, RZ, RZ, R248 ;  /* 0x000000ffff007224 */ /* 0x000fe200078e00f8 */
[----:B------:R-:W-:Y:S02]  /*27220*/  MOV R3, 0x2 ;  /* 0x0000000200037802 */ /* 0x000fe40000000f00 */
[----:B------:R-:W-:Y:S02]  /*27230*/  MOV R2, 0x27250 ;  /* 0x0002725000027802 */ /* 0x000fe40000000f00 */
[----:B-1---5:R-:W-:Y:S05]  /*27240*/  CALL.REL.NOINC `($__internal_23_$__cuda_sm70_shflsync_bfly_p) ;  /* 0x0000011000007944 */ /* 0x022fea0003c00000 */
[----:B------:R-:W-:Y:S01]  /*27250*/  MOV R0, R5 ;  /* 0x0000000500007202 */ /* 0x000fe20000000f00 */
[----:B------:R-:W-:Y:S05]  /*27260*/  BRA `(.L_x_5071) ;  /* 0xffffde6000007947 */ /* 0x000fea000383ffff */
.L_x_5059:
[----:B------:R-:W-:Y:S02]  /*27270*/  MOV R3, 0x1 ;  /* 0x0000000100037802 */ /* 0x000fe40000000f00 */
[----:B------:R-:W-:Y:S02]  /*27280*/  MOV R2, 0x272a0 ;  /* 0x000272a000027802 */ /* 0x000fe40000000f00 */
[----:B-12--5:R-:W-:Y:S05]  /*27290*/  CALL.REL.NOINC `($__internal_23_$__cuda_sm70_shflsync_bfly_p) ;  /* 0x000000c000007944 */ /* 0x026fea0003c00000 */
[----:B------:R-:W-:Y:S01]  /*272a0*/  FADD.FTZ R133, R0, R5 ;  /* 0x0000000500857221 */ /* 0x000fe20000010000 */
[----:B------:R-:W-:Y:S02]  /*272b0*/  MOV R0, R249 ;  /* 0x000000f900007202 */ /* 0x000fe40000000f00 */
[----:B------:R-:W-:Y:S02]  /*272c0*/  MOV R3, 0x2 ;  /* 0x0000000200037802 */ /* 0x000fe40000000f00 */
[----:B------:R-:W-:-:S02]  /*272d0*/  MOV R2, 0x272f0 ;  /* 0x000272f000027802 */ /* 0x000fc40000000f00 */
[----:B------:R-:W-:Y:S05]  /*272e0*/  CALL.REL.NOINC `($__internal_23_$__cuda_sm70_shflsync_bfly_p) ;  /* 0x0000007000007944 */ /* 0x000fea0003c00000 */
[----:B------:R-:W-:Y:S01]  /*272f0*/  FADD.FTZ R4, R249, R5 ;  /* 0x00000005f9047221 */ /* 0x000fe20000010000 */
[----:B------:R-:W-:-:S02]  /*27300*/  MOV R3, 0x1 ;  /* 0x0000000100037802 */ /* 0x000fc40000000f00 */
[----:B------:R-:W-:Y:S02]  /*27310*/  MOV R2, 0x27340 ;  /* 0x0002734000027802 */ /* 0x000fe40000000f00 */
[----:B------:R-:W-:Y:S02]  /*27320*/  MOV R0, R4 ;  /* 0x0000000400007202 */ /* 0x000fe40000000f00 */
[----:B------:R-:W-:Y:S05]  /*27330*/  CALL.REL.NOINC `($__internal_23_$__cuda_sm70_shflsync_bfly_p) ;  /* 0x0000002000007944 */ /* 0x000fea0003c00000 */
[----:B------:R-:W-:Y:S01]  /*27340*/  MOV R2, R5 ;  /* 0x0000000500027202 */ /* 0x000fe20000000f00 */
[----:B------:R-:W-:Y:S05]  /*27350*/  BRA `(.L_x_5072) ;  /* 0xffffdde000007947 */ /* 0x000fea000383ffff */
        .weak           $__internal_23_$__cuda_sm70_shflsync_bfly_p
        .type           $__internal_23_$__cuda_sm70_shflsync_bfly_p,@function
        .size           $__internal_23_$__cuda_sm70_shflsync_bfly_p,(.L_x_8749 - $__internal_23_$__cuda_sm70_shflsync_bfly_p)
$__internal_23_$__cuda_sm70_shflsync_bfly_p:
[----:B------:R-:W-:Y:S04]  /*27360*/  WARPSYNC R6 ;  /* 0x0000000600007348 */ /* 0x000fe80003800000 */
[----:B------:R1:W2:Y:S02]  /*27370*/  SHFL.BFLY PT, R5, R0, R3, R7 ;  /* 0x0c00000300057389 */ /* 0x0002a400000e0007 */
[----:B-1----:R-:W-:-:S04]  /*27380*/  MOV R3, 0x0 ;  /* 0x0000000000037802 */ /* 0x002fc80000000f00 */
[----:B--2---:R-:W-:Y:S05]  /*27390*/  RET.REL.NODEC R2 `(_ZN5flash24flash_fwd_splitkv_kernelI23Flash_fwd_kernel_traitsILi256ELi64ELi64ELi4ELb0ELb0EN7cutlass6half_tE19Flash_kernel_traitsILi256ELi64ELi64ELi4ES3_EELb0ELb0ELb1ELb0ELb0ELb1ELb0ELb1EEEvNS_16Flash_fwd_paramsE) ;  /* 0xfffd8c6002007950 */ /* 0x004fea0003c3ffff */
.L_x_5073:
        /* <DEDUP_REMOVED lines=14> */
.L_x_8749:


//--------------------- .text._ZN5flash24flash_fwd_splitkv_kernelI23Flash_fwd_kernel_traitsILi256ELi64ELi64ELi4ELb0ELb0EN7cutlass6half_tE19Flash_kernel_traitsILi256ELi64ELi64ELi4ES3_EELb0ELb0ELb0ELb0ELb1ELb0ELb1ELb0EEEvNS_16Flash_fwd_paramsE --------------------------
	.section	.text._ZN5flash24flash_fwd_splitkv_kernelI23Flash_fwd_kernel_traitsILi256ELi64ELi64ELi4ELb0ELb0EN7cutlass6half_tE19Flash_kernel_traitsILi256ELi64ELi64ELi4ES3_EELb0ELb0ELb0ELb0ELb1ELb0ELb1ELb0EEEvNS_16Flash_fwd_paramsE,"ax",@progbits
	.sectioninfo	@"SHI_REGISTERS=254"
	.align	128
        .global         _ZN5flash24flash_fwd_splitkv_kernelI23Flash_fwd_kernel_traitsILi256ELi64ELi64ELi4ELb0ELb0EN7cutlass6half_tE19Flash_kernel_traitsILi256ELi64ELi64ELi4ES3_EELb0ELb0ELb0ELb0ELb1ELb0ELb1ELb0EEEvNS_16Flash_fwd_paramsE
        .type           _ZN5flash24flash_fwd_splitkv_kernelI23Flash_fwd_kernel_traitsILi256ELi64ELi64ELi4ELb0ELb0EN7cutlass6half_tE19Flash_kernel_traitsILi256ELi64ELi64ELi4ES3_EELb0ELb0ELb0ELb0ELb1ELb0ELb1ELb0EEEvNS_16Flash_fwd_paramsE,@function
        .size           _ZN5flash24flash_fwd_splitkv_kernelI23Flash_fwd_kernel_traitsILi256ELi64ELi64ELi4ELb0ELb0EN7cutlass6half_tE19Flash_kernel_traitsILi256ELi64ELi64ELi4ES3_EELb0ELb0ELb0ELb0ELb1ELb0ELb1ELb0EEEvNS_16Flash_fwd_paramsE,(.L_x_8804 - _ZN5flash24flash_fwd_splitkv_kernelI23Flash_fwd_kernel_traitsILi256ELi64ELi64ELi4ELb0ELb0EN7cutlass6half_tE19Flash_kernel_traitsILi256ELi64ELi64ELi4ES3_EELb0ELb0ELb0ELb0ELb1ELb0ELb1ELb0EEEvNS_16Flash_fwd_paramsE)
        .other          _ZN5flash24flash_fwd_splitkv_kernelI23Flash_fwd_kernel_traitsILi256ELi64ELi64ELi4ELb0ELb0EN7cutlass6half_tE19Flash_kernel_traitsILi256ELi64ELi64ELi4ES3_EELb0ELb0ELb0ELb0ELb1ELb0ELb1ELb0EEEvNS_16Flash_fwd_paramsE,@"STO_CUDA_ENTRY STV_DEFAULT"
_ZN5flash24flash_fwd_splitkv_kernelI23Flash_fwd_kernel_traitsILi256ELi64ELi64ELi4ELb0ELb0EN7cutlass6half_tE19Flash_kernel_traitsILi256ELi64ELi64ELi4ES3_EELb0ELb0ELb0ELb0ELb1ELb0ELb1ELb0EEEvNS_16Flash_fwd_paramsE:
.text._ZN5flash24flash_fwd_splitkv_kernelI23Flash_fwd_kernel_traitsILi256ELi64ELi64ELi4ELb0ELb0EN7cutlass6half_tE19Flash_kernel_traitsILi256ELi64ELi64ELi4ES3_EELb0ELb0ELb0ELb0ELb1ELb0ELb1ELb0EEEvNS_16Flash_fwd_paramsE:
[----:B------:R-:W-:Y:S02]  /*0000*/  MOV R1, c[0x0][0x28] ;  /* 0x00000a0000017a02 */ /* 0x000fe40000000f00 */
[----:B------:R-:W1:Y:S01]  /*0010*/  I2F.U32.RP R4, c[0x0][0x1c0] ;  /* 0x0000700000047b06 */ /* 0x000e620000209000 */
[----:B------:R-:W2:Y:S01]  /*0020*/  S2R R11, SR_CTAID.Z ;  /* 0x00000000000b7919 */ /* 0x000ea20000002700 */
[----:B------:R-:W-:Y:S01]  /*0030*/  IMAD.MOV.U32 R2, RZ, RZ, RZ ;  /* 0x000000ffff027224 */ /* 0x000fe200078e00ff */
[----:B------:R-:W-:Y:S01]  /*0040*/  ISETP.NE.U32.AND P1, PT, RZ, c[0x0][0x1c0], PT ;  /* 0x00007000ff007a0c */ /* 0x000fe20003f25070 */
[----:B------:R-:W-:Y:S01]  /*0050*/  IMAD.MOV.U32 R15, RZ, RZ, -0x1 ;  /* 0xffffffffff0f7424 */ /* 0x000fe200078e00ff */
[----:B------:R-:W-:-:S03]  /*0060*/  ULDC.64 UR12, c[0x0][0x118] ;  /* 0x00004600000c7ab9 */ /* 0x000fc60000000a00 */
[----:B-1----:R-:W1:Y:S02]  /*0070*/  MUFU.RCP R3, R4 ;  /* 0x0000000400037308 */ /* 0x002e640000001000 */
[----:B-1----:R-:W-:-:S06]  /*0080*/  IADD3 R3, R3, 0xffffffe, RZ ;  /* 0x0ffffffe03037810 */ /* 0x002fcc0007ffe0ff */
[----:B------:R-:W1:Y:S02]  /*0090*/  F2I.FTZ.U32.TRUNC.NTZ R3, R3 ;  /* 0x0000000300037305 */ /* 0x000e64000021f000 */
[----:B-1----:R-:W-:-:S04]  /*00a0*/  IMAD.MOV R0, RZ, RZ, -R3 ;  /* 0x000000ffff007224 */ /* 0x002fc800078e0a03 */
[----:B------:R-:W-:Y:S02]  /*00b0*/  IMAD R5, R0, c[0x0][0x1c0], RZ ;  /* 0x0000700000057a24 */ /* 0x000fe400078e02ff */
[----:B------:R-:W1:Y:S02]  /*00c0*/  LDC.U8 R0, c[0x0][0x312] ;  /* 0x0000c480ff007b82 */ /* 0x000e640000000000 */
[----:B------:R-:W-:-:S04]  /*00d0*/  IMAD.HI.U32 R2, R3, R5, R2 ;  /* 0x0000000503027227 */ /* 0x000fc800078e0002 */
[----:B------:R-:W-:Y:S02]  /*00e0*/  IMAD.MOV.U32 R5, RZ, RZ, 0x4 ;  /* 0x00000004ff057424 */ /* 0x000fe400078e00ff */
[----:B--2---:R-:W-:-:S04]  /*00f0*/  IMAD.HI.U32 R238, R2, R11, RZ ;  /* 0x0000000b02ee7227 */ /* 0x004fc800078e00ff */
[----:B------:R-:W-:-:S04]  /*0100*/  IMAD.MOV R2, RZ, RZ, -R238 ;  /* 0x000000ffff027224 */ /* 0x000fc800078e0aee */
[----:B------:R-:W-:-:S05]  /*0110*/  IMAD R2, R2, c[0x0][0x1c0], R11 ;  /* 0x0000700002027a24 */ /* 0x000fca00078e020b */
[----:B------:R-:W-:Y:S02]  /*0120*/  ISETP.GE.U32.AND P2, PT, R2, c[0x0][0x1c0], PT ;  /* 0x0000700002007a0c */ /* 0x000fe40003f46070 */
[----:B-1----:R-:W-:-:S11]  /*0130*/  ISETP.NE.AND P3, PT, R0, RZ, PT ;  /* 0x000000ff0000720c */ /* 0x002fd60003f65270 */
[----:B------:R-:W-:Y:S02]  /*0140*/  @P2 IADD3 R2, R2, -c[0x0][0x1c0], RZ ;  /* 0x8000700002022a10 */ /* 0x000fe40007ffe0ff */
[----:B------:R-:W-:Y:S02]  /*0150*/  @P2 IADD3 R238, R238, 0x1, RZ ;  /* 0x00000001eeee2810 */ /* 0x000fe40007ffe0ff */
[----:B------:R-:W-:Y:S02]  /*0160*/  ISETP.GE.U32.AND P0, PT, R2, c[0x0][0x1c0], PT ;  /* 0x0000700002007a0c */ /* 0x000fe40003f06070 */
[----:B------:R-:W-:-:S04]  /*0170*/  ISETP.NE.U32.AND P2, PT, RZ, c[0x0][0x240], PT ;  /* 0x00009000ff007a0c */ /* 0x000fc80003f45070 */
[----:B------:R-:W-:-:S07]  /*0180*/  ISETP.NE.AND.EX P2, PT, RZ, c[0x0][0x244], PT, P2 ;  /* 0x00009100ff007a0c */ /* 0x000fce0003f45320 */
[----:B------:R-:W-:Y:S02]  /*0190*/  @P0 IADD3 R238, R238, 0x1, RZ ;  /* 0x00000001eeee0810 */ /* 0x000fe40007ffe0ff */
[----:B------:R-:W-:Y:S02]  /*01a0*/  @!P1 LOP3.LUT R238, RZ, c[0x0][0x1c0], RZ, 0x33, !PT ;  /* 0x00007000ffee9a12 */ /* 0x000fe400078e33ff */
[----:B------:R-:W-:Y:S01]  /*01b0*/  ISETP.EQ.U32.AND P1, PT, RZ, c[0x0][0x248], PT ;  /* 0x00009200ff007a0c */ /* 0x000fe20003f22070 */
[----:B------:R-:W-:Y:S01]  /*01c0*/  IMAD.MOV.U32 R19, RZ, RZ, -0x1 ;  /* 0xffffffffff137424 */ /* 0x000fe200078e00ff */
[----:B------:R-:W-:Y:S01]  /*01d0*/  ISETP.NE.U32.AND P0, PT, RZ, c[0x0][0x250], PT ;  /* 0x00009400ff007a0c */ /* 0x000fe20003f05070 */
[CC--:B------:R-:W-:Y:S01]  /*01e0*/  IMAD.WIDE R16, R238.reuse, R5.reuse, c[0x0][0x240] ;  /* 0x00009000ee107625 */ /* 0x0c0fe200078e0205 */
[----:B------:R-:W-:Y:S02]  /*01f0*/  ISETP.EQ.OR.EX P1, PT, RZ, c[0x0][0x24c], !P3, P1 ;  /* 0x00009300ff007a0c */ /* 0x000fe40005f22710 */
[----:B------:R-:W-:Y:S01]  /*0200*/  ISETP.NE.AND.EX P0, PT, RZ, c[0x0][0x254], PT, P0 ;  /* 0x00009500ff007a0c */ /* 0x000fe20003f05300 */
[----:B------:R-:W-:Y:S01]  /*0210*/  IMAD.WIDE R8, R238, R5, c[0x0][0x248] ;  /* 0x00009200ee087625 */ /* 0x000fe200078e0205 */
[----:B------:R-:W2:Y:S04]  /*0220*/  @P2 LDG.E R15, [R16.64] ;  /* 0x0000000c100f2981 */ /* 0x000ea8000c1e1900 */
[----:B------:R-:W2:Y:S01]  /*0230*/  @P2 LDG.E R2, [R16.64+0x4] ;  /* 0x0000040c10022981 */ /* 0x000ea2000c1e1900 */
[----:B------:R-:W-:-:S04]  /*0240*/  MOV R6, RZ ;  /* 0x000000ff00067202 */ /* 0x000fc80000000f00 */
[----:B------:R1:W5:Y:S02]  /*0250*/  @!P1 LDG.E R19, [R8.64] ;  /* 0x0000000c08139981 */ /* 0x000364000c1e1900 */
[----:B------:R-:W-:Y:S02]  /*0260*/  @P0 IMAD.WIDE R12, R238, R5, c[0x0][0x250] ;  /* 0x00009400ee0c0625 */ /* 0x000fe400078e0205 */
[----:B------:R-:W3:Y:S04]  /*0270*/  S2R R3, SR_CTAID.X ;  /* 0x0000000000037919 */ /* 0x000ee80000002500 */
[----:B------:R1:W5:Y:S01]  /*0280*/  @P0 LDG.E R6, [R12.64] ;  /* 0x0000000c0c060981 */ /* 0x000362000c1e1900 */
[----:B------:R-:W-:-:S03]  /*0290*/  ISETP.NE.U32.AND P0, PT, RZ, c[0x0][0x248], PT ;  /* 0x00009200ff007a0c */ /* 0x000fc60003f05070 */
[----:B------:R-:W4:Y:S04]  /*02a0*/  S2R R7, SR_CTAID.Y ;  /* 0x0000000000077919 */ /* 0x000f280000002600 */
[----:B------:R-:W1:Y:S01]  /*02b0*/  S2R R88, SR_TID.X ;  /* 0x0000000000587919 */ /* 0x000e620000002100 */
[----:B------:R-:W-:Y:S01]  /*02c0*/  ISETP.NE.AND.EX P0, PT, RZ, c[0x0][0x24c], PT, P0 ;  /* 0x00009300ff007a0c */ /* 0x000fe20003f05300 */
[----:B------:R-:W-:-:S04]  /*02d0*/  IMAD.MOV R18, RZ, RZ, -R238 ;  /* 0x000000ffff127224 */ /* 0x000fc800078e0aee */
[----:B------:R-:W-:Y:S01]  /*02e0*/  IMAD R18, R18, c[0x0][0x1c0], R11 ;  /* 0x0000700012127a24 */ /* 0x000fe200078e020b */
[----:B--2---:R-:W-:Y:S01]  /*02f0*/  @P2 IADD3 R2, R2, -R15, RZ ;  /* 0x8000000f02022210 */ /* 0x004fe20007ffe0ff */
[----:B------:R-:W-:-:S06]  /*0300*/  @!P2 IMAD.MOV.U32 R2, RZ, RZ, c[0x0][0x214] ;  /* 0x00008500ff02a624 */ /* 0x000fcc00078e00ff */
[----:B------:R-:W-:Y:S05]  /*0310*/  @!P0 BRA `(.L_x_5074) ;  /* 0x0000004000008947 */ /* 0x000fea0003800000 */
[----:B-1-34-:R-:W2:Y:S02]  /*0320*/  @P3 LDG.E R0, [R8.64+0x4] ;  /* 0x0000040c08003981 */ /* 0x01aea4000c1e1900 */
[----:B--2--5:R-:W-:-:S06]  /*0330*/  @P3 IADD3 R0, R0, -R19, RZ ;  /* 0x8000001300003210 */ /* 0x024fcc0007ffe0ff */
[----:B------:R1:W5:Y:S01]  /*0340*/  @!P3 LDG.E R0, [R8.64] ;  /* 0x0000000c0800b981 */ /* 0x000362000c1e1900 */
[----:B------:R-:W-:Y:S05]  /*0350*/  BRA `(.L_x_5075) ;  /* 0x0000001000007947 */ /* 0x000fea0003800000 */
.L_x_5074:
[----:B-1-34-:R-:W-:Y:S02]  /*0360*/  MOV R0, c[0x0][0x218] ;  /* 0x0000860000007a02 */ /* 0x01afe40000000f00 */
.L_x_5075:
[----:B------:R-:W-:-:S04]  /*0370*/  ISETP.NE.U32.AND P2, PT, RZ, c[0x0][0x258], PT ;  /* 0x00009600ff007a0c */ /* 0x000fc80003f45070 */
[----:B------:R-:W-:-:S13]  /*0380*/  ISETP.NE.AND.EX P2, PT, RZ, c[0x0][0x25c], PT, P2 ;  /* 0x00009700ff007a0c */ /* 0x000fda0003f45320 */
[----:B------:R-:W-:-:S05]  /*0390*/  @P2 IMAD.WIDE R10, R238, R5, c[0x0][0x258] ;  /* 0x00009600ee0a2625 */ /* 0x000fca00078e0205 */
[----:B------:R-:W2:Y:S01]  /*03a0*/  @P2 LDG.E R91, [R10.64] ;  /* 0x0000000c0a5b2981 */ /* 0x000ea2000c1e1900 */
[----:B------:R-:W-:Y:S01]  /*03b0*/  IMAD.SHL.U32 R235, R3, 0x40, RZ ;  /* 0x0000004003eb7824 */ /* 0x000fe200078e00ff */
[----:B------:R-:W-:-:S04]  /*03c0*/  @!P2 ISETP.NE.U32.AND P1, PT, RZ, c[0x0][0x268], PT ;  /* 0x00009a00ff00aa0c */ /* 0x000fc80003f25070 */
[----:B------:R-:W-:Y:S02]  /*03d0*/  ISETP.GT.AND P0, PT, R2, R235, PT ;  /* 0x000000eb0200720c */ /* 0x000fe40003f04270 */
[----:B------:R-:W-:-:S04]  /*03e0*/  @!P2 ISETP.NE.AND.EX P1, PT, RZ, c[0x0][0x26c], PT, P1 ;  /* 0x00009b00ff00aa0c */ /* 0x000fc80003f25310 */
[----:B-1----:R-:W-:Y:S01]  /*03f0*/  @!P2 SEL R9, RZ, c[0x0][0x21c], !P1 ;  /* 0x00008700ff09aa07 */ /* 0x002fe20004800000 */
[----:B--2--5:R-:W-:-:S03]  /*0400*/  @P2 IMAD.IADD R91, R91, 0x1, -R6 ;  /* 0x000000015b5b2824 */ /* 0x024fc600078e0a06 */
[----:B------:R-:W-:-:S03]  /*0410*/  @!P2 IADD3 R91, R9, R0, -R6 ;  /* 0x00000000095ba210 */ /* 0x000fc60007ffe806 */
[----:B------:R-:W-:Y:S05]  /*0420*/  @!P0 EXIT ;  /* 0x000000000000894d */ /* 0x000fea0003800000 */
[----:B------:R-:W-:Y:S01]  /*0430*/  IABS R8, c[0x0][0x10] ;  /* 0x0000040000087a13 */ /* 0x000fe20000000000 */
[----:B------:R-:W-:-:S03]  /*0440*/  IMAD.MOV.U32 R0, RZ, RZ, c[0x0][0x218] ;  /* 0x00008600ff007624 */ /* 0x000fc600078e00ff */
[----:B------:R-:W1:Y:S02]  /*0450*/  I2F.RP R4, R8 ;  /* 0x0000000800047306 */ /* 0x000e640000209400 */
[----:B------:R-:W-:-:S04]  /*0460*/  IADD3 R0, R0, 0x3f, RZ ;  /* 0x0000003f00007810 */ /* 0x000fc80007ffe0ff */
[----:B------:R-:W-:-:S04]  /*0470*/  SHF.R.S32.HI R9, RZ, 0x1f, R0 ;  /* 0x0000001fff097819 */ /* 0x000fc80000011400 */
[----:B------:R-:W-:-:S04]  /*0480*/  LEA.HI R9, R9, R0, RZ, 0x6 ;  /* 0x0000000009097211 */ /* 0x000fc800078f30ff */
[----:B------:R-:W-:Y:S01]  /*0490*/  LEA.HI.SX32 R9, R9, c[0x0][0x10], 0x1a ;  /* 0x0000040009097a11 */ /* 0x000fe200078fd2ff */
[----:B-1----:R-:W1:Y:S03]  /*04a0*/  MUFU.RCP R10, R4 ;  /* 0x00000004000a7308 */ /* 0x002e660000001000 */
[----:B------:R-:W-:-:S04]  /*04b0*/  IADD3 R9, R9, -0x1, RZ ;  /* 0xffffffff09097810 */ /* 0x000fc80007ffe0ff */
[----:B------:R-:W-:Y:S02]  /*04c0*/  IABS R0, R9 ;  /* 0x0000000900007213 */ /* 0x000fe40000000000 */
[----:B------:R-:W-:-:S04]  /*04d0*/  LOP3.LUT R9, R9, c[0x0][0x10], RZ, 0x3c, !PT ;  /* 0x0000040009097a12 */ /* 0x000fc800078e3cff */
[----:B------:R-:W-:Y:S02]  /*04e0*/  ISETP.GE.AND P0, PT, R9, RZ, PT ;  /* 0x000000ff0900720c */ /* 0x000fe40003f06270 */
[----:B------:R-:W-:Y:S02]  /*04f0*/  IADD3 R9, R91, 0x3f, RZ ;  /* 0x0000003f5b097810 */ /* 0x000fe40007ffe0ff */
[----:B-1----:R-:W-:-:S04]  /*0500*/  IADD3 R10, R10, 0xffffffe, RZ ;  /* 0x0ffffffe0a0a7810 */ /* 0x002fc80007ffe0ff */
[----:B------:R-:W1:Y:S02]  /*0510*/  F2I.FTZ.U32.TRUNC.NTZ R11, R10 ;  /* 0x0000000a000b7305 */ /* 0x000e64000021f000 */
[----:B-1----:R-:W-:Y:S02]  /*0520*/  IMAD.MOV R13, RZ, RZ, -R11 ;  /* 0x000000ffff0d7224 */ /* 0x002fe400078e0a0b */
[----:B------:R-:W-:Y:S02]  /*0530*/  IMAD.MOV.U32 R10, RZ, RZ, RZ ;  /* 0x000000ffff0a7224 */ /* 0x000fe400078e00ff */
[----:B------:R-:W-:-:S04]  /*0540*/  IMAD R4, R13, R8, RZ ;  /* 0x000000080d047224 */ /* 0x000fc800078e02ff */
[----:B------:R-:W-:-:S06]  /*0550*/  IMAD.HI.U32 R11, R11, R4, R10 ;  /* 0x000000040b0b7227 */ /* 0x000fcc00078e000a */
[----:B------:R-:W-:-:S04]  /*0560*/  IMAD.HI.U32 R4, R11, R0, RZ ;  /* 0x000000000b047227 */ /* 0x000fc800078e00ff */
[----:B------:R-:W-:-:S04]  /*0570*/  IMAD.MOV R11, RZ, RZ, -R4 ;  /* 0x000000ffff0b7224 */ /* 0x000fc800078e0a04 */
[----:B------:R-:W-:Y:S01]  /*0580*/  IMAD R11, R8, R11, R0 ;  /* 0x0000000b080b7224 */ /* 0x000fe200078e0200 */
[----:B------:R-:W-:-:S04]  /*0590*/  SHF.R.S32.HI R0, RZ, 0x1f, R9 ;  /* 0x0000001fff007819 */ /* 0x000fc80000011409 */
[----:B------:R-:W-:Y:S02]  /*05a0*/  ISETP.GT.U32.AND P1, PT, R8, R11, PT ;  /* 0x0000000b0800720c */ /* 0x000fe40003f24070 */
[----:B------:R-:W-:-:S04]  /*05b0*/  LEA.HI R0, R0, R9, RZ, 0x6 ;  /* 0x0000000900007211 */ /* 0x000fc800078f30ff */
[----:B------:R-:W-:-:S07]  /*05c0*/  SHF.R.S32.HI R0, RZ, 0x6, R0 ;  /* 0x00000006ff007819 */ /* 0x000fce0000011400 */
[----:B------:R-:W-:Y:S01]  /*05d0*/  @!P1 IMAD.IADD R11, R11, 0x1, -R8 ;  /* 0x000000010b0b9824 */ /* 0x000fe200078e0a08 */
[----:B------:R-:W-:Y:S02]  /*05e0*/  @!P1 IADD3 R4, R4, 0x1, RZ ;  /* 0x0000000104049810 */ /* 0x000fe40007ffe0ff */
[----:B------:R-:W-:Y:S02]  /*05f0*/  ISETP.NE.AND P1, PT, RZ, c[0x0][0x10], PT ;  /* 0x00000400ff007a0c */ /* 0x000fe40003f25270 */
[----:B------:R-:W-:-:S13]  /*0600*/  ISETP.GE.U32.AND P2, PT, R11, R8, PT ;  /* 0x000000080b00720c */ /* 0x000fda0003f46070 */
[----:B------:R-:W-:-:S05]  /*0610*/  @P2 IADD3 R4, R4, 0x1, RZ ;  /* 0x0000000104042810 */ /* 0x000fca0007ffe0ff */
[----:B------:R-:W-:Y:S01]  /*0620*/  @!P0 IMAD.MOV R4, RZ, RZ, -R4 ;  /* 0x000000ffff048224 */ /* 0x000fe200078e0a04 */
[----:B------:R-:W-:-:S05]  /*0630*/  @!P1 LOP3.LUT R4, RZ, c[0x0][0x10], RZ, 0x33, !PT ;  /* 0x00000400ff049a12 */ /* 0x000fca00078e33ff */
[----:B------:R-:W-:-:S04]  /*0640*/  IMAD R236, R4, R7, RZ ;  /* 0x0000000704ec7224 */ /* 0x000fc800078e02ff */
[----:B------:R-:W-:-:S05]  /*0650*/  IMAD.IADD R165, R4, 0x1, R236 ;  /* 0x0000000104a57824 */ /* 0x000fca00078e02ec */
[----:B------:R-:W-:-:S04]  /*0660*/  IMNMX R165, R0, R165, PT ;  /* 0x000000a500a57217 */ /* 0x000fc80003800200 */
[----:B------:R-:W-:-:S13]  /*0670*/  ISETP.GE.AND P0, PT, R236, R165, PT ;  /* 0x000000a5ec00720c */ /* 0x000fda0003f06270 */
[----:B------:R-:W-:Y:S05]  /*0680*/  @!P0 BRA `(.L_x_5076) ;  /* 0x0000060000008947 */ /* 0x000fea0003800000 */
[----:B------:R-:W-:Y:S01]  /*0690*/  SHF.R.S32.HI R3, RZ, 0x1f, R88 ;  /* 0x0000001fff037819 */ /* 0x000fe20000011458 */
[----:B------:R-:W-:Y:S01]  /*06a0*/  IMAD R7, R7, c[0x0][0x210], R238 ;  /* 0x0000840007077a24 */ /* 0x000fe200078e02ee */
[----:B------:R-:W-:Y:S02]  /*06b0*/  LOP3.LUT P6, RZ, R88, 0xf, RZ, 0xc0, !PT ;  /* 0x0000000f58ff7812 */ /* 0x000fe400078cc0ff */
[----:B------:R-:W-:Y:S01]  /*06c0*/  LEA.HI R0, R3, R88, RZ, 0x4 ;  /* 0x0000005803007211 */ /* 0x000fe200078f20ff */
[----:B------:R-:W-:-:S03]  /*06d0*/  IMAD R18, R7, c[0x0][0x1c0], R18 ;  /* 0x0000700007127a24 */ /* 0x000fc600078e0212 */
[----:B------:R-:W-:Y:S02]  /*06e0*/  LOP3.LUT R3, R0, 0x3ffffff0, RZ, 0xc0, !PT ;  /* 0x3ffffff000037812 */ /* 0x000fe400078ec0ff */
[----:B------:R-:W-:-:S03]  /*06f0*/  SHF.R.S32.HI R0, RZ, 0x4, R0 ;  /* 0x00000004ff007819 */ /* 0x000fc60000011400 */
[----:B------:R-:W-:Y:S01]  /*0700*/  IMAD.IADD R3, R88, 0x1, -R3 ;  /* 0x0000000158037824 */ /* 0x000fe200078e0a03 */
[C---:B------:R-:W-:Y:S02]  /*0710*/  IADD3 R12, R0.reuse, 0x18, RZ ;  /* 0x00000018000c7810 */ /* 0x040fe40007ffe0ff */
[C---:B------:R-:W-:Y:S01]  /*0720*/  IADD3 R10, R0.reuse, 0x20, RZ ;  /* 0x00000020000a7810 */ /* 0x040fe20007ffe0ff */
[----:B------:R-:W-:Y:S01]  /*0730*/  IMAD.SHL.U32 R6, R3, 0x4, RZ ;  /* 0x0000000403067824 */ /* 0x000fe200078e00ff */
[----:B------:R-:W-:Y:S01]  /*0740*/  IADD3 R8, R0, 0x28, RZ ;  /* 0x0000002800087810 */ /* 0x000fe20007ffe0ff */
[--C-:B------:R-:W-:Y:S02]  /*0750*/  IMAD R3, R18, c[0x0][0x214], R235.reuse ;  /* 0x0000850012037a24 */ /* 0x100fe400078e02eb */
[----:B------:R-:W-:Y:S01]  /*0760*/  IMAD.IADD R235, R2, 0x1, -R235 ;  /* 0x0000000102eb7824 */ /* 0x000fe200078e0aeb */
[----:B------:R-:W-:Y:S01]  /*0770*/  SHF.R.S32.HI R7, RZ, 0x1f, R6 ;  /* 0x0000001fff077819 */ /* 0x000fe20000011406 */
[----:B------:R-:W-:Y:S01]  /*0780*/  IMAD R5, R3, c[0x0][0x22c], RZ ;  /* 0x00008b0003057a24 */ /* 0x000fe200078e02ff */
[----:B------:R-:W-:-:S02]  /*0790*/  IADD3 R2, R0, 0x8, RZ ;  /* 0x0000000800027810 */ /* 0x000fc40007ffe0ff */
[CC--:B------:R-:W-:Y:S01]  /*07a0*/  ISETP.GE.AND P3, PT, R0.reuse, R235.reuse, PT ;  /* 0x000000eb0000720c */ /* 0x0c0fe20003f66270 */
[----:B------:R-:W-:Y:S01]  /*07b0*/  IMAD.WIDE R6, R0, 0x100, R6 ;  /* 0x0000010000067825 */ /* 0x000fe200078e0206 */
[CC--:B------:R-:W-:Y:S02]  /*07c0*/  ISETP.GE.AND P2, PT, R2.reuse, R235.reuse, PT ;  /* 0x000000eb0200720c */ /* 0x0c0fe40003f46270 */
[----:B------:R-:W-:Y:S02]  /*07d0*/  ISETP.GE.OR P5, PT, R2, R235, P6 ;  /* 0x000000eb0200720c */ /* 0x000fe400037a6670 */
[C---:B------:R-:W-:Y:S02]  /*07e0*/  IADD3 R4, P0, R5.reuse, R6, RZ ;  /* 0x0000000605047210 */ /* 0x040fe40007f1e0ff */
[----:B------:R-:W-:Y:S02]  /*07f0*/  IADD3 R6, R0, 0x10, RZ ;  /* 0x0000001000067810 */ /* 0x000fe40007ffe0ff */
[----:B------:R-:W-:-:S02]  /*0800*/  LEA.HI.X.SX32 R5, R5, R7, 0x1, P0 ;  /* 0x0000000705057211 */ /* 0x000fc400000f0eff */
[----:B------:R-:W-:Y:S02]  /*0810*/  LEA R14, P0, R4, c[0x0][0x1d8], 0x2 ;  /* 0x00007600040e7a11 */ /* 0x000fe400078010ff */
[-C--:B------:R-:W-:Y:S02]  /*0820*/  ISETP.GE.AND P1, PT, R6, R235.reuse, PT ;  /* 0x000000eb0600720c */ /* 0x080fe40003f26270 */
[----:B------:R-:W-:Y:S02]  /*0830*/  LEA.HI.X R15, R4, c[0x0][0x1dc], R5, 0x2, P0 ;  /* 0x00007700040f7a11 */ /* 0x000fe400000f1405 */
[----:B------:R-:W-:Y:S02]  /*0840*/  ISETP.GE.OR P4, PT, R6, R235, P6 ;  /* 0x000000eb0600720c */ /* 0x000fe40003786670 */
[C---:B------:R-:W-:Y:S01]  /*0850*/  IADD3 R6, R0.reuse, 0x30, RZ ;  /* 0x0000003000067810 */ /* 0x040fe20007ffe0ff */
[----:B------:R1:W-:Y:S01]  /*0860*/  @!P3 STG.E.128 [R14.64], RZ ;  /* 0x000000ff0e00b986 */ /* 0x0003e2000c101d0c */
[----:B------:R-:W-:-:S02]  /*0870*/  IADD3 R4, R0, 0x38, RZ ;  /* 0x0000003800047810 */ /* 0x000fc40007ffe0ff */
[----:B------:R-:W-:Y:S01]  /*0880*/  SHF.R.S32.HI R5, RZ, 0x1f, R3 ;  /* 0x0000001fff057819 */ /* 0x000fe20000011403 */
[----:B------:R1:W-:Y:S01]  /*0890*/  @!P3 STG.E.128 [R14.64+0x100], RZ ;  /* 0x000100ff0e00b986 */ /* 0x0003e2000c101d0c */
[----:B------:R-:W-:-:S03]  /*08a0*/  IADD3 R3, P0, R3, R0, RZ ;  /* 0x0000000003037210 */ /* 0x000fc60007f1e0ff */
[----:B------:R1:W-:Y:S01]  /*08b0*/  @!P3 STG.E.128 [R14.64+0x200], RZ ;  /* 0x000200ff0e00b986 */ /* 0x0003e2000c101d0c */
[----:B------:R-:W-:Y:S01]  /*08c0*/  LEA.HI.X.SX32 R2, R0, R5, 0x1, P0 ;  /* 0x0000000500027211 */ /* 0x000fe200000f0eff */
[----:B------:R-:W-:Y:S01]  /*08d0*/  @!P4 IMAD.MOV.U32 R19, RZ, RZ, -0x800000 ;  /* 0xff800000ff13c424 */ /* 0x000fe200078e00ff */
[C---:B------:R-:W-:Y:S01]  /*08e0*/  LEA R16, P0, R3.reuse, c[0x0][0x208], 0x2 ;  /* 0x0000820003107a11 */ /* 0x040fe200078010ff */
[----:B------:R1:W-:Y:S01]  /*08f0*/  @!P3 STG.E.128 [R14.64+0x300], RZ ;  /* 0x000300ff0e00b986 */ /* 0x0003e2000c101d0c */
[-C--:B------:R-:W-:Y:S02]  /*0900*/  ISETP.GE.AND P3, PT, R12, R235.reuse, PT ;  /* 0x000000eb0c00720c */ /* 0x080fe40003f66270 */
[----:B------:R-:W-:Y:S01]  /*0910*/  LEA.HI.X R17, R3, c[0x0][0x20c], R2, 0x2, P0 ;  /* 0x0000830003117a11 */ /* 0x000fe200000f1402 */
[----:B------:R1:W-:Y:S01]  /*0920*/  @!P2 STG.E.128 [R14.64+0x2000], RZ ;  /* 0x002000ff0e00a986 */ /* 0x0003e2000c101d0c */
[----:B------:R-:W-:Y:S01]  /*0930*/  @!P5 IMAD.MOV.U32 R3, RZ, RZ, -0x800000 ;  /* 0xff800000ff03d424 */ /* 0x000fe200078e00ff */
[----:B------:R-:W-:-:S02]  /*0940*/  ISETP.GE.OR P0, PT, R6, R235, P6 ;  /* 0x000000eb0600720c */ /* 0x000fc40003706670 */
[----:B------:R1:W-:Y:S04]  /*0950*/  @!P2 STG.E.128 [R14.64+0x2100], RZ ;  /* 0x002100ff0e00a986 */ /* 0x0003e8000c101d0c */
[----:B------:R1:W-:Y:S04]  /*0960*/  @!P2 STG.E.128 [R14.64+0x2200], RZ ;  /* 0x002200ff0e00a986 */ /* 0x0003e8000c101d0c */
[----:B------:R1:W-:Y:S01]  /*0970*/  @!P2 STG.E.128 [R14.64+0x2300], RZ ;  /* 0x002300ff0e00a986 */ /* 0x0003e2000c101d0c */
[-C--:B------:R-:W-:Y:S02]  /*0980*/  ISETP.GE.AND P2, PT, R10, R235.reuse, PT ;  /* 0x000000eb0a00720c */ /* 0x080fe40003f46270 */
[----:B------:R-:W-:Y:S01]  /*0990*/  @!P0 IMAD.MOV.U32 R5, RZ, RZ, -0x800000 ;  /* 0xff800000ff058424 */ /* 0x000fe200078e00ff */
[----:B------:R1:W-:Y:S04]  /*09a0*/  @!P1 STG.E.128 [R14.64+0x4000], RZ ;  /* 0x004000ff0e009986 */ /* 0x0003e8000c101d0c */
[----:B------:R1:W-:Y:S04]  /*09b0*/  @!P1 STG.E.128 [R14.64+0x4100], RZ ;  /* 0x004100ff0e009986 */ /* 0x0003e8000c101d0c */
[----:B------:R1:W-:Y:S04]  /*09c0*/  @!P1 STG.E.128 [R14.64+0x4200], RZ ;  /* 0x004200ff0e009986 */ /* 0x0003e8000c101d0c */
[----:B------:R1:W-:Y:S01]  /*09d0*/  @!P1 STG.E.128 [R14.64+0x4300], RZ ;  /* 0x004300ff0e009986 */ /* 0x0003e2000c101d0c */
[----:B------:R-:W-:-:S03]  /*09e0*/  ISETP.GE.AND P1, PT, R8, R235, PT ;  /* 0x000000eb0800720c */ /* 0x000fc60003f26270 */
        /* <DEDUP_REMOVED lines=14> */
[----:B------:R-:W-:-:S03]  /*0ad0*/  ISETP.GE.OR P1, PT, R10, R235, P6 ;  /* 0x000000eb0a00720c */ /* 0x000fc60003726670 */
[----:B------:R1:W-:Y:S04]  /*0ae0*/  @!P3 STG.E.128 [R14.64+0xc000], RZ ;  /* 0x00c000ff0e00b986 */ /* 0x0003e8000c101d0c */
[----:B------:R1:W-:Y:S04]  /*0af0*/  @!P3 STG.E.128 [R14.64+0xc100], RZ ;  /* 0x00c100ff0e00b986 */ /* 0x0003e8000c101d0c */
[----:B------:R1:W-:Y:S02]  /*0b00*/  @!P3 STG.E.128 [R14.64+0xc200], RZ ;  /* 0x00c200ff0e00b986 */ /* 0x0003e4000c101d0c */
[----:B------:R-:W-:-:S02]  /*0b10*/  @!P1 IMAD.MOV.U32 R9, RZ, RZ, -0x800000 ;  /* 0xff800000ff099424 */ /* 0x000fc400078e00ff */
        /* <DEDUP_REMOVED lines=8> */
[----:B------:R1:W-:Y:S01]  /*0ba0*/  @!P5 STG.E [R16.64+0x20], R3 ;  /* 0x000020031000d986 */ /* 0x0003e2000c10190c */
[-C--:B------:R-:W-:Y:S02]  /*0bb0*/  ISETP.GE.OR P5, PT, R0, R235.reuse, P6 ;  /* 0x000000eb0000720c */ /* 0x080fe400037a6670 */
[----:B------:R-:W-:Y:S01]  /*0bc0*/  ISETP.GE.OR P6, PT, R4, R235, P6 ;  /* 0x000000eb0400720c */ /* 0x000fe200037c6670 */
[----:B------:R1:W-:Y:S04]  /*0bd0*/  @!P4 STG.E [R16.64+0x40], R19 ;  /* 0x000040131000c986 */ /* 0x0003e8000c10190c */
[----:B------:R1:W-:Y:S02]  /*0be0*/  @!P3 STG.E [R16.64+0x60], R11 ;  /* 0x0000600b1000b986 */ /* 0x0003e4000c10190c */
[----:B------:R-:W-:-:S02]  /*0bf0*/  @!P2 IMAD.MOV.U32 R7, RZ, RZ, -0x800000 ;  /* 0xff800000ff07a424 */ /* 0x000fc400078e00ff */
[----:B------:R1:W-:Y:S02]  /*0c00*/  @!P1 STG.E [R16.64+0x80], R9 ;  /* 0x0000800910009986 */ /* 0x0003e4000c10190c */
[----:B------:R-:W-:Y:S02]  /*0c10*/  @!P5 IMAD.MOV.U32 R13, RZ, RZ, -0x800000 ;  /* 0xff800000ff0dd424 */ /* 0x000fe400078e00ff */
[----:B------:R1:W-:Y:S04]  /*0c20*/  @!P2 STG.E [R16.64+0xa0], R7 ;  /* 0x0000a0071000a986 */ /* 0x0003e8000c10190c */
[----:B------:R1:W-:Y:S04]  /*0c30*/  @!P0 STG.E [R16.64+0xc0], R5 ;  /* 0x0000c00510008986 */ /* 0x0003e8000c10190c */
[----:B------:R1:W-:Y:S01]  /*0c40*/  @!P5 STG.E [R16.64], R13 ;  /* 0x0000000d1000d986 */ /* 0x0003e2000c10190c */
[----:B------:R-:W-:Y:S05]  /*0c50*/  @P6 EXIT ;  /* 0x000000000000694d */ /* 0x000fea0003800000 */
[----:B-1----:R-:W-:-:S05]  /*0c60*/  MOV R3, 0xff800000 ;  /* 0xff80000000037802 */ /* 0x002fca0000000f00 */
[----:B------:R-:W-:Y:S01]  /*0c70*/  STG.E [R16.64+0xe0], R3 ;  /* 0x0000e00310007986 */ /* 0x000fe2000c10190c */
[----:B------:R-:W-:Y:S05]  /*0c80*/  EXIT ;  /* 0x000000000000794d */ /* 0x000fea0003800000 */
.L_x_5076:
        /* <DEDUP_REMOVED lines=12> */
[----:B------:R-:W-:-:S03]  /*0d50*/  @P1 LEA R240, P0, R8, c[0x0][0x2c0], 0x2 ;  /* 0x0000b00008f01a11 */ /* 0x000fc600078010ff */
[----:B------:R-:W-:-:S04]  /*0d60*/  @P1 IMAD R4, R238, c[0x0][0x2cc], R5 ;  /* 0x0000b300ee041a24 */ /* 0x000fc800078e0205 */
[----:B------:R-:W-:Y:S01]  /*0d70*/  @P1 IMAD.IADD R5, R9, 0x1, R4 ;  /* 0x0000000109051824 */ /* 0x000fe200078e0204 */
[----:B------:R-:W-:-:S04]  /*0d80*/  IABS R4, c[0x0][0x2d0] ;  /* 0x0000b40000047a13 */ /* 0x000fc80000000000 */
        /* <DEDUP_REMOVED lines=67> */
[----:B------:R-:W-:Y:S01]  /*11c0*/  IMAD R5, R11, c[0x0][0x19c], R0 ;  /* 0x000067000b057a24 */ /* 0x000fe200078e0200 */
[----:B------:R-:W-:Y:S01]  /*11d0*/  IADD3 R19, R25, R19, RZ ;  /* 0x0000001319137210 */ /* 0x000fe20007ffe0ff */
[----:B------:R-:W-:-:S04]  /*11e0*/  IMAD.WIDE.U32 R84, R11, c[0x0][0x198], R6 ;  /* 0x000066000b547a25 */ /* 0x000fc800078e0006 */
[----:B------:R-:W-:Y:S02]  /*11f0*/  IMAD.IADD R85, R85, 0x1, R5 ;  /* 0x0000000155557824 */ /* 0x000fe400078e0205 */
[----:B------:R-:W-:Y:S02]  /*1200*/  IMAD R5, R17, c[0x0][0x1b0], RZ ;  /* 0x00006c0011057a24 */ /* 0x000fe400078e02ff */
[----:B------:R-:W-:-:S04]  /*1210*/  IMAD.WIDE.U32 R84, R20, c[0x0][0x1b0], R84 ;  /* 0x00006c0014547a25 */ /* 0x000fc800078e0054 */
[----:B------:R-:W-:-:S04]  /*1220*/  IMAD R5, R20, c[0x0][0x1b4], R5 ;  /* 0x00006d0014057a24 */ /* 0x000fc800078e0205 */
[----:B------:R-:W-:Y:S01]  /*1230*/  IMAD.IADD R5, R85, 0x1, R5 ;  /* 0x0000000155057824 */ /* 0x000fe200078e0205 */
[----:B------:R-:W-:Y:S05]  /*1240*/  BRA `(.L_x_5078) ;  /* 0x0000041000007947 */ /* 0x000fea0003800000 */
.L_x_5077:
[----:B-1----:R-:W-:-:S13]  /*1250*/  ISETP.NE.AND P3, PT, R19, -0x1, PT ;  /* 0xffffffff1300780c */ /* 0x002fda0003f65270 */
        /* <DEDUP_REMOVED lines=14> */
.L_x_5079:
[----:B------:R-:W-:Y:S01]  /*1340*/  IABS R9, c[0x0][0x1c8] ;  /* 0x0000720000097a13 */ /* 0x000fe20000000000 */
[----:B------:R-:W-:-:S03]  /*1350*/  @P3 IMAD.IADD R19, R6, 0x1, R19 ;  /* 0x0000000106133824 */ /* 0x000fc600078e0213 */
[----:B------:R-:W1:Y:S01]  /*1360*/  I2F.RP R11, R9 ;  /* 0x00000009000b7306 */ /* 0x000e620000209400 */
[----:B------:R-:W-:-:S04]  /*1370*/  @P3 IMAD.WIDE.U32 R24, R19, c[0x0][0x1a0], RZ ;  /* 0x0000680013183a25 */ /* 0x000fc800078e00ff */
[----:B------:R-:W-:-:S03]  /*1380*/  @P3 IMAD R19, R19, c[0x0][0x1a4], R25 ;  /* 0x0000690013133a24 */ /* 0x000fc600078e0219 */
[----:B-1----:R-:W1:Y:S02]  /*1390*/  MUFU.RCP R12, R11 ;  /* 0x0000000b000c7308 */ /* 0x002e640000001000 */
[----:B-1----:R-:W-:Y:S02]  /*13a0*/  IADD3 R12, R12, 0xffffffe, RZ ;  /* 0x0ffffffe0c0c7810 */ /* 0x002fe40007ffe0ff */
[----:B------:R-:W-:-:S04]  /*13b0*/  LEA R11, R165, 0xffffffc0, 0x6 ;  /* 0xffffffc0a50b7811 */ /* 0x000fc800078e30ff */
[----:B------:R-:W1:Y:S02]  /*13c0*/  F2I.FTZ.U32.TRUNC.NTZ R13, R12 ;  /* 0x0000000c000d7305 */ /* 0x000e64000021f000 */
[----:B-1----:R-:W-:Y:S02]  /*13d0*/  IMAD.MOV R7, RZ, RZ, -R13 ;  /* 0x000000ffff077224 */ /* 0x002fe400078e0a0d */
[----:B------:R-:W-:Y:S02]  /*13e0*/  IMAD.MOV.U32 R12, RZ, RZ, RZ ;  /* 0x000000ffff0c7224 */ /* 0x000fe400078e00ff */
[----:B------:R-:W-:Y:S01]  /*13f0*/  IMAD R8, R7, R9, RZ ;  /* 0x0000000907087224 */ /* 0x000fe200078e02ff */
[----:B------:R-:W-:-:S03]  /*1400*/  IABS R7, R18 ;  /* 0x0000001200077213 */ /* 0x000fc60000000000 */
[----:B------:R-:W-:Y:S01]  /*1410*/  IMAD.HI.U32 R8, R13, R8, R12 ;  /* 0x000000080d087227 */ /* 0x000fe200078e000c */
[----:B------:R-:W-:-:S03]  /*1420*/  MOV R13, R5 ;  /* 0x00000005000d7202 */ /* 0x000fc60000000f00 */
[----:B------:R-:W-:Y:S02]  /*1430*/  IMAD.MOV.U32 R12, RZ, RZ, R10 ;  /* 0x000000ffff0c7224 */ /* 0x000fe400078e000a */
[----:B------:R-:W-:-:S04]  /*1440*/  IMAD.HI.U32 R20, R8, R7, RZ ;  /* 0x0000000708147227 */ /* 0x000fc800078e00ff */
[----:B------:R-:W-:Y:S01]  /*1450*/  IMAD.WIDE.U32 R12, R11, c[0x0][0x198], R12 ;  /* 0x000066000b0c7a25 */ /* 0x000fe200078e000c */
        /* <DEDUP_REMOVED lines=18> */
[----:B------:R-:W-:-:S04]  /*1580*/  IMAD R5, R17, c[0x0][0x1b0], RZ ;  /* 0x00006c0011057a24 */ /* 0x000fc800078e02ff */
        /* <DEDUP_REMOVED lines=13> */
.L_x_5078:
[----:B------:R-:W-:Y:S01]  /*1660*/  ISETP.NE.AND P0, PT, R15, -0x1, PT ;  /* 0xffffffff0f00780c */ /* 0x000fe20003f05270 */
[----:B------:R-:W-:Y:S01]  /*1670*/  IMAD.IADD R235, R2, 0x1, -R235 ;  /* 0x0000000102eb7824 */ /* 0x000fe200078e0aeb */
[----:B------:R-:W-:Y:S01]  /*1680*/  SHF.R.S32.HI R7, RZ, 0x1f, R88 ;  /* 0x0000001fff077819 */ /* 0x000fe20000011458 */
[----:B------:R-:W-:Y:S01]  /*1690*/  IMAD R17, R17, c[0x0][0x1b8], RZ ;  /* 0x00006e0011117a24 */ /* 0x000fe200078e02ff */
[----:B------:R-:W-:Y:S01]  /*16a0*/  IADD3 R167, R165, -0x1, RZ ;  /* 0xffffffffa5a77810 */ /* 0x000fe20007ffe0ff */
[----:B------:R-:W-:Y:S01]  /*16b0*/  IMAD.MOV.U32 R86, RZ, RZ, c[0x0][0x19c] ;  /* 0x00006700ff567624 */ /* 0x000fe200078e00ff */
[----:B------:R-:W-:Y:S01]  /*16c0*/  LEA.HI R12, R7, R88, RZ, 0x3 ;  /* 0x00000058070c7211 */ /* 0x000fe200078f18ff */
[----:B------:R-:W-:-:S03]  /*16d0*/  IMAD R30, R20, c[0x0][0x1bc], R17 ;  /* 0x00006f00141e7a24 */ /* 0x000fc600078e0211 */
[----:B------:R-:W-:Y:S02]  /*16e0*/  LOP3.LUT R21, R12, 0xfffffff8, RZ, 0xc0, !PT ;  /* 0xfffffff80c157812 */ /* 0x000fe400078ec0ff */
[----:B------:R-:W-:Y:S01]  /*16f0*/  SHF.R.S32.HI R12, RZ, 0x3, R12 ;  /* 0x00000003ff0c7819 */ /* 0x000fe2000001140c */
[----:B------:R-:W-:Y:S01]  /*1700*/  @!P0 IMAD.WIDE.U32 R26, R238, c[0x0][0x178], RZ ;  /* 0x00005e00ee1a8a25 */ /* 0x000fe200078e00ff */
[----:B------:R-:W-:Y:S02]  /*1710*/  @!P0 SHF.R.S32.HI R13, RZ, 0x1f, R238 ;  /* 0x0000001fff0d8819 */ /* 0x000fe400000114ee */
[----:B------:R-:W-:Y:S01]  /*1720*/  IADD3 R10, R12, 0x10, RZ ;  /* 0x000000100c0a7810 */ /* 0x000fe20007ffe0ff */
[----:B-----5:R-:W-:Y:S01]  /*1730*/  IMAD.IADD R0, R88, 0x1, -R21 ;  /* 0x0000000158007824 */ /* 0x020fe200078e0a15 */
[----:B------:R-:W-:Y:S01]  /*1740*/  IADD3 R8, R12, 0x20, RZ ;  /* 0x000000200c087810 */ /* 0x000fe20007ffe0ff */
[----:B------:R-:W-:Y:S01]  /*1750*/  @!P0 IMAD R13, R13, c[0x0][0x178], RZ ;  /* 0x00005e000d0d8a24 */ /* 0x000fe200078e02ff */
[-C--:B------:R-:W-:Y:S01]  /*1760*/  ISETP.GE.AND P3, PT, R10, R235.reuse, PT ;  /* 0x000000eb0a00720c */ /* 0x080fe20003f66270 */
[----:B------:R-:W-:Y:S01]  /*1770*/  @P0 IMAD.WIDE.U32 R22, R15, c[0x0][0x190], RZ ;  /* 0x000064000f160a25 */ /* 0x000fe200078e00ff */
[----:B------:R-:W-:-:S03]  /*1780*/  ISETP.GE.AND P4, PT, R12, R235, PT ;  /* 0x000000eb0c00720c */ /* 0x000fc60003f86270 */
[----:B------:R-:W-:Y:S01]  /*1790*/  @!P0 IMAD R6, R238, c[0x0][0x17c], R13 ;  /* 0x00005f00ee068a24 */ /* 0x000fe200078e020d */
[----:B------:R-:W-:Y:S01]  /*17a0*/  SHF.R.S32.HI R13, RZ, 0x1f, R18 ;  /* 0x0000001fff0d7819 */ /* 0x000fe20000011412 */
[----:B------:R-:W-:Y:S02]  /*17b0*/  IMAD.SHL.U32 R16, R0, 0x8, RZ ;  /* 0x0000000800107824 */ /* 0x000fe400078e00ff */
[----:B------:R-:W-:Y:S02]  /*17c0*/  @!P0 IMAD.MOV.U32 R22, RZ, RZ, R26 ;  /* 0x000000ffff168224 */ /* 0x000fe400078e001a */
[----:B------:R-:W-:Y:S01]  /*17d0*/  @P0 IMAD R15, R15, c[0x0][0x194], R23 ;  /* 0x000065000f0f0a24 */ /* 0x000fe200078e0217 */
[----:B------:R-:W-:Y:S01]  /*17e0*/  SHF.R.S32.HI R14, RZ, 0x1f, R16 ;  /* 0x0000001fff0e7819 */ /* 0x000fe20000011410 */
[----:B------:R-:W-:Y:S01]  /*17f0*/  @!P0 IMAD.IADD R15, R27, 0x1, R6 ;  /* 0x000000011b0f8824 */ /* 0x000fe200078e0206 */
[C---:B------:R-:W-:Y:S01]  /*1800*/  IADD3 R22, P0, R16.reuse, R22, RZ ;  /* 0x0000001610167210 */ /* 0x040fe20007f1e0ff */
[----:B------:R-:W-:Y:S01]  /*1810*/  IMAD R13, R13, c[0x0][0x1a8], RZ ;  /* 0x00006a000d0d7a24 */ /* 0x000fe200078e02ff */
[----:B------:R-:W-:-:S02]  /*1820*/  IADD3 R24, P1, R16, R24, RZ ;  /* 0x0000001810187210 */ /* 0x000fc40007f3e0ff */
[----:B------:R-:W-:Y:S01]  /*1830*/  IADD3 R6, R12, 0x30, RZ ;  /* 0x000000300c067810 */ /* 0x000fe20007ffe0ff */
[----:B------:R-:W-:Y:S01]  /*1840*/  IMAD.X R23, R14, 0x1, R15, P0 ;  /* 0x000000010e177824 */ /* 0x000fe200000e060f */
[-C--:B------:R-:W-:Y:S01]  /*1850*/  ISETP.GE.AND P0, PT, R8, R235.reuse, PT ;  /* 0x000000eb0800720c */ /* 0x080fe20003f06270 */
[----:B------:R-:W-:Y:S01]  /*1860*/  IMAD R26, R18, c[0x0][0x1ac], R13 ;  /* 0x00006b00121a7a24 */ /* 0x000fe200078e020d */
[----:B------:R-:W-:Y:S01]  /*1870*/  SHF.R.S32.HI R13, RZ, 0x1f, R12 ;  /* 0x0000001fff0d7819 */ /* 0x000fe2000001140c */
[----:B------:R-:W-:Y:S01]  /*1880*/  IMAD.X R25, R14, 0x1, R19, P1 ;  /* 0x000000010e197824 */ /* 0x000fe200008e0613 */
[----:B------:R-:W-:Y:S01]  /*1890*/  ISETP.GE.AND P5, PT, R6, R235, PT ;  /* 0x000000eb0600720c */ /* 0x000fe20003fa6270 */
[----:B------:R-:W-:Y:S01]  /*18a0*/  IMAD.WIDE.U32 R18, R18, c[0x0][0x1a8], R22 ;  /* 0x00006a0012127a25 */ /* 0x000fe200078e0016 */
[----:B------:R-:W-:Y:S02]  /*18b0*/  IADD3 R22, P1, R12, R11, RZ ;  /* 0x0000000b0c167210 */ /* 0x000fe40007f3e0ff */
[----:B------:R-:W-:Y:S01]  /*18c0*/  IADD3 R84, P2, R16, R84, RZ ;  /* 0x0000005410547210 */ /* 0x000fe20007f5e0ff */
[----:B------:R-:W-:-:S02]  /*18d0*/  IMAD.SHL.U32 R15, R12, 0x40, RZ ;  /* 0x000000400c0f7824 */ /* 0x000fc400078e00ff */
[----:B------:R-:W-:-:S03]  /*18e0*/  IMAD.WIDE R2, R3, 0x40, R12 ;  /* 0x0000004003027825 */ /* 0x000fc600078e020c */
[----:B------:R-:W-:Y:S01]  /*18f0*/  LOP3.LUT R15, R15, 0x1c0, RZ, 0xc0, !PT ;  /* 0x000001c00f0f7812 */ /* 0x000fe200078ec0ff */
[----:B------:R-:W-:Y:S01]  /*1900*/  IMAD.X R9, R13, 0x1, R9, P1 ;  /* 0x000000010d097824 */ /* 0x000fe200008e0609 */
[----:B------:R-:W-:Y:S01]  /*1910*/  @!P3 IADD3 R17, P1, R2, 0x10, RZ ;  /* 0x000000100211b810 */ /* 0x000fe20007f3e0ff */
[----:B------:R-:W-:Y:S01]  /*1920*/  IMAD.WIDE.U32 R20, R20, c[0x0][0x1b8], R24 ;  /* 0x00006e0014147a25 */ /* 0x000fe200078e0018 */
[----:B------:R-:W-:Y:S02]  /*1930*/  LOP3.LUT R16, R15, 0x38, R16, 0xf8, !PT ;  /* 0x000000380f107812 */ /* 0x000fe400078ef810 */
[----:B------:R-:W-:Y:S01]  /*1940*/  SHF.R.U32.HI R15, RZ, 0x3, R15 ;  /* 0x00000003ff0f7819 */ /* 0x000fe2000001160f */
[----:B------:R-:W-:Y:S02]  /*1950*/  IMAD.IADD R27, R19, 0x1, R26 ;  /* 0x00000001131b7824 */ /* 0x000fe400078e021a */
[----:B------:R-:W-:Y:S01]  /*1960*/  @!P4 IMAD.MOV.U32 R26, RZ, RZ, R18 ;  /* 0x000000ffff1ac224 */ /* 0x000fe200078e0012 */
[----:B------:R-:W-:Y:S01]  /*1970*/  LOP3.LUT R15, R16, R15, RZ, 0x3c, !PT ;  /* 0x0000000f100f7212 */ /* 0x000fe200078e3cff */
[----:B------:R-:W-:-:S02]  /*1980*/  @!P4 IMAD R11, R3, c[0x0][0x190], RZ ;  /* 0x00006400030bca24 */ /* 0x000fc400078e02ff */
[----:B------:R-:W-:Y:S02]  /*1990*/  IMAD.IADD R31, R21, 0x1, R30 ;  /* 0x00000001151f7824 */ /* 0x000fe400078e021e */
[----:B------:R-:W-:Y:S01]  /*19a0*/  @!P3 IMAD.X R24, RZ, RZ, R3, P1 ;  /* 0x000000ffff18b224 */ /* 0x000fe200008e0603 */
[----:B------:R-:W-:Y:S01]  /*19b0*/  @!P5 IADD3 R16, P1, R2, 0x30, RZ ;  /* 0x000000300210d810 */ /* 0x000fe20007f3e0ff */
[----:B------:R-:W-:Y:S02]  /*19c0*/  IMAD R9, R9, c[0x0][0x1a0], RZ ;  /* 0x0000680009097a24 */ /* 0x000fe400078e02ff */
[----:B------:R-:W-:Y:S02]  /*19d0*/  IMAD.MOV.U32 R30, RZ, RZ, R20 ;  /* 0x000000ffff1e7224 */ /* 0x000fe400078e0014 */
[----:B------:R-:W-:Y:S01]  /*19e0*/  IMAD.X R85, R14, 0x1, R5, P2 ;  /* 0x000000010e557824 */ /* 0x000fe200010e0605 */
[----:B------:R-:W-:Y:S01]  /*19f0*/  @!P0 IADD3 R14, P2, R2, 0x20, RZ ;  /* 0x00000020020e8810 */ /* 0x000fe20007f5e0ff */
[----:B------:R-:W-:-:S02]  /*1a00*/  @!P3 IMAD.MOV.U32 R29, RZ, RZ, R27 ;  /* 0x000000ffff1db224 */ /* 0x000fc400078e001b */
[--C-:B------:R-:W-:Y:S02]  /*1a10*/  @!P0 IMAD.MOV.U32 R21, RZ, RZ, R27.reuse ;  /* 0x000000ffff158224 */ /* 0x100fe400078e001b */
[----:B------:R-:W-:Y:S02]  /*1a20*/  @!P5 IMAD.MOV.U32 R19, RZ, RZ, R27 ;  /* 0x000000ffff13d224 */ /* 0x000fe400078e001b */
[C---:B------:R-:W-:Y:S02]  /*1a30*/  @!P4 IMAD R11, R2.reuse, c[0x0][0x194], R11 ;  /* 0x00006500020bca24 */ /* 0x040fe400078e020b */
[----:B------:R-:W-:-:S04]  /*1a40*/  @!P4 IMAD.WIDE.U32 R26, R2, c[0x0][0x190], R26 ;  /* 0x00006400021aca25 */ /* 0x000fc800078e001a */
[----:B------:R-:W-:Y:S02]  /*1a50*/  @!P3 IMAD R24, R24, c[0x0][0x190], RZ ;  /* 0x000064001818ba24 */ /* 0x000fe400078e02ff */
[C---:B------:R-:W-:Y:S02]  /*1a60*/  IMAD R2, R22.reuse, c[0x0][0x1a4], R9 ;  /* 0x0000690016027a24 */ /* 0x040fe400078e0209 */
[----:B------:R-:W-:Y:S02]  /*1a70*/  @!P3 IMAD.MOV.U32 R28, RZ, RZ, R18 ;  /* 0x000000ffff1cb224 */ /* 0x000fe400078e0012 */
[----:B------:R-:W-:-:S04]  /*1a80*/  IMAD.WIDE.U32 R22, R22, c[0x0][0x1a0], R30 ;  /* 0x0000680016167a25 */ /* 0x000fc800078e001e */
[--C-:B------:R-:W-:Y:S02]  /*1a90*/  @!P0 IMAD.X R5, RZ, RZ, R3.reuse, P2 ;  /* 0x000000ffff058224 */ /* 0x100fe400010e0603 */
[C---:B------:R-:W-:Y:S02]  /*1aa0*/  @!P3 IMAD R9, R17.reuse, c[0x0][0x194], R24 ;  /* 0x000065001109ba24 */ /* 0x040fe400078e0218 */
[----:B------:R-:W-:Y:S01]  /*1ab0*/  @!P5 IMAD.X R3, RZ, RZ, R3, P1 ;  /* 0x000000ffff03d224 */ /* 0x000fe200008e0603 */
[----:B------:R-:W-:Y:S01]  /*1ac0*/  LEA R242, P1, R22, c[0x0][0x170], 0x1 ;  /* 0x00005c0016f27a11 */ /* 0x000fe200078208ff */
[----:B------:R-:W-:Y:S01]  /*1ad0*/  @!P3 IMAD.WIDE.U32 R24, R17, c[0x0][0x190], R28 ;  /* 0x000064001118ba25 */ /* 0x000fe200078e001c */
[----:B------:R-:W-:-:S03]  /*1ae0*/  LEA.HI R17, R7, R88, RZ, 0x6 ;  /* 0x0000005807117211 */ /* 0x000fc600078f30ff */
[----:B------:R-:W-:Y:S02]  /*1af0*/  IMAD.IADD R2, R23, 0x1, R2 ;  /* 0x0000000117027824 */ /* 0x000fe400078e0202 */
[----:B------:R-:W-:Y:S02]  /*1b00*/  @!P0 IMAD.MOV.U32 R20, RZ, RZ, R18 ;  /* 0x000000ffff148224 */ /* 0x000fe400078e0012 */
[----:B------:R-:W-:Y:S01]  /*1b10*/  @!P0 IMAD R5, R5, c[0x0][0x190], RZ ;  /* 0x0000640005058a24 */ /* 0x000fe200078e02ff */
[----:B------:R-:W-:Y:S01]  /*1b20*/  LEA.HI.X R243, R22, c[0x0][0x174], R2, 0x1, P1 ;  /* 0x00005d0016f37a11 */ /* 0x000fe200008f0c02 */
[----:B------:R-:W-:Y:S01]  /*1b30*/  IMAD.SHL.U32 R2, R17, 0x8, RZ ;  /* 0x0000000811027824 */ /* 0x000fe200078e00ff */
[----:B------:R-:W-:Y:S01]  /*1b40*/  @!P4 LEA R22, P2, R26, c[0x0][0x160], 0x1 ;  /* 0x000058001a16ca11 */ /* 0x000fe200078408ff */
[C---:B------:R-:W-:Y:S02]  /*1b50*/  @!P0 IMAD R5, R14.reuse, c[0x0][0x194], R5 ;  /* 0x000065000e058a24 */ /* 0x040fe400078e0205 */
[----:B------:R-:W-:Y:S01]  /*1b60*/  @!P0 IMAD.WIDE.U32 R20, R14, c[0x0][0x190], R20 ;  /* 0x000064000e148a25 */ /* 0x000fe200078e0014 */
[----:B------:R-:W-:-:S02]  /*1b70*/  LOP3.LUT R2, R15, 0xfffffe00, R2, 0xf8, !PT ;  /* 0xfffffe000f027812 */ /* 0x000fc400078ef802 */
[----:B------:R-:W-:Y:S01]  /*1b80*/  @!P3 LEA R14, P1, R24, c[0x0][0x160], 0x1 ;  /* 0x00005800180eba11 */ /* 0x000fe200078208ff */
[----:B------:R-:W-:Y:S02]  /*1b90*/  @!P4 IMAD.IADD R11, R27, 0x1, R11 ;  /* 0x000000011b0bc824 */ /* 0x000fe400078e020b */
[----:B------:R-:W-:Y:S02]  /*1ba0*/  @!P3 IMAD.IADD R9, R25, 0x1, R9 ;  /* 0x000000011909b824 */ /* 0x000fe400078e0209 */
[----:B------:R-:W-:Y:S01]  /*1bb0*/  @!P0 IMAD.IADD R5, R21, 0x1, R5 ;  /* 0x0000000115058824 */ /* 0x000fe200078e0205 */
[----:B------:R-:W-:Y:S01]  /*1bc0*/  @!P4 LEA.HI.X R23, R26, c[0x0][0x164], R11, 0x1, P2 ;  /* 0x000059001a17ca11 */ /* 0x000fe200010f0c0b */
[----:B------:R-:W-:Y:S01]  /*1bd0*/  IMAD.SHL.U32 R237, R2, 0x2, RZ ;  /* 0x0000000202ed7824 */ /* 0x000fe200078e00ff */
[----:B------:R-:W-:Y:S01]  /*1be0*/  @!P3 LEA.HI.X R15, R24, c[0x0][0x164], R9, 0x1, P1 ;  /* 0x00005900180fba11 */ /* 0x000fe200008f0c09 */
[----:B------:R-:W-:Y:S01]  /*1bf0*/  IMAD.SHL.U32 R2, R167, 0x40, RZ ;  /* 0x00000040a7027824 */ /* 0x000fe200078e00ff */
[----:B------:R-:W-:Y:S01]  /*1c00*/  @!P0 LEA R24, P2, R20, c[0x0][0x160], 0x1 ;  /* 0x0000580014188a11 */ /* 0x000fe200078408ff */
[----:B------:R-:W-:Y:S01]  /*1c10*/  @!P5 IMAD R3, R3, c[0x0][0x190], RZ ;  /* 0x000064000303da24 */ /* 0x000fe200078e02ff */
[----:B------:R-:W-:Y:S01]  /*1c20*/  @!PT LDS RZ, [RZ] ;  /* 0x00000000fffff984 */ /* 0x000fe20000000800 */
[----:B------:R-:W-:Y:S01]  /*1c30*/  @!PT LDS RZ, [RZ] ;  /* 0x00000000fffff984 */ /* 0x000fe20000000800 */
[----:B------:R-:W-:Y:S01]  /*1c40*/  @!PT LDS RZ, [RZ] ;  /* 0x00000000fffff984 */ /* 0x000fe20000000800 */
[----:B------:R1:W-:Y:S01]  /*1c50*/  @!P4 LDGSTS.E.BYPASS.LTC128B.128 [R237], [R22.64] ;  /* 0x0000000016edcfae */ /* 0x0003e2000b901d4c */
[----:B------:R-:W-:Y:S01]  /*1c60*/  @!P5 IMAD.WIDE.U32 R18, R16, c[0x0][0x190], R18 ;  /* 0x000064001012da25 */ /* 0x000fe200078e0012 */
[----:B------:R-:W-:-:S02]  /*1c70*/  @!P0 LEA.HI.X R25, R20, c[0x0][0x164], R5, 0x1, P2 ;  /* 0x0000590014198a11 */ /* 0x000fc400010f0c05 */
[----:B------:R1:W-:Y:S01]  /*1c80*/  @!P4 LDGSTS.E.BYPASS.LTC128B.128 [R237+0x2000], [R22.64+0x80] ;  /* 0x0200008016edcfae */ /* 0x0003e2000b901d4c */
[----:B------:R-:W-:Y:S02]  /*1c90*/  IMAD.IADD R5, R91, 0x1, -R2 ;  /* 0x000000015b057824 */ /* 0x000fe400078e0a02 */
[----:B------:R-:W-:Y:S01]  /*1ca0*/  @!P5 IMAD R3, R16, c[0x0][0x194], R3 ;  /* 0x000065001003da24 */ /* 0x000fe200078e0203 */
[----:B------:R1:W-:Y:S01]  /*1cb0*/  @!P4 LDGSTS.E.BYPASS.LTC128B.128 [R237+0x4000], [R22.64+0x100] ;  /* 0x0400010016edcfae */ /* 0x0003e2000b901d4c */
[----:B------:R-:W-:Y:S01]  /*1cc0*/  IMAD R87, R13, c[0x0][0x198], RZ ;  /* 0x000066000d577a24 */ /* 0x000fe200078e02ff */
[----:B------:R-:W-:Y:S01]  /*1cd0*/  @!P5 LEA R16, P1, R18, c[0x0][0x160], 0x1 ;  /* 0x000058001210da11 */ /* 0x000fe200078208ff */
[----:B------:R-:W-:Y:S01]  /*1ce0*/  @!P5 IMAD.IADD R3, R19, 0x1, R3 ;  /* 0x000000011303d824 */ /* 0x000fe200078e0203 */
[----:B------:R1:W-:Y:S01]  /*1cf0*/  @!P4 LDGSTS.E.BYPASS.LTC128B.128 [R237+0x6000], [R22.64+0x180] ;  /* 0x0600018016edcfae */ /* 0x0003e2000b901d4c */
[CC--:B------:R-:W-:Y:S01]  /*1d00*/  ISETP.GE.AND P4, PT, R12.reuse, R5.reuse, PT ;  /* 0x000000050c00720c */ /* 0x0c0fe20003f86270 */
[----:B------:R-:W-:Y:S01]  /*1d10*/  IMAD R87, R12, c[0x0][0x19c], R87 ;  /* 0x000067000c577a24 */ /* 0x000fe200078e0257 */
[----:B------:R-:W-:Y:S01]  /*1d20*/  ISETP.GE.AND P2, PT, R8, R5, PT ;  /* 0x000000050800720c */ /* 0x000fe20003f46270 */
[----:B------:R2:W-:Y:S01]  /*1d30*/  @!P3 LDGSTS.E.BYPASS.LTC128B.128 [R237+0x800], [R14.64] ;  /* 0x008000000eedbfae */ /* 0x0005e2000b901d4c */
[----:B------:R-:W-:Y:S01]  /*1d40*/  IMAD.WIDE.U32 R84, R12, c[0x0][0x198], R84 ;  /* 0x000066000c547a25 */ /* 0x000fe200078e0054 */
[----:B------:R-:W-:-:S02]  /*1d50*/  @!P5 LEA.HI.X R17, R18, c[0x0][0x164], R3, 0x1, P1 ;  /* 0x000059001211da11 */ /* 0x000fc400008f0c03 */
[----:B------:R2:W-:Y:S01]  /*1d60*/  @!P3 LDGSTS.E.BYPASS.LTC128B.128 [R237+0x2800], [R14.64+0x80] ;  /* 0x028000800eedbfae */ /* 0x0005e2000b901d4c */
[----:B------:R-:W-:Y:S02]  /*1d70*/  IMAD.MOV.U32 R3, RZ, RZ, c[0x0][0x198] ;  /* 0x00006600ff037624 */ /* 0x000fe400078e00ff */
[----:B------:R-:W-:Y:S01]  /*1d80*/  IMAD.IADD R87, R85, 0x1, R87 ;  /* 0x0000000155577824 */ /* 0x000fe200078e0257 */
[----:B------:R2:W-:Y:S02]  /*1d90*/  @!P3 LDGSTS.E.BYPASS.LTC128B.128 [R237+0x4800], [R14.64+0x100] ;  /* 0x048001000eedbfae */ /* 0x0005e4000b901d4c */
[----:B------:R-:W-:Y:S02]  /*1da0*/  @!P4 LEA R20, P1, R84, c[0x0][0x168], 0x1 ;  /* 0x00005a005414ca11 */ /* 0x000fe400078208ff */
[----:B------:R2:W-:Y:S01]  /*1db0*/  @!P3 LDGSTS.E.BYPASS.LTC128B.128 [R237+0x6800], [R14.64+0x180] ;  /* 0x068001800eedbfae */ /* 0x0005e2000b901d4c */
[-C--:B------:R-:W-:Y:S02]  /*1dc0*/  ISETP.GE.AND P3, PT, R10, R5.reuse, PT ;  /* 0x000000050a00720c */ /* 0x080fe40003f66270 */
[----:B------:R-:W-:Y:S01]  /*1dd0*/  @!P4 LEA.HI.X R21, R84, c[0x0][0x16c], R87, 0x1, P1 ;  /* 0x00005b005415ca11 */ /* 0x000fe200008f0c57 */
[----:B------:R3:W-:Y:S01]  /*1de0*/  @!P0 LDGSTS.E.BYPASS.LTC128B.128 [R237+0x1000], [R24.64] ;  /* 0x0100000018ed8fae */ /* 0x0007e2000b901d4c */
[----:B------:R-:W-:-:S03]  /*1df0*/  ISETP.GE.AND P1, PT, R6, R5, PT ;  /* 0x000000050600720c */ /* 0x000fc60003f26270 */
[----:B------:R3:W-:Y:S01]  /*1e00*/  @!P0 LDGSTS.E.BYPASS.LTC128B.128 [R237+0x3000], [R24.64+0x80] ;  /* 0x0300008018ed8fae */ /* 0x0007e2000b901d4c */
[----:B-1----:R-:W-:-:S03]  /*1e10*/  IMAD.WIDE.U32 R22, R3, 0x20, RZ ;  /* 0x0000002003167825 */ /* 0x002fc600078e00ff */
[----:B------:R3:W-:Y:S04]  /*1e20*/  @!P0 LDGSTS.E.BYPASS.LTC128B.128 [R237+0x5000], [R24.64+0x100] ;  /* 0x0500010018ed8fae */ /* 0x0007e8000b901d4c */
[----:B------:R3:W-:Y:S04]  /*1e30*/  @!P0 LDGSTS.E.BYPASS.LTC128B.128 [R237+0x7000], [R24.64+0x180] ;  /* 0x0700018018ed8fae */ /* 0x0007e8000b901d4c */
[----:B------:R1:W-:Y:S04]  /*1e40*/  @!P5 LDGSTS.E.BYPASS.LTC128B.128 [R237+0x1800], [R16.64] ;  /* 0x0180000010eddfae */ /* 0x0003e8000b901d4c */
[----:B------:R1:W-:Y:S01]  /*1e50*/  @!P5 LDGSTS.E.BYPASS.LTC128B.128 [R237+0x3800], [R16.64+0x80] ;  /* 0x0380008010eddfae */ /* 0x0003e2000b901d4c */
[----:B--2---:R-:W-:-:S03]  /*1e60*/  @!P3 LEA R14, P0, R3, R84, 0x4 ;  /* 0x00000054030eb211 */ /* 0x004fc600078020ff */
[----:B------:R1:W-:Y:S01]  /*1e70*/  @!P5 LDGSTS.E.BYPASS.LTC128B.128 [R237+0x5800], [R16.64+0x100] ;  /* 0x0580010010eddfae */ /* 0x0003e2000b901d4c */
[----:B------:R-:W-:-:S03]  /*1e80*/  @!P3 LEA.HI.X R9, R3, R87, R86, 0x4, P0 ;  /* 0x000000570309b211 */ /* 0x000fc600000f2456 */
[----:B------:R1:W-:Y:S01]  /*1e90*/  @!P5 LDGSTS.E.BYPASS.LTC128B.128 [R237+0x7800], [R16.64+0x180] ;  /* 0x0780018010eddfae */ /* 0x0003e2000b901d4c */
[----:B------:R-:W-:Y:S02]  /*1ea0*/  @!P3 LEA R18, P0, R14, c[0x0][0x168], 0x1 ;  /* 0x00005a000e12ba11 */ /* 0x000fe400078008ff */
[----:B------:R-:W-:Y:S01]  /*1eb0*/  ISETP.GE.AND P5, PT, R10, R5, PT ;  /* 0x000000050a00720c */ /* 0x000fe20003fa6270 */
[----:B------:R2:W-:Y:S01]  /*1ec0*/  @!P4 LDGSTS.E.BYPASS.LTC128B.128 [R237+0x8000], [R20.64] ;  /* 0x0800000014edcfae */ /* 0x0005e2000b901d4c */
[----:B------:R-:W-:Y:S01]  /*1ed0*/  @!P3 LEA.HI.X R19, R14, c[0x0][0x16c], R9, 0x1, P0 ;  /* 0x00005b000e13ba11 */ /* 0x000fe200000f0c09 */
[----:B------:R-:W-:Y:S01]  /*1ee0*/  IMAD.SHL.U32 R9, R86, 0x20, RZ ;  /* 0x0000002056097824 */ /* 0x000fe200078e00ff */
[----:B------:R-:W-:Y:S01]  /*1ef0*/  @!P2 IADD3 R11, P0, R84, R22, RZ ;  /* 0x00000016540ba210 */ /* 0x000fe20007f1e0ff */
[----:B------:R2:W-:Y:S01]  /*1f00*/  @!P4 LDGSTS.E.BYPASS.LTC128B.128 [R237+0xa000], [R20.64+0x80] ;  /* 0x0a00008014edcfae */ /* 0x0005e2000b901d4c */
[----:B------:R-:W-:Y:S02]  /*1f10*/  IMAD.SHL.U32 R10, R0, 0x40, RZ ;  /* 0x00000040000a7824 */ /* 0x000fe400078e00ff */
[----:B------:R-:W-:Y:S01]  /*1f20*/  @!P2 IADD3.X R14, R87, R23, R9, P0, !PT ;  /* 0x00000017570ea210 */ /* 0x000fe200007fe409 */
[----:B------:R-:W-:Y:S01]  /*1f30*/  @!P1 IMAD R9, R86, 0x30, RZ ;  /* 0x0000003056099824 */ /* 0x000fe200078e02ff */
[----:B------:R2:W-:Y:S01]  /*1f40*/  @!P4 LDGSTS.E.BYPASS.LTC128B.128 [R237+0xc000], [R20.64+0x100] ;  /* 0x0c00010014edcfae */ /* 0x0005e2000b901d4c */
[----:B------:R-:W-:-:S03]  /*1f50*/  @!P1 IMAD.MOV.U32 R86, RZ, RZ, R84 ;  /* 0x000000ffff569224 */ /* 0x000fc600078e0054 */
[----:B------:R2:W-:Y:S01]  /*1f60*/  @!P4 LDGSTS.E.BYPASS.LTC128B.128 [R237+0xe000], [R20.64+0x180] ;  /* 0x0e00018014edcfae */ /* 0x0005e2000b901d4c */
[----:B------:R-:W-:Y:S01]  /*1f70*/  @!P1 IMAD.WIDE.U32 R22, R3, 0x30, R86 ;  /* 0x0000003003169825 */ /* 0x000fe200078e0056 */
[----:B------:R-:W-:Y:S02]  /*1f80*/  @!P2 LEA R26, P4, R11, c[0x0][0x168], 0x1 ;  /* 0x00005a000b1aaa11 */ /* 0x000fe400078808ff */
[----:B------:R4:W-:Y:S01]  /*1f90*/  @!P3 LDGSTS.E.BYPASS.LTC128B.128 [R237+0x8800], [R18.64] ;  /* 0x0880000012edbfae */ /* 0x0009e2000b901d4c */
[----:B------:R-:W-:Y:S01]  /*1fa0*/  @!P1 IMAD.IADD R9, R23, 0x1, R9 ;  /* 0x0000000117099824 */ /* 0x000fe200078e0209 */
[C---:B---3--:R-:W-:Y:S02]  /*1fb0*/  @!P1 LEA R24, P0, R22.reuse, c[0x0][0x168], 0x1 ;  /* 0x00005a0016189a11 */ /* 0x048fe400078008ff */
[----:B------:R-:W-:Y:S01]  /*1fc0*/  @!P2 LEA.HI.X R27, R11, c[0x0][0x16c], R14, 0x1, P4 ;  /* 0x00005b000b1baa11 */ /* 0x000fe200020f0c0e */
[----:B------:R4:W-:Y:S01]  /*1fd0*/  @!P3 LDGSTS.E.BYPASS.LTC128B.128 [R237+0xa800], [R18.64+0x80] ;  /* 0x0a80008012edbfae */ /* 0x0009e2000b901d4c */
[----:B------:R-:W-:-:S02]  /*1fe0*/  @!P1 LEA.HI.X R25, R22, c[0x0][0x16c], R9, 0x1, P0 ;  /* 0x00005b0016199a11 */ /* 0x000fc400000f0c09 */
[----:B------:R-:W-:Y:S01]  /*1ff0*/  LEA.HI R11, R7, R88, RZ, 0x4 ;  /* 0x00000058070b7211 */ /* 0x000fe200078f20ff */
[----:B------:R4:W-:Y:S01]  /*2000*/  @!P3 LDGSTS.E.BYPASS.LTC128B.128 [R237+0xc800], [R18.64+0x100] ;  /* 0x0c80010012edbfae */ /* 0x0009e2000b901d4c */
[-C--:B------:R-:W-:Y:S02]  /*2010*/  ISETP.GE.AND P4, PT, R8, R5.reuse, PT ;  /* 0x000000050800720c */ /* 0x080fe40003f86270 */
[----:B------:R-:W-:Y:S01]  /*2020*/  LOP3.LUT R13, R11, 0xfffffff0, RZ, 0xc0, !PT ;  /* 0xfffffff00b0d7812 */ /* 0x000fe200078ec0ff */
[----:B------:R4:W-:Y:S01]  /*2030*/  @!P3 LDGSTS.E.BYPASS.LTC128B.128 [R237+0xe800], [R18.64+0x180] ;  /* 0x0e80018012edbfae */ /* 0x0009e2000b901d4c */
[-C--:B------:R-:W-:Y:S02]  /*2040*/  ISETP.GE.AND P3, PT, R6, R5.reuse, PT ;  /* 0x000000050600720c */ /* 0x080fe40003f66270 */
[----:B------:R-:W-:Y:S01]  /*2050*/  ISETP.GE.AND P0, PT, R12, R5, PT ;  /* 0x000000050c00720c */ /* 0x000fe20003f06270 */
[----:B------:R3:W-:Y:S01]  /*2060*/  @!P2 LDGSTS.E.BYPASS.LTC128B.128 [R237+0x9000], [R26.64] ;  /* 0x090000001aedafae */ /* 0x0007e2000b901d4c */
[----:B------:R-:W-:Y:S01]  /*2070*/  IMAD.IADD R6, R88, 0x1, -R13 ;  /* 0x0000000158067824 */ /* 0x000fe200078e0a0d */
[----:B------:R-:W-:Y:S01]  /*2080*/  SHF.R.S32.HI R11, RZ, 0x4, R11 ;  /* 0x00000004ff0b7819 */ /* 0x000fe2000001140b */
[----:B------:R-:W-:Y:S01]  /*2090*/  IMAD.MOV.U32 R5, RZ, RZ, 0x20 ;  /* 0x00000020ff057424 */ /* 0x000fe200078e00ff */
[----:B------:R3:W-:Y:S01]  /*20a0*/  @!P2 LDGSTS.E.BYPASS.LTC128B.128 [R237+0xb000], [R26.64+0x80] ;  /* 0x0b0000801aedafae */ /* 0x0007e2000b901d4c */
[----:B------:R-:W-:Y:S01]  /*20b0*/  IMAD.SHL.U32 R13, R12, 0x8, RZ ;  /* 0x000000080c0d7824 */ /* 0x000fe200078e00ff */
[----:B------:R-:W-:Y:S01]  /*20c0*/  SHF.R.S32.HI R89, RZ, 0x1f, R6 ;  /* 0x0000001fff597819 */ /* 0x000fe20000011406 */
[----:B-1----:R-:W-:Y:S01]  /*20d0*/  IMAD.WIDE.U32 R16, R5, c[0x0][0x1a0], RZ ;  /* 0x0000680005107a25 */ /* 0x002fe200078e00ff */
[----:B------:R3:W-:Y:S01]  /*20e0*/  @!P2 LDGSTS.E.BYPASS.LTC128B.128 [R237+0xd000], [R26.64+0x100] ;  /* 0x0d0001001aedafae */ /* 0x0007e2000b901d4c */
[----:B------:R-:W-:-:S02]  /*20f0*/  LOP3.LUT R12, R10, 0x1c0, RZ, 0xc0, !PT ;  /* 0x000001c00a0c7812 */ /* 0x000fc400078ec0ff */
[----:B------:R-:W-:Y:S01]  /*2100*/  LEA.HI R89, R89, R6, RZ, 0x3 ;  /* 0x0000000659597211 */ /* 0x000fe200078f18ff */
[----:B------:R3:W-:Y:S01]  /*2110*/  @!P2 LDGSTS.E.BYPASS.LTC128B.128 [R237+0xf000], [R26.64+0x180] ;  /* 0x0f0001801aedafae */ /* 0x0007e2000b901d4c */
[----:B------:R-:W-:Y:S01]  /*2120*/  LEA.HI R8, R11, R11, RZ, 0x1 ;  /* 0x0000000b0b087211 */ /* 0x000fe200078f08ff */
[----:B------:R-:W-:Y:S01]  /*2130*/  IMAD R9, R5, c[0x0][0x1a4], RZ ;  /* 0x0000690005097a24 */ /* 0x000fe200078e02ff */
[C---:B------:R-:W-:Y:S01]  /*2140*/  LOP3.LUT R15, R89.reuse, 0xfffffff8, RZ, 0xc0, !PT ;  /* 0xfffffff8590f7812 */ /* 0x040fe200078ec0ff */
[----:B------:R3:W-:Y:S01]  /*2150*/  @!P1 LDGSTS.E.BYPASS.LTC128B.128 [R237+0x9800], [R24.64] ;  /* 0x0980000018ed9fae */ /* 0x0007e2000b901d4c */
[----:B------:R-:W-:Y:S01]  /*2160*/  LOP3.LUT R13, R12, 0x8, R13, 0xf8, !PT ;  /* 0x000000080c0d7812 */ /* 0x000fe200078ef80d */
[----:B------:R-:W-:Y:S01]  /*2170*/  IMAD.SHL.U32 R89, R89, 0x40, RZ ;  /* 0x0000004059597824 */ /* 0x000fe200078e00ff */
[----:B------:R-:W-:Y:S01]  /*2180*/  LOP3.LUT R8, R8, 0xfffffffe, RZ, 0xc0, !PT ;  /* 0xfffffffe08087812 */ /* 0x000fe200078ec0ff */
[----:B------:R3:W-:Y:S01]  /*2190*/  @!P1 LDGSTS.E.BYPASS.LTC128B.128 [R237+0xb800], [R24.64+0x80] ;  /* 0x0b80008018ed9fae */ /* 0x0007e2000b901d4c */
[----:B------:R-:W-:Y:S01]  /*21a0*/  SHF.R.U32.HI R12, RZ, 0x3, R12 ;  /* 0x00000003ff0c7819 */ /* 0x000fe2000001160c */
[----:B------:R-:W-:Y:S01]  /*21b0*/  IMAD.IADD R6, R6, 0x1, -R15 ;  /* 0x0000000106067824 */ /* 0x000fe200078e0a0f */
[----:B------:R-:W-:Y:S01]  /*21c0*/  LEA.HI R10, R7, R88, RZ, 0x5 ;  /* 0x00000058070a7211 */ /* 0x000fe200078f28ff */
[----:B------:R3:W-:Y:S01]  /*21d0*/  @!P1 LDGSTS.E.BYPASS.LTC128B.128 [R237+0xd800], [R24.64+0x100] ;  /* 0x0d80010018ed9fae */ /* 0x0007e2000b901d4c */
[----:B------:R-:W-:Y:S01]  /*21e0*/  LOP3.LUT R12, R13, R12, RZ, 0x3c, !PT ;  /* 0x0000000c0d0c7212 */ /* 0x000fe200078e3cff */
[----:B------:R-:W-:Y:S01]  /*21f0*/  IMAD.IADD R11, R11, 0x1, -R8 ;  /* 0x000000010b0b7824 */ /* 0x000fe200078e0a08 */
[----:B------:R-:W-:Y:S01]  /*2200*/  SHF.R.S32.HI R10, RZ, 0x5, R10 ;  /* 0x00000005ff0a7819 */ /* 0x000fe2000001140a */
[----:B------:R3:W-:Y:S01]  /*2210*/  @!P1 LDGSTS.E.BYPASS.LTC128B.128 [R237+0xf800], [R24.64+0x180] ;  /* 0x0f80018018ed9fae */ /* 0x0007e2000b901d4c */
[----:B------:R-:W-:Y:S01]  /*2220*/  @!P5 IADD3 R14, P1, R242, R16, RZ ;  /* 0x00000010f20ed210 */ /* 0x000fe20007f3e0ff */
[----:B------:R-:W-:Y:S01]  /*2230*/  IMAD R233, R11, 0x200, R12 ;  /* 0x000002000be97824 */ /* 0x000fe200078e020c */
[----:B------:R-:W-:Y:S01]  /*2240*/  LOP3.LUT R89, R89, 0xfffffe00, RZ, 0xc0, !PT ;  /* 0xfffffe0059597812 */ /* 0x000fe200078ec0ff */
[----:B------:R-:W0:Y:S01]  /*2250*/  LDGDEPBAR ;  /* 0x00000000000079af */ /* 0x000e220000000000 */
[----:B------:R-:W-:Y:S01]  /*2260*/  @!P5 IADD3.X R15, R243, R17, R9, P1, !PT ;  /* 0x00000011f30fd210 */ /* 0x000fe20000ffe409 */
[----:B------:R-:W-:-:S02]  /*2270*/  IMAD.SHL.U32 R11, R11, 0x8, RZ ;  /* 0x000000080b0b7824 */ /* 0x000fc400078e00ff */
[----:B------:R-:W-:Y:S02]  /*2280*/  @!P4 IMAD.MOV.U32 R9, RZ, RZ, c[0x0][0x1a0] ;  /* 0x00006800ff09c624 */ /* 0x000fe400078e00ff */
[----:B------:R-:W-:Y:S02]  /*2290*/  @!P4 IMAD.MOV.U32 R7, RZ, RZ, c[0x0][0x1a4] ;  /* 0x00006900ff07c624 */ /* 0x000fe400078e00ff */
[----:B------:R-:W-:Y:S02]  /*22a0*/  @!P3 IMAD.MOV.U32 R8, RZ, RZ, c[0x0][0x1a4] ;  /* 0x00006900ff08b624 */ /* 0x000fe400078e00ff */
[C---:B------:R-:W-:Y:S01]  /*22b0*/  R2P PR, R6.reuse, 0x6 ;  /* 0x0000000606007804 */ /* 0x040fe20000000000 */
[----:B------:R-:W-:Y:S02]  /*22c0*/  IMAD.SHL.U32 R6, R6, 0x40, RZ ;  /* 0x0000004006067824 */ /* 0x000fe400078e00ff */
[----:B------:R-:W-:Y:S02]  /*22d0*/  @!P3 IMAD.MOV.U32 R13, RZ, RZ, c[0x0][0x1a0] ;  /* 0x00006800ff0db624 */ /* 0x000fe400078e00ff */
[----:B------:R-:W-:Y:S01]  /*22e0*/  @!P3 IMAD R8, R8, 0x60, RZ ;  /* 0x000000600808b824 */ /* 0x000fe200078e02ff */
[----:B------:R-:W-:Y:S01]  /*22f0*/  LOP3.LUT R6, R6, 0x1c0, RZ, 0xc0, !PT ;  /* 0x000001c006067812 */ /* 0x000fe200078ec0ff */
[----:B------:R-:W-:Y:S01]  /*2300*/  @!P3 IMAD.WIDE.U32 R12, R13, 0x60, R242 ;  /* 0x000000600d0cb825 */ /* 0x000fe200078e00f2 */
[----:B------:R-:W-:-:S02]  /*2310*/  SEL R5, R5, 0xffffffe0, !P2 ;  /* 0xffffffe005057807 */ /* 0x000fc40005000000 */
[----:B------:R-:W-:Y:S01]  /*2320*/  LOP3.LUT R11, R6, 0x8, R11, 0xf8, !PT ;  /* 0x00000008060b7812 */ /* 0x000fe200078ef80b */
[----:B------:R-:W-:Y:S01]  /*2330*/  @!P3 IMAD.IADD R13, R13, 0x1, R8 ;  /* 0x000000010d0db824 */ /* 0x000fe200078e0208 */
[----:B------:R-:W-:Y:S01]  /*2340*/  SHF.R.U32.HI R6, RZ, 0x3, R6 ;  /* 0x00000003ff067819 */ /* 0x000fe20000011606 */
[----:B------:R-:W-:Y:S01]  /*2350*/  IMAD.SHL.U32 R233, R233, 0x2, RZ ;  /* 0x00000002e9e97824 */ /* 0x000fe200078e00ff */
[----:B------:R-:W-:-:S04]  /*2360*/  DEPBAR.LE SB0, 0x0 ;  /* 0x000080000000791a */ /* 0x000fc80000000000 */
[----:B------:R-:W-:Y:S01]  /*2370*/  BAR.SYNC.DEFER_BLOCKING 0x0 ;  /* 0x0000000000007b1d */ /* 0x000fe20000010000 */
[----:B------:R-:W-:Y:S01]  /*2380*/  LOP3.LUT R6, R11, R6, RZ, 0x3c, !PT ;  /* 0x000000060b067212 */ /* 0x000fe200078e3cff */
[----:B------:R-:W-:Y:S01]  /*2390*/  IMAD.SHL.U32 R88, R88, 0x2, RZ ;  /* 0x0000000258587824 */ /* 0x000fe200078e00ff */
        /* <DEDUP_REMOVED lines=15> */
[----:B------:R-:W-:Y:S02]  /*2490*/  IMAD R7, R10, 0x400, R89 ;  /* 0x000004000a077824 */ /* 0x000fe400078e0259 */
[----:B------:R-:W-:Y:S02]  /*24a0*/  @P5 STS.128 [R237+0x12800], RZ ;  /* 0x012800ffed005388 */ /* 0x000fe40000000c00 */
[----:B------:R-:W-:Y:S02]  /*24b0*/  IMAD.IADD R234, R6, 0x1, R7 ;  /* 0x0000000106ea7824 */ /* 0x000fe400078e0207 */
[----:B------:R-:W-:Y:S01]  /*24c0*/  @P5 STS.128 [R237+0x14800], RZ ;  /* 0x014800ffed005388 */ /* 0x000fe20000000c00 */
[----:B------:R-:W-:Y:S02]  /*24d0*/  IMAD.MOV.U32 R7, RZ, RZ, 0x10 ;  /* 0x00000010ff077424 */ /* 0x000fe400078e00ff */
[----:B------:R-:W-:Y:S01]  /*24e0*/  IMAD.SHL.U32 R234, R234, 0x2, RZ ;  /* 0x00000002eaea7824 */ /* 0x000fe200078e00ff */
[----:B------:R-:W-:Y:S02]  /*24f0*/  @P5 STS.128 [R237+0x16800], RZ ;  /* 0x016800ffed005388 */ /* 0x000fe40000000c00 */
[----:B------:R-:W-:Y:S01]  /*2500*/  SEL R7, R7, 0xfffffff0, !P1 ;  /* 0xfffffff007077807 */ /* 0x000fe20004800000 */
[----:B------:R-:W-:Y:S01]  /*2510*/  IMAD R230, R5, 0x2, R234 ;  /* 0x0000000205e67824 */ /* 0x000fe200078e02ea */
[----:B------:R-:W-:Y:S01]  /*2520*/  @!PT LDS RZ, [RZ] ;  /* 0x00000000fffff984 */ /* 0x000fe20000000800 */
[----:B------:R-:W-:Y:S01]  /*2530*/  @!PT LDS RZ, [RZ] ;  /* 0x00000000fffff984 */ /* 0x000fe20000000800 */
[----:B------:R-:W-:Y:S01]  /*2540*/  @!PT LDS RZ, [RZ] ;  /* 0x00000000fffff984 */ /* 0x000fe20000000800 */
[----:B------:R1:W-:Y:S01]  /*2550*/  @!P5 LDGSTS.E.BYPASS.LTC128B.128 [R237+0x10800], [R14.64] ;  /* 0x108000000eeddfae */ /* 0x0003e2000b901d4c */
[----:B------:R-:W-:-:S02]  /*2560*/  R2P PR, R0, 0x6 ;  /* 0x0000000600007804 */ /* 0x000fc40000000000 */
[----:B------:R-:W-:Y:S01]  /*2570*/  IADD3 R0, R233, 0x8000, RZ ;  /* 0x00008000e9007810 */ /* 0x000fe20007ffe0ff */
[----:B------:R1:W-:Y:S01]  /*2580*/  @!P5 LDGSTS.E.BYPASS.LTC128B.128 [R237+0x12800], [R14.64+0x80] ;  /* 0x128000800eeddfae */ /* 0x0003e2000b901d4c */
[----:B------:R-:W-:-:S03]  /*2590*/  IMAD R232, R7, 0x2, R234 ;  /* 0x0000000207e87824 */ /* 0x000fc600078e02ea */
[----:B------:R1:W-:Y:S01]  /*25a0*/  @!P5 LDGSTS.E.BYPASS.LTC128B.128 [R237+0x14800], [R14.64+0x100] ;  /* 0x148001000eeddfae */ /* 0x0003e2000b901d4c */
[----:B------:R-:W-:-:S03]  /*25b0*/  IMAD R229, R5, 0x2, R232 ;  /* 0x0000000205e57824 */ /* 0x000fc600078e02e8 */
[----:B------:R1:W-:Y:S02]  /*25c0*/  @!P5 LDGSTS.E.BYPASS.LTC128B.128 [R237+0x16800], [R14.64+0x180] ;  /* 0x168001800eeddfae */ /* 0x0003e4000b901d4c */
[----:B------:R-:W-:Y:S01]  /*25d0*/  @P1 IADD3 R231, R0, -0x20, RZ ;  /* 0xffffffe000e71810 */ /* 0x000fe20007ffe0ff */
[----:B------:R-:W-:Y:S01]  /*25e0*/  IMAD.MOV.U32 R0, RZ, RZ, 0x40 ;  /* 0x00000040ff007424 */ /* 0x000fe200078e00ff */
[----:B------:R-:W-:Y:S02]  /*25f0*/  @P4 STS.128 [R237+0x11000], RZ ;  /* 0x011000ffed004388 */ /* 0x000fe40000000c00 */
[C---:B------:R-:W-:Y:S02]  /*2600*/  IADD3 R223, R231.reuse, 0x800, RZ ;  /* 0x00000800e7df7810 */ /* 0x040fe40007ffe0ff */
[----:B------:R-:W-:Y:S01]  /*2610*/  @P4 STS.128 [R237+0x13000], RZ ;  /* 0x013000ffed004388 */ /* 0x000fe20000000c00 */
[----:B------:R-:W-:Y:S02]  /*2620*/  SEL R0, R0, 0xffffffc0, !P2 ;  /* 0xffffffc000007807 */ /* 0x000fe40005000000 */
[C---:B------:R-:W-:Y:S01]  /*2630*/  IADD3 R222, R231.reuse, 0x1000, RZ ;  /* 0x00001000e7de7810 */ /* 0x040fe20007ffe0ff */
[----:B------:R-:W-:Y:S01]  /*2640*/  @P4 STS.128 [R237+0x15000], RZ ;  /* 0x015000ffed004388 */ /* 0x000fe20000000c00 */
[----:B------:R-:W-:Y:S01]  /*2650*/  IADD3 R221, R231, 0x1800, RZ ;  /* 0x00001800e7dd7810 */ /* 0x000fe20007ffe0ff */
[----:B------:R-:W-:Y:S01]  /*2660*/  IMAD.IADD R227, R233, 0x1, R0 ;  /* 0x00000001e9e37824 */ /* 0x000fe200078e0200 */
[C---:B------:R-:W-:Y:S01]  /*2670*/  IADD3 R219, R231.reuse, 0x2000, RZ ;  /* 0x00002000e7db7810 */ /* 0x040fe20007ffe0ff */
[----:B------:R-:W-:Y:S01]  /*2680*/  @P4 STS.128 [R237+0x17000], RZ ;  /* 0x017000ffed004388 */ /* 0x000fe20000000c00 */
[----:B------:R-:W-:Y:S01]  /*2690*/  IMAD.IADD R220, R0, 0x1, R231 ;  /* 0x0000000100dc7824 */ /* 0x000fe200078e02e7 */
[----:B------:R-:W-:-:S02]  /*26a0*/  IADD3 R218, R231, 0x2800, RZ ;  /* 0x00002800e7da7810 */ /* 0x000fc40007ffe0ff */
        /* <DEDUP_REMOVED lines=15> */
[----:B------:R-:W-:Y:S01]  /*27a0*/  @P3 STS.128 [R237+0x11800], RZ ;  /* 0x011800ffed003388 */ /* 0x000fe20000000c00 */
[C---:B------:R-:W-:Y:S02]  /*27b0*/  IADD3 R209, R231.reuse, 0x7000, RZ ;  /* 0x00007000e7d17810 */ /* 0x040fe40007ffe0ff */
[----:B------:R-:W-:Y:S01]  /*27c0*/  IADD3 R208, R231, 0x7800, RZ ;  /* 0x00007800e7d07810 */ /* 0x000fe20007ffe0ff */
        /* <DEDUP_REMOVED lines=10> */
[----:B---3--:R-:W-:Y:S04]  /*2870*/  LDSM.16.M88.4 R24, [R234] ;  /* 0x00000000ea18783b */ /* 0x008fe80000000200 */
[----:B------:R-:W3:Y:S04]  /*2880*/  LDSM.16.M88.4 R72, [R233+0x8000] ;  /* 0x00800000e948783b */ /* 0x000ee80000000200 */
[----:B------:R-:W4:Y:S04]  /*2890*/  LDSM.16.M88.4 R40, [R233+0x8800] ;  /* 0x00880000e928783b */ /* 0x000f280000000200 */
[----:B------:R-:W4:Y:S04]  /*28a0*/  LDSM.16.M88.4 R32, [R233+0x9000] ;  /* 0x00900000e920783b */ /* 0x000f280000000200 */
[----:B------:R-:W-:Y:S04]  /*28b0*/  LDSM.16.M88.4 R60, [R232] ;  /* 0x00000000e83c783b */ /* 0x000fe80000000200 */
[----:B------:R-:W-:Y:S04]  /*28c0*/  LDSM.16.M88.4 R64, [R231] ;  /* 0x00000000e740783b */ /* 0x000fe80000000200 */
[----:B-1----:R-:W1:Y:S04]  /*28d0*/  LDSM.16.M88.4 R12, [R233+0x9800] ;  /* 0x00980000e90c783b */ /* 0x002e680000000200 */
[----:B------:R-:W1:Y:S04]  /*28e0*/  LDSM.16.M88.4 R56, [R231+0x800] ;  /* 0x00080000e738783b */ /* 0x000e680000000200 */
[----:B------:R-:W1:Y:S04]  /*28f0*/  LDSM.16.M88.4 R48, [R231+0x1800] ;  /* 0x00180000e730783b */ /* 0x000e680000000200 */
[----:B------:R-:W1:Y:S04]  /*2900*/  LDSM.16.M88.4 R52, [R231+0x1000] ;  /* 0x00100000e734783b */ /* 0x000e680000000200 */
[----:B--2---:R-:W-:Y:S01]  /*2910*/  LDSM.16.M88.4 R20, [R230] ;  /* 0x00000000e614783b */ /* 0x004fe20000000200 */
[C---:B---3--:R-:W-:Y:S03]  /*2920*/  HMMA.16816.F32 R8, R24.reuse, R72, RZ ;  /* 0x000000481808723c */ /* 0x048fe600000018ff */
[----:B----4-:R-:W2:Y:S04]  /*2930*/  LDSM.16.M88.4 R16, [R227+0x8000] ;  /* 0x00800000e310783b */ /* 0x010ea80000000200 */
[----:B------:R-:W-:Y:S01]  /*2940*/  LDSM.16.M88.4 R80, [R227+0x9000] ;  /* 0x00900000e350783b */ /* 0x000fe20000000200 */
[C---:B------:R-:W-:Y:S03]  /*2950*/  HMMA.16816.F32 R72, R24.reuse, R74, RZ ;  /* 0x0000004a1848723c */ /* 0x040fe600000018ff */
[----:B------:R-:W-:Y:S04]  /*2960*/  LDSM.16.M88.4 R76, [R227+0x9800] ;  /* 0x00980000e34c783b */ /* 0x000fe80000000200 */
[----:B------:R-:W-:Y:S01]  /*2970*/  LDSM.16.M88.4 R68, [R229] ;  /* 0x00000000e544783b */ /* 0x000fe20000000200 */
[C---:B------:R-:W-:Y:S03]  /*2980*/  HMMA.16816.F32 R44, R24.reuse, R40, RZ ;  /* 0x00000028182c723c */ /* 0x040fe600000018ff */
        /* <DEDUP_REMOVED lines=172> */
[----:B------:R-:W3:Y:S07]  /*3450*/  LDSM.16.M88.4 R12, [R220+0x6800] ;  /* 0x00680000dc0c783b */ /* 0x000eee0000000200 */
[C---:B--2---:R-:W-:Y:S08]  /*3460*/  HMMA.16816.F32 R8, R20.reuse, R16, R8 ;  /* 0x000000101408723c */ /* 0x044ff00000001808 */
[C---:B------:R-:W-:Y:S01]  /*3470*/  HMMA.16816.F32 R72, R20.reuse, R18, R72 ;  /* 0x000000121448723c */ /* 0x040fe20000001848 */
[----:B------:R-:W2:Y:S07]  /*3480*/  LDSM.16.M88.4 R16, [R220+0x7000] ;  /* 0x00700000dc10783b */ /* 0x000eae0000000200 */
[C---:B------:R-:W-:Y:S08]  /*3490*/  HMMA.16816.F32 R44, R20.reuse, R32, R44 ;  /* 0x00000020142c723c */ /* 0x040ff0000000182c */
[C---:B------:R-:W-:Y:S08]  /*34a0*/  HMMA.16816.F32 R40, R20.reuse, R34, R40 ;  /* 0x000000221428723c */ /* 0x040ff00000001828 */
[C---:B------:R-:W-:Y:S08]  /*34b0*/  HMMA.16816.F32 R36, R20.reuse, R24, R36 ;  /* 0x000000181424723c */ /* 0x040ff00000001824 */
[C---:B------:R-:W-:Y:S08]  /*34c0*/  HMMA.16816.F32 R76, R20.reuse, R26, R76 ;  /* 0x0000001a144c723c */ /* 0x040ff0000000184c */
[C---:B------:R-:W-:Y:S08]  /*34d0*/  HMMA.16816.F32 R64, R20.reuse, R52, R64 ;  /* 0x000000341440723c */ /* 0x040ff00000001840 */
[----:B------:R-:W-:Y:S07]  /*34e0*/  HMMA.16816.F32 R48, R20, R54, R48 ;  /* 0x000000361430723c */ /* 0x000fee0000001830 */
[----:B------:R-:W-:Y:S01]  /*34f0*/  LOP3.LUT R21, R88, 0x6, RZ, 0xc0, !PT ;  /* 0x0000000658157812 */ /* 0x000fe200078ec0ff */
[----:B-1----:R-:W-:Y:S04]  /*3500*/  HMMA.16816.F32 R8, R60, R56, R8 ;  /* 0x000000383c08723c */ /* 0x002fe80000001808 */
[----:B------:R-:W-:-:S02]  /*3510*/  IMAD.IADD R0, R2, 0x1, R21 ;  /* 0x0000000102007824 */ /* 0x000fc400078e0215 */
[----:B------:R-:W1:Y:S01]  /*3520*/  LDSM.16.M88.4 R20, [R220+0x7800] ;  /* 0x00780000dc14783b */ /* 0x000e620000000200 */
[----:B------:R-:W-:-:S04]  /*3530*/  DEPBAR.LE SB0, 0x0 ;  /* 0x000080000000791a */ /* 0x000fc80000000000 */
[C---:B------:R-:W-:Y:S01]  /*3540*/  HMMA.16816.F32 R72, R60.reuse, R58, R72 ;  /* 0x0000003a3c48723c */ /* 0x040fe20000001848 */
[C---:B------:R-:W-:Y:S02]  /*3550*/  IADD3 R26, R0.reuse, 0x9, RZ ;  /* 0x00000009001a7810 */ /* 0x040fe40007ffe0ff */
[CC--:B------:R-:W-:Y:S02]  /*3560*/  ISETP.GE.AND P4, PT, R0.reuse, R91.reuse, PT ;  /* 0x0000005b0000720c */ /* 0x0c0fe40003f86270 */
[C---:B------:R-:W-:Y:S02]  /*3570*/  IADD3 R24, R0.reuse, 0x1, RZ ;  /* 0x0000000100187810 */ /* 0x040fe40007ffe0ff */
[----:B------:R-:W-:Y:S01]  /*3580*/  IADD3 R28, R0, 0x8, RZ ;  /* 0x00000008001c7810 */ /* 0x000fe20007ffe0ff */
[----:B---3--:R-:W-:Y:S01]  /*3590*/  HMMA.16816.F32 R44, R60, R12, R44 ;  /* 0x0000000c3c2c723c */ /* 0x008fe2000000182c */
[-C--:B------:R-:W-:Y:S02]  /*35a0*/  ISETP.GE.AND P0, PT, R26, R91.reuse, PT ;  /* 0x0000005b1a00720c */ /* 0x080fe40003f06270 */
[----:B------:R-:W-:-:S02]  /*35b0*/  ISETP.GE.AND P3, PT, R24, R91, PT ;  /* 0x0000005b1800720c */ /* 0x000fc40003f66270 */
[----:B------:R-:W-:Y:S02]  /*35c0*/  FSEL R26, R8, -INF , !P4 ;  /* 0xff800000081a7808 */ /* 0x000fe40006000000 */
[C---:B------:R-:W-:Y:S01]  /*35d0*/  IADD3 R12, R0.reuse, 0x11, RZ ;  /* 0x00000011000c7810 */ /* 0x040fe20007ffe0ff */
[C---:B--2---:R-:W-:Y:S01]  /*35e0*/  HMMA.16816.F32 R36, R60.reuse, R16, R36 ;  /* 0x000000103c24723c */ /* 0x044fe20000001824 */
[----:B------:R-:W-:Y:S02]  /*35f0*/  IADD3 R8, R0, 0x21, RZ ;  /* 0x0000002100087810 */ /* 0x000fe40007ffe0ff */
[----:B------:R-:W-:Y:S02]  /*3600*/  FSEL R25, R10, -INF , !P4 ;  /* 0xff8000000a197808 */ /* 0x000fe40006000000 */
[----:B------:R-:W-:Y:S02]  /*3610*/  IADD3 R24, R0, 0x10, RZ ;  /* 0x0000001000187810 */ /* 0x000fe40007ffe0ff */
[----:B------:R-:W-:Y:S01]  /*3620*/  ISETP.GE.AND P2, PT, R28, R91, PT ;  /* 0x0000005b1c00720c */ /* 0x000fe20003f46270 */
[----:B------:R-:W-:Y:S01]  /*3630*/  HMMA.16816.F32 R40, R60, R14, R40 ;  /* 0x0000000e3c28723c */ /* 0x000fe20000001828 */
[----:B------:R-:W-:-:S02]  /*3640*/  IADD3 R10, R0, 0x20, RZ ;  /* 0x00000020000a7810 */ /* 0x000fc40007ffe0ff */
[----:B------:R-:W-:Y:S02]  /*3650*/  FSEL R73, R73, -INF , !P0 ;  /* 0xff80000049497808 */ /* 0x000fe40004000000 */
[-C--:B------:R-:W-:Y:S02]  /*3660*/  ISETP.GE.AND P5, PT, R12, R91.reuse, PT ;  /* 0x0000005b0c00720c */ /* 0x080fe40003fa6270 */
[----:B------:R-:W-:Y:S01]  /*3670*/  IADD3 R14, R0, 0x18, RZ ;  /* 0x00000018000e7810 */ /* 0x000fe20007ffe0ff */
[----:B------:R-:W-:Y:S01]  /*3680*/  HMMA.16816.F32 R76, R60, R18, R76 ;  /* 0x000000123c4c723c */ /* 0x000fe2000000184c */
[-C--:B------:R-:W-:Y:S02]  /*3690*/  ISETP.GE.AND P1, PT, R24, R91.reuse, PT ;  /* 0x0000005b1800720c */ /* 0x080fe40003f26270 */
[----:B------:R-:W-:Y:S02]  /*36a0*/  ISETP.GE.AND P4, PT, R14, R91, PT ;  /* 0x0000005b0e00720c */ /* 0x000fe40003f86270 */
[----:B------:R-:W-:-:S02]  /*36b0*/  FSEL R14, R75, -INF , !P0 ;  /* 0xff8000004b0e7808 */ /* 0x000fc40004000000 */
[----:B------:R-:W-:Y:S01]  /*36c0*/  ISETP.GE.AND P0, PT, R8, R91, PT ;  /* 0x0000005b0800720c */ /* 0x000fe20003f06270 */
[C---:B-1----:R-:W-:Y:S01]  /*36d0*/  HMMA.16816.F32 R64, R60.reuse, R20, R64 ;  /* 0x000000143c40723c */ /* 0x042fe20000001840 */
[C---:B------:R-:W-:Y:S02]  /*36e0*/  IADD3 R8, R0.reuse, 0x29, RZ ;  /* 0x0000002900087810 */ /* 0x040fe40007ffe0ff */
[----:B------:R-:W-:Y:S02]  /*36f0*/  IADD3 R12, R0, 0x19, RZ ;  /* 0x00000019000c7810 */ /* 0x000fe40007ffe0ff */
[----:B------:R-:W-:Y:S02]  /*3700*/  FSEL R74, R74, -INF , !P2 ;  /* 0xff8000004a4a7808 */ /* 0x000fe40005000000 */
[----:B------:R-:W-:Y:S01]  /*3710*/  FSEL R17, R72, -INF , !P2 ;  /* 0xff80000048117808 */ /* 0x000fe20005000000 */
[----:B------:R-:W-:Y:S01]  /*3720*/  HMMA.16816.F32 R48, R60, R22, R48 ;  /* 0x000000163c30723c */ /* 0x000fe20000001830 */
[----:B------:R-:W-:-:S02]  /*3730*/  FSEL R24, R11, -INF , !P3 ;  /* 0xff8000000b187808 */ /* 0x000fc40005800000 */
[----:B------:R-:W-:Y:S02]  /*3740*/  ISETP.GE.AND P2, PT, R10, R91, PT ;  /* 0x0000005b0a00720c */ /* 0x000fe40003f46270 */
[----:B------:R-:W-:Y:S02]  /*3750*/  IADD3 R10, R0, 0x28, RZ ;  /* 0x00000028000a7810 */ /* 0x000fe40007ffe0ff */
[----:B------:R-:W-:Y:S02]  /*3760*/  FSEL R16, R47, -INF , !P5 ;  /* 0xff8000002f107808 */ /* 0x000fe40006800000 */
[----:B------:R-:W-:Y:S02]  /*3770*/  FSEL R11, R45, -INF , !P5 ;  /* 0xff8000002d0b7808 */ /* 0x000fe40006800000 */
[----:B------:R-:W-:Y:S02]  /*3780*/  FSEL R198, R39, -INF , !P0 ;  /* 0xff80000027c67808 */ /* 0x000fe40004000000 */
[----:B------:R-:W-:-:S02]  /*3790*/  FSEL R189, R37, -INF , !P0 ;  /* 0xff80000025bd7808 */ /* 0x000fc40004000000 */
[----:B------:R-:W-:Y:S02]  /*37a0*/  FSEL R27, R9, -INF , !P3 ;  /* 0xff800000091b7808 */ /* 0x000fe40005800000 */
[-C--:B------:R-:W-:Y:S02]  /*37b0*/  ISETP.GE.AND P5, PT, R8, R91.reuse, PT ;  /* 0x0000005b0800720c */ /* 0x080fe40003fa6270 */
[----:B------:R-:W-:Y:S02]  /*37c0*/  ISETP.GT.AND P0, PT, R167, R236, PT ;  /* 0x000000eca700720c */ /* 0x000fe40003f04270 */
[----:B------:R-:W-:Y:S02]  /*37d0*/  ISETP.GE.AND P3, PT, R12, R91, PT ;  /* 0x0000005b0c00720c */ /* 0x000fe40003f66270 */
[----:B------:R-:W-:Y:S02]  /*37e0*/  IADD3 R8, R0, 0x30, RZ ;  /* 0x0000003000087810 */ /* 0x000fe40007ffe0ff */
[----:B------:R-:W-:-:S02]  /*37f0*/  FSEL R12, R46, -INF , !P1 ;  /* 0xff8000002e0c7808 */ /* 0x000fc40004800000 */
[----:B------:R-:W-:Y:S02]  /*3800*/  FSEL R15, R44, -INF , !P1 ;  /* 0xff8000002c0f7808 */ /* 0x000fe40004800000 */
[-C--:B------:R-:W-:Y:S02]  /*3810*/  ISETP.GE.AND P1, PT, R10, R91.reuse, PT ;  /* 0x0000005b0a00720c */ /* 0x080fe40003f26270 */
[----:B------:R-:W-:Y:S02]  /*3820*/  IADD3 R18, R0, 0x31, RZ ;  /* 0x0000003100127810 */ /* 0x000fe40007ffe0ff */
[----:B------:R-:W-:Y:S02]  /*3830*/  FSEL R10, R42, -INF , !P4 ;  /* 0xff8000002a0a7808 */ /* 0x000fe40006000000 */
[----:B------:R-:W-:Y:S02]  /*3840*/  FSEL R13, R40, -INF , !P4 ;  /* 0xff800000280d7808 */ /* 0x000fe40006000000 */
[----:B------:R-:W-:-:S02]  /*3850*/  ISETP.GE.AND P4, PT, R8, R91, PT ;  /* 0x0000005b0800720c */ /* 0x000fc40003f86270 */
[----:B------:R-:W-:Y:S02]  /*3860*/  FSEL R8, R43, -INF , !P3 ;  /* 0xff8000002b087808 */ /* 0x000fe40005800000 */
[----:B------:R-:W-:Y:S02]  /*3870*/  FSEL R9, R41, -INF , !P3 ;  /* 0xff80000029097808 */ /* 0x000fe40005800000 */
[----:B------:R-:W-:Y:S02]  /*3880*/  ISETP.GE.AND P3, PT, R18, R91, PT ;  /* 0x0000005b1200720c */ /* 0x000fe40003f66270 */
[C---:B------:R-:W-:Y:S02]  /*3890*/  IADD3 R18, R0.reuse, 0x38, RZ ;  /* 0x0000003800127810 */ /* 0x040fe40007ffe0ff */
[----:B------:R-:W-:Y:S02]  /*38a0*/  IADD3 R0, R0, 0x39, RZ ;  /* 0x0000003900007810 */ /* 0x000fe40007ffe0ff */
[----:B------:R-:W-:-:S02]  /*38b0*/  FSEL R186, R38, -INF , !P2 ;  /* 0xff80000026ba7808 */ /* 0x000fc40005000000 */
[----:B------:R-:W-:Y:S02]  /*38c0*/  FSEL R195, R36, -INF , !P2 ;  /* 0xff80000024c37808 */ /* 0x000fe40005000000 */
[----:B------:R-:W-:Y:S02]  /*38d0*/  FSEL R188, R78, -INF , !P1 ;  /* 0xff8000004ebc7808 */ /* 0x000fe40004800000 */
[----:B------:R-:W-:Y:S02]  /*38e0*/  FSEL R193, R76, -INF , !P1 ;  /* 0xff8000004cc17808 */ /* 0x000fe40004800000 */
[----:B------:R-:W-:Y:S02]  /*38f0*/  FSEL R190, R67, -INF , !P3 ;  /* 0xff80000043be7808 */ /* 0x000fe40005800000 */
[----:B------:R-:W-:Y:S01]  /*3900*/  FSEL R199, R65, -INF , !P3 ;  /* 0xff80000041c77808 */ /* 0x000fe20005800000 */
[----:B------:R-:W-:Y:S01]  /*3910*/  BAR.SYNC.DEFER_BLOCKING 0x0 ;  /* 0x0000000000007b1d */ /* 0x000fe20000010000 */
[----:B------:R-:W-:-:S02]  /*3920*/  ISETP.GE.AND P2, PT, R18, R91, PT ;  /* 0x0000005b1200720c */ /* 0x000fc40003f46270 */
[----:B------:R-:W-:Y:S02]  /*3930*/  ISETP.GE.AND P1, PT, R0, R91, PT ;  /* 0x0000005b0000720c */ /* 0x000fe40003f26270 */
[----:B------:R-:W-:Y:S02]  /*3940*/  @!P0 LEA R244, P3, R84, c[0x0][0x168], 0x1 ;  /* 0x00005a0054f48a11 */ /* 0x000fe400078608ff */
[----:B------:R-:W-:Y:S02]  /*3950*/  LOP3.LUT R0, R6, R89, RZ, 0xfc, !PT ;  /* 0x0000005906007212 */ /* 0x000fe400078efcff */
        /* <DEDUP_REMOVED lines=8> */
[----:B------:R-:W-:Y:S01]  /*39e0*/  @!P0 LEA.HI.X R239, R84, c[0x0][0x16c], R87, 0x1, P3 ;  /* 0x00005b0054ef8a11 */ /* 0x000fe200018f0c57 */
        /* <DEDUP_REMOVED lines=9> */
[----:B------:R-:W-:-:S02]  /*3a80*/  ISETP.GE.AND P0, PT, R22, RZ, PT ;  /* 0x000000ff1600720c */ /* 0x000fc40003f06270 */
[----:B------:R-:W-:Y:S01]  /*3a90*/  LOP3.LUT R2, RZ, c[0x0][0x2d0], RZ, 0x33, !PT ;  /* 0x0000b400ff027a12 */ /* 0x000fe200078e33ff */
        /* <DEDUP_REMOVED lines=11> */
[C---:B------:R-:W-:Y:S02]  /*3b50*/  IMAD R21, R4.reuse, R21, R18 ;  /* 0x0000001504157224 */ /* 0x040fe400078e0212 */
        /* <DEDUP_REMOVED lines=22> */
[----:B------:R-:W-:-:S05]  /*3cc0*/  IMAD R19, R2, c[0x0][0x2d0], -R19 ;  /* 0x0000b40002137a24 */ /* 0x000fca00078e0a13 */
[----:B------:R-:W-:-:S05]  /*3cd0*/  SHF.R.S32.HI R2, RZ, 0x1f, R19 ;  /* 0x0000001fff027819 */ /* 0x000fca0000011413 */
[----:B------:R-:W-:-:S04]  /*3ce0*/  IMAD R2, R2, c[0x0][0x198], RZ ;  /* 0x0000660002027a24 */ /* 0x000fc800078e02ff */
[C---:B------:R-:W-:Y:S02]  /*3cf0*/  IMAD R2, R19.reuse, c[0x0][0x19c], R2 ;  /* 0x0000670013027a24 */ /* 0x040fe400078e0202 */
[----:B--2---:R-:W-:Y:S02]  /*3d00*/  IMAD.IADD R6, R6, 0x1, -R21 ;  /* 0x0000000106067824 */ /* 0x004fe400078e0a15 */
[----:B------:R-:W-:-:S03]  /*3d10*/  IMAD.WIDE.U32 R20, R19, c[0x0][0x198], RZ ;  /* 0x0000660013147a25 */ /* 0x000fc600078e00ff */
[----:B------:R-:W-:Y:S02]  /*3d20*/  SHF.R.S32.HI R4, RZ, 0x1f, R6 ;  /* 0x0000001fff047819 */ /* 0x000fe40000011406 */
[----:B------:R-:W-:-:S03]  /*3d30*/  IADD3 R21, R21, R2, RZ ;  /* 0x0000000215157210 */ /* 0x000fc60007ffe0ff */
[----:B------:R-:W-:Y:S02]  /*3d40*/  IMAD R19, R4, c[0x0][0x180], RZ ;  /* 0x0000600004137a24 */ /* 0x000fe400078e02ff */
[----:B------:R-:W-:-:S04]  /*3d50*/  IMAD.WIDE.U32 R20, R6, c[0x0][0x180], R20 ;  /* 0x0000600006147a25 */ /* 0x000fc800078e0014 */
[----:B------:R-:W-:Y:S01]  /*3d60*/  IMAD R19, R6, c[0x0][0x184], R19 ;  /* 0x0000610006137a24 */ /* 0x000fe200078e0213 */
[----:B------:R-:W-:-:S03]  /*3d70*/  MOV R2, R20 ;  /* 0x0000001400027202 */ /* 0x000fc60000000f00 */
[----:B------:R-:W-:Y:S01]  /*3d80*/  IMAD.IADD R19, R21, 0x1, R19 ;  /* 0x0000000115137824 */ /* 0x000fe200078e0213 */
[----:B------:R-:W-:Y:S05]  /*3d90*/  BRA `(.L_x_5082) ;  /* 0x0000002000007947 */ /* 0x000fea0003800000 */
.L_x_5081:
[----:B------:R-:W-:-:S04]  /*3da0*/  LEA R2, -R3, RZ, 0x6 ;  /* 0x000000ff03027211 */ /* 0x000fc800078e31ff */
[----:B------:R-:W-:Y:S02]  /*3db0*/  SHF.R.S32.HI R19, RZ, 0x1f, R2 ;  /* 0x0000001fff137819 */ /* 0x000fe40000011402 */
.L_x_5082:
[----:B------:R-:W-:Y:S01]  /*3dc0*/  IADD3 R84, P0, R2, R84, RZ ;  /* 0x0000005402547210 */ /* 0x000fe20007f1e0ff */
[----:B------:R-:W-:Y:S02]  /*3dd0*/  IMAD.MOV.U32 R2, RZ, RZ, 0x5 ;  /* 0x00000005ff027424 */ /* 0x000fe400078e00ff */
[----:B------:R-:W-:Y:S01]  /*3de0*/  IMAD.SHL.U32 R21, R3, 0x20, RZ ;  /* 0x0000002003157824 */ /* 0x000fe200078e00ff */
[C---:B------:R-:W-:Y:S01]  /*3df0*/  LEA R244, P1, R84.reuse, c[0x0][0x168], 0x1 ;  /* 0x00005a0054f47a11 */ /* 0x040fe200078208ff */
[----:B------:R-:W-:Y:S01]  /*3e00*/  IMAD.X R19, R19, 0x1, R87, P0 ;  /* 0x0000000113137824 */ /* 0x000fe200000e0657 */
[----:B------:R-:W-:Y:S02]  /*3e10*/  SHF.L.U64.HI R2, R3, R2, c[0x0][0x19c] ;  /* 0x0000670003027619 */ /* 0x000fe40000010202 */
[----:B------:R-:W-:Y:S02]  /*3e20*/  IADD3 R18, P0, R21, R244, RZ ;  /* 0x000000f415127210 */ /* 0x000fe40007f1e0ff */
        /* <DEDUP_REMOVED lines=8> */
[----:B------:R1:W-:Y:S01]  /*3eb0*/  LDGSTS.E.BYPASS.LTC128B.128 [R237+0x8000], [R244.64] ;  /* 0x08000000f4ed7fae */ /* 0x0003e2000b901d4c */
[----:B------:R-:W-:-:S03]  /*3ec0*/  IMAD.X R21, R2, 0x1, R19, P1 ;  /* 0x0000000102157824 */ /* 0x000fc600008e0613 */
[----:B------:R1:W-:Y:S01]  /*3ed0*/  LDGSTS.E.BYPASS.LTC128B.128 [R237+0xa000], [R244.64+0x80] ;  /* 0x0a000080f4ed7fae */ /* 0x0003e2000b901d4c */
[----:B------:R-:W-:-:S03]  /*3ee0*/  IMAD.X R23, R2, 0x1, R21, P0 ;  /* 0x0000000102177824 */ /* 0x000fc600000e0615 */
        /* <DEDUP_REMOVED lines=15> */
.L_x_5080:
        /* <DEDUP_REMOVED lines=55> */
[C---:B------:R-:W-:Y:S01]  /*4350*/  FMUL.FTZ R169, R3.reuse, c[0x0][0x23c] ;  /* 0x00008f0003a97a20 */ /* 0x040fe20000410000 */
        /* <DEDUP_REMOVED lines=8> */
[----:B------:R-:W-:Y:S01]  /*43e0*/  ISETP.GT.AND P0, PT, R167, R236, PT ;  /* 0x000000eca700720c */ /* 0x000fe20003f04270 */
        /* <DEDUP_REMOVED lines=24> */
[----:B------:R-:W3:Y:S01]  /*4570*/  MUFU.EX2 R174, R174 ;  /* 0x000000ae00ae7308 */ /* 0x000ee20000000800 */
[----:B--2---:R-:W-:Y:S01]  /*4580*/  F2FP.PACK_AB R148, R178, R183 ;  /* 0x000000b7b294723e */ /* 0x004fe200000000ff */
[----:B------:R-:W-:Y:S01]  /*4590*/  LDSM.16.MT88.4 R24, [R225+0x10800] ;  /* 0x01080000e118783b */ /* 0x000fe20000004200 */
        /* <DEDUP_REMOVED lines=9> */
[--C-:B------:R-:W-:Y:S01]  /*4630*/  FFMA.FTZ R195, R196, c[0x0][0x23c], -R169.reuse ;  /* 0x00008f00c4c37a23 */ /* 0x100fe200000108a9 */
[----:B------:R-:W2:Y:S01]  /*4640*/  MUFU.EX2 R180, R180 ;  /* 0x000000b400b47308 */ /* 0x000ea20000000800 */
[----:B---3--:R-:W-:Y:S01]  /*4650*/  F2FP.PACK_AB R150, R174, R181 ;  /* 0x000000b5ae96723e */ /* 0x008fe200000000ff */
[--C-:B------:R-:W-:Y:S02]  /*4660*/  FFMA.FTZ R196, R201, c[0x0][0x23c], -R194.reuse ;  /* 0x00008f00c9c47a23 */ /* 0x100fe400000108c2 */
[----:B------:R-:W-:Y:S02]  /*4670*/  FFMA.FTZ R201, R190, c[0x0][0x23c], -R169 ;  /* 0x00008f00bec97a23 */ /* 0x000fe400000108a9 */
[--C-:B------:R-:W-:Y:S02]  /*4680*/  FFMA.FTZ R199, R199, c[0x0][0x23c], -R194.reuse ;  /* 0x00008f00c7c77a23 */ /* 0x100fe400000108c2 */
[----:B------:R-:W-:Y:S01]  /*4690*/  MUFU.EX2 R187, R187 ;  /* 0x000000bb00bb7308 */ /* 0x000fe20000000800 */
[----:B------:R-:W-:-:S02]  /*46a0*/  FFMA.FTZ R197, R197, c[0x0][0x23c], -R194 ;  /* 0x00008f00c5c57a23 */ /* 0x000fc400000108c2 */
[----:B------:R-:W-:Y:S02]  /*46b0*/  FFMA.FTZ R248, R171, c[0x0][0x23c], -R194 ;  /* 0x00008f00abf87a23 */ /* 0x000fe400000108c2 */
[--C-:B------:R-:W-:Y:S02]  /*46c0*/  FFMA.FTZ R192, R192, c[0x0][0x23c], -R169.reuse ;  /* 0x00008f00c0c07a23 */ /* 0x100fe400000108a9 */
[--C-:B------:R-:W-:Y:S01]  /*46d0*/  FFMA.FTZ R190, R170, c[0x0][0x23c], -R169.reuse ;  /* 0x00008f00aabe7a23 */ /* 0x100fe200000108a9 */
[----:B------:R-:W3:Y:S01]  /*46e0*/  MUFU.EX2 R176, R176 ;  /* 0x000000b000b07308 */ /* 0x000ee20000000800 */
[----:B--2---:R-:W-:Y:S01]  /*46f0*/  F2FP.PACK_AB R149, R180, R185 ;  /* 0x000000b9b495723e */ /* 0x004fe200000000ff */
[----:B------:R-:W-:Y:S02]  /*4700*/  FFMA.FTZ R251, R168, c[0x0][0x23c], -R169 ;  /* 0x00008f00a8fb7a23 */ /* 0x000fe400000108a9 */
[----:B------:R-:W-:Y:S01]  /*4710*/  FADD.FTZ R178, R183, R178 ;  /* 0x000000b2b7b27221 */ /* 0x000fe20000010000 */
[----:B------:R-:W-:Y:S01]  /*4720*/  LDSM.16.MT88.4 R168, [R225+0x13800] ;  /* 0x01380000e1a8783b */ /* 0x000fe20000004200 */
[----:B------:R-:W-:-:S02]  /*4730*/  FADD.FTZ R180, R185, R180 ;  /* 0x000000b4b9b47221 */ /* 0x000fc40000010000 */
[----:B------:R-:W-:Y:S01]  /*4740*/  MUFU.EX2 R179, R179 ;  /* 0x000000b300b37308 */ /* 0x000fe20000000800 */
[----:B------:R-:W-:-:S04]  /*4750*/  FADD.FTZ R181, R181, R178 ;  /* 0x000000b2b5b57221 */ /* 0x000fc80000010000 */
[----:B------:R-:W-:Y:S01]  /*4760*/  FADD.FTZ R174, R174, R181 ;  /* 0x000000b5aeae7221 */ /* 0x000fe20000010000 */
[----:B---3--:R-:W-:Y:S02]  /*4770*/  F2FP.PACK_AB R151, R176, R187 ;  /* 0x000000bbb097723e */ /* 0x008fe400000000ff */
        /* <DEDUP_REMOVED lines=168> */
[C---:B------:R-:W-:Y:S08]  /*5200*/  HMMA.16816.F32 R120, R4.reuse, R20, R120 ;  /* 0x000000140478723c */ /* 0x040ff00000001878 */
[C---:B------:R-:W-:Y:S01]  /*5210*/  HMMA.16816.F32 R124, R4.reuse, R22, R124 ;  /* 0x00000016047c723c */ /* 0x040fe2000000187c */
[----:B------:R-:W1:Y:S07]  /*5220*/  LDSM.16.MT88.4 R20, [R225+0x11800] ;  /* 0x01180000e114783b */ /* 0x000e6e0000004200 */
[C---:B---3--:R-:W-:Y:S08]  /*5230*/  HMMA.16816.F32 R128, R4.reuse, R16, R128 ;  /* 0x000000100480723c */ /* 0x048ff00000001880 */
[C---:B------:R-:W-:Y:S01]  /*5240*/  HMMA.16816.F32 R132, R4.reuse, R18, R132 ;  /* 0x000000120484723c */ /* 0x040fe20000001884 */
[----:B------:R-:W3:Y:S07]  /*5250*/  LDSM.16.MT88.4 R16, [R228+0x13800] ;  /* 0x01380000e410783b */ /* 0x000eee0000004200 */
[C---:B------:R-:W-:Y:S08]  /*5260*/  HMMA.16816.F32 R152, R4.reuse, R32, R152 ;  /* 0x000000200498723c */ /* 0x040ff00000001898 */
[----:B------:R-:W-:Y:S01]  /*5270*/  HMMA.16816.F32 R148, R4, R34, R148 ;  /* 0x000000220494723c */ /* 0x000fe20000001894 */
[----:B------:R-:W-:Y:S06]  /*5280*/  LDSM.16.MT88.4 R32, [R224+0x13800] ;  /* 0x01380000e020783b */ /* 0x000fec0000004200 */
        /* <DEDUP_REMOVED lines=21> */
[C---:B----4-:R-:W-:Y:S08]  /*53e0*/  HMMA.16816.F32 R40, R4.reuse, R24, R40 ;  /* 0x000000180428723c */ /* 0x050ff00000001828 */
[C---:B------:R-:W-:Y:S01]  /*53f0*/  HMMA.16816.F32 R44, R4.reuse, R26, R44 ;  /* 0x0000001a042c723c */ /* 0x040fe2000000182c */
[----:B------:R-:W4:Y:S07]  /*5400*/  LDSM.16.MT88.4 R24, [R225+0x15800] ;  /* 0x01580000e118783b */ /* 0x000f2e0000004200 */
        /* <DEDUP_REMOVED lines=42> */
.L_x_5087:
        /* <DEDUP_REMOVED lines=64> */
.L_x_5084:
        /* <DEDUP_REMOVED lines=15> */
[----:B------:R-:W-:Y:S01]  /*5ba0*/  ISETP.GT.AND P0, PT, R249, R236, PT ;  /* 0x000000ecf900720c */ /* 0x000fe20003f04270 */
        /* <DEDUP_REMOVED lines=13> */
[----:B------:R-:W3:Y:S04]  /*5c80*/  LDSM.16.M88.4 R172, [R233+0x8000] ;  /* 0x00800000e9ac783b */ /* 0x000ee80000000200 */
[----:B------:R-:W4:Y:S04]  /*5c90*/  LDSM.16.M88.4 R176, [R233+0x8800] ;  /* 0x00880000e9b0783b */ /* 0x000f280000000200 */
[----:B------:R-:W2:Y:S04]  /*5ca0*/  LDSM.16.M88.4 R180, [R233+0x9000] ;  /* 0x00900000e9b4783b */ /* 0x000ea80000000200 */
[----:B------:R-:W0:Y:S04]  /*5cb0*/  LDGDEPBAR ;  /* 0x00000000000079af */ /* 0x000e280000000000 */
[----:B------:R-:W5:Y:S04]  /*5cc0*/  LDSM.16.M88.4 R184, [R233+0x9800] ;  /* 0x00980000e9b8783b */ /* 0x000f680000000200 */
[----:B------:R-:W-:Y:S04]  /*5cd0*/  LDSM.16.M88.4 R188, [R232] ;  /* 0x00000000e8bc783b */ /* 0x000fe80000000200 */
[----:B------:R-:W1:Y:S04]  /*5ce0*/  LDSM.16.M88.4 R192, [R231] ;  /* 0x00000000e7c0783b */ /* 0x000e680000000200 */
[----:B------:R-:W1:Y:S04]  /*5cf0*/  LDSM.16.M88.4 R196, [R223] ;  /* 0x00000000dfc4783b */ /* 0x000e680000000200 */
[----:B------:R-:W1:Y:S04]  /*5d00*/  LDSM.16.M88.4 R200, [R222] ;  /* 0x00000000dec8783b */ /* 0x000e680000000200 */
[----:B------:R-:W1:Y:S01]  /*5d10*/  LDSM.16.M88.4 R204, [R221] ;  /* 0x00000000ddcc783b */ /* 0x000e620000000200 */
[C---:B---3--:R-:W-:Y:S08]  /*5d20*/  HMMA.16816.F32 R4, R168.reuse, R172, RZ ;  /* 0x000000aca804723c */ /* 0x048ff000000018ff */
[C---:B------:R-:W-:Y:S01]  /*5d30*/  HMMA.16816.F32 R8, R168.reuse, R174, RZ ;  /* 0x000000aea808723c */ /* 0x040fe200000018ff */
[----:B------:R-:W-:Y:S07]  /*5d40*/  LDSM.16.M88.4 R172, [R230] ;  /* 0x00000000e6ac783b */ /* 0x000fee0000000200 */
[C---:B----4-:R-:W-:Y:S08]  /*5d50*/  HMMA.16816.F32 R12, R168.reuse, R176, RZ ;  /* 0x000000b0a80c723c */ /* 0x050ff000000018ff */
[C---:B------:R-:W-:Y:S01]  /*5d60*/  HMMA.16816.F32 R16, R168.reuse, R178, RZ ;  /* 0x000000b2a810723c */ /* 0x040fe200000018ff */
[----:B------:R-:W3:Y:S07]  /*5d70*/  LDSM.16.M88.4 R176, [R227+0x8000] ;  /* 0x00800000e3b0783b */ /* 0x000eee0000000200 */
[C---:B--2---:R-:W-:Y:S08]  /*5d80*/  HMMA.16816.F32 R20, R168.reuse, R180, RZ ;  /* 0x000000b4a814723c */ /* 0x044ff000000018ff */
[C---:B------:R-:W-:Y:S01]  /*5d90*/  HMMA.16816.F32 R24, R168.reuse, R182, RZ ;  /* 0x000000b6a818723c */ /* 0x040fe200000018ff */
[----:B------:R-:W2:Y:S07]  /*5da0*/  LDSM.16.M88.4 R180, [R227+0x8800] ;  /* 0x00880000e3b4783b */ /* 0x000eae0000000200 */
        /* <DEDUP_REMOVED lines=17> */
[C---:B---3--:R-:W-:Y:S08]  /*5ec0*/  HMMA.16816.F32 R4, R172.reuse, R176, R4 ;  /* 0x000000b0ac04723c */ /* 0x048ff00000001804 */
[C---:B------:R-:W-:Y:S01]  /*5ed0*/  HMMA.16816.F32 R8, R172.reuse, R178, R8 ;  /* 0x000000b2ac08723c */ /* 0x040fe20000001808 */
[----:B------:R-:W-:Y:S07]  /*5ee0*/  LDSM.16.M88.4 R176, [R233+0xa000] ;  /* 0x00a00000e9b0783b */ /* 0x000fee0000000200 */
[C---:B--2---:R-:W-:Y:S08]  /*5ef0*/  HMMA.16816.F32 R12, R172.reuse, R180, R12 ;  /* 0x000000b4ac0c723c */ /* 0x044ff0000000180c */
        /* <DEDUP_REMOVED lines=236> */
.L_x_5086:
        /* <DEDUP_REMOVED lines=31> */
.L_x_5085:
        /* <DEDUP_REMOVED lines=61> */
[----:B------:R-:W-:Y:S01]  /*7380*/  ISETP.GT.AND P0, PT, R249, R236, PT ;  /* 0x000000ecf900720c */ /* 0x000fe20003f04270 */
[----:B------:R-:W-:Y:S02]  /*7390*/  FFMA.FTZ R166, R8, c[0x0][0x23c], -R200 ;  /* 0x00008f0008a67a23 */ /* 0x000fe400000108c8 */
[--C-:B------:R-:W-:Y:S01]  /*73a0*/  FFMA.FTZ R6, R6, c[0x0][0x23c], -R198.reuse ;  /* 0x00008f0006067a23 */ /* 0x100fe200000108c6 */
[----:B------:R-:W4:Y:S01]  /*73b0*/  MUFU.EX2 R0, R0 ;  /* 0x0000000000007308 */ /* 0x000f220000000800 */
[--C-:B------:R-:W-:Y:S02]  /*73c0*/  FFMA.FTZ R7, R7, c[0x0][0x23c], -R198.reuse ;  /* 0x00008f0007077a23 */ /* 0x100fe400000108c6 */
[--C-:B------:R-:W-:Y:S02]  /*73d0*/  FFMA.FTZ R196, R10, c[0x0][0x23c], -R198.reuse ;  /* 0x00008f000ac47a23 */ /* 0x100fe400000108c6 */
[----:B------:R-:W-:Y:S02]  /*73e0*/  FFMA.FTZ R199, R11, c[0x0][0x23c], -R198 ;  /* 0x00008f000bc77a23 */ /* 0x000fe400000108c6 */
[--C-:B------:R-:W-:Y:S02]  /*73f0*/  FFMA.FTZ R201, R12, c[0x0][0x23c], -R200.reuse ;  /* 0x00008f000cc97a23 */ /* 0x100fe400000108c8 */
[----:B------:R-:W-:Y:S01]  /*7400*/  FFMA.FTZ R202, R13, c[0x0][0x23c], -R200 ;  /* 0x00008f000dca7a23 */ /* 0x000fe200000108c8 */
[----:B------:R-:W-:Y:S01]  /*7410*/  MUFU.EX2 R197, R197 ;  /* 0x000000c500c57308 */ /* 0x000fe20000000800 */
[----:B------:R-:W-:Y:S02]  /*7420*/  FFMA.FTZ R203, R14, c[0x0][0x23c], -R198 ;  /* 0x00008f000ecb7a23 */ /* 0x000fe400000108c6 */
[----:B--2---:R-:W-:Y:S02]  /*7430*/  FFMA.FTZ R167, R9, c[0x0][0x23c], -R200 ;  /* 0x00008f0009a77a23 */ /* 0x004fe400000108c8 */
        /* <DEDUP_REMOVED lines=158> */
[----:B------:R-:W-:Y:S02]  /*7e20*/  FFMA.FTZ R204, R15, c[0x0][0x23c], -R198 ;  /* 0x00008f000fcc7a23 */ /* 0x000fe400000108c6 */
        /* <DEDUP_REMOVED lines=47> */
[----:B------:R-:W-:Y:S02]  /*8120*/  FADD.FTZ R197, R5, R197 ;  /* 0x000000c505c57221 */ /* 0x000fe40000010000 */
[----:B------:R-:W-:Y:S01]  /*8130*/  FADD.FTZ R7, R7, R6 ;  /* 0x0000000607077221 */ /* 0x000fe20000010000 */
[----:B-----5:R-:W-:Y:S01]  /*8140*/  F2FP.PACK_AB R155, R250, R207 ;  /* 0x000000cffa9b723e */ /* 0x020fe200000000ff */
[----:B------:R-:W-:Y:S02]  /*8150*/  FADD.FTZ R166, R166, R197 ;  /* 0x000000c5a6a67221 */ /* 0x000fe40000010000 */
        /* <DEDUP_REMOVED lines=8> */
[----:B------:R-:W-:Y:S01]  /*81e0*/  FADD.FTZ R203, R203, R0 ;  /* 0x00000000cbcb7221 */ /* 0x000fe20000010000 */
[----:B------:R-:W-:Y:S01]  /*81f0*/  IADD3 R0, R249, -0x1, RZ ;  /* 0xfffffffff9007810 */ /* 0x000fe20007ffe0ff */
[C---:B---3--:R-:W-:Y:S04]  /*8200*/  HMMA.16816.F32 R40, R152.reuse, R172, R40 ;  /* 0x000000ac9828723c */ /* 0x048fe80000001828 */
[----:B------:R-:W-:Y:S01]  /*8210*/  FADD.FTZ R202, R202, R201 ;  /* 0x000000c9caca7221 */ /* 0x000fe20000010000 */
[----:B------:R-:W-:Y:S01]  /*8220*/  MOV R249, R0 ;  /* 0x0000000000f97202 */ /* 0x000fe20000000f00 */
[----:B------:R-:W-:Y:S01]  /*8230*/  FADD.FTZ R204, R204, R203 ;  /* 0x000000cbcccc7221 */ /* 0x000fe20000010000 */
[----:B------:R-:W-:Y:S01]  /*8240*/  MOV R0, R3 ;  /* 0x0000000300007202 */ /* 0x000fe20000000f00 */
        /* <DEDUP_REMOVED lines=8> */
[----:B------:R-:W-:Y:S07]  /*82d0*/  LDSM.16.MT88.4 R176, [R226+0x15000] ;  /* 0x01500000e2b0783b */ /* 0x000fee0000004200 */
[C---:B------:R-:W-:Y:S07]  /*82e0*/  HMMA.16816.F32 R56, R152.reuse, R180, R56 ;  /* 0x000000b49838723c */ /* 0x040fee0000001838 */
[--C-:B------:R-:W-:Y:S01]  /*82f0*/  FFMA.FTZ R180, R20, c[0x0][0x23c], -R200.reuse ;  /* 0x00008f0014b47a23 */ /* 0x100fe200000108c8 */
[C---:B------:R-:W-:Y:S04]  /*8300*/  HMMA.16816.F32 R60, R152.reuse, R182, R60 ;  /* 0x000000b6983c723c */ /* 0x040fe8000000183c */
[----:B------:R-:W-:Y:S01]  /*8310*/  FFMA.FTZ R181, R21, c[0x0][0x23c], -R200 ;  /* 0x00008f0015b57a23 */ /* 0x000fe200000108c8 */
[----:B------:R-:W-:Y:S02]  /*8320*/  MUFU.EX2 R180, R180 ;  /* 0x000000b400b47308 */ /* 0x000fe40000000800 */
[--C-:B------:R-:W-:Y:S01]  /*8330*/  FFMA.FTZ R182, R22, c[0x0][0x23c], -R198.reuse ;  /* 0x00008f0016b67a23 */ /* 0x100fe200000108c6 */
[C---:B-1----:R-:W-:Y:S04]  /*8340*/  HMMA.16816.F32 R64, R152.reuse, R156, R64 ;  /* 0x0000009c9840723c */ /* 0x042fe80000001840 */
[----:B------:R-:W-:Y:S02]  /*8350*/  FFMA.FTZ R183, R23, c[0x0][0x23c], -R198 ;  /* 0x00008f0017b77a23 */ /* 0x000fe400000108c6 */
        /* <DEDUP_REMOVED lines=12> */
[----:B------:R-:W-:Y:S01]  /*8420*/  FFMA.FTZ R185, R25, c[0x0][0x23c], -R200 ;  /* 0x00008f0019b97a23 */ /* 0x000fe200000108c8 */
[----:B------:R-:W-:Y:S02]  /*8430*/  MUFU.EX2 R184, R184 ;  /* 0x000000b800b87308 */ /* 0x000fe40000000800 */
[--C-:B------:R-:W-:Y:S01]  /*8440*/  FFMA.FTZ R186, R26, c[0x0][0x23c], -R198.reuse ;  /* 0x00008f001aba7a23 */ /* 0x100fe200000108c6 */
[C---:B------:R-:W-:Y:S04]  /*8450*/  HMMA.16816.F32 R88, R152.reuse, R188, R88 ;  /* 0x000000bc9858723c */ /* 0x040fe80000001858 */
[----:B------:R-:W-:Y:S02]  /*8460*/  FFMA.FTZ R187, R27, c[0x0][0x23c], -R198 ;  /* 0x00008f001bbb7a23 */ /* 0x000fe400000108c6 */
[----:B------:R-:W-:Y:S01]  /*8470*/  LDSM.16.MT88.4 R24, [R226+0x11000] ;  /* 0x01100000e218783b */ /* 0x000fe20000004200 */
[--C-:B------:R-:W-:Y:S01]  /*8480*/  FFMA.FTZ R188, R28, c[0x0][0x23c], -R200.reuse ;  /* 0x00008f001cbc7a23 */ /* 0x100fe200000108c8 */
[C---:B------:R-:W-:Y:S01]  /*8490*/  HMMA.16816.F32 R92, R152.reuse, R190, R92 ;  /* 0x000000be985c723c */ /* 0x040fe2000000185c */
[----:B------:R-:W1:Y:S03]  /*84a0*/  MUFU.EX2 R185, R185 ;  /* 0x000000b900b97308 */ /* 0x000e660000000800 */
[----:B------:R-:W-:Y:S03]  /*84b0*/  FFMA.FTZ R189, R29, c[0x0][0x23c], -R200 ;  /* 0x00008f001dbd7a23 */ /* 0x000fe600000108c8 */
[--C-:B------:R-:W-:Y:S01]  /*84c0*/  FFMA.FTZ R190, R30, c[0x0][0x23c], -R198.reuse ;  /* 0x00008f001ebe7a23 */ /* 0x100fe200000108c6 */
[C---:B------:R-:W-:Y:S03]  /*84d0*/  HMMA.16816.F32 R96, R152.reuse, R192, R96 ;  /* 0x000000c09860723c */ /* 0x040fe60000001860 */
[----:B------:R-:W-:Y:S01]  /*84e0*/  MUFU.EX2 R186, R186 ;  /* 0x000000ba00ba7308 */ /* 0x000fe20000000800 */
[----:B------:R-:W-:Y:S02]  /*84f0*/  FFMA.FTZ R191, R31, c[0x0][0x23c], -R198 ;  /* 0x00008f001fbf7a23 */ /* 0x000fe400000108c6 */
        /* <DEDUP_REMOVED lines=149> */
.L_x_5083:
[----:B------:R-:W1:Y:S01]  /*8e50*/  SHFL.BFLY PT, R2, R251, 0x2, 0x1f ;  /* 0x0c401f00fb027f89 */ /* 0x000e6200000e0000 */
[----:B------:R-:W-:Y:S01]  /*8e60*/  MOV R8, 0x3f800000 ;  /* 0x3f80000000087802 */ /* 0x000fe20000000f00 */
[----:B------:R-:W-:Y:S02]  /*8e70*/  BSSY B0, `(.L_x_5088) ;  /* 0x0000147000007945 */ /* 0x000fe40003800000 */
[----:B------:R-:W2:Y:S04]  /*8e80*/  SHFL.BFLY PT, R5, R248, 0x2, 0x1f ;  /* 0x0c401f00f8057f89 */ /* 0x000ea800000e0000 */
[----:B------:R-:W3:Y:S04]  /*8e90*/  S2R R15, SR_TID.X ;  /* 0x00000000000f7919 */ /* 0x000ee80000002100 */
[----:B------:R-:W-:Y:S01]  /*8ea0*/  BAR.SYNC.DEFER_BLOCKING 0x0 ;  /* 0x0000000000007b1d */ /* 0x000fe20000010000 */
[----:B-1----:R-:W-:-:S05]  /*8eb0*/  FADD.FTZ R7, R2, R251 ;  /* 0x000000fb02077221 */ /* 0x002fca0000010000 */
[----:B------:R-:W1:Y:S01]  /*8ec0*/  S2R R2, SR_TID.X ;  /* 0x0000000000027919 */ /* 0x000e620000002100 */
[----:B--2---:R-:W-:-:S03]  /*8ed0*/  FADD.FTZ R0, R5, R248 ;  /* 0x000000f805007221 */ /* 0x004fc60000010000 */
[----:B------:R-:W2:Y:S04]  /*8ee0*/  SHFL.BFLY PT, R4, R7, 0x1, 0x1f ;  /* 0x0c201f0007047f89 */ /* 0x000ea800000e0000 */
[----:B------:R-:W4:Y:S01]  /*8ef0*/  SHFL.BFLY PT, R5, R0, 0x1, 0x1f ;  /* 0x0c201f0000057f89 */ /* 0x000f2200000e0000 */
[----:B-1----:R-:W-:-:S04]  /*8f00*/  SHF.R.S32.HI R11, RZ, 0x1f, R2 ;  /* 0x0000001fff0b7819 */ /* 0x002fc80000011402 */
[----:B------:R-:W-:Y:S01]  /*8f10*/  LEA.HI R10, R11, R2, RZ, 0x2 ;  /* 0x000000020b0a7211 */ /* 0x000fe200078f10ff */
[----:B--2---:R-:W-:Y:S01]  /*8f20*/  FADD.FTZ R4, R7, R4 ;  /* 0x0000000407047221 */ /* 0x004fe20000010000 */
[----:B------:R-:W-:Y:S01]  /*8f30*/  MOV R7, 0x3f800000 ;  /* 0x3f80000000077802 */ /* 0x000fe20000000f00 */
[----:B----4-:R-:W-:Y:S01]  /*8f40*/  FADD.FTZ R5, R0, R5 ;  /* 0x0000000500057221 */ /* 0x010fe20000010000 */
[--C-:B------:R-:W-:Y:S02]  /*8f50*/  SHF.R.S32.HI R13, RZ, 0x2, R10.reuse ;  /* 0x00000002ff0d7819 */ /* 0x100fe4000001140a */
[----:B------:R-:W-:Y:S02]  /*8f60*/  SHF.R.S32.HI R6, RZ, 0x1f, R10 ;  /* 0x0000001fff067819 */ /* 0x000fe4000001140a */
[----:B---3--:R-:W-:Y:S02]  /*8f70*/  SHF.R.S32.HI R0, RZ, 0x1f, R15 ;  /* 0x0000001fff007819 */ /* 0x008fe4000001140f */
[----:B------:R-:W-:-:S02]  /*8f80*/  LEA.HI R6, R6, R13, RZ, 0x3 ;  /* 0x0000000d06067211 */ /* 0x000fc400078f18ff */
[----:B------:R-:W-:Y:S02]  /*8f90*/  FSETP.NE.FTZ.AND P4, PT, R5, RZ, PT ;  /* 0x000000ff0500720b */ /* 0x000fe40003f95000 */
[----:B------:R-:W-:Y:S02]  /*8fa0*/  FSETP.NE.FTZ.AND P3, PT, R4, RZ, PT ;  /* 0x000000ff0400720b */ /* 0x000fe40003f75000 */
[----:B------:R-:W-:Y:S02]  /*8fb0*/  LEA.HI R9, R0, R15, RZ, 0x4 ;  /* 0x0000000f00097211 */ /* 0x000fe400078f20ff */
[----:B------:R-:W-:Y:S02]  /*8fc0*/  LOP3.LUT R6, R6, 0xfffffff8, RZ, 0xc0, !PT ;  /* 0xfffffff806067812 */ /* 0x000fe400078ec0ff */
[----:B------:R-:W-:Y:S02]  /*8fd0*/  LOP3.LUT R0, R9, 0xfffffff0, RZ, 0xc0, !PT ;  /* 0xfffffff009007812 */ /* 0x000fe400078ec0ff */
[----:B------:R-:W-:-:S02]  /*8fe0*/  IADD3 R6, R13, -R6, RZ ;  /* 0x800000060d067210 */ /* 0x000fc40007ffe0ff */
[----:B------:R-:W-:Y:S01]  /*8ff0*/  LOP3.LUT R13, R10, 0x1ffffffc, RZ, 0xc0, !PT ;  /* 0x1ffffffc0a0d7812 */ /* 0x000fe200078ec0ff */
[----:B------:R-:W1:Y:S01]  /*9000*/  @P4 MUFU.RCP R8, R5 ;  /* 0x0000000500084308 */ /* 0x000e620000001000 */
[----:B------:R-:W-:Y:S02]  /*9010*/  IADD3 R0, -R0, R15, RZ ;  /* 0x0000000f00007210 */ /* 0x000fe40007ffe1ff */
[----:B------:R-:W-:Y:S02]  /*9020*/  SHF.R.S32.HI R10, RZ, 0x4, R9 ;  /* 0x00000004ff0a7819 */ /* 0x000fe40000011409 */
[----:B------:R-:W-:Y:S02]  /*9030*/  IADD3 R12, -R13, R2, RZ ;  /* 0x000000020d0c7210 */ /* 0x000fe40007ffe1ff */
[----:B------:R-:W-:Y:S01]  /*9040*/  LOP3.LUT R14, R6, 0x1, RZ, 0xc0, !PT ;  /* 0x00000001060e7812 */ /* 0x000fe200078ec0ff */
[----:B------:R-:W2:Y:S01]  /*9050*/  @P3 MUFU.RCP R7, R4 ;  /* 0x0000000400073308 */ /* 0x000ea20000001000 */
[----:B------:R-:W-:-:S02]  /*9060*/  SHF.L.U32 R13, R10, 0x6, RZ ;  /* 0x000000060a0d7819 */ /* 0x000fc400000006ff */
[----:B------:R-:W-:Y:S02]  /*9070*/  LEA.HI R15, R0, R0, RZ, 0x1 ;  /* 0x00000000000f7211 */ /* 0x000fe400078f08ff */
[----:B------:R-:W-:Y:S02]  /*9080*/  LEA.HI R11, R11, R2, RZ, 0x5 ;  /* 0x000000020b0b7211 */ /* 0x000fe400078f28ff */
[----:B------:R-:W-:Y:S01]  /*9090*/  SHF.L.U32 R17, R6, 0x6, RZ ;  /* 0x0000000606117819 */ /* 0x000fe200000006ff */
[----:B-1----:R-:W-:Y:S01]  /*90a0*/  FMUL.FTZ R160, R8, R160 ;  /* 0x000000a008a07220 */ /* 0x002fe20000410000 */
[----:B------:R-:W-:Y:S01]  /*90b0*/  ISETP.NE.U32.AND P0, PT, R14, 0x1, PT ;  /* 0x000000010e00780c */ /* 0x000fe20003f05070 */
[C---:B------:R-:W-:Y:S01]  /*90c0*/  FMUL.FTZ R161, R8.reuse, R161 ;  /* 0x000000a108a17220 */ /* 0x040fe20000410000 */
[----:B------:R-:W-:Y:S01]  /*90d0*/  LOP3.LUT R13, R13, 0x1c0, RZ, 0xc0, !PT ;  /* 0x000001c00d0d7812 */ /* 0x000fe200078ec0ff */
[C---:B------:R-:W-:Y:S01]  /*90e0*/  FMUL.FTZ R36, R8.reuse, R36 ;  /* 0x0000002408247220 */ /* 0x040fe20000410000 */
[----:B------:R-:W-:Y:S01]  /*90f0*/  SHF.L.U32 R14, R15, 0x2, RZ ;  /* 0x000000020f0e7819 */ /* 0x000fe200000006ff */
[C---:B------:R-:W-:Y:S01]  /*9100*/  FMUL.FTZ R37, R8.reuse, R37 ;  /* 0x0000002508257220 */ /* 0x040fe20000410000 */
[----:B------:R-:W-:Y:S01]  /*9110*/  SHF.R.S32.HI R9, RZ, 0x5, R11 ;  /* 0x00000005ff097819 */ /* 0x000fe2000001140b */
[----:B--2---:R-:W-:Y:S01]  /*9120*/  FMUL.FTZ R163, R7, R163 ;  /* 0x000000a307a37220 */ /* 0x004fe20000410000 */
[----:B------:R-:W-:Y:S01]  /*9130*/  LOP3.LUT R17, R17, 0x1c0, RZ, 0xc0, !PT ;  /* 0x000001c011117812 */ /* 0x000fe200078ec0ff */
[----:B------:R-:W-:Y:S01]  /*9140*/  FMUL.FTZ R162, R7, R162 ;  /* 0x000000a207a27220 */ /* 0x000fe20000410000 */
[----:B------:R-:W-:Y:S01]  /*9150*/  LOP3.LUT R14, R13, 0x38, R14, 0xf8, !PT ;  /* 0x000000380d0e7812 */ /* 0x000fe200078ef80e */
[----:B------:R-:W-:Y:S01]  /*9160*/  FMUL.FTZ R39, R7, R39 ;  /* 0x0000002707277220 */ /* 0x000fe20000410000 */
[----:B------:R-:W-:Y:S01]  /*9170*/  LEA R12, R9, R12, 0x9 ;  /* 0x0000000c090c7211 */ /* 0x000fe200078e48ff */
[----:B------:R-:W-:Y:S01]  /*9180*/  FMUL.FTZ R38, R7, R38 ;  /* 0x0000002607267220 */ /* 0x000fe20000410000 */
[----:B------:R-:W-:Y:S01]  /*9190*/  LEA.HI R17, R17, R17, RZ, 0x1d ;  /* 0x0000001111117211 */ /* 0x000fe200078fe8ff */
[C---:B------:R-:W-:Y:S01]  /*91a0*/  FMUL.FTZ R40, R8.reuse, R40 ;  /* 0x0000002808287220 */ /* 0x040fe20000410000 */
[----:B------:R-:W-:Y:S01]  /*91b0*/  SHF.R.U32.HI R13, RZ, 0x3, R13 ;  /* 0x00000003ff0d7819 */ /* 0x000fe2000001160d */
[----:B------:R-:W-:Y:S01]  /*91c0*/  FMUL.FTZ R41, R8, R41 ;  /* 0x0000002908297220 */ /* 0x000fe20000410000 */
[----:B------:R-:W-:Y:S01]  /*91d0*/  LOP3.LUT R15, R15, 0xffffffe, RZ, 0xc0, !PT ;  /* 0x0ffffffe0f0f7812 */ /* 0x000fe200078ec0ff */
[C---:B------:R-:W-:Y:S01]  /*91e0*/  FMUL.FTZ R43, R7.reuse, R43 ;  /* 0x0000002b072b7220 */ /* 0x040fe20000410000 */
[----:B------:R-:W-:Y:S01]  /*91f0*/  LEA R12, R12, R17, 0x1 ;  /* 0x000000110c0c7211 */ /* 0x000fe200078e08ff */
[C---:B------:R-:W-:Y:S01]  /*9200*/  FMUL.FTZ R42, R7.reuse, R42 ;  /* 0x0000002a072a7220 */ /* 0x040fe20000410000 */
[----:B------:R-:W-:Y:S01]  /*9210*/  LOP3.LUT R13, R14, R13, RZ, 0x3c, !PT ;  /* 0x0000000d0e0d7212 */ /* 0x000fe200078e3cff */
[----:B------:R-:W-:Y:S01]  /*9220*/  FMUL.FTZ R44, R8, R44 ;  /* 0x0000002c082c7220 */ /* 0x000fe20000410000 */
[----:B------:R-:W-:Y:S01]  /*9230*/  IADD3 R14, R0, -R15, RZ ;  /* 0x8000000f000e7210 */ /* 0x000fe20007ffe0ff */
[----:B------:R-:W-:Y:S01]  /*9240*/  FMUL.FTZ R45, R8, R45 ;  /* 0x0000002d082d7220 */ /* 0x000fe20000410000 */
[----:B------:R-:W-:Y:S01]  /*9250*/  R2P PR, R6, 0x6 ;  /* 0x0000000606007804 */ /* 0x000fe20000000000 */
[C---:B------:R-:W-:Y:S01]  /*9260*/  FMUL.FTZ R47, R7.reuse, R47 ;  /* 0x0000002f072f7220 */ /* 0x040fe20000410000 */
[----:B------:R-:W-:Y:S01]  /*9270*/  LEA R6, R14, R13, 0x2 ;  /* 0x0000000d0e067211 */ /* 0x000fe200078e10ff */
[----:B------:R-:W-:Y:S01]  /*9280*/  FMUL.FTZ R46, R7, R46 ;  /* 0x0000002e072e7220 */ /* 0x000fe20000410000 */
[----:B------:R-:W-:Y:S01]  /*9290*/  MOV R13, 0x80 ;  /* 0x00000080000d7802 */ /* 0x000fe20000000f00 */
[C---:B------:R-:W-:Y:S01]  /*92a0*/  FMUL.FTZ R48, R8.reuse, R48 ;  /* 0x0000003008307220 */ /* 0x040fe20000410000 */
[----:B------:R-:W-:Y:S01]  /*92b0*/  STS.64 [R12.X4], R160 ;  /* 0x000000a00c007388 */ /* 0x000fe20000004a00 */
[C---:B------:R-:W-:Y:S01]  /*92c0*/  FMUL.FTZ R49, R8.reuse, R49 ;  /* 0x0000003108317220 */ /* 0x040fe20000410000 */
[----:B------:R-:W-:Y:S01]  /*92d0*/  SEL R16, R13, 0xffffff80, !P2 ;  /* 0xffffff800d107807 */ /* 0x000fe20005000000 */
[C---:B------:R-:W-:Y:S01]  /*92e0*/  FMUL.FTZ R51, R7.reuse, R51 ;  /* 0x0000003307337220 */ /* 0x040fe20000410000 */
[----:B------:R-:W-:Y:S01]  /*92f0*/  STS.64 [R12.X4+0x800], R162 ;  /* 0x000800a20c007388 */ /* 0x000fe20000004a00 */
[----:B------:R-:W-:Y:S01]  /*9300*/  FMUL.FTZ R50, R7, R50 ;  /* 0x0000003207327220 */ /* 0x000fe20000410000 */
[----:B------:R-:W-:Y:S01]  /*9310*/  LOP3.LUT R11, R11, 0xffffffe0, RZ, 0xc0, !PT ;  /* 0xffffffe00b0b7812 */ /* 0x000fe200078ec0ff */
[C---:B------:R-:W-:Y:S01]  /*9320*/  FMUL.FTZ R52, R8.reuse, R52 ;  /* 0x0000003408347220 */ /* 0x040fe20000410000 */
[----:B------:R-:W1:Y:S01]  /*9330*/  @P4 MUFU.LG2 R5, R5 ;  /* 0x0000000500054308 */ /* 0x000e620000000c00 */
[----:B------:R-:W-:Y:S01]  /*9340*/  FMUL.FTZ R53, R8, R53 ;  /* 0x0000003508357220 */ /* 0x000fe20000410000 */
[----:B------:R-:W-:Y:S01]  /*9350*/  IADD3 R11, -R11, R2, RZ ;  /* 0x000000020b0b7210 */ /* 0x000fe20007ffe1ff */
[----:B------:R-:W-:-:S02]  /*9360*/  FMUL.FTZ R55, R7, R55 ;  /* 0x0000003707377220 */ /* 0x000fc40000410000 */
[C---:B------:R-:W-:Y:S01]  /*9370*/  FMUL.FTZ R54, R7.reuse, R54 ;  /* 0x0000003607367220 */ /* 0x040fe20000410000 */
[----:B------:R-:W-:Y:S01]  /*9380*/  SHF.R.S32.HI R2, RZ, 0x1f, R11 ;  /* 0x0000001fff027819 */ /* 0x000fe2000001140b */
[C---:B------:R-:W-:Y:S01]  /*9390*/  FMUL.FTZ R56, R8.reuse, R56 ;  /* 0x0000003808387220 */ /* 0x040fe20000410000 */
[----:B------:R-:W2:Y:S01]  /*93a0*/  @P3 MUFU.LG2 R4, R4 ;  /* 0x0000000400043308 */ /* 0x000ea20000000c00 */
[----:B------:R-:W-:Y:S01]  /*93b0*/  FMUL.FTZ R57, R8, R57 ;  /* 0x0000003908397220 */ /* 0x000fe20000410000 */
[----:B------:R-:W-:Y:S01]  /*93c0*/  LEA.HI R2, R2, R11, RZ, 0x2 ;  /* 0x0000000b02027211 */ /* 0x000fe200078f10ff */
        /* <DEDUP_REMOVED lines=107> */
[C---:B------:R-:W-:Y:S02]  /*9a80*/  IADD3 R15, R7.reuse, -0x20, RZ ;  /* 0xffffffe0070f7810 */ /* 0x040fe40007ffe0ff */
[----:B------:R-:W-:-:S02]  /*9a90*/  @P0 IADD3 R15, R7, 0x20, RZ ;  /* 0x00000020070f0810 */ /* 0x000fc40007ffe0ff */
[C---:B------:R-:W-:Y:S02]  /*9aa0*/  IADD3 R14, R7.reuse, R8, RZ ;  /* 0x00000008070e7210 */ /* 0x040fe40007ffe0ff */
[-C--:B------:R-:W-:Y:S01]  /*9ab0*/  IADD3 R13, R8, R15.reuse, RZ ;  /* 0x0000000f080d7210 */ /* 0x080fe20007ffe0ff */
[----:B------:R-:W-:Y:S01]  /*9ac0*/  STS.64 [R15], R36 ;  /* 0x000000240f007388 */ /* 0x000fe20000000a00 */
[-C--:B------:R-:W-:Y:S02]  /*9ad0*/  IADD3 R17, R7, R16.reuse, RZ ;  /* 0x0000001007117210 */ /* 0x080fe40007ffe0ff */
        /* <DEDUP_REMOVED lines=55> */
[----:B------:R-:W1:Y:S04]  /*9e50*/  S2R R8, SR_CTAID.Z ;  /* 0x0000000000087919 */ /* 0x000e680000002700 */
[----:B------:R-:W2:Y:S04]  /*9e60*/  S2R R7, SR_CTAID.Y ;  /* 0x0000000000077919 */ /* 0x000ea80000002600 */
[----:B------:R-:W-:Y:S04]  /*9e70*/  STS.64 [R13+0xc000], R156 ;  /* 0x00c0009c0d007388 */ /* 0x000fe80000000a00 */
[----:B------:R-:W-:Y:S04]  /*9e80*/  STS.64 [R13+0xc800], R158 ;  /* 0x00c8009e0d007388 */ /* 0x000fe80000000a00 */
[----:B------:R3:W-:Y:S04]  /*9e90*/  STS.64 [R17+0xc000], R140 ;  /* 0x00c0008c11007388 */ /* 0x0007e80000000a00 */
[----:B------:R4:W-:Y:S04]  /*9ea0*/  STS.64 [R17+0xc800], R142 ;  /* 0x00c8008e11007388 */ /* 0x0009e80000000a00 */
[----:B------:R-:W-:Y:S04]  /*9eb0*/  STS.64 [R18+0xc000], R144 ;  /* 0x00c0009012007388 */ /* 0x000fe80000000a00 */
[----:B------:R-:W-:Y:S01]  /*9ec0*/  STS.64 [R18+0xc800], R146 ;  /* 0x00c8009212007388 */ /* 0x000fe20000000a00 */
[----:B--2---:R-:W-:-:S03]  /*9ed0*/  IMAD R7, R7, c[0x0][0x210], R238 ;  /* 0x0000840007077a24 */ /* 0x004fc600078e02ee */
[----:B------:R-:W-:Y:S04]  /*9ee0*/  STS.64 [R19+0xc000], R152 ;  /* 0x00c0009813007388 */ /* 0x000fe80000000a00 */
[----:B------:R-:W-:Y:S04]  /*9ef0*/  STS.64 [R19+0xc800], R154 ;  /* 0x00c8009a13007388 */ /* 0x000fe80000000a00 */
[----:B------:R-:W-:Y:S01]  /*9f00*/  STS.64 [R16+0xc000], R148 ;  /* 0x00c0009410007388 */ /* 0x000fe20000000a00 */
[----:B---3--:R-:W-:-:S03]  /*9f10*/  IADD3 R141, -R238, RZ, RZ ;  /* 0x000000ffee8d7210 */ /* 0x008fc60007ffe1ff */
[----:B------:R-:W2:Y:S01]  /*9f20*/  S2R R140, SR_CTAID.X ;  /* 0x00000000008c7919 */ /* 0x000ea20000002500 */
[----:B----4-:R-:W-:-:S03]  /*9f30*/  SHF.R.S32.HI R142, RZ, 0x1f, R9 ;  /* 0x0000001fff8e7819 */ /* 0x010fc60000011409 */
[----:B------:R-:W-:Y:S01]  /*9f40*/  STS.64 [R16+0xc800], R150 ;  /* 0x00c8009610007388 */ /* 0x000fe20000000a00 */
[----:B-1----:R-:W-:Y:S01]  /*9f50*/  IMAD R8, R141, c[0x0][0x1c0], R8 ;  /* 0x000070008d087a24 */ /* 0x002fe200078e0208 */
[----:B------:R-:W-:Y:S02]  /*9f60*/  LEA.HI R142, R142, R9, RZ, 0x2 ;  /* 0x000000098e8e7211 */ /* 0x000fe400078f10ff */
[----:B------:R-:W-:Y:S01]  /*9f70*/  BAR.SYNC.DEFER_BLOCKING 0x0 ;  /* 0x0000000000007b1d */ /* 0x000fe20000010000 */
[----:B------:R-:W-:Y:S01]  /*9f80*/  IMAD R7, R7, c[0x0][0x1c0], R8 ;  /* 0x0000700007077a24 */ /* 0x000fe200078e0208 */
[----:B------:R-:W-:Y:S01]  /*9f90*/  MOV R8, 0xff800000 ;  /* 0xff80000000087802 */ /* 0x000fe20000000f00 */
[----:B------:R-:W-:Y:S01]  /*9fa0*/  @P3 FFMA.FTZ R8, R3, c[0x0][0x238], R4 ;  /* 0x00008e0003083a23 */ /* 0x000fe20000010004 */
[----:B------:R-:W-:-:S04]  /*9fb0*/  LOP3.LUT R142, R142, 0xffffffc, RZ, 0xc0, !PT ;  /* 0x0ffffffc8e8e7812 */ /* 0x000fc800078ec0ff */
[----:B------:R-:W-:Y:S02]  /*9fc0*/  IADD3 R142, -R142, R9, RZ ;  /* 0x000000098e8e7210 */ /* 0x000fe40007ffe1ff */
[----:B------:R-:W-:-:S04]  /*9fd0*/  SHF.R.S32.HI R9, RZ, 0x2, R2 ;  /* 0x00000002ff097819 */ /* 0x000fc80000011402 */
[----:B------:R-:W-:Y:S02]  /*9fe0*/  LEA R142, R142, R9, 0x4 ;  /* 0x000000098e8e7211 */ /* 0x000fe400078e20ff */
[----:B--2---:R-:W-:-:S05]  /*9ff0*/  SHF.L.U32 R140, R140, 0x6, RZ ;  /* 0x000000068c8c7819 */ /* 0x004fca00000006ff */
[----:B------:R-:W-:Y:S01]  /*a000*/  IMAD R7, R7, c[0x0][0x214], R140 ;  /* 0x0000850007077a24 */ /* 0x000fe200078e028c */
        /* <DEDUP_REMOVED lines=35> */
[----:B--234-:R-:W-:Y:S02]  /*a240*/  IADD3 R140, R142, 0x8, RZ ;  /* 0x000000088e8c7810 */ /* 0x01cfe40007ffe0ff */
[----:B------:R-:W-:-:S02]  /*a250*/  SHF.R.S32.HI R4, RZ, 0x1f, R142 ;  /* 0x0000001fff047819 */ /* 0x000fc4000001148e */
        /* <DEDUP_REMOVED lines=8> */
.L_x_5089:
[----:B--234-:R-:W-:Y:S05]  /*a2e0*/  BSYNC B0 ;  /* 0x0000000000007941 */ /* 0x01cfea0003800000 */
.L_x_5088:
[----:B------:R-:W-:Y:S01]  /*a2f0*/  IMAD.SHL.U32 R4, R0, 0x4, RZ ;  /* 0x0000000400047824 */ /* 0x000fe200078e00ff */
[C---:B------:R-:W-:Y:S01]  /*a300*/  IADD3 R0, R10.reuse, 0x10, RZ ;  /* 0x000000100a007810 */ /* 0x040fe20007ffe0ff */
[----:B------:R-:W-:Y:S01]  /*a310*/  IMAD R7, R7, c[0x0][0x22c], RZ ;  /* 0x00008b0007077a24 */ /* 0x000fe200078e02ff */
[----:B------:R-:W-:Y:S02]  /*a320*/  IADD3 R2, R10, 0x8, RZ ;  /* 0x000000080a027810 */ /* 0x000fe40007ffe0ff */
[----:B------:R-:W-:Y:S02]  /*a330*/  SHF.R.S32.HI R5, RZ, 0x1f, R4 ;  /* 0x0000001fff057819 */ /* 0x000fe40000011404 */
[----:B------:R-:W-:-:S02]  /*a340*/  ISETP.GE.AND P4, PT, R0, R235, PT ;  /* 0x000000eb0000720c */ /* 0x000fc40003f86270 */
[C---:B------:R-:W-:Y:S01]  /*a350*/  IADD3 R0, R10.reuse, 0x30, RZ ;  /* 0x000000300a007810 */ /* 0x040fe20007ffe0ff */
[----:B------:R-:W-:Y:S01]  /*a360*/  IMAD.WIDE R4, R10, 0x100, R4 ;  /* 0x000001000a047825 */ /* 0x000fe200078e0204 */
[-C--:B------:R-:W-:Y:S02]  /*a370*/  ISETP.GE.AND P5, PT, R2, R235.reuse, PT ;  /* 0x000000eb0200720c */ /* 0x080fe40003fa6270 */
[C---:B------:R-:W-:Y:S02]  /*a380*/  ISETP.GE.AND P6, PT, R10.reuse, R235, PT ;  /* 0x000000eb0a00720c */ /* 0x040fe40003fc6270 */
[C---:B------:R-:W-:Y:S02]  /*a390*/  IADD3 R3, P0, R7.reuse, R4, RZ ;  /* 0x0000000407037210 */ /* 0x040fe40007f1e0ff */
[----:B------:R-:W-:Y:S02]  /*a3a0*/  IADD3 R6, R10, 0x18, RZ ;  /* 0x000000180a067810 */ /* 0x000fe40007ffe0ff */
[----:B------:R-:W-:-:S02]  /*a3b0*/  LEA.HI.X.SX32 R4, R7, R5, 0x1, P0 ;  /* 0x0000000507047211 */ /* 0x000fc400000f0eff */
[C---:B------:R-:W-:Y:S02]  /*a3c0*/  LEA R8, P0, R3.reuse, c[0x0][0x1d8], 0x2 ;  /* 0x0000760003087a11 */ /* 0x040fe400078010ff */
[----:B------:R-:W-:Y:S02]  /*a3d0*/  IADD3 R2, R10, 0x28, RZ ;  /* 0x000000280a027810 */ /* 0x000fe40007ffe0ff */
[----:B------:R-:W-:Y:S02]  /*a3e0*/  LEA.HI.X R9, R3, c[0x0][0x1dc], R4, 0x2, P0 ;  /* 0x0000770003097a11 */ /* 0x000fe400000f1404 */
[----:B------:R-:W-:Y:S02]  /*a3f0*/  ISETP.GE.AND P0, PT, R0, R235, PT ;  /* 0x000000eb0000720c */ /* 0x000fe40003f06270 */
[C---:B------:R-:W-:Y:S01]  /*a400*/  IADD3 R4, R10.reuse, 0x20, RZ ;  /* 0x000000200a047810 */ /* 0x040fe20007ffe0ff */
[----:B-1----:R1:W-:Y:S01]  /*a410*/  @!P6 STG.E.128 [R8.64+0x100], R100 ;  /* 0x000100640800e986 */ /* 0x0023e2000c101d0c */
[----:B------:R-:W-:-:S02]  /*a420*/  IADD3 R10, R10, 0x38, RZ ;  /* 0x000000380a0a7810 */ /* 0x000fc40007ffe0ff */
[-C--:B------:R-:W-:Y:S01]  /*a430*/  ISETP.GE.AND P3, PT, R6, R235.reuse, PT ;  /* 0x000000eb0600720c */ /* 0x080fe20003f66270 */
[----:B------:R1:W-:Y:S01]  /*a440*/  @!P6 STG.E.128 [R8.64+0x200], R68 ;  /* 0x000200440800e986 */ /* 0x0003e2000c101d0c */
[-C--:B------:R-:W-:Y:S02]  /*a450*/  ISETP.GE.AND P2, PT, R4, R235.reuse, PT ;  /* 0x000000eb0400720c */ /* 0x080fe40003f46270 */
[-C--:B------:R-:W-:Y:S01]  /*a460*/  ISETP.GE.AND P1, PT, R2, R235.reuse, PT ;  /* 0x000000eb0200720c */ /* 0x080fe20003f26270 */
[----:B------:R1:W-:Y:S04]  /*a470*/  @!P6 STG.E.128 [R8.64+0x300], R36 ;  /* 0x000300240800e986 */ /* 0x0003e8000c101d0c */
[----:B------:R1:W-:Y:S04]  /*a480*/  @!P0 STG.E.128 [R8.64+0xc000], R108 ;  /* 0x00c0006c08008986 */ /* 0x0003e8000c101d0c */
[----:B------:R1:W-:Y:S04]  /*a490*/  @!P0 STG.E.128 [R8.64+0xc100], R76 ;  /* 0x00c1004c08008986 */ /* 0x0003e8000c101d0c */
[----:B------:R1:W-:Y:S04]  /*a4a0*/  @!P0 STG.E.128 [R8.64+0xc200], R44 ;  /* 0x00c2002c08008986 */ /* 0x0003e8000c101d0c */
[----:B------:R1:W-:Y:S01]  /*a4b0*/  @!P0 STG.E.128 [R8.64+0xc300], R12 ;  /* 0x00c3000c08008986 */ /* 0x0003e2000c101d0c */
[----:B------:R-:W-:-:S03]  /*a4c0*/  ISETP.GE.AND P0, PT, R10, R235, PT ;  /* 0x000000eb0a00720c */ /* 0x000fc60003f06270 */
[----:B------:R1:W-:Y:S04]  /*a4d0*/  @!P5 STG.E.128 [R8.64+0x2000], R128 ;  /* 0x002000800800d986 */ /* 0x0003e8000c101d0c */
        /* <DEDUP_REMOVED lines=19> */
[----:B------:R1:W-:Y:S04]  /*a610*/  @!P6 STG.E.64 [R8.64], R132 ;  /* 0x000000840800e986 */ /* 0x0003e8000c101b0c */
[----:B------:R1:W-:Y:S01]  /*a620*/  @!P6 STG.E.64 [R8.64+0x8], R134 ;  /* 0x000008860800e986 */ /* 0x0003e2000c101b0c */
[----:B------:R-:W-:Y:S05]  /*a630*/  @P0 EXIT ;  /* 0x000000000000094d */ /* 0x000fea0003800000 */
[----:B------:R-:W-:Y:S04]  /*a640*/  STG.E.128 [R8.64+0xe000], R104 ;  /* 0x00e0006808007986 */ /* 0x000fe8000c101d0c */
[----:B------:R-:W-:Y:S04]  /*a650*/  STG.E.128 [R8.64+0xe100], R72 ;  /* 0x00e1004808007986 */ /* 0x000fe8000c101d0c */
[----:B------:R-:W-:Y:S04]  /*a660*/  STG.E.128 [R8.64+0xe200], R40 ;  /* 0x00e2002808007986 */ /* 0x000fe8000c101d0c */
[----:B------:R-:W-:Y:S01]  /*a670*/  STG.E.128 [R8.64+0xe300], R136 ;  /* 0x00e3008808007986 */ /* 0x000fe2000c101d0c */
[----:B------:R-:W-:Y:S05]  /*a680*/  EXIT ;  /* 0x000000000000794d */ /* 0x000fea0003800000 */
.L_x_5090:
        /* <DEDUP_REMOVED lines=15> */
.L_x_8804:


//--------------------- .text._ZN5flash24flash_fwd_splitkv_kernelI23Flash_fwd_kernel_traitsILi256ELi64ELi64ELi4ELb0ELb0EN7cutlass6half_tE19Flash_kernel_traitsILi256ELi64ELi64ELi4ES3_EELb0ELb0ELb0ELb0ELb1ELb1ELb1ELb0EEEvNS_16Flash_fwd_paramsE --------------------------
	.section	.text._ZN5flash24flash_fwd_splitkv_kernelI23Flash_fwd_kernel_traitsILi256ELi64ELi64ELi4ELb0ELb0EN7cutlass6half_tE19Flash_kernel_traitsILi256ELi64ELi64ELi4ES3_EELb0ELb0ELb0ELb0ELb1ELb1ELb1ELb0EEEvNS_16Flash_fwd_paramsE,"ax",@progbits
	.sectioninfo	@"SHI_REGISTERS=253"
	.align	128
        .global         _ZN5flash24flash_fwd_splitkv_kernelI23Flash_fwd_kernel_traitsILi256ELi64ELi64ELi4ELb0ELb0EN7cutlass6half_tE19Flash_kernel_traitsILi256ELi64ELi64ELi4ES3_EELb0ELb0ELb0ELb0ELb1ELb1ELb1ELb0EEEvNS_16Flash_fwd_paramsE
        .type           _ZN5flash24flash_fwd_splitkv_kernelI23Flash_fwd_kernel_traitsILi256ELi64ELi64ELi4ELb0ELb0EN7cutlass6half_tE19Flash_kernel_traitsILi256ELi64ELi64ELi4ES3_EELb0ELb0ELb0ELb0ELb1ELb1ELb1ELb0EEEvNS_16Flash_fwd_paramsE,@function
        .size           _ZN5flash24flash_fwd_splitkv_kernelI23Flash_fwd_kernel_traitsILi256ELi64ELi64ELi4ELb0ELb0EN7cutlass6half_tE19Flash_kernel_traitsILi256ELi64ELi64ELi4ES3_EELb0ELb0ELb0ELb0ELb1ELb1ELb1ELb0EEEvNS_16Flash_fwd_paramsE,(.L_x_8805 - _ZN5flash24flash_fwd_splitkv_kernelI23Flash_fwd_kernel_traitsILi256ELi64ELi64ELi4ELb0ELb0EN7cutlass6half_tE19Flash_kernel_traitsILi256ELi64ELi64ELi4ES3_EELb0ELb0ELb0ELb0ELb1ELb1ELb1ELb0EEEvNS_16Flash_fwd_paramsE)
        .other          _ZN5flash24flash_fwd_splitkv_kernelI23Flash_fwd_kernel_traitsILi256ELi64ELi64ELi4ELb0ELb0EN7cutlass6half_tE19Flash_kernel_traitsILi256ELi64ELi64ELi4ES3_EELb0ELb0ELb0ELb0ELb1ELb1ELb1ELb0EEEvNS_16Flash_fwd_paramsE,@"STO_CUDA_ENTRY STV_DEFAULT"
_ZN5flash24flash_fwd_splitkv_kernelI23Flash_fwd_kernel_traitsILi256ELi64ELi64ELi4ELb0ELb0EN7cutlass6half_tE19Flash_kernel_traitsILi256ELi64ELi64ELi4ES3_EELb0ELb0ELb0ELb0ELb1ELb1ELb1ELb0EEEvNS_16Flash_fwd_paramsE:
.text._ZN5flash24flash_fwd_splitkv_kernelI23Flash_fwd_kernel_traitsILi256ELi64ELi64ELi4ELb0ELb0EN7cutlass6half_tE19Flash_kernel_traitsILi256ELi64ELi64ELi4ES3_EELb0ELb0ELb0ELb0ELb1ELb1ELb1ELb0EEEvNS_16Flash_fwd_paramsE:
[----:B------:R-:W-:Y:S02]  /*0000*/  MOV R1, c[0x0][0x28] ;  /* 0x00000a0000017a02 */ /* 0x000fe40000000f00 */
[----:B------:R-:W1:Y:S01]  /*0010*/  I2F.U32.RP R4, c[0x0][0x1c0] ;  /* 0x0000700000047b06 */ /* 0x000e620000209000 */
[----:B------:R-:W2:Y:S01]  /*0020*/  S2R R3, SR_CTAID.Z ;  /* 0x0000000000037919 */ /* 0x000ea20000002700 */
[----:B------:R-:W3:Y:S01]  /*0030*/  LDC.U8 R2, c[0x0][0x312] ;  /* 0x0000c480ff027b82 */ /* 0x000ee20000000000 */
[----:B------:R-:W-:Y:S01]  /*0040*/  ISETP.NE.U32.AND P1, PT, RZ, c[0x0][0x1c0], PT ;  /* 0x00007000ff007a0c */ /* 0x000fe20003f25070 */
[----:B------:R-:W-:-:S04]  /*0050*/  ULDC.64 UR12, c[0x0][0x118] ;  /* 0x00004600000c7ab9 */ /* 0x000fc80000000a00 */
[----:B-1----:R-:W1:Y:S01]  /*0060*/  MUFU.RCP R4, R4 ;  /* 0x0000000400047308 */ /* 0x002e620000001000 */
[----:B---3--:R-:W-:Y:S02]  /*0070*/  ISETP.NE.AND P3, PT, R2, RZ, PT ;  /* 0x000000ff0200720c */ /* 0x008fe40003f65270 */
[----:B-1----:R-:W-:-:S05]  /*0080*/  IADD3 R4, R4, 0xffffffe, RZ ;  /* 0x0ffffffe04047810 */ /* 0x002fca0007ffe0ff */
[----:B------:R-:W1:Y:S02]  /*0090*/  F2I.FTZ.U32.TRUNC.NTZ R5, R4 ;  /* 0x0000000400057305 */ /* 0x000e64000021f000 */
[----:B-1----:R-:W-:Y:S02]  /*00a0*/  IMAD.MOV R0, RZ, RZ, -R5 ;  /* 0x000000ffff007224 */ /* 0x002fe400078e0a05 */
[----:B------:R-:W-:Y:S02]  /*00b0*/  IMAD.MOV.U32 R4, RZ, RZ, RZ ;  /* 0x000000ffff047224 */ /* 0x000fe400078e00ff */
[----:B------:R-:W-:-:S04]  /*00c0*/  IMAD R0, R0, c[0x0][0x1c0], RZ ;  /* 0x0000700000007a24 */ /* 0x000fc800078e02ff */
[----:B------:R-:W-:-:S04]  /*00d0*/  IMAD.HI.U32 R0, R5, R0, R4 ;  /* 0x0000000005007227 */ /* 0x000fc800078e0004 */
[----:B------:R-:W-:Y:S02]  /*00e0*/  IMAD.MOV.U32 R5, RZ, RZ, -0x1 ;  /* 0xffffffffff057424 */ /* 0x000fe400078e00ff */
[----:B--2---:R-:W-:-:S04]  /*00f0*/  IMAD.HI.U32 R238, R0, R3, RZ ;  /* 0x0000000300ee7227 */ /* 0x004fc800078e00ff */
[----:B------:R-:W-:-:S04]  /*0100*/  IMAD.MOV R0, RZ, RZ, -R238 ;  /* 0x000000ffff007224 */ /* 0x000fc800078e0aee */
[----:B------:R-:W-:-:S05]  /*0110*/  IMAD R0, R0, c[0x0][0x1c0], R3 ;  /* 0x0000700000007a24 */ /* 0x000fca00078e0203 */
[----:B------:R-:W-:-:S13]  /*0120*/  ISETP.GE.U32.AND P2, PT, R0, c[0x0][0x1c0], PT ;  /* 0x0000700000007a0c */ /* 0x000fda0003f46070 */
[----:B------:R-:W-:Y:S02]  /*0130*/  @P2 IADD3 R0, R0, -c[0x0][0x1c0], RZ ;  /* 0x8000700000002a10 */ /* 0x000fe40007ffe0ff */
[----:B------:R-:W-:Y:S02]  /*0140*/  @P2 IADD3 R238, R238, 0x1, RZ ;  /* 0x00000001eeee2810 */ /* 0x000fe40007ffe0ff */
[----:B------:R-:W-:Y:S01]  /*0150*/  ISETP.GE.U32.AND P0, PT, R0, c[0x0][0x1c0], PT ;  /* 0x0000700000007a0c */ /* 0x000fe20003f06070 */
[----:B------:R-:W-:Y:S01]  /*0160*/  IMAD.MOV.U32 R0, RZ, RZ, 0x4 ;  /* 0x00000004ff007424 */ /* 0x000fe200078e00ff */
[----:B------:R-:W-:-:S04]  /*0170*/  ISETP.NE.U32.AND P2, PT, RZ, c[0x0][0x240], PT ;  /* 0x00009000ff007a0c */ /* 0x000fc80003f45070 */
[----:B------:R-:W-:-:S07]  /*0180*/  ISETP.NE.AND.EX P2, PT, RZ, c[0x0][0x244], PT, P2 ;  /* 0x00009100ff007a0c */ /* 0x000fce0003f45320 */
[----:B------:R-:W-:Y:S02]  /*0190*/  @P0 IADD3 R238, R238, 0x1, RZ ;  /* 0x00000001eeee0810 */ /* 0x000fe40007ffe0ff */
[----:B------:R-:W-:Y:S02]  /*01a0*/  @!P1 LOP3.LUT R238, RZ, c[0x0][0x1c0], RZ, 0x33, !PT ;  /* 0x00007000ffee9a12 */ /* 0x000fe400078e33ff */
[----:B------:R-:W-:Y:S02]  /*01b0*/  ISETP.EQ.U32.AND P1, PT, RZ, c[0x0][0x248], PT ;  /* 0x00009200ff007a0c */ /* 0x000fe40003f22070 */
[----:B------:R-:W-:Y:S01]  /*01c0*/  ISETP.NE.U32.AND P0, PT, RZ, c[0x0][0x250], PT ;  /* 0x00009400ff007a0c */ /* 0x000fe20003f05070 */
[----:B------:R-:W-:Y:S01]  /*01d0*/  IMAD.WIDE R6, R238, R0, c[0x0][0x240] ;  /* 0x00009000ee067625 */ /* 0x000fe200078e0200 */
[----:B------:R-:W-:Y:S02]  /*01e0*/  ISETP.EQ.OR.EX P1, PT, RZ, c[0x0][0x24c], !P3, P1 ;  /* 0x00009300ff007a0c */ /* 0x000fe40005f22710 */
[----:B------:R-:W-:-:S02]  /*01f0*/  ISETP.NE.AND.EX P0, PT, RZ, c[0x0][0x254], PT, P0 ;  /* 0x00009500ff007a0c */ /* 0x000fc40003f05300 */
[----:B------:R1:W2:Y:S01]  /*0200*/  @P2 LDG.E R5, [R6.64] ;  /* 0x0000000c06052981 */ /* 0x0002a2000c1e1900 */
[----:B------:R-:W-:-:S03]  /*0210*/  IMAD.WIDE R10, R238, R0, c[0x0][0x248] ;  /* 0x00009200ee0a7625 */ /* 0x000fc600078e0200 */
[----:B------:R1:W2:Y:S07]  /*0220*/  @P2 LDG.E R9, [R6.64+0x4] ;  /* 0x0000040c06092981 */ /* 0x0002ae000c1e1900 */
[----:B------:R-:W-:Y:S01]  /*0230*/  @P0 IMAD.WIDE R12, R238, R0, c[0x0][0x250] ;  /* 0x00009400ee0c0625 */ /* 0x000fe200078e0200 */
[----:B------:R-:W3:Y:S04]  /*0240*/  S2R R32, SR_CTAID.X ;  /* 0x0000000000207919 */ /* 0x000ee80000002500 */
[----:B------:R4:W5:Y:S01]  /*0250*/  @P0 LDG.E R4, [R12.64] ;  /* 0x0000000c0c040981 */ /* 0x000962000c1e1900 */
[----:B-1----:R-:W-:-:S06]  /*0260*/  IMAD.MOV.U32 R7, RZ, RZ, -0x1 ;  /* 0xffffffffff077424 */ /* 0x002fcc00078e00ff */
[----:B------:R4:W5:Y:S01]  /*0270*/  @!P1 LDG.E R7, [R10.64] ;  /* 0x0000000c0a079981 */ /* 0x000962000c1e1900 */
[----:B------:R-:W-:-:S03]  /*0280*/  ISETP.NE.U32.AND P0, PT, RZ, c[0x0][0x248], PT ;  /* 0x00009200ff007a0c */ /* 0x000fc60003f05070 */
[----:B------:R-:W1:Y:S04]  /*0290*/  S2R R2, SR_CTAID.Y ;  /* 0x0000000000027919 */ /* 0x000e680000002600 */
[----:B------:R-:W1:Y:S01]  /*02a0*/  S2R R102, SR_TID.X ;  /* 0x0000000000667919 */ /* 0x000e620000002100 */
[----:B------:R-:W-:Y:S01]  /*02b0*/  ISETP.NE.AND.EX P0, PT, RZ, c[0x0][0x24c], PT, P0 ;  /* 0x00009300ff007a0c */ /* 0x000fe20003f05300 */
[----:B------:R-:W-:-:S04]  /*02c0*/  IMAD.MOV R16, RZ, RZ, -R238 ;  /* 0x000000ffff107224 */ /* 0x000fc800078e0aee */
[----:B------:R-:W-:Y:S02]  /*02d0*/  IMAD R16, R16, c[0x0][0x1c0], R3 ;  /* 0x0000700010107a24 */ /* 0x000fe400078e0203 */
[----:B--2---:R-:W-:Y:S02]  /*02e0*/  @P2 IMAD.IADD R9, R9, 0x1, -R5 ;  /* 0x0000000109092824 */ /* 0x004fe400078e0a05 */
[----:B------:R-:W-:-:S04]  /*02f0*/  @!P2 IMAD.MOV.U32 R9, RZ, RZ, c[0x0][0x214] ;  /* 0x00008500ff09a624 */ /* 0x000fc800078e00ff */
[----:B------:R-:W-:Y:S05]  /*0300*/  @!P0 BRA `(.L_x_5091) ;  /* 0x0000004000008947 */ /* 0x000fea0003800000 */
[----:B-1-34-:R-:W2:Y:S02]  /*0310*/  @P3 LDG.E R6, [R10.64+0x4] ;  /* 0x0000040c0a063981 */ /* 0x01aea4000c1e1900 */
[----:B--2--5:R-:W-:-:S06]  /*0320*/  @P3 IADD3 R6, R6, -R7, RZ ;  /* 0x8000000706063210 */ /* 0x024fcc0007ffe0ff */
[----:B------:R1:W5:Y:S01]  /*0330*/  @!P3 LDG.E R6, [R10.64] ;  /* 0x0000000c0a06b981 */ /* 0x000362000c1e1900 */
[----:B------:R-:W-:Y:S05]  /*0340*/  BRA `(.L_x_5092) ;  /* 0x0000001000007947 */ /* 0x000fea0003800000 */
.L_x_5091:
[----:B-1-34-:R-:W-:Y:S02]  /*0350*/  MOV R6, c[0x0][0x218] ;  /* 0x0000860000067a02 */ /* 0x01afe40000000f00 */
.L_x_5092:
        /* <DEDUP_REMOVED lines=24> */
[----:B-1----:R-:W-:-:S04]  /*04e0*/  IADD3 R12, R12, 0xffffffe, RZ ;  /* 0x0ffffffe0c0c7810 */ /* 0x002fc80007ffe0ff */
[----:B------:R-:W1:Y:S02]  /*04f0*/  F2I.FTZ.U32.TRUNC.NTZ R13, R12 ;  /* 0x0000000c000d7305 */ /* 0x000e64000021f000 */
[----:B-1----:R-:W-:Y:S02]  /*0500*/  IMAD.MOV R6, RZ, RZ, -R13 ;  /* 0x000000ffff067224 */ /* 0x002fe400078e0a0d */
[----:B------:R-:W-:Y:S02]  /*0510*/  IMAD.MOV.U32 R12, RZ, RZ, RZ ;  /* 0x000000ffff0c7224 */ /* 0x000fe400078e00ff */
[----:B------:R-:W-:-:S04]  /*0520*/  IMAD R6, R6, R8, RZ ;  /* 0x0000000806067224 */ /* 0x000fc800078e02ff */
[----:B------:R-:W-:-:S04]  /*0530*/  IMAD.HI.U32 R11, R13, R6, R12 ;  /* 0x000000060d0b7227 */ /* 0x000fc800078e000c */
[----:B------:R-:W-:-:S04]  /*0540*/  IMAD.MOV.U32 R6, RZ, RZ, R3 ;  /* 0x000000ffff067224 */ /* 0x000fc800078e0003 */
[----:B------:R-:W-:-:S04]  /*0550*/  IMAD.HI.U32 R11, R11, R6, RZ ;  /* 0x000000060b0b7227 */ /* 0x000fc800078e00ff */
[----:B------:R-:W-:-:S04]  /*0560*/  IMAD.MOV R3, RZ, RZ, -R11 ;  /* 0x000000ffff037224 */ /* 0x000fc800078e0a0b */
[----:B------:R-:W-:Y:S01]  /*0570*/  IMAD R3, R8, R3, R6 ;  /* 0x0000000308037224 */ /* 0x000fe200078e0206 */
[----:B------:R-:W-:-:S04]  /*0580*/  IADD3 R6, R101, 0x3f, RZ ;  /* 0x0000003f65067810 */ /* 0x000fc80007ffe0ff */
[----:B------:R-:W-:-:S13]  /*0590*/  ISETP.GT.U32.AND P1, PT, R8, R3, PT ;  /* 0x000000030800720c */ /* 0x000fda0003f24070 */
[----:B------:R-:W-:Y:S01]  /*05a0*/  @!P1 IMAD.IADD R3, R3, 0x1, -R8 ;  /* 0x0000000103039824 */ /* 0x000fe200078e0a08 */
[----:B------:R-:W-:Y:S02]  /*05b0*/  @!P1 IADD3 R11, R11, 0x1, RZ ;  /* 0x000000010b0b9810 */ /* 0x000fe40007ffe0ff */
[----:B------:R-:W-:Y:S02]  /*05c0*/  ISETP.NE.AND P1, PT, RZ, c[0x0][0x10], PT ;  /* 0x00000400ff007a0c */ /* 0x000fe40003f25270 */
[----:B------:R-:W-:Y:S02]  /*05d0*/  ISETP.GE.U32.AND P2, PT, R3, R8, PT ;  /* 0x000000080300720c */ /* 0x000fe40003f46070 */
[----:B------:R-:W-:-:S04]  /*05e0*/  SHF.R.S32.HI R3, RZ, 0x1f, R6 ;  /* 0x0000001fff037819 */ /* 0x000fc80000011406 */
[----:B------:R-:W-:-:S04]  /*05f0*/  LEA.HI R3, R3, R6, RZ, 0x6 ;  /* 0x0000000603037211 */ /* 0x000fc800078f30ff */
[----:B------:R-:W-:-:S03]  /*0600*/  SHF.R.S32.HI R3, RZ, 0x6, R3 ;  /* 0x00000006ff037819 */ /* 0x000fc60000011403 */
        /* <DEDUP_REMOVED lines=10> */
[----:B------:R-:W-:Y:S01]  /*06b0*/  LOP3.LUT P6, RZ, R102, 0xf, RZ, 0xc0, !PT ;  /* 0x0000000f66ff7812 */ /* 0x000fe200078cc0ff */
[----:B------:R-:W-:Y:S01]  /*06c0*/  IMAD.IADD R9, R9, 0x1, -R235 ;  /* 0x0000000109097824 */ /* 0x000fe200078e0aeb */
[----:B------:R-:W-:-:S04]  /*06d0*/  LEA.HI R0, R0, R102, RZ, 0x4 ;  /* 0x0000006600007211 */ /* 0x000fc800078f20ff */
[----:B------:R-:W-:Y:S02]  /*06e0*/  LOP3.LUT R3, R0, 0x3ffffff0, RZ, 0xc0, !PT ;  /* 0x3ffffff000037812 */ /* 0x000fe400078ec0ff */
[----:B------:R-:W-:-:S03]  /*06f0*/  SHF.R.S32.HI R0, RZ, 0x4, R0 ;  /* 0x00000004ff007819 */ /* 0x000fc60000011400 */
[----:B------:R-:W-:Y:S01]  /*0700*/  IMAD.IADD R6, R102, 0x1, -R3 ;  /* 0x0000000166067824 */ /* 0x000fe200078e0a03 */
[----:B------:R-:W-:Y:S01]  /*0710*/  IADD3 R5, R0, 0x8, RZ ;  /* 0x0000000800057810 */ /* 0x000fe20007ffe0ff */
[----:B------:R-:W-:Y:S01]  /*0720*/  IMAD R3, R2, c[0x0][0x1c0], R16 ;  /* 0x0000700002037a24 */ /* 0x000fe200078e0210 */
[-C--:B------:R-:W-:Y:S01]  /*0730*/  ISETP.GE.AND P3, PT, R0, R9.reuse, PT ;  /* 0x000000090000720c */ /* 0x080fe20003f66270 */
[----:B------:R-:W-:Y:S01]  /*0740*/  IMAD.SHL.U32 R6, R6, 0x4, RZ ;  /* 0x0000000406067824 */ /* 0x000fe200078e00ff */
[-C--:B------:R-:W-:Y:S01]  /*0750*/  ISETP.GE.AND P2, PT, R5, R9.reuse, PT ;  /* 0x000000090500720c */ /* 0x080fe20003f46270 */
[----:B------:R-:W-:Y:S01]  /*0760*/  IMAD R3, R3, c[0x0][0x214], R235 ;  /* 0x0000850003037a24 */ /* 0x000fe200078e02eb */
[----:B------:R-:W-:Y:S02]  /*0770*/  IADD3 R8, R0, 0x18, RZ ;  /* 0x0000001800087810 */ /* 0x000fe40007ffe0ff */
[----:B------:R-:W-:Y:S01]  /*0780*/  SHF.R.S32.HI R7, RZ, 0x1f, R6 ;  /* 0x0000001fff077819 */ /* 0x000fe20000011406 */
[----:B------:R-:W-:Y:S01]  /*0790*/  IMAD R4, R3, c[0x0][0x22c], RZ ;  /* 0x00008b0003047a24 */ /* 0x000fe200078e02ff */
[----:B------:R-:W-:-:S02]  /*07a0*/  ISETP.GE.OR P5, PT, R5, R9, P6 ;  /* 0x000000090500720c */ /* 0x000fc400037a6670 */
[C---:B------:R-:W-:Y:S01]  /*07b0*/  IADD3 R5, R0.reuse, 0x30, RZ ;  /* 0x0000003000057810 */ /* 0x040fe20007ffe0ff */
[----:B------:R-:W-:-:S05]  /*07c0*/  IMAD.WIDE R6, R0, 0x100, R6 ;  /* 0x0000010000067825 */ /* 0x000fca00078e0206 */
[----:B------:R-:W-:Y:S02]  /*07d0*/  IADD3 R2, P0, R4, R6, RZ ;  /* 0x0000000604027210 */ /* 0x000fe40007f1e0ff */
[----:B------:R-:W-:Y:S02]  /*07e0*/  IADD3 R6, R0, 0x10, RZ ;  /* 0x0000001000067810 */ /* 0x000fe40007ffe0ff */
[----:B------:R-:W-:Y:S02]  /*07f0*/  LEA.HI.X.SX32 R4, R4, R7, 0x1, P0 ;  /* 0x0000000704047211 */ /* 0x000fe400000f0eff */
[----:B------:R-:W-:Y:S02]  /*0800*/  LEA R10, P0, R2, c[0x0][0x1d8], 0x2 ;  /* 0x00007600020a7a11 */ /* 0x000fe400078010ff */
[----:B------:R-:W-:Y:S02]  /*0810*/  IADD3 R7, R0, 0x20, RZ ;  /* 0x0000002000077810 */ /* 0x000fe40007ffe0ff */
[----:B------:R-:W-:-:S02]  /*0820*/  LEA.HI.X R11, R2, c[0x0][0x1dc], R4, 0x2, P0 ;  /* 0x00007700020b7a11 */ /* 0x000fc400000f1404 */
[CC--:B------:R-:W-:Y:S02]  /*0830*/  ISETP.GE.AND P1, PT, R6.reuse, R9.reuse, PT ;  /* 0x000000090600720c */ /* 0x0c0fe40003f26270 */
[-C--:B------:R-:W-:Y:S01]  /*0840*/  ISETP.GE.OR P4, PT, R6, R9.reuse, P6 ;  /* 0x000000090600720c */ /* 0x080fe20003786670 */
[----:B------:R-:W-:Y:S01]  /*0850*/  @!P3 STG.E.128 [R10.64], RZ ;  /* 0x000000ff0a00b986 */ /* 0x000fe2000c101d0c */
[C---:B------:R-:W-:Y:S02]  /*0860*/  IADD3 R6, R0.reuse, 0x28, RZ ;  /* 0x0000002800067810 */ /* 0x040fe40007ffe0ff */
[C---:B------:R-:W-:Y:S01]  /*0870*/  IADD3 R4, R0.reuse, 0x38, RZ ;  /* 0x0000003800047810 */ /* 0x040fe20007ffe0ff */
[----:B------:R-:W-:Y:S01]  /*0880*/  @!P3 STG.E.128 [R10.64+0x100], RZ ;  /* 0x000100ff0a00b986 */ /* 0x000fe2000c101d0c */
[----:B------:R-:W-:Y:S02]  /*0890*/  SHF.R.S32.HI R2, RZ, 0x1f, R3 ;  /* 0x0000001fff027819 */ /* 0x000fe40000011403 */
[----:B------:R-:W-:Y:S01]  /*08a0*/  IADD3 R3, P0, R3, R0, RZ ;  /* 0x0000000003037210 */ /* 0x000fe20007f1e0ff */
[----:B------:R-:W-:Y:S03]  /*08b0*/  @!P3 STG.E.128 [R10.64+0x200], RZ ;  /* 0x000200ff0a00b986 */ /* 0x000fe6000c101d0c */
[----:B------:R-:W-:Y:S01]  /*08c0*/  LEA.HI.X.SX32 R2, R0, R2, 0x1, P0 ;  /* 0x0000000200027211 */ /* 0x000fe200000f0eff */
[----:B------:R-:W-:Y:S01]  /*08d0*/  @!P3 STG.E.128 [R10.64+0x300], RZ ;  /* 0x000300ff0a00b986 */ /* 0x000fe2000c101d0c */
[----:B------:R-:W-:-:S02]  /*08e0*/  ISETP.GE.AND P3, PT, R8, R9, PT ;  /* 0x000000090800720c */ /* 0x000fc40003f66270 */
[C---:B------:R-:W-:Y:S01]  /*08f0*/  LEA R12, P0, R3.reuse, c[0x0][0x208], 0x2 ;  /* 0x00008200030c7a11 */ /* 0x040fe200078010ff */
[----:B------:R-:W-:Y:S03]  /*0900*/  @!P2 STG.E.128 [R10.64+0x2000], RZ ;  /* 0x002000ff0a00a986 */ /* 0x000fe6000c101d0c */
[----:B------:R-:W-:Y:S01]  /*0910*/  LEA.HI.X R13, R3, c[0x0][0x20c], R2, 0x2, P0 ;  /* 0x00008300030d7a11 */ /* 0x000fe200000f1402 */
[----:B------:R-:W-:Y:S01]  /*0920*/  @!P2 STG.E.128 [R10.64+0x2100], RZ ;  /* 0x002100ff0a00a986 */ /* 0x000fe2000c101d0c */
[----:B------:R-:W-:Y:S01]  /*0930*/  @!P5 IMAD.MOV.U32 R2, RZ, RZ, -0x800000 ;  /* 0xff800000ff02d424 */ /* 0x000fe200078e00ff */
[-C--:B------:R-:W-:Y:S02]  /*0940*/  ISETP.GE.OR P0, PT, R5, R9.reuse, P6 ;  /* 0x000000090500720c */ /* 0x080fe40003706670 */
[----:B------:R-:W-:Y:S04]  /*0950*/  @!P2 STG.E.128 [R10.64+0x2200], RZ ;  /* 0x002200ff0a00a986 */ /* 0x000fe8000c101d0c */
[----:B------:R-:W-:Y:S01]  /*0960*/  @!P2 STG.E.128 [R10.64+0x2300], RZ ;  /* 0x002300ff0a00a986 */ /* 0x000fe2000c101d0c */
[----:B------:R-:W-:-:S03]  /*0970*/  ISETP.GE.AND P2, PT, R7, R9, PT ;  /* 0x000000090700720c */ /* 0x000fc60003f46270 */
[----:B------:R-:W-:Y:S04]  /*0980*/  @!P1 STG.E.128 [R10.64+0x4000], RZ ;  /* 0x004000ff0a009986 */ /* 0x000fe8000c101d0c */
[----:B------:R-:W-:Y:S04]  /*0990*/  @!P1 STG.E.128 [R10.64+0x4100], RZ ;  /* 0x004100ff0a009986 */ /* 0x000fe8000c101d0c */
        /* <DEDUP_REMOVED lines=17> */
[----:B------:R-:W-:-:S03]  /*0ab0*/  ISETP.GE.OR P1, PT, R7, R9, P6 ;  /* 0x000000090700720c */ /* 0x000fc60003726670 */
[----:B------:R-:W-:Y:S04]  /*0ac0*/  @!P3 STG.E.128 [R10.64+0xc000], RZ ;  /* 0x00c000ff0a00b986 */ /* 0x000fe8000c101d0c */
[----:B------:R-:W-:Y:S04]  /*0ad0*/  @!P3 STG.E.128 [R10.64+0xc100], RZ ;  /* 0x00c100ff0a00b986 */ /* 0x000fe8000c101d0c */
[----:B------:R-:W-:Y:S02]  /*0ae0*/  @!P3 STG.E.128 [R10.64+0xc200], RZ ;  /* 0x00c200ff0a00b986 */ /* 0x000fe4000c101d0c */
[----:B------:R-:W-:-:S02]  /*0af0*/  @!P1 IMAD.MOV.U32 R3, RZ, RZ, -0x800000 ;  /* 0xff800000ff039424 */ /* 0x000fc400078e00ff */
        /* <DEDUP_REMOVED lines=8> */
[----:B------:R1:W-:Y:S01]  /*0b80*/  @!P5 STG.E [R12.64+0x20], R2 ;  /* 0x000020020c00d986 */ /* 0x0003e2000c10190c */
[-C--:B------:R-:W-:Y:S01]  /*0b90*/  ISETP.GE.OR P5, PT, R0, R9.reuse, P6 ;  /* 0x000000090000720c */ /* 0x080fe200037a6670 */
[----:B------:R-:W-:Y:S01]  /*0ba0*/  @!P4 IMAD.MOV.U32 R0, RZ, RZ, -0x800000 ;  /* 0xff800000ff00c424 */ /* 0x000fe200078e00ff */
[----:B------:R-:W-:Y:S01]  /*0bb0*/  ISETP.GE.OR P6, PT, R4, R9, P6 ;  /* 0x000000090400720c */ /* 0x000fe200037c6670 */
[----:B------:R-:W-:Y:S04]  /*0bc0*/  @!P3 STG.E [R12.64+0x60], R5 ;  /* 0x000060050c00b986 */ /* 0x000fe8000c10190c */
[----:B------:R2:W-:Y:S04]  /*0bd0*/  @!P4 STG.E [R12.64+0x40], R0 ;  /* 0x000040000c00c986 */ /* 0x0005e8000c10190c */
[----:B------:R3:W-:Y:S02]  /*0be0*/  @!P1 STG.E [R12.64+0x80], R3 ;  /* 0x000080030c009986 */ /* 0x0007e4000c10190c */
[----:B------:R-:W-:-:S05]  /*0bf0*/  @!P5 IMAD.MOV.U32 R6, RZ, RZ, -0x800000 ;  /* 0xff800000ff06d424 */ /* 0x000fca00078e00ff */
[----:B------:R3:W-:Y:S01]  /*0c00*/  @!P5 STG.E [R12.64], R6 ;  /* 0x000000060c00d986 */ /* 0x0007e2000c10190c */
[----:B-1----:R-:W-:-:S05]  /*0c10*/  @!P2 IMAD.MOV.U32 R2, RZ, RZ, -0x800000 ;  /* 0xff800000ff02a424 */ /* 0x002fca00078e00ff */
[----:B------:R3:W-:Y:S01]  /*0c20*/  @!P2 STG.E [R12.64+0xa0], R2 ;  /* 0x0000a0020c00a986 */ /* 0x0007e2000c10190c */
[----:B--2---:R-:W-:-:S05]  /*0c30*/  @!P0 IMAD.MOV.U32 R0, RZ, RZ, -0x800000 ;  /* 0xff800000ff008424 */ /* 0x004fca00078e00ff */
[----:B------:R3:W-:Y:S01]  /*0c40*/  @!P0 STG.E [R12.64+0xc0], R0 ;  /* 0x0000c0000c008986 */ /* 0x0007e2000c10190c */
[----:B------:R-:W-:Y:S05]  /*0c50*/  @P6 EXIT ;  /* 0x000000000000694d */ /* 0x000fea0003800000 */
[----:B---3--:R-:W-:-:S05]  /*0c60*/  MOV R0, 0xff800000 ;  /* 0xff80000000007802 */ /* 0x008fca0000000f00 */
[----:B------:R-:W-:Y:S01]  /*0c70*/  STG.E [R12.64+0xe0], R0 ;  /* 0x0000e0000c007986 */ /* 0x000fe2000c10190c */
[----:B------:R-:W-:Y:S05]  /*0c80*/  EXIT ;  /* 0x000000000000794d */ /* 0x000fea0003800000 */
.L_x_5093:
[----:B------:R-:W-:Y:S01]  /*0c90*/  ISETP.NE.U32.AND P0, PT, RZ, c[0x0][0x2b8], PT ;  /* 0x0000ae00ff007a0c */ /* 0x000fe20003f05070 */
[----:B------:R-:W-:Y:S01]  /*0ca0*/  IMAD.MOV.U32 R3, RZ, RZ, R238 ;  /* 0x000000ffff037224 */ /* 0x000fe200078e00ee */
[----:B------:R-:W-:Y:S02]  /*0cb0*/  ISETP.NE.U32.AND P2, PT, RZ, c[0x0][0x2c0], PT ;  /* 0x0000b000ff007a0c */ /* 0x000fe40003f45070 */
[----:B------:R-:W-:Y:S02]  /*0cc0*/  ISETP.NE.AND.EX P0, PT, RZ, c[0x0][0x2bc], PT, P0 ;  /* 0x0000af00ff007a0c */ /* 0x000fe40003f05300 */
[----:B------:R-:W-:-:S11]  /*0cd0*/  ISETP.NE.AND.EX P2, PT, RZ, c[0x0][0x2c4], PT, P2 ;  /* 0x0000b100ff007a0c */ /* 0x000fd60003f45320 */
[----:B------:R-:W-:Y:S02]  /*0ce0*/  @P0 IMAD.WIDE R10, R238, R0, c[0x0][0x2b8] ;  /* 0x0000ae00ee0a0625 */ /* 0x000fe400078e0200 */
[----:B------:R-:W-:-:S03]  /*0cf0*/  @P2 SHF.R.S32.HI R0, RZ, 0x1f, R238 ;  /* 0x0000001fff002819 */ /* 0x000fc600000114ee */
[----:B------:R1:W5:Y:S01]  /*0d00*/  @P0 LDG.E R3, [R10.64] ;  /* 0x0000000c0a030981 */ /* 0x000362000c1e1900 */
[----:B------:R-:W-:Y:S01]  /*0d10*/  CS2R R240, SRZ ;  /* 0x0000000000f07805 */ /* 0x000fe2000001ff00 */
[----:B------:R-:W-:Y:S01]  /*0d20*/  @P2 IMAD R0, R0, c[0x0][0x2c8], RZ ;  /* 0x0000b20000002a24 */ /* 0x000fe200078e02ff */
[----:B------:R-:W-:Y:S02]  /*0d30*/  PLOP3.LUT P0, PT, PT, PT, PT, 0x8, 0x0 ;  /* 0x000000000000781c */ /* 0x000fe40003f0e170 */
[----:B------:R-:W-:Y:S01]  /*0d40*/  IABS R94, c[0x0][0x2d0] ;  /* 0x0000b400005e7a13 */ /* 0x000fe20000000000 */
        /* <DEDUP_REMOVED lines=9> */
[----:B------:R-:W1:Y:S01]  /*0de0*/  I2F.RP R6, R94 ;  /* 0x0000005e00067306 */ /* 0x000e620000209400 */
[----:B------:R-:W-:-:S04]  /*0df0*/  LEA R14, R165, 0xffffffc0, 0x6 ;  /* 0xffffffc0a50e7811 */ /* 0x000fc800078e30ff */
[----:B------:R-:W-:-:S03]  /*0e00*/  IABS R0, R14 ;  /* 0x0000000e00007213 */ /* 0x000fc60000000000 */
[----:B-1----:R-:W1:Y:S02]  /*0e10*/  MUFU.RCP R6, R6 ;  /* 0x0000000600067308 */ /* 0x002e640000001000 */
[----:B-1----:R-:W-:-:S06]  /*0e20*/  IADD3 R6, R6, 0xffffffe, RZ ;  /* 0x0ffffffe06067810 */ /* 0x002fcc0007ffe0ff */
[----:B------:R-:W1:Y:S02]  /*0e30*/  F2I.FTZ.U32.TRUNC.NTZ R7, R6 ;  /* 0x0000000600077305 */ /* 0x000e64000021f000 */
[----:B-1----:R-:W-:Y:S02]  /*0e40*/  IMAD.MOV R2, RZ, RZ, -R7 ;  /* 0x000000ffff027224 */ /* 0x002fe400078e0a07 */
[----:B------:R-:W-:Y:S02]  /*0e50*/  IMAD.MOV.U32 R6, RZ, RZ, RZ ;  /* 0x000000ffff067224 */ /* 0x000fe400078e00ff */
[----:B------:R-:W-:-:S04]  /*0e60*/  IMAD R2, R2, R94, RZ ;  /* 0x0000005e02027224 */ /* 0x000fc800078e02ff */
[----:B-----5:R-:W-:Y:S01]  /*0e70*/  IMAD.HI.U32 R3, R7, R2, R6 ;  /* 0x0000000207037227 */ /* 0x020fe200078e0006 */
        /* <DEDUP_REMOVED lines=17> */
[----:B------:R-:W-:Y:S02]  /*0f90*/  IABS R0, c[0x0][0x1c8] ;  /* 0x0000720000007a13 */ /* 0x000fe40000000000 */
[----:B------:R-:W-:Y:S02]  /*0fa0*/  IADD3 R2, -R2, RZ, RZ ;  /* 0x000000ff02027210 */ /* 0x000fe40007ffe1ff */
[----:B------:R-:W1:Y:S03]  /*0fb0*/  I2F.RP R6, R0 ;  /* 0x0000000000067306 */ /* 0x000e660000209400 */
[----:B------:R-:W-:-:S05]  /*0fc0*/  IMAD R14, R2, c[0x0][0x2d0], R14 ;  /* 0x0000b400020e7a24 */ /* 0x000fca00078e020e */
[----:B------:R-:W-:Y:S01]  /*0fd0*/  SHF.R.S32.HI R2, RZ, 0x1f, R14 ;  /* 0x0000001fff027819 */ /* 0x000fe2000001140e */
        /* <DEDUP_REMOVED lines=16> */
[----:B------:R-:W-:-:S04]  /*10e0*/  LOP3.LUT R0, R16, c[0x0][0x1c8], RZ, 0x3c, !PT ;  /* 0x0000720010007a12 */ /* 0x000fc800078e3cff */
[----:B------:R-:W-:Y:S01]  /*10f0*/  ISETP.GE.AND P1, PT, R0, RZ, PT ;  /* 0x000000ff0000720c */ /* 0x000fe20003f26270 */
[----:B------:R-:W-:-:S04]  /*1100*/  IMAD R0, R2, c[0x0][0x198], RZ ;  /* 0x0000660002007a24 */ /* 0x000fc800078e02ff */
[----:B------:R-:W-:Y:S02]  /*1110*/  IMAD R0, R14, c[0x0][0x19c], R0 ;  /* 0x000067000e007a24 */ /* 0x000fe400078e0200 */
[----:B------:R-:W-:Y:S02]  /*1120*/  @P2 IADD3 R12, R12, 0x1, RZ ;  /* 0x000000010c0c2810 */ /* 0x000fe40007ffe0ff */
        /* <DEDUP_REMOVED lines=12> */
[----:B------:R-:W-:Y:S02]  /*11f0*/  IMAD.IADD R7, R11, 0x1, R7 ;  /* 0x000000010b077824 */ /* 0x000fe400078e0207 */
[----:B------:R-:W-:Y:S01]  /*1200*/  IMAD.WIDE.U32 R96, R14, c[0x0][0x198], R18 ;  /* 0x000066000e607a25 */ /* 0x000fe200078e0012 */
[----:B------:R-:W-:-:S03]  /*1210*/  MOV R18, R10 ;  /* 0x0000000a00127202 */ /* 0x000fc60000000f00 */
[----:B------:R-:W-:Y:S02]  /*1220*/  IMAD.IADD R97, R97, 0x1, R0 ;  /* 0x0000000161617824 */ /* 0x000fe400078e0200 */
[----:B------:R-:W-:Y:S02]  /*1230*/  IMAD R0, R30, c[0x0][0x1b0], RZ ;  /* 0x00006c001e007a24 */ /* 0x000fe400078e02ff */
[----:B------:R-:W-:-:S04]  /*1240*/  IMAD.WIDE.U32 R96, R12, c[0x0][0x1b0], R96 ;  /* 0x00006c000c607a25 */ /* 0x000fc800078e0060 */
[----:B------:R-:W-:-:S05]  /*1250*/  IMAD R0, R12, c[0x0][0x1b4], R0 ;  /* 0x00006d000c007a24 */ /* 0x000fca00078e0200 */
[----:B------:R-:W-:Y:S01]  /*1260*/  IADD3 R0, R97, R0, RZ ;  /* 0x0000000061007210 */ /* 0x000fe20007ffe0ff */
[----:B------:R-:W-:Y:S05]  /*1270*/  BRA `(.L_x_5095) ;  /* 0x0000046000007947 */ /* 0x000fea0003800000 */
.L_x_5094:
        /* <DEDUP_REMOVED lines=17> */
.L_x_5096:
[----:B------:R-:W-:Y:S01]  /*1390*/  IABS R10, c[0x0][0x1c8] ;  /* 0x00007200000a7a13 */ /* 0x000fe20000000000 */
[----:B------:R-:W-:Y:S01]  /*13a0*/  IMAD.MOV.U32 R11, RZ, RZ, R6 ;  /* 0x000000ffff0b7224 */ /* 0x000fe200078e0006 */
        /* <DEDUP_REMOVED lines=13> */
[----:B------:R-:W-:-:S05]  /*1480*/  MOV R2, R0 ;  /* 0x0000000000027202 */ /* 0x000fca0000000f00 */
[----:B------:R-:W-:-:S04]  /*1490*/  IMAD.HI.U32 R12, R12, R2, RZ ;  /* 0x000000020c0c7227 */ /* 0x000fc800078e00ff */
[----:B------:R-:W-:-:S04]  /*14a0*/  IMAD.MOV R0, RZ, RZ, -R12 ;  /* 0x000000ffff007224 */ /* 0x000fc800078e0a0c */
[----:B------:R-:W-:Y:S01]  /*14b0*/  IMAD R0, R10, R0, R2 ;  /* 0x000000000a007224 */ /* 0x000fe200078e0202 */
[----:B------:R-:W-:-:S04]  /*14c0*/  SHF.R.S32.HI R2, RZ, 0x1f, R14 ;  /* 0x0000001fff027819 */ /* 0x000fc8000001140e */
[----:B------:R-:W-:-:S13]  /*14d0*/  ISETP.GT.U32.AND P1, PT, R10, R0, PT ;  /* 0x000000000a00720c */ /* 0x000fda0003f24070 */
[-C--:B------:R-:W-:Y:S02]  /*14e0*/  @!P1 IADD3 R0, R0, -R10.reuse, RZ ;  /* 0x8000000a00009210 */ /* 0x080fe40007ffe0ff */
[----:B------:R-:W-:Y:S02]  /*14f0*/  @!P1 IADD3 R12, R12, 0x1, RZ ;  /* 0x000000010c0c9810 */ /* 0x000fe40007ffe0ff */
[----:B------:R-:W-:Y:S02]  /*1500*/  ISETP.GE.U32.AND P3, PT, R0, R10, PT ;  /* 0x0000000a0000720c */ /* 0x000fe40003f66070 */
[----:B------:R-:W-:Y:S02]  /*1510*/  LOP3.LUT R0, R16, c[0x0][0x1c8], RZ, 0x3c, !PT ;  /* 0x0000720010007a12 */ /* 0x000fe400078e3cff */
[----:B------:R-:W-:Y:S02]  /*1520*/  ISETP.NE.AND P1, PT, RZ, c[0x0][0x1c8], PT ;  /* 0x00007200ff007a0c */ /* 0x000fe40003f25270 */
[----:B------:R-:W-:Y:S01]  /*1530*/  ISETP.GE.AND P2, PT, R0, RZ, PT ;  /* 0x000000ff0000720c */ /* 0x000fe20003f46270 */
[----:B------:R-:W-:Y:S01]  /*1540*/  IMAD R0, R2, c[0x0][0x198], RZ ;  /* 0x0000660002007a24 */ /* 0x000fe200078e02ff */
[----:B------:R-:W-:-:S03]  /*1550*/  MOV R10, R8 ;  /* 0x00000008000a7202 */ /* 0x000fc60000000f00 */
[----:B------:R-:W-:Y:S02]  /*1560*/  IMAD R0, R14, c[0x0][0x19c], R0 ;  /* 0x000067000e007a24 */ /* 0x000fe400078e0200 */
[----:B------:R-:W-:Y:S01]  /*1570*/  @P3 IADD3 R12, R12, 0x1, RZ ;  /* 0x000000010c0c3810 */ /* 0x000fe20007ffe0ff */
[----:B------:R-:W-:-:S04]  /*1580*/  IMAD.WIDE.U32 R10, R14, c[0x0][0x198], R10 ;  /* 0x000066000e0a7a25 */ /* 0x000fc800078e000a */
[----:B------:R-:W-:Y:S02]  /*1590*/  IMAD.IADD R11, R11, 0x1, R0 ;  /* 0x000000010b0b7824 */ /* 0x000fe400078e0200 */
[----:B------:R-:W-:Y:S01]  /*15a0*/  @!P2 IMAD.MOV R12, RZ, RZ, -R12 ;  /* 0x000000ffff0ca224 */ /* 0x000fe200078e0a0c */
        /* <DEDUP_REMOVED lines=19> */
.L_x_5095:
[----:B------:R-:W-:Y:S01]  /*16e0*/  ISETP.NE.AND P1, PT, R5, -0x1, PT ;  /* 0xffffffff0500780c */ /* 0x000fe20003f25270 */
[----:B------:R-:W-:Y:S01]  /*16f0*/  IMAD.IADD R235, R9, 0x1, -R235 ;  /* 0x0000000109eb7824 */ /* 0x000fe200078e0aeb */
[----:B------:R-:W-:Y:S01]  /*1700*/  SHF.R.S32.HI R4, RZ, 0x1f, R102 ;  /* 0x0000001fff047819 */ /* 0x000fe20000011466 */
[----:B------:R-:W-:Y:S01]  /*1710*/  IMAD R30, R30, c[0x0][0x1b8], RZ ;  /* 0x00006e001e1e7a24 */ /* 0x000fe200078e02ff */
[----:B------:R-:W-:Y:S01]  /*1720*/  SHF.R.S32.HI R24, RZ, 0x1f, R16 ;  /* 0x0000001fff187819 */ /* 0x000fe20000011410 */
[----:B------:R-:W-:Y:S01]  /*1730*/  IMAD.MOV.U32 R93, RZ, RZ, c[0x0][0x198] ;  /* 0x00006600ff5d7624 */ /* 0x000fe200078e00ff */
[----:B------:R-:W-:Y:S01]  /*1740*/  LEA.HI R8, R4, R102, RZ, 0x3 ;  /* 0x0000006604087211 */ /* 0x000fe200078f18ff */
[----:B------:R-:W-:Y:S01]  /*1750*/  IMAD R30, R12, c[0x0][0x1bc], R30 ;  /* 0x00006f000c1e7a24 */ /* 0x000fe200078e021e */
[----:B------:R-:W-:Y:S01]  /*1760*/  IADD3 R166, R165, -0x1, RZ ;  /* 0xffffffffa5a67810 */ /* 0x000fe20007ffe0ff */
[----:B------:R-:W-:Y:S01]  /*1770*/  IMAD R24, R24, c[0x0][0x1a8], RZ ;  /* 0x00006a0018187a24 */ /* 0x000fe200078e02ff */
[----:B-----5:R-:W-:-:S02]  /*1780*/  LOP3.LUT R3, R8, 0xfffffff8, RZ, 0xc0, !PT ;  /* 0xfffffff808037812 */ /* 0x020fc400078ec0ff */
[----:B------:R-:W-:Y:S01]  /*1790*/  SHF.R.S32.HI R8, RZ, 0x3, R8 ;  /* 0x00000003ff087819 */ /* 0x000fe20000011408 */
[C---:B------:R-:W-:Y:S01]  /*17a0*/  @P1 IMAD.WIDE.U32 R20, R5.reuse, c[0x0][0x190], RZ ;  /* 0x0000640005141a25 */ /* 0x040fe200078e00ff */
[----:B------:R-:W-:Y:S02]  /*17b0*/  @!P1 SHF.R.S32.HI R10, RZ, 0x1f, R238 ;  /* 0x0000001fff0a9819 */ /* 0x000fe400000114ee */
[----:B------:R-:W-:Y:S01]  /*17c0*/  SHF.R.S32.HI R9, RZ, 0x1f, R8 ;  /* 0x0000001fff097819 */ /* 0x000fe20000011408 */
[----:B------:R-:W-:Y:S01]  /*17d0*/  @P1 IMAD R5, R5, c[0x0][0x194], R21 ;  /* 0x0000650005051a24 */ /* 0x000fe200078e0215 */
[----:B------:R-:W-:Y:S01]  /*17e0*/  IADD3 R14, P3, R8, R14, RZ ;  /* 0x0000000e080e7210 */ /* 0x000fe20007f7e0ff */
[----:B------:R-:W-:Y:S02]  /*17f0*/  @!P1 IMAD R10, R10, c[0x0][0x178], RZ ;  /* 0x00005e000a0a9a24 */ /* 0x000fe400078e02ff */
[----:B------:R-:W-:Y:S02]  /*1800*/  @P1 IMAD.MOV.U32 R6, RZ, RZ, R20 ;  /* 0x000000ffff061224 */ /* 0x000fe400078e0014 */
[----:B------:R-:W-:-:S02]  /*1810*/  IMAD.IADD R3, R102, 0x1, -R3 ;  /* 0x0000000166037824 */ /* 0x000fc400078e0a03 */
[----:B------:R-:W-:-:S04]  /*1820*/  @!P1 IMAD.WIDE.U32 R20, R238, c[0x0][0x178], RZ ;  /* 0x00005e00ee149a25 */ /* 0x000fc800078e00ff */
[----:B------:R-:W-:Y:S02]  /*1830*/  @!P1 IMAD R10, R238, c[0x0][0x17c], R10 ;  /* 0x00005f00ee0a9a24 */ /* 0x000fe400078e020a */
[----:B------:R-:W-:Y:S02]  /*1840*/  IMAD.SHL.U32 R11, R3, 0x8, RZ ;  /* 0x00000008030b7824 */ /* 0x000fe400078e00ff */
[----:B------:R-:W-:Y:S02]  /*1850*/  @!P1 IMAD.MOV.U32 R6, RZ, RZ, R20 ;  /* 0x000000ffff069224 */ /* 0x000fe400078e0014 */
[----:B------:R-:W-:Y:S01]  /*1860*/  @!P1 IMAD.IADD R5, R21, 0x1, R10 ;  /* 0x0000000115059824 */ /* 0x000fe200078e020a */
[C---:B------:R-:W-:Y:S01]  /*1870*/  IADD3 R18, P2, R11.reuse, R18, RZ ;  /* 0x000000120b127210 */ /* 0x040fe20007f5e0ff */
[----:B------:R-:W-:Y:S01]  /*1880*/  IMAD R24, R16, c[0x0][0x1ac], R24 ;  /* 0x00006b0010187a24 */ /* 0x000fe200078e0218 */
[----:B------:R-:W-:Y:S01]  /*1890*/  SHF.R.S32.HI R10, RZ, 0x1f, R11 ;  /* 0x0000001fff0a7819 */ /* 0x000fe2000001140b */
[----:B------:R-:W-:Y:S01]  /*18a0*/  IMAD.WIDE R32, R32, 0x40, R8 ;  /* 0x0000004020207825 */ /* 0x000fe200078e0208 */
[----:B------:R-:W-:-:S02]  /*18b0*/  IADD3 R6, P1, R11, R6, RZ ;  /* 0x000000060b067210 */ /* 0x000fc40007f3e0ff */
[----:B------:R-:W-:Y:S01]  /*18c0*/  IADD3 R96, P5, R11, R96, RZ ;  /* 0x000000600b607210 */ /* 0x000fe20007fbe0ff */
[C---:B------:R-:W-:Y:S02]  /*18d0*/  IMAD.X R19, R10.reuse, 0x1, R7, P2 ;  /* 0x000000010a137824 */ /* 0x040fe400010e0607 */
[----:B------:R-:W-:Y:S01]  /*18e0*/  IMAD.X R7, R10, 0x1, R5, P1 ;  /* 0x000000010a077824 */ /* 0x000fe200008e0605 */
[C---:B------:R-:W-:Y:S01]  /*18f0*/  IADD3 R5, R8.reuse, 0x30, RZ ;  /* 0x0000003008057810 */ /* 0x040fe20007ffe0ff */
[C---:B------:R-:W-:Y:S01]  /*1900*/  IMAD.SHL.U32 R237, R8.reuse, 0x40, RZ ;  /* 0x0000004008ed7824 */ /* 0x040fe200078e00ff */
[-C--:B------:R-:W-:Y:S01]  /*1910*/  ISETP.GE.AND P1, PT, R8, R235.reuse, PT ;  /* 0x000000eb0800720c */ /* 0x080fe20003f26270 */
[----:B------:R-:W-:Y:S01]  /*1920*/  IMAD.WIDE.U32 R16, R16, c[0x0][0x1a8], R6 ;  /* 0x00006a0010107a25 */ /* 0x000fe200078e0006 */
[C---:B------:R-:W-:Y:S02]  /*1930*/  IADD3 R7, R8.reuse, 0x10, RZ ;  /* 0x0000001008077810 */ /* 0x040fe40007ffe0ff */
[----:B------:R-:W-:Y:S01]  /*1940*/  IADD3 R6, R8, 0x20, RZ ;  /* 0x0000002008067810 */ /* 0x000fe20007ffe0ff */
[----:B------:R-:W-:Y:S01]  /*1950*/  IMAD.WIDE.U32 R12, R12, c[0x0][0x1b8], R18 ;  /* 0x00006e000c0c7a25 */ /* 0x000fe200078e0012 */
[----:B------:R-:W-:-:S02]  /*1960*/  ISETP.GE.AND P2, PT, R7, R235, PT ;  /* 0x000000eb0700720c */ /* 0x000fc40003f46270 */
[-C--:B------:R-:W-:Y:S01]  /*1970*/  ISETP.GE.AND P4, PT, R5, R235.reuse, PT ;  /* 0x000000eb0500720c */ /* 0x080fe20003f86270 */
[----:B------:R-:W-:Y:S01]  /*1980*/  IMAD.X R2, R9, 0x1, R2, P3 ;  /* 0x0000000109027824 */ /* 0x000fe200018e0602 */
[----:B------:R-:W-:Y:S01]  /*1990*/  ISETP.GE.AND P6, PT, R6, R235, PT ;  /* 0x000000eb0600720c */ /* 0x000fe20003fc6270 */
[----:B------:R-:W-:Y:S01]  /*19a0*/  IMAD.IADD R31, R13, 0x1, R30 ;  /* 0x000000010d1f7824 */ /* 0x000fe200078e021e */
[----:B------:R-:W-:Y:S01]  /*19b0*/  LOP3.LUT R237, R237, 0x1c0, RZ, 0xc0, !PT ;  /* 0x000001c0eded7812 */ /* 0x000fe200078ec0ff */
[----:B------:R-:W-:Y:S02]  /*19c0*/  IMAD R2, R2, c[0x0][0x1a0], RZ ;  /* 0x0000680002027a24 */ /* 0x000fe400078e02ff */
[----:B------:R-:W-:Y:S01]  /*19d0*/  IMAD.MOV.U32 R30, RZ, RZ, R12 ;  /* 0x000000ffff1e7224 */ /* 0x000fe200078e000c */
[----:B------:R-:W-:Y:S01]  /*19e0*/  LOP3.LUT R11, R237, 0x38, R11, 0xf8, !PT ;  /* 0x00000038ed0b7812 */ /* 0x000fe200078ef80b */
[C---:B------:R-:W-:Y:S01]  /*19f0*/  IMAD R2, R14.reuse, c[0x0][0x1a4], R2 ;  /* 0x000069000e027a24 */ /* 0x040fe200078e0202 */
[----:B------:R-:W-:Y:S01]  /*1a00*/  SHF.R.U32.HI R237, RZ, 0x3, R237 ;  /* 0x00000003ffed7819 */ /* 0x000fe200000116ed */
[----:B------:R-:W-:Y:S01]  /*1a10*/  IMAD.WIDE.U32 R14, R14, c[0x0][0x1a0], R30 ;  /* 0x000068000e0e7a25 */ /* 0x000fe200078e001e */
[----:B------:R-:W-:-:S02]  /*1a20*/  @!P2 IADD3 R22, P3, R32, 0x10, RZ ;  /* 0x000000102016a810 */ /* 0x000fc40007f7e0ff */
[----:B------:R-:W-:Y:S01]  /*1a30*/  LOP3.LUT R237, R11, R237, RZ, 0x3c, !PT ;  /* 0x000000ed0bed7212 */ /* 0x000fe200078e3cff */
[----:B------:R-:W-:Y:S01]  /*1a40*/  IMAD.X R97, R10, 0x1, R0, P5 ;  /* 0x000000010a617824 */ /* 0x000fe200028e0600 */
[C---:B------:R-:W-:Y:S01]  /*1a50*/  @!P6 IADD3 R20, P5, R32.reuse, 0x20, RZ ;  /* 0x000000202014e810 */ /* 0x040fe20007fbe0ff */
[--C-:B------:R-:W-:Y:S01]  /*1a60*/  @!P2 IMAD.X R12, RZ, RZ, R33.reuse, P3 ;  /* 0x000000ffff0ca224 */ /* 0x100fe200018e0621 */
[----:B------:R-:W-:Y:S01]  /*1a70*/  @!P4 IADD3 R18, P3, R32, 0x30, RZ ;  /* 0x000000302012c810 */ /* 0x000fe20007f7e0ff */
[----:B------:R-:W-:Y:S02]  /*1a80*/  IMAD.IADD R25, R17, 0x1, R24 ;  /* 0x0000000111197824 */ /* 0x000fe400078e0218 */
[----:B------:R-:W-:Y:S02]  /*1a90*/  IMAD.IADD R2, R15, 0x1, R2 ;  /* 0x000000010f027824 */ /* 0x000fe400078e0202 */
[----:B------:R-:W-:Y:S01]  /*1aa0*/  @!P4 IMAD.X R11, RZ, RZ, R33, P3 ;  /* 0x000000ffff0bc224 */ /* 0x000fe200018e0621 */
[----:B------:R-:W-:Y:S01]  /*1ab0*/  LEA R242, P3, R14, c[0x0][0x170], 0x1 ;  /* 0x00005c000ef27a11 */ /* 0x000fe200078608ff */
[----:B------:R-:W-:-:S02]  /*1ac0*/  @!P2 IMAD R12, R12, c[0x0][0x190], RZ ;  /* 0x000064000c0caa24 */ /* 0x000fc400078e02ff */
[----:B------:R-:W-:Y:S01]  /*1ad0*/  @!P1 IMAD.MOV.U32 R24, RZ, RZ, R16 ;  /* 0x000000ffff189224 */ /* 0x000fe200078e0010 */
[----:B------:R-:W-:Y:S01]  /*1ae0*/  LEA.HI.X R243, R14, c[0x0][0x174], R2, 0x1, P3 ;  /* 0x00005d000ef37a11 */ /* 0x000fe200018f0c02 */
[----:B------:R-:W-:Y:S01]  /*1af0*/  @!P2 IMAD.MOV.U32 R28, RZ, RZ, R16 ;  /* 0x000000ffff1ca224 */ /* 0x000fe200078e0010 */
[----:B------:R-:W-:Y:S01]  /*1b00*/  LEA.HI R2, R4, R102, RZ, 0x6 ;  /* 0x0000006604027211 */ /* 0x000fe200078f30ff */
[----:B------:R-:W-:Y:S02]  /*1b10*/  @!P2 IMAD.MOV.U32 R29, RZ, RZ, R25 ;  /* 0x000000ffff1da224 */ /* 0x000fe400078e0019 */
[----:B------:R-:W-:Y:S02]  /*1b20*/  @!P1 IMAD R10, R33, c[0x0][0x190], RZ ;  /* 0x00006400210a9a24 */ /* 0x000fe400078e02ff */
[----:B------:R-:W-:Y:S02]  /*1b30*/  @!P6 IMAD.X R0, RZ, RZ, R33, P5 ;  /* 0x000000ffff00e224 */ /* 0x000fe400028e0621 */
[----:B------:R-:W-:-:S02]  /*1b40*/  @!P6 IMAD.MOV.U32 R27, RZ, RZ, R25 ;  /* 0x000000ffff1be224 */ /* 0x000fc400078e0019 */
[--C-:B------:R-:W-:Y:S02]  /*1b50*/  @!P4 IMAD.MOV.U32 R17, RZ, RZ, R25.reuse ;  /* 0x000000ffff11c224 */ /* 0x100fe400078e0019 */
[----:B------:R-:W-:Y:S02]  /*1b60*/  @!P2 IMAD R12, R22, c[0x0][0x194], R12 ;  /* 0x00006500160caa24 */ /* 0x000fe400078e020c */
[----:B------:R-:W-:Y:S02]  /*1b70*/  @!P4 IMAD R11, R11, c[0x0][0x190], RZ ;  /* 0x000064000b0bca24 */ /* 0x000fe400078e02ff */
[C---:B------:R-:W-:Y:S02]  /*1b80*/  @!P1 IMAD R10, R32.reuse, c[0x0][0x194], R10 ;  /* 0x00006500200a9a24 */ /* 0x040fe400078e020a */
[----:B------:R-:W-:-:S04]  /*1b90*/  @!P1 IMAD.WIDE.U32 R24, R32, c[0x0][0x190], R24 ;  /* 0x0000640020189a25 */ /* 0x000fc800078e0018 */
[----:B------:R-:W-:Y:S02]  /*1ba0*/  @!P6 IMAD R0, R0, c[0x0][0x190], RZ ;  /* 0x000064000000ea24 */ /* 0x000fe400078e02ff */
[----:B------:R-:W-:-:S04]  /*1bb0*/  @!P2 IMAD.WIDE.U32 R22, R22, c[0x0][0x190], R28 ;  /* 0x000064001616aa25 */ /* 0x000fc800078e001c */
[----:B------:R-:W-:Y:S01]  /*1bc0*/  @!P6 IMAD.MOV.U32 R26, RZ, RZ, R16 ;  /* 0x000000ffff1ae224 */ /* 0x000fe200078e0010 */
        /* <DEDUP_REMOVED lines=12> */
[----:B------:R-:W-:Y:S01]  /*1c90*/  IMAD.SHL.U32 R92, R166, 0x40, RZ ;  /* 0x00000040a65c7824 */ /* 0x000fe200078e00ff */
[----:B------:R-:W-:Y:S01]  /*1ca0*/  @!P6 LEA R12, P5, R20, c[0x0][0x160], 0x1 ;  /* 0x00005800140cea11 */ /* 0x000fe200078a08ff */
[----:B------:R-:W-:Y:S01]  /*1cb0*/  @!P6 IMAD.IADD R0, R21, 0x1, R0 ;  /* 0x000000011500e824 */ /* 0x000fe200078e0200 */
[----:B------:R-:W-:Y:S01]  /*1cc0*/  @!P4 LEA R10, P3, R18, c[0x0][0x160], 0x1 ;  /* 0x00005800120aca11 */ /* 0x000fe200078608ff */
[----:B------:R-:W-:-:S02]  /*1cd0*/  IMAD.IADD R2, R101, 0x1, -R92 ;  /* 0x0000000165027824 */ /* 0x000fc400078e0a5c */
        /* <DEDUP_REMOVED lines=38> */
[----:B------:R-:W-:Y:S02]  /*1f40*/  ISETP.GE.AND P4, PT, R7, R2, PT ;  /* 0x000000020700720c */ /* 0x000fe40003f86270 */
[----:B------:R-:W-:Y:S01]  /*1f50*/  LEA.HI R7, R4, R102, RZ, 0x4 ;  /* 0x0000006604077211 */ /* 0x000fe200078f20ff */
[----:B------:R-:W-:Y:S01]  /*1f60*/  IMAD.SHL.U32 R9, R0, 0x20, RZ ;  /* 0x0000002000097824 */ /* 0x000fe200078e00ff */
[C---:B---3--:R-:W-:Y:S02]  /*1f70*/  @!P2 IADD3 R12, P1, R96.reuse, R14, RZ ;  /* 0x0000000e600ca210 */ /* 0x048fe40007f3e0ff */
[----:B------:R-:W-:Y:S02]  /*1f80*/  @!P3 LEA R14, P6, R96, c[0x0][0x168], 0x1 ;  /* 0x00005a00600eba11 */ /* 0x000fe400078c08ff */
[----:B------:R-:W-:-:S02]  /*1f90*/  @!P2 IADD3.X R9, R99, R15, R9, P1, !PT ;  /* 0x0000000f6309a210 */ /* 0x000fc40000ffe409 */
[----:B------:R-:W-:Y:S02]  /*1fa0*/  @!P3 LEA.HI.X R15, R96, c[0x0][0x16c], R99, 0x1, P6 ;  /* 0x00005b00600fba11 */ /* 0x000fe400030f0c63 */
[----:B------:R-:W-:-:S03]  /*1fb0*/  ISETP.GE.AND P6, PT, R5, R2, PT ;  /* 0x000000020500720c */ /* 0x000fc60003fc6270 */
[----:B------:R1:W-:Y:S04]  /*1fc0*/  @!P3 LDGSTS.E.BYPASS.LTC128B.128 [R237+0x8000], [R14.64] ;  /* 0x080000000eedbfae */ /* 0x0003e8000b901d4c */
[----:B------:R1:W-:Y:S01]  /*1fd0*/  @!P3 LDGSTS.E.BYPASS.LTC128B.128 [R237+0xa000], [R14.64+0x80] ;  /* 0x0a0000800eedbfae */ /* 0x0003e2000b901d4c */
[----:B----4-:R-:W-:-:S03]  /*1fe0*/  @!P2 LEA R10, P1, R12, c[0x0][0x168], 0x1 ;  /* 0x00005a000c0aaa11 */ /* 0x010fc600078208ff */
[----:B------:R1:W-:Y:S01]  /*1ff0*/  @!P3 LDGSTS.E.BYPASS.LTC128B.128 [R237+0xc000], [R14.64+0x100] ;  /* 0x0c0001000eedbfae */ /* 0x0003e2000b901d4c */
[----:B------:R-:W-:Y:S01]  /*2000*/  @!P2 LEA.HI.X R11, R12, c[0x0][0x16c], R9, 0x1, P1 ;  /* 0x00005b000c0baa11 */ /* 0x000fe200008f0c09 */
[----:B------:R-:W-:Y:S02]  /*2010*/  @!P6 IMAD.MOV.U32 R98, RZ, RZ, R96 ;  /* 0x000000ffff62e224 */ /* 0x000fe400078e0060 */
[----:B------:R1:W-:Y:S01]  /*2020*/  @!P3 LDGSTS.E.BYPASS.LTC128B.128 [R237+0xe000], [R14.64+0x180] ;  /* 0x0e0001800eedbfae */ /* 0x0003e2000b901d4c */
[----:B------:R-:W-:Y:S01]  /*2030*/  @!P6 IMAD R9, R0, 0x30, RZ ;  /* 0x000000300009e824 */ /* 0x000fe200078e02ff */
[-C--:B------:R-:W-:Y:S01]  /*2040*/  ISETP.GE.AND P3, PT, R6, R2.reuse, PT ;  /* 0x000000020600720c */ /* 0x080fe20003f66270 */
[----:B------:R-:W-:Y:S01]  /*2050*/  IMAD.MOV.U32 R0, RZ, RZ, 0x20 ;  /* 0x00000020ff007424 */ /* 0x000fe200078e00ff */
[----:B------:R2:W-:Y:S01]  /*2060*/  @!P5 LDGSTS.E.BYPASS.LTC128B.128 [R237+0x8800], [R16.64] ;  /* 0x0880000010eddfae */ /* 0x0005e2000b901d4c */
[----:B------:R-:W-:Y:S02]  /*2070*/  LOP3.LUT R6, R7, 0xfffffff0, RZ, 0xc0, !PT ;  /* 0xfffffff007067812 */ /* 0x000fe400078ec0ff */
[----:B------:R-:W-:Y:S01]  /*2080*/  SHF.R.S32.HI R7, RZ, 0x4, R7 ;  /* 0x00000004ff077819 */ /* 0x000fe20000011407 */
        /* <DEDUP_REMOVED lines=15> */
[----:B------:R-:W-:Y:S01]  /*2180*/  LEA.HI R9, R7, R7, RZ, 0x1 ;  /* 0x0000000707097211 */ /* 0x000fe200078f08ff */
[----:B------:R-:W-:Y:S01]  /*2190*/  IMAD R5, R0, c[0x0][0x1a4], RZ ;  /* 0x0000690000057a24 */ /* 0x000fe200078e02ff */
[----:B------:R-:W-:Y:S01]  /*21a0*/  SHF.R.S32.HI R100, RZ, 0x1f, R2 ;  /* 0x0000001fff647819 */ /* 0x000fe20000011402 */
[----:B------:R1:W-:Y:S01]  /*21b0*/  @!P6 LDGSTS.E.BYPASS.LTC128B.128 [R237+0x9800], [R12.64] ;  /* 0x098000000cedefae */ /* 0x0003e2000b901d4c */
[----:B------:R-:W-:-:S02]  /*21c0*/  LOP3.LUT R6, R233, 0x8, R6, 0xf8, !PT ;  /* 0x00000008e9067812 */ /* 0x000fc400078ef806 */
[----:B------:R-:W-:Y:S01]  /*21d0*/  LEA.HI R100, R100, R2, RZ, 0x3 ;  /* 0x0000000264647211 */ /* 0x000fe200078f18ff */
[----:B------:R1:W-:Y:S01]  /*21e0*/  @!P6 LDGSTS.E.BYPASS.LTC128B.128 [R237+0xb800], [R12.64+0x80] ;  /* 0x0b8000800cedefae */ /* 0x0003e2000b901d4c */
[----:B------:R-:W-:Y:S02]  /*21f0*/  LOP3.LUT R9, R9, 0xfffffffe, RZ, 0xc0, !PT ;  /* 0xfffffffe09097812 */ /* 0x000fe400078ec0ff */
[----:B------:R-:W-:Y:S01]  /*2200*/  LOP3.LUT R8, R100, 0xfffffff8, RZ, 0xc0, !PT ;  /* 0xfffffff864087812 */ /* 0x000fe200078ec0ff */
[----:B------:R1:W-:Y:S01]  /*2210*/  @!P6 LDGSTS.E.BYPASS.LTC128B.128 [R237+0xd800], [R12.64+0x100] ;  /* 0x0d8001000cedefae */ /* 0x0003e2000b901d4c */
[----:B------:R-:W-:Y:S01]  /*2220*/  SHF.R.U32.HI R233, RZ, 0x3, R233 ;  /* 0x00000003ffe97819 */ /* 0x000fe200000116e9 */
[----:B------:R-:W-:Y:S02]  /*2230*/  IMAD.IADD R7, R7, 0x1, -R9 ;  /* 0x0000000107077824 */ /* 0x000fe400078e0a09 */
[----:B------:R1:W-:Y:S01]  /*2240*/  @!P6 LDGSTS.E.BYPASS.LTC128B.128 [R237+0xf800], [R12.64+0x180] ;  /* 0x0f8001800cedefae */ /* 0x0003e2000b901d4c */
[----:B------:R-:W-:Y:S01]  /*2250*/  IMAD.IADD R2, R2, 0x1, -R8 ;  /* 0x0000000102027824 */ /* 0x000fe200078e0a08 */
[----:B------:R-:W-:Y:S01]  /*2260*/  LOP3.LUT R233, R6, R233, RZ, 0x3c, !PT ;  /* 0x000000e906e97212 */ /* 0x000fe200078e3cff */
[----:B------:R-:W-:Y:S01]  /*2270*/  @!P2 IMAD.MOV.U32 R6, RZ, RZ, c[0x0][0x1a4] ;  /* 0x00006900ff06a624 */ /* 0x000fe200078e00ff */
[----:B------:R-:W0:Y:S01]  /*2280*/  LDGDEPBAR ;  /* 0x00000000000079af */ /* 0x000e220000000000 */
[----:B------:R-:W-:Y:S01]  /*2290*/  IMAD.SHL.U32 R95, R2, 0x40, RZ ;  /* 0x00000040025f7824 */ /* 0x000fe200078e00ff */
[----:B------:R-:W-:Y:S01]  /*22a0*/  LEA.HI R8, R4, R102, RZ, 0x5 ;  /* 0x0000006604087211 */ /* 0x000fe200078f28ff */
[----:B---3--:R-:W-:-:S03]  /*22b0*/  IMAD.WIDE.U32 R10, R0, c[0x0][0x1a0], RZ ;  /* 0x00006800000a7a25 */ /* 0x008fc600078e00ff */
[----:B------:R-:W-:Y:S01]  /*22c0*/  LOP3.LUT R95, R95, 0x1c0, RZ, 0xc0, !PT ;  /* 0x000001c05f5f7812 */ /* 0x000fe200078ec0ff */
[C---:B------:R-:W-:Y:S01]  /*22d0*/  IMAD R233, R7.reuse, 0x200, R233 ;  /* 0x0000020007e97824 */ /* 0x040fe200078e02e9 */
[----:B------:R-:W-:Y:S01]  /*22e0*/  @!P4 IADD3 R10, P1, R242, R10, RZ ;  /* 0x0000000af20ac210 */ /* 0x000fe20007f3e0ff */
[----:B------:R-:W-:Y:S02]  /*22f0*/  IMAD.SHL.U32 R7, R7, 0x8, RZ ;  /* 0x0000000807077824 */ /* 0x000fe400078e00ff */
[----:B------:R-:W-:Y:S01]  /*2300*/  @!P2 IMAD R6, R6, 0x60, RZ ;  /* 0x000000600606a824 */ /* 0x000fe200078e02ff */
[----:B------:R-:W-:Y:S01]  /*2310*/  @!P4 IADD3.X R11, R243, R11, R5, P1, !PT ;  /* 0x0000000bf30bc210 */ /* 0x000fe20000ffe405 */
[----:B------:R-:W-:Y:S01]  /*2320*/  @!P3 IMAD.MOV.U32 R5, RZ, RZ, c[0x0][0x1a0] ;  /* 0x00006800ff05b624 */ /* 0x000fe200078e00ff */
[----:B------:R-:W-:Y:S01]  /*2330*/  LOP3.LUT R7, R95, 0x8, R7, 0xf8, !PT ;  /* 0x000000085f077812 */ /* 0x000fe200078ef807 */
[----:B------:R-:W-:Y:S01]  /*2340*/  IMAD.SHL.U32 R100, R100, 0x40, RZ ;  /* 0x0000004064647824 */ /* 0x000fe200078e00ff */
[----:B------:R-:W-:Y:S01]  /*2350*/  SHF.R.U32.HI R95, RZ, 0x3, R95 ;  /* 0x00000003ff5f7819 */ /* 0x000fe2000001165f */
[----:B------:R-:W-:Y:S01]  /*2360*/  @!P3 IMAD.MOV.U32 R4, RZ, RZ, c[0x0][0x1a4] ;  /* 0x00006900ff04b624 */ /* 0x000fe200078e00ff */
[----:B------:R-:W-:Y:S01]  /*2370*/  @!P3 LEA R14, P1, R5, R242, 0x6 ;  /* 0x000000f2050eb211 */ /* 0x000fe200078230ff */
[----:B------:R-:W-:Y:S01]  /*2380*/  IMAD.SHL.U32 R233, R233, 0x2, RZ ;  /* 0x00000002e9e97824 */ /* 0x000fe200078e00ff */
[----:B------:R-:W-:Y:S01]  /*2390*/  LOP3.LUT R100, R100, 0xfffffe00, RZ, 0xc0, !PT ;  /* 0xfffffe0064647812 */ /* 0x000fe200078ec0ff */
[----:B------:R-:W-:Y:S01]  /*23a0*/  IMAD.SHL.U32 R102, R102, 0x2, RZ ;  /* 0x0000000266667824 */ /* 0x000fe200078e00ff */
[----:B------:R-:W-:Y:S01]  /*23b0*/  LOP3.LUT R95, R7, R95, RZ, 0x3c, !PT ;  /* 0x0000005f075f7212 */ /* 0x000fe200078e3cff */
[----:B-1----:R-:W-:Y:S01]  /*23c0*/  @!P2 IMAD.MOV.U32 R12, RZ, RZ, c[0x0][0x1a0] ;  /* 0x00006800ff0ca624 */ /* 0x002fe200078e00ff */
[----:B------:R-:W-:-:S04]  /*23d0*/  DEPBAR.LE SB0, 0x0 ;  /* 0x000080000000791a */ /* 0x000fc80000000000 */
[----:B------:R-:W-:Y:S01]  /*23e0*/  BAR.SYNC.DEFER_BLOCKING 0x0 ;  /* 0x0000000000007b1d */ /* 0x000fe20000010000 */
[----:B------:R-:W-:Y:S01]  /*23f0*/  @!P2 IMAD.WIDE.U32 R12, R12, 0x60, R242 ;  /* 0x000000600c0ca825 */ /* 0x000fe200078e00f2 */
[----:B------:R-:W-:Y:S02]  /*2400*/  @!P3 LEA.HI.X R15, R5, R243, R4, 0x6, P1 ;  /* 0x000000f3050fb211 */ /* 0x000fe400008f3404 */
[----:B------:R-:W-:Y:S01]  /*2410*/  IADD3 R231, R233, 0x8020, RZ ;  /* 0x00008020e9e77810 */ /* 0x000fe20007ffe0ff */
[----:B------:R-:W-:Y:S01]  /*2420*/  @!P2 IMAD.IADD R13, R13, 0x1, R6 ;  /* 0x000000010d0da824 */ /* 0x000fe200078e0206 */
[----:B------:R-:W-:Y:S02]  /*2430*/  SHF.R.S32.HI R6, RZ, 0x5, R8 ;  /* 0x00000005ff067819 */ /* 0x000fe40000011408 */
[----:B------:R-:W-:-:S03]  /*2440*/  LOP3.LUT R228, R95, R100, RZ, 0xfc, !PT ;  /* 0x000000645fe47212 */ /* 0x000fc600078efcff */
        /* <DEDUP_REMOVED lines=300> */
[----:B------:R-:W-:Y:S01]  /*3710*/  MUFU.TANH R30, R30 ;  /* 0x0000001e001e7308 */ /* 0x000fe20000002400 */
[----:B-1----:R-:W-:Y:S07]  /*3720*/  HMMA.16816.F32 R52, R24, R12, R52 ;  /* 0x0000000c1834723c */ /* 0x002fee0000001834 */
[----:B------:R-:W1:Y:S01]  /*3730*/  MUFU.TANH R29, R29 ;  /* 0x0000001d001d7308 */ /* 0x000e620000002400 */
[----:B------:R-:W-:-:S06]  /*3740*/  LOP3.LUT R13, R102, 0x6, RZ, 0xc0, !PT ;  /* 0x00000006660d7812 */ /* 0x000fcc00078ec0ff */
[----:B------:R-:W-:Y:S01]  /*3750*/  HMMA.16816.F32 R40, R8, R58, R40 ;  /* 0x0000003a0828723c */ /* 0x000fe20000001828 */
[----:B------:R-:W-:Y:S01]  /*3760*/  MUFU.TANH R31, R31 ;  /* 0x0000001f001f7308 */ /* 0x000fe20000002400 */
[----:B------:R-:W-:-:S05]  /*3770*/  IMAD.IADD R13, R92, 0x1, R13 ;  /* 0x000000015c0d7824 */ /* 0x000fca00078e020d */
[CC--:B------:R-:W-:Y:S02]  /*3780*/  ISETP.GE.AND P6, PT, R13.reuse, R101.reuse, PT ;  /* 0x000000650d00720c */ /* 0x0c0fe40003fc6270 */
[----:B------:R-:W-:Y:S02]  /*3790*/  IADD3 R12, R13, 0x1, RZ ;  /* 0x000000010d0c7810 */ /* 0x000fe40007ffe0ff */
[----:B--2---:R-:W-:Y:S02]  /*37a0*/  FSEL R45, R45, -INF , !P6 ;  /* 0xff8000002d2d7808 */ /* 0x004fe40007000000 */
[----:B------:R-:W-:Y:S01]  /*37b0*/  FSEL R3, R3, -INF , !P6 ;  /* 0xff80000003037808 */ /* 0x000fe20007000000 */
[----:B----4-:R-:W-:Y:S01]  /*37c0*/  HMMA.16816.F32 R52, R8, R4, R52 ;  /* 0x000000040834723c */ /* 0x010fe20000001834 */
[----:B------:R-:W-:Y:S02]  /*37d0*/  ISETP.GE.AND P5, PT, R12, R101, PT ;  /* 0x000000650c00720c */ /* 0x000fe40003fa6270 */
[----:B------:R-:W-:-:S02]  /*37e0*/  IADD3 R12, R13, 0x8, RZ ;  /* 0x000000080d0c7810 */ /* 0x000fc40007ffe0ff */
[----:B------:R-:W-:Y:S02]  /*37f0*/  FSEL R46, R46, -INF , !P5 ;  /* 0xff8000002e2e7808 */ /* 0x000fe40006800000 */
[C---:B------:R-:W-:Y:S01]  /*3800*/  IADD3 R4, R13.reuse, 0x10, RZ ;  /* 0x000000100d047810 */ /* 0x040fe20007ffe0ff */
[C---:B---3--:R-:W-:Y:S01]  /*3810*/  HMMA.16816.F32 R60, R8.reuse, R16, R60 ;  /* 0x00000010083c723c */ /* 0x048fe2000000183c */
[----:B------:R-:W-:Y:S01]  /*3820*/  FSEL R44, R44, -INF , !P5 ;  /* 0xff8000002c2c7808 */ /* 0x000fe20006800000 */
[----:B------:R-:W-:Y:S01]  /*3830*/  FMUL.FTZ R32, R40, c[0x0][0x2ec] ;  /* 0x0000bb0028207a20 */ /* 0x000fe20000410000 */
[-C--:B------:R-:W-:Y:S01]  /*3840*/  ISETP.GE.AND P3, PT, R4, R101.reuse, PT ;  /* 0x000000650400720c */ /* 0x080fe20003f66270 */
[----:B------:R-:W-:Y:S01]  /*3850*/  FMUL.FTZ R33, R42, c[0x0][0x2ec] ;  /* 0x0000bb002a217a20 */ /* 0x000fe20000410000 */
[----:B------:R-:W-:Y:S01]  /*3860*/  IADD3 R4, R13, 0x11, RZ ;  /* 0x000000110d047810 */ /* 0x000fe20007ffe0ff */
[----:B------:R-:W-:Y:S01]  /*3870*/  FMUL.FTZ R20, R41, c[0x0][0x2ec] ;  /* 0x0000bb0029147a20 */ /* 0x000fe20000410000 */
[-C--:B------:R-:W-:Y:S01]  /*3880*/  ISETP.GE.AND P2, PT, R12, R101.reuse, PT ;  /* 0x000000650c00720c */ /* 0x080fe20003f46270 */
[----:B------:R-:W-:Y:S01]  /*3890*/  HMMA.16816.F32 R64, R8, R18, R64 ;  /* 0x000000120840723c */ /* 0x000fe20000001840 */
[----:B------:R-:W-:Y:S01]  /*38a0*/  ISETP.GE.AND P1, PT, R4, R101, PT ;  /* 0x000000650400720c */ /* 0x000fe20003f26270 */
[----:B------:R-:W-:Y:S01]  /*38b0*/  FMUL.FTZ R21, R43, c[0x0][0x2ec] ;  /* 0x0000bb002b157a20 */ /* 0x000fe20000410000 */
[C---:B------:R-:W-:Y:S01]  /*38c0*/  IADD3 R4, R13.reuse, 0x18, RZ ;  /* 0x000000180d047810 */ /* 0x040fe20007ffe0ff */
[----:B------:R-:W-:Y:S01]  /*38d0*/  MUFU.TANH R32, R32 ;  /* 0x0000002000207308 */ /* 0x000fe20000002400 */
[----:B------:R-:W-:-:S02]  /*38e0*/  IADD3 R5, R13, 0x9, RZ ;  /* 0x000000090d057810 */ /* 0x000fc40007ffe0ff */
[-C--:B------:R-:W-:Y:S01]  /*38f0*/  ISETP.GE.AND P6, PT, R4, R101.reuse, PT ;  /* 0x000000650400720c */ /* 0x080fe20003fc6270 */
[----:B------:R-:W-:Y:S01]  /*3900*/  HMMA.16816.F32 R16, R24, R14, R76 ;  /* 0x0000000e1810723c */ /* 0x000fe2000000184c */
[----:B------:R-:W-:Y:S01]  /*3910*/  IADD3 R4, R13, 0x19, RZ ;  /* 0x000000190d047810 */ /* 0x000fe20007ffe0ff */
[----:B------:R-:W-:Y:S01]  /*3920*/  FMUL.FTZ R52, R52, c[0x0][0x2ec] ;  /* 0x0000bb0034347a20 */ /* 0x000fe20000410000 */
[----:B------:R-:W-:Y:S01]  /*3930*/  FSEL R57, R57, -INF , !P2 ;  /* 0xff80000039397808 */ /* 0x000fe20005000000 */
[----:B------:R-:W-:Y:S01]  /*3940*/  MUFU.TANH R33, R33 ;  /* 0x0000002100217308 */ /* 0x000fe20000002400 */
[-C--:B------:R-:W-:Y:S01]  /*3950*/  ISETP.GE.AND P5, PT, R4, R101.reuse, PT ;  /* 0x000000650400720c */ /* 0x080fe20003fa6270 */
[----:B------:R-:W-:Y:S01]  /*3960*/  FMUL.FTZ R53, R53, c[0x0][0x2ec] ;  /* 0x0000bb0035357a20 */ /* 0x000fe20000410000 */
[----:B------:R-:W-:Y:S01]  /*3970*/  IADD3 R4, R13, 0x20, RZ ;  /* 0x000000200d047810 */ /* 0x000fe20007ffe0ff */
[----:B------:R-:W-:Y:S01]  /*3980*/  FMUL.FTZ R60, R60, c[0x0][0x2ec] ;  /* 0x0000bb003c3c7a20 */ /* 0x000fe20000410000 */
[----:B------:R-:W-:Y:S01]  /*3990*/  FSEL R47, R47, -INF , !P2 ;  /* 0xff8000002f2f7808 */ /* 0x000fe20005000000 */
[----:B------:R-:W-:Y:S01]  /*39a0*/  FMUL.FTZ R62, R62, c[0x0][0x2ec] ;  /* 0x0000bb003e3e7a20 */ /* 0x000fe20000410000 */
[-C--:B------:R-:W-:Y:S01]  /*39b0*/  ISETP.GE.AND P4, PT, R5, R101.reuse, PT ;  /* 0x000000650500720c */ /* 0x080fe20003f86270 */
[----:B------:R-:W2:Y:S01]  /*39c0*/  MUFU.TANH R185, R60 ;  /* 0x0000003c00b97308 */ /* 0x000ea20000002400 */
[-C--:B------:R-:W-:Y:S01]  /*39d0*/  ISETP.GE.AND P2, PT, R4, R101.reuse, PT ;  /* 0x000000650400720c */ /* 0x080fe20003f46270 */
[----:B------:R-:W-:Y:S01]  /*39e0*/  FMUL.FTZ R61, R61, c[0x0][0x2ec] ;  /* 0x0000bb003d3d7a20 */ /* 0x000fe20000410000 */
[----:B------:R-:W-:Y:S01]  /*39f0*/  IADD3 R4, R13, 0x21, RZ ;  /* 0x000000210d047810 */ /* 0x000fe20007ffe0ff */
[----:B------:R-:W-:Y:S01]  /*3a00*/  FMUL.FTZ R63, R63, c[0x0][0x2ec] ;  /* 0x0000bb003f3f7a20 */ /* 0x000fe20000410000 */
[----:B------:R-:W-:Y:S01]  /*3a10*/  FSEL R72, R72, -INF , !P4 ;  /* 0xff80000048487808 */ /* 0x000fe20006000000 */
[----:B------:R-:W-:Y:S01]  /*3a20*/  FMUL.FTZ R64, R64, c[0x0][0x2ec] ;  /* 0x0000bb0040407a20 */ /* 0x000fe20000410000 */
[----:B------:R-:W-:Y:S01]  /*3a30*/  FSEL R56, R56, -INF , !P4 ;  /* 0xff80000038387808 */ /* 0x000fe20006000000 */
[----:B------:R-:W3:Y:S01]  /*3a40*/  MUFU.TANH R189, R62 ;  /* 0x0000003e00bd7308 */ /* 0x000ee20000002400 */
[----:B------:R-:W-:Y:S01]  /*3a50*/  ISETP.GE.AND P4, PT, R4, R101, PT ;  /* 0x000000650400720c */ /* 0x000fe20003f86270 */
[----:B------:R-:W-:Y:S01]  /*3a60*/  FMUL.FTZ R65, R65, c[0x0][0x2ec] ;  /* 0x0000bb0041417a20 */ /* 0x000fe20000410000 */
[----:B------:R-:W-:Y:S01]  /*3a70*/  IADD3 R4, R13, 0x28, RZ ;  /* 0x000000280d047810 */ /* 0x000fe20007ffe0ff */
[----:B------:R-:W-:Y:S01]  /*3a80*/  HMMA.16816.F32 R16, R8, R6, R16 ;  /* 0x000000060810723c */ /* 0x000fe20000001810 */
[----:B------:R-:W-:Y:S01]  /*3a90*/  FMUL.FTZ R66, R66, c[0x0][0x2ec] ;  /* 0x0000bb0042427a20 */ /* 0x000fe20000410000 */
[----:B-1----:R-:W-:Y:S01]  /*3aa0*/  FSEL R5, R29, -INF , !P1 ;  /* 0xff8000001d057808 */ /* 0x002fe20004800000 */
[----:B------:R-:W-:Y:S01]  /*3ab0*/  FMUL.FTZ R67, R67, c[0x0][0x2ec] ;  /* 0x0000bb0043437a20 */ /* 0x000fe20000410000 */
[----:B------:R-:W-:Y:S01]  /*3ac0*/  MUFU.TANH R20, R20 ;  /* 0x0000001400147308 */ /* 0x000fe20000002400 */
[----:B------:R-:W-:Y:S01]  /*3ad0*/  FMUL.FTZ R54, R54, c[0x0][0x2ec] ;  /* 0x0000bb0036367a20 */ /* 0x000fe20000410000 */
[----:B--2---:R-:W-:Y:S01]  /*3ae0*/  FSEL R185, R185, -INF , !P2 ;  /* 0xff800000b9b97808 */ /* 0x004fe20005000000 */
[----:B------:R-:W-:Y:S01]  /*3af0*/  FMUL.FTZ R55, R55, c[0x0][0x2ec] ;  /* 0x0000bb0037377a20 */ /* 0x000fe20000410000 */
[----:B------:R-:W-:-:S02]  /*3b00*/  FSEL R11, R30, -INF , !P3 ;  /* 0xff8000001e0b7808 */ /* 0x000fc40005800000 */
[----:B------:R-:W-:Y:S02]  /*3b10*/  FSEL R6, R28, -INF , !P3 ;  /* 0xff8000001c067808 */ /* 0x000fe40005800000 */
[----:B------:R-:W1:Y:S01]  /*3b20*/  MUFU.TANH R21, R21 ;  /* 0x0000001500157308 */ /* 0x000e620000002400 */
[----:B------:R-:W-:Y:S02]  /*3b30*/  ISETP.GE.AND P3, PT, R4, R101, PT ;  /* 0x000000650400720c */ /* 0x000fe40003f66270 */
[C---:B------:R-:W-:Y:S02]  /*3b40*/  IADD3 R4, R13.reuse, 0x29, RZ ;  /* 0x000000290d047810 */ /* 0x040fe40007ffe0ff */
[----:B------:R-:W-:Y:S02]  /*3b50*/  IADD3 R7, R13, 0x30, RZ ;  /* 0x000000300d077810 */ /* 0x000fe40007ffe0ff */
[----:B------:R-:W-:Y:S01]  /*3b60*/  FSEL R10, R31, -INF , !P1 ;  /* 0xff8000001f0a7808 */ /* 0x000fe20004800000 */
[----:B------:R-:W-:Y:S01]  /*3b70*/  MUFU.TANH R186, R61 ;  /* 0x0000003d00ba7308 */ /* 0x000fe20000002400 */
[----:B---3--:R-:W-:-:S02]  /*3b80*/  FSEL R189, R189, -INF , !P2 ;  /* 0xff800000bdbd7808 */ /* 0x008fc40005000000 */
[-C--:B------:R-:W-:Y:S01]  /*3b90*/  ISETP.GE.AND P1, PT, R4, R101.reuse, PT ;  /* 0x000000650400720c */ /* 0x080fe20003f26270 */
[----:B------:R-:W-:Y:S01]  /*3ba0*/  FMUL.FTZ R16, R16, c[0x0][0x2ec] ;  /* 0x0000bb0010107a20 */ /* 0x000fe20000410000 */
[----:B------:R-:W-:Y:S01]  /*3bb0*/  ISETP.GT.AND P2, PT, R166, R236, PT ;  /* 0x000000eca600720c */ /* 0x000fe20003f44270 */
[----:B------:R-:W-:Y:S01]  /*3bc0*/  FMUL.FTZ R18, R18, c[0x0][0x2ec] ;  /* 0x0000bb0012127a20 */ /* 0x000fe20000410000 */
[----:B------:R-:W-:Y:S01]  /*3bd0*/  FSEL R9, R33, -INF , !P6 ;  /* 0xff80000021097808 */ /* 0x000fe20007000000 */
[----:B------:R-:W2:Y:S01]  /*3be0*/  MUFU.TANH R190, R63 ;  /* 0x0000003f00be7308 */ /* 0x000ea20000002400 */
[----:B------:R-:W-:Y:S01]  /*3bf0*/  FMUL.FTZ R17, R17, c[0x0][0x2ec] ;  /* 0x0000bb0011117a20 */ /* 0x000fe20000410000 */
[----:B------:R-:W-:Y:S01]  /*3c00*/  FSEL R4, R32, -INF , !P6 ;  /* 0xff80000020047808 */ /* 0x000fe20007000000 */
[----:B------:R-:W-:Y:S01]  /*3c10*/  FMUL.FTZ R19, R19, c[0x0][0x2ec] ;  /* 0x0000bb0013137a20 */ /* 0x000fe20000410000 */
[----:B------:R-:W-:Y:S02]  /*3c20*/  ISETP.GE.AND P6, PT, R7, R101, PT ;  /* 0x000000650700720c */ /* 0x000fe40003fc6270 */
[----:B------:R-:W-:-:S02]  /*3c30*/  IADD3 R7, R13, 0x31, RZ ;  /* 0x000000310d077810 */ /* 0x000fc40007ffe0ff */
[----:B------:R-:W3:Y:S01]  /*3c40*/  MUFU.TANH R187, R64 ;  /* 0x0000004000bb7308 */ /* 0x000ee20000002400 */
[----:B-1----:R-:W-:Y:S02]  /*3c50*/  FSEL R8, R21, -INF , !P5 ;  /* 0xff80000015087808 */ /* 0x002fe40006800000 */
[----:B------:R-:W-:Y:S02]  /*3c60*/  FSEL R12, R20, -INF , !P5 ;  /* 0xff800000140c7808 */ /* 0x000fe40006800000 */
[----:B------:R-:W-:Y:S02]  /*3c70*/  ISETP.GE.AND P5, PT, R7, R101, PT ;  /* 0x000000650700720c */ /* 0x000fe40003fa6270 */
[C---:B------:R-:W-:Y:S01]  /*3c80*/  IADD3 R7, R13.reuse, 0x38, RZ ;  /* 0x000000380d077810 */ /* 0x040fe20007ffe0ff */
[----:B------:R-:W1:Y:S01]  /*3c90*/  MUFU.TANH R188, R65 ;  /* 0x0000004100bc7308 */ /* 0x000e620000002400 */
[----:B------:R-:W-:Y:S02]  /*3ca0*/  IADD3 R13, R13, 0x39, RZ ;  /* 0x000000390d0d7810 */ /* 0x000fe40007ffe0ff */
[----:B--2---:R-:W-:-:S02]  /*3cb0*/  FSEL R190, R190, -INF , !P4 ;  /* 0xff800000bebe7808 */ /* 0x004fc40006000000 */
[----:B------:R-:W-:Y:S02]  /*3cc0*/  FSEL R186, R186, -INF , !P4 ;  /* 0xff800000baba7808 */ /* 0x000fe40006000000 */
[----:B------:R-:W-:Y:S01]  /*3cd0*/  ISETP.GE.AND P4, PT, R7, R101, PT ;  /* 0x000000650700720c */ /* 0x000fe20003f86270 */
[----:B------:R-:W2:Y:S01]  /*3ce0*/  MUFU.TANH R191, R66 ;  /* 0x0000004200bf7308 */ /* 0x000ea20000002400 */
[----:B---3--:R-:W-:-:S07]  /*3cf0*/  FSEL R187, R187, -INF , !P3 ;  /* 0xff800000bbbb7808 */ /* 0x008fce0005800000 */
[----:B------:R-:W3:Y:S01]  /*3d00*/  MUFU.TANH R192, R67 ;  /* 0x0000004300c07308 */ /* 0x000ee20000002400 */
[----:B-1----:R-:W-:-:S07]  /*3d10*/  FSEL R188, R188, -INF , !P1 ;  /* 0xff800000bcbc7808 */ /* 0x002fce0004800000 */
[----:B------:R-:W1:Y:S01]  /*3d20*/  MUFU.TANH R198, R52 ;  /* 0x0000003400c67308 */ /* 0x000e620000002400 */
[----:B--2---:R-:W-:Y:S02]  /*3d30*/  FSEL R191, R191, -INF , !P3 ;  /* 0xff800000bfbf7808 */ /* 0x004fe40005800000 */
[----:B------:R-:W-:-:S05]  /*3d40*/  ISETP.GE.AND P3, PT, R13, R101, PT ;  /* 0x000000650d00720c */ /* 0x000fca0003f66270 */
[----:B------:R-:W2:Y:S01]  /*3d50*/  MUFU.TANH R197, R53 ;  /* 0x0000003500c57308 */ /* 0x000ea20000002400 */
[----:B---3--:R-:W-:Y:S02]  /*3d60*/  FSEL R192, R192, -INF , !P1 ;  /* 0xff800000c0c07808 */ /* 0x008fe40004800000 */
[----:B------:R-:W-:-:S04]  /*3d70*/  @!P2 LEA R244, P1, R96, c[0x0][0x168], 0x1 ;  /* 0x00005a0060f4aa11 */ /* 0x000fc800078208ff */
[----:B------:R-:W-:Y:S01]  /*3d80*/  @!P2 LEA.HI.X R239, R96, c[0x0][0x16c], R99, 0x1, P1 ;  /* 0x00005b0060efaa11 */ /* 0x000fe200008f0c63 */
        /* <DEDUP_REMOVED lines=11> */
[----:B---3--:R-:W-:Y:S02]  /*3e40*/  FSEL R170, R170, -INF , !P4 ;  /* 0xff800000aaaa7808 */ /* 0x008fe40006000000 */
[----:B-1----:R-:W-:Y:S02]  /*3e50*/  FSEL R168, R168, -INF , !P3 ;  /* 0xff800000a8a87808 */ /* 0x002fe40005800000 */
[----:B--2---:R-:W-:Y:S01]  /*3e60*/  FSEL R194, R194, -INF , !P3 ;  /* 0xff800000c2c27808 */ /* 0x004fe20005800000 */
        /* <DEDUP_REMOVED lines=61> */
.L_x_5098:
[----:B------:R-:W-:-:S04]  /*4240*/  LEA R7, -R93, RZ, 0x6 ;  /* 0x000000ff5d077211 */ /* 0x000fc800078e31ff */
[----:B------:R-:W-:Y:S02]  /*4250*/  SHF.R.S32.HI R13, RZ, 0x1f, R7 ;  /* 0x0000001fff0d7819 */ /* 0x000fe40000011407 */
.L_x_5099:
[----:B------:R-:W-:Y:S01]  /*4260*/  IADD3 R96, P1, R7, R96, RZ ;  /* 0x0000006007607210 */ /* 0x000fe20007f3e0ff */
[----:B------:R-:W-:Y:S02]  /*4270*/  IMAD.MOV.U32 R14, RZ, RZ, 0x5 ;  /* 0x00000005ff0e7424 */ /* 0x000fe400078e00ff */
[----:B------:R-:W-:Y:S01]  /*4280*/  IMAD.SHL.U32 R7, R93, 0x20, RZ ;  /* 0x000000205d077824 */ /* 0x000fe200078e00ff */
[C---:B------:R-:W-:Y:S01]  /*4290*/  LEA R244, P2, R96.reuse, c[0x0][0x168], 0x1 ;  /* 0x00005a0060f47a11 */ /* 0x040fe200078408ff */
        /* <DEDUP_REMOVED lines=31> */
.L_x_5097:
        /* <DEDUP_REMOVED lines=31> */
[----:B------:R-:W2:Y:S03]  /*4680*/  SHFL.BFLY PT, R14, R15, 0x2, 0x1f ;  /* 0x0c401f000f0e7f89 */ /* 0x000ea600000e0000 */
[-C--:B------:R-:W-:Y:S01]  /*4690*/  LEA R226, R2, R228.reuse, 0x1 ;  /* 0x000000e402e27211 */ /* 0x080fe200078e08ff */
[----:B------:R-:W3:Y:S01]  /*46a0*/  SHFL.BFLY PT, R13, R7, 0x2, 0x1f ;  /* 0x0c401f00070d7f89 */ /* 0x000ee200000e0000 */
[----:B------:R-:W-:-:S02]  /*46b0*/  LEA R225, R0, R228, 0x1 ;  /* 0x000000e400e17211 */ /* 0x000fc400078e08ff */
[----:B------:R-:W-:Y:S01]  /*46c0*/  LEA R224, R0, R226, 0x1 ;  /* 0x000000e200e07211 */ /* 0x000fe200078e08ff */
[----:B------:R-:W-:Y:S04]  /*46d0*/  LDSM.16.MT88.4 R156, [R228+0x10000] ;  /* 0x01000000e49c783b */ /* 0x000fe80000004200 */
[----:B------:R-:W-:Y:S04]  /*46e0*/  LDSM.16.MT88.4 R132, [R224+0x10000] ;  /* 0x01000000e084783b */ /* 0x000fe80000004200 */
[----:B------:R-:W-:Y:S04]  /*46f0*/  LDSM.16.MT88.4 R148, [R226+0x10000] ;  /* 0x01000000e294783b */ /* 0x000fe80000004200 */
[----:B------:R-:W-:Y:S01]  /*4700*/  LDSM.16.MT88.4 R140, [R225+0x10000] ;  /* 0x01000000e18c783b */ /* 0x000fe20000004200 */
[----:B--2---:R-:W-:-:S03]  /*4710*/  FMNMX.FTZ R14, R15, R14, !PT ;  /* 0x0000000e0f0e7209 */ /* 0x004fc60007810000 */
[----:B------:R-:W-:Y:S01]  /*4720*/  LDSM.16.MT88.4 R40, [R228+0x12000] ;  /* 0x01200000e428783b */ /* 0x000fe20000004200 */
[----:B---3--:R-:W-:-:S03]  /*4730*/  FMNMX.FTZ R13, R7, R13, !PT ;  /* 0x0000000d070d7209 */ /* 0x008fc60007810000 */
[----:B------:R-:W2:Y:S04]  /*4740*/  SHFL.BFLY PT, R164, R14, 0x1, 0x1f ;  /* 0x0c201f000ea47f89 */ /* 0x000ea800000e0000 */
[----:B------:R-:W3:Y:S04]  /*4750*/  SHFL.BFLY PT, R7, R13, 0x1, 0x1f ;  /* 0x0c201f000d077f89 */ /* 0x000ee800000e0000 */
[----:B------:R-:W4:Y:S04]  /*4760*/  LDSM.16.MT88.4 R48, [R226+0x12000] ;  /* 0x01200000e230783b */ /* 0x000f280000004200 */
[----:B------:R-:W-:Y:S04]  /*4770*/  LDSM.16.MT88.4 R64, [R224+0x12000] ;  /* 0x01200000e040783b */ /* 0x000fe80000004200 */
[----:B------:R-:W-:Y:S04]  /*4780*/  LDSM.16.MT88.4 R80, [R226+0x14000] ;  /* 0x01400000e250783b */ /* 0x000fe80000004200 */
[----:B------:R-:W-:Y:S01]  /*4790*/  LDSM.16.MT88.4 R88, [R225+0x14000] ;  /* 0x01400000e158783b */ /* 0x000fe20000004200 */
[----:B--2---:R-:W-:-:S03]  /*47a0*/  FMNMX.FTZ R164, R14, R164, !PT ;  /* 0x000000a40ea47209 */ /* 0x004fc60007810000 */
[----:B------:R-:W-:Y:S01]  /*47b0*/  LDSM.16.MT88.4 R96, [R224+0x14000] ;  /* 0x01400000e060783b */ /* 0x000fe20000004200 */
[C---:B------:R-:W-:Y:S01]  /*47c0*/  FSETP.NEU.FTZ.AND P1, PT, R164.reuse, -INF , PT ;  /* 0xff800000a400780b */ /* 0x040fe20003f3d000 */
[----:B------:R-:W-:Y:S02]  /*47d0*/  FMUL.FTZ R195, R164, c[0x0][0x23c] ;  /* 0x00008f00a4c37a20 */ /* 0x000fe40000410000 */
[----:B------:R-:W-:Y:S03]  /*47e0*/  LDSM.16.MT88.4 R104, [R228+0x16000] ;  /* 0x01600000e468783b */ /* 0x000fe60000004200 */
[----:B------:R-:W-:Y:S01]  /*47f0*/  FSEL R195, R195, RZ, P1 ;  /* 0x000000ffc3c37208 */ /* 0x000fe20000800000 */
[----:B------:R-:W-:Y:S04]  /*4800*/  LDSM.16.MT88.4 R112, [R226+0x16000] ;  /* 0x01600000e270783b */ /* 0x000fe80000004200 */
[--C-:B------:R-:W-:Y:S01]  /*4810*/  FFMA.FTZ R181, R3, c[0x0][0x23c], -R195.reuse ;  /* 0x00008f0003b57a23 */ /* 0x100fe200000108c3 */
[----:B---3--:R-:W-:Y:S01]  /*4820*/  FMNMX.FTZ R3, R13, R7, !PT ;  /* 0x000000070d037209 */ /* 0x008fe20007810000 */
[--C-:B------:R-:W-:Y:S01]  /*4830*/  FFMA.FTZ R180, R44, c[0x0][0x23c], -R195.reuse ;  /* 0x00008f002cb47a23 */ /* 0x100fe200000108c3 */
[----:B------:R-:W-:Y:S01]  /*4840*/  LDSM.16.MT88.4 R120, [R225+0x16000] ;  /* 0x01600000e178783b */ /* 0x000fe20000004200 */
[--C-:B------:R-:W-:Y:S01]  /*4850*/  FFMA.FTZ R179, R47, c[0x0][0x23c], -R195.reuse ;  /* 0x00008f002fb37a23 */ /* 0x100fe200000108c3 */
[C---:B------:R-:W-:Y:S01]  /*4860*/  FSETP.NEU.FTZ.AND P1, PT, R3.reuse, -INF , PT ;  /* 0xff8000000300780b */ /* 0x040fe20003f3d000 */
[----:B------:R-:W-:Y:S01]  /*4870*/  FMUL.FTZ R169, R3, c[0x0][0x23c] ;  /* 0x00008f0003a97a20 */ /* 0x000fe20000410000 */
[----:B------:R-:W-:Y:S01]  /*4880*/  MUFU.EX2 R181, R181 ;  /* 0x000000b500b57308 */ /* 0x000fe20000000800 */
[--C-:B------:R-:W-:Y:S01]  /*4890*/  FFMA.FTZ R175, R56, c[0x0][0x23c], -R195.reuse ;  /* 0x00008f0038af7a23 */ /* 0x100fe200000108c3 */
[----:B-1----:R-:W-:Y:S01]  /*48a0*/  LDSM.16.MT88.4 R20, [R228+0x12800] ;  /* 0x01280000e414783b */ /* 0x002fe20000004200 */
        /* <DEDUP_REMOVED lines=9> */
[----:B------:R-:W-:Y:S01]  /*4940*/  ISETP.GT.AND P1, PT, R166, R236, PT ;  /* 0x000000eca600720c */ /* 0x000fe20003f24270 */
        /* <DEDUP_REMOVED lines=8> */
[----:B------:R-:W3:Y:S01]  /*49d0*/  LDSM.16.MT88.4 R72, [R228+0x14000] ;  /* 0x01400000e448783b */ /* 0x000ee20000004200 */
[--C-:B------:R-:W-:Y:S01]  /*49e0*/  FFMA.FTZ R167, R9, c[0x0][0x23c], -R169.reuse ;  /* 0x00008f0009a77a23 */ /* 0x100fe200000108a9 */
[----:B------:R-:W5:Y:S01]  /*49f0*/  MUFU.EX2 R175, R175 ;  /* 0x000000af00af7308 */ /* 0x000f620000000800 */
[----:B------:R-:W-:Y:S01]  /*4a00*/  FFMA.FTZ R0, R8, c[0x0][0x23c], -R169 ;  /* 0x00008f0008007a23 */ /* 0x000fe200000108a9 */
[----:B------:R-:W2:Y:S01]  /*4a10*/  LDSM.16.MT88.4 R12, [R228+0x10800] ;  /* 0x01080000e40c783b */ /* 0x000ea20000004200 */
[----:B-1----:R-:W-:Y:S01]  /*4a20*/  F2FP.PACK_AB R128, R180, R181 ;  /* 0x000000b5b480723e */ /* 0x002fe200000000ff */
[--C-:B------:R-:W-:Y:S02]  /*4a30*/  FFMA.FTZ R185, R185, c[0x0][0x23c], -R195.reuse ;  /* 0x00008f00b9b97a23 */ /* 0x100fe400000108c3 */
        /* <DEDUP_REMOVED lines=9> */
[----:B------:R-:W4:Y:S01]  /*4ad0*/  MUFU.EX2 R182, R182 ;  /* 0x000000b600b67308 */ /* 0x000f220000000800 */
[----:B-----5:R-:W-:Y:S01]  /*4ae0*/  F2FP.PACK_AB R130, R175, R179 ;  /* 0x000000b3af82723e */ /* 0x020fe200000000ff */
[--C-:B------:R-:W-:Y:S02]  /*4af0*/  FFMA.FTZ R191, R191, c[0x0][0x23c], -R169.reuse ;  /* 0x00008f00bfbf7a23 */ /* 0x100fe400000108a9 */
[----:B------:R-:W-:Y:S02]  /*4b00*/  FFMA.FTZ R192, R192, c[0x0][0x23c], -R169 ;  /* 0x00008f00c0c07a23 */ /* 0x000fe400000108a9 */
[--C-:B------:R-:W-:Y:S02]  /*4b10*/  FFMA.FTZ R198, R198, c[0x0][0x23c], -R195.reuse ;  /* 0x00008f00c6c67a23 */ /* 0x100fe400000108c3 */
[----:B------:R-:W-:Y:S01]  /*4b20*/  MUFU.EX2 R184, R184 ;  /* 0x000000b800b87308 */ /* 0x000fe20000000800 */
[----:B------:R-:W-:-:S02]  /*4b30*/  FFMA.FTZ R197, R197, c[0x0][0x23c], -R195 ;  /* 0x00008f00c5c57a23 */ /* 0x000fc400000108c3 */
[--C-:B------:R-:W-:Y:S02]  /*4b40*/  FFMA.FTZ R196, R196, c[0x0][0x23c], -R195.reuse ;  /* 0x00008f00c4c47a23 */ /* 0x100fe400000108c3 */
[----:B------:R-:W-:Y:S02]  /*4b50*/  FFMA.FTZ R250, R194, c[0x0][0x23c], -R195 ;  /* 0x00008f00c2fa7a23 */ /* 0x000fe400000108c3 */
[--C-:B------:R-:W-:Y:S01]  /*4b60*/  FFMA.FTZ R193, R193, c[0x0][0x23c], -R169.reuse ;  /* 0x00008f00c1c17a23 */ /* 0x100fe200000108a9 */
[----:B------:R-:W5:Y:S01]  /*4b70*/  MUFU.EX2 R177, R177 ;  /* 0x000000b100b17308 */ /* 0x000f620000000800 */
[----:B----4-:R-:W-:Y:S01]  /*4b80*/  F2FP.PACK_AB R129, R182, R183 ;  /* 0x000000b7b681723e */ /* 0x010fe200000000ff */
[--C-:B------:R-:W-:Y:S02]  /*4b90*/  FFMA.FTZ R194, R171, c[0x0][0x23c], -R169.reuse ;  /* 0x00008f00abc27a23 */ /* 0x100fe400000108a9 */
[--C-:B------:R-:W-:Y:S02]  /*4ba0*/  FFMA.FTZ R195, R170, c[0x0][0x23c], -R169.reuse ;  /* 0x00008f00aac37a23 */ /* 0x100fe400000108a9 */
[----:B------:R-:W-:-:S02]  /*4bb0*/  FFMA.FTZ R249, R168, c[0x0][0x23c], -R169 ;  /* 0x00008f00a8f97a23 */ /* 0x000fc400000108a9 */
[----:B------:R-:W-:Y:S01]  /*4bc0*/  MUFU.EX2 R178, R178 ;  /* 0x000000b200b27308 */ /* 0x000fe20000000800 */
[----:B------:R-:W-:Y:S01]  /*4bd0*/  FADD.FTZ R180, R181, R180 ;  /* 0x000000b4b5b47221 */ /* 0x000fe20000010000 */
[----:B------:R-:W-:Y:S01]  /*4be0*/  LDSM.16.MT88.4 R168, [R225+0x13800] ;  /* 0x01380000e1a8783b */ /* 0x000fe20000004200 */
[----:B------:R-:W-:Y:S02]  /*4bf0*/  FADD.FTZ R182, R183, R182 ;  /* 0x000000b6b7b67221 */ /* 0x000fe40000010000 */
[----:B------:R-:W-:Y:S01]  /*4c00*/  FADD.FTZ R179, R179, R180 ;  /* 0x000000b4b3b37221 */ /* 0x000fe20000010000 */
[----:B-----5:R-:W-:Y:S02]  /*4c10*/  F2FP.PACK_AB R131, R177, R184 ;  /* 0x000000b8b183723e */ /* 0x020fe400000000ff */
[----:B------:R-:W4:Y:S01]  /*4c20*/  MUFU.EX2 R174, R174 ;  /* 0x000000ae00ae7308 */ /* 0x000f220000000800 */
        /* <DEDUP_REMOVED lines=22> */
[----:B------:R-:W-:Y:S06]  /*4d90*/  MUFU.EX2 R188, R188 ;  /* 0x000000bc00bc7308 */ /* 0x000fec0000000800 */
[C---:B---3--:R-:W-:Y:S02]  /*4da0*/  HMMA.16816.F32 R68, R128.reuse, R72, RZ ;  /* 0x000000488044723c */ /* 0x048fe400000018ff */
[----:B------:R-:W-:Y:S06]  /*4db0*/  MUFU.EX2 R189, R189 ;  /* 0x000000bd00bd7308 */ /* 0x000fec0000000800 */
[C---:B------:R-:W-:Y:S02]  /*4dc0*/  HMMA.16816.F32 R76, R128.reuse, R80, RZ ;  /* 0x00000050804c723c */ /* 0x040fe400000018ff */
[----:B------:R-:W2:Y:S06]  /*4dd0*/  MUFU.EX2 R190, R190 ;  /* 0x000000be00be7308 */ /* 0x000eac0000000800 */
[C---:B------:R-:W-:Y:S02]  /*4de0*/  HMMA.16816.F32 R84, R128.reuse, R88, RZ ;  /* 0x000000588054723c */ /* 0x040fe400000018ff */
[----:B------:R-:W-:Y:S06]  /*4df0*/  MUFU.EX2 R191, R191 ;  /* 0x000000bf00bf7308 */ /* 0x000fec0000000800 */
[C---:B------:R-:W-:Y:S02]  /*4e00*/  HMMA.16816.F32 R92, R128.reuse, R96, RZ ;  /* 0x00000060805c723c */ /* 0x040fe400000018ff */
[----:B------:R-:W3:Y:S06]  /*4e10*/  MUFU.EX2 R192, R192 ;  /* 0x000000c000c07308 */ /* 0x000eec0000000800 */
        /* <DEDUP_REMOVED lines=47> */
[C---:B------:R-:W-:Y:S08]  /*5110*/  HMMA.16816.F32 R152, R4.reuse, R28, R152 ;  /* 0x0000001c0498723c */ /* 0x040ff00000001898 */
[C---:B-1----:R-:W-:Y:S08]  /*5120*/  HMMA.16816.F32 R52, R4.reuse, R12, R52 ;  /* 0x0000000c0434723c */ /* 0x042ff00000001834 */
[C---:B------:R-:W-:Y:S01]  /*5130*/  HMMA.16816.F32 R56, R4.reuse, R14, R56 ;  /* 0x0000000e0438723c */ /* 0x040fe20000001838 */
[----:B------:R-:W1:Y:S07]  /*5140*/  LDSM.16.MT88.4 R12, [R226+0x16800] ;  /* 0x01680000e20c783b */ /* 0x000e6e0000004200 */
[C---:B----4-:R-:W-:Y:S08]  /*5150*/  HMMA.16816.F32 R84, R4.reuse, R8, R84 ;  /* 0x000000080454723c */ /* 0x050ff00000001854 */
[C---:B------:R-:W-:Y:S01]  /*5160*/  HMMA.16816.F32 R88, R4.reuse, R10, R88 ;  /* 0x0000000a0458723c */ /* 0x040fe20000001858 */
[----:B------:R-:W4:Y:S07]  /*5170*/  LDSM.16.MT88.4 R8, [R225+0x16800] ;  /* 0x01680000e108783b */ /* 0x000f2e0000004200 */
[C---:B------:R-:W-:Y:S01]  /*5180*/  HMMA.16816.F32 R148, R4.reuse, R30, R148 ;  /* 0x0000001e0494723c */ /* 0x040fe20000001894 */
[----:B------:R-:W1:Y:S07]  /*5190*/  LDSM.16.MT88.4 R28, [R228+0x14800] ;  /* 0x01480000e41c783b */ /* 0x000e6e0000004200 */
[C---:B------:R-:W-:Y:S08]  /*51a0*/  HMMA.16816.F32 R144, R4.reuse, R24, R144 ;  /* 0x000000180490723c */ /* 0x040ff00000001890 */
[C---:B------:R-:W-:Y:S01]  /*51b0*/  HMMA.16816.F32 R140, R4.reuse, R26, R140 ;  /* 0x0000001a048c723c */ /* 0x040fe2000000188c */
[----:B------:R-:W2:Y:S07]  /*51c0*/  LDSM.16.MT88.4 R24, [R226+0x14800] ;  /* 0x01480000e218783b */ /* 0x000eae0000004200 */
[C---:B------:R-:W-:Y:S08]  /*51d0*/  HMMA.16816.F32 R44, R4.reuse, R16, R44 ;  /* 0x00000010042c723c */ /* 0x040ff0000000182c */
        /* <DEDUP_REMOVED lines=20> */
[C---:B------:R-:W-:Y:S08]  /*5320*/  HMMA.16816.F32 R100, R4.reuse, R16, R100 ;  /* 0x000000100464723c */ /* 0x040ff00000001864 */
[C---:B------:R-:W-:Y:S01]  /*5330*/  HMMA.16816.F32 R104, R4.reuse, R18, R104 ;  /* 0x000000120468723c */ /* 0x040fe20000001868 */
[----:B------:R-:W2:Y:S07]  /*5340*/  LDSM.16.MT88.4 R16, [R226+0x11000] ;  /* 0x01100000e210783b */ /* 0x000eae0000004200 */
        /* <DEDUP_REMOVED lines=9> */
[----:B---3--:R-:W-:Y:S01]  /*53e0*/  F2FP.PACK_AB R7, R192, R191 ;  /* 0x000000bfc007723e */ /* 0x008fe200000000ff */
        /* <DEDUP_REMOVED lines=119> */
.L_x_5104:
        /* <DEDUP_REMOVED lines=64> */
.L_x_5101:
        /* <DEDUP_REMOVED lines=14> */
[----:B------:R-:W-:Y:S03]  /*6040*/  ISETP.GT.AND P1, PT, R248, R236, PT ;  /* 0x000000ecf800720c */ /* 0x000fe60003f24270 */
        /* <DEDUP_REMOVED lines=32> */
[----:B------:R-:W-:Y:S01]  /*6250*/  LDSM.16.M88.4 R200, [R229] ;  /* 0x00000000e5c8783b */ /* 0x000fe20000000200 */
[C---:B------:R-:W-:Y:S05]  /*6260*/  HMMA.16816.F32 R24, R32.reuse, R26, RZ ;  /* 0x0000001a2018723c */ /* 0x040fea00000018ff */
[----:B------:R-:W-:Y:S03]  /*6270*/  LDSM.16.M88.4 R204, [R220] ;  /* 0x00000000dccc783b */ /* 0x000fe60000000200 */
[C---:B-----5:R-:W-:Y:S08]  /*6280*/  HMMA.16816.F32 R28, R32.reuse, R164, RZ ;  /* 0x000000a4201c723c */ /* 0x060ff000000018ff */
[----:B------:R-:W-:Y:S01]  /*6290*/  HMMA.16816.F32 R32, R32, R166, RZ ;  /* 0x000000a62020723c */ /* 0x000fe200000018ff */
[----:B------:R-:W4:Y:S07]  /*62a0*/  LDSM.16.M88.4 R164, [R227+0x8800] ;  /* 0x00880000e3a4783b */ /* 0x000f2e0000000200 */
[C---:B-1----:R-:W-:Y:S08]  /*62b0*/  HMMA.16816.F32 R4, R168.reuse, R172, R4 ;  /* 0x000000aca804723c */ /* 0x042ff00000001804 */
[C---:B------:R-:W-:Y:S01]  /*62c0*/  HMMA.16816.F32 R8, R168.reuse, R174, R8 ;  /* 0x000000aea808723c */ /* 0x040fe20000001808 */
[----:B------:R-:W1:Y:S07]  /*62d0*/  LDSM.16.M88.4 R172, [R227+0x9800] ;  /* 0x00980000e3ac783b */ /* 0x000e6e0000000200 */
        /* <DEDUP_REMOVED lines=8> */
[----:B------:R-:W3:Y:S06]  /*6360*/  LDSM.16.M88.4 R168, [R220+0x800] ;  /* 0x00080000dca8783b */ /* 0x000eec0000000200 */
[----:B------:R-:W-:Y:S01]  /*6370*/  LDSM.16.M88.4 R184, [R234+0x2000] ;  /* 0x00200000eab8783b */ /* 0x000fe20000000200 */
[C---:B--2---:R-:W-:Y:S08]  /*6380*/  HMMA.16816.F32 R4, R188.reuse, R192, R4 ;  /* 0x000000c0bc04723c */ /* 0x044ff00000001804 */
[C---:B------:R-:W-:Y:S01]  /*6390*/  HMMA.16816.F32 R8, R188.reuse, R194, R8 ;  /* 0x000000c2bc08723c */ /* 0x040fe20000001808 */
[----:B------:R-:W2:Y:S07]  /*63a0*/  LDSM.16.M88.4 R192, [R233+0xa000] ;  /* 0x00a00000e9c0783b */ /* 0x000eae0000000200 */
[C---:B----4-:R-:W-:Y:S08]  /*63b0*/  HMMA.16816.F32 R12, R188.reuse, R164, R12 ;  /* 0x000000a4bc0c723c */ /* 0x050ff0000000180c */
[C---:B------:R-:W-:Y:S01]  /*63c0*/  HMMA.16816.F32 R16, R188.reuse, R166, R16 ;  /* 0x000000a6bc10723c */ /* 0x040fe20000001810 */
[----:B------:R-:W4:Y:S07]  /*63d0*/  LDSM.16.M88.4 R164, [R233+0xa800] ;  /* 0x00a80000e9a4783b */ /* 0x000f2e0000000200 */
[C---:B------:R-:W-:Y:S08]  /*63e0*/  HMMA.16816.F32 R20, R188.reuse, R196, R20 ;  /* 0x000000c4bc14723c */ /* 0x040ff00000001814 */
[C---:B------:R-:W-:Y:S01]  /*63f0*/  HMMA.16816.F32 R24, R188.reuse, R198, R24 ;  /* 0x000000c6bc18723c */ /* 0x040fe20000001818 */
[----:B------:R-:W-:Y:S07]  /*6400*/  LDSM.16.M88.4 R196, [R232+0x2000] ;  /* 0x00200000e8c4783b */ /* 0x000fee0000000200 */
[C---:B-1----:R-:W-:Y:S08]  /*6410*/  HMMA.16816.F32 R28, R188.reuse, R172, R28 ;  /* 0x000000acbc1c723c */ /* 0x042ff0000000181c */
[----:B------:R-:W-:Y:S01]  /*6420*/  HMMA.16816.F32 R32, R188, R174, R32 ;  /* 0x000000aebc20723c */ /* 0x000fe20000001820 */
[----:B------:R-:W1:Y:S06]  /*6430*/  LDSM.16.M88.4 R172, [R233+0xb000] ;  /* 0x00b00000e9ac783b */ /* 0x000e6c0000000200 */
[----:B------:R-:W5:Y:S01]  /*6440*/  LDSM.16.M88.4 R188, [R233+0xb800] ;  /* 0x00b80000e9bc783b */ /* 0x000f620000000200 */
        /* <DEDUP_REMOVED lines=8> */
[----:B------:R-:W1:Y:S07]  /*64d0*/  LDSM.16.M88.4 R176, [R217] ;  /* 0x00000000d9b0783b */ /* 0x000e6e0000000200 */
[C---:B------:R-:W-:Y:S08]  /*64e0*/  HMMA.16816.F32 R28, R200.reuse, R180, R28 ;  /* 0x000000b4c81c723c */ /* 0x040ff0000000181c */
[----:B------:R-:W-:Y:S01]  /*64f0*/  HMMA.16816.F32 R32, R200, R182, R32 ;  /* 0x000000b6c820723c */ /* 0x000fe20000001820 */
[----:B------:R-:W3:Y:S06]  /*6500*/  LDSM.16.M88.4 R180, [R216] ;  /* 0x00000000d8b4783b */ /* 0x000eec0000000200 */
[----:B------:R-:W-:Y:S01]  /*6510*/  LDSM.16.M88.4 R200, [R227+0xa000] ;  /* 0x00a00000e3c8783b */ /* 0x000fe20000000200 */
        /* <DEDUP_REMOVED lines=11> */
[----:B------:R-:W5:Y:S06]  /*65d0*/  LDSM.16.M88.4 R184, [R227+0xb800] ;  /* 0x00b80000e3b8783b */ /* 0x000f6c0000000200 */
[----:B------:R-:W-:Y:S01]  /*65e0*/  LDSM.16.M88.4 R188, [R229+0x2000] ;  /* 0x00200000e5bc783b */ /* 0x000fe20000000200 */
        /* <DEDUP_REMOVED lines=8> */
[----:B------:R-:W1:Y:S07]  /*6670*/  LDSM.16.M88.4 R176, [R220+0x3000] ;  /* 0x00300000dcb0783b */ /* 0x000e6e0000000200 */
        /* <DEDUP_REMOVED lines=106> */
[C---:B----4-:R-:W-:Y:S08]  /*6d20*/  HMMA.16816.F32 R12, R196.reuse, R164, R12 ;  /* 0x000000a4c40c723c */ /* 0x050ff0000000180c */
[C---:B------:R-:W-:Y:S01]  /*6d30*/  HMMA.16816.F32 R16, R196.reuse, R166, R16 ;  /* 0x000000a6c410723c */ /* 0x040fe20000001810 */
[----:B------:R-:W2:Y:S07]  /*6d40*/  LDSM.16.M88.4 R164, [R220+0x6800] ;  /* 0x00680000dca4783b */ /* 0x000eae0000000200 */
[C---:B-1----:R-:W-:Y:S08]  /*6d50*/  HMMA.16816.F32 R20, R196.reuse, R172, R20 ;  /* 0x000000acc414723c */ /* 0x042ff00000001814 */
[C---:B------:R-:W-:Y:S08]  /*6d60*/  HMMA.16816.F32 R24, R196.reuse, R174, R24 ;  /* 0x000000aec418723c */ /* 0x040ff00000001818 */
[C---:B-----5:R-:W-:Y:S08]  /*6d70*/  HMMA.16816.F32 R28, R196.reuse, R184, R28 ;  /* 0x000000b8c41c723c */ /* 0x060ff0000000181c */
[----:B------:R-:W-:Y:S08]  /*6d80*/  HMMA.16816.F32 R32, R196, R186, R32 ;  /* 0x000000bac420723c */ /* 0x000ff00000001820 */
[C---:B------:R-:W-:Y:S08]  /*6d90*/  HMMA.16816.F32 R4, R192.reuse, R204, R4 ;  /* 0x000000ccc004723c */ /* 0x040ff00000001804 */
[C---:B------:R-:W-:Y:S08]  /*6da0*/  HMMA.16816.F32 R8, R192.reuse, R206, R8 ;  /* 0x000000cec008723c */ /* 0x040ff00000001808 */
[C---:B--2---:R-:W-:Y:S08]  /*6db0*/  HMMA.16816.F32 R12, R192.reuse, R164, R12 ;  /* 0x000000a4c00c723c */ /* 0x044ff0000000180c */
        /* <DEDUP_REMOVED lines=139> */
.L_x_5103:
        /* <DEDUP_REMOVED lines=31> */
.L_x_5102:
        /* <DEDUP_REMOVED lines=56> */
[----:B------:R-:W-:Y:S01]  /*7be0*/  ISETP.GT.AND P1, PT, R248, R236, PT ;  /* 0x000000ecf800720c */ /* 0x000fe20003f24270 */
        /* <DEDUP_REMOVED lines=50> */
[--C-:B------:R-:W-:Y:S02]  /*7f10*/  FFMA.FTZ R245, R178, c[0x0][0x23c], -R187.reuse ;  /* 0x00008f00b2f57a23 */ /* 0x100fe400000108bb */
[----:B------:R-:W-:Y:S01]  /*7f20*/  LDSM.16.MT88.4 R168, [R228+0x14800] ;  /* 0x01480000e4a8783b */ /* 0x000fe20000004200 */
[C---:B------:R-:W-:Y:S02]  /*7f30*/  FMUL.FTZ R36, R2.reuse, R36 ;  /* 0x0000002402247220 */ /* 0x040fe40000410000 */
[----:B------:R-:W-:Y:S02]  /*7f40*/  FMUL.FTZ R37, R2, R37 ;  /* 0x0000002502257220 */ /* 0x000fe40000410000 */
        /* <DEDUP_REMOVED lines=25> */
[----:B------:R-:W2:Y:S03]  /*80e0*/  MUFU.EX2 R194, R194 ;  /* 0x000000c200c27308 */ /* 0x000ea60000000800 */
[----:B------:R-:W-:Y:S02]  /*80f0*/  FMUL.FTZ R13, R2, R153 ;  /* 0x00000099020d7220 */ /* 0x000fe40000410000 */
[C---:B------:R-:W-:Y:S02]  /*8100*/  FMUL.FTZ R54, R0.reuse, R54 ;  /* 0x0000003600367220 */ /* 0x040fe40000410000 */
[C---:B------:R-:W-:Y:S03]  /*8110*/  FMUL.FTZ R14, R0.reuse, R154 ;  /* 0x0000009a000e7220 */ /* 0x040fe60000410000 */
[----:B------:R-:W-:Y:S01]  /*8120*/  MUFU.EX2 R196, R196 ;  /* 0x000000c400c47308 */ /* 0x000fe20000000800 */
[C---:B------:R-:W-:Y:S02]  /*8130*/  FMUL.FTZ R15, R0.reuse, R155 ;  /* 0x0000009b000f7220 */ /* 0x040fe40000410000 */
[----:B------:R-:W3:Y:S01]  /*8140*/  LDSM.16.MT88.4 R152, [R224+0x10000] ;  /* 0x01000000e098783b */ /* 0x000ee20000004200 */
[----:B------:R-:W-:Y:S02]  /*8150*/  FMUL.FTZ R55, R0, R55 ;  /* 0x0000003700377220 */ /* 0x000fe40000410000 */
[C---:B------:R-:W-:Y:S02]  /*8160*/  FMUL.FTZ R56, R2.reuse, R56 ;  /* 0x0000003802387220 */ /* 0x040fe40000410000 */
[C---:B------:R-:W-:Y:S02]  /*8170*/  HMMA.16816.F32 R12, R160.reuse, R20, R12 ;  /* 0x00000014a00c723c */ /* 0x040fe4000000180c */
[----:B------:R-:W4:Y:S01]  /*8180*/  MUFU.EX2 R195, R195 ;  /* 0x000000c300c37308 */ /* 0x000f220000000800 */
        /* <DEDUP_REMOVED lines=9> */
[----:B------:R-:W5:Y:S01]  /*8220*/  LDSM.16.MT88.4 R144, [R228+0x12000] ;  /* 0x01200000e490783b */ /* 0x000f620000004200 */
[C---:B------:R-:W-:Y:S01]  /*8230*/  FMUL.FTZ R60, R2.reuse, R60 ;  /* 0x0000003c023c7220 */ /* 0x040fe20000410000 */
[----:B------:R-:W1:Y:S01]  /*8240*/  MUFU.EX2 R198, R198 ;  /* 0x000000c600c67308 */ /* 0x000e620000000800 */
        /* <DEDUP_REMOVED lines=15> */
[C---:B---3--:R-:W-:Y:S03]  /*8340*/  HMMA.16816.F32 R28, R160.reuse, R152, R28 ;  /* 0x00000098a01c723c */ /* 0x048fe6000000181c */
[----:B------:R-:W-:Y:S02]  /*8350*/  FMUL.FTZ R67, R0, R67 ;  /* 0x0000004300437220 */ /* 0x000fe40000410000 */
[C---:B------:R-:W-:Y:S02]  /*8360*/  FMUL.FTZ R68, R2.reuse, R68 ;  /* 0x0000004402447220 */ /* 0x040fe40000410000 */
[----:B------:R-:W-:Y:S01]  /*8370*/  FMUL.FTZ R69, R2, R69 ;  /* 0x0000004502457220 */ /* 0x000fe20000410000 */
[C---:B------:R-:W-:Y:S01]  /*8380*/  HMMA.16816.F32 R32, R160.reuse, R154, R32 ;  /* 0x0000009aa020723c */ /* 0x040fe20000001820 */
[----:B------:R-:W-:Y:S03]  /*8390*/  LDSM.16.MT88.4 R152, [R228+0x12800] ;  /* 0x01280000e498783b */ /* 0x000fe60000004200 */
[C---:B------:R-:W-:Y:S02]  /*83a0*/  FMUL.FTZ R70, R0.reuse, R70 ;  /* 0x0000004600467220 */ /* 0x040fe40000410000 */
[----:B------:R-:W-:Y:S02]  /*83b0*/  FMUL.FTZ R71, R0, R71 ;  /* 0x0000004700477220 */ /* 0x000fe40000410000 */
[C---:B-----5:R-:W-:Y:S04]  /*83c0*/  HMMA.16816.F32 R36, R160.reuse, R144, R36 ;  /* 0x00000090a024723c */ /* 0x060fe80000001824 */
        /* <DEDUP_REMOVED lines=71> */
[C---:B------:R-:W-:Y:S04]  /*8840*/  FMUL.FTZ R116, R2.reuse, R116 ;  /* 0x0000007402747220 */ /* 0x040fe80000410000 */
[----:B------:R-:W-:Y:S01]  /*8850*/  FMUL.FTZ R117, R2, R117 ;  /* 0x0000007502757220 */ /* 0x000fe20000410000 */
        /* <DEDUP_REMOVED lines=27> */
[--C-:B------:R-:W-:Y:S02]  /*8a10*/  FFMA.FTZ R204, R204, c[0x0][0x23c], -R177.reuse ;  /* 0x00008f00cccc7a23 */ /* 0x100fe400000108b1 */
[----:B----4-:R-:W-:Y:S01]  /*8a20*/  F2FP.PACK_AB R134, R195, R196 ;  /* 0x000000c4c386723e */ /* 0x010fe200000000ff */
[----:B------:R-:W-:Y:S01]  /*8a30*/  FFMA.FTZ R202, R202, c[0x0][0x23c], -R177 ;  /* 0x00008f00caca7a23 */ /* 0x000fe200000108b1 */
[----:B------:R-:W-:Y:S03]  /*8a40*/  F2FP.PACK_AB R135, R198, R197 ;  /* 0x000000c5c687723e */ /* 0x000fe600000000ff */
[--C-:B------:R-:W-:Y:S01]  /*8a50*/  FFMA.FTZ R203, R203, c[0x0][0x23c], -R187.reuse ;  /* 0x00008f00cbcb7a23 */ /* 0x100fe200000108bb */
[----:B------:R-:W-:Y:S01]  /*8a60*/  MUFU.EX2 R206, R206 ;  /* 0x000000ce00ce7308 */ /* 0x000fe20000000800 */
[----:B------:R-:W-:Y:S02]  /*8a70*/  FFMA.FTZ R201, R201, c[0x0][0x23c], -R187 ;  /* 0x00008f00c9c97a23 */ /* 0x000fe400000108bb */
[C---:B-----5:R-:W-:Y:S05]  /*8a80*/  HMMA.16816.F32 R4, R132.reuse, R140, R4 ;  /* 0x0000008c8404723c */ /* 0x060fea0000001804 */
[--C-:B------:R-:W-:Y:S02]  /*8a90*/  FFMA.FTZ R200, R200, c[0x0][0x23c], -R177.reuse ;  /* 0x00008f00c8c87a23 */ /* 0x100fe400000108b1 */
[----:B------:R-:W-:Y:S01]  /*8aa0*/  FFMA.FTZ R199, R199, c[0x0][0x23c], -R177 ;  /* 0x00008f00c7c77a23 */ /* 0x000fe200000108b1 */
[C---:B------:R-:W-:Y:S01]  /*8ab0*/  HMMA.16816.F32 R8, R132.reuse, R142, R8 ;  /* 0x0000008e8408723c */ /* 0x040fe20000001808 */
[----:B------:R-:W3:Y:S01]  /*8ac0*/  LDSM.16.MT88.4 R140, [R224+0x12800] ;  /* 0x01280000e08c783b */ /* 0x000ee20000004200 */
[----:B------:R-:W4:Y:S02]  /*8ad0*/  MUFU.EX2 R204, R204 ;  /* 0x000000cc00cc7308 */ /* 0x000f240000000800 */
[--C-:B------:R-:W-:Y:S02]  /*8ae0*/  FFMA.FTZ R189, R189, c[0x0][0x23c], -R187.reuse ;  /* 0x00008f00bdbd7a23 */ /* 0x100fe400000108bb */
[--C-:B------:R-:W-:Y:S02]  /*8af0*/  FFMA.FTZ R190, R190, c[0x0][0x23c], -R187.reuse ;  /* 0x00008f00bebe7a23 */ /* 0x100fe400000108bb */
[C---:B-1----:R-:W-:Y:S04]  /*8b00*/  HMMA.16816.F32 R12, R132.reuse, R136, R12 ;  /* 0x00000088840c723c */ /* 0x042fe8000000180c */
[----:B------:R-:W-:Y:S01]  /*8b10*/  FFMA.FTZ R187, R176, c[0x0][0x23c], -R187 ;  /* 0x00008f00b0bb7a23 */ /* 0x000fe200000108bb */
[----:B------:R-:W1:Y:S01]  /*8b20*/  MUFU.EX2 R202, R202 ;  /* 0x000000ca00ca7308 */ /* 0x000e620000000800 */
[--C-:B------:R-:W-:Y:S02]  /*8b30*/  FFMA.FTZ R188, R188, c[0x0][0x23c], -R177.reuse ;  /* 0x00008f00bcbc7a23 */ /* 0x100fe400000108b1 */
[C---:B------:R-:W-:Y:S01]  /*8b40*/  HMMA.16816.F32 R16, R132.reuse, R138, R16 ;  /* 0x0000008a8410723c */ /* 0x040fe20000001810 */
[----:B------:R-:W5:Y:S03]  /*8b50*/  LDSM.16.MT88.4 R136, [R225+0x14800] ;  /* 0x01480000e188783b */ /* 0x000f660000004200 */
[--C-:B------:R-:W-:Y:S02]  /*8b60*/  FFMA.FTZ R166, R166, c[0x0][0x23c], -R177.reuse ;  /* 0x00008f00a6a67a23 */ /* 0x100fe400000108b1 */
[----:B------:R-:W-:Y:S01]  /*8b70*/  FFMA.FTZ R177, R165, c[0x0][0x23c], -R177 ;  /* 0x00008f00a5b17a23 */ /* 0x000fe200000108b1 */
[----:B------:R-:W-:Y:S01]  /*8b80*/  MUFU.EX2 R203, R203 ;  /* 0x000000cb00cb7308 */ /* 0x000fe20000000800 */
[C---:B------:R-:W-:Y:S04]  /*8b90*/  HMMA.16816.F32 R20, R132.reuse, R144, R20 ;  /* 0x000000908414723c */ /* 0x040fe80000001814 */
[----:B------:R-:W-:Y:S01]  /*8ba0*/  FFMA.FTZ R186, R2, R250, R186 ;  /* 0x000000fa02ba7223 */ /* 0x000fe200000100ba */
[----:B------:R-:W-:Y:S01]  /*8bb0*/  MOV R2, R164 ;  /* 0x000000a400027202 */ /* 0x000fe20000000f00 */
[----:B------:R-:W-:Y:S01]  /*8bc0*/  FFMA.FTZ R182, R0, R249, R182 ;  /* 0x000000f900b67223 */ /* 0x000fe200000100b6 */
[----:B------:R-:W-:Y:S01]  /*8bd0*/  IADD3 R0, R248, -0x1, RZ ;  /* 0xfffffffff8007810 */ /* 0x000fe20007ffe0ff */
[C---:B------:R-:W-:Y:S01]  /*8be0*/  HMMA.16816.F32 R24, R132.reuse, R146, R24 ;  /* 0x000000928418723c */ /* 0x040fe20000001818 */
[----:B------:R-:W1:Y:S01]  /*8bf0*/  LDSM.16.MT88.4 R144, [R224+0x14800] ;  /* 0x01480000e090783b */ /* 0x000e620000004200 */
[----:B------:R2:W-:Y:S02]  /*8c00*/  MUFU.EX2 R165, R177 ;  /* 0x000000b100a57308 */ /* 0x0005e40000000800 */
[----:B------:R-:W-:Y:S01]  /*8c10*/  FADD.FTZ R186, R185, R186 ;  /* 0x000000bab9ba7221 */ /* 0x000fe20000010000 */
[----:B------:R-:W-:Y:S01]  /*8c20*/  MOV R248, R0 ;  /* 0x0000000000f87202 */ /* 0x000fe20000000f00 */
[----:B------:R-:W-:Y:S01]  /*8c30*/  FADD.FTZ R182, R181, R182 ;  /* 0x000000b6b5b67221 */ /* 0x000fe20000010000 */
[----:B------:R-:W-:Y:S01]  /*8c40*/  MOV R0, R3 ;  /* 0x0000000300007202 */ /* 0x000fe20000000f00 */
[C---:B------:R-:W-:Y:S04]  /*8c50*/  HMMA.16816.F32 R28, R132.reuse, R148, R28 ;  /* 0x00000094841c723c */ /* 0x040fe8000000181c */
[----:B------:R-:W1:Y:S01]  /*8c60*/  MUFU.EX2 R201, R201 ;  /* 0x000000c900c97308 */ /* 0x000e620000000800 */
        /* <DEDUP_REMOVED lines=26> */
[----:B----4-:R-:W-:Y:S03]  /*8e10*/  FADD.FTZ R198, R204, R198 ;  /* 0x000000c6ccc67221 */ /* 0x010fe60000010000 */
[----:B------:R-:W4:Y:S01]  /*8e20*/  MUFU.EX2 R188, R188 ;  /* 0x000000bc00bc7308 */ /* 0x000f220000000800 */
[C---:B------:R-:W-:Y:S01]  /*8e30*/  HMMA.16816.F32 R56, R132.reuse, R162, R56 ;  /* 0x000000a28438723c */ /* 0x040fe20000001838 */
[----:B------:R-:W-:Y:S07]  /*8e40*/  LDSM.16.MT88.4 R160, [R225+0x13000] ;  /* 0x01300000e1a0783b */ /* 0x000fee0000004200 */
[C---:B---3--:R-:W-:Y:S01]  /*8e50*/  HMMA.16816.F32 R60, R132.reuse, R140, R60 ;  /* 0x0000008c843c723c */ /* 0x048fe2000000183c */
[----:B------:R-:W-:Y:S07]  /*8e60*/  MUFU.EX2 R187, R187 ;  /* 0x000000bb00bb7308 */ /* 0x000fee0000000800 */
[C---:B------:R-:W-:Y:S01]  /*8e70*/  HMMA.16816.F32 R64, R132.reuse, R142, R64 ;  /* 0x0000008e8440723c */ /* 0x040fe20000001840 */
[----:B------:R-:W3:Y:S02]  /*8e80*/  LDSM.16.MT88.4 R140, [R226+0x16800] ;  /* 0x01680000e28c783b */ /* 0x000ee40000004200 */
[----:B------:R-:W1:Y:S05]  /*8e90*/  MUFU.EX2 R166, R166 ;  /* 0x000000a600a67308 */ /* 0x000e6a0000000800 */
        /* <DEDUP_REMOVED lines=26> */
[----:B------:R-:W-:Y:S03]  /*9040*/  F2FP.PACK_AB R133, R202, R204 ;  /* 0x000000ccca85723e */ /* 0x000fe600000000ff */
        /* <DEDUP_REMOVED lines=11> */
[----:B----4-:R-:W-:Y:S04]  /*9100*/  FADD.FTZ R199, R188, R199 ;  /* 0x000000c7bcc77221 */ /* 0x010fe80000010000 */
        /* <DEDUP_REMOVED lines=95> */
.L_x_5100:
[----:B------:R-:W1:Y:S01]  /*9700*/  SHFL.BFLY PT, R2, R250, 0x2, 0x1f ;  /* 0x0c401f00fa027f89 */ /* 0x000e6200000e0000 */
[----:B------:R-:W-:Y:S01]  /*9710*/  MOV R8, 0x3f800000 ;  /* 0x3f80000000087802 */ /* 0x000fe20000000f00 */
[----:B------:R-:W-:Y:S01]  /*9720*/  BSSY B0, `(.L_x_5105) ;  /* 0x0000147000007945 */ /* 0x000fe20003800000 */
[----:B------:R-:W-:Y:S01]  /*9730*/  MOV R7, 0x3f800000 ;  /* 0x3f80000000077802 */ /* 0x000fe20000000f00 */
[----:B------:R-:W2:Y:S04]  /*9740*/  SHFL.BFLY PT, R0, R249, 0x2, 0x1f ;  /* 0x0c401f00f9007f89 */ /* 0x000ea800000e0000 */
[----:B------:R-:W3:Y:S04]  /*9750*/  S2R R13, SR_TID.X ;  /* 0x00000000000d7919 */ /* 0x000ee80000002100 */
[----:B------:R-:W-:Y:S01]  /*9760*/  BAR.SYNC.DEFER_BLOCKING 0x0 ;  /* 0x0000000000007b1d */ /* 0x000fe20000010000 */
[----:B-1----:R-:W-:-:S05]  /*9770*/  FADD.FTZ R250, R2, R250 ;  /* 0x000000fa02fa7221 */ /* 0x002fca0000010000 */
[----:B------:R-:W1:Y:S01]  /*9780*/  S2R R2, SR_TID.X ;  /* 0x0000000000027919 */ /* 0x000e620000002100 */
[----:B--2---:R-:W-:-:S03]  /*9790*/  FADD.FTZ R249, R0, R249 ;  /* 0x000000f900f97221 */ /* 0x004fc60000010000 */
[----:B------:R-:W2:Y:S01]  /*97a0*/  SHFL.BFLY PT, R5, R250, 0x1, 0x1f ;  /* 0x0c201f00fa057f89 */ /* 0x000ea200000e0000 */
[----:B---3--:R-:W-:-:S03]  /*97b0*/  SHF.R.S32.HI R9, RZ, 0x1f, R13 ;  /* 0x0000001fff097819 */ /* 0x008fc6000001140d */
[----:B------:R-:W3:Y:S01]  /*97c0*/  SHFL.BFLY PT, R4, R249, 0x1, 0x1f ;  /* 0x0c201f00f9047f89 */ /* 0x000ee200000e0000 */
[----:B------:R-:W-:-:S04]  /*97d0*/  LEA.HI R9, R9, R13, RZ, 0x4 ;  /* 0x0000000d09097211 */ /* 0x000fc800078f20ff */
[----:B------:R-:W-:Y:S02]  /*97e0*/  LOP3.LUT R0, R9, 0xfffffff0, RZ, 0xc0, !PT ;  /* 0xfffffff009007812 */ /* 0x000fe400078ec0ff */
[----:B------:R-:W-:Y:S02]  /*97f0*/  SHF.R.S32.HI R9, RZ, 0x4, R9 ;  /* 0x00000004ff097819 */ /* 0x000fe40000011409 */
[----:B------:R-:W-:Y:S02]  /*9800*/  IADD3 R0, -R0, R13, RZ ;  /* 0x0000000d00007210 */ /* 0x000fe40007ffe1ff */
[----:B------:R-:W-:Y:S02]  /*9810*/  SHF.L.U32 R13, R9, 0x6, RZ ;  /* 0x00000006090d7819 */ /* 0x000fe400000006ff */
[----:B------:R-:W-:Y:S02]  /*9820*/  LEA.HI R15, R0, R0, RZ, 0x1 ;  /* 0x00000000000f7211 */ /* 0x000fe400078f08ff */
[----:B-1----:R-:W-:-:S02]  /*9830*/  SHF.R.S32.HI R10, RZ, 0x1f, R2 ;  /* 0x0000001fff0a7819 */ /* 0x002fc40000011402 */
[----:B------:R-:W-:Y:S02]  /*9840*/  LOP3.LUT R13, R13, 0x1c0, RZ, 0xc0, !PT ;  /* 0x000001c00d0d7812 */ /* 0x000fe400078ec0ff */
[-C--:B------:R-:W-:Y:S01]  /*9850*/  LEA.HI R11, R10, R2.reuse, RZ, 0x2 ;  /* 0x000000020a0b7211 */ /* 0x080fe200078f10ff */
[----:B--2---:R-:W-:Y:S01]  /*9860*/  FADD.FTZ R5, R250, R5 ;  /* 0x00000005fa057221 */ /* 0x004fe20000010000 */
[----:B------:R-:W-:Y:S01]  /*9870*/  LEA.HI R10, R10, R2, RZ, 0x5 ;  /* 0x000000020a0a7211 */ /* 0x000fe200078f28ff */
[----:B---3--:R-:W-:Y:S01]  /*9880*/  FADD.FTZ R4, R249, R4 ;  /* 0x00000004f9047221 */ /* 0x008fe20000010000 */
[--C-:B------:R-:W-:Y:S02]  /*9890*/  SHF.R.S32.HI R12, RZ, 0x2, R11.reuse ;  /* 0x00000002ff0c7819 */ /* 0x100fe4000001140b */
[----:B------:R-:W-:Y:S02]  /*98a0*/  SHF.R.S32.HI R6, RZ, 0x1f, R11 ;  /* 0x0000001fff067819 */ /* 0x000fe4000001140b */
[----:B------:R-:W-:-:S02]  /*98b0*/  FSETP.NE.FTZ.AND P4, PT, R5, RZ, PT ;  /* 0x000000ff0500720b */ /* 0x000fc40003f95000 */
[----:B------:R-:W-:Y:S02]  /*98c0*/  FSETP.NE.FTZ.AND P3, PT, R4, RZ, PT ;  /* 0x000000ff0400720b */ /* 0x000fe40003f75000 */
[----:B------:R-:W-:-:S04]  /*98d0*/  LEA.HI R6, R6, R12, RZ, 0x3 ;  /* 0x0000000c06067211 */ /* 0x000fc800078f18ff */
[----:B------:R-:W-:-:S04]  /*98e0*/  LOP3.LUT R6, R6, 0xfffffff8, RZ, 0xc0, !PT ;  /* 0xfffffff806067812 */ /* 0x000fc800078ec0ff */
[----:B------:R-:W-:Y:S01]  /*98f0*/  IADD3 R6, R12, -R6, RZ ;  /* 0x800000060c067210 */ /* 0x000fe20007ffe0ff */
[----:B------:R-:W1:Y:S01]  /*9900*/  @P4 MUFU.RCP R8, R5 ;  /* 0x0000000500084308 */ /* 0x000e620000001000 */
[----:B------:R-:W-:Y:S02]  /*9910*/  LOP3.LUT R12, R11, 0x1ffffffc, RZ, 0xc0, !PT ;  /* 0x1ffffffc0b0c7812 */ /* 0x000fe400078ec0ff */
[C---:B------:R-:W-:Y:S02]  /*9920*/  LOP3.LUT R14, R6.reuse, 0x1, RZ, 0xc0, !PT ;  /* 0x00000001060e7812 */ /* 0x040fe400078ec0ff */
[----:B------:R-:W-:Y:S02]  /*9930*/  SHF.L.U32 R16, R6, 0x6, RZ ;  /* 0x0000000606107819 */ /* 0x000fe400000006ff */
[----:B------:R-:W-:Y:S01]  /*9940*/  ISETP.NE.U32.AND P0, PT, R14, 0x1, PT ;  /* 0x000000010e00780c */ /* 0x000fe20003f05070 */
[----:B------:R-:W2:Y:S01]  /*9950*/  @P3 MUFU.RCP R7, R4 ;  /* 0x0000000400073308 */ /* 0x000ea20000001000 */
[----:B------:R-:W-:-:S02]  /*9960*/  SHF.R.S32.HI R11, RZ, 0x5, R10 ;  /* 0x00000005ff0b7819 */ /* 0x000fc4000001140a */
[----:B------:R-:W-:Y:S02]  /*9970*/  IADD3 R12, -R12, R2, RZ ;  /* 0x000000020c0c7210 */ /* 0x000fe40007ffe1ff */
[----:B------:R-:W-:Y:S02]  /*9980*/  LOP3.LUT R16, R16, 0x1c0, RZ, 0xc0, !PT ;  /* 0x000001c010107812 */ /* 0x000fe400078ec0ff */
[----:B------:R-:W-:Y:S01]  /*9990*/  SHF.L.U32 R14, R15, 0x2, RZ ;  /* 0x000000020f0e7819 */ /* 0x000fe200000006ff */
[C---:B-1----:R-:W-:Y:S01]  /*99a0*/  FMUL.FTZ R160, R8.reuse, R160 ;  /* 0x000000a008a07220 */ /* 0x042fe20000410000 */
[----:B------:R-:W-:Y:S01]  /*99b0*/  LEA R12, R11, R12, 0x9 ;  /* 0x0000000c0b0c7211 */ /* 0x000fe200078e48ff */
[----:B------:R-:W-:Y:S01]  /*99c0*/  FMUL.FTZ R161, R8, R161 ;  /* 0x000000a108a17220 */ /* 0x000fe20000410000 */
[----:B------:R-:W-:Y:S01]  /*99d0*/  LEA.HI R16, R16, R16, RZ, 0x1d ;  /* 0x0000001010107211 */ /* 0x000fe200078fe8ff */
[C---:B------:R-:W-:Y:S01]  /*99e0*/  FMUL.FTZ R156, R8.reuse, R156 ;  /* 0x0000009c089c7220 */ /* 0x040fe20000410000 */
[----:B------:R-:W-:Y:S01]  /*99f0*/  LOP3.LUT R14, R13, 0x38, R14, 0xf8, !PT ;  /* 0x000000380d0e7812 */ /* 0x000fe200078ef80e */
[----:B------:R-:W-:Y:S01]  /*9a00*/  FMUL.FTZ R157, R8, R157 ;  /* 0x0000009d089d7220 */ /* 0x000fe20000410000 */
[----:B------:R-:W-:Y:S01]  /*9a10*/  SHF.R.U32.HI R13, RZ, 0x3, R13 ;  /* 0x00000003ff0d7819 */ /* 0x000fe2000001160d */
[----:B--2---:R-:W-:Y:S01]  /*9a20*/  FMUL.FTZ R163, R7, R163 ;  /* 0x000000a307a37220 */ /* 0x004fe20000410000 */
        /* <DEDUP_REMOVED lines=13> */
[----:B------:R-:W-:Y:S01]  /*9b00*/  FMUL.FTZ R154, R7, R154 ;  /* 0x0000009a079a7220 */ /* 0x000fe20000410000 */
[----:B------:R-:W-:Y:S01]  /*9b10*/  STS.64 [R12.X4], R160 ;  /* 0x000000a00c007388 */ /* 0x000fe20000004a00 */
[C---:B------:R-:W-:Y:S01]  /*9b20*/  FMUL.FTZ R148, R8.reuse, R148 ;  /* 0x0000009408947220 */ /* 0x040fe20000410000 */
[----:B------:R-:W-:Y:S01]  /*9b30*/  SEL R13, R13, 0xffffff80, !P2 ;  /* 0xffffff800d0d7807 */ /* 0x000fe20005000000 */
[----:B------:R-:W-:Y:S01]  /*9b40*/  FMUL.FTZ R149, R8, R149 ;  /* 0x0000009508957220 */ /* 0x000fe20000410000 */
[----:B------:R-:W-:Y:S01]  /*9b50*/  STS.64 [R12.X4+0x800], R162 ;  /* 0x000800a20c007388 */ /* 0x000fe20000004a00 */
[C---:B------:R-:W-:Y:S01]  /*9b60*/  FMUL.FTZ R151, R7.reuse, R151 ;  /* 0x0000009707977220 */ /* 0x040fe20000410000 */
[----:B------:R-:W1:Y:S01]  /*9b70*/  @P3 MUFU.LG2 R4, R4 ;  /* 0x0000000400043308 */ /* 0x000e620000000c00 */
        /* <DEDUP_REMOVED lines=116> */
[----:B------:R-:W-:Y:S02]  /*a2c0*/  SEL R8, R8, 0xffffffc0, !P1 ;  /* 0xffffffc008087807 */ /* 0x000fe40004800000 */
        /* <DEDUP_REMOVED lines=10> */
[----:B------:R-:W-:Y:S04]  /*a370*/  STS.64 [R15], R152 ;  /* 0x000000980f007388 */ /* 0x000fe80000000a00 */
[----:B------:R-:W-:Y:S04]  /*a380*/  STS.64 [R15+0x800], R154 ;  /* 0x0008009a0f007388 */ /* 0x000fe80000000a00 */
[----:B------:R-:W-:Y:S04]  /*a390*/  STS.64 [R8], R148 ;  /* 0x0000009408007388 */ /* 0x000fe80000000a00 */
[----:B------:R-:W-:Y:S04]  /*a3a0*/  STS.64 [R8+0x800], R150 ;  /* 0x0008009608007388 */ /* 0x000fe80000000a00 */
[----:B------:R-:W-:Y:S04]  /*a3b0*/  STS.64 [R7], R144 ;  /* 0x0000009007007388 */ /* 0x000fe80000000a00 */
[----:B------:R-:W-:Y:S04]  /*a3c0*/  STS.64 [R7+0x800], R146 ;  /* 0x0008009207007388 */ /* 0x000fe80000000a00 */
[----:B------:R1:W-:Y:S04]  /*a3d0*/  STS.64 [R16], R140 ;  /* 0x0000008c10007388 */ /* 0x0003e80000000a00 */
[----:B------:R-:W-:Y:S04]  /*a3e0*/  STS.64 [R16+0x800], R142 ;  /* 0x0008008e10007388 */ /* 0x000fe80000000a00 */
[----:B------:R-:W-:Y:S04]  /*a3f0*/  STS.64 [R17], R136 ;  /* 0x0000008811007388 */ /* 0x000fe80000000a00 */
[----:B------:R-:W-:Y:S04]  /*a400*/  STS.64 [R17+0x800], R138 ;  /* 0x0008008a11007388 */ /* 0x000fe80000000a00 */
[----:B------:R-:W-:Y:S04]  /*a410*/  STS.64 [R13], R132 ;  /* 0x000000840d007388 */ /* 0x000fe80000000a00 */
[----:B------:R-:W-:Y:S04]  /*a420*/  STS.64 [R13+0x800], R134 ;  /* 0x000800860d007388 */ /* 0x000fe80000000a00 */
[----:B------:R-:W-:Y:S01]  /*a430*/  STS.64 [R12.X4+0x4000], R36 ;  /* 0x004000240c007388 */ /* 0x000fe20000004a00 */
[----:B-1----:R-:W-:-:S03]  /*a440*/  LOP3.LUT R141, R10, 0xffffffe0, RZ, 0xc0, !PT ;  /* 0xffffffe00a8d7812 */ /* 0x002fc600078ec0ff */
[----:B------:R-:W-:Y:S01]  /*a450*/  STS.64 [R12.X4+0x4800], R38 ;  /* 0x004800260c007388 */ /* 0x000fe20000004a00 */
[----:B------:R-:W-:Y:S02]  /*a460*/  SHF.R.S32.HI R10, RZ, 0x1f, R11 ;  /* 0x0000001fff0a7819 */ /* 0x000fe4000001140b */
[----:B------:R-:W-:Y:S01]  /*a470*/  IADD3 R141, -R141, R2, RZ ;  /* 0x000000028d8d7210 */ /* 0x000fe20007ffe1ff */
[----:B------:R-:W-:Y:S01]  /*a480*/  STS.64 [R14+0x4000], R40 ;  /* 0x004000280e007388 */ /* 0x000fe20000000a00 */
[----:B------:R-:W-:Y:S02]  /*a490*/  LEA.HI R10, R10, R11, RZ, 0x2 ;  /* 0x0000000b0a0a7211 */ /* 0x000fe400078f10ff */
[----:B------:R-:W-:Y:S01]  /*a4a0*/  LOP3.LUT P0, RZ, R141, 0x3, RZ, 0xc0, !PT ;  /* 0x000000038dff7812 */ /* 0x000fe2000780c0ff */
[----:B------:R-:W-:Y:S01]  /*a4b0*/  STS.64 [R14+0x4800], R42 ;  /* 0x0048002a0e007388 */ /* 0x000fe20000000a00 */
[----:B------:R-:W-:Y:S02]  /*a4c0*/  SHF.R.S32.HI R2, RZ, 0x1f, R141 ;  /* 0x0000001fff027819 */ /* 0x000fe4000001148d */
[----:B------:R-:W-:Y:S01]  /*a4d0*/  LOP3.LUT R10, R10, 0xffffffc, RZ, 0xc0, !PT ;  /* 0x0ffffffc0a0a7812 */ /* 0x000fe200078ec0ff */
[----:B------:R-:W-:Y:S01]  /*a4e0*/  STS.64 [R15+0x4000], R44 ;  /* 0x0040002c0f007388 */ /* 0x000fe20000000a00 */
[----:B------:R-:W-:-:S02]  /*a4f0*/  LEA.HI R2, R2, R141, RZ, 0x2 ;  /* 0x0000008d02027211 */ /* 0x000fc400078f10ff */
[----:B------:R-:W-:Y:S01]  /*a500*/  IADD3 R10, -R10, R11, RZ ;  /* 0x0000000b0a0a7210 */ /* 0x000fe20007ffe1ff */
[----:B------:R-:W-:Y:S01]  /*a510*/  STS.64 [R15+0x4800], R46 ;  /* 0x0048002e0f007388 */ /* 0x000fe20000000a00 */
[----:B------:R-:W-:-:S03]  /*a520*/  SHF.R.S32.HI R2, RZ, 0x2, R2 ;  /* 0x00000002ff027819 */ /* 0x000fc60000011402 */
[----:B------:R-:W-:Y:S01]  /*a530*/  STS.64 [R8+0x4000], R48 ;  /* 0x0040003008007388 */ /* 0x000fe20000000a00 */
[----:B------:R-:W-:-:S03]  /*a540*/  LEA R10, R10, R2, 0x4 ;  /* 0x000000020a0a7211 */ /* 0x000fc600078e20ff */
        /* <DEDUP_REMOVED lines=41> */
[----:B------:R-:W-:Y:S06]  /*a7e0*/  BAR.SYNC.DEFER_BLOCKING 0x0 ;  /* 0x0000000000007b1d */ /* 0x000fec0000010000 */
[----:B-1----:R-:W1:Y:S04]  /*a7f0*/  S2R R8, SR_CTAID.Z ;  /* 0x0000000000087919 */ /* 0x002e680000002700 */
[----:B--2---:R-:W2:Y:S04]  /*a800*/  S2R R7, SR_CTAID.Y ;  /* 0x0000000000077919 */ /* 0x004ea80000002600 */
[----:B------:R-:W3:Y:S04]  /*a810*/  S2R R140, SR_CTAID.X ;  /* 0x00000000008c7919 */ /* 0x000ee80000002500 */
[----:B------:R-:W4:Y:S04]  /*a820*/  LDS.128 R132, [R6.X4] ;  /* 0x0000000006847984 */ /* 0x000f280000004c00 */
[----:B------:R-:W1:Y:S04]  /*a830*/  LDS.128 R128, [R6.X4+0x800] ;  /* 0x0008000006807984 */ /* 0x000e680000004c00 */
[----:B------:R-:W1:Y:S01]  /*a840*/  LDS.128 R124, [R6.X4+0x1000] ;  /* 0x00100000067c7984 */ /* 0x000e620000004c00 */
[----:B--2---:R-:W-:-:S03]  /*a850*/  IMAD R7, R7, c[0x0][0x210], R238 ;  /* 0x0000840007077a24 */ /* 0x004fc600078e02ee */
[----:B------:R-:W2:Y:S01]  /*a860*/  LDS.128 R120, [R6.X4+0x1800] ;  /* 0x0018000006787984 */ /* 0x000ea20000004c00 */
[----:B---3--:R-:W-:-:S03]  /*a870*/  SHF.L.U32 R140, R140, 0x6, RZ ;  /* 0x000000068c8c7819 */ /* 0x008fc600000006ff */
[----:B------:R-:W3:Y:S04]  /*a880*/  LDS.128 R116, [R6.X4+0x2000] ;  /* 0x0020000006747984 */ /* 0x000ee80000004c00 */
        /* <DEDUP_REMOVED lines=27> */
[----:B-----5:R5:W1:Y:S02]  /*aa40*/  @P4 MUFU.LG2 R6, R5 ;  /* 0x0000000500064308 */ /* 0x020a640000000c00 */
[----:B-----5:R-:W-:Y:S01]  /*aa50*/  IADD3 R5, -R238, RZ, RZ ;  /* 0x000000ffee057210 */ /* 0x020fe20007ffe1ff */
[----:B-1----:R-:W-:-:S04]  /*aa60*/  @P4 FMUL.FTZ R6, R6, 0.69314718246459960938 ;  /* 0x3f31721806064820 */ /* 0x002fc80000410000 */
[----:B------:R-:W-:Y:S01]  /*aa70*/  IMAD R5, R5, c[0x0][0x1c0], R8 ;  /* 0x0000700005057a24 */ /* 0x000fe200078e0208 */
[----:B------:R-:W-:Y:S01]  /*aa80*/  MOV R8, 0xff800000 ;  /* 0xff80000000087802 */ /* 0x000fe20000000f00 */
[----:B------:R-:W-:Y:S02]  /*aa90*/  @P3 FFMA.FTZ R8, R3, c[0x0][0x238], R4 ;  /* 0x00008e0003083a23 */ /* 0x000fe40000010004 */
[----:B------:R-:W-:Y:S01]  /*aaa0*/  IMAD R5, R7, c[0x0][0x1c0], R5 ;  /* 0x0000700007057a24 */ /* 0x000fe200078e0205 */
[----:B------:R-:W-:Y:S01]  /*aab0*/  MOV R7, 0xff800000 ;  /* 0xff80000000077802 */ /* 0x000fe20000000f00 */
[----:B------:R-:W-:Y:S02]  /*aac0*/  @P4 FFMA.FTZ R7, R164, c[0x0][0x238], R6 ;  /* 0x00008e00a4074a23 */ /* 0x000fe40000010006 */
[----:B------:R-:W-:Y:S01]  /*aad0*/  IMAD R5, R5, c[0x0][0x214], R140 ;  /* 0x0000850005057a24 */ /* 0x000fe200078e028c */
        /* <DEDUP_REMOVED lines=11> */
.L_x_5106:
[----:B--234-:R-:W-:Y:S05]  /*ab90*/  BSYNC B0 ;  /* 0x0000000000007941 */ /* 0x01cfea0003800000 */
.L_x_5105:
[----:B------:R-:W-:Y:S01]  /*aba0*/  IMAD.SHL.U32 R6, R0, 0x4, RZ ;  /* 0x0000000400067824 */ /* 0x000fe200078e00ff */
[----:B------:R-:W-:Y:S01]  /*abb0*/  IADD3 R0, R9, 0x10, RZ ;  /* 0x0000001009007810 */ /* 0x000fe20007ffe0ff */
[----:B------:R-:W-:Y:S01]  /*abc0*/  IMAD R5, R5, c[0x0][0x22c], RZ ;  /* 0x00008b0005057a24 */ /* 0x000fe200078e02ff */
[----:B------:R-:W-:Y:S02]  /*abd0*/  IADD3 R2, R9, 0x8, RZ ;  /* 0x0000000809027810 */ /* 0x000fe40007ffe0ff */
[----:B-1----:R-:W-:Y:S02]  /*abe0*/  SHF.R.S32.HI R7, RZ, 0x1f, R6 ;  /* 0x0000001fff077819 */ /* 0x002fe40000011406 */
[----:B------:R-:W-:-:S02]  /*abf0*/  ISETP.GE.AND P4, PT, R0, R235, PT ;  /* 0x000000eb0000720c */ /* 0x000fc40003f86270 */
[C---:B------:R-:W-:Y:S01]  /*ac00*/  IADD3 R0, R9.reuse, 0x30, RZ ;  /* 0x0000003009007810 */ /* 0x040fe20007ffe0ff */
[C---:B------:R-:W-:Y:S01]  /*ac10*/  IMAD.WIDE R6, R9.reuse, 0x100, R6 ;  /* 0x0000010009067825 */ /* 0x040fe200078e0206 */
[-C--:B------:R-:W-:Y:S02]  /*ac20*/  ISETP.GE.AND P5, PT, R2, R235.reuse, PT ;  /* 0x000000eb0200720c */ /* 0x080fe40003fa6270 */
[----:B------:R-:W-:Y:S02]  /*ac30*/  ISETP.GE.AND P6, PT, R9, R235, PT ;  /* 0x000000eb0900720c */ /* 0x000fe40003fc6270 */
[----:B------:R-:W-:Y:S02]  /*ac40*/  IADD3 R3, P0, R5, R6, RZ ;  /* 0x0000000605037210 */ /* 0x000fe40007f1e0ff */
[----:B------:R-:W-:Y:S02]  /*ac50*/  IADD3 R4, R9, 0x18, RZ ;  /* 0x0000001809047810 */ /* 0x000fe40007ffe0ff */
[----:B------:R-:W-:-:S02]  /*ac60*/  LEA.HI.X.SX32 R5, R5, R7, 0x1, P0 ;  /* 0x0000000705057211 */ /* 0x000fc400000f0eff */
[----:B------:R-:W-:Y:S02]  /*ac70*/  LEA R6, P0, R3, c[0x0][0x1d8], 0x2 ;  /* 0x0000760003067a11 */ /* 0x000fe400078010ff */
[----:B------:R-:W-:Y:S02]  /*ac80*/  IADD3 R2, R9, 0x28, RZ ;  /* 0x0000002809027810 */ /* 0x000fe40007ffe0ff */
[----:B------:R-:W-:Y:S02]  /*ac90*/  LEA.HI.X R7, R3, c[0x0][0x1dc], R5, 0x2, P0 ;  /* 0x0000770003077a11 */ /* 0x000fe400000f1405 */
[----:B------:R-:W-:Y:S02]  /*aca0*/  ISETP.GE.AND P0, PT, R0, R235, PT ;  /* 0x000000eb0000720c */ /* 0x000fe40003f06270 */
[C---:B------:R-:W-:Y:S01]  /*acb0*/  IADD3 R3, R9.reuse, 0x20, RZ ;  /* 0x0000002009037810 */ /* 0x040fe20007ffe0ff */
[----:B------:R1:W-:Y:S01]  /*acc0*/  @!P6 STG.E.128 [R6.64+0x100], R100 ;  /* 0x000100640600e986 */ /* 0x0003e2000c101d0c */
        /* <DEDUP_REMOVED lines=39> */
.L_x_5107:
        /* <DEDUP_REMOVED lines=12> */
.L_x_8805:


//--------------------- .text._ZN5flash24flash_fwd_splitkv_kernelI23Flash_fwd_kernel_traitsILi256ELi64ELi64ELi4ELb0ELb0EN7cutlass6half_tE19Flash_kernel_traitsILi256ELi64ELi64ELi4ES3_EELb0ELb0ELb1ELb0ELb0ELb0ELb1ELb0EEEvNS_16Flash_fwd_paramsE --------------------------
	.section	.text._ZN5flash24flash_fwd_splitkv_kernelI23Flash_fwd_kernel_traitsILi256ELi64ELi64ELi4ELb0ELb0EN7cutlass6half_tE19Flash_kernel_traitsILi256ELi64ELi64ELi4ES3_EELb0ELb0ELb1ELb0ELb0ELb0ELb1ELb0EEEvNS_16Flash_fwd_paramsE,"ax",@progbits
	.sectioninfo	@"SHI_REGISTERS=254"
	.align	128
        .global         _ZN5flash24flash_fwd_splitkv_kernelI23Flash_fwd_kernel_traitsILi256ELi64ELi64ELi4ELb0ELb0EN7cutlass6half_tE19Flash_kernel_traitsILi256ELi64ELi64ELi4ES3_EELb0ELb0ELb1ELb0ELb0ELb0ELb1ELb0EEEvNS_16Flash_fwd_paramsE
        .type           _ZN5flash24flash_fwd_splitkv_kernelI23Flash_fwd_kernel_traitsILi256ELi64ELi64ELi4ELb0ELb0EN7cutlass6half_tE19Flash_kernel_traitsILi256ELi64ELi64ELi4ES3_EELb0ELb0ELb1ELb0ELb0ELb0ELb1ELb0EEEvNS_16Flash_fwd_paramsE,@function
        .size           _ZN5flash24flash_fwd_splitkv_kernelI23Flash_fwd_kernel_traitsILi256ELi64ELi64ELi4ELb0ELb0EN7cutlass6half_tE19Flash_kernel_traitsILi256ELi64ELi64ELi4ES3_EELb0ELb0ELb1ELb0ELb0ELb0ELb1ELb0EEEvNS_16Flash_fwd_paramsE,(.L_x_8806 - _ZN5flash24flash_fwd_splitkv_kernelI23Flash_fwd_kernel_traitsILi256ELi64ELi64ELi4ELb0ELb0EN7cutlass6half_tE19Flash_kernel_traitsILi256ELi64ELi64ELi4ES3_EELb0ELb0ELb1ELb0ELb0ELb0ELb1ELb0EEEvNS_16Flash_fwd_paramsE)
        .other          _ZN5flash24flash_fwd_splitkv_kernelI23Flash_fwd_kernel_traitsILi256ELi64ELi64ELi4ELb0ELb0EN7cutlass6half_tE19Flash_kernel_traitsILi256ELi64ELi64ELi4ES3_EELb0ELb0ELb1ELb0ELb0ELb0ELb1ELb0EEEvNS_16Flash_fwd_paramsE,@"STO_CUDA_ENTRY STV_DEFAULT"
_ZN5flash24flash_fwd_splitkv_kernelI23Flash_fwd_kernel_traitsILi256ELi64ELi64ELi4ELb0ELb0EN7cutlass6half_tE19Flash_kernel_traitsILi256ELi64ELi64ELi4ES3_EELb0ELb0ELb1ELb0ELb0ELb0ELb1ELb0EEEvNS_16Flash_fwd_paramsE:
.text._ZN5flash24flash_fwd_splitkv_kernelI23Flash_fwd_kernel_traitsILi256ELi64ELi64ELi4ELb0ELb0EN7cutlass6half_tE19Flash_kernel_traitsILi256ELi64ELi64ELi4ES3_EELb0ELb0ELb1ELb0ELb0ELb0ELb1ELb0EEEvNS_16Flash_fwd_paramsE:
        /* <DEDUP_REMOVED lines=78> */
.L_x_5108:
[----:B------:R-:W-:Y:S02]  /*04e0*/  ULDC UR7, c[0x0][0x218] ;  /* 0x0000860000077ab9 */ /* 0x000fe40000000800 */
.L_x_5109:
        /* <DEDUP_REMOVED lines=101> */
.L_x_5112:
[----:B------:R-:W-:Y:S05]  /*0b40*/  BSYNC B0 ;  /* 0x0000000000007941 */ /* 0x000fea0003800000 */
.L_x_5111:
        /* <DEDUP_REMOVED lines=12> */
.L_x_5114:
[----:B------:R-:W-:Y:S05]  /*0c10*/  BSYNC B0 ;  /* 0x0000000000007941 */ /* 0x000fea0003800000 */
.L_x_5113:
        /* <DEDUP_REMOVED lines=12> */
.L_x_5116:
[----:B------:R-:W-:Y:S05]  /*0ce0*/  BSYNC B0 ;  /* 0x0000000000007941 */ /* 0x000fea0003800000 */
.L_x_5115:
        /* <DEDUP_REMOVED lines=12> */
.L_x_5118:
[----:B------:R-:W-:Y:S05]  /*0db0*/  BSYNC B0 ;  /* 0x0000000000007941 */ /* 0x000fea0003800000 */
.L_x_5117:
        /* <DEDUP_REMOVED lines=12> */
.L_x_5120:
[----:B------:R-:W-:Y:S05]  /*0e80*/  BSYNC B0 ;  /* 0x0000000000007941 */ /* 0x000fea0003800000 */
.L_x_5119:
        /* <DEDUP_REMOVED lines=12> */
.L_x_5122:
[----:B------:R-:W-:Y:S05]  /*0f50*/  BSYNC B0 ;  /* 0x0000000000007941 */ /* 0x000fea0003800000 */
.L_x_5121:
        /* <DEDUP_REMOVED lines=12> */
.L_x_5124:
[----:B------:R-:W-:Y:S05]  /*1020*/  BSYNC B0 ;  /* 0x0000000000007941 */ /* 0x000fea0003800000 */
.L_x_5123:
        /* <DEDUP_REMOVED lines=12> */
.L_x_5126:
[----:B------:R-:W-:Y:S05]  /*10f0*/  BSYNC B0 ;  /* 0x0000000000007941 */ /* 0x000fea0003800000 */
.L_x_5125:
        /* <DEDUP_REMOVED lines=32> */
.L_x_5110:
        /* <DEDUP_REMOVED lines=120> */
.L_x_5127:
        /* <DEDUP_REMOVED lines=19> */
.L_x_5129:
        /* <DEDUP_REMOVED lines=16> */
[----:B------:R-:W-:-:S06]  /*1cb0*/  UIADD3 UR4, UR23, UR4, URZ ;  /* 0x0000000417047290 */ /* 0x000fcc000fffe03f */
[----:B------:R-:W-:Y:S01]  /*1cc0*/  MOV R15, UR4 ;  /* 0x00000004000f7c02 */ /* 0x000fe20008000f00 */
[----:B------:R-:W-:Y:S02]  /*1cd0*/  ULDC.64 UR4, c[0x0][0x1a0] ;  /* 0x0000680000047ab9 */ /* 0x000fe40000000a00 */
[----:B------:R-:W-:Y:S01]  /*1ce0*/  @UP0 UIMAD.WIDE.U32 UR18, UR17, UR4, URZ ;  /* 0x00000004111202a5 */ /* 0x000fe2000f8e003f */
[----:B-1----:R-:W-:-:S03]  /*1cf0*/  IADD3 R4, R4, 0xffffffe, RZ ;  /* 0x0ffffffe04047810 */ /* 0x002fc60007ffe0ff */
[----:B------:R-:W-:Y:S01]  /*1d00*/  @UP0 UIMAD UR17, UR17, UR5, UR19 ;  /* 0x00000005111102a4 */ /* 0x000fe2000f8e0213 */
        /* <DEDUP_REMOVED lines=10> */
[----:B------:R-:W-:Y:S01]  /*1db0*/  ISETP.GT.U32.AND P1, PT, R3, R0, PT ;  /* 0x000000000300720c */ /* 0x000fe20003f24070 */
[----:B------:R-:W-:-:S12]  /*1dc0*/  IMAD.MOV.U32 R14, RZ, RZ, R2 ;  /* 0x000000ffff0e7224 */ /* 0x000fd800078e0002 */
[-C--:B------:R-:W-:Y:S02]  /*1dd0*/  @!P1 IADD3 R0, R0, -R3.reuse, RZ ;  /* 0x8000000300009210 */ /* 0x080fe40007ffe0ff */
[----:B------:R-:W-:Y:S02]  /*1de0*/  @!P1 IADD3 R10, R10, 0x1, RZ ;  /* 0x000000010a0a9810 */ /* 0x000fe40007ffe0ff */
[----:B------:R-:W-:Y:S01]  /*1df0*/  ISETP.GE.U32.AND P3, PT, R0, R3, PT ;  /* 0x000000030000720c */ /* 0x000fe20003f66070 */
[----:B------:R-:W-:Y:S01]  /*1e00*/  IMAD.U32 R3, RZ, RZ, UR23 ;  /* 0x00000017ff037e24 */ /* 0x000fe2000f8e00ff */
[----:B------:R-:W-:-:S11]  /*1e10*/  ISETP.NE.AND P1, PT, RZ, c[0x0][0x1c8], PT ;  /* 0x00007200ff007a0c */ /* 0x000fd60003f25270 */
[----:B------:R-:W-:-:S05]  /*1e20*/  @P3 IADD3 R10, R10, 0x1, RZ ;  /* 0x000000010a0a3810 */ /* 0x000fca0007ffe0ff */
[----:B------:R-:W-:Y:S01]  /*1e30*/  @!P2 IMAD.MOV R10, RZ, RZ, -R10 ;  /* 0x000000ffff0aa224 */ /* 0x000fe200078e0a0a */
        /* <DEDUP_REMOVED lines=19> */
.L_x_5128:
[----:B------:R-:W-:Y:S01]  /*1f70*/  SHF.R.S32.HI R4, RZ, 0x1f, R165 ;  /* 0x0000001fff047819 */ /* 0x000fe200000114a5 */
[----:B------:R-:W-:Y:S01]  /*1f80*/  UISETP.NE.AND UP0, UPT, UR14, -0x1, UPT ;  /* 0xffffffff0e00788c */ /* 0x000fe2000bf05270 */
[----:B------:R-:W-:Y:S01]  /*1f90*/  IMAD.U32 R20, RZ, RZ, UR12 ;  /* 0x0000000cff147e24 */ /* 0x000fe2000f8e00ff */
[----:B------:R-:W-:Y:S01]  /*1fa0*/  ULDC.64 UR4, c[0x0][0x190] ;  /* 0x0000640000047ab9 */ /* 0x000fe20000000a00 */
[CC--:B------:R-:W-:Y:S01]  /*1fb0*/  LEA.HI R0, R4.reuse, R165.reuse, RZ, 0x4 ;  /* 0x000000a504007211 */ /* 0x0c0fe200078f20ff */
[----:B------:R-:W1:Y:S01]  /*1fc0*/  S2R R25, SR_CTAID.X ;  /* 0x0000000000197919 */ /* 0x000e620000002500 */
[----:B------:R-:W-:Y:S01]  /*1fd0*/  LEA.HI R2, R4, R165, RZ, 0x3 ;  /* 0x000000a504027211 */ /* 0x000fe200078f18ff */
[----:B------:R-:W-:Y:S01]  /*1fe0*/  UIADD3 UR19, -UR11, UR8, URZ ;  /* 0x000000080b137290 */ /* 0x000fe2000fffe13f */
[----:B------:R-:W-:Y:S01]  /*1ff0*/  SHF.R.S32.HI R233, RZ, 0x4, R0 ;  /* 0x00000004ffe97819 */ /* 0x000fe20000011400 */
[----:B------:R-:W-:Y:S01]  /*2000*/  IMAD R7, R7, c[0x0][0x1b8], RZ ;  /* 0x00006e0007077a24 */ /* 0x000fe200078e02ff */
[----:B------:R-:W-:Y:S01]  /*2010*/  SHF.R.S32.HI R18, RZ, 0x3, R2 ;  /* 0x00000003ff127819 */ /* 0x000fe20000011402 */
[----:B------:R-:W-:Y:S01]  /*2020*/  BSSY B0, `(.L_x_5130) ;  /* 0x000007a000007945 */ /* 0x000fe20003800000 */
[C---:B------:R-:W-:Y:S01]  /*2030*/  LEA.HI R6, R0.reuse, R233, RZ, 0x1 ;  /* 0x000000e900067211 */ /* 0x040fe200078f08ff */
[----:B------:R-:W-:Y:S01]  /*2040*/  @UP0 UIMAD.WIDE.U32 UR22, UR14, UR4, URZ ;  /* 0x000000040e1602a5 */ /* 0x000fe2000f8e003f */
[----:B------:R-:W-:Y:S01]  /*2050*/  LOP3.LUT R0, R0, 0xfffffff0, RZ, 0xc0, !PT ;  /* 0xfffffff000007812 */ /* 0x000fe200078ec0ff */
[----:B------:R-:W-:Y:S01]  /*2060*/  IMAD.SHL.U32 R235, R18, 0x40, RZ ;  /* 0x0000004012eb7824 */ /* 0x000fe200078e00ff */
[----:B------:R-:W-:Y:S01]  /*2070*/  LOP3.LUT R2, R2, 0xfffffff8, RZ, 0xc0, !PT ;  /* 0xfffffff802027812 */ /* 0x000fe200078ec0ff */
[----:B------:R-:W-:Y:S01]  /*2080*/  @UP0 UIMAD UR15, UR14, UR5, UR23 ;  /* 0x000000050e0f02a4 */ /* 0x000fe2000f8e0217 */
[----:B------:R-:W-:Y:S01]  /*2090*/  LOP3.LUT R6, R6, 0xfffffffe, RZ, 0xc0, !PT ;  /* 0xfffffffe06067812 */ /* 0x000fe200078ec0ff */
[C---:B------:R-:W-:Y:S01]  /*20a0*/  IMAD.IADD R0, R165.reuse, 0x1, -R0 ;  /* 0x00000001a5007824 */ /* 0x040fe200078e0a00 */
[----:B------:R-:W-:Y:S01]  /*20b0*/  @!UP0 USHF.R.S32.HI UR14, URZ, 0x1f, UR29 ;  /* 0x0000001f3f0e8899 */ /* 0x000fe2000801141d */
[----:B------:R-:W-:Y:S01]  /*20c0*/  IMAD.IADD R2, R165, 0x1, -R2 ;  /* 0x00000001a5027824 */ /* 0x000fe200078e0a02 */
[----:B------:R-:W-:Y:S01]  /*20d0*/  ULDC.64 UR4, c[0x0][0x178] ;  /* 0x00005e0000047ab9 */ /* 0x000fe20000000a00 */
[----:B------:R-:W-:Y:S01]  /*20e0*/  LOP3.LUT R235, R235, 0x1c0, RZ, 0xc0, !PT ;  /* 0x000001c0ebeb7812 */ /* 0x000fe200078ec0ff */
[----:B------:R-:W-:Y:S01]  /*20f0*/  @!UP0 UIMAD UR14, UR14, UR4, URZ ;  /* 0x000000040e0e82a4 */ /* 0x000fe2000f8e023f */
[----:B------:R-:W-:Y:S01]  /*2100*/  SHF.R.S32.HI R3, RZ, 0x1f, R0 ;  /* 0x0000001fff037819 */ /* 0x000fe20000011400 */
[----:B------:R-:W-:Y:S01]  /*2110*/  IMAD.SHL.U32 R236, R2, 0x8, RZ ;  /* 0x0000000802ec7824 */ /* 0x000fe200078e00ff */
[----:B------:R-:W-:Y:S01]  /*2120*/  @!UP0 UIMAD.WIDE.U32 UR24, UR29, UR4, URZ ;  /* 0x000000041d1882a5 */ /* 0x000fe2000f8e003f */
[----:B------:R-:W-:Y:S01]  /*2130*/  IMAD.IADD R233, R233, 0x1, -R6 ;  /* 0x00000001e9e97824 */ /* 0x000fe200078e0a06 */
[----:B------:R-:W-:Y:S01]  /*2140*/  LEA.HI R3, R3, R0, RZ, 0x3 ;  /* 0x0000000003037211 */ /* 0x000fe200078f18ff */
[----:B------:R-:W-:Y:S01]  /*2150*/  @!UP0 UIMAD UR5, UR29, UR5, UR14 ;  /* 0x000000051d0582a4 */ /* 0x000fe2000f8e020e */
[----:B------:R-:W-:-:S02]  /*2160*/  IADD3 R16, P0, R236, UR18, RZ ;  /* 0x00000012ec107c10 */ /* 0x000fc4000ff1e0ff */
[----:B------:R-:W-:Y:S01]  /*2170*/  LOP3.LUT R5, R3, 0xfffffff8, RZ, 0xc0, !PT ;  /* 0xfffffff803057812 */ /* 0x000fe200078ec0ff */
[----:B------:R-:W-:Y:S01]  /*2180*/  @!UP0 UMOV UR22, UR24 ;  /* 0x0000001800168c82 */ /* 0x000fe20008000000 */
[--C-:B------:R-:W-:Y:S01]  /*2190*/  LOP3.LUT R6, R235, 0x38, R236.reuse, 0xf8, !PT ;  /* 0x00000038eb067812 */ /* 0x100fe200078ef8ec */
[----:B------:R-:W-:Y:S01]  /*21a0*/  @!UP0 UIADD3 UR15, UR25, UR5, URZ ;  /* 0x00000005190f8290 */ /* 0x000fe2000fffe03f */
[----:B------:R-:W-:Y:S01]  /*21b0*/  SHF.R.U32.HI R235, RZ, 0x3, R235 ;  /* 0x00000003ffeb7819 */ /* 0x000fe200000116eb */
[----:B------:R-:W-:Y:S01]  /*21c0*/  IMAD.IADD R0, R0, 0x1, -R5 ;  /* 0x0000000100007824 */ /* 0x000fe200078e0a05 */
[----:B------:R-:W-:Y:S01]  /*21d0*/  SHF.R.S32.HI R5, RZ, 0x1f, R236 ;  /* 0x0000001fff057819 */ /* 0x000fe200000114ec */
[----:B------:R-:W-:Y:S01]  /*21e0*/  ULDC.64 UR4, c[0x0][0x1a8] ;  /* 0x00006a0000047ab9 */ /* 0x000fe20000000a00 */
[----:B------:R-:W-:Y:S01]  /*21f0*/  SHF.R.S32.HI R19, RZ, 0x1f, R18 ;  /* 0x0000001fff137819 */ /* 0x000fe20000011412 */
[----:B------:R-:W-:Y:S01]  /*2200*/  IMAD.SHL.U32 R3, R3, 0x40, RZ ;  /* 0x0000004003037824 */ /* 0x000fe200078e00ff */
[----:B------:R-:W-:-:S02]  /*2210*/  IADD3.X R17, R5, UR17, RZ, P0, !PT ;  /* 0x0000001105117c10 */ /* 0x000fc400087fe4ff */
[C---:B------:R-:W-:Y:S01]  /*2220*/  IADD3 R14, P1, R236.reuse, R14, RZ ;  /* 0x0000000eec0e7210 */ /* 0x040fe20007f3e0ff */
[----:B------:R-:W-:Y:S01]  /*2230*/  IMAD R167, R19, c[0x0][0x198], RZ ;  /* 0x0000660013a77a24 */ /* 0x000fe200078e02ff */
[----:B------:R-:W-:Y:S01]  /*2240*/  IADD3 R8, P0, R236, UR22, RZ ;  /* 0x00000016ec087c10 */ /* 0x000fe2000ff1e0ff */
[----:B-1----:R-:W-:Y:S01]  /*2250*/  IMAD.WIDE R24, R25, 0x40, R18 ;  /* 0x0000004019187825 */ /* 0x002fe200078e0212 */
[----:B------:R-:W-:Y:S02]  /*2260*/  LOP3.LUT R235, R6, R235, RZ, 0x3c, !PT ;  /* 0x000000eb06eb7212 */ /* 0x000fe400078e3cff */
[-C--:B------:R-:W-:Y:S01]  /*2270*/  LEA.HI R6, R4, R165.reuse, RZ, 0x6 ;  /* 0x000000a504067211 */ /* 0x080fe200078f30ff */
[C---:B------:R-:W-:Y:S01]  /*2280*/  IMAD.X R15, R5.reuse, 0x1, R12, P1 ;  /* 0x00000001050f7824 */ /* 0x040fe200008e060c */
[----:B------:R-:W-:Y:S01]  /*2290*/  IADD3.X R9, R5, UR15, RZ, P0, !PT ;  /* 0x0000000f05097c10 */ /* 0x000fe200087fe4ff */
[----:B------:R-:W-:Y:S01]  /*22a0*/  IMAD R167, R18, c[0x0][0x19c], R167 ;  /* 0x0000670012a77a24 */ /* 0x000fe200078e02a7 */
[----:B------:R-:W-:Y:S01]  /*22b0*/  R2P PR, R0, 0x6 ;  /* 0x0000000600007804 */ /* 0x000fe20000000000 */
[----:B------:R-:W-:Y:S01]  /*22c0*/  IMAD.SHL.U32 R6, R6, 0x8, RZ ;  /* 0x0000000806067824 */ /* 0x000fe200078e00ff */
[----:B------:R-:W-:Y:S01]  /*22d0*/  USHF.R.S32.HI UR15, URZ, 0x1f, UR12 ;  /* 0x0000001f3f0f7899 */ /* 0x000fe2000801140c */
[----:B------:R-:W-:Y:S01]  /*22e0*/  IMAD.WIDE.U32 R14, R18, c[0x0][0x198], R14 ;  /* 0x00006600120e7a25 */ /* 0x000fe200078e000e */
[----:B------:R-:W-:-:S02]  /*22f0*/  LEA.HI R13, R4, R165, RZ, 0x5 ;  /* 0x000000a5040d7211 */ /* 0x000fc400078f28ff */
[----:B------:R-:W-:Y:S01]  /*2300*/  LOP3.LUT R235, R235, 0xfffffe00, R6, 0xf8, !PT ;  /* 0xfffffe00ebeb7812 */ /* 0x000fe200078ef806 */
[----:B------:R-:W-:Y:S01]  /*2310*/  IMAD.WIDE.U32 R20, R20, c[0x0][0x1a8], R8 ;  /* 0x00006a0014147a25 */ /* 0x000fe200078e0008 */
[----:B------:R-:W-:Y:S01]  /*2320*/  IADD3 R8, P0, R18, UR7, RZ ;  /* 0x0000000712087c10 */ /* 0x000fe2000ff1e0ff */
[----:B------:R-:W-:Y:S01]  /*2330*/  UIMAD UR4, UR15, UR4, URZ ;  /* 0x000000040f0472a4 */ /* 0x000fe2000f8e023f */
[----:B------:R-:W-:Y:S01]  /*2340*/  SHF.R.S32.HI R85, RZ, 0x5, R13 ;  /* 0x00000005ff557819 */ /* 0x000fe2000001140d */
[----:B------:R-:W-:Y:S01]  /*2350*/  IMAD.SHL.U32 R0, R0, 0x40, RZ ;  /* 0x0000004000007824 */ /* 0x000fe200078e00ff */
[----:B------:R-:W-:Y:S01]  /*2360*/  IADD3 R4, R236, 0x80, RZ ;  /* 0x00000080ec047810 */ /* 0x000fe20007ffe0ff */
[----:B------:R-:W-:Y:S01]  /*2370*/  IMAD.IADD R167, R15, 0x1, R167 ;  /* 0x000000010fa77824 */ /* 0x000fe200078e02a7 */
[----:B------:R-:W-:Y:S01]  /*2380*/  IADD3.X R15, R19, UR6, RZ, P0, !PT ;  /* 0x00000006130f7c10 */ /* 0x000fe200087fe4ff */
[----:B------:R-:W-:Y:S01]  /*2390*/  IMAD R6, R10, c[0x0][0x1bc], R7 ;  /* 0x00006f000a067a24 */ /* 0x000fe200078e0207 */
[----:B------:R-:W-:Y:S01]  /*23a0*/  LOP3.LUT R0, R0, 0x1c0, RZ, 0xc0, !PT ;  /* 0x000001c000007812 */ /* 0x000fe200078ec0ff */
[----:B------:R-:W-:Y:S01]  /*23b0*/  IMAD.SHL.U32 R5, R233, 0x8, RZ ;  /* 0x00000008e9057824 */ /* 0x000fe200078e00ff */
[----:B------:R-:W-:Y:S01]  /*23c0*/  ISETP.GE.AND P0, PT, R18, UR19, PT ;  /* 0x0000001312007c0c */ /* 0x000fe2000bf06270 */
[----:B------:R-:W-:Y:S01]  /*23d0*/  IMAD.WIDE.U32 R10, R10, c[0x0][0x1b8], R16 ;  /* 0x00006e000a0a7a25 */ /* 0x000fe200078e0010 */
[----:B------:R-:W-:-:S02]  /*23e0*/  UIMAD UR5, UR12, UR5, UR4 ;  /* 0x000000050c0572a4 */ /* 0x000fc4000f8e0204 */
[----:B------:R-:W-:Y:S01]  /*23f0*/  LOP3.LUT R5, R0, 0x8, R5, 0xf8, !PT ;  /* 0x0000000800057812 */ /* 0x000fe200078ef805 */
[----:B------:R-:W-:Y:S01]  /*2400*/  IMAD.IADD R7, R11, 0x1, R6 ;  /* 0x000000010b077824 */ /* 0x000fe200078e0206 */
[----:B------:R-:W-:Y:S01]  /*2410*/  SHF.R.U32.HI R0, RZ, 0x3, R0 ;  /* 0x00000003ff007819 */ /* 0x000fe20000011600 */
[----:B------:R-:W-:Y:S01]  /*2420*/  IMAD R15, R15, c[0x0][0x1a0], RZ ;  /* 0x000068000f0f7a24 */ /* 0x000fe200078e02ff */
[----:B------:R-:W-:Y:S01]  /*2430*/  ULDC.64 UR6, c[0x0][0x1a0] ;  /* 0x0000680000067ab9 */ /* 0x000fe20000000a00 */
[----:B------:R-:W-:Y:S01]  /*2440*/  IMAD.MOV.U32 R6, RZ, RZ, R10 ;  /* 0x000000ffff067224 */ /* 0x000fe200078e000a */
[----:B------:R-:W-:Y:S01]  /*2450*/  LOP3.LUT R0, R5, R0, RZ, 0x3c, !PT ;  /* 0x0000000005007212 */ /* 0x000fe200078e3cff */
[C---:B------:R-:W-:Y:S01]  /*2460*/  IMAD R15, R8.reuse, c[0x0][0x1a4], R15 ;  /* 0x00006900080f7a24 */ /* 0x040fe200078e020f */
[----:B------:R-:W-:Y:S01]  /*2470*/  USHF.L.U64.HI UR21, UR6, UR13, UR7 ;  /* 0x0000000d06157299 */ /* 0x000fe20008010207 */
[----:B------:R-:W-:Y:S01]  /*2480*/  IMAD.WIDE.U32 R8, R8, c[0x0][0x1a0], R6 ;  /* 0x0000680008087a25 */ /* 0x000fe200078e0006 */
[----:B------:R-:W-:Y:S01]  /*2490*/  USHF.L.U32 UR22, UR6, 0x4, URZ ;  /* 0x0000000406167899 */ /* 0x000fe2000800063f */
[----:B------:R-:W-:-:S02]  /*24a0*/  IADD3 R23, R21, UR5, RZ ;  /* 0x0000000515177c10 */ /* 0x000fc4000fffe0ff */
[----:B------:R-:W-:Y:S01]  /*24b0*/  IMAD.MOV.U32 R7, RZ, RZ, 0x10 ;  /* 0x00000010ff077424 */ /* 0x000fe200078e00ff */
[----:B------:R-:W-:Y:S01]  /*24c0*/  LOP3.LUT R0, R0, 0xfffffe00, R3, 0xf8, !PT ;  /* 0xfffffe0000007812 */ /* 0x000fe200078ef803 */
[----:B------:R-:W-:Y:S01]  /*24d0*/  IMAD.MOV.U32 R5, RZ, RZ, 0x20 ;  /* 0x00000020ff057424 */ /* 0x000fe200078e00ff */
[C---:B------:R-:W-:Y:S01]  /*24e0*/  IADD3 R6, R236.reuse, 0x40, RZ ;  /* 0x00000040ec067810 */ /* 0x040fe20007ffe0ff */
[----:B------:R-:W-:Y:S01]  /*24f0*/  IMAD.MOV.U32 R166, RZ, RZ, R14 ;  /* 0x000000ffffa67224 */ /* 0x000fe200078e000e */
        /* <DEDUP_REMOVED lines=44> */
.L_x_5131:
[----:B------:R-:W-:Y:S05]  /*27c0*/  BSYNC B0 ;  /* 0x0000000000007941 */ /* 0x000fea0003800000 */
.L_x_5130:
        /* <DEDUP_REMOVED lines=45> */
.L_x_5133:
[----:B------:R-:W-:Y:S05]  /*2aa0*/  BSYNC B0 ;  /* 0x0000000000007941 */ /* 0x000fea0003800000 */
.L_x_5132:
        /* <DEDUP_REMOVED lines=45> */
.L_x_5135:
[----:B------:R-:W-:Y:S05]  /*2d80*/  BSYNC B0 ;  /* 0x0000000000007941 */ /* 0x000fea0003800000 */
.L_x_5134:
        /* <DEDUP_REMOVED lines=44> */
.L_x_5137:
[----:B------:R-:W-:Y:S05]  /*3050*/  BSYNC B0 ;  /* 0x0000000000007941 */ /* 0x000fea0003800000 */
.L_x_5136:
        /* <DEDUP_REMOVED lines=39> */
.L_x_5139:
[----:B------:R-:W-:Y:S05]  /*32d0*/  BSYNC B0 ;  /* 0x0000000000007941 */ /* 0x000fea0003800000 */
.L_x_5138:
        /* <DEDUP_REMOVED lines=41> */
.L_x_5141:
[----:B------:R-:W-:Y:S05]  /*3570*/  BSYNC B0 ;  /* 0x0000000000007941 */ /* 0x000fea0003800000 */
.L_x_5140:
        /* <DEDUP_REMOVED lines=40> */
.L_x_5143:
[----:B------:R-:W-:Y:S05]  /*3800*/  BSYNC B0 ;  /* 0x0000000000007941 */ /* 0x000fea0003800000 */
.L_x_5142:
        /* <DEDUP_REMOVED lines=40> */
.L_x_5145:
[----:B------:R-:W-:Y:S05]  /*3a90*/  BSYNC B0 ;  /* 0x0000000000007941 */ /* 0x000fea0003800000 */
.L_x_5144:
[----:B------:R-:W-:Y:S01]  /*3aa0*/  USHF.R.S32.HI UR13, URZ, 0x1f, UR29 ;  /* 0x0000001f3f0d7899 */ /* 0x000fe2000801141d */
[----:B------:R-:W0:Y:S01]  /*3ab0*/  LDGDEPBAR ;  /* 0x00000000000079af */ /* 0x000e220000000000 */
[----:B------:R-:W-:-:S02]  /*3ac0*/  ULDC.64 UR4, c[0x0][0x320] ;  /* 0x0000c80000047ab9 */ /* 0x000fc40000000a00 */
[----:B------:R-:W-:Y:S02]  /*3ad0*/  UIMAD UR13, UR13, UR4, URZ ;  /* 0x000000040d0d72a4 */ /* 0x000fe4000f8e023f */
[----:B------:R-:W-:Y:S02]  /*3ae0*/  UMOV UR34, UR12 ;  /* 0x0000000c00227c82 */ /* 0x000fe40008000000 */
[----:B------:R-:W-:Y:S02]  /*3af0*/  UMOV UR35, UR15 ;  /* 0x0000000f00237c82 */ /* 0x000fe40008000000 */
[----:B------:R-:W-:Y:S02]  /*3b00*/  UIMAD.WIDE.U32 UR34, UR29, UR4, UR34 ;  /* 0x000000041d2272a5 */ /* 0x000fe4000f8e0022 */
[----:B------:R-:W-:-:S03]  /*3b10*/  UIMAD UR13, UR29, UR5, UR13 ;  /* 0x000000051d0d72a4 */ /* 0x000fc6000f8e020d */
[----:B------:R-:W-:Y:S02]  /*3b20*/  ULDC.64 UR4, c[0x0][0x318] ;  /* 0x0000c60000047ab9 */ /* 0x000fe40000000a00 */
[----:B------:R-:W-:Y:S02]  /*3b30*/  ULEA UR4, UP0, UR34, UR4, 0x2 ;  /* 0x0000000422047291 */ /* 0x000fe4000f80103f */
[----:B------:R-:W-:-:S04]  /*3b40*/  UIADD3 UR13, UR35, UR13, URZ ;  /* 0x0000000d230d7290 */ /* 0x000fc8000fffe03f */
[----:B------:R-:W-:Y:S01]  /*3b50*/  ULEA.HI.X UR5, UR34, UR5, UR13, 0x2, UP0 ;  /* 0x0000000522057291 */ /* 0x000fe200080f140d */
[----:B-1----:R-:W-:Y:S01]  /*3b60*/  IMAD.U32 R20, RZ, RZ, UR4 ;  /* 0x00000004ff147e24 */ /* 0x002fe2000f8e00ff */
[----:B------:R-:W-:-:S04]  /*3b70*/  DEPBAR.LE SB0, 0x0 ;  /* 0x000080000000791a */ /* 0x000fc80000000000 */
[----:B------:R-:W-:-:S05]  /*3b80*/  IMAD.U32 R21, RZ, RZ, UR5 ;  /* 0x00000005ff157e24 */ /* 0x000fca000f8e00ff */
        /* <DEDUP_REMOVED lines=41> */
.L_x_5147:
[----:B------:R-:W-:Y:S05]  /*3e20*/  BSYNC B0 ;  /* 0x0000000000007941 */ /* 0x000fea0003800000 */
.L_x_5146:
        /* <DEDUP_REMOVED lines=45> */
.L_x_5149:
[----:B------:R-:W-:Y:S05]  /*4100*/  BSYNC B0 ;  /* 0x0000000000007941 */ /* 0x000fea0003800000 */
.L_x_5148:
        /* <DEDUP_REMOVED lines=15> */
[----:B-1----:R-:W-:-:S04]  /*4200*/  IADD3 R16, P0, R8, UR13, RZ ;  /* 0x0000000d08107c10 */ /* 0x002fc8000ff1e0ff */
        /* <DEDUP_REMOVED lines=32> */
.L_x_5151:
[----:B------:R-:W-:Y:S05]  /*4410*/  BSYNC B0 ;  /* 0x0000000000007941 */ /* 0x000fea0003800000 */
.L_x_5150:
        /* <DEDUP_REMOVED lines=49> */
.L_x_5153:
[----:B------:R-:W-:Y:S05]  /*4730*/  BSYNC B0 ;  /* 0x0000000000007941 */ /* 0x000fea0003800000 */
.L_x_5152:
[C---:B-1----:R-:W-:Y:S01]  /*4740*/  IMAD.SHL.U32 R8, R2.reuse, 0x40, RZ ;  /* 0x0000004002087824 */ /* 0x042fe200078e00ff */
        /* <DEDUP_REMOVED lines=36> */
[C---:B------:R-:W-:Y:S02]  /*4990*/  IADD3 R218, R231.reuse, 0x2800, RZ ;  /* 0x00002800e7da7810 */ /* 0x040fe40007ffe0ff */
[C---:B------:R-:W-:Y:S01]  /*49a0*/  IADD3 R217, R231.reuse, 0x3000, RZ ;  /* 0x00003000e7d97810 */ /* 0x040fe20007ffe0ff */
[----:B------:R-:W2:Y:S01]  /*49b0*/  LDSM.16.M88.4 R12, [R231+0x1000] ;  /* 0x00100000e70c783b */ /* 0x000ea20000000200 */
[----:B------:R-:W-:-:S02]  /*49c0*/  IADD3 R216, R231, 0x3800, RZ ;  /* 0x00003800e7d87810 */ /* 0x000fc40007ffe0ff */
[C---:B------:R-:W-:Y:S01]  /*49d0*/  IADD3 R215, R231.reuse, 0x4000, RZ ;  /* 0x00004000e7d77810 */ /* 0x040fe20007ffe0ff */
[----:B------:R-:W2:Y:S01]  /*49e0*/  LDSM.16.M88.4 R72, [R231+0x1800] ;  /* 0x00180000e748783b */ /* 0x000ea20000000200 */
[C---:B------:R-:W-:Y:S02]  /*49f0*/  IADD3 R214, R231.reuse, 0x4800, RZ ;  /* 0x00004800e7d67810 */ /* 0x040fe40007ffe0ff */
[C---:B------:R-:W-:Y:S01]  /*4a00*/  IADD3 R213, R231.reuse, 0x5000, RZ ;  /* 0x00005000e7d57810 */ /* 0x040fe20007ffe0ff */
[----:B------:R-:W-:Y:S01]  /*4a10*/  LDSM.16.M88.4 R68, [R227+0x8800] ;  /* 0x00880000e344783b */ /* 0x000fe20000000200 */
[C---:B------:R-:W-:Y:S02]  /*4a20*/  IADD3 R212, R231.reuse, 0x5800, RZ ;  /* 0x00005800e7d47810 */ /* 0x040fe40007ffe0ff */
[C---:B------:R-:W-:Y:S01]  /*4a30*/  IADD3 R211, R231.reuse, 0x6000, RZ ;  /* 0x00006000e7d37810 */ /* 0x040fe20007ffe0ff */
[----:B------:R-:W-:Y:S01]  /*4a40*/  LDSM.16.M88.4 R40, [R227+0x9000] ;  /* 0x00900000e328783b */ /* 0x000fe20000000200 */
[----:B------:R-:W-:-:S02]  /*4a50*/  IADD3 R210, R231, 0x6800, RZ ;  /* 0x00006800e7d27810 */ /* 0x000fc40007ffe0ff */
[C---:B------:R-:W-:Y:S01]  /*4a60*/  IADD3 R209, R231.reuse, 0x7000, RZ ;  /* 0x00007000e7d17810 */ /* 0x040fe20007ffe0ff */
[----:B-1----:R-:W-:Y:S01]  /*4a70*/  HMMA.16816.F32 R64, R8, R60, RZ ;  /* 0x0000003c0840723c */ /* 0x002fe200000018ff */
[----:B------:R-:W-:Y:S01]  /*4a80*/  LDSM.16.M88.4 R76, [R233+0xa800] ;  /* 0x00a80000e94c783b */ /* 0x000fe20000000200 */
[----:B------:R-:W-:-:S06]  /*4a90*/  IADD3 R208, R231, 0x7800, RZ ;  /* 0x00007800e7d07810 */ /* 0x000fcc0007ffe0ff */
[C---:B------:R-:W-:Y:S08]  /*4aa0*/  HMMA.16816.F32 R60, R8.reuse, R62, RZ ;  /* 0x0000003e083c723c */ /* 0x040ff000000018ff */
        /* <DEDUP_REMOVED lines=139> */
[C---:B--2---:R-:W-:Y:S08]  /*5360*/  HMMA.16816.F32 R56, R52.reuse, R8, R56 ;  /* 0x000000083438723c */ /* 0x044ff00000001838 */
[C---:B------:R-:W-:Y:S01]  /*5370*/  HMMA.16816.F32 R72, R52.reuse, R10, R72 ;  /* 0x0000000a3448723c */ /* 0x040fe20000001848 */
[----:B------:R-:W-:Y:S07]  /*5380*/  LDSM.16.M88.4 R8, [R231+0x6000] ;  /* 0x00600000e708783b */ /* 0x000fee0000000200 */
[C---:B---3--:R-:W-:Y:S08]  /*5390*/  HMMA.16816.F32 R68, R52.reuse, R24, R68 ;  /* 0x000000183444723c */ /* 0x048ff00000001844 */
[C---:B------:R-:W-:Y:S01]  /*53a0*/  HMMA.16816.F32 R44, R52.reuse, R26, R44 ;  /* 0x0000001a342c723c */ /* 0x040fe2000000182c */
[----:B------:R-:W2:Y:S07]  /*53b0*/  LDSM.16.M88.4 R24, [R232+0x6000] ;  /* 0x00600000e818783b */ /* 0x000eae0000000200 */
[----:B------:R-:W-:Y:S07]  /*53c0*/  HMMA.16816.F32 R16, R52, R50, R16 ;  /* 0x000000323410723c */ /* 0x000fee0000001810 */
[----:B------:R-:W-:Y:S01]  /*53d0*/  IMAD.U32 R51, RZ, RZ, UR9 ;  /* 0x00000009ff337e24 */ /* 0x000fe2000f8e00ff */
[C---:B----4-:R-:W-:Y:S07]  /*53e0*/  HMMA.16816.F32 R20, R36.reuse, R32, R20 ;  /* 0x000000202414723c */ /* 0x050fee0000001814 */
[----:B------:R-:W-:Y:S01]  /*53f0*/  SHF.R.S32.HI R33, RZ, 0x1f, R84 ;  /* 0x0000001fff217819 */ /* 0x000fe20000011454 */
[----:B------:R-:W-:Y:S03]  /*5400*/  HMMA.16816.F32 R64, R36, R28, R64 ;  /* 0x0000001c2440723c */ /* 0x000fe60000001840 */
[----:B------:R-:W-:-:S04]  /*5410*/  LEA.HI R84, R33, R84, RZ, 0x2 ;  /* 0x0000005421547211 */ /* 0x000fc800078f10ff */
[----:B------:R-:W-:Y:S01]  /*5420*/  SHF.R.S32.HI R2, RZ, 0x2, R84 ;  /* 0x00000002ff027819 */ /* 0x000fe20000011454 */
[----:B------:R-:W-:Y:S01]  /*5430*/  HMMA.16816.F32 R60, R36, R30, R60 ;  /* 0x0000001e243c723c */ /* 0x000fe2000000183c */
[----:B------:R-:W3:Y:S03]  /*5440*/  LDSM.16.M88.4 R28, [R231+0x6800] ;  /* 0x00680000e71c783b */ /* 0x000ee60000000200 */
[----:B------:R-:W-:-:S04]  /*5450*/  IMAD R2, R85, 0x10, R2 ;  /* 0x0000001055027824 */ /* 0x000fc800078e0202 */
[----:B-1----:R-:W-:Y:S01]  /*5460*/  HMMA.16816.F32 R68, R36, R12, R68 ;  /* 0x0000000c2444723c */ /* 0x002fe20000001844 */
[----:B------:R-:W-:-:S04]  /*5470*/  IADD3 R2, R2, UR11, RZ ;  /* 0x0000000b02027c10 */ /* 0x000fc8000fffe0ff */
[----:B------:R-:W-:Y:S02]  /*5480*/  IADD3 R51, R51, -UR8, R2 ;  /* 0x8000000833337c10 */ /* 0x000fe4000fffe002 */
[----:B------:R-:W-:Y:S01]  /*5490*/  IMAD.SHL.U32 R12, R165, 0x2, RZ ;  /* 0x00000002a50c7824 */ /* 0x000fe200078e00ff */
[----:B------:R-:W-:Y:S01]  /*54a0*/  HMMA.16816.F32 R16, R36, R34, R16 ;  /* 0x000000222410723c */ /* 0x000fe20000001810 */
[----:B------:R-:W-:Y:S03]  /*54b0*/  LDSM.16.M88.4 R32, [R231+0x7000] ;  /* 0x00700000e720783b */ /* 0x000fe60000000200 */
[----:B------:R-:W-:-:S04]  /*54c0*/  LOP3.LUT R12, R12, 0x6, RZ, 0xc0, !PT ;  /* 0x000000060c0c7812 */ /* 0x000fc800078ec0ff */
[C---:B------:R-:W-:Y:S07]  /*54d0*/  HMMA.16816.F32 R56, R36.reuse, R40, R56 ;  /* 0x000000282438723c */ /* 0x040fee0000001838 */
[----:B------:R-:W-:Y:S01]  /*54e0*/  IADD3 R40, R12, UR14, RZ ;  /* 0x0000000e0c287c10 */ /* 0x000fe2000fffe0ff */
[----:B------:R-:W-:Y:S01]  /*54f0*/  HMMA.16816.F32 R44, R36, R14, R44 ;  /* 0x0000000e242c723c */ /* 0x000fe2000000182c */
[----:B------:R-:W1:Y:S02]  /*5500*/  LDSM.16.M88.4 R12, [R231+0x7800] ;  /* 0x00780000e70c783b */ /* 0x000e640000000200 */
[----:B------:R-:W-:-:S02]  /*5510*/  IADD3 R48, R40, 0x8, RZ ;  /* 0x0000000828307810 */ /* 0x000fc40007ffe0ff */
[C---:B------:R-:W-:Y:S02]  /*5520*/  IADD3 R78, R40.reuse, 0x18, RZ ;  /* 0x00000018284e7810 */ /* 0x040fe40007ffe0ff */
[C---:B------:R-:W-:Y:S01]  /*5530*/  IADD3 R50, R40.reuse, 0x9, RZ ;  /* 0x0000000928327810 */ /* 0x040fe20007ffe0ff */
[----:B--2---:R-:W-:Y:S01]  /*5540*/  HMMA.16816.F32 R20, R24, R8, R20 ;  /* 0x000000081814723c */ /* 0x004fe20000001814 */
[C---:B------:R-:W-:Y:S02]  /*5550*/  IADD3 R82, R40.reuse, 0x19, RZ ;  /* 0x0000001928527810 */ /* 0x040fe40007ffe0ff */
[C---:B------:R-:W-:Y:S01]  /*5560*/  IADD3 R86, R40.reuse, 0x20, RZ ;  /* 0x0000002028567810 */ /* 0x040fe20007ffe0ff */
[C---:B------:R-:W-:Y:S01]  /*5570*/  IMAD.IADD R52, R51.reuse, 0x1, -R50 ;  /* 0x0000000133347824 */ /* 0x040fe200078e0a32 */
[----:B------:R-:W-:Y:S02]  /*5580*/  IADD3 R92, R40, 0x21, RZ ;  /* 0x00000021285c7810 */ /* 0x000fe40007ffe0ff */
[----:B------:R-:W-:Y:S01]  /*5590*/  IMAD.IADD R8, R51, 0x1, -R40 ;  /* 0x0000000133087824 */ /* 0x000fe200078e0a28 */
[----:B------:R-:W-:Y:S01]  /*55a0*/  HMMA.16816.F32 R72, R36, R42, R72 ;  /* 0x0000002a2448723c */ /* 0x000fe20000001848 */
[----:B------:R-:W-:Y:S01]  /*55b0*/  LDSM.16.M88.4 R36, [R230+0x6000] ;  /* 0x00600000e624783b */ /* 0x000fe20000000200 */
[----:B------:R-:W-:-:S02]  /*55c0*/  IABS R52, R52 ;  /* 0x0000003400347213 */ /* 0x000fc40000000000 */
[----:B------:R-:W-:Y:S02]  /*55d0*/  IABS R8, R8 ;  /* 0x0000000800087213 */ /* 0x000fe40000000000 */
[C---:B------:R-:W-:Y:S02]  /*55e0*/  IADD3 R102, R40.reuse, 0x30, RZ ;  /* 0x0000003028667810 */ /* 0x040fe40007ffe0ff */
[C---:B------:R-:W-:Y:S01]  /*55f0*/  IADD3 R43, R40.reuse, 0x1, RZ ;  /* 0x00000001282b7810 */ /* 0x040fe20007ffe0ff */
[----:B------:R-:W-:Y:S01]  /*5600*/  IMAD.MOV.U32 R41, RZ, RZ, R8 ;  /* 0x000000ffff297224 */ /* 0x000fe200078e0008 */
[C---:B------:R-:W-:Y:S01]  /*5610*/  HMMA.16816.F32 R16, R24.reuse, R10, R16 ;  /* 0x0000000a1810723c */ /* 0x040fe20000001810 */
[C---:B------:R-:W-:Y:S01]  /*5620*/  IADD3 R90, R40.reuse, 0x31, RZ ;  /* 0x00000031285a7810 */ /* 0x040fe20007ffe0ff */
[C---:B------:R-:W-:Y:S01]  /*5630*/  IMAD.IADD R79, R51.reuse, 0x1, -R102 ;  /* 0x00000001334f7824 */ /* 0x040fe200078e0a66 */
[----:B------:R-:W-:Y:S01]  /*5640*/  IADD3 R54, R40, 0x10, RZ ;  /* 0x0000001028367810 */ /* 0x000fe20007ffe0ff */
[C---:B------:R-:W-:Y:S01]  /*5650*/  IMAD.IADD R9, R51.reuse, 0x1, -R43 ;  /* 0x0000000133097824 */ /* 0x040fe200078e0a2b */
[----:B------:R-:W2:Y:S01]  /*5660*/  I2F R41, R41 ;  /* 0x0000002900297306 */ /* 0x000ea20000201400 */
[----:B------:R-:W-:Y:S01]  /*5670*/  IMAD.IADD R77, R51, 0x1, -R90 ;  /* 0x00000001334d7824 */ /* 0x000fe200078e0a5a */
[----:B------:R-:W-:Y:S01]  /*5680*/  IABS R79, R79 ;  /* 0x0000004f004f7213 */ /* 0x000fe20000000000 */
[----:B---3--:R-:W-:Y:S01]  /*5690*/  HMMA.16816.F32 R64, R24, R28, R64 ;  /* 0x0000001c1840723c */ /* 0x008fe20000001840 */
[----:B------:R-:W-:-:S02]  /*56a0*/  IABS R8, R9 ;  /* 0x0000000900087213 */ /* 0x000fc40000000000 */
[----:B------:R-:W-:Y:S02]  /*56b0*/  IABS R100, R77 ;  /* 0x0000004d00647213 */ /* 0x000fe40000000000 */
[----:B------:R3:W-:Y:S01]  /*56c0*/  I2F R77, R79 ;  /* 0x0000004f004d7306 */ /* 0x0007e20000201400 */
[----:B------:R-:W-:Y:S01]  /*56d0*/  IMAD.MOV.U32 R42, RZ, RZ, R8 ;  /* 0x000000ffff2a7224 */ /* 0x000fe200078e0008 */
[C---:B------:R-:W-:Y:S01]  /*56e0*/  IADD3 R76, R40.reuse, 0x11, RZ ;  /* 0x00000011284c7810 */ /* 0x040fe20007ffe0ff */
[----:B------:R-:W4:Y:S01]  /*56f0*/  LDSM.16.M88.4 R8, [R227+0xe000] ;  /* 0x00e00000e308783b */ /* 0x000f220000000200 */
[----:B------:R-:W-:Y:S01]  /*5700*/  IMAD.IADD R28, R51, 0x1, -R48 ;  /* 0x00000001331c7824 */ /* 0x000fe200078e0a30 */
[----:B------:R-:W-:Y:S01]  /*5710*/  HMMA.16816.F32 R60, R24, R30, R60 ;  /* 0x0000001e183c723c */ /* 0x000fe2000000183c */
[----:B------:R-:W-:Y:S02]  /*5720*/  ISETP.GE.AND P2, PT, R40, UR9, PT ;  /* 0x0000000928007c0c */ /* 0x000fe4000bf46270 */
[----:B------:R-:W5:Y:S01]  /*5730*/  I2F R42, R42 ;  /* 0x0000002a002a7306 */ /* 0x000f620000201400 */
[----:B------:R-:W-:-:S02]  /*5740*/  IABS R28, R28 ;  /* 0x0000001c001c7213 */ /* 0x000fc40000000000 */
[----:B------:R-:W-:Y:S02]  /*5750*/  ISETP.GE.AND P1, PT, R43, UR9, PT ;  /* 0x000000092b007c0c */ /* 0x000fe4000bf26270 */
[C---:B-1----:R-:W-:Y:S01]  /*5760*/  HMMA.16816.F32 R68, R24.reuse, R12, R68 ;  /* 0x0000000c1844723c */ /* 0x042fe20000001844 */
[----:B------:R-:W-:Y:S02]  /*5770*/  ISETP.GE.AND P0, PT, R48, UR9, PT ;  /* 0x0000000930007c0c */ /* 0x000fe4000bf06270 */
[----:B------:R1:W-:Y:S01]  /*5780*/  I2F R49, R28 ;  /* 0x0000001c00317306 */ /* 0x0003e20000201400 */
[C---:B---3--:R-:W-:Y:S02]  /*5790*/  IADD3 R79, R51.reuse, 0x8, RZ ;  /* 0x00000008334f7810 */ /* 0x048fe40007ffe0ff */
[----:B------:R-:W-:Y:S01]  /*57a0*/  ISETP.GE.AND P3, PT, R78, UR9, PT ;  /* 0x000000094e007c0c */ /* 0x000fe2000bf66270 */
[--C-:B------:R-:W-:Y:S01]  /*57b0*/  IMAD.IADD R12, R51, 0x1, -R78.reuse ;  /* 0x00000001330c7824 */ /* 0x100fe200078e0a4e */
[C---:B------:R-:W-:Y:S01]  /*57c0*/  HMMA.16816.F32 R72, R24.reuse, R34, R72 ;  /* 0x000000221848723c */ /* 0x040fe20000001848 */
[C---:B------:R-:W-:Y:S01]  /*57d0*/  IADD3 R96, R40.reuse, 0x28, RZ ;  /* 0x0000002828607810 */ /* 0x040fe20007ffe0ff */
[----:B------:R-:W-:Y:S01]  /*57e0*/  IMAD.IADD R78, R79, 0x1, -R78 ;  /* 0x000000014f4e7824 */ /* 0x000fe200078e0a4e */
[C---:B------:R-:W-:Y:S01]  /*57f0*/  IADD3 R94, R40.reuse, 0x29, RZ ;  /* 0x00000029285e7810 */ /* 0x040fe20007ffe0ff */
[----:B------:R-:W-:Y:S01]  /*5800*/  I2F R100, R100 ;  /* 0x0000006400647306 */ /* 0x000fe20000201400 */
[----:B------:R-:W-:Y:S01]  /*5810*/  IABS R12, R12 ;  /* 0x0000000c000c7213 */ /* 0x000fe20000000000 */
[C---:B------:R-:W-:Y:S01]  /*5820*/  IMAD.IADD R55, R51.reuse, 0x1, -R96 ;  /* 0x0000000133377824 */ /* 0x040fe200078e0a60 */
[----:B------:R-:W-:Y:S01]  /*5830*/  IABS R78, R78 ;  /* 0x0000004e004e7213 */ /* 0x000fe20000000000 */
[C---:B------:R-:W-:Y:S01]  /*5840*/  HMMA.16816.F32 R44, R24.reuse, R14, R44 ;  /* 0x0000000e182c723c */ /* 0x040fe2000000182c */
[C---:B------:R-:W-:Y:S01]  /*5850*/  IMAD.IADD R34, R51.reuse, 0x1, -R76 ;  /* 0x0000000133227824 */ /* 0x040fe200078e0a4c */
[C---:B------:R-:W-:Y:S01]  /*5860*/  IADD3 R88, R40.reuse, 0x38, RZ ;  /* 0x0000003828587810 */ /* 0x040fe20007ffe0ff */
[----:B-1----:R-:W1:Y:S01]  /*5870*/  LDSM.16.M88.4 R28, [R227+0xe800] ;  /* 0x00e80000e31c783b */ /* 0x002e620000000200 */
[----:B------:R-:W-:Y:S01]  /*5880*/  IMAD.MOV.U32 R35, RZ, RZ, R12 ;  /* 0x000000ffff237224 */ /* 0x000fe200078e000c */
[----:B------:R-:W-:Y:S01]  /*5890*/  IADD3 R98, R40, 0x39, RZ ;  /* 0x0000003928627810 */ /* 0x000fe20007ffe0ff */
[C---:B------:R-:W-:Y:S01]  /*58a0*/  IMAD.IADD R84, R51.reuse, 0x1, -R94 ;  /* 0x0000000133547824 */ /* 0x040fe200078e0a5e */
[----:B------:R-:W3:Y:S01]  /*58b0*/  LDSM.16.M88.4 R12, [R227+0xf000] ;  /* 0x00f00000e30c783b */ /* 0x000ee20000000200 */
[----:B------:R-:W-:Y:S01]  /*58c0*/  HMMA.16816.F32 R56, R24, R32, R56 ;  /* 0x000000201838723c */ /* 0x000fe20000001838 */
[----:B------:R2:W-:Y:S01]  /*58d0*/  I2F R32, R52 ;  /* 0x0000003400207306 */ /* 0x0005e20000201400 */
[----:B------:R-:W-:Y:S01]  /*58e0*/  IABS R34, R34 ;  /* 0x0000002200227213 */ /* 0x000fe20000000000 */
[C---:B------:R-:W-:Y:S01]  /*58f0*/  IMAD.IADD R83, R51.reuse, 0x1, -R88 ;  /* 0x0000000133537824 */ /* 0x040fe200078e0a58 */
[----:B------:R-:W-:Y:S01]  /*5900*/  IABS R55, R55 ;  /* 0x0000003700377213 */ /* 0x000fe20000000000 */
[C---:B------:R-:W-:Y:S01]  /*5910*/  IMAD.IADD R81, R51.reuse, 0x1, -R98 ;  /* 0x0000000133517824 */ /* 0x040fe200078e0a62 */
[----:B------:R-:W-:Y:S01]  /*5920*/  IABS R84, R84 ;  /* 0x0000005400547213 */ /* 0x000fe20000000000 */
[C---:B------:R-:W-:Y:S01]  /*5930*/  IMAD.IADD R24, R51.reuse, 0x1, -R82 ;  /* 0x0000000133187824 */ /* 0x040fe200078e0a52 */
[----:B----4-:R-:W-:Y:S01]  /*5940*/  HMMA.16816.F32 R20, R36, R8, R20 ;  /* 0x000000082414723c */ /* 0x010fe20000001814 */
[----:B------:R-:W-:Y:S01]  /*5950*/  IMAD.IADD R33, R51, 0x1, -R54 ;  /* 0x0000000133217824 */ /* 0x000fe200078e0a36 */
[----:B------:R-:W-:Y:S01]  /*5960*/  I2F R34, R34 ;  /* 0x0000002200227306 */ /* 0x000fe20000201400 */
[----:B------:R-:W-:-:S02]  /*5970*/  IABS R83, R83 ;  /* 0x0000005300537213 */ /* 0x000fc40000000000 */
[----:B------:R-:W-:Y:S02]  /*5980*/  IABS R24, R24 ;  /* 0x0000001800187213 */ /* 0x000fe40000000000 */
[C---:B------:R-:W-:Y:S01]  /*5990*/  IMAD.IADD R8, R51.reuse, 0x1, -R86 ;  /* 0x0000000133087824 */ /* 0x040fe200078e0a56 */
[----:B------:R-:W-:Y:S01]  /*59a0*/  HMMA.16816.F32 R16, R36, R10, R16 ;  /* 0x0000000a2410723c */ /* 0x000fe20000001810 */
[----:B------:R-:W-:Y:S01]  /*59b0*/  IABS R33, R33 ;  /* 0x0000002100217213 */ /* 0x000fe20000000000 */
[----:B--2---:R-:W-:Y:S01]  /*59c0*/  IMAD.MOV.U32 R52, RZ, RZ, R24 ;  /* 0x000000ffff347224 */ /* 0x004fe200078e0018 */
[----:B------:R-:W-:Y:S01]  /*59d0*/  I2F R35, R35 ;  /* 0x0000002300237306 */ /* 0x000fe20000201400 */
[----:B------:R-:W-:Y:S01]  /*59e0*/  IABS R8, R8 ;  /* 0x0000000800087213 */ /* 0x000fe20000000000 */
[----:B------:R-:W-:Y:S01]  /*59f0*/  IMAD.IADD R24, R51, 0x1, -R92 ;  /* 0x0000000133187824 */ /* 0x000fe200078e0a5c */
[----:B------:R-:W-:Y:S02]  /*5a00*/  IABS R81, R81 ;  /* 0x0000005100517213 */ /* 0x000fe40000000000 */
[----:B------:R-:W-:-:S02]  /*5a10*/  ISETP.GE.AND P6, PT, R50, UR9, PT ;  /* 0x0000000932007c0c */ /* 0x000fc4000bfc6270 */
[----:B------:R-:W-:Y:S01]  /*5a20*/  IABS R24, R24 ;  /* 0x0000001800187213 */ /* 0x000fe20000000000 */
[----:B------:R2:W-:Y:S01]  /*5a30*/  I2F R53, R8 ;  /* 0x0000000800357306 */ /* 0x0005e20000201400 */
[----:B------:R-:W-:Y:S02]  /*5a40*/  ISETP.GE.AND P5, PT, R54, UR9, PT ;  /* 0x0000000936007c0c */ /* 0x000fe4000bfa6270 */
[----:B------:R-:W-:Y:S01]  /*5a50*/  ISETP.GE.AND P4, PT, R76, UR9, PT ;  /* 0x000000094c007c0c */ /* 0x000fe2000bf86270 */
[C---:B-1----:R-:W-:Y:S04]  /*5a60*/  HMMA.16816.F32 R64, R36.reuse, R28, R64 ;  /* 0x0000001c2440723c */ /* 0x042fe80000001840 */
[----:B------:R1:W-:Y:S01]  /*5a70*/  I2F R80, R24 ;  /* 0x0000001800507306 */ /* 0x0003e20000201400 */
[----:B--2---:R-:W2:Y:S03]  /*5a80*/  LDSM.16.M88.4 R8, [R227+0xf800] ;  /* 0x00f80000e308783b */ /* 0x004ea60000000200 */
[C---:B------:R-:W-:Y:S04]  /*5a90*/  HMMA.16816.F32 R60, R36.reuse, R30, R60 ;  /* 0x0000001e243c723c */ /* 0x040fe8000000183c */
[----:B------:R-:W-:Y:S01]  /*5aa0*/  I2F R33, R33 ;  /* 0x0000002100217306 */ /* 0x000fe20000201400 */
[----:B------:R-:W-:Y:S04]  /*5ab0*/  LDSM.16.M88.4 R28, [R229+0x6000] ;  /* 0x00600000e51c783b */ /* 0x000fe80000000200 */
[----:B-1----:R-:W1:Y:S01]  /*5ac0*/  LDSM.16.M88.4 R24, [R220+0x6000] ;  /* 0x00600000dc18783b */ /* 0x002e620000000200 */
[C---:B---3--:R-:W-:Y:S02]  /*5ad0*/  HMMA.16816.F32 R56, R36.reuse, R12, R56 ;  /* 0x0000000c2438723c */ /* 0x048fe40000001838 */
[----:B------:R-:W-:Y:S06]  /*5ae0*/  I2F R52, R52 ;  /* 0x0000003400347306 */ /* 0x000fec0000201400 */
[C---:B------:R-:W-:Y:S01]  /*5af0*/  HMMA.16816.F32 R72, R36.reuse, R14, R72 ;  /* 0x0000000e2448723c */ /* 0x040fe20000001848 */
[----:B------:R-:W3:Y:S01]  /*5b00*/  LDSM.16.M88.4 R12, [R220+0x6800] ;  /* 0x00680000dc0c783b */ /* 0x000ee20000000200 */
[----:B------:R-:W-:Y:S08]  /*5b10*/  I2F R55, R55 ;  /* 0x0000003700377306 */ /* 0x000ff00000201400 */
[----:B------:R-:W-:Y:S08]  /*5b20*/  I2F R84, R84 ;  /* 0x0000005400547306 */ /* 0x000ff00000201400 */
[----:B------:R-:W-:Y:S01]  /*5b30*/  I2F R51, R83 ;  /* 0x0000005300337306 */ /* 0x000fe20000201400 */
[C---:B--2---:R-:W-:Y:S07]  /*5b40*/  HMMA.16816.F32 R68, R36.reuse, R8, R68 ;  /* 0x000000082444723c */ /* 0x044fee0000001844 */
[----:B------:R-:W-:Y:S01]  /*5b50*/  I2F R104, R81 ;  /* 0x0000005100687306 */ /* 0x000fe20000201400 */
[C---:B------:R-:W-:Y:S01]  /*5b60*/  IMAD.IADD R8, R79.reuse, 0x1, -R40 ;  /* 0x000000014f087824 */ /* 0x040fe200078e0a28 */
[----:B------:R-:W-:Y:S01]  /*5b70*/  HMMA.16816.F32 R44, R36, R10, R44 ;  /* 0x0000000a242c723c */ /* 0x000fe2000000182c */
[----:B------:R-:W-:-:S03]  /*5b80*/  IMAD.IADD R9, R79, 0x1, -R43 ;  /* 0x000000014f097824 */ /* 0x000fc600078e0a2b */
[----:B------:R-:W-:-:S03]  /*5b90*/  IABS R8, R8 ;  /* 0x0000000800087213 */ /* 0x000fc60000000000 */
[C---:B------:R-:W-:Y:S01]  /*5ba0*/  IMAD.IADD R38, R79.reuse, 0x1, -R86 ;  /* 0x000000014f267824 */ /* 0x040fe200078e0a56 */
[C---:B-1----:R-:W-:Y:S01]  /*5bb0*/  HMMA.16816.F32 R20, R28.reuse, R24, R20 ;  /* 0x000000181c14723c */ /* 0x042fe20000001814 */
[----:B------:R-:W-:Y:S01]  /*5bc0*/  IMAD.MOV.U32 R37, RZ, RZ, R8 ;  /* 0x000000ffff257224 */ /* 0x000fe200078e0008 */
[----:B------:R-:W-:Y:S01]  /*5bd0*/  IABS R8, R9 ;  /* 0x0000000900087213 */ /* 0x000fe20000000000 */
[C---:B------:R-:W-:Y:S01]  /*5be0*/  IMAD.IADD R9, R79.reuse, 0x1, -R48 ;  /* 0x000000014f097824 */ /* 0x040fe200078e0a30 */
[----:B------:R-:W-:Y:S02]  /*5bf0*/  IABS R38, R38 ;  /* 0x0000002600267213 */ /* 0x000fe40000000000 */
[----:B------:R1:W2:Y:S01]  /*5c00*/  I2F R36, R8 ;  /* 0x0000000800247306 */ /* 0x0002a20000201400 */
[C---:B------:R-:W-:Y:S01]  /*5c10*/  IMAD.IADD R24, R79.reuse, 0x1, -R76 ;  /* 0x000000014f187824 */ /* 0x040fe200078e0a4c */
[----:B------:R-:W-:Y:S01]  /*5c20*/  IABS R39, R9 ;  /* 0x0000000900277213 */ /* 0x000fe20000000000 */
[----:B------:R-:W-:Y:S01]  /*5c30*/  IMAD.IADD R9, R79, 0x1, -R54 ;  /* 0x000000014f097824 */ /* 0x000fe200078e0a36 */
[----:B---3--:R-:W-:Y:S02]  /*5c40*/  HMMA.16816.F32 R64, R28, R12, R64 ;  /* 0x0000000c1c40723c */ /* 0x008fe40000001840 */
[----:B------:R-:W-:-:S02]  /*5c50*/  IABS R24, R24 ;  /* 0x0000001800187213 */ /* 0x000fc40000000000 */
[----:B------:R-:W3:Y:S03]  /*5c60*/  I2F R37, R37 ;  /* 0x0000002500257306 */ /* 0x000ee60000201400 */
[----:B------:R-:W-:Y:S01]  /*5c70*/  IABS R13, R9 ;  /* 0x00000009000d7213 */ /* 0x000fe20000000000 */
[----:B------:R-:W-:Y:S01]  /*5c80*/  HMMA.16816.F32 R16, R28, R26, R16 ;  /* 0x0000001a1c10723c */ /* 0x000fe20000001810 */
[----:B-1----:R-:W-:-:S03]  /*5c90*/  IMAD.IADD R8, R79, 0x1, -R50 ;  /* 0x000000014f087824 */ /* 0x002fc600078e0a32 */
[----:B------:R-:W-:Y:S02]  /*5ca0*/  I2F R39, R39 ;  /* 0x0000002700277306 */ /* 0x000fe40000201400 */
[----:B------:R-:W-:Y:S02]  /*5cb0*/  FFMA.FTZ R20, R41, -UR4, R20 ;  /* 0x8000000429147c23 */ /* 0x000fe40008010014 */
[----:B-----5:R-:W-:Y:S01]  /*5cc0*/  FFMA.FTZ R21, R42, -UR4, R21 ;  /* 0x800000042a157c23 */ /* 0x020fe20008010015 */
[----:B------:R-:W-:Y:S01]  /*5cd0*/  IABS R25, R8 ;  /* 0x0000000800197213 */ /* 0x000fe20000000000 */
[----:B--2---:R-:W-:Y:S01]  /*5ce0*/  FFMA.FTZ R23, R36, -UR4, R23 ;  /* 0x8000000424177c23 */ /* 0x004fe20008010017 */
[----:B------:R-:W1:Y:S01]  /*5cf0*/  LDSM.16.M88.4 R8, [R220+0x7000] ;  /* 0x00700000dc08783b */ /* 0x000e620000000200 */
[----:B---3--:R-:W-:Y:S01]  /*5d00*/  FFMA.FTZ R22, R37, -UR4, R22 ;  /* 0x8000000425167c23 */ /* 0x008fe20008010016 */
[----:B------:R-:W-:Y:S01]  /*5d10*/  HMMA.16816.F32 R60, R28, R14, R60 ;  /* 0x0000000e1c3c723c */ /* 0x000fe2000000183c */
[----:B------:R2:W3:Y:S01]  /*5d20*/  I2F R12, R25 ;  /* 0x00000019000c7306 */ /* 0x0004e20000201400 */
[----:B------:R-:W-:Y:S01]  /*5d30*/  FSEL R27, R20, -INF , !P2 ;  /* 0xff800000141b7808 */ /* 0x000fe20005000000 */
[----:B------:R-:W-:Y:S01]  /*5d40*/  FFMA.FTZ R64, R33, -UR4, R64 ;  /* 0x8000000421407c23 */ /* 0x000fe20008010040 */
[----:B------:R-:W-:-:S03]  /*5d50*/  FSEL R26, R21, -INF , !P1 ;  /* 0xff800000151a7808 */ /* 0x000fc60004800000 */
[----:B------:R-:W-:Y:S01]  /*5d60*/  IMAD.MOV.U32 R14, RZ, RZ, R24 ;  /* 0x000000ffff0e7224 */ /* 0x000fe200078e0018 */
[----:B------:R-:W-:Y:S01]  /*5d70*/  FSEL R24, R22, -INF , !P2 ;  /* 0xff80000016187808 */ /* 0x000fe20005000000 */
[----:B------:R-:W-:Y:S01]  /*5d80*/  I2F R15, R78 ;  /* 0x0000004e000f7306 */ /* 0x000fe20000201400 */
[----:B------:R-:W-:Y:S01]  /*5d90*/  ISETP.GE.AND P2, PT, R82, UR9, PT ;  /* 0x0000000952007c0c */ /* 0x000fe2000bf46270 */
[----:B------:R-:W-:Y:S02]  /*5da0*/  FFMA.FTZ R16, R49, -UR4, R16 ;  /* 0x8000000431107c23 */ /* 0x000fe40008010010 */
[----:B------:R-:W-:Y:S02]  /*5db0*/  FFMA.FTZ R17, R32, -UR4, R17 ;  /* 0x8000000420117c23 */ /* 0x000fe40008010011 */
[C---:B------:R-:W-:Y:S01]  /*5dc0*/  IMAD.IADD R82, R79.reuse, 0x1, -R82 ;  /* 0x000000014f527824 */ /* 0x040fe200078e0a52 */
[----:B------:R-:W-:Y:S01]  /*5dd0*/  FSEL R37, R16, -INF , !P0 ;  /* 0xff80000010257808 */ /* 0x000fe20004000000 */
[----:B------:R-:W-:Y:S01]  /*5de0*/  IMAD.IADD R16, R79, 0x1, -R92 ;  /* 0x000000014f107824 */ /* 0x000fe200078e0a5c */
[----:B--2---:R-:W-:Y:S01]  /*5df0*/  FSEL R25, R23, -INF , !P1 ;  /* 0xff80000017197808 */ /* 0x004fe20004800000 */
[----:B---3--:R-:W-:Y:S01]  /*5e00*/  FFMA.FTZ R12, R12, -UR4, R19 ;  /* 0x800000040c0c7c23 */ /* 0x008fe20008010013 */
[----:B------:R-:W2:Y:S01]  /*5e10*/  LDSM.16.M88.4 R20, [R220+0x7800] ;  /* 0x00780000dc14783b */ /* 0x000ea20000000200 */
[----:B------:R-:W-:Y:S01]  /*5e20*/  I2F R19, R38 ;  /* 0x0000002600137306 */ /* 0x000fe20000201400 */
[----:B------:R-:W-:Y:S01]  /*5e30*/  IABS R16, R16 ;  /* 0x0000001000107213 */ /* 0x000fe20000000000 */
[----:B------:R-:W-:Y:S01]  /*5e40*/  FFMA.FTZ R18, R39, -UR4, R18 ;  /* 0x8000000427127c23 */ /* 0x000fe20008010012 */
[----:B------:R-:W-:Y:S01]  /*5e50*/  IABS R36, R82 ;  /* 0x0000005200247213 */ /* 0x000fe20000000000 */
[----:B------:R-:W-:Y:S01]  /*5e60*/  FFMA.FTZ R35, R35, -UR4, R60 ;  /* 0x8000000423237c23 */ /* 0x000fe2000801003c */
[----:B------:R-:W-:Y:S01]  /*5e70*/  ISETP.GE.AND P1, PT, R86, UR9, PT ;  /* 0x0000000956007c0c */ /* 0x000fe2000bf26270 */
[----:B------:R-:W-:Y:S01]  /*5e80*/  IMAD.MOV.U32 R32, RZ, RZ, R16 ;  /* 0x000000ffff207224 */ /* 0x000fe200078e0010 */
[----:B------:R-:W-:Y:S01]  /*5e90*/  FSEL R18, R18, -INF , !P0 ;  /* 0xff80000012127808 */ /* 0x000fe20004000000 */
[----:B------:R-:W3:Y:S01]  /*5ea0*/  I2F R13, R13 ;  /* 0x0000000d000d7306 */ /* 0x000ee20000201400 */
[----:B------:R-:W-:Y:S01]  /*5eb0*/  ISETP.GE.AND P0, PT, R92, UR9, PT ;  /* 0x000000095c007c0c */ /* 0x000fe2000bf06270 */
[----:B------:R-:W-:Y:S01]  /*5ec0*/  FFMA.FTZ R52, R52, -UR4, R61 ;  /* 0x8000000434347c23 */ /* 0x000fe2000801003d */
[----:B------:R-:W-:Y:S01]  /*5ed0*/  FSEL R16, R12, -INF , !P6 ;  /* 0xff8000000c107808 */ /* 0x000fe20007000000 */
[----:B------:R-:W-:-:S04]  /*5ee0*/  DEPBAR.LE SB0, 0x0 ;  /* 0x000080000000791a */ /* 0x000fc80000000000 */
[----:B------:R-:W4:Y:S01]  /*5ef0*/  I2F R32, R32 ;  /* 0x0000002000207306 */ /* 0x000f220000201400 */
[----:B-1----:R-:W-:Y:S01]  /*5f00*/  HMMA.16816.F32 R56, R28, R8, R56 ;  /* 0x000000081c38723c */ /* 0x002fe20000001838 */
[----:B------:R-:W-:Y:S02]  /*5f10*/  FSEL R17, R17, -INF , !P6 ;  /* 0xff80000011117808 */ /* 0x000fe40007000000 */
[----:B------:R-:W-:-:S04]  /*5f20*/  ISETP.GE.AND P6, PT, R96, UR9, PT ;  /* 0x0000000960007c0c */ /* 0x000fc8000bfc6270 */
[C---:B------:R-:W-:Y:S01]  /*5f30*/  IMAD.IADD R8, R79.reuse, 0x1, -R96 ;  /* 0x000000014f087824 */ /* 0x040fe200078e0a60 */
[C---:B------:R-:W-:Y:S01]  /*5f40*/  HMMA.16816.F32 R72, R28.reuse, R10, R72 ;  /* 0x0000000a1c48723c */ /* 0x040fe20000001848 */
[----:B------:R-:W-:Y:S01]  /*5f50*/  IMAD.IADD R9, R79, 0x1, -R94 ;  /* 0x000000014f097824 */ /* 0x000fe200078e0a5e */
[----:B------:R-:W1:Y:S01]  /*5f60*/  I2F R14, R14 ;  /* 0x0000000e000e7306 */ /* 0x000e620000201400 */
[----:B---3--:R-:W-:Y:S01]  /*5f70*/  FFMA.FTZ R66, R13, -UR4, R66 ;  /* 0x800000040d427c23 */ /* 0x008fe20008010042 */
[----:B------:R-:W-:Y:S02]  /*5f80*/  IABS R8, R8 ;  /* 0x0000000800087213 */ /* 0x000fe40000000000 */
[----:B------:R-:W-:Y:S01]  /*5f90*/  IABS R9, R9 ;  /* 0x0000000900097213 */ /* 0x000fe20000000000 */
[----:B------:R-:W-:Y:S01]  /*5fa0*/  IMAD.IADD R10, R79, 0x1, -R102 ;  /* 0x000000014f0a7824 */ /* 0x000fe200078e0a66 */
[----:B------:R-:W-:Y:S01]  /*5fb0*/  FSEL R13, R64, -INF , !P5 ;  /* 0xff800000400d7808 */ /* 0x000fe20006800000 */
[----:B------:R-:W-:Y:S01]  /*5fc0*/  FFMA.FTZ R11, R34, -UR4, R65 ;  /* 0x80000004220b7c23 */ /* 0x000fe20008010041 */
[----:B------:R3:W5:Y:S01]  /*5fd0*/  I2F R33, R8 ;  /* 0x0000000800217306 */ /* 0x0007620000201400 */
[----:B--2---:R-:W-:Y:S03]  /*5fe0*/  HMMA.16816.F32 R68, R28, R20, R68 ;  /* 0x000000141c44723c */ /* 0x004fe60000001844 */
[----:B------:R-:W-:-:S02]  /*5ff0*/  FSEL R11, R11, -INF , !P4 ;  /* 0xff8000000b0b7808 */ /* 0x000fc40006000000 */
[----:B------:R-:W-:Y:S02]  /*6000*/  FFMA.FTZ R58, R19, -UR4, R58 ;  /* 0x80000004133a7c23 */ /* 0x000fe4000801003a */
[----:B------:R2:W2:Y:S01]  /*6010*/  I2F R34, R9 ;  /* 0x0000000900227306 */ /* 0x0004a20000201400 */
[----:B------:R-:W-:Y:S02]  /*6020*/  FFMA.FTZ R57, R80, -UR4, R57 ;  /* 0x8000000450397c23 */ /* 0x000fe40008010039 */
[----:B----4-:R-:W-:Y:S01]  /*6030*/  FFMA.FTZ R32, R32, -UR4, R59 ;  /* 0x8000000420207c23 */ /* 0x010fe2000801003b */
[----:B------:R-:W-:Y:S01]  /*6040*/  HMMA.16816.F32 R44, R28, R22, R44 ;  /* 0x000000161c2c723c */ /* 0x000fe2000000182c */
[----:B-1----:R-:W-:Y:S01]  /*6050*/  FFMA.FTZ R12, R14, -UR4, R67 ;  /* 0x800000040e0c7c23 */ /* 0x002fe20008010043 */
[----:B------:R-:W-:Y:S01]  /*6060*/  FSEL R189, R57, -INF , !P0 ;  /* 0xff80000039bd7808 */ /* 0x000fe20004000000 */
[----:B------:R-:W-:Y:S01]  /*6070*/  FFMA.FTZ R53, R53, -UR4, R56 ;  /* 0x8000000435357c23 */ /* 0x000fe20008010038 */
[----:B---3--:R-:W-:Y:S01]  /*6080*/  IABS R8, R10 ;  /* 0x0000000a00087213 */ /* 0x008fe20000000000 */
[----:B------:R-:W-:Y:S01]  /*6090*/  I2F R36, R36 ;  /* 0x0000002400247306 */ /* 0x000fe20000201400 */
[----:B------:R-:W-:Y:S01]  /*60a0*/  FFMA.FTZ R10, R15, -UR4, R62 ;  /* 0x800000040f0a7c23 */ /* 0x000fe2000801003e */
[----:B------:R-:W-:Y:S01]  /*60b0*/  FSEL R206, R32, -INF , !P0 ;  /* 0xff80000020ce7808 */ /* 0x000fe20004000000 */
[----:B------:R-:W-:Y:S01]  /*60c0*/  FFMA.FTZ R55, R55, -UR4, R72 ;  /* 0x8000000437377c23 */ /* 0x000fe20008010048 */
[----:B------:R-:W-:Y:S01]  /*60d0*/  PLOP3.LUT P0, PT, PT, PT, UP0, 0x80, 0x0 ;  /* 0x000000000000781c */ /* 0x000fe20003f0f008 */
[----:B------:R-:W-:Y:S01]  /*60e0*/  FFMA.FTZ R73, R84, -UR4, R73 ;  /* 0x8000000454497c23 */ /* 0x000fe20008010049 */
[----:B------:R-:W-:Y:S01]  /*60f0*/  FSEL R14, R66, -INF , !P5 ;  /* 0xff800000420e7808 */ /* 0x000fe20006800000 */
[----:B--2---:R-:W-:Y:S01]  /*6100*/  IMAD.IADD R9, R79, 0x1, -R90 ;  /* 0x000000014f097824 */ /* 0x004fe200078e0a5a */
[----:B------:R1:W2:Y:S01]  /*6110*/  I2F R21, R8 ;  /* 0x0000000800157306 */ /* 0x0002a20000201400 */
[----:B------:R-:W-:Y:S01]  /*6120*/  FSEL R12, R12, -INF , !P4 ;  /* 0xff8000000c0c7808 */ /* 0x000fe20006000000 */
[----:B-----5:R-:W-:Y:S01]  /*6130*/  FFMA.FTZ R33, R33, -UR4, R74 ;  /* 0x8000000421217c23 */ /* 0x020fe2000801004a */
[----:B------:R-:W-:Y:S01]  /*6140*/  FSEL R10, R10, -INF , !P3 ;  /* 0xff8000000a0a7808 */ /* 0x000fe20005800000 */
[----:B------:R-:W-:Y:S01]  /*6150*/  FFMA.FTZ R68, R77, -UR4, R68 ;  /* 0x800000044d447c23 */ /* 0x000fe20008010044 */
[----:B------:R-:W-:Y:S01]  /*6160*/  IABS R20, R9 ;  /* 0x0000000900147213 */ /* 0x000fe20000000000 */
[----:B------:R-:W-:Y:S01]  /*6170*/  FFMA.FTZ R69, R100, -UR4, R69 ;  /* 0x8000000464457c23 */ /* 0x000fe20008010045 */
[----:B------:R-:W-:Y:S01]  /*6180*/  FSEL R9, R35, -INF , !P3 ;  /* 0xff80000023097808 */ /* 0x000fe20005800000 */
[----:B------:R-:W-:Y:S01]  /*6190*/  FFMA.FTZ R34, R34, -UR4, R75 ;  /* 0x8000000422227c23 */ /* 0x000fe2000801004b */
[----:B------:R-:W-:-:S02]  /*61a0*/  FSEL R197, R53, -INF , !P1 ;  /* 0xff80000035c57808 */ /* 0x000fc40004800000 */
[----:B------:R-:W3:Y:S01]  /*61b0*/  I2F R20, R20 ;  /* 0x0000001400147306 */ /* 0x000ee20000201400 */
[----:B------:R-:W-:Y:S01]  /*61c0*/  FSEL R190, R58, -INF , !P1 ;  /* 0xff8000003abe7808 */ /* 0x000fe20004800000 */
[----:B------:R-:W-:Y:S01]  /*61d0*/  FFMA.FTZ R44, R51, -UR4, R44 ;  /* 0x80000004332c7c23 */ /* 0x000fe2000801002c */
[----:B------:R-:W-:Y:S01]  /*61e0*/  ISETP.GE.AND P5, PT, R94, UR9, PT ;  /* 0x000000095e007c0c */ /* 0x000fe2000bfa6270 */
[----:B------:R-:W-:Y:S01]  /*61f0*/  FFMA.FTZ R45, R104, -UR4, R45 ;  /* 0x80000004682d7c23 */ /* 0x000fe2000801002d */
[----:B------:R-:W-:Y:S01]  /*6200*/  ISETP.GE.AND P4, PT, R102, UR9, PT ;  /* 0x0000000966007c0c */ /* 0x000fe2000bf86270 */
[C---:B-1----:R-:W-:Y:S01]  /*6210*/  IMAD.IADD R8, R79.reuse, 0x1, -R88 ;  /* 0x000000014f087824 */ /* 0x042fe200078e0a58 */
[----:B------:R-:W-:Y:S01]  /*6220*/  ISETP.GE.AND P3, PT, R90, UR9, PT ;  /* 0x000000095a007c0c */ /* 0x000fe2000bf66270 */
[----:B------:R-:W-:Y:S01]  /*6230*/  IMAD.IADD R79, R79, 0x1, -R98 ;  /* 0x000000014f4f7824 */ /* 0x000fe200078e0a62 */
[----:B------:R-:W-:Y:S01]  /*6240*/  ISETP.GE.AND P1, PT, R98, UR9, PT ;  /* 0x0000000962007c0c */ /* 0x000fe2000bf26270 */
[----:B--2---:R-:W-:Y:S01]  /*6250*/  FFMA.FTZ R21, R21, -UR4, R70 ;  /* 0x8000000415157c23 */ /* 0x004fe20008010046 */
[----:B------:R-:W-:Y:S01]  /*6260*/  IABS R15, R8 ;  /* 0x00000008000f7213 */ /* 0x000fe20000000000 */
[----:B------:R-:W-:Y:S01]  /*6270*/  FFMA.FTZ R8, R36, -UR4, R63 ;  /* 0x8000000424087c23 */ /* 0x000fe2000801003f */
[----:B------:R-:W-:-:S02]  /*6280*/  IABS R79, R79 ;  /* 0x0000004f004f7213 */ /* 0x000fc40000000000 */
[----:B------:R-:W1:Y:S01]  /*6290*/  I2F R19, R15 ;  /* 0x0000000f00137306 */ /* 0x000e620000201400 */
[----:B---3--:R-:W-:Y:S01]  /*62a0*/  FFMA.FTZ R20, R20, -UR4, R71 ;  /* 0x8000000414147c23 */ /* 0x008fe20008010047 */
[----:B------:R-:W-:Y:S02]  /*62b0*/  FSEL R8, R8, -INF , !P2 ;  /* 0xff80000008087808 */ /* 0x000fe40005000000 */
[----:B------:R-:W-:Y:S02]  /*62c0*/  FSEL R193, R55, -INF , !P6 ;  /* 0xff80000037c17808 */ /* 0x000fe40007000000 */
[----:B------:R-:W-:Y:S02]  /*62d0*/  FSEL R194, R33, -INF , !P6 ;  /* 0xff80000021c27808 */ /* 0x000fe40007000000 */
[----:B------:R-:W2:Y:S01]  /*62e0*/  I2F R22, R79 ;  /* 0x0000004f00167306 */ /* 0x000ea20000201400 */
[----:B------:R-:W-:Y:S02]  /*62f0*/  FSEL R191, R73, -INF , !P5 ;  /* 0xff80000049bf7808 */ /* 0x000fe40006800000 */
[----:B------:R-:W-:-:S02]  /*6300*/  FSEL R204, R34, -INF , !P5 ;  /* 0xff80000022cc7808 */ /* 0x000fc40006800000 */
[----:B------:R-:W-:Y:S02]  /*6310*/  FSEL R205, R68, -INF , !P4 ;  /* 0xff80000044cd7808 */ /* 0x000fe40006000000 */
[----:B------:R-:W-:Y:S01]  /*6320*/  FSEL R200, R21, -INF , !P4 ;  /* 0xff80000015c87808 */ /* 0x000fe20006000000 */
[----:B-1----:R-:W-:Y:S01]  /*6330*/  FFMA.FTZ R46, R19, -UR4, R46 ;  /* 0x80000004132e7c23 */ /* 0x002fe2000801002e */
[----:B------:R-:W-:Y:S01]  /*6340*/  FSEL R15, R52, -INF , !P2 ;  /* 0xff800000340f7808 */ /* 0x000fe20005000000 */
[----:B------:R-:W-:Y:S01]  /*6350*/  BAR.SYNC.DEFER_BLOCKING 0x0 ;  /* 0x0000000000007b1d */ /* 0x000fe20000010000 */
[----:B------:R-:W-:Y:S02]  /*6360*/  ISETP.GE.AND P2, PT, R88, UR9, PT ;  /* 0x0000000958007c0c */ /* 0x000fe4000bf46270 */
[----:B------:R-:W-:Y:S02]  /*6370*/  FSEL R203, R69, -INF , !P3 ;  /* 0xff80000045cb7808 */ /* 0x000fe40005800000 */
[----:B------:R-:W-:Y:S01]  /*6380*/  FSEL R198, R20, -INF , !P3 ;  /* 0xff80000014c67808 */ /* 0x000fe20005800000 */
[----:B--2---:R-:W-:Y:S01]  /*6390*/  FFMA.FTZ R47, R22, -UR4, R47 ;  /* 0x80000004162f7c23 */ /* 0x004fe2000801002f */
[----:B------:R-:W-:-:S02]  /*63a0*/  FSEL R201, R44, -INF , !P2 ;  /* 0xff8000002cc97808 */ /* 0x000fc40005000000 */
[----:B------:R-:W-:Y:S02]  /*63b0*/  FSEL R196, R46, -INF , !P2 ;  /* 0xff8000002ec47808 */ /* 0x000fe40005000000 */
[----:B------:R-:W-:Y:S02]  /*63c0*/  FSEL R199, R45, -INF , !P1 ;  /* 0xff8000002dc77808 */ /* 0x000fe40004800000 */
        /* <DEDUP_REMOVED lines=21> */
[----:B---3--:R-:W-:-:S05]  /*6520*/  UIMAD.WIDE.U32 UR16, UR17, UR6, URZ ;  /* 0x00000006111072a5 */ /* 0x008fca000f8e003f */
[----:B------:R-:W-:Y:S02]  /*6530*/  UMOV UR15, UR35 ;  /* 0x00000023000f7c82 */ /* 0x000fe40008000000 */
[----:B------:R-:W-:Y:S02]  /*6540*/  UMOV UR13, UR17 ;  /* 0x00000011000d7c82 */ /* 0x000fe40008000000 */
[----:B------:R-:W-:Y:S02]  /*6550*/  UIADD3 UR7, -UR15, URZ, URZ ;  /* 0x0000003f0f077290 */ /* 0x000fe4000fffe13f */
[----:B------:R-:W-:Y:S02]  /*6560*/  UIADD3 UR5, -UR13, URZ, URZ ;  /* 0x0000003f0d057290 */ /* 0x000fe4000fffe13f */
[----:B------:R-:W-:Y:S02]  /*6570*/  UIMAD UR7, UR10, UR7, UR11 ;  /* 0x000000070a0772a4 */ /* 0x000fe4000f8e020b */
[----:B------:R-:W-:-:S02]  /*6580*/  UIMAD UR6, UR10, UR5, UR6 ;  /* 0x000000050a0672a4 */ /* 0x000fc4000f8e0206 */
[----:B------:R-:W-:Y:S02]  /*6590*/  UISETP.GT.U32.AND UP2, UPT, UR10, UR7, UPT ;  /* 0x000000070a00728c */ /* 0x000fe4000bf44070 */
[----:B------:R-:W-:Y:S02]  /*65a0*/  UISETP.GT.U32.AND UP0, UPT, UR10, UR6, UPT ;  /* 0x000000060a00728c */ /* 0x000fe4000bf04070 */
[----:B------:R-:W-:Y:S02]  /*65b0*/  ULDC UR5, c[0x0][0x2d0] ;  /* 0x0000b40000057ab9 */ /* 0x000fe40000000800 */
[----:B------:R-:W-:Y:S02]  /*65c0*/  ULOP3.LUT UR14, UR14, UR5, URZ, 0x3c, !UPT ;  /* 0x000000050e0e7292 */ /* 0x000fe4000f8e3c3f */
[----:B------:R-:W-:Y:S02]  /*65d0*/  ULOP3.LUT UR12, UR12, UR5, URZ, 0x3c, !UPT ;  /* 0x000000050c0c7292 */ /* 0x000fe4000f8e3c3f */
[----:B------:R-:W-:-:S02]  /*65e0*/  UISETP.GE.AND UP1, UPT, UR14, URZ, UPT ;  /* 0x0000003f0e00728c */ /* 0x000fc4000bf26270 */
[----:B------:R-:W-:Y:S02]  /*65f0*/  @!UP2 UIADD3 UR7, UR7, -UR10, URZ ;  /* 0x8000000a0707a290 */ /* 0x000fe4000fffe03f */
[----:B------:R-:W-:Y:S02]  /*6600*/  @!UP0 UIADD3 UR6, UR6, -UR10, URZ ;  /* 0x8000000a06068290 */ /* 0x000fe4000fffe03f */
[----:B------:R-:W-:Y:S02]  /*6610*/  UISETP.GE.U32.AND UP4, UPT, UR7, UR10, UPT ;  /* 0x0000000a0700728c */ /* 0x000fe4000bf86070 */
[----:B------:R-:W-:Y:S02]  /*6620*/  UISETP.GE.U32.AND UP3, UPT, UR6, UR10, UPT ;  /* 0x0000000a0600728c */ /* 0x000fe4000bf66070 */
[----:B------:R-:W-:Y:S02]  /*6630*/  @!UP0 UIADD3 UR13, UR13, 0x1, URZ ;  /* 0x000000010d0d8890 */ /* 0x000fe4000fffe03f */
[----:B------:R-:W-:-:S02]  /*6640*/  UISETP.GE.AND UP0, UPT, UR12, URZ, UPT ;  /* 0x0000003f0c00728c */ /* 0x000fc4000bf06270 */
[----:B------:R-:W-:Y:S02]  /*6650*/  @!UP2 UIADD3 UR15, UR15, 0x1, URZ ;  /* 0x000000010f0fa890 */ /* 0x000fe4000fffe03f */
[----:B------:R-:W-:Y:S02]  /*6660*/  UISETP.NE.AND UP2, UPT, URZ, UR5, UPT ;  /* 0x000000053f00728c */ /* 0x000fe4000bf45270 */
[----:B------:R-:W-:Y:S02]  /*6670*/  @UP4 UIADD3 UR15, UR15, 0x1, URZ ;  /* 0x000000010f0f4890 */ /* 0x000fe4000fffe03f */
[----:B------:R-:W-:Y:S02]  /*6680*/  @UP3 UIADD3 UR13, UR13, 0x1, URZ ;  /* 0x000000010d0d3890 */ /* 0x000fe4000fffe03f */
[----:B------:R-:W-:Y:S02]  /*6690*/  ULOP3.LUT UR6, URZ, UR5, URZ, 0x33, !UPT ;  /* 0x000000053f067292 */ /* 0x000fe4000f8e333f */
[----:B------:R-:W-:-:S02]  /*66a0*/  @!UP1 UIADD3 UR15, -UR15, URZ, URZ ;  /* 0x0000003f0f0f9290 */ /* 0x000fc4000fffe13f */
[----:B------:R-:W-:Y:S02]  /*66b0*/  @!UP0 UIADD3 UR13, -UR13, URZ, URZ ;  /* 0x0000003f0d0d8290 */ /* 0x000fe4000fffe13f */
        /* <DEDUP_REMOVED lines=30> */
.L_x_5155:
[----:B------:R-:W-:-:S04]  /*68a0*/  ULEA UR24, -UR24, URZ, 0x6 ;  /* 0x0000003f18187291 */ /* 0x000fc8000f8e313f */
[----:B------:R-:W-:Y:S02]  /*68b0*/  USHF.R.S32.HI UR5, URZ, 0x1f, UR24 ;  /* 0x0000001f3f057899 */ /* 0x000fe40008011418 */
[----:B------:R-:W-:-:S04]  /*68c0*/  MOV R19, UR24 ;  /* 0x0000001800137c02 */ /* 0x000fc80008000f00 */
[----:B------:R-:W-:Y:S02]  /*68d0*/  MOV R20, UR5 ;  /* 0x0000000500147c02 */ /* 0x000fe40008000f00 */
.L_x_5156:
        /* <DEDUP_REMOVED lines=156> */
.L_x_5158:
[----:B------:R-:W-:Y:S05]  /*72a0*/  BSYNC B0 ;  /* 0x0000000000007941 */ /* 0x000fea0003800000 */
.L_x_5157:
[----:B------:R-:W0:Y:S01]  /*72b0*/  LDGDEPBAR ;  /* 0x00000000000079af */ /* 0x000e220000000000 */
[----:B------:R-:W-:-:S04]  /*72c0*/  IADD3 R166, P1, R19, R166, RZ ;  /* 0x000000a613a67210 */ /* 0x000fc80007f3e0ff */
[----:B------:R-:W-:Y:S02]  /*72d0*/  IADD3.X R167, R20, R167, RZ, P1, !PT ;  /* 0x000000a714a77210 */ /* 0x000fe40000ffe4ff */
.L_x_5154:
        /* <DEDUP_REMOVED lines=31> */
[----:B------:R-:W3:Y:S03]  /*74d0*/  SHFL.BFLY PT, R19, R6, 0x2, 0x1f ;  /* 0x0c401f0006137f89 */ /* 0x000ee600000e0000 */
[-C--:B------:R-:W-:Y:S01]  /*74e0*/  LEA R226, R7, R228.reuse, 0x1 ;  /* 0x000000e407e27211 */ /* 0x080fe200078e08ff */
[----:B------:R-:W4:Y:S01]  /*74f0*/  SHFL.BFLY PT, R4, R21, 0x2, 0x1f ;  /* 0x0c401f0015047f89 */ /* 0x000f2200000e0000 */
[C---:B------:R-:W-:Y:S02]  /*7500*/  LEA R225, R5.reuse, R228, 0x1 ;  /* 0x000000e405e17211 */ /* 0x040fe400078e08ff */
[----:B------:R-:W-:Y:S01]  /*7510*/  LEA R224, R5, R226, 0x1 ;  /* 0x000000e205e07211 */ /* 0x000fe200078e08ff */
[----:B-1----:R-:W-:Y:S04]  /*7520*/  LDSM.16.MT88.4 R40, [R226+0x10000] ;  /* 0x01000000e228783b */ /* 0x002fe80000004200 */
[----:B------:R-:W-:Y:S04]  /*7530*/  LDSM.16.MT88.4 R48, [R225+0x10000] ;  /* 0x01000000e130783b */ /* 0x000fe80000004200 */
[----:B------:R-:W-:Y:S04]  /*7540*/  LDSM.16.MT88.4 R56, [R224+0x10000] ;  /* 0x01000000e038783b */ /* 0x000fe80000004200 */
[----:B------:R-:W-:Y:S01]  /*7550*/  LDSM.16.MT88.4 R156, [R228+0x10000] ;  /* 0x01000000e49c783b */ /* 0x000fe20000004200 */
[----:B---3--:R-:W-:-:S03]  /*7560*/  FMNMX.FTZ R19, R6, R19, !PT ;  /* 0x0000001306137209 */ /* 0x008fc60007810000 */
[----:B------:R-:W-:Y:S01]  /*7570*/  LDSM.16.MT88.4 R64, [R228+0x12000] ;  /* 0x01200000e440783b */ /* 0x000fe20000004200 */
[----:B----4-:R-:W-:-:S03]  /*7580*/  FMNMX.FTZ R4, R21, R4, !PT ;  /* 0x0000000415047209 */ /* 0x010fc60007810000 */
[----:B------:R-:W1:Y:S04]  /*7590*/  SHFL.BFLY PT, R164, R19, 0x1, 0x1f ;  /* 0x0c201f0013a47f89 */ /* 0x000e6800000e0000 */
[----:B------:R-:W3:Y:S04]  /*75a0*/  SHFL.BFLY PT, R3, R4, 0x1, 0x1f ;  /* 0x0c201f0004037f89 */ /* 0x000ee800000e0000 */
[----:B------:R-:W4:Y:S04]  /*75b0*/  LDSM.16.MT88.4 R72, [R226+0x12000] ;  /* 0x01200000e248783b */ /* 0x000f280000004200 */
[----:B------:R-:W5:Y:S04]  /*75c0*/  LDSM.16.MT88.4 R80, [R225+0x12000] ;  /* 0x01200000e150783b */ /* 0x000f680000004200 */
[----:B------:R-:W2:Y:S04]  /*75d0*/  LDSM.16.MT88.4 R88, [R224+0x12000] ;  /* 0x01200000e058783b */ /* 0x000ea80000004200 */
[----:B------:R-:W2:Y:S01]  /*75e0*/  LDSM.16.MT88.4 R96, [R228+0x14000] ;  /* 0x01400000e460783b */ /* 0x000ea20000004200 */
[----:B-1----:R-:W-:-:S03]  /*75f0*/  FMNMX.FTZ R164, R19, R164, !PT ;  /* 0x000000a413a47209 */ /* 0x002fc60007810000 */
[----:B------:R-:W1:Y:S01]  /*7600*/  LDSM.16.MT88.4 R104, [R226+0x14000] ;  /* 0x01400000e268783b */ /* 0x000e620000004200 */
[----:B---3--:R-:W-:Y:S01]  /*7610*/  FMNMX.FTZ R3, R4, R3, !PT ;  /* 0x0000000304037209 */ /* 0x008fe20007810000 */
[C---:B------:R-:W-:Y:S01]  /*7620*/  FMUL.FTZ R202, R164.reuse, c[0x0][0x23c] ;  /* 0x00008f00a4ca7a20 */ /* 0x040fe20000410000 */
[----:B------:R-:W-:Y:S01]  /*7630*/  FSETP.NEU.FTZ.AND P1, PT, R164, -INF , PT ;  /* 0xff800000a400780b */ /* 0x000fe20003f3d000 */
[----:B------:R-:W3:Y:S02]  /*7640*/  LDSM.16.MT88.4 R112, [R225+0x14000] ;  /* 0x01400000e170783b */ /* 0x000ee40000004200 */
        /* <DEDUP_REMOVED lines=9> */
[----:B------:R-:W-:Y:S01]  /*76e0*/  LEA R240, P1, R166, c[0x0][0x168], 0x1 ;  /* 0x00005a00a6f07a11 */ /* 0x000fe200078208ff */
[--C-:B------:R-:W-:Y:S01]  /*76f0*/  FFMA.FTZ R177, R17, c[0x0][0x23c], -R202.reuse ;  /* 0x00008f0011b17a23 */ /* 0x100fe200000108ca */
[----:B------:R-:W1:Y:S01]  /*7700*/  LDSM.16.MT88.4 R136, [R226+0x16000] ;  /* 0x01600000e288783b */ /* 0x000e620000004200 */
[--C-:B------:R-:W-:Y:S01]  /*7710*/  FFMA.FTZ R185, R24, c[0x0][0x23c], -R195.reuse ;  /* 0x00008f0018b97a23 */ /* 0x100fe200000108c3 */
[----:B------:R-:W-:Y:S01]  /*7720*/  MUFU.EX2 R183, R183 ;  /* 0x000000b700b77308 */ /* 0x000fe20000000800 */
[--C-:B------:R-:W-:Y:S01]  /*7730*/  FFMA.FTZ R184, R25, c[0x0][0x23c], -R195.reuse ;  /* 0x00008f0019b87a23 */ /* 0x100fe200000108c3 */
[----:B------:R-:W1:Y:S01]  /*7740*/  LDSM.16.MT88.4 R152, [R225+0x16000] ;  /* 0x01600000e198783b */ /* 0x000e620000004200 */
[----:B------:R-:W-:Y:S01]  /*7750*/  FFMA.FTZ R187, R18, c[0x0][0x23c], -R195 ;  /* 0x00008f0012bb7a23 */ /* 0x000fe200000108c3 */
[----:B------:R-:W-:Y:S01]  /*7760*/  LEA.HI.X R241, R166, c[0x0][0x16c], R167, 0x1, P1 ;  /* 0x00005b00a6f17a11 */ /* 0x000fe200008f0ca7 */
[----:B------:R-:W-:Y:S01]  /*7770*/  FFMA.FTZ R178, R16, c[0x0][0x23c], -R195 ;  /* 0x00008f0010b27a23 */ /* 0x000fe200000108c3 */
[----:B------:R-:W1:Y:S01]  /*7780*/  LDSM.16.MT88.4 R4, [R224+0x16000] ;  /* 0x01600000e004783b */ /* 0x000e620000004200 */
[--C-:B------:R-:W-:Y:S01]  /*7790*/  FFMA.FTZ R181, R13, c[0x0][0x23c], -R202.reuse ;  /* 0x00008f000db57a23 */ /* 0x100fe200000108ca */
[----:B------:R-:W2:Y:S01]  /*77a0*/  MUFU.EX2 R182, R182 ;  /* 0x000000b600b67308 */ /* 0x000ea20000000800 */
[--C-:B------:R-:W-:Y:S01]  /*77b0*/  FFMA.FTZ R176, R11, c[0x0][0x23c], -R202.reuse ;  /* 0x00008f000bb07a23 */ /* 0x100fe200000108ca */
[----:B------:R-:W1:Y:S01]  /*77c0*/  LDSM.16.MT88.4 R16, [R226+0x10800] ;  /* 0x01080000e210783b */ /* 0x000e620000004200 */
[----:B------:R-:W-:-:S02]  /*77d0*/  FFMA.FTZ R175, R9, c[0x0][0x23c], -R202 ;  /* 0x00008f0009af7a23 */ /* 0x000fc400000108ca */
[--C-:B------:R-:W-:Y:S01]  /*77e0*/  FFMA.FTZ R172, R15, c[0x0][0x23c], -R202.reuse ;  /* 0x00008f000fac7a23 */ /* 0x100fe200000108ca */
[----:B------:R-:W-:Y:S01]  /*77f0*/  LDSM.16.MT88.4 R24, [R228+0x10800] ;  /* 0x01080000e418783b */ /* 0x000fe20000004200 */
[--C-:B------:R-:W-:Y:S01]  /*7800*/  FFMA.FTZ R179, R14, c[0x0][0x23c], -R195.reuse ;  /* 0x00008f000eb37a23 */ /* 0x100fe200000108c3 */
[----:B------:R-:W-:Y:S01]  /*7810*/  MUFU.EX2 R180, R180 ;  /* 0x000000b400b47308 */ /* 0x000fe20000000800 */
[--C-:B------:R-:W-:Y:S01]  /*7820*/  FFMA.FTZ R174, R12, c[0x0][0x23c], -R195.reuse ;  /* 0x00008f000cae7a23 */ /* 0x100fe200000108c3 */
[----:B--2---:R-:W-:Y:S01]  /*7830*/  LDSM.16.MT88.4 R20, [R228+0x12800] ;  /* 0x01280000e414783b */ /* 0x004fe20000004200 */
[--C-:B------:R-:W-:Y:S02]  /*7840*/  FFMA.FTZ R173, R10, c[0x0][0x23c], -R195.reuse ;  /* 0x00008f000aad7a23 */ /* 0x100fe400000108c3 */
[----:B------:R-:W-:Y:S01]  /*7850*/  FFMA.FTZ R0, R8, c[0x0][0x23c], -R195 ;  /* 0x00008f0008007a23 */ /* 0x000fe200000108c3 */
[----:B------:R-:W2:Y:S01]  /*7860*/  LDSM.16.MT88.4 R12, [R225+0x10800] ;  /* 0x01080000e10c783b */ /* 0x000ea20000004200 */
[--C-:B------:R-:W-:Y:S01]  /*7870*/  FFMA.FTZ R186, R197, c[0x0][0x23c], -R202.reuse ;  /* 0x00008f00c5ba7a23 */ /* 0x100fe200000108ca */
[----:B------:R-:W3:Y:S01]  /*7880*/  MUFU.EX2 R177, R177 ;  /* 0x000000b100b17308 */ /* 0x000ee20000000800 */
[----:B------:R-:W-:Y:S01]  /*7890*/  F2FP.PACK_AB R144, R182, R183 ;  /* 0x000000b7b690723e */ /* 0x000fe200000000ff */
[----:B------:R-:W1:Y:S01]  /*78a0*/  LDSM.16.MT88.4 R8, [R224+0x10800] ;  /* 0x01080000e008783b */ /* 0x000e620000004200 */
        /* <DEDUP_REMOVED lines=11> */
[----:B------:R-:W4:Y:S01]  /*7960*/  MUFU.EX2 R184, R184 ;  /* 0x000000b800b87308 */ /* 0x000f220000000800 */
[----:B---3--:R-:W-:Y:S01]  /*7970*/  F2FP.PACK_AB R146, R177, R180 ;  /* 0x000000b4b192723e */ /* 0x008fe200000000ff */
[----:B------:R-:W-:-:S02]  /*7980*/  FFMA.FTZ R204, R205, c[0x0][0x23c], -R202 ;  /* 0x00008f00cdcc7a23 */ /* 0x000fc400000108ca */
[--C-:B------:R-:W-:Y:S02]  /*7990*/  FFMA.FTZ R203, R203, c[0x0][0x23c], -R202.reuse ;  /* 0x00008f00cbcb7a23 */ /* 0x100fe400000108ca */
[--C-:B------:R-:W-:Y:S02]  /*79a0*/  FFMA.FTZ R201, R201, c[0x0][0x23c], -R202.reuse ;  /* 0x00008f00c9c97a23 */ /* 0x100fe400000108ca */
[----:B------:R-:W-:Y:S01]  /*79b0*/  MUFU.EX2 R187, R187 ;  /* 0x000000bb00bb7308 */ /* 0x000fe20000000800 */
[----:B------:R-:W-:Y:S02]  /*79c0*/  FFMA.FTZ R202, R199, c[0x0][0x23c], -R202 ;  /* 0x00008f00c7ca7a23 */ /* 0x000fe400000108ca */
[--C-:B------:R-:W-:Y:S02]  /*79d0*/  FFMA.FTZ R199, R200, c[0x0][0x23c], -R195.reuse ;  /* 0x00008f00c8c77a23 */ /* 0x100fe400000108c3 */
[--C-:B------:R-:W-:Y:S02]  /*79e0*/  FFMA.FTZ R198, R198, c[0x0][0x23c], -R195.reuse ;  /* 0x00008f00c6c67a23 */ /* 0x100fe400000108c3 */
[--C-:B------:R-:W-:Y:S01]  /*79f0*/  FFMA.FTZ R196, R196, c[0x0][0x23c], -R195.reuse ;  /* 0x00008f00c4c47a23 */ /* 0x100fe200000108c3 */
[----:B------:R-:W3:Y:S01]  /*7a00*/  MUFU.EX2 R178, R178 ;  /* 0x000000b200b27308 */ /* 0x000ee20000000800 */
[----:B----4-:R-:W-:Y:S01]  /*7a10*/  F2FP.PACK_AB R145, R184, R185 ;  /* 0x000000b9b891723e */ /* 0x010fe200000000ff */
[----:B------:R-:W-:-:S02]  /*7a20*/  FFMA.FTZ R243, R192, c[0x0][0x23c], -R195 ;  /* 0x00008f00c0f37a23 */ /* 0x000fc400000108c3 */
[----:B------:R-:W-:Y:S02]  /*7a30*/  FADD.FTZ R183, R183, R182 ;  /* 0x000000b6b7b77221 */ /* 0x000fe40000010000 */
[----:B------:R-:W-:Y:S02]  /*7a40*/  FADD.FTZ R184, R185, R184 ;  /* 0x000000b8b9b87221 */ /* 0x000fe40000010000 */
[----:B------:R-:W-:Y:S01]  /*7a50*/  MUFU.EX2 R181, R181 ;  /* 0x000000b500b57308 */ /* 0x000fe20000000800 */
[----:B------:R-:W-:-:S04]  /*7a60*/  FADD.FTZ R180, R180, R183 ;  /* 0x000000b7b4b47221 */ /* 0x000fc80000010000 */
[----:B------:R-:W-:Y:S01]  /*7a70*/  FADD.FTZ R180, R177, R180 ;  /* 0x000000b4b1b47221 */ /* 0x000fe20000010000 */
[----:B---3--:R-:W-:Y:S02]  /*7a80*/  F2FP.PACK_AB R147, R178, R187 ;  /* 0x000000bbb293723e */ /* 0x008fe400000000ff */
[----:B------:R-:W3:Y:S01]  /*7a90*/  MUFU.EX2 R176, R176 ;  /* 0x000000b000b07308 */ /* 0x000ee20000000800 */
        /* <DEDUP_REMOVED lines=24> */
[C---:B------:R-:W-:Y:S02]  /*7c20*/  HMMA.16816.F32 R92, R144.reuse, R96, RZ ;  /* 0x00000060905c723c */ /* 0x040fe400000018ff */
[----:B------:R-:W5:Y:S06]  /*7c30*/  MUFU.EX2 R193, R193 ;  /* 0x000000c100c17308 */ /* 0x000f6c0000000800 */
        /* <DEDUP_REMOVED lines=52> */
[C---:B---3--:R-:W-:Y:S08]  /*7f80*/  HMMA.16816.F32 R92, R4.reuse, R16, R92 ;  /* 0x00000010045c723c */ /* 0x048ff0000000185c */
        /* <DEDUP_REMOVED lines=8> */
[C---:B------:R-:W-:Y:S01]  /*8010*/  HMMA.16816.F32 R156, R4.reuse, R26, R156 ;  /* 0x0000001a049c723c */ /* 0x040fe2000000189c */
[----:B------:R-:W1:Y:S07]  /*8020*/  LDSM.16.MT88.4 R24, [R226+0x14800] ;  /* 0x01480000e218783b */ /* 0x000e6e0000004200 */
[C---:B------:R-:W-:Y:S08]  /*8030*/  HMMA.16816.F32 R60, R4.reuse, R20, R60 ;  /* 0x00000014043c723c */ /* 0x040ff0000000183c */
[C---:B------:R-:W-:Y:S01]  /*8040*/  HMMA.16816.F32 R64, R4.reuse, R22, R64 ;  /* 0x000000160440723c */ /* 0x040fe20000001840 */
[----:B------:R-:W1:Y:S07]  /*8050*/  LDSM.16.MT88.4 R20, [R228+0x16800] ;  /* 0x01680000e414783b */ /* 0x000e6e0000004200 */
[C---:B---3--:R-:W-:Y:S08]  /*8060*/  HMMA.16816.F32 R132, R4.reuse, R16, R132 ;  /* 0x000000100484723c */ /* 0x048ff00000001884 */
[C---:B------:R-:W-:Y:S01]  /*8070*/  HMMA.16816.F32 R136, R4.reuse, R18, R136 ;  /* 0x000000120488723c */ /* 0x040fe20000001888 */
[----:B------:R-:W-:Y:S07]  /*8080*/  LDSM.16.MT88.4 R16, [R228+0x13000] ;  /* 0x01300000e410783b */ /* 0x000fee0000004200 */
[C---:B--2---:R-:W-:Y:S08]  /*8090*/  HMMA.16816.F32 R140, R4.reuse, R12, R140 ;  /* 0x0000000c048c723c */ /* 0x044ff0000000188c */
[C---:B------:R-:W-:Y:S01]  /*80a0*/  HMMA.16816.F32 R152, R4.reuse, R14, R152 ;  /* 0x0000000e0498723c */ /* 0x040fe20000001898 */
[----:B------:R-:W2:Y:S07]  /*80b0*/  LDSM.16.MT88.4 R12, [R226+0x11000] ;  /* 0x01100000e20c783b */ /* 0x000eae0000004200 */
        /* <DEDUP_REMOVED lines=16> */
[----:B------:R-:W-:Y:S01]  /*81c0*/  HMMA.16816.F32 R128, R4, R22, R128 ;  /* 0x000000160480723c */ /* 0x000fe20000001880 */
[----:B------:R-:W-:Y:S06]  /*81d0*/  LDSM.16.MT88.4 R20, [R225+0x11000] ;  /* 0x01100000e114783b */ /* 0x000fec0000004200 */
[----:B------:R-:W-:Y:S01]  /*81e0*/  F2FP.PACK_AB R4, R189, R186 ;  /* 0x000000babd04723e */ /* 0x000fe200000000ff */
        /* <DEDUP_REMOVED lines=21> */
[C---:B--2---:R-:W-:Y:S08]  /*8340*/  HMMA.16816.F32 R76, R4.reuse, R12, R76 ;  /* 0x0000000c044c723c */ /* 0x044ff0000000184c */
        /* <DEDUP_REMOVED lines=105> */
[----:B------:R-:W-:Y:S01]  /*89e0*/  ULDC UR5, c[0x0][0x2d0] ;  /* 0x0000b40000057ab9 */ /* 0x000fe20000000800 */
[----:B------:R-:W-:Y:S01]  /*89f0*/  IADD3 R239, R239, -UR8, R2 ;  /* 0x80000008efef7c10 */ /* 0x000fe2000fffe002 */
        /* <DEDUP_REMOVED lines=8> */
[----:B-1----:R-:W1:Y:S01]  /*8a80*/  I2F.RP R7, UR18 ;  /* 0x0000001200077d06 */ /* 0x002e620008209400 */
[----:B------:R-:W-:-:S07]  /*8a90*/  ULDC.64 UR10, c[0x0][0x1a0] ;  /* 0x00006800000a7ab9 */ /* 0x000fce0000000a00 */
        /* <DEDUP_REMOVED lines=16> */
[----:B------:R-:W-:-:S05]  /*8ba0*/  UMOV UR17, UR37 ;  /* 0x0000002500117c82 */ /* 0x000fca0008000000 */
[----:B------:R-:W-:Y:S02]  /*8bb0*/  UMOV UR15, UR35 ;  /* 0x00000023000f7c82 */ /* 0x000fe40008000000 */
.L_x_5163:
        /* <DEDUP_REMOVED lines=78> */
.L_x_5160:
[C---:B------:R-:W-:Y:S01]  /*90a0*/  ISETP.GE.AND P6, PT, R236.reuse, c[0x0][0x220], PT ;  /* 0x00008800ec007a0c */ /* 0x040fe20003fc6270 */
[----:B------:R-:W-:Y:S01]  /*90b0*/  UISETP.GT.AND UP2, UPT, UR27, UR20, UPT ;  /* 0x000000141b00728c */ /* 0x000fe2000bf44270 */
[C---:B------:R-:W-:Y:S02]  /*90c0*/  IADD3 R2, R236.reuse, 0x40, RZ ;  /* 0x00000040ec027810 */ /* 0x040fe40007ffe0ff */
[----:B------:R-:W-:Y:S02]  /*90d0*/  IADD3 R166, R236, 0x80, RZ ;  /* 0x00000080eca67810 */ /* 0x000fe40007ffe0ff */
[----:B------:R-:W-:Y:S02]  /*90e0*/  ISETP.GE.AND P5, PT, R2, c[0x0][0x220], PT ;  /* 0x0000880002007a0c */ /* 0x000fe40003fa6270 */
[----:B------:R-:W-:Y:S02]  /*90f0*/  IADD3 R2, R236, 0xc0, RZ ;  /* 0x000000c0ec027810 */ /* 0x000fe40007ffe0ff */
[C---:B------:R-:W-:Y:S02]  /*9100*/  IADD3 R249, P1, R3.reuse, UR22, RZ ;  /* 0x0000001603f97c10 */ /* 0x040fe4000ff3e0ff */
[----:B------:R-:W-:Y:S01]  /*9110*/  ISETP.GE.AND P3, PT, R2, c[0x0][0x220], PT ;  /* 0x0000880002007a0c */ /* 0x000fe20003f66270 */
[----:B------:R-:W-:Y:S01]  /*9120*/  @P6 STS.128 [R235+0x10000], RZ ;  /* 0x010000ffeb006388 */ /* 0x000fe20000000c00 */
[CC--:B------:R-:W-:Y:S02]  /*9130*/  LEA R2, P0, R3.reuse, R246.reuse, 0x1 ;  /* 0x000000f603027211 */ /* 0x0c0fe400078008ff */
[----:B------:R-:W-:Y:S02]  /*9140*/  ISETP.GE.AND P4, PT, R166, c[0x0][0x220], PT ;  /* 0x00008800a6007a0c */ /* 0x000fe40003f86270 */
[-C--:B------:R-:W-:Y:S02]  /*9150*/  LEA.HI.X R3, R3, R247.reuse, R164, 0x1, P0 ;  /* 0x000000f703037211 */ /* 0x080fe400000f0ca4 */
        /* <DEDUP_REMOVED lines=126> */
[C---:B----4-:R-:W-:Y:S01]  /*9940*/  HMMA.16816.F32 R16, R168.reuse, R178, RZ ;  /* 0x000000b2a810723c */ /* 0x050fe200000018ff */
[----:B------:R-:W2:Y:S07]  /*9950*/  LDSM.16.M88.4 R176, [R227+0x8000] ;  /* 0x00800000e3b0783b */ /* 0x000eae0000000200 */
[C---:B------:R-:W-:Y:S08]  /*9960*/  HMMA.16816.F32 R20, R168.reuse, R180, RZ ;  /* 0x000000b4a814723c */ /* 0x040ff000000018ff */
[C---:B------:R-:W-:Y:S01]  /*9970*/  HMMA.16816.F32 R24, R168.reuse, R182, RZ ;  /* 0x000000b6a818723c */ /* 0x040fe200000018ff */
[----:B------:R-:W3:Y:S07]  /*9980*/  LDSM.16.M88.4 R180, [R227+0x8800] ;  /* 0x00880000e3b4783b */ /* 0x000eee0000000200 */
[C---:B------:R-:W-:Y:S08]  /*9990*/  HMMA.16816.F32 R28, R168.reuse, R184, RZ ;  /* 0x000000b8a81c723c */ /* 0x040ff000000018ff */
[----:B-----5:R-:W-:Y:S01]  /*99a0*/  HMMA.16816.F32 R32, R168, R186, RZ ;  /* 0x000000baa820723c */ /* 0x020fe200000018ff */
        /* <DEDUP_REMOVED lines=266> */
.L_x_5162:
        /* <DEDUP_REMOVED lines=117> */
.L_x_5161:
[----:B-1----:R-:W-:Y:S01]  /*b1a0*/  MOV R180, UR27 ;  /* 0x0000001b00b47c02 */ /* 0x002fe20008000f00 */
[----:B------:R-:W-:Y:S01]  /*b1b0*/  LDSM.16.MT88.4 R184, [R224+0x12800] ;  /* 0x01280000e0b8783b */ /* 0x000fe20000004200 */
[----:B------:R-:W-:Y:S02]  /*b1c0*/  UISETP.GT.AND UP2, UPT, UR27, UR20, UPT ;  /* 0x000000141b00728c */ /* 0x000fe4000bf44270 */
[----:B------:R-:W-:Y:S01]  /*b1d0*/  UIADD3 UR27, UR27, -0x1, URZ ;  /* 0xffffffff1b1b7890 */ /* 0x000fe2000fffe03f */
[----:B------:R-:W-:Y:S01]  /*b1e0*/  IMAD R180, R180, -0x40, R239 ;  /* 0xffffffc0b4b47824 */ /* 0x000fe200078e02ef */
[----:B------:R-:W-:Y:S02]  /*b1f0*/  UMOV UR10, UR24 ;  /* 0x00000018000a7c82 */ /* 0x000fe40008000000 */
[----:B------:R-:W-:Y:S01]  /*b200*/  UMOV UR11, UR23 ;  /* 0x00000017000b7c82 */ /* 0x000fe20008000000 */
        /* <DEDUP_REMOVED lines=159> */
[----:B------:R-:W-:Y:S01]  /*bc00*/  PLOP3.LUT P0, PT, PT, PT, UP2, 0x80, 0x0 ;  /* 0x000000000000781c */ /* 0x000fe20003f0f028 */
[--C-:B------:R-:W-:Y:S02]  /*bc10*/  FFMA.FTZ R193, R8, c[0x0][0x23c], -R198.reuse ;  /* 0x00008f0008c17a23 */ /* 0x100fe400000108c6 */
        /* <DEDUP_REMOVED lines=230> */
[C---:B--2---:R-:W-:Y:S01]  /*ca80*/  F2FP.PACK_AB R151, R206.reuse, R205 ;  /* 0x000000cdce97723e */ /* 0x044fe200000000ff */
[----:B------:R-:W-:Y:S04]  /*ca90*/  FADD.FTZ R204, R203, R204 ;  /* 0x000000cccbcc7221 */ /* 0x000fe80000010000 */
[----:B------:R-:W-:Y:S02]  /*caa0*/  FADD.FTZ R205, R205, R204 ;  /* 0x000000cccdcd7221 */ /* 0x000fe40000010000 */
[C---:B-1----:R-:W-:Y:S05]  /*cab0*/  HMMA.16816.F32 R4, R148.reuse, R152, R4 ;  /* 0x000000989404723c */ /* 0x042fea0000001804 */
[----:B------:R-:W-:Y:S03]  /*cac0*/  FADD.FTZ R205, R206, R205 ;  /* 0x000000cdcecd7221 */ /* 0x000fe60000010000 */
        /* <DEDUP_REMOVED lines=8> */
[C---:B-----5:R-:W-:Y:S08]  /*cb50*/  HMMA.16816.F32 R52, R148.reuse, R156, R52 ;  /* 0x0000009c9434723c */ /* 0x060ff00000001834 */
[C---:B------:R-:W-:Y:S01]  /*cb60*/  HMMA.16816.F32 R56, R148.reuse, R158, R56 ;  /* 0x0000009e9438723c */ /* 0x040fe20000001838 */
[----:B------:R-:W3:Y:S07]  /*cb70*/  LDSM.16.MT88.4 R156, [R224+0x14800] ;  /* 0x01480000e09c783b */ /* 0x000eee0000004200 */
        /* <DEDUP_REMOVED lines=16> */
[----:B------:R-:W-:Y:S03]  /*cc80*/  FFMA.FTZ R187, R25, c[0x0][0x23c], -R198 ;  /* 0x00008f0019bb7a23 */ /* 0x000fe600000108c6 */
[--C-:B------:R-:W-:Y:S01]  /*cc90*/  FFMA.FTZ R188, R22, c[0x0][0x23c], -R197.reuse ;  /* 0x00008f0016bc7a23 */ /* 0x100fe200000108c5 */
[C---:B------:R-:W-:Y:S01]  /*cca0*/  HMMA.16816.F32 R96, R148.reuse, R190, R96 ;  /* 0x000000be9460723c */ /* 0x040fe20000001860 */
[----:B------:R-:W5:Y:S03]  /*ccb0*/  MUFU.EX2 R185, R185 ;  /* 0x000000b900b97308 */ /* 0x000f660000000800 */
[--C-:B------:R-:W-:Y:S03]  /*ccc0*/  FFMA.FTZ R189, R23, c[0x0][0x23c], -R197.reuse ;  /* 0x00008f0017bd7a23 */ /* 0x100fe600000108c5 */
[--C-:B------:R-:W-:Y:S01]  /*ccd0*/  FFMA.FTZ R190, R26, c[0x0][0x23c], -R197.reuse ;  /* 0x00008f001abe7a23 */ /* 0x100fe200000108c5 */
[C---:B-1----:R-:W-:Y:S03]  /*cce0*/  HMMA.16816.F32 R100, R148.reuse, R152, R100 ;  /* 0x000000989464723c */ /* 0x042fe60000001864 */
[----:B------:R-:W-:Y:S01]  /*ccf0*/  MUFU.EX2 R186, R186 ;  /* 0x000000ba00ba7308 */ /* 0x000fe20000000800 */
[----:B------:R-:W-:Y:S02]  /*cd00*/  FFMA.FTZ R191, R27, c[0x0][0x23c], -R197 ;  /* 0x00008f001bbf7a23 */ /* 0x000fe400000108c5 */
[----:B------:R-:W-:Y:S02]  /*cd10*/  LDSM.16.MT88.4 R24, [R226+0x11000] ;  /* 0x01100000e218783b */ /* 0x000fe40000004200 */
[C---:B------:R-:W-:Y:S05]  /*cd20*/  HMMA.16816.F32 R104, R148.reuse, R154, R104 ;  /* 0x0000009a9468723c */ /* 0x040fea0000001868 */
[----:B------:R-:W1:Y:S01]  /*cd30*/  MUFU.EX2 R187, R187 ;  /* 0x000000bb00bb7308 */ /* 0x000e620000000800 */
[----:B------:R-:W4:Y:S02]  /*cd40*/  LDSM.16.MT88.4 R152, [R226+0x16800] ;  /* 0x01680000e298783b */ /* 0x000f240000004200 */
[C---:B--2---:R-:W-:Y:S04]  /*cd50*/  HMMA.16816.F32 R108, R148.reuse, R168, R108 ;  /* 0x000000a8946c723c */ /* 0x044fe8000000186c */
[----:B-----5:R-:W-:Y:S03]  /*cd60*/  F2FP.PACK_AB R20, R185, R184 ;  /* 0x000000b8b914723e */ /* 0x020fe600000000ff */
[----:B------:R-:W-:Y:S01]  /*cd70*/  MUFU.EX2 R188, R188 ;  /* 0x000000bc00bc7308 */ /* 0x000fe20000000800 */
[C---:B------:R-:W-:Y:S01]  /*cd80*/  HMMA.16816.F32 R112, R148.reuse, R170, R112 ;  /* 0x000000aa9470723c */ /* 0x040fe20000001870 */
[----:B------:R-:W2:Y:S07]  /*cd90*/  LDSM.16.MT88.4 R168, [R225+0x16800] ;  /* 0x01680000e1a8783b */ /* 0x000eae0000004200 */
[C---:B---3--:R-:W-:Y:S01]  /*cda0*/  HMMA.16816.F32 R116, R148.reuse, R156, R116 ;  /* 0x0000009c9474723c */ /* 0x048fe20000001874 */
[----:B------:R-:W3:Y:S03]  /*cdb0*/  MUFU.EX2 R189, R189 ;  /* 0x000000bd00bd7308 */ /* 0x000ee60000000800 */
[----:B-1----:R-:W-:Y:S04]  /*cdc0*/  F2FP.PACK_AB R22, R187, R186 ;  /* 0x000000babb16723e */ /* 0x002fe800000000ff */
[C---:B------:R-:W-:Y:S01]  /*cdd0*/  HMMA.16816.F32 R120, R148.reuse, R158, R120 ;  /* 0x0000009e9478723c */ /* 0x040fe20000001878 */
[----:B------:R-:W1:Y:S02]  /*cde0*/  LDSM.16.MT88.4 R156, [R224+0x16800] ;  /* 0x01680000e09c783b */ /* 0x000e640000004200 */
[----:B------:R-:W-:Y:S05]  /*cdf0*/  MUFU.EX2 R190, R190 ;  /* 0x000000be00be7308 */ /* 0x000fea0000000800 */
[C---:B----4-:R-:W-:Y:S05]  /*ce00*/  HMMA.16816.F32 R124, R148.reuse, R160, R124 ;  /* 0x000000a0947c723c */ /* 0x050fea000000187c */
[----:B------:R-:W4:Y:S03]  /*ce10*/  MUFU.EX2 R191, R191 ;  /* 0x000000bf00bf7308 */ /* 0x000f260000000800 */
[C---:B------:R-:W-:Y:S01]  /*ce20*/  HMMA.16816.F32 R128, R148.reuse, R162, R128 ;  /* 0x000000a29480723c */ /* 0x040fe20000001880 */
[----:B------:R-:W-:Y:S03]  /*ce30*/  LDSM.16.MT88.4 R160, [R225+0x11000] ;  /* 0x01100000e1a0783b */ /* 0x000fe60000004200 */
[C---:B---3--:R-:W-:Y:S01]  /*ce40*/  F2FP.PACK_AB R21, R189.reuse, R188 ;  /* 0x000000bcbd15723e */ /* 0x048fe200000000ff */
[----:B------:R-:W-:Y:S03]  /*ce50*/  FADD.FTZ R188, R188, R205 ;  /* 0x000000cdbcbc7221 */ /* 0x000fe60000010000 */
[C---:B------:R-:W-:Y:S04]  /*ce60*/  HMMA.16816.F32 R132, R148.reuse, R152, R132 ;  /* 0x000000989484723c */ /* 0x040fe80000001884 */
[----:B------:R-:W-:Y:S04]  /*ce70*/  FADD.FTZ R189, R189, R188 ;  /* 0x000000bcbdbd7221 */ /* 0x000fe80000010000 */
[C---:B------:R-:W-:Y:S01]  /*ce80*/  HMMA.16816.F32 R136, R148.reuse, R154, R136 ;  /* 0x0000009a9488723c */ /* 0x040fe20000001888 */
[----:B------:R-:W3:Y:S03]  /*ce90*/  LDSM.16.MT88.4 R152, [R228+0x11000] ;  /* 0x01100000e498783b */ /* 0x000ee60000004200 */
[C---:B----4-:R-:W-:Y:S01]  /*cea0*/  F2FP.PACK_AB R23, R191.reuse, R190 ;  /* 0x000000bebf17723e */ /* 0x050fe200000000ff */
[----:B------:R-:W-:Y:S03]  /*ceb0*/  FADD.FTZ R190, R190, R189 ;  /* 0x000000bdbebe7221 */ /* 0x000fe60000010000 */
[C---:B--2---:R-:W-:Y:S04]  /*cec0*/  HMMA.16816.F32 R140, R148.reuse, R168, R140 ;  /* 0x000000a8948c723c */ /* 0x044fe8000000188c */
[----:B------:R-:W-:Y:S04]  /*ced0*/  FADD.FTZ R191, R191, R190 ;  /* 0x000000bebfbf7221 */ /* 0x000fe80000010000 */
[C---:B------:R-:W-:Y:S01]  /*cee0*/  HMMA.16816.F32 R12, R148.reuse, R170, R12 ;  /* 0x000000aa940c723c */ /* 0x040fe2000000180c */
[----:B------:R-:W2:Y:S07]  /*cef0*/  LDSM.16.MT88.4 R168, [R224+0x11000] ;  /* 0x01100000e0a8783b */ /* 0x000eae0000004200 */
[C---:B-1----:R-:W-:Y:S08]  /*cf00*/  HMMA.16816.F32 R16, R148.reuse, R156, R16 ;  /* 0x0000009c9410723c */ /* 0x042ff00000001810 */
[----:B------:R-:W-:Y:S01]  /*cf10*/  HMMA.16816.F32 R144, R148, R158, R144 ;  /* 0x0000009e9490723c */ /* 0x000fe20000001890 */
[----:B------:R-:W1:Y:S07]  /*cf20*/  LDSM.16.MT88.4 R148, [R228+0x13000] ;  /* 0x01300000e494783b */ /* 0x000e6e0000004200 */
[C---:B---3--:R-:W-:Y:S01]  /*cf30*/  HMMA.16816.F32 R4, R20.reuse, R152, R4 ;  /* 0x000000981404723c */ /* 0x048fe20000001804 */
[----:B------:R-:W3:Y:S07]  /*cf40*/  LDSM.16.MT88.4 R156, [R226+0x13000] ;  /* 0x01300000e29c783b */ /* 0x000eee0000004200 */
[C---:B------:R-:W-:Y:S01]  /*cf50*/  HMMA.16816.F32 R8, R20.reuse, R154, R8 ;  /* 0x0000009a1408723c */ /* 0x040fe20000001808 */
[----:B------:R-:W4:Y:S07]  /*cf60*/  LDSM.16.MT88.4 R152, [R226+0x15000] ;  /* 0x01500000e298783b */ /* 0x000f2e0000004200 */
[C---:B------:R-:W-:Y:S08]  /*cf70*/  HMMA.16816.F32 R36, R20.reuse, R24, R36 ;  /* 0x000000181424723c */ /* 0x040ff00000001824 */
[C---:B------:R-:W-:Y:S01]  /*cf80*/  HMMA.16816.F32 R40, R20.reuse, R26, R40 ;  /* 0x0000001a1428723c */ /* 0x040fe20000001828 */
[----:B------:R-:W5:Y:S07]  /*cf90*/  LDSM.16.MT88.4 R24, [R225+0x15000] ;  /* 0x01500000e118783b */ /* 0x000f6e0000004200 */
[C---:B------:R-:W-:Y:S08]  /*cfa0*/  HMMA.16816.F32 R44, R20.reuse, R160, R44 ;  /* 0x000000a0142c723c */ /* 0x040ff0000000182c */
[C---:B------:R-:W-:Y:S08]  /*cfb0*/  HMMA.16816.F32 R48, R20.reuse, R162, R48 ;  /* 0x000000a21430723c */ /* 0x040ff00000001830 */
[C---:B--2---:R-:W-:Y:S08]  /*cfc0*/  HMMA.16816.F32 R52, R20.reuse, R168, R52 ;  /* 0x000000a81434723c */ /* 0x044ff00000001834 */
[C---:B------:R-:W-:Y:S01]  /*cfd0*/  HMMA.16816.F32 R56, R20.reuse, R170, R56 ;  /* 0x000000aa1438723c */ /* 0x040fe20000001838 */
[----:B------:R-:W-:Y:S07]  /*cfe0*/  LDSM.16.MT88.4 R168, [R226+0x15800] ;  /* 0x01580000e2a8783b */ /* 0x000fee0000004200 */
[C---:B-1----:R-:W-:Y:S08]  /*cff0*/  HMMA.16816.F32 R60, R20.reuse, R148, R60 ;  /* 0x00000094143c723c */ /* 0x042ff0000000183c */
        /* <DEDUP_REMOVED lines=18> */
[----:B------:R-:W3:Y:S03]  /*d120*/  MUFU.EX2 R177, R177 ;  /* 0x000000b100b17308 */ /* 0x000ee60000000800 */
[--C-:B------:R-:W-:Y:S02]  /*d130*/  FFMA.FTZ R181, R31, c[0x0][0x23c], -R197.reuse ;  /* 0x00008f001fb57a23 */ /* 0x100fe400000108c5 */
[----:B------:R-:W-:Y:S01]  /*d140*/  LDSM.16.MT88.4 R28, [R226+0x11800] ;  /* 0x01180000e21c783b */ /* 0x000fe20000004200 */
[--C-:B------:R-:W-:Y:S01]  /*d150*/  FFMA.FTZ R182, R34, c[0x0][0x23c], -R197.reuse ;  /* 0x00008f0022b67a23 */ /* 0x100fe200000108c5 */
[C---:B----4-:R-:W-:Y:S03]  /*d160*/  HMMA.16816.F32 R100, R20.reuse, R152, R100 ;  /* 0x000000981464723c */ /* 0x050fe60000001864 */
[----:B------:R-:W-:Y:S01]  /*d170*/  MUFU.EX2 R178, R178 ;  /* 0x000000b200b27308 */ /* 0x000fe20000000800 */
[----:B------:R-:W-:Y:S02]  /*d180*/  FFMA.FTZ R197, R35, c[0x0][0x23c], -R197 ;  /* 0x00008f0023c57a23 */ /* 0x000fe400000108c5 */
[----:B------:R-:W-:Y:S02]  /*d190*/  LDSM.16.MT88.4 R32, [R225+0x11800] ;  /* 0x01180000e120783b */ /* 0x000fe40000004200 */
[C---:B------:R-:W-:Y:S05]  /*d1a0*/  HMMA.16816.F32 R104, R20.reuse, R154, R104 ;  /* 0x0000009a1468723c */ /* 0x040fea0000001868 */
[----:B------:R-:W4:Y:S01]  /*d1b0*/  MUFU.EX2 R179, R198 ;  /* 0x000000c600b37308 */ /* 0x000f220000000800 */
[----:B------:R-:W3:Y:S02]  /*d1c0*/  LDSM.16.MT88.4 R152, [R226+0x17000] ;  /* 0x01700000e298783b */ /* 0x000ee40000004200 */
[C---:B-----5:R-:W-:Y:S07]  /*d1d0*/  HMMA.16816.F32 R108, R20.reuse, R24, R108 ;  /* 0x00000018146c723c */ /* 0x060fee000000186c */
[----:B------:R-:W-:Y:S01]  /*d1e0*/  MUFU.EX2 R180, R180 ;  /* 0x000000b400b47308 */ /* 0x000fe20000000800 */
[C---:B------:R-:W-:Y:S01]  /*d1f0*/  HMMA.16816.F32 R112, R20.reuse, R26, R112 ;  /* 0x0000001a1470723c */ /* 0x040fe20000001870 */
[----:B------:R-:W5:Y:S07]  /*d200*/  LDSM.16.MT88.4 R24, [R225+0x17000] ;  /* 0x01700000e118783b */ /* 0x000f6e0000004200 */
[C---:B-1----:R-:W-:Y:S01]  /*d210*/  HMMA.16816.F32 R116, R20.reuse, R148, R116 ;  /* 0x000000941474723c */ /* 0x042fe20000001874 */
[----:B------:R-:W1:Y:S07]  /*d220*/  MUFU.EX2 R181, R181 ;  /* 0x000000b500b57308 */ /* 0x000e6e0000000800 */
[C---:B------:R-:W-:Y:S01]  /*d230*/  HMMA.16816.F32 R120, R20.reuse, R150, R120 ;  /* 0x000000961478723c */ /* 0x040fe20000001878 */
[----:B------:R-:W1:Y:S02]  /*d240*/  LDSM.16.MT88.4 R148, [R224+0x17000] ;  /* 0x01700000e094783b */ /* 0x000e640000004200 */
[----:B------:R-:W-:Y:S05]  /*d250*/  MUFU.EX2 R182, R182 ;  /* 0x000000b600b67308 */ /* 0x000fea0000000800 */
[C---:B--2---:R-:W-:Y:S05]  /*d260*/  HMMA.16816.F32 R124, R20.reuse, R156, R124 ;  /* 0x0000009c147c723c */ /* 0x044fea000000187c */
[----:B------:R-:W2:Y:S03]  /*d270*/  MUFU.EX2 R197, R197 ;  /* 0x000000c500c57308 */ /* 0x000ea60000000800 */
        /* <DEDUP_REMOVED lines=8> */
[C---:B-1----:R-:W-:Y:S08]  /*d300*/  HMMA.16816.F32 R16, R20.reuse, R148, R16 ;  /* 0x000000941410723c */ /* 0x042ff00000001810 */
[----:B------:R-:W-:Y:S01]  /*d310*/  HMMA.16816.F32 R144, R20, R150, R144 ;  /* 0x000000961490723c */ /* 0x000fe20000001890 */
[----:B------:R-:W-:Y:S06]  /*d320*/  LDSM.16.MT88.4 R148, [R225+0x13800] ;  /* 0x01380000e194783b */ /* 0x000fec0000004200 */
[----:B------:R-:W-:Y:S02]  /*d330*/  F2FP.PACK_AB R20, R177, R176 ;  /* 0x000000b0b114723e */ /* 0x000fe400000000ff */
[----:B----4-:R-:W-:Y:S03]  /*d340*/  F2FP.PACK_AB R22, R179, R178 ;  /* 0x000000b2b316723e */ /* 0x010fe600000000ff */
[----:B------:R-:W-:Y:S01]  /*d350*/  F2FP.PACK_AB R21, R181, R180 ;  /* 0x000000b4b515723e */ /* 0x000fe200000000ff */
[----:B------:R-:W-:Y:S01]  /*d360*/  FADD.FTZ R180, R180, R191 ;  /* 0x000000bfb4b47221 */ /* 0x000fe20000010000 */
[----:B--2---:R-:W-:Y:S03]  /*d370*/  F2FP.PACK_AB R23, R197, R182 ;  /* 0x000000b6c517723e */ /* 0x004fe600000000ff */
[----:B------:R-:W-:Y:S04]  /*d380*/  FADD.FTZ R181, R181, R180 ;  /* 0x000000b4b5b57221 */ /* 0x000fe80000010000 */
[C---:B------:R-:W-:Y:S01]  /*d390*/  HMMA.16816.F32 R160, R20.reuse, R156, R4 ;  /* 0x0000009c14a0723c */ /* 0x040fe20000001804 */
[----:B------:R-:W1:Y:S02]  /*d3a0*/  LDSM.16.MT88.4 R4, [R228+0x13800] ;  /* 0x01380000e404783b */ /* 0x000e640000004200 */
[----:B------:R-:W-:Y:S04]  /*d3b0*/  FADD.FTZ R182, R182, R181 ;  /* 0x000000b5b6b67221 */ /* 0x000fe80000010000 */
[----:B------:R-:W-:Y:S01]  /*d3c0*/  FADD.FTZ R243, R197, R182 ;  /* 0x000000b6c5f37221 */ /* 0x000fe20000010000 */
        /* <DEDUP_REMOVED lines=18> */
[C---:B------:R-:W-:Y:S08]  /*d4f0*/  HMMA.16816.F32 R80, R20.reuse, R150, R80 ;  /* 0x000000961450723c */ /* 0x040ff00000001850 */
[C---:B------:R-:W-:Y:S08]  /*d500*/  HMMA.16816.F32 R84, R20.reuse, R152, R84 ;  /* 0x000000981454723c */ /* 0x040ff00000001854 */
[C---:B------:R-:W-:Y:S01]  /*d510*/  HMMA.16816.F32 R88, R20.reuse, R154, R88 ;  /* 0x0000009a1458723c */ /* 0x040fe20000001858 */
[----:B------:R-:W2:Y:S07]  /*d520*/  LDSM.16.MT88.4 R152, [R225+0x17800] ;  /* 0x01780000e198783b */ /* 0x000eae0000004200 */
        /* <DEDUP_REMOVED lines=9> */
[C---:B------:R-:W-:Y:S08]  /*d5c0*/  HMMA.16816.F32 R128, R20.reuse, R26, R128 ;  /* 0x0000001a1480723c */ /* 0x040ff00000001880 */
[C---:B-1----:R-:W-:Y:S07]  /*d5d0*/  HMMA.16816.F32 R132, R20.reuse, R4, R132 ;  /* 0x000000041484723c */ /* 0x042fee0000001884 */
[----:B------:R-:W-:Y:S01]  /*d5e0*/  FADD.FTZ R5, R201, R200 ;  /* 0x000000c8c9057221 */ /* 0x000fe20000010000 */
[C---:B------:R-:W-:Y:S04]  /*d5f0*/  HMMA.16816.F32 R136, R20.reuse, R6, R136 ;  /* 0x000000061488723c */ /* 0x040fe80000001888 */
[----:B------:R-:W-:Y:S04]  /*d600*/  FADD.FTZ R5, R202, R5 ;  /* 0x00000005ca057221 */ /* 0x000fe80000010000 */
[C---:B--2---:R-:W-:Y:S04]  /*d610*/  HMMA.16816.F32 R140, R20.reuse, R152, R140 ;  /* 0x00000098148c723c */ /* 0x044fe8000000188c */
[----:B------:R-:W-:Y:S04]  /*d620*/  FADD.FTZ R184, R184, R5 ;  /* 0x00000005b8b87221 */ /* 0x000fe80000010000 */
[C---:B------:R-:W-:Y:S04]  /*d630*/  HMMA.16816.F32 R152, R20.reuse, R154, R12 ;  /* 0x0000009a1498723c */ /* 0x040fe8000000180c */
[----:B------:R-:W-:Y:S04]  /*d640*/  FADD.FTZ R185, R185, R184 ;  /* 0x000000b8b9b97221 */ /* 0x000fe80000010000 */
[C---:B------:R-:W-:Y:S04]  /*d650*/  HMMA.16816.F32 R148, R20.reuse, R8, R16 ;  /* 0x000000081494723c */ /* 0x040fe80000001810 */
[----:B------:R-:W-:Y:S04]  /*d660*/  FADD.FTZ R186, R186, R185 ;  /* 0x000000b9baba7221 */ /* 0x000fe80000010000 */
[----:B------:R-:W-:Y:S01]  /*d670*/  FADD.FTZ R187, R187, R186 ;  /* 0x000000babbbb7221 */ /* 0x000fe20000010000 */
[----:B------:R-:W-:Y:S03]  /*d680*/  HMMA.16816.F32 R144, R20, R10, R144 ;  /* 0x0000000a1490723c */ /* 0x000fe60000001890 */
[----:B------:R-:W-:Y:S04]  /*d690*/  FADD.FTZ R176, R176, R187 ;  /* 0x000000bbb0b07221 */ /* 0x000fe80000010000 */
[----:B------:R-:W-:Y:S05]  /*d6a0*/  FADD.FTZ R177, R177, R176 ;  /* 0x000000b0b1b17221 */ /* 0x000fea0000010000 */
[----:B------:R-:W-:Y:S04]  /*d6b0*/  FADD.FTZ R178, R178, R177 ;  /* 0x000000b1b2b27221 */ /* 0x000fe80000010000 */
[----:B------:R-:W-:Y:S01]  /*d6c0*/  FADD.FTZ R245, R179, R178 ;  /* 0x000000b2b3f57221 */ /* 0x000fe20000010000 */
[----:B------:R-:W-:-:S05]  /*d6d0*/  @P0 BRA `(.L_x_5163) ;  /* 0xffffb4e000000947 */ /* 0x000fca000383ffff */
.L_x_5159:
        /* <DEDUP_REMOVED lines=97> */
[C---:B------:R-:W-:Y:S01]  /*dcf0*/  FMUL.FTZ R53, R7.reuse, R53 ;  /* 0x0000003507357220 */ /* 0x040fe20000410000 */
[----:B------:R-:W1:Y:S01]  /*dd00*/  @P3 MUFU.LG2 R2, R2 ;  /* 0x0000000200023308 */ /* 0x000e620000000c00 */
[----:B------:R-:W-:Y:S01]  /*dd10*/  FMUL.FTZ R55, R6, R55 ;  /* 0x0000003706377220 */ /* 0x000fe20000410000 */
[----:B------:R-:W-:Y:S01]  /*dd20*/  IADD3 R9, R0, -R9, RZ ;  /* 0x8000000900097210 */ /* 0x000fe20007ffe0ff */
[----:B------:R-:W-:Y:S01]  /*dd30*/  FMUL.FTZ R54, R6, R54 ;  /* 0x0000003606367220 */ /* 0x000fe20000410000 */
[----:B------:R-:W-:Y:S01]  /*dd40*/  IADD3 R11, R10, -R11, RZ ;  /* 0x8000000b0a0b7210 */ /* 0x000fe20007ffe0ff */
        /* <DEDUP_REMOVED lines=235> */
.L_x_5165:
[----:B--234-:R-:W-:Y:S05]  /*ec00*/  BSYNC B0 ;  /* 0x0000000000007941 */ /* 0x01cfea0003800000 */
.L_x_5164:
        /* <DEDUP_REMOVED lines=23> */
.L_x_5167:
[----:B------:R-:W-:Y:S05]  /*ed80*/  BSYNC B0 ;  /* 0x0000000000007941 */ /* 0x000fea0003800000 */
.L_x_5166:
        /* <DEDUP_REMOVED lines=14> */
.L_x_5169:
[----:B------:R-:W-:Y:S05]  /*ee70*/  BSYNC B0 ;  /* 0x0000000000007941 */ /* 0x000fea0003800000 */
.L_x_5168:
        /* <DEDUP_REMOVED lines=14> */
.L_x_5171:
[----:B------:R-:W-:Y:S05]  /*ef60*/  BSYNC B0 ;  /* 0x0000000000007941 */ /* 0x000fea0003800000 */
.L_x_5170:
        /* <DEDUP_REMOVED lines=14> */
.L_x_5173:
[----:B------:R-:W-:Y:S05]  /*f050*/  BSYNC B0 ;  /* 0x0000000000007941 */ /* 0x000fea0003800000 */
.L_x_5172:
        /* <DEDUP_REMOVED lines=14> */
.L_x_5175:
[----:B------:R-:W-:Y:S05]  /*f140*/  BSYNC B0 ;  /* 0x0000000000007941 */ /* 0x000fea0003800000 */
.L_x_5174:
        /* <DEDUP_REMOVED lines=14> */
.L_x_5177:
[----:B------:R-:W-:Y:S05]  /*f230*/  BSYNC B0 ;  /* 0x0000000000007941 */ /* 0x000fea0003800000 */
.L_x_5176:
        /* <DEDUP_REMOVED lines=14> */
.L_x_5179:
[----:B------:R-:W-:Y:S05]  /*f320*/  BSYNC B0 ;  /* 0x0000000000007941 */ /* 0x000fea0003800000 */
.L_x_5178:
        /* <DEDUP_REMOVED lines=15> */
.L_x_5180:
        /* <DEDUP_REMOVED lines=14> */
.L_x_8806:


//--------------------- .text._ZN5flash24flash_fwd_splitkv_kernelI23Flash_fwd_kernel_traitsILi256ELi64ELi64ELi4ELb0ELb0EN7cutlass6half_tE19Flash_kernel_traitsILi256ELi64ELi64ELi4ES3_EELb0ELb0ELb1ELb0ELb0ELb1ELb1ELb0EEEvNS_16Flash_fwd_paramsE --------------------------
	.section	.text._ZN5flash24flash_fwd_splitkv_kernelI23Flash_fwd_kernel_traitsILi256ELi64ELi64ELi4ELb0ELb0EN7cutlass6half_tE19Flash_kernel_traitsILi256ELi64ELi64ELi4ES3_EELb0ELb0ELb1ELb0ELb0ELb1ELb1ELb0EEEvNS_16Flash_fwd_paramsE,"ax",@progbits
	.sectioninfo	@"SHI_REGISTERS=255"
	.align	128
        .global         _ZN5flash24flash_fwd_splitkv_kernelI23Flash_fwd_kernel_traitsILi256ELi64ELi64ELi4ELb0ELb0EN7cutlass6half_tE19Flash_kernel_traitsILi256ELi64ELi64ELi4ES3_EELb0ELb0ELb1ELb0ELb0ELb1ELb1ELb0EEEvNS_16Flash_fwd_paramsE
        .type           _ZN5flash24flash_fwd_splitkv_kernelI23Flash_fwd_kernel_traitsILi256ELi64ELi64ELi4ELb0ELb0EN7cutlass6half_tE19Flash_kernel_traitsILi256ELi64ELi64ELi4ES3_EELb0ELb0ELb1ELb0ELb0ELb1ELb1ELb0EEEvNS_16Flash_fwd_paramsE,@function
        .size           _ZN5flash24flash_fwd_splitkv_kernelI23Flash_fwd_kernel_traitsILi256ELi64ELi64ELi4ELb0ELb0EN7cutlass6half_tE19Flash_kernel_traitsILi256ELi64ELi64ELi4ES3_EELb0ELb0ELb1ELb0ELb0ELb1ELb1ELb0EEEvNS_16Flash_fwd_paramsE,(.L_x_8807 - _ZN5flash24flash_fwd_splitkv_kernelI23Flash_fwd_kernel_traitsILi256ELi64ELi64ELi4ELb0ELb0EN7cutlass6half_tE19Flash_kernel_traitsILi256ELi64ELi64ELi4ES3_EELb0ELb0ELb1ELb0ELb0ELb1ELb1ELb0EEEvNS_16Flash_fwd_paramsE)
        .other          _ZN5flash24flash_fwd_splitkv_kernelI23Flash_fwd_kernel_traitsILi256ELi64ELi64ELi4ELb0ELb0EN7cutlass6half_tE19Flash_kernel_traitsILi256ELi64ELi64ELi4ES3_EELb0ELb0ELb1ELb0ELb0ELb1ELb1ELb0EEEvNS_16Flash_fwd_paramsE,@"STO_CUDA_ENTRY STV_DEFAULT"
_ZN5flash24flash_fwd_splitkv_kernelI23Flash_fwd_kernel_traitsILi256ELi64ELi64ELi4ELb0ELb0EN7cutlass6half_tE19Flash_kernel_traitsILi256ELi64ELi64ELi4ES3_EELb0ELb0ELb1ELb0ELb0ELb1ELb1ELb0EEEvNS_16Flash_fwd_paramsE:
.text._ZN5flash24flash_fwd_splitkv_kernelI23Flash_fwd_kernel_traitsILi256ELi64ELi64ELi4ELb0ELb0EN7cutlass6half_tE19Flash_kernel_traitsILi256ELi64ELi64ELi4ES3_EELb0ELb0ELb1ELb0ELb0ELb1ELb1ELb0EEEvNS_16Flash_fwd_paramsE:
        /* <DEDUP_REMOVED lines=78> */
.L_x_5181:
[----:B------:R-:W-:Y:S02]  /*04e0*/  ULDC UR7, c[0x0][0x218] ;  /* 0x0000860000077ab9 */ /* 0x000fe40000000800 */
.L_x_5182:
        /* <DEDUP_REMOVED lines=101> */
.L_x_5185:
[----:B------:R-:W-:Y:S05]  /*0b40*/  BSYNC B0 ;  /* 0x0000000000007941 */ /* 0x000fea0003800000 */
.L_x_5184:
        /* <DEDUP_REMOVED lines=12> */
.L_x_5187:
[----:B------:R-:W-:Y:S05]  /*0c10*/  BSYNC B0 ;  /* 0x0000000000007941 */ /* 0x000fea0003800000 */
.L_x_5186:
        /* <DEDUP_REMOVED lines=12> */
.L_x_5189:
[----:B------:R-:W-:Y:S05]  /*0ce0*/  BSYNC B0 ;  /* 0x0000000000007941 */ /* 0x000fea0003800000 */
.L_x_5188:
        /* <DEDUP_REMOVED lines=12> */
.L_x_5191:
[----:B------:R-:W-:Y:S05]  /*0db0*/  BSYNC B0 ;  /* 0x0000000000007941 */ /* 0x000fea0003800000 */
.L_x_5190:
        /* <DEDUP_REMOVED lines=12> */
.L_x_5193:
[----:B------:R-:W-:Y:S05]  /*0e80*/  BSYNC B0 ;  /* 0x0000000000007941 */ /* 0x000fea0003800000 */
.L_x_5192:
        /* <DEDUP_REMOVED lines=12> */
.L_x_5195:
[----:B------:R-:W-:Y:S05]  /*0f50*/  BSYNC B0 ;  /* 0x0000000000007941 */ /* 0x000fea0003800000 */
.L_x_5194:
        /* <DEDUP_REMOVED lines=12> */
.L_x_5197:
[----:B------:R-:W-:Y:S05]  /*1020*/  BSYNC B0 ;  /* 0x0000000000007941 */ /* 0x000fea0003800000 */
.L_x_5196:
        /* <DEDUP_REMOVED lines=12> */
.L_x_5199:
[----:B------:R-:W-:Y:S05]  /*10f0*/  BSYNC B0 ;  /* 0x0000000000007941 */ /* 0x000fea0003800000 */
.L_x_5198:
        /* <DEDUP_REMOVED lines=32> */
.L_x_5183:
        /* <DEDUP_REMOVED lines=120> */
.L_x_5200:
        /* <DEDUP_REMOVED lines=19> */
.L_x_5202:
        /* <DEDUP_REMOVED lines=60> */
.L_x_5201:
        /* <DEDUP_REMOVED lines=133> */
.L_x_5204:
[----:B------:R-:W-:Y:S05]  /*27c0*/  BSYNC B0 ;  /* 0x0000000000007941 */ /* 0x000fea0003800000 */
.L_x_5203:
        /* <DEDUP_REMOVED lines=45> */
.L_x_5206:
[----:B------:R-:W-:Y:S05]  /*2aa0*/  BSYNC B0 ;  /* 0x0000000000007941 */ /* 0x000fea0003800000 */
.L_x_5205:
        /* <DEDUP_REMOVED lines=45> */
.L_x_5208:
[----:B------:R-:W-:Y:S05]  /*2d80*/  BSYNC B0 ;  /* 0x0000000000007941 */ /* 0x000fea0003800000 */
.L_x_5207:
        /* <DEDUP_REMOVED lines=44> */
.L_x_5210:
[----:B------:R-:W-:Y:S05]  /*3050*/  BSYNC B0 ;  /* 0x0000000000007941 */ /* 0x000fea0003800000 */
.L_x_5209:
        /* <DEDUP_REMOVED lines=39> */
.L_x_5212:
[----:B------:R-:W-:Y:S05]  /*32d0*/  BSYNC B0 ;  /* 0x0000000000007941 */ /* 0x000fea0003800000 */
.L_x_5211:
        /* <DEDUP_REMOVED lines=41> */
.L_x_5214:
[----:B------:R-:W-:Y:S05]  /*3570*/  BSYNC B0 ;  /* 0x0000000000007941 */ /* 0x000fea0003800000 */
.L_x_5213:
        /* <DEDUP_REMOVED lines=40> */
.L_x_5216:
[----:B------:R-:W-:Y:S05]  /*3800*/  BSYNC B0 ;  /* 0x0000000000007941 */ /* 0x000fea0003800000 */
.L_x_5215:
        /* <DEDUP_REMOVED lines=40> */
.L_x_5218:
[----:B------:R-:W-:Y:S05]  /*3a90*/  BSYNC B0 ;  /* 0x0000000000007941 */ /* 0x000fea0003800000 */
.L_x_5217:
        /* <DEDUP_REMOVED lines=33> */
[----:B------:R-:W-:Y:S01]  /*3cb0*/  @!P3 IMAD.MOV.U32 R195, RZ, RZ, R252 ;  /* 0x000000ffffc3b224 */ /* 0x000fe200078e00fc */
[----:B------:R3:W-:Y:S01]  /*3cc0*/  @P3 STS.128 [R243+0x10000], RZ ;  /* 0x010000fff3003388 */ /* 0x0007e20000000c00 */
[----:B-1----:R-:W-:Y:S02]  /*3cd0*/  @!P2 IMAD.MOV.U32 R16, RZ, RZ, R194 ;  /* 0x000000ffff10a224 */ /* 0x002fe400078e00c2 */
[--C-:B------:R-:W-:Y:S01]  /*3ce0*/  @!P2 IMAD.MOV.U32 R17, RZ, RZ, R252.reuse ;  /* 0x000000ffff11a224 */ /* 0x100fe200078e00fc */
        /* <DEDUP_REMOVED lines=10> */
[----:B-1----:R-:W-:-:S05]  /*3d90*/  @!P1 IMAD.MOV.U32 R195, RZ, RZ, R252 ;  /* 0x000000ffffc39224 */ /* 0x002fca00078e00fc */
[----:B------:R-:W-:Y:S01]  /*3da0*/  @!PT LDS RZ, [RZ] ;  /* 0x00000000fffff984 */ /* 0x000fe20000000800 */
[----:B------:R-:W-:Y:S01]  /*3db0*/  @!PT LDS RZ, [RZ] ;  /* 0x00000000fffff984 */ /* 0x000fe20000000800 */
[----:B------:R-:W-:Y:S01]  /*3dc0*/  @!PT LDS RZ, [RZ] ;  /* 0x00000000fffff984 */ /* 0x000fe20000000800 */
[----:B------:R3:W-:Y:S04]  /*3dd0*/  @!P1 LDGSTS.E.BYPASS.LTC128B.128 [R243+0x14000], [R194.64+0x100] ;  /* 0x14000100c2f39fae */ /* 0x0007e8000b901d60 */
[----:B------:R3:W-:Y:S01]  /*3de0*/  @P0 STS.128 [R243+0x16000], RZ ;  /* 0x016000fff3000388 */ /* 0x0007e20000000c00 */
[----:B------:R-:W-:Y:S05]  /*3df0*/  @P0 BRA `(.L_x_5220) ;  /* 0x0000005000000947 */ /* 0x000fea0003800000 */
[----:B---3--:R-:W-:-:S05]  /*3e00*/  MOV R195, R252 ;  /* 0x000000fc00c37202 */ /* 0x008fca0000000f00 */
[----:B------:R-:W-:Y:S01]  /*3e10*/  @!PT LDS RZ, [RZ] ;  /* 0x00000000fffff984 */ /* 0x000fe20000000800 */
[----:B------:R-:W-:Y:S01]  /*3e20*/  @!PT LDS RZ, [RZ] ;  /* 0x00000000fffff984 */ /* 0x000fe20000000800 */
[----:B------:R-:W-:Y:S01]  /*3e30*/  @!PT LDS RZ, [RZ] ;  /* 0x00000000fffff984 */ /* 0x000fe20000000800 */
[----:B------:R1:W-:Y:S02]  /*3e40*/  LDGSTS.E.BYPASS.LTC128B.128 [R243+0x16000], [R194.64+0x180] ;  /* 0x16000180c2f37fae */ /* 0x0003e4000b901d60 */
.L_x_5220:
[----:B------:R-:W-:Y:S05]  /*3e50*/  BSYNC B0 ;  /* 0x0000000000007941 */ /* 0x000fea0003800000 */
.L_x_5219:
        /* <DEDUP_REMOVED lines=10> */
[----:B------:R-:W-:Y:S01]  /*3f00*/  IMAD.U32 R12, RZ, RZ, UR22 ;  /* 0x00000016ff0c7e24 */ /* 0x000fe2000f8e00ff */
[----:B------:R-:W-:Y:S01]  /*3f10*/  ISETP.GE.AND P2, PT, R4, c[0x0][0x220], PT ;  /* 0x0000880004007a0c */ /* 0x000fe20003f46270 */
[----:B---3--:R-:W-:Y:S01]  /*3f20*/  IMAD.U32 R17, RZ, RZ, UR21 ;  /* 0x00000015ff117e24 */ /* 0x008fe2000f8e00ff */
[----:B-1----:R-:W-:-:S07]  /*3f30*/  IADD3 R16, P0, R8, UR22, RZ ;  /* 0x0000001608107c10 */ /* 0x002fce000ff1e0ff */
        /* <DEDUP_REMOVED lines=31> */
.L_x_5222:
[----:B------:R-:W-:Y:S05]  /*4130*/  BSYNC B0 ;  /* 0x0000000000007941 */ /* 0x000fea0003800000 */
.L_x_5221:
        /* <DEDUP_REMOVED lines=14> */
[----:B---3--:R-:W-:Y:S01]  /*4220*/  IMAD.U32 R17, RZ, RZ, UR13 ;  /* 0x0000000dff117e24 */ /* 0x008fe2000f8e00ff */
[----:B------:R-:W-:-:S04]  /*4230*/  IADD3 R12, P0, R8, UR13, RZ ;  /* 0x0000000d080c7c10 */ /* 0x000fc8000ff1e0ff */
[----:B------:R-:W-:Y:S01]  /*4240*/  IMAD.U32 R11, RZ, RZ, UR5 ;  /* 0x00000005ff0b7e24 */ /* 0x000fe2000f8e00ff */
[C---:B-1----:R-:W-:Y:S01]  /*4250*/  @!P4 LEA R16, P1, R17.reuse, R194, 0x1 ;  /* 0x000000c21110c211 */ /* 0x042fe200078208ff */
        /* <DEDUP_REMOVED lines=30> */
.L_x_5224:
[----:B------:R-:W-:Y:S05]  /*4440*/  BSYNC B0 ;  /* 0x0000000000007941 */ /* 0x000fea0003800000 */
.L_x_5223:
        /* <DEDUP_REMOVED lines=13> */
[----:B------:R-:W-:Y:S01]  /*4520*/  ISETP.GE.AND P2, PT, R4, c[0x0][0x220], PT ;  /* 0x0000880004007a0c */ /* 0x000fe20003f46270 */
[----:B------:R-:W-:Y:S01]  /*4530*/  IMAD.MOV.U32 R14, RZ, RZ, R8 ;  /* 0x000000ffff0e7224 */ /* 0x000fe200078e0008 */
[----:B------:R-:W-:Y:S01]  /*4540*/  ISETP.GE.AND P0, PT, R3, c[0x0][0x220], PT ;  /* 0x0000880003007a0c */ /* 0x000fe20003f06270 */
[----:B------:R-:W-:-:S02]  /*4550*/  IMAD R8, R10, 0x30, RZ ;  /* 0x000000300a087824 */ /* 0x000fc400078e02ff */
[----:B------:R-:W-:-:S04]  /*4560*/  IMAD.WIDE.U32 R14, R9, 0x30, R14 ;  /* 0x00000030090e7825 */ /* 0x000fc800078e000e */
[----:B-1-3--:R-:W-:Y:S01]  /*4570*/  @!P4 MOV R195, R252 ;  /* 0x000000fc00c3c202 */ /* 0x00afe20000000f00 */
[----:B------:R-:W-:Y:S01]  /*4580*/  @!P4 IMAD R10, R10, 0x60, RZ ;  /* 0x000000600a0ac824 */ /* 0x000fe200078e02ff */
[C---:B------:R-:W-:Y:S01]  /*4590*/  @!P3 LEA R20, P5, R14.reuse, c[0x0][0x170], 0x1 ;  /* 0x00005c000e14ba11 */ /* 0x040fe200078a08ff */
[----:B------:R1:W-:Y:S01]  /*45a0*/  @P4 STS.128 [R243+0x11800], RZ ;  /* 0x011800fff3004388 */ /* 0x0003e20000000c00 */
[----:B------:R-:W-:Y:S01]  /*45b0*/  @!P2 LEA R16, P1, R14, c[0x0][0x170], 0x1 ;  /* 0x00005c000e10aa11 */ /* 0x000fe200078208ff */
        /* <DEDUP_REMOVED lines=27> */
.L_x_5226:
[----:B------:R-:W-:Y:S05]  /*4770*/  BSYNC B0 ;  /* 0x0000000000007941 */ /* 0x000fea0003800000 */
.L_x_5225:
[C---:B---3--:R-:W-:Y:S01]  /*4780*/  IMAD.SHL.U32 R8, R2.reuse, 0x40, RZ ;  /* 0x0000004002087824 */ /* 0x048fe200078e00ff */
[----:B------:R-:W-:Y:S01]  /*4790*/  R2P PR, R2, 0x6 ;  /* 0x0000000602007804 */ /* 0x000fe20000000000 */
[----:B------:R-:W-:Y:S01]  /*47a0*/  IMAD.SHL.U32 R18, R18, 0x8, RZ ;  /* 0x0000000812127824 */ /* 0x000fe200078e00ff */
[----:B------:R-:W0:Y:S01]  /*47b0*/  LDGDEPBAR ;  /* 0x00000000000079af */ /* 0x000e220000000000 */
[----:B------:R-:W-:Y:S01]  /*47c0*/  IMAD R242, R81, 0x400, R0 ;  /* 0x0000040051f27824 */ /* 0x000fe200078e0200 */
[----:B------:R-:W-:Y:S01]  /*47d0*/  LOP3.LUT R9, R8, 0x1c0, RZ, 0xc0, !PT ;  /* 0x000001c008097812 */ /* 0x000fe200078ec0ff */
[----:B------:R-:W-:Y:S01]  /*47e0*/  IMAD.U32 R131, RZ, RZ, UR9 ;  /* 0x00000009ff837e24 */ /* 0x000fe2000f8e00ff */
        /* <DEDUP_REMOVED lines=13> */
[----:B------:R-:W3:Y:S01]  /*48c0*/  LDSM.16.M88.4 R8, [R241+0x8000] ;  /* 0x00800000f108783b */ /* 0x000ee20000000200 */
[C---:B------:R-:W-:Y:S02]  /*48d0*/  IADD3 R2, R241.reuse, 0x8000, RZ ;  /* 0x00008000f1027810 */ /* 0x040fe40007ffe0ff */
[----:B------:R-:W-:Y:S01]  /*48e0*/  IADD3 R239, R241, 0x8020, RZ ;  /* 0x00008020f1ef7810 */ /* 0x000fe20007ffe0ff */
[----:B------:R-:W5:Y:S01]  /*48f0*/  LDSM.16.M88.4 R52, [R241+0x9000] ;  /* 0x00900000f134783b */ /* 0x000f620000000200 */
[----:B------:R-:W-:Y:S01]  /*4900*/  @P1 IADD3 R239, R2, -0x20, RZ ;  /* 0xffffffe002ef1810 */ /* 0x000fe20007ffe0ff */
[----:B------:R-:W-:Y:S02]  /*4910*/  IMAD.MOV.U32 R2, RZ, RZ, 0x40 ;  /* 0x00000040ff027424 */ /* 0x000fe400078e00ff */
[----:B------:R-:W1:Y:S01]  /*4920*/  LDSM.16.M88.4 R28, [R241+0x8800] ;  /* 0x00880000f11c783b */ /* 0x000e620000000200 */
[C---:B------:R-:W-:Y:S02]  /*4930*/  IADD3 R231, R239.reuse, 0x800, RZ ;  /* 0x00000800efe77810 */ /* 0x040fe40007ffe0ff */
[----:B------:R-:W-:Y:S01]  /*4940*/  SEL R2, R2, 0xffffffc0, !P2 ;  /* 0xffffffc002027807 */ /* 0x000fe20005000000 */
[----:B------:R-:W4:Y:S01]  /*4950*/  LDSM.16.M88.4 R32, [R241+0x9800] ;  /* 0x00980000f120783b */ /* 0x000f220000000200 */
[----:B------:R-:W-:-:S02]  /*4960*/  IADD3 R230, R239, 0x1000, RZ ;  /* 0x00001000efe67810 */ /* 0x000fc40007ffe0ff */
[----:B------:R-:W-:Y:S01]  /*4970*/  IADD3 R229, R239, 0x1800, RZ ;  /* 0x00001800efe57810 */ /* 0x000fe20007ffe0ff */
[----:B------:R-:W2:Y:S01]  /*4980*/  LDSM.16.M88.4 R68, [R239] ;  /* 0x00000000ef44783b */ /* 0x000ea20000000200 */
[----:B------:R-:W-:Y:S01]  /*4990*/  IMAD.IADD R235, R241, 0x1, R2 ;  /* 0x00000001f1eb7824 */ /* 0x000fe200078e0202 */
[----:B------:R-:W-:Y:S01]  /*49a0*/  IADD3 R227, R239, 0x2000, RZ ;  /* 0x00002000efe37810 */ /* 0x000fe20007ffe0ff */
[----:B------:R-:W-:Y:S01]  /*49b0*/  IMAD.IADD R228, R2, 0x1, R239 ;  /* 0x0000000102e47824 */ /* 0x000fe200078e02ef */
[----:B-1----:R-:W1:Y:S01]  /*49c0*/  LDSM.16.M88.4 R20, [R239+0x1000] ;  /* 0x00100000ef14783b */ /* 0x002e620000000200 */
[----:B------:R-:W-:Y:S01]  /*49d0*/  IMAD.SHL.U32 R2, R165, 0x2, RZ ;  /* 0x00000002a5027824 */ /* 0x000fe200078e00ff */
[C---:B------:R-:W-:Y:S02]  /*49e0*/  IADD3 R226, R239.reuse, 0x2800, RZ ;  /* 0x00002800efe27810 */ /* 0x040fe40007ffe0ff */
[----:B------:R-:W1:Y:S01]  /*49f0*/  LDSM.16.M88.4 R56, [R239+0x800] ;  /* 0x00080000ef38783b */ /* 0x000e620000000200 */
[----:B------:R-:W-:-:S02]  /*4a00*/  IADD3 R225, R239, 0x3000, RZ ;  /* 0x00003000efe17810 */ /* 0x000fc40007ffe0ff */
[----:B------:R-:W-:Y:S01]  /*4a10*/  LOP3.LUT R88, R2, 0x6, RZ, 0xc0, !PT ;  /* 0x0000000602587812 */ /* 0x000fe200078ec0ff */
[----:B------:R-:W1:Y:S01]  /*4a20*/  LDSM.16.M88.4 R44, [R239+0x1800] ;  /* 0x00180000ef2c783b */ /* 0x000e620000000200 */
[C---:B------:R-:W-:Y:S02]  /*4a30*/  IADD3 R224, R239.reuse, 0x3800, RZ ;  /* 0x00003800efe07810 */ /* 0x040fe40007ffe0ff */
[----:B------:R-:W-:Y:S01]  /*4a40*/  IADD3 R88, R88, UR14, RZ ;  /* 0x0000000e58587c10 */ /* 0x000fe2000fffe0ff */
[----:B------:R-:W1:Y:S01]  /*4a50*/  LDSM.16.M88.4 R24, [R235+0x8000] ;  /* 0x00800000eb18783b */ /* 0x000e620000000200 */
[----:B------:R-:W-:Y:S02]  /*4a60*/  IADD3 R223, R239, 0x4000, RZ ;  /* 0x00004000efdf7810 */ /* 0x000fe40007ffe0ff */
[C---:B------:R-:W-:Y:S01]  /*4a70*/  IADD3 R89, R88.reuse, 0x1, RZ ;  /* 0x0000000158597810 */ /* 0x040fe20007ffe0ff */
[----:B------:R-:W-:Y:S01]  /*4a80*/  LDSM.16.M88.4 R72, [R235+0x9800] ;  /* 0x00980000eb48783b */ /* 0x000fe20000000200 */
[----:B------:R-:W-:-:S02]  /*4a90*/  IADD3 R92, R88, 0x9, RZ ;  /* 0x00000009585c7810 */ /* 0x000fc40007ffe0ff */
[C---:B------:R-:W-:Y:S01]  /*4aa0*/  IADD3 R94, R88.reuse, 0x10, RZ ;  /* 0x00000010585e7810 */ /* 0x040fe20007ffe0ff */
[C---:B---3--:R-:W-:Y:S01]  /*4ab0*/  HMMA.16816.F32 R12, R64.reuse, R8, RZ ;  /* 0x00000008400c723c */ /* 0x048fe200000018ff */
[----:B------:R-:W-:Y:S01]  /*4ac0*/  LDSM.16.M88.4 R76, [R235+0xb000] ;  /* 0x00b00000eb4c783b */ /* 0x000fe20000000200 */
[C---:B------:R-:W-:Y:S02]  /*4ad0*/  IADD3 R98, R88.reuse, 0x18, RZ ;  /* 0x0000001858627810 */ /* 0x040fe40007ffe0ff */
[C---:B------:R-:W-:Y:S01]  /*4ae0*/  IADD3 R96, R88.reuse, 0x11, RZ ;  /* 0x0000001158607810 */ /* 0x040fe20007ffe0ff */
[----:B------:R-:W-:Y:S01]  /*4af0*/  LDSM.16.M88.4 R84, [R228+0x5800] ;  /* 0x00580000e454783b */ /* 0x000fe20000000200 */
        /* <DEDUP_REMOVED lines=8> */
[C---:B------:R-:W-:Y:S02]  /*4b80*/  IADD3 R111, R88.reuse, 0x30, RZ ;  /* 0x00000030586f7810 */ /* 0x040fe40007ffe0ff */
[----:B------:R-:W-:-:S02]  /*4b90*/  IADD3 R113, R88, 0x31, RZ ;  /* 0x0000003158717810 */ /* 0x000fc40007ffe0ff */
[C---:B------:R-:W-:Y:S01]  /*4ba0*/  IADD3 R115, R88.reuse, 0x38, RZ ;  /* 0x0000003858737810 */ /* 0x040fe20007ffe0ff */
[C---:B------:R-:W-:Y:S01]  /*4bb0*/  HMMA.16816.F32 R52, R64.reuse, R54, RZ ;  /* 0x000000364034723c */ /* 0x040fe200000018ff */
[----:B------:R-:W-:Y:S02]  /*4bc0*/  IADD3 R116, R88, 0x39, RZ ;  /* 0x0000003958747810 */ /* 0x000fe40007ffe0ff */
[----:B------:R-:W-:Y:S02]  /*4bd0*/  ISETP.GE.AND P5, PT, R94, UR9, PT ;  /* 0x000000095e007c0c */ /* 0x000fe4000bfa6270 */
[----:B------:R-:W-:Y:S02]  /*4be0*/  ISETP.GE.AND P0, PT, R90, UR9, PT ;  /* 0x000000095a007c0c */ /* 0x000fe4000bf06270 */
[----:B------:R-:W-:Y:S01]  /*4bf0*/  ISETP.GE.AND P2, PT, R88, UR9, PT ;  /* 0x0000000958007c0c */ /* 0x000fe2000bf46270 */
[----:B------:R-:W-:Y:S01]  /*4c00*/  HMMA.16816.F32 R16, R64, R28, RZ ;  /* 0x0000001c4010723c */ /* 0x000fe200000018ff */
[----:B------:R-:W-:-:S02]  /*4c10*/  ISETP.GE.AND P1, PT, R89, UR9, PT ;  /* 0x0000000959007c0c */ /* 0x000fc4000bf26270 */
[----:B------:R-:W-:Y:S02]  /*4c20*/  ISETP.GE.AND P6, PT, R92, UR9, PT ;  /* 0x000000095c007c0c */ /* 0x000fe4000bfc6270 */
[----:B------:R-:W-:Y:S02]  /*4c30*/  ISETP.GE.AND P4, PT, R96, UR9, PT ;  /* 0x0000000960007c0c */ /* 0x000fe4000bf86270 */
[----:B------:R-:W-:Y:S01]  /*4c40*/  ISETP.GE.AND P3, PT, R98, UR9, PT ;  /* 0x0000000962007c0c */ /* 0x000fe2000bf66270 */
[----:B------:R-:W-:Y:S01]  /*4c50*/  HMMA.16816.F32 R28, R64, R30, RZ ;  /* 0x0000001e401c723c */ /* 0x000fe200000018ff */
[C---:B------:R-:W-:Y:S02]  /*4c60*/  IADD3 R222, R239.reuse, 0x4800, RZ ;  /* 0x00004800efde7810 */ /* 0x040fe40007ffe0ff */
[C---:B------:R-:W-:Y:S02]  /*4c70*/  IADD3 R221, R239.reuse, 0x5000, RZ ;  /* 0x00005000efdd7810 */ /* 0x040fe40007ffe0ff */
[----:B------:R-:W-:-:S02]  /*4c80*/  IADD3 R220, R239, 0x5800, RZ ;  /* 0x00005800efdc7810 */ /* 0x000fc40007ffe0ff */
[C---:B------:R-:W-:Y:S01]  /*4c90*/  IADD3 R219, R239.reuse, 0x6000, RZ ;  /* 0x00006000efdb7810 */ /* 0x040fe20007ffe0ff */
[----:B----4-:R-:W-:Y:S01]  /*4ca0*/  HMMA.16816.F32 R48, R64, R32, RZ ;  /* 0x000000204030723c */ /* 0x010fe200000018ff */
[C---:B------:R-:W-:Y:S02]  /*4cb0*/  IADD3 R218, R239.reuse, 0x6800, RZ ;  /* 0x00006800efda7810 */ /* 0x040fe40007ffe0ff */
[C---:B------:R-:W-:Y:S02]  /*4cc0*/  IADD3 R217, R239.reuse, 0x7000, RZ ;  /* 0x00007000efd97810 */ /* 0x040fe40007ffe0ff */
[----:B------:R-:W-:-:S03]  /*4cd0*/  IADD3 R216, R239, 0x7800, RZ ;  /* 0x00007800efd87810 */ /* 0x000fc60007ffe0ff */
[----:B------:R-:W-:Y:S01]  /*4ce0*/  HMMA.16816.F32 R64, R64, R34, RZ ;  /* 0x000000224040723c */ /* 0x000fe200000018ff */
        /* <DEDUP_REMOVED lines=12> */
[----:B------:R-:W-:Y:S04]  /*4db0*/  LDSM.16.M88.4 R40, [R237] ;  /* 0x00000000ed28783b */ /* 0x000fe80000000200 */
[----:B------:R-:W-:Y:S03]  /*4dc0*/  LDSM.16.M88.4 R44, [R228+0x1800] ;  /* 0x00180000e42c783b */ /* 0x000fe60000000200 */
[C---:B------:R-:W-:Y:S08]  /*4dd0*/  HMMA.16816.F32 R12, R60.reuse, R24, R12 ;  /* 0x000000183c0c723c */ /* 0x040ff0000000180c */
[C---:B------:R-:W-:Y:S01]  /*4de0*/  HMMA.16816.F32 R8, R60.reuse, R26, R8 ;  /* 0x0000001a3c08723c */ /* 0x040fe20000001808 */
[----:B------:R-:W2:Y:S07]  /*4df0*/  LDSM.16.M88.4 R24, [R228] ;  /* 0x00000000e418783b */ /* 0x000eae0000000200 */
        /* <DEDUP_REMOVED lines=31> */
[----:B------:R-:W2:Y:S07]  /*4ff0*/  LDSM.16.M88.4 R24, [R235+0xa000] ;  /* 0x00a00000eb18783b */ /* 0x000eae0000000200 */
[C---:B------:R-:W-:Y:S08]  /*5000*/  HMMA.16816.F32 R48, R20.reuse, R72, R48 ;  /* 0x000000481430723c */ /* 0x040ff00000001830 */
[----:B------:R-:W-:Y:S01]  /*5010*/  HMMA.16816.F32 R64, R20, R74, R64 ;  /* 0x0000004a1440723c */ /* 0x000fe20000001840 */
[----:B------:R-:W3:Y:S04]  /*5020*/  LDSM.16.M88.4 R20, [R235+0xa800] ;  /* 0x00a80000eb14783b */ /* 0x000ee80000000200 */
[----:B------:R-:W-:Y:S03]  /*5030*/  LDSM.16.M88.4 R72, [R228+0x3800] ;  /* 0x00380000e448783b */ /* 0x000fe60000000200 */
        /* <DEDUP_REMOVED lines=11> */
[----:B------:R-:W5:Y:S04]  /*50f0*/  LDSM.16.M88.4 R44, [R228+0x2800] ;  /* 0x00280000e42c783b */ /* 0x000f680000000200 */
        /* <DEDUP_REMOVED lines=12> */
[----:B------:R-:W4:Y:S04]  /*51c0*/  LDSM.16.M88.4 R68, [R241+0xc800] ;  /* 0x00c80000f144783b */ /* 0x000f280000000200 */
[----:B------:R-:W-:Y:S03]  /*51d0*/  LDSM.16.M88.4 R60, [R241+0xd000] ;  /* 0x00d00000f13c783b */ /* 0x000fe60000000200 */
[C---:B-1----:R-:W-:Y:S08]  /*51e0*/  HMMA.16816.F32 R12, R32.reuse, R56, R12 ;  /* 0x00000038200c723c */ /* 0x042ff0000000180c */
[C---:B-----5:R-:W-:Y:S08]  /*51f0*/  HMMA.16816.F32 R16, R32.reuse, R44, R16 ;  /* 0x0000002c2010723c */ /* 0x060ff00000001810 */
[C---:B------:R-:W-:Y:S01]  /*5200*/  HMMA.16816.F32 R28, R32.reuse, R46, R28 ;  /* 0x0000002e201c723c */ /* 0x040fe2000000181c */
[----:B------:R-:W-:Y:S07]  /*5210*/  LDSM.16.M88.4 R44, [R240+0x4000] ;  /* 0x00400000f02c783b */ /* 0x000fee0000000200 */
[C---:B--2---:R-:W-:Y:S08]  /*5220*/  HMMA.16816.F32 R36, R32.reuse, R24, R36 ;  /* 0x000000182024723c */ /* 0x044ff00000001824 */
[C---:B------:R-:W-:Y:S01]  /*5230*/  HMMA.16816.F32 R52, R32.reuse, R26, R52 ;  /* 0x0000001a2034723c */ /* 0x040fe20000001834 */
[----:B------:R-:W1:Y:S07]  /*5240*/  LDSM.16.M88.4 R24, [R239+0x4000] ;  /* 0x00400000ef18783b */ /* 0x000e6e0000000200 */
[C---:B------:R-:W-:Y:S01]  /*5250*/  HMMA.16816.F32 R8, R32.reuse, R58, R8 ;  /* 0x0000003a2008723c */ /* 0x040fe20000001808 */
[----:B------:R-:W-:Y:S07]  /*5260*/  LDSM.16.M88.4 R56, [R241+0xd800] ;  /* 0x00d80000f138783b */ /* 0x000fee0000000200 */
[C---:B------:R-:W-:Y:S08]  /*5270*/  HMMA.16816.F32 R48, R32.reuse, R72, R48 ;  /* 0x000000482030723c */ /* 0x040ff00000001830 */
[----:B------:R-:W-:Y:S01]  /*5280*/  HMMA.16816.F32 R64, R32, R74, R64 ;  /* 0x0000004a2040723c */ /* 0x000fe20000001840 */
[----:B------:R-:W2:Y:S04]  /*5290*/  LDSM.16.M88.4 R32, [R239+0x4800] ;  /* 0x00480000ef20783b */ /* 0x000ea80000000200 */
[----:B------:R-:W-:Y:S03]  /*52a0*/  LDSM.16.M88.4 R72, [R228+0x6000] ;  /* 0x00600000e448783b */ /* 0x000fe60000000200 */
[C---:B---3--:R-:W-:Y:S08]  /*52b0*/  HMMA.16816.F32 R12, R40.reuse, R20, R12 ;  /* 0x00000014280c723c */ /* 0x048ff0000000180c */
[C---:B----4-:R-:W-:Y:S08]  /*52c0*/  HMMA.16816.F32 R16, R40.reuse, R68, R16 ;  /* 0x000000442810723c */ /* 0x050ff00000001810 */
[----:B------:R-:W-:Y:S01]  /*52d0*/  HMMA.16816.F32 R8, R40, R22, R8 ;  /* 0x000000162808723c */ /* 0x000fe20000001808 */
[----:B------:R-:W3:Y:S07]  /*52e0*/  LDSM.16.M88.4 R20, [R239+0x5000] ;  /* 0x00500000ef14783b */ /* 0x000eee0000000200 */
[----:B-1----:R-:W-:Y:S07]  /*52f0*/  HMMA.16816.F32 R12, R44, R24, R12 ;  /* 0x000000182c0c723c */ /* 0x002fee000000180c */
[----:B------:R-:W-:Y:S01]  /*5300*/  SHF.R.S32.HI R25, RZ, 0x1f, R80 ;  /* 0x0000001fff197819 */ /* 0x000fe20000011450 */
[----:B------:R-:W-:Y:S03]  /*5310*/  HMMA.16816.F32 R36, R40, R60, R36 ;  /* 0x0000003c2824723c */ /* 0x000fe60000001824 */
[----:B------:R-:W-:-:S05]  /*5320*/  LEA.HI R80, R25, R80, RZ, 0x2 ;  /* 0x0000005019507211 */ /* 0x000fca00078f10ff */
[----:B--2---:R-:W-:Y:S07]  /*5330*/  HMMA.16816.F32 R16, R44, R32, R16 ;  /* 0x000000202c10723c */ /* 0x004fee0000001810 */
[----:B------:R-:W-:Y:S01]  /*5340*/  SHF.R.S32.HI R32, RZ, 0x2, R80 ;  /* 0x00000002ff207819 */ /* 0x000fe20000011450 */
[----:B------:R-:W-:Y:S01]  /*5350*/  HMMA.16816.F32 R28, R40, R70, R28 ;  /* 0x00000046281c723c */ /* 0x000fe2000000181c */
[----:B------:R-:W-:Y:S03]  /*5360*/  LDSM.16.M88.4 R68, [R237+0x4000] ;  /* 0x00400000ed44783b */ /* 0x000fe60000000200 */
[----:B------:R-:W-:-:S04]  /*5370*/  IMAD R81, R81, 0x10, R32 ;  /* 0x0000001051517824 */ /* 0x000fc800078e0220 */
[C---:B------:R-:W-:Y:S01]  /*5380*/  HMMA.16816.F32 R52, R40.reuse, R62, R52 ;  /* 0x0000003e2834723c */ /* 0x040fe20000001834 */
[----:B------:R-:W-:Y:S01]  /*5390*/  IADD3 R2, R81, UR11, RZ ;  /* 0x0000000b51027c10 */ /* 0x000fe2000fffe0ff */
[----:B------:R-:W-:Y:S03]  /*53a0*/  LDSM.16.M88.4 R60, [R242+0x6000] ;  /* 0x00600000f23c783b */ /* 0x000fe60000000200 */
[----:B------:R-:W-:Y:S01]  /*53b0*/  IADD3 R131, R131, -UR8, R2 ;  /* 0x8000000883837c10 */ /* 0x000fe2000fffe002 */
[----:B------:R-:W-:Y:S02]  /*53c0*/  LDSM.16.M88.4 R80, [R241+0xf000] ;  /* 0x00f00000f150783b */ /* 0x000fe40000000200 */
[C---:B------:R-:W-:Y:S08]  /*53d0*/  HMMA.16816.F32 R48, R40.reuse, R56, R48 ;  /* 0x000000382830723c */ /* 0x040ff00000001830 */
[----:B------:R-:W-:Y:S01]  /*53e0*/  HMMA.16816.F32 R64, R40, R58, R64 ;  /* 0x0000003a2840723c */ /* 0x000fe20000001840 */
[----:B------:R-:W1:Y:S04]  /*53f0*/  LDSM.16.M88.4 R56, [R239+0x5800] ;  /* 0x00580000ef38783b */ /* 0x000e680000000200 */
[----:B------:R-:W-:Y:S03]  /*5400*/  LDSM.16.M88.4 R40, [R235+0xc000] ;  /* 0x00c00000eb28783b */ /* 0x000fe60000000200 */
[C---:B---3--:R-:W-:Y:S07]  /*5410*/  HMMA.16816.F32 R36, R44.reuse, R20, R36 ;  /* 0x000000142c24723c */ /* 0x048fee0000001824 */
[C---:B------:R-:W-:Y:S01]  /*5420*/  IMAD.IADD R20, R131.reuse, 0x1, -R88 ;  /* 0x0000000183147824 */ /* 0x040fe200078e0a58 */
[----:B------:R-:W-:Y:S01]  /*5430*/  HMMA.16816.F32 R8, R44, R26, R8 ;  /* 0x0000001a2c08723c */ /* 0x000fe20000001808 */
[----:B------:R-:W-:Y:S01]  /*5440*/  IMAD.IADD R21, R131, 0x1, -R89 ;  /* 0x0000000183157824 */ /* 0x000fe200078e0a59 */
[----:B------:R-:W2:Y:S02]  /*5450*/  LDSM.16.M88.4 R24, [R238+0x4000] ;  /* 0x00400000ee18783b */ /* 0x000ea40000000200 */
[----:B------:R-:W-:-:S04]  /*5460*/  IABS R20, R20 ;  /* 0x0000001400147213 */ /* 0x000fc80000000000 */
[----:B------:R-:W-:Y:S01]  /*5470*/  HMMA.16816.F32 R28, R44, R34, R28 ;  /* 0x000000222c1c723c */ /* 0x000fe2000000181c */
[----:B------:R-:W-:Y:S01]  /*5480*/  MOV R91, R20 ;  /* 0x00000014005b7202 */ /* 0x000fe20000000f00 */
[----:B------:R-:W3:Y:S01]  /*5490*/  LDSM.16.M88.4 R32, [R235+0xc800] ;  /* 0x00c80000eb20783b */ /* 0x000ee20000000200 */
[----:B------:R-:W-:-:S04]  /*54a0*/  IABS R20, R21 ;  /* 0x0000001500147213 */ /* 0x000fc80000000000 */
[----:B------:R-:W-:Y:S01]  /*54b0*/  I2F R91, R91 ;  /* 0x0000005b005b7306 */ /* 0x000fe20000201400 */
[C---:B------:R-:W-:Y:S01]  /*54c0*/  HMMA.16816.F32 R52, R44.reuse, R22, R52 ;  /* 0x000000162c34723c */ /* 0x040fe20000001834 */
[----:B------:R-:W-:Y:S02]  /*54d0*/  IMAD.MOV.U32 R93, RZ, RZ, R20 ;  /* 0x000000ffff5d7224 */ /* 0x000fe400078e0014 */
[----:B------:R-:W4:Y:S04]  /*54e0*/  LDSM.16.M88.4 R20, [R235+0xd000] ;  /* 0x00d00000eb14783b */ /* 0x000f280000000200 */
[----:B------:R-:W-:Y:S01]  /*54f0*/  I2F R93, R93 ;  /* 0x0000005d005d7306 */ /* 0x000fe20000201400 */
[C---:B-1----:R-:W-:Y:S07]  /*5500*/  HMMA.16816.F32 R48, R44.reuse, R56, R48 ;  /* 0x000000382c30723c */ /* 0x042fee0000001830 */
[----:B------:R-:W-:Y:S01]  /*5510*/  IMAD.IADD R56, R131, 0x1, -R90 ;  /* 0x0000000183387824 */ /* 0x000fe200078e0a5a */
[----:B------:R-:W-:Y:S04]  /*5520*/  HMMA.16816.F32 R64, R44, R58, R64 ;  /* 0x0000003a2c40723c */ /* 0x000fe80000001840 */
[----:B------:R-:W-:-:S03]  /*5530*/  IABS R56, R56 ;  /* 0x0000003800387213 */ /* 0x000fc60000000000 */
[----:B------:R-:W-:Y:S01]  /*5540*/  IMAD.IADD R44, R131, 0x1, -R92 ;  /* 0x00000001832c7824 */ /* 0x000fe200078e0a5c */
[----:B------:R1:W-:Y:S01]  /*5550*/  I2F R95, R56 ;  /* 0x00000038005f7306 */ /* 0x0003e20000201400 */
[----:B--2---:R-:W-:Y:S03]  /*5560*/  HMMA.16816.F32 R12, R24, R40, R12 ;  /* 0x00000028180c723c */ /* 0x004fe6000000180c */
[----:B------:R-:W-:-:S04]  /*5570*/  IABS R44, R44 ;  /* 0x0000002c002c7213 */ /* 0x000fc80000000000 */
[C---:B------:R-:W-:Y:S01]  /*5580*/  IMAD.IADD R40, R131.reuse, 0x1, -R94 ;  /* 0x0000000183287824 */ /* 0x040fe200078e0a5e */
[C---:B---3--:R-:W-:Y:S01]  /*5590*/  HMMA.16816.F32 R16, R24.reuse, R32, R16 ;  /* 0x000000201810723c */ /* 0x048fe20000001810 */
[----:B------:R-:W-:Y:S02]  /*55a0*/  IMAD.MOV.U32 R97, RZ, RZ, R44 ;  /* 0x000000ffff617224 */ /* 0x000fe400078e002c */
[----:B------:R-:W2:Y:S01]  /*55b0*/  LDSM.16.M88.4 R44, [R235+0xd800] ;  /* 0x00d80000eb2c783b */ /* 0x000ea20000000200 */
[----:B------:R-:W-:Y:S01]  /*55c0*/  IABS R40, R40 ;  /* 0x0000002800287213 */ /* 0x000fe20000000000 */
[C---:B------:R-:W-:Y:S02]  /*55d0*/  IMAD.IADD R41, R131.reuse, 0x1, -R96 ;  /* 0x0000000183297824 */ /* 0x040fe400078e0a60 */
[C---:B------:R-:W-:Y:S01]  /*55e0*/  IMAD.IADD R32, R131.reuse, 0x1, -R98 ;  /* 0x0000000183207824 */ /* 0x040fe200078e0a62 */
[----:B------:R-:W-:Y:S01]  /*55f0*/  HMMA.16816.F32 R8, R24, R42, R8 ;  /* 0x0000002a1808723c */ /* 0x000fe20000001808 */
[----:B------:R-:W-:Y:S01]  /*5600*/  IMAD.IADD R33, R131, 0x1, -R100 ;  /* 0x0000000183217824 */ /* 0x000fe200078e0a64 */
[----:B-1----:R-:W-:Y:S01]  /*5610*/  LDSM.16.M88.4 R56, [R239+0x6800] ;  /* 0x00680000ef38783b */ /* 0x002fe20000000200 */
[----:B------:R-:W-:Y:S01]  /*5620*/  IMAD.MOV.U32 R99, RZ, RZ, R40 ;  /* 0x000000ffff637224 */ /* 0x000fe200078e0028 */
[----:B------:R-:W-:Y:S01]  /*5630*/  IABS R32, R32 ;  /* 0x0000002000207213 */ /* 0x000fe20000000000 */
[----:B------:R-:W-:Y:S01]  /*5640*/  I2F R97, R97 ;  /* 0x0000006100617306 */ /* 0x000fe20000201400 */
[----:B------:R-:W-:-:S02]  /*5650*/  IABS R40, R41 ;  /* 0x0000002900287213 */ /* 0x000fc40000000000 */
[C---:B----4-:R-:W-:Y:S01]  /*5660*/  HMMA.16816.F32 R36, R24.reuse, R20, R36 ;  /* 0x000000141824723c */ /* 0x050fe20000001824 */
[----:B------:R-:W-:Y:S01]  /*5670*/  IMAD.MOV.U32 R103, RZ, RZ, R32 ;  /* 0x000000ffff677224 */ /* 0x000fe200078e0020 */
[----:B------:R-:W-:Y:S01]  /*5680*/  IABS R32, R33 ;  /* 0x0000002100207213 */ /* 0x000fe20000000000 */
[----:B------:R-:W-:Y:S02]  /*5690*/  IMAD.MOV.U32 R101, RZ, RZ, R40 ;  /* 0x000000ffff657224 */ /* 0x000fe400078e0028 */
[----:B------:R-:W1:Y:S01]  /*56a0*/  LDSM.16.M88.4 R40, [R228+0x4000] ;  /* 0x00400000e428783b */ /* 0x000e620000000200 */
[----:B------:R-:W-:Y:S01]  /*56b0*/  I2F R99, R99 ;  /* 0x0000006300637306 */ /* 0x000fe20000201400 */
[C---:B------:R-:W-:Y:S01]  /*56c0*/  IMAD.IADD R20, R131.reuse, 0x1, -R102 ;  /* 0x0000000183147824 */ /* 0x040fe200078e0a66 */
[----:B------:R-:W-:Y:S01]  /*56d0*/  IADD3 R21, R131, -R104, RZ ;  /* 0x8000006883157210 */ /* 0x000fe20007ffe0ff */
[----:B------:R-:W-:Y:S01]  /*56e0*/  HMMA.16816.F32 R28, R24, R34, R28 ;  /* 0x00000022181c723c */ /* 0x000fe2000000181c */
[----:B------:R-:W-:-:S02]  /*56f0*/  IMAD.MOV.U32 R105, RZ, RZ, R32 ;  /* 0x000000ffff697224 */ /* 0x000fc400078e0020 */
[----:B------:R-:W-:Y:S01]  /*5700*/  IABS R20, R20 ;  /* 0x0000001400147213 */ /* 0x000fe20000000000 */
[----:B------:R-:W3:Y:S01]  /*5710*/  LDSM.16.M88.4 R32, [R228+0x4800] ;  /* 0x00480000e420783b */ /* 0x000ee20000000200 */
[----:B------:R-:W-:Y:S03]  /*5720*/  I2F R101, R101 ;  /* 0x0000006500657306 */ /* 0x000fe60000201400 */
[----:B------:R-:W-:Y:S01]  /*5730*/  IMAD.MOV.U32 R107, RZ, RZ, R20 ;  /* 0x000000ffff6b7224 */ /* 0x000fe200078e0014 */
[----:B------:R-:W-:Y:S01]  /*5740*/  IABS R20, R21 ;  /* 0x0000001500147213 */ /* 0x000fe20000000000 */
[----:B------:R-:W-:Y:S03]  /*5750*/  HMMA.16816.F32 R52, R24, R22, R52 ;  /* 0x000000161834723c */ /* 0x000fe60000001834 */
[----:B------:R-:W-:Y:S01]  /*5760*/  I2F R105, R105 ;  /* 0x0000006900697306 */ /* 0x000fe20000201400 */
[----:B------:R-:W-:-:S02]  /*5770*/  IMAD.MOV.U32 R108, RZ, RZ, R20 ;  /* 0x000000ffff6c7224 */ /* 0x000fc400078e0014 */
[----:B------:R-:W4:Y:S02]  /*5780*/  LDSM.16.M88.4 R20, [R228+0x5000] ;  /* 0x00500000e414783b */ /* 0x000f240000000200 */
[C---:B--2---:R-:W-:Y:S03]  /*5790*/  HMMA.16816.F32 R48, R24.reuse, R44, R48 ;  /* 0x0000002c1830723c */ /* 0x044fe60000001830 */
[----:B------:R-:W-:Y:S04]  /*57a0*/  I2F R108, R108 ;  /* 0x0000006c006c7306 */ /* 0x000fe80000201400 */
[C---:B------:R-:W-:Y:S01]  /*57b0*/  IMAD.IADD R44, R131.reuse, 0x1, -R106 ;  /* 0x00000001832c7824 */ /* 0x040fe200078e0a6a */
[----:B------:R-:W-:Y:S01]  /*57c0*/  HMMA.16816.F32 R64, R24, R46, R64 ;  /* 0x0000002e1840723c */ /* 0x000fe20000001840 */
[----:B------:R-:W2:Y:S01]  /*57d0*/  LDSM.16.M88.4 R24, [R241+0xe000] ;  /* 0x00e00000f118783b */ /* 0x000ea20000000200 */
[----:B------:R-:W-:Y:S01]  /*57e0*/  IMAD.IADD R45, R131, 0x1, -R109 ;  /* 0x00000001832d7824 */ /* 0x000fe200078e0a6d */
[----:B------:R-:W-:Y:S01]  /*57f0*/  I2F R103, R103 ;  /* 0x0000006700677306 */ /* 0x000fe20000201400 */
[----:B------:R-:W-:-:S05]  /*5800*/  IABS R44, R44 ;  /* 0x0000002c002c7213 */ /* 0x000fca0000000000 */
[----:B------:R-:W-:Y:S01]  /*5810*/  IMAD.MOV.U32 R110, RZ, RZ, R44 ;  /* 0x000000ffff6e7224 */ /* 0x000fe200078e002c */
[C---:B-1----:R-:W-:Y:S01]  /*5820*/  HMMA.16816.F32 R12, R68.reuse, R40, R12 ;  /* 0x00000028440c723c */ /* 0x042fe2000000180c */
[----:B------:R-:W-:Y:S01]  /*5830*/  IABS R44, R45 ;  /* 0x0000002d002c7213 */ /* 0x000fe20000000000 */
[----:B------:R-:W-:Y:S05]  /*5840*/  I2F R107, R107 ;  /* 0x0000006b006b7306 */ /* 0x000fea0000201400 */
[C---:B------:R-:W-:Y:S01]  /*5850*/  IMAD.IADD R40, R131.reuse, 0x1, -R111 ;  /* 0x0000000183287824 */ /* 0x040fe200078e0a6f */
[----:B---3--:R-:W-:Y:S01]  /*5860*/  HMMA.16816.F32 R16, R68, R32, R16 ;  /* 0x000000204410723c */ /* 0x008fe20000001810 */
[----:B------:R-:W-:Y:S01]  /*5870*/  IMAD.IADD R41, R131, 0x1, -R113 ;  /* 0x0000000183297824 */ /* 0x000fe200078e0a71 */
[----:B------:R1:W-:Y:S02]  /*5880*/  I2F R112, R44 ;  /* 0x0000002c00707306 */ /* 0x0003e40000201400 */
[----:B------:R-:W-:-:S03]  /*5890*/  IABS R40, R40 ;  /* 0x0000002800287213 */ /* 0x000fc60000000000 */
[C---:B------:R-:W-:Y:S01]  /*58a0*/  IMAD.IADD R32, R131.reuse, 0x1, -R115 ;  /* 0x0000000183207824 */ /* 0x040fe200078e0a73 */
[C---:B------:R-:W-:Y:S01]  /*58b0*/  HMMA.16816.F32 R8, R68.reuse, R42, R8 ;  /* 0x0000002a4408723c */ /* 0x040fe20000001808 */
[C---:B------:R-:W-:Y:S01]  /*58c0*/  IMAD.IADD R33, R131.reuse, 0x1, -R116 ;  /* 0x0000000183217824 */ /* 0x040fe200078e0a74 */
[----:B------:R-:W-:Y:S01]  /*58d0*/  IADD3 R131, R131, 0x8, RZ ;  /* 0x0000000883837810 */ /* 0x000fe20007ffe0ff */
[----:B------:R-:W-:Y:S01]  /*58e0*/  IMAD.MOV.U32 R114, RZ, RZ, R40 ;  /* 0x000000ffff727224 */ /* 0x000fe200078e0028 */
[----:B------:R-:W-:Y:S01]  /*58f0*/  IABS R32, R32 ;  /* 0x0000002000207213 */ /* 0x000fe20000000000 */
[----:B------:R-:W-:Y:S01]  /*5900*/  I2F R110, R110 ;  /* 0x0000006e006e7306 */ /* 0x000fe20000201400 */
[----:B------:R-:W-:Y:S01]  /*5910*/  IABS R40, R41 ;  /* 0x0000002900287213 */ /* 0x000fe20000000000 */
[C---:B------:R-:W-:Y:S01]  /*5920*/  IMAD.IADD R124, R131.reuse, 0x1, -R96 ;  /* 0x00000001837c7824 */ /* 0x040fe200078e0a60 */
[----:B----4-:R-:W-:Y:S01]  /*5930*/  HMMA.16816.F32 R36, R68, R20, R36 ;  /* 0x000000144424723c */ /* 0x010fe20000001824 */
[----:B------:R-:W-:Y:S01]  /*5940*/  IMAD.MOV.U32 R118, RZ, RZ, R32 ;  /* 0x000000ffff767224 */ /* 0x000fe200078e0020 */
[----:B-1----:R-:W1:Y:S01]  /*5950*/  LDSM.16.M88.4 R44, [R240+0x6000] ;  /* 0x00600000f02c783b */ /* 0x002e620000000200 */
[----:B------:R-:W-:Y:S01]  /*5960*/  IABS R32, R33 ;  /* 0x0000002100207213 */ /* 0x000fe20000000000 */
[C---:B------:R-:W-:Y:S01]  /*5970*/  IMAD.IADD R123, R131.reuse, 0x1, -R98 ;  /* 0x00000001837b7824 */ /* 0x040fe200078e0a62 */
[----:B------:R3:W-:Y:S01]  /*5980*/  I2F R117, R40 ;  /* 0x0000002800757306 */ /* 0x0007e20000201400 */
[----:B------:R-:W-:Y:S01]  /*5990*/  IABS R124, R124 ;  /* 0x0000007c007c7213 */ /* 0x000fe20000000000 */
[C---:B------:R-:W-:Y:S01]  /*59a0*/  IMAD.IADD R20, R131.reuse, 0x1, -R88 ;  /* 0x0000000183147824 */ /* 0x040fe200078e0a58 */
[----:B--2---:R-:W-:Y:S01]  /*59b0*/  HMMA.16816.F32 R12, R60, R24, R12 ;  /* 0x000000183c0c723c */ /* 0x004fe2000000180c */
[----:B------:R-:W-:Y:S01]  /*59c0*/  IMAD.IADD R21, R131, 0x1, -R89 ;  /* 0x0000000183157824 */ /* 0x000fe200078e0a59 */
[----:B------:R-:W-:-:S02]  /*59d0*/  IABS R123, R123 ;  /* 0x0000007b007b7213 */ /* 0x000fc40000000000 */
[----:B------:R-:W-:Y:S01]  /*59e0*/  IABS R20, R20 ;  /* 0x0000001400147213 */ /* 0x000fe20000000000 */
[----:B------:R2:W-:Y:S02]  /*59f0*/  I2F R119, R32 ;  /* 0x0000002000777306 */ /* 0x0005e40000201400 */
[C---:B------:R-:W-:Y:S01]  /*5a00*/  IMAD.IADD R24, R131.reuse, 0x1, -R92 ;  /* 0x0000000183187824 */ /* 0x040fe200078e0a5c */
[----:B------:R-:W-:Y:S01]  /*5a10*/  MOV R120, R20 ;  /* 0x0000001400787202 */ /* 0x000fe20000000f00 */
[C---:B------:R-:W-:Y:S01]  /*5a20*/  HMMA.16816.F32 R48, R68.reuse, R84, R48 ;  /* 0x000000544430723c */ /* 0x040fe20000001830 */
[----:B------:R-:W-:Y:S01]  /*5a30*/  IABS R20, R21 ;  /* 0x0000001500147213 */ /* 0x000fe20000000000 */
[C---:B------:R-:W-:Y:S01]  /*5a40*/  IMAD.IADD R21, R131.reuse, 0x1, -R90 ;  /* 0x0000000183157824 */ /* 0x040fe200078e0a5a */
[----:B------:R-:W-:Y:S01]  /*5a50*/  IABS R24, R24 ;  /* 0x0000001800187213 */ /* 0x000fe20000000000 */
[----:B---3--:R-:W3:Y:S01]  /*5a60*/  LDSM.16.M88.4 R40, [R241+0xe800] ;  /* 0x00e80000f128783b */ /* 0x008ee20000000200 */
[C---:B------:R-:W-:Y:S01]  /*5a70*/  IMAD.IADD R25, R131.reuse, 0x1, -R94 ;  /* 0x0000000183197824 */ /* 0x040fe200078e0a5e */
[----:B------:R-:W-:Y:S01]  /*5a80*/  I2F R120, R120 ;  /* 0x0000007800787306 */ /* 0x000fe20000201400 */
[----:B------:R-:W-:Y:S01]  /*5a90*/  IMAD.MOV.U32 R121, RZ, RZ, R20 ;  /* 0x000000ffff797224 */ /* 0x000fe200078e0014 */
[----:B------:R-:W-:Y:S01]  /*5aa0*/  IABS R20, R21 ;  /* 0x0000001500147213 */ /* 0x000fe20000000000 */
[C---:B------:R-:W-:Y:S01]  /*5ab0*/  HMMA.16816.F32 R28, R68.reuse, R34, R28 ;  /* 0x00000022441c723c */ /* 0x040fe2000000181c */
[----:B------:R-:W-:Y:S01]  /*5ac0*/  IMAD.MOV.U32 R85, RZ, RZ, R24 ;  /* 0x000000ffff557224 */ /* 0x000fe200078e0018 */
[----:B------:R-:W-:Y:S01]  /*5ad0*/  IABS R24, R25 ;  /* 0x0000001900187213 */ /* 0x000fe20000000000 */
[----:B--2---:R-:W-:Y:S01]  /*5ae0*/  LDSM.16.M88.4 R32, [R238+0x6000] ;  /* 0x00600000ee20783b */ /* 0x004fe20000000200 */
[----:B------:R-:W-:Y:S01]  /*5af0*/  IMAD.MOV.U32 R84, RZ, RZ, R20 ;  /* 0x000000ffff547224 */ /* 0x000fe200078e0014 */
[----:B------:R-:W-:Y:S03]  /*5b00*/  I2F R123, R123 ;  /* 0x0000007b007b7306 */ /* 0x000fe60000201400 */
[----:B------:R-:W-:Y:S01]  /*5b10*/  HMMA.16816.F32 R52, R68, R22, R52 ;  /* 0x000000164434723c */ /* 0x000fe20000001834 */
[----:B------:R-:W2:Y:S04]  /*5b20*/  LDSM.16.M88.4 R20, [R235+0xe000] ;  /* 0x00e00000eb14783b */ /* 0x000ea80000000200 */
[----:B------:R4:W-:Y:S03]  /*5b30*/  I2F R122, R24 ;  /* 0x00000018007a7306 */ /* 0x0009e60000201400 */
[----:B-1----:R-:W-:Y:S05]  /*5b40*/  HMMA.16816.F32 R12, R44, R76, R12 ;  /* 0x0000004c2c0c723c */ /* 0x002fea000000180c */
[----:B------:R-:W-:Y:S03]  /*5b50*/  I2F R84, R84 ;  /* 0x0000005400547306 */ /* 0x000fe60000201400 */
[C---:B------:R-:W-:Y:S01]  /*5b60*/  HMMA.16816.F32 R8, R60.reuse, R26, R8 ;  /* 0x0000001a3c08723c */ /* 0x040fe20000001808 */
[----:B----4-:R-:W1:Y:S04]  /*5b70*/  LDSM.16.M88.4 R24, [R237+0x6000] ;  /* 0x00600000ed18783b */ /* 0x010e680000000200 */
[----:B------:R-:W-:Y:S03]  /*5b80*/  I2F R121, R121 ;  /* 0x0000007900797306 */ /* 0x000fe60000201400 */
[C---:B------:R-:W-:Y:S05]  /*5b90*/  HMMA.16816.F32 R36, R60.reuse, R80, R36 ;  /* 0x000000503c24723c */ /* 0x040fea0000001824 */
[----:B------:R-:W-:Y:S03]  /*5ba0*/  I2F R85, R85 ;  /* 0x0000005500557306 */ /* 0x000fe60000201400 */
[----:B---3--:R-:W-:Y:S05]  /*5bb0*/  HMMA.16816.F32 R16, R60, R40, R16 ;  /* 0x000000283c10723c */ /* 0x008fea0000001810 */
[----:B------:R-:W-:Y:S02]  /*5bc0*/  I2F R124, R124 ;  /* 0x0000007c007c7306 */ /* 0x000fe40000201400 */
[C---:B------:R-:W-:Y:S01]  /*5bd0*/  IMAD.IADD R40, R131.reuse, 0x1, -R100 ;  /* 0x0000000183287824 */ /* 0x040fe200078e0a64 */
[----:B------:R-:W-:Y:S01]  /*5be0*/  HMMA.16816.F32 R8, R44, R78, R8 ;  /* 0x0000004e2c08723c */ /* 0x000fe20000001808 */
[----:B------:R-:W-:Y:S01]  /*5bf0*/  IMAD.IADD R41, R131, 0x1, -R102 ;  /* 0x0000000183297824 */ /* 0x000fe200078e0a66 */
[----:B------:R-:W3:Y:S02]  /*5c00*/  LDSM.16.M88.4 R76, [R235+0xe800] ;  /* 0x00e80000eb4c783b */ /* 0x000ee40000000200 */
[----:B------:R-:W-:Y:S01]  /*5c10*/  IABS R40, R40 ;  /* 0x0000002800287213 */ /* 0x000fe20000000000 */
[----:B------:R-:W-:Y:S03]  /*5c20*/  I2F R114, R114 ;  /* 0x0000007200727306 */ /* 0x000fe60000201400 */
[----:B--2---:R-:W-:Y:S01]  /*5c30*/  HMMA.16816.F32 R12, R32, R20, R12 ;  /* 0x00000014200c723c */ /* 0x004fe2000000180c */
[----:B------:R-:W-:Y:S01]  /*5c40*/  IMAD.MOV.U32 R125, RZ, RZ, R40 ;  /* 0x000000ffff7d7224 */ /* 0x000fe200078e0028 */
[----:B------:R-:W-:-:S04]  /*5c50*/  IABS R40, R41 ;  /* 0x0000002900287213 */ /* 0x000fc80000000000 */
[----:B------:R2:W-:Y:S01]  /*5c60*/  I2F R126, R40 ;  /* 0x00000028007e7306 */ /* 0x0005e20000201400 */
[C---:B------:R-:W-:Y:S01]  /*5c70*/  IMAD.IADD R20, R131.reuse, 0x1, -R104 ;  /* 0x0000000183147824 */ /* 0x040fe200078e0a68 */
[----:B------:R-:W-:Y:S01]  /*5c80*/  IADD3 R21, -R106, R131, RZ ;  /* 0x000000836a157210 */ /* 0x000fe20007ffe1ff */
[----:B------:R-:W-:Y:S03]  /*5c90*/  HMMA.16816.F32 R28, R60, R42, R28 ;  /* 0x0000002a3c1c723c */ /* 0x000fe6000000181c */
[----:B------:R-:W-:Y:S02]  /*5ca0*/  IABS R20, R20 ;  /* 0x0000001400147213 */ /* 0x000fe40000000000 */
[----:B------:R-:W-:Y:S03]  /*5cb0*/  I2F R125, R125 ;  /* 0x0000007d007d7306 */ /* 0x000fe60000201400 */
[----:B------:R-:W-:Y:S01]  /*5cc0*/  IMAD.MOV.U32 R127, RZ, RZ, R20 ;  /* 0x000000ffff7f7224 */ /* 0x000fe200078e0014 */
[----:B------:R-:W-:Y:S01]  /*5cd0*/  IABS R20, R21 ;  /* 0x0000001500147213 */ /* 0x000fe20000000000 */
[C---:B------:R-:W-:Y:S01]  /*5ce0*/  IMAD.IADD R21, R131.reuse, 0x1, -R109 ;  /* 0x0000000183157824 */ /* 0x040fe200078e0a6d */
[----:B------:R-:W-:Y:S01]  /*5cf0*/  HMMA.16816.F32 R16, R44, R56, R16 ;  /* 0x000000382c10723c */ /* 0x000fe20000001810 */
[----:B--2---:R-:W2:Y:S02]  /*5d00*/  LDSM.16.M88.4 R40, [R239+0x7000] ;  /* 0x00700000ef28783b */ /* 0x004ea40000000200 */
[----:B------:R-:W-:Y:S01]  /*5d10*/  IMAD.MOV.U32 R128, RZ, RZ, R20 ;  /* 0x000000ffff807224 */ /* 0x000fe200078e0014 */
[----:B------:R-:W-:Y:S01]  /*5d20*/  IABS R20, R21 ;  /* 0x0000001500147213 */ /* 0x000fe20000000000 */
[C---:B------:R-:W-:Y:S01]  /*5d30*/  IMAD.IADD R21, R131.reuse, 0x1, -R111 ;  /* 0x0000000183157824 */ /* 0x040fe200078e0a6f */
[----:B------:R-:W-:Y:S01]  /*5d40*/  I2F R127, R127 ;  /* 0x0000007f007f7306 */ /* 0x000fe20000201400 */
[C---:B------:R-:W-:Y:S01]  /*5d50*/  IMAD.IADD R56, R131.reuse, 0x1, -R115 ;  /* 0x0000000183387824 */ /* 0x040fe200078e0a73 */
[----:B------:R-:W-:Y:S01]  /*5d60*/  HMMA.16816.F32 R8, R32, R22, R8 ;  /* 0x000000162008723c */ /* 0x000fe20000001808 */
[----:B------:R-:W-:Y:S01]  /*5d70*/  IMAD.MOV.U32 R129, RZ, RZ, R20 ;  /* 0x000000ffff817224 */ /* 0x000fe200078e0014 */
[----:B------:R-:W-:Y:S01]  /*5d80*/  IABS R20, R21 ;  /* 0x0000001500147213 */ /* 0x000fe20000000000 */
[----:B------:R-:W-:Y:S01]  /*5d90*/  IMAD.IADD R21, R131, 0x1, -R113 ;  /* 0x0000000183157824 */ /* 0x000fe200078e0a71 */
[----:B------:R-:W-:-:S02]  /*5da0*/  IABS R56, R56 ;  /* 0x0000003800387213 */ /* 0x000fc40000000000 */
[----:B------:R-:W-:Y:S01]  /*5db0*/  I2F R118, R118 ;  /* 0x0000007600767306 */ /* 0x000fe20000201400 */
[----:B------:R-:W-:Y:S01]  /*5dc0*/  IMAD.MOV.U32 R130, RZ, RZ, R20 ;  /* 0x000000ffff827224 */ /* 0x000fe200078e0014 */
[----:B------:R-:W-:Y:S01]  /*5dd0*/  IABS R20, R21 ;  /* 0x0000001500147213 */ /* 0x000fe20000000000 */
[----:B-1----:R-:W-:Y:S01]  /*5de0*/  HMMA.16816.F32 R12, R24, R72, R12 ;  /* 0x00000048180c723c */ /* 0x002fe2000000180c */
[----:B------:R-:W-:-:S03]  /*5df0*/  IMAD.MOV.U32 R81, RZ, RZ, R56 ;  /* 0x000000ffff517224 */ /* 0x000fc600078e0038 */
[----:B------:R-:W-:Y:S01]  /*5e00*/  IMAD.MOV.U32 R80, RZ, RZ, R20 ;  /* 0x000000ffff507224 */ /* 0x000fe200078e0014 */
[----:B------:R-:W-:Y:S01]  /*5e10*/  I2F R128, R128 ;  /* 0x0000008000807306 */ /* 0x000fe20000201400 */
[----:B------:R-:W-:Y:S01]  /*5e20*/  LDSM.16.M88.4 R20, [R228+0x6800] ;  /* 0x00680000e414783b */ /* 0x000fe20000000200 */
[----:B------:R-:W-:Y:S01]  /*5e30*/  IMAD.IADD R72, R131, 0x1, -R116 ;  /* 0x0000000183487824 */ /* 0x000fe200078e0a74 */
[----:B------:R-:W-:Y:S02]  /*5e40*/  HMMA.16816.F32 R28, R44, R58, R28 ;  /* 0x0000003a2c1c723c */ /* 0x000fe4000000181c */
[----:B------:R-:W1:Y:S02]  /*5e50*/  LDSM.16.M88.4 R56, [R241+0xf800] ;  /* 0x00f80000f138783b */ /* 0x000e640000000200 */
[----:B------:R-:W-:Y:S01]  /*5e60*/  IABS R72, R72 ;  /* 0x0000004800487213 */ /* 0x000fe20000000000 */
[----:B------:R-:W-:Y:S03]  /*5e70*/  I2F R129, R129 ;  /* 0x0000008100817306 */ /* 0x000fe60000201400 */
[----:B------:R-:W-:Y:S05]  /*5e80*/  HMMA.16816.F32 R64, R68, R86, R64 ;  /* 0x000000564440723c */ /* 0x000fea0000001840 */
[----:B------:R4:W-:Y:S03]  /*5e90*/  I2F R131, R72 ;  /* 0x0000004800837306 */ /* 0x0009e60000201400 */
[----:B---3--:R-:W-:Y:S01]  /*5ea0*/  HMMA.16816.F32 R16, R32, R76, R16 ;  /* 0x0000004c2010723c */ /* 0x008fe20000001810 */
[----:B------:R-:W-:-:S04]  /*5eb0*/  FMUL.FTZ R132, R12, c[0x0][0x2ec] ;  /* 0x0000bb000c847a20 */ /* 0x000fc80000410000 */
[----:B------:R-:W-:Y:S03]  /*5ec0*/  I2F R130, R130 ;  /* 0x0000008200827306 */ /* 0x000fe60000201400 */
[----:B------:R-:W-:Y:S01]  /*5ed0*/  HMMA.16816.F32 R8, R24, R74, R8 ;  /* 0x0000004a1808723c */ /* 0x000fe20000001808 */
[----:B----4-:R-:W3:Y:S04]  /*5ee0*/  LDSM.16.M88.4 R72, [R235+0xf000] ;  /* 0x00f00000eb48783b */ /* 0x010ee80000000200 */
[----:B------:R-:W4:Y:S03]  /*5ef0*/  MUFU.TANH R132, R132 ;  /* 0x0000008400847308 */ /* 0x000f260000002400 */
[----:B------:R-:W-:Y:S05]  /*5f00*/  HMMA.16816.F32 R52, R60, R82, R52 ;  /* 0x000000523c34723c */ /* 0x000fea0000001834 */
[----:B------:R-:W-:Y:S02]  /*5f10*/  I2F R80, R80 ;  /* 0x0000005000507306 */ /* 0x000fe40000201400 */
[----:B------:R-:W-:Y:S01]  /*5f20*/  FMUL.FTZ R82, R13, c[0x0][0x2ec] ;  /* 0x0000bb000d527a20 */ /* 0x000fe20000410000 */
[----:B--2---:R-:W-:Y:S05]  /*5f30*/  HMMA.16816.F32 R36, R44, R40, R36 ;  /* 0x000000282c24723c */ /* 0x004fea0000001824 */
[----:B------:R-:W-:Y:S02]  /*5f40*/  MUFU.TANH R82, R82 ;  /* 0x0000005200527308 */ /* 0x000fe40000002400 */
[----:B------:R-:W-:Y:S01]  /*5f50*/  FMUL.FTZ R41, R14, c[0x0][0x2ec] ;  /* 0x0000bb000e297a20 */ /* 0x000fe20000410000 */
[----:B-1----:R-:W-:Y:S01]  /*5f60*/  HMMA.16816.F32 R48, R60, R56, R48 ;  /* 0x000000383c30723c */ /* 0x002fe20000001830 */
[----:B------:R-:W-:-:S02]  /*5f70*/  FMUL.FTZ R40, R15, c[0x0][0x2ec] ;  /* 0x0000bb000f287a20 */ /* 0x000fc40000410000 */
[----:B------:R-:W1:Y:S01]  /*5f80*/  LDSM.16.M88.4 R12, [R239+0x7800] ;  /* 0x00780000ef0c783b */ /* 0x000e620000000200 */
[----:B------:R-:W-:Y:S01]  /*5f90*/  FMUL.FTZ R8, R8, c[0x0][0x2ec] ;  /* 0x0000bb0008087a20 */ /* 0x000fe20000410000 */
[----:B------:R-:W-:Y:S02]  /*5fa0*/  MUFU.TANH R41, R41 ;  /* 0x0000002900297308 */ /* 0x000fe40000002400 */
[----:B------:R-:W-:Y:S01]  /*5fb0*/  FMUL.FTZ R56, R9, c[0x0][0x2ec] ;  /* 0x0000bb0009387a20 */ /* 0x000fe20000410000 */
[----:B------:R-:W-:Y:S01]  /*5fc0*/  HMMA.16816.F32 R64, R60, R58, R64 ;  /* 0x0000003a3c40723c */ /* 0x000fe20000001840 */
[----:B----4-:R-:W-:-:S04]  /*5fd0*/  FFMA.FTZ R91, R91, -UR4, R132 ;  /* 0x800000045b5b7c23 */ /* 0x010fc80008010084 */
[----:B------:R-:W2:Y:S03]  /*5fe0*/  MUFU.TANH R40, R40 ;  /* 0x0000002800287308 */ /* 0x000ea60000002400 */
[----:B------:R-:W-:Y:S05]  /*5ff0*/  HMMA.16816.F32 R16, R24, R20, R16 ;  /* 0x000000141810723c */ /* 0x000fea0000001810 */
[----:B------:R-:W4:Y:S02]  /*6000*/  MUFU.TANH R20, R8 ;  /* 0x0000000800147308 */ /* 0x000f240000002400 */
[----:B------:R-:W-:Y:S01]  /*6010*/  FMUL.FTZ R21, R10, c[0x0][0x2ec] ;  /* 0x0000bb000a157a20 */ /* 0x000fe20000410000 */
[----:B------:R-:W-:Y:S01]  /*6020*/  HMMA.16816.F32 R28, R32, R78, R28 ;  /* 0x0000004e201c723c */ /* 0x000fe2000000181c */
[----:B------:R-:W5:Y:S04]  /*6030*/  LDSM.16.M88.4 R76, [R228+0x7000] ;  /* 0x00700000e44c783b */ /* 0x000f680000000200 */
[----:B------:R-:W1:Y:S01]  /*6040*/  MUFU.TANH R21, R21 ;  /* 0x0000001500157308 */ /* 0x000e620000002400 */
[----:B--2---:R-:W-:-:S02]  /*6050*/  FFMA.FTZ R40, R121, -UR4, R40 ;  /* 0x8000000479287c23 */ /* 0x004fc40008010028 */
[----:B------:R-:W-:Y:S01]  /*6060*/  HMMA.16816.F32 R52, R44, R42, R52 ;  /* 0x0000002a2c34723c */ /* 0x000fe20000001834 */
[----:B----4-:R-:W-:-:S04]  /*6070*/  FFMA.FTZ R20, R95, -UR4, R20 ;  /* 0x800000045f147c23 */ /* 0x010fc80008010014 */
[----:B------:R-:W-:Y:S02]  /*6080*/  MUFU.TANH R56, R56 ;  /* 0x0000003800387308 */ /* 0x000fe40000002400 */
[----:B------:R-:W-:Y:S01]  /*6090*/  FMUL.FTZ R42, R11, c[0x0][0x2ec] ;  /* 0x0000bb000b2a7a20 */ /* 0x000fe20000410000 */
[----:B---3--:R-:W-:Y:S01]  /*60a0*/  HMMA.16816.F32 R36, R32, R72, R36 ;  /* 0x000000482024723c */ /* 0x008fe20000001824 */
[----:B------:R-:W2:Y:S01]  /*60b0*/  LDSM.16.M88.4 R8, [R235+0xf800] ;  /* 0x00f80000eb08783b */ /* 0x000ea20000000200 */
[----:B------:R-:W-:Y:S02]  /*60c0*/  FMUL.FTZ R16, R16, c[0x0][0x2ec] ;  /* 0x0000bb0010107a20 */ /* 0x000fe40000410000 */
[----:B------:R-:W-:Y:S01]  /*60d0*/  FMUL.FTZ R17, R17, c[0x0][0x2ec] ;  /* 0x0000bb0011117a20 */ /* 0x000fe20000410000 */
[----:B------:R-:W-:Y:S01]  /*60e0*/  MUFU.TANH R42, R42 ;  /* 0x0000002a002a7308 */ /* 0x000fe20000002400 */
[----:B-1----:R-:W-:Y:S02]  /*60f0*/  FFMA.FTZ R84, R84, -UR4, R21 ;  /* 0x8000000454547c23 */ /* 0x002fe40008010015 */
[----:B------:R-:W-:Y:S01]  /*6100*/  HMMA.16816.F32 R48, R44, R12, R48 ;  /* 0x0000000c2c30723c */ /* 0x000fe20000001830 */
[----:B------:R-:W-:-:S04]  /*6110*/  FSEL R21, R40, -INF , !P1 ;  /* 0xff80000028157808 */ /* 0x000fc80004800000 */
[----:B------:R-:W1:Y:S02]  /*6120*/  MUFU.TANH R68, R17 ;  /* 0x0000001100447308 */ /* 0x000e640000002400 */
[----:B------:R-:W-:Y:S01]  /*6130*/  FMUL.FTZ R13, R18, c[0x0][0x2ec] ;  /* 0x0000bb00120d7a20 */ /* 0x000fe20000410000 */
[----:B------:R-:W-:Y:S05]  /*6140*/  HMMA.16816.F32 R64, R44, R14, R64 ;  /* 0x0000000e2c40723c */ /* 0x000fea0000001840 */
[----:B------:R-:W3:Y:S03]  /*6150*/  MUFU.TANH R13, R13 ;  /* 0x0000000d000d7308 */ /* 0x000ee60000002400 */
[----:B------:R-:W-:Y:S05]  /*6160*/  HMMA.16816.F32 R28, R24, R22, R28 ;  /* 0x00000016181c723c */ /* 0x000fea000000181c */
[----:B------:R4:W2:Y:S02]  /*6170*/  MUFU.TANH R22, R16 ;  /* 0x0000001000167308 */ /* 0x0008a40000002400 */
[----:B------:R-:W-:Y:S01]  /*6180*/  FMUL.FTZ R23, R19, c[0x0][0x2ec] ;  /* 0x0000bb0013177a20 */ /* 0x000fe20000410000 */
[----:B------:R-:W-:Y:S01]  /*6190*/  HMMA.16816.F32 R52, R32, R74, R52 ;  /* 0x0000004a2034723c */ /* 0x000fe20000001834 */
[----:B-1----:R-:W-:-:S02]  /*61a0*/  FFMA.FTZ R15, R101, -UR4, R68 ;  /* 0x80000004650f7c23 */ /* 0x002fc40008010044 */
[----:B---3--:R-:W-:Y:S02]  /*61b0*/  FFMA.FTZ R14, R122, -UR4, R13 ;  /* 0x800000047a0e7c23 */ /* 0x008fe4000801000d */
[----:B------:R-:W1:Y:S03]  /*61c0*/  MUFU.TANH R23, R23 ;  /* 0x0000001700177308 */ /* 0x000e660000002400 */
[----:B-----5:R-:W-:Y:S01]  /*61d0*/  HMMA.16816.F32 R36, R24, R76, R36 ;  /* 0x0000004c1824723c */ /* 0x020fe20000001824 */
[----:B------:R-:W-:Y:S02]  /*61e0*/  FSEL R15, R15, -INF , !P4 ;  /* 0xff8000000f0f7808 */ /* 0x000fe40006000000 */
[----:B------:R-:W-:Y:S01]  /*61f0*/  FSEL R14, R14, -INF , !P5 ;  /* 0xff8000000e0e7808 */ /* 0x000fe20006800000 */
[----:B----4-:R-:W3:Y:S01]  /*6200*/  LDSM.16.M88.4 R16, [R228+0x7800] ;  /* 0x00780000e410783b */ /* 0x010ee20000000200 */
[----:B--2---:R-:W-:-:S03]  /*6210*/  FFMA.FTZ R22, R99, -UR4, R22 ;  /* 0x8000000463167c23 */ /* 0x004fc60008010016 */
[C---:B------:R-:W-:Y:S01]  /*6220*/  HMMA.16816.F32 R48, R32.reuse, R8, R48 ;  /* 0x000000082030723c */ /* 0x040fe20000001830 */
[----:B------:R-:W-:Y:S01]  /*6230*/  FMUL.FTZ R12, R28, c[0x0][0x2ec] ;  /* 0x0000bb001c0c7a20 */ /* 0x000fe20000410000 */
[----:B------:R-:W-:Y:S01]  /*6240*/  I2F R81, R81 ;  /* 0x0000005100517306 */ /* 0x000fe20000201400 */
[----:B------:R-:W-:Y:S01]  /*6250*/  FMUL.FTZ R28, R29, c[0x0][0x2ec] ;  /* 0x0000bb001d1c7a20 */ /* 0x000fe20000410000 */
[----:B------:R-:W-:Y:S01]  /*6260*/  FSEL R13, R22, -INF , !P5 ;  /* 0xff800000160d7808 */ /* 0x000fe20006800000 */
[----:B------:R-:W-:Y:S01]  /*6270*/  FMUL.FTZ R30, R30, c[0x0][0x2ec] ;  /* 0x0000bb001e1e7a20 */ /* 0x000fe20000410000 */
[----:B------:R-:W-:Y:S01]  /*6280*/  ISETP.GE.AND P5, PT, R109, UR9, PT ;  /* 0x000000096d007c0c */ /* 0x000fe2000bfa6270 */
[----:B------:R-:W-:Y:S01]  /*6290*/  FMUL.FTZ R8, R31, c[0x0][0x2ec] ;  /* 0x0000bb001f087a20 */ /* 0x000fe20000410000 */
[----:B------:R-:W-:Y:S01]  /*62a0*/  HMMA.16816.F32 R64, R32, R10, R64 ;  /* 0x0000000a2040723c */ /* 0x000fe20000001840 */
[----:B-1----:R-:W-:Y:S01]  /*62b0*/  FFMA.FTZ R23, R124, -UR4, R23 ;  /* 0x800000047c177c23 */ /* 0x002fe20008010017 */
[----:B------:R-:W1:Y:S01]  /*62c0*/  MUFU.TANH R28, R28 ;  /* 0x0000001c001c7308 */ /* 0x000e620000002400 */
[----:B------:R-:W-:-:S05]  /*62d0*/  DEPBAR.LE SB0, 0x0 ;  /* 0x000080000000791a */ /* 0x000fca0000000000 */
[----:B------:R-:W-:Y:S01]  /*62e0*/  HMMA.16816.F32 R52, R24, R78, R52 ;  /* 0x0000004e1834723c */ /* 0x000fe20000001834 */
[----:B------:R-:W-:Y:S01]  /*62f0*/  FMUL.FTZ R31, R38, c[0x0][0x2ec] ;  /* 0x0000bb00261f7a20 */ /* 0x000fe20000410000 */
[----:B------:R-:W2:Y:S01]  /*6300*/  MUFU.TANH R30, R30 ;  /* 0x0000001e001e7308 */ /* 0x000ea20000002400 */
[----:B------:R-:W-:Y:S02]  /*6310*/  FMUL.FTZ R29, R37, c[0x0][0x2ec] ;  /* 0x0000bb00251d7a20 */ /* 0x000fe40000410000 */
[----:B------:R-:W-:Y:S02]  /*6320*/  FMUL.FTZ R38, R39, c[0x0][0x2ec] ;  /* 0x0000bb0027267a20 */ /* 0x000fe40000410000 */
[----:B------:R-:W-:-:S03]  /*6330*/  FMUL.FTZ R36, R36, c[0x0][0x2ec] ;  /* 0x0000bb0024247a20 */ /* 0x000fc60000410000 */
[----:B------:R-:W4:Y:S01]  /*6340*/  MUFU.TANH R29, R29 ;  /* 0x0000001d001d7308 */ /* 0x000f220000002400 */
[----:B-1----:R-:W-:-:S07]  /*6350*/  FFMA.FTZ R11, R105, -UR4, R28 ;  /* 0x80000004690b7c23 */ /* 0x002fce000801001c */
[----:B------:R-:W1:Y:S01]  /*6360*/  MUFU.TANH R38, R38 ;  /* 0x0000002600267308 */ /* 0x000e620000002400 */
[----:B--2---:R-:W-:Y:S01]  /*6370*/  FFMA.FTZ R10, R123, -UR4, R30 ;  /* 0x800000047b0a7c23 */ /* 0x004fe2000801001e */
[C---:B---3--:R-:W-:Y:S04]  /*6380*/  HMMA.16816.F32 R48, R24.reuse, R16, R48 ;  /* 0x000000101830723c */ /* 0x048fe80000001830 */
[----:B------:R-:W-:Y:S01]  /*6390*/  FMUL.FTZ R33, R53, c[0x0][0x2ec] ;  /* 0x0000bb0035217a20 */ /* 0x000fe20000410000 */
[----:B------:R-:W-:Y:S01]  /*63a0*/  FSEL R10, R10, -INF , !P3 ;  /* 0xff8000000a0a7808 */ /* 0x000fe20005800000 */
[----:B------:R-:W-:Y:S01]  /*63b0*/  FMUL.FTZ R35, R54, c[0x0][0x2ec] ;  /* 0x0000bb0036237a20 */ /* 0x000fe20000410000 */
[----:B------:R-:W2:Y:S01]  /*63c0*/  MUFU.TANH R12, R12 ;  /* 0x0000000c000c7308 */ /* 0x000ea20000002400 */
[----:B------:R-:W-:Y:S01]  /*63d0*/  FMUL.FTZ R32, R55, c[0x0][0x2ec] ;  /* 0x0000bb0037207a20 */ /* 0x000fe20000410000 */
[----:B------:R-:W-:Y:S01]  /*63e0*/  HMMA.16816.F32 R64, R24, R18, R64 ;  /* 0x000000121840723c */ /* 0x000fe20000001840 */
[----:B------:R-:W-:-:S02]  /*63f0*/  FFMA.FTZ R16, R120, -UR4, R41 ;  /* 0x8000000478107c23 */ /* 0x000fc40008010029 */
[----:B------:R-:W-:-:S03]  /*6400*/  FMUL.FTZ R17, R52, c[0x0][0x2ec] ;  /* 0x0000bb0034117a20 */ /* 0x000fc60000410000 */
[----:B------:R-:W3:Y:S01]  /*6410*/  MUFU.TANH R8, R8 ;  /* 0x0000000800087308 */ /* 0x000ee20000002400 */
[----:B----4-:R-:W-:Y:S01]  /*6420*/  FFMA.FTZ R29, R108, -UR4, R29 ;  /* 0x800000046c1d7c23 */ /* 0x010fe2000801001d */
[----:B------:R-:W-:Y:S01]  /*6430*/  FSEL R25, R20, -INF , !P0 ;  /* 0xff80000014197808 */ /* 0x000fe20004000000 */
[----:B-1----:R-:W-:Y:S01]  /*6440*/  FFMA.FTZ R38, R127, -UR4, R38 ;  /* 0x800000047f267c23 */ /* 0x002fe20008010026 */
[----:B------:R-:W-:Y:S01]  /*6450*/  FSEL R20, R84, -INF , !P0 ;  /* 0xff80000054147808 */ /* 0x000fe20004000000 */
[----:B------:R-:W-:Y:S01]  /*6460*/  FFMA.FTZ R24, R93, -UR4, R82 ;  /* 0x800000045d187c23 */ /* 0x000fe20008010052 */
[----:B------:R-:W-:Y:S01]  /*6470*/  ISETP.GE.AND P0, PT, R104, UR9, PT ;  /* 0x0000000968007c0c */ /* 0x000fe2000bf06270 */
[----:B------:R-:W-:Y:S01]  /*6480*/  FFMA.FTZ R27, R97, -UR4, R56 ;  /* 0x80000004611b7c23 */ /* 0x000fe20008010038 */
[----:B------:R-:W1:Y:S01]  /*6490*/  MUFU.TANH R36, R36 ;  /* 0x0000002400247308 */ /* 0x000e620000002400 */
[----:B------:R-:W-:Y:S01]  /*64a0*/  FSEL R19, R91, -INF , !P2 ;  /* 0xff8000005b137808 */ /* 0x000fe20005000000 */
[----:B------:R-:W-:Y:S01]  /*64b0*/  FFMA.FTZ R18, R85, -UR4, R42 ;  /* 0x8000000455127c23 */ /* 0x000fe2000801002a */
[----:B------:R-:W-:Y:S01]  /*64c0*/  FSEL R189, R29, -INF , !P0 ;  /* 0xff8000001dbd7808 */ /* 0x000fe20004000000 */
[----:B------:R-:W-:Y:S01]  /*64d0*/  FMUL.FTZ R37, R48, c[0x0][0x2ec] ;  /* 0x0000bb0030257a20 */ /* 0x000fe20000410000 */
[----:B------:R-:W-:Y:S01]  /*64e0*/  FSEL R208, R38, -INF , !P0 ;  /* 0xff80000026d07808 */ /* 0x000fe20004000000 */
[----:B------:R-:W-:Y:S01]  /*64f0*/  FMUL.FTZ R26, R49, c[0x0][0x2ec] ;  /* 0x0000bb00311a7a20 */ /* 0x000fe20000410000 */
[----:B------:R-:W-:Y:S01]  /*6500*/  PLOP3.LUT P0, PT, PT, PT, UP0, 0x80, 0x0 ;  /* 0x000000000000781c */ /* 0x000fe20003f0f008 */
[----:B------:R-:W-:Y:S01]  /*6510*/  FMUL.FTZ R39, R50, c[0x0][0x2ec] ;  /* 0x0000bb0032277a20 */ /* 0x000fe20000410000 */
[----:B------:R-:W4:Y:S01]  /*6520*/  MUFU.TANH R31, R31 ;  /* 0x0000001f001f7308 */ /* 0x000f220000002400 */
[----:B------:R-:W-:Y:S01]  /*6530*/  FMUL.FTZ R41, R51, c[0x0][0x2ec] ;  /* 0x0000bb0033297a20 */ /* 0x000fe20000410000 */
[----:B------:R-:W-:Y:S01]  /*6540*/  FSEL R16, R16, -INF , !P2 ;  /* 0xff80000010107808 */ /* 0x000fe20005000000 */
[----:B------:R-:W-:Y:S01]  /*6550*/  FMUL.FTZ R43, R64, c[0x0][0x2ec] ;  /* 0x0000bb00402b7a20 */ /* 0x000fe20000410000 */
[----:B------:R-:W-:Y:S01]  /*6560*/  FSEL R24, R24, -INF , !P1 ;  /* 0xff80000018187808 */ /* 0x000fe20004800000 */
[----:B------:R-:W-:Y:S01]  /*6570*/  FMUL.FTZ R22, R65, c[0x0][0x2ec] ;  /* 0x0000bb0041167a20 */ /* 0x000fe20000410000 */
[----:B------:R-:W-:Y:S01]  /*6580*/  ISETP.GE.AND P2, PT, R100, UR9, PT ;  /* 0x0000000964007c0c */ /* 0x000fe2000bf46270 */
[----:B------:R-:W-:Y:S01]  /*6590*/  FMUL.FTZ R28, R66, c[0x0][0x2ec] ;  /* 0x0000bb00421c7a20 */ /* 0x000fe20000410000 */
[----:B------:R-:W5:Y:S01]  /*65a0*/  MUFU.TANH R17, R17 ;  /* 0x0000001100117308 */ /* 0x000f620000002400 */
[----:B------:R-:W-:Y:S01]  /*65b0*/  FMUL.FTZ R30, R67, c[0x0][0x2ec] ;  /* 0x0000bb00431e7a20 */ /* 0x000fe20000410000 */
[----:B------:R-:W-:Y:S01]  /*65c0*/  ISETP.GE.AND P1, PT, R102, UR9, PT ;  /* 0x0000000966007c0c */ /* 0x000fe2000bf26270 */
[----:B--2---:R-:W-:Y:S01]  /*65d0*/  FFMA.FTZ R9, R103, -UR4, R12 ;  /* 0x8000000467097c23 */ /* 0x004fe2000801000c */
[----:B------:R-:W-:Y:S01]  /*65e0*/  FSEL R27, R27, -INF , !P6 ;  /* 0xff8000001b1b7808 */ /* 0x000fe20007000000 */
[----:B---3--:R-:W-:Y:S01]  /*65f0*/  FFMA.FTZ R8, R125, -UR4, R8 ;  /* 0x800000047d087c23 */ /* 0x008fe20008010008 */
[----:B------:R-:W-:Y:S01]  /*6600*/  FSEL R18, R18, -INF , !P6 ;  /* 0xff80000012127808 */ /* 0x000fe20007000000 */
[----:B-1----:R-:W-:Y:S01]  /*6610*/  FFMA.FTZ R36, R107, -UR4, R36 ;  /* 0x800000046b247c23 */ /* 0x002fe20008010024 */
[----:B------:R-:W1:Y:S01]  /*6620*/  MUFU.TANH R33, R33 ;  /* 0x0000002100217308 */ /* 0x000e620000002400 */
[----:B----4-:R-:W-:Y:S01]  /*6630*/  FFMA.FTZ R31, R126, -UR4, R31 ;  /* 0x800000047e1f7c23 */ /* 0x010fe2000801001f */
[----:B------:R-:W-:-:S02]  /*6640*/  FSEL R12, R23, -INF , !P4 ;  /* 0xff800000170c7808 */ /* 0x000fc40006000000 */
[----:B------:R-:W-:Y:S02]  /*6650*/  FSEL R9, R9, -INF , !P3 ;  /* 0xff80000009097808 */ /* 0x000fe40005800000 */
[----:B------:R-:W-:Y:S02]  /*6660*/  FSEL R11, R11, -INF , !P2 ;  /* 0xff8000000b0b7808 */ /* 0x000fe40005000000 */
[----:B------:R-:W2:Y:S01]  /*6670*/  MUFU.TANH R35, R35 ;  /* 0x0000002300237308 */ /* 0x000ea20000002400 */
[----:B------:R-:W-:Y:S01]  /*6680*/  FSEL R8, R8, -INF , !P2 ;  /* 0xff80000008087808 */ /* 0x000fe20005000000 */
[----:B-----5:R-:W-:Y:S01]  /*6690*/  FFMA.FTZ R17, R110, -UR4, R17 ;  /* 0x800000046e117c23 */ /* 0x020fe20008010011 */
[----:B------:R-:W-:Y:S02]  /*66a0*/  FSEL R197, R36, -INF , !P1 ;  /* 0xff80000024c57808 */ /* 0x000fe40004800000 */
[----:B------:R-:W-:Y:S02]  /*66b0*/  FSEL R190, R31, -INF , !P1 ;  /* 0xff8000001fbe7808 */ /* 0x000fe40004800000 */
[----:B------:R-:W-:Y:S01]  /*66c0*/  ISETP.GE.AND P6, PT, R106, UR9, PT ;  /* 0x000000096a007c0c */ /* 0x000fe2000bfc6270 */
[----:B------:R-:W3:Y:S01]  /*66d0*/  MUFU.TANH R32, R32 ;  /* 0x0000002000207308 */ /* 0x000ee20000002400 */
[----:B-1----:R-:W-:Y:S01]  /*66e0*/  FFMA.FTZ R33, R112, -UR4, R33 ;  /* 0x8000000470217c23 */ /* 0x002fe20008010021 */
[----:B------:R-:W-:-:S02]  /*66f0*/  ISETP.GE.AND P4, PT, R111, UR9, PT ;  /* 0x000000096f007c0c */ /* 0x000fc4000bf86270 */
[----:B------:R-:W-:Y:S02]  /*6700*/  ISETP.GE.AND P3, PT, R113, UR9, PT ;  /* 0x0000000971007c0c */ /* 0x000fe4000bf66270 */
[----:B------:R-:W-:Y:S02]  /*6710*/  ISETP.GE.AND P2, PT, R115, UR9, PT ;  /* 0x0000000973007c0c */ /* 0x000fe4000bf46270 */
[----:B------:R-:W1:Y:S01]  /*6720*/  MUFU.TANH R37, R37 ;  /* 0x0000002500257308 */ /* 0x000e620000002400 */
[----:B--2---:R-:W-:Y:S01]  /*6730*/  FFMA.FTZ R35, R128, -UR4, R35 ;  /* 0x8000000480237c23 */ /* 0x004fe20008010023 */
[----:B------:R-:W-:Y:S02]  /*6740*/  ISETP.GE.AND P1, PT, R116, UR9, PT ;  /* 0x0000000974007c0c */ /* 0x000fe4000bf26270 */
[----:B------:R-:W-:Y:S02]  /*6750*/  FSEL R193, R17, -INF , !P6 ;  /* 0xff80000011c17808 */ /* 0x000fe40007000000 */
[----:B------:R-:W-:-:S02]  /*6760*/  FSEL R196, R35, -INF , !P6 ;  /* 0xff80000023c47808 */ /* 0x000fc40007000000 */
[----:B------:R-:W2:Y:S01]  /*6770*/  MUFU.TANH R26, R26 ;  /* 0x0000001a001a7308 */ /* 0x000ea20000002400 */
[----:B---3--:R-:W-:Y:S01]  /*6780*/  FFMA.FTZ R32, R129, -UR4, R32 ;  /* 0x8000000481207c23 */ /* 0x008fe20008010020 */
[----:B------:R-:W-:-:S04]  /*6790*/  FSEL R191, R33, -INF , !P5 ;  /* 0xff80000021bf7808 */ /* 0x000fc80006800000 */
        /* <DEDUP_REMOVED lines=18> */
[----:B------:R-:W-:Y:S01]  /*68c0*/  FSEL R199, R119, -INF , !P1 ;  /* 0xff80000077c77808 */ /* 0x000fe20004800000 */
[----:B-1----:R-:W-:-:S05]  /*68d0*/  FFMA.FTZ R28, R81, -UR4, R28 ;  /* 0x80000004511c7c23 */ /* 0x002fca000801001c */
[----:B------:R-:W-:Y:S01]  /*68e0*/  FSEL R198, R28, -INF , !P2 ;  /* 0xff8000001cc67808 */ /* 0x000fe20005000000 */
[----:B--2---:R-:W-:-:S05]  /*68f0*/  FFMA.FTZ R131, R131, -UR4, R30 ;  /* 0x8000000483837c23 */ /* 0x004fca000801001e */
        /* <DEDUP_REMOVED lines=78> */
.L_x_5228:
[----:B------:R-:W-:-:S04]  /*6de0*/  ULEA UR24, -UR24, URZ, 0x6 ;  /* 0x0000003f18187291 */ /* 0x000fc8000f8e313f */
[----:B------:R-:W-:Y:S02]  /*6df0*/  USHF.R.S32.HI UR5, URZ, 0x1f, UR24 ;  /* 0x0000001f3f057899 */ /* 0x000fe40008011418 */
[----:B------:R-:W-:-:S04]  /*6e00*/  MOV R17, UR24 ;  /* 0x0000001800117c02 */ /* 0x000fc80008000f00 */
[----:B------:R-:W-:Y:S02]  /*6e10*/  MOV R22, UR5 ;  /* 0x0000000500167c02 */ /* 0x000fe40008000f00 */
.L_x_5229:
        /* <DEDUP_REMOVED lines=156> */
.L_x_5231:
[----:B------:R-:W-:Y:S05]  /*77e0*/  BSYNC B0 ;  /* 0x0000000000007941 */ /* 0x000fea0003800000 */
.L_x_5230:
[----:B------:R-:W0:Y:S01]  /*77f0*/  LDGDEPBAR ;  /* 0x00000000000079af */ /* 0x000e220000000000 */
[----:B------:R-:W-:-:S04]  /*7800*/  IADD3 R166, P1, R17, R166, RZ ;  /* 0x000000a611a67210 */ /* 0x000fc80007f3e0ff */
[----:B------:R-:W-:Y:S02]  /*7810*/  IADD3.X R167, R22, R167, RZ, P1, !PT ;  /* 0x000000a716a77210 */ /* 0x000fe40000ffe4ff */
.L_x_5227:
        /* <DEDUP_REMOVED lines=36> */
[----:B------:R-:W-:Y:S04]  /*7a60*/  LDSM.16.MT88.4 R148, [R234+0x10000] ;  /* 0x01000000ea94783b */ /* 0x000fe80000004200 */
[----:B------:R-:W-:Y:S04]  /*7a70*/  LDSM.16.MT88.4 R140, [R233+0x10000] ;  /* 0x01000000e98c783b */ /* 0x000fe80000004200 */
[----:B------:R-:W-:Y:S04]  /*7a80*/  LDSM.16.MT88.4 R132, [R232+0x10000] ;  /* 0x01000000e884783b */ /* 0x000fe80000004200 */
[----:B------:R-:W-:Y:S01]  /*7a90*/  LDSM.16.MT88.4 R156, [R236+0x10000] ;  /* 0x01000000ec9c783b */ /* 0x000fe20000004200 */
[----:B---3--:R-:W-:-:S03]  /*7aa0*/  FMNMX.FTZ R17, R6, R17, !PT ;  /* 0x0000001106117209 */ /* 0x008fc60007810000 */
[----:B-1----:R-:W-:Y:S01]  /*7ab0*/  LDSM.16.MT88.4 R40, [R236+0x12000] ;  /* 0x01200000ec28783b */ /* 0x002fe20000004200 */
        /* <DEDUP_REMOVED lines=45> */
[----:B------:R-:W-:Y:S01]  /*7d90*/  FFMA.FTZ R0, R8, c[0x0][0x23c], -R195 ;  /* 0x00008f0008007a23 */ /* 0x000fe200000108c3 */
[----:B------:R-:W1:Y:S01]  /*7da0*/  LDSM.16.MT88.4 R12, [R233+0x10800] ;  /* 0x01080000e90c783b */ /* 0x000e620000004200 */
[--C-:B------:R-:W-:Y:S01]  /*7db0*/  FFMA.FTZ R186, R197, c[0x0][0x23c], -R204.reuse ;  /* 0x00008f00c5ba7a23 */ /* 0x100fe200000108cc */
[----:B------:R-:W3:Y:S01]  /*7dc0*/  MUFU.EX2 R177, R177 ;  /* 0x000000b100b17308 */ /* 0x000ee20000000800 */
        /* <DEDUP_REMOVED lines=128> */
[C---:B----4-:R-:W-:Y:S08]  /*85d0*/  HMMA.16816.F32 R116, R4.reuse, R12, R116 ;  /* 0x0000000c0474723c */ /* 0x050ff00000001874 */
        /* <DEDUP_REMOVED lines=41> */
[C---:B-1----:R-:W-:Y:S08]  /*8870*/  HMMA.16816.F32 R160, R4.reuse, R24, R160 ;  /* 0x0000001804a0723c */ /* 0x042ff000000018a0 */
[C---:B---3--:R-:W-:Y:S08]  /*8880*/  HMMA.16816.F32 R52, R4.reuse, R12, R52 ;  /* 0x0000000c0434723c */ /* 0x048ff00000001834 */
[C---:B------:R-:W-:Y:S01]  /*8890*/  HMMA.16816.F32 R56, R4.reuse, R14, R56 ;  /* 0x0000000e0438723c */ /* 0x040fe20000001838 */
[----:B------:R-:W1:Y:S07]  /*88a0*/  LDSM.16.MT88.4 R12, [R236+0x17000] ;  /* 0x01700000ec0c783b */ /* 0x000e6e0000004200 */
[C---:B--2---:R-:W-:Y:S08]  /*88b0*/  HMMA.16816.F32 R76, R4.reuse, R8, R76 ;  /* 0x00000008044c723c */ /* 0x044ff0000000184c */
        /* <DEDUP_REMOVED lines=132> */
.L_x_5236:
        /* <DEDUP_REMOVED lines=78> */
.L_x_5233:
[C---:B------:R-:W-:Y:S01]  /*95e0*/  ISETP.GE.AND P6, PT, R244.reuse, c[0x0][0x220], PT ;  /* 0x00008800f4007a0c */ /* 0x040fe20003fc6270 */
[----:B------:R-:W-:Y:S01]  /*95f0*/  UISETP.GT.AND UP2, UPT, UR27, UR20, UPT ;  /* 0x000000141b00728c */ /* 0x000fe2000bf44270 */
[----:B------:R-:W-:Y:S02]  /*9600*/  IADD3 R2, R244, 0x40, RZ ;  /* 0x00000040f4027810 */ /* 0x000fe40007ffe0ff */
[----:B------:R-:W-:Y:S02]  /*9610*/  IADD3 R9, P1, R165, UR22, RZ ;  /* 0x00000016a5097c10 */ /* 0x000fe4000ff3e0ff */
[----:B------:R-:W-:Y:S02]  /*9620*/  ISETP.GE.AND P5, PT, R2, c[0x0][0x220], PT ;  /* 0x0000880002007a0c */ /* 0x000fe40003fa6270 */
[----:B------:R-:W-:Y:S02]  /*9630*/  IADD3 R2, R244, 0xc0, RZ ;  /* 0x000000c0f4027810 */ /* 0x000fe40007ffe0ff */
[----:B------:R-:W-:Y:S02]  /*9640*/  IADD3.X R166, R3, UR21, RZ, P1, !PT ;  /* 0x0000001503a67c10 */ /* 0x000fe40008ffe4ff */
[----:B------:R-:W-:Y:S01]  /*9650*/  ISETP.GE.AND P3, PT, R2, c[0x0][0x220], PT ;  /* 0x0000880002007a0c */ /* 0x000fe20003f66270 */
[----:B------:R-:W-:Y:S01]  /*9660*/  @P6 STS.128 [R243+0x10000], RZ ;  /* 0x010000fff3006388 */ /* 0x000fe20000000c00 */
[C---:B------:R-:W-:Y:S02]  /*9670*/  LEA R2, P0, R165.reuse, R194, 0x1 ;  /* 0x000000c2a5027211 */ /* 0x040fe400078008ff */
[----:B------:R-:W-:Y:S02]  /*9680*/  IADD3 R164, R244, 0x80, RZ ;  /* 0x00000080f4a47810 */ /* 0x000fe40007ffe0ff */
[----:B------:R-:W-:Y:S02]  /*9690*/  LEA.HI.X R3, R165, R252, R3, 0x1, P0 ;  /* 0x000000fca5037211 */ /* 0x000fe400000f0c03 */
[----:B------:R-:W-:Y:S02]  /*96a0*/  ISETP.GE.AND P4, PT, R164, c[0x0][0x220], PT ;  /* 0x00008800a4007a0c */ /* 0x000fe40003f86270 */
[CC--:B------:R-:W-:Y:S01]  /*96b0*/  @!P6 LEA R26, P1, R9.reuse, R194.reuse, 0x1 ;  /* 0x000000c2091ae211 */ /* 0x0c0fe200078208ff */
[----:B------:R-:W-:Y:S01]  /*96c0*/  @!PT LDS RZ, [RZ] ;  /* 0x00000000fffff984 */ /* 0x000fe20000000800 */
[----:B------:R-:W-:Y:S01]  /*96d0*/  @!PT LDS RZ, [RZ] ;  /* 0x00000000fffff984 */ /* 0x000fe20000000800 */
[----:B------:R-:W-:Y:S01]  /*96e0*/  @!PT LDS RZ, [RZ] ;  /* 0x00000000fffff984 */ /* 0x000fe20000000800 */
[----:B------:R1:W-:Y:S01]  /*96f0*/  @!P6 LDGSTS.E.BYPASS.LTC128B.128 [R243+0x10000], [R2.64] ;  /* 0x1000000002f3efae */ /* 0x0003e2000b901d60 */
[C---:B------:R-:W-:Y:S02]  /*9700*/  @!P5 LEA R18, P0, R9.reuse, R194, 0x1 ;  /* 0x000000c20912d211 */ /* 0x040fe400078008ff */
[CCC-:B------:R-:W-:Y:S02]  /*9710*/  @!P6 LEA.HI.X R27, R9.reuse, R252.reuse, R166.reuse, 0x1, P1 ;  /* 0x000000fc091be211 */ /* 0x1c0fe400008f0ca6 */
[----:B------:R-:W-:Y:S01]  /*9720*/  @P5 STS.128 [R243+0x12000], RZ ;  /* 0x012000fff3005388 */ /* 0x000fe20000000c00 */
[C-C-:B------:R-:W-:Y:S02]  /*9730*/  @!P5 LEA.HI.X R19, R9.reuse, R252, R166.reuse, 0x1, P0 ;  /* 0x000000fc0913d211 */ /* 0x140fe400000f0ca6 */
        /* <DEDUP_REMOVED lines=31> */
[----:B------:R2:W-:Y:S01]  /*9930*/  @!P6 LDGSTS.E.BYPASS.LTC128B.128 [R243+0x10800], [R26.64] ;  /* 0x108000001af3efae */ /* 0x0005e2000b901d60 */
[C---:B------:R-:W-:Y:S02]  /*9940*/  @!P3 LEA.HI.X R31, R164.reuse, R252, R165, 0x1, P0 ;  /* 0x000000fca41fb211 */ /* 0x040fe400000f0ca5 */
[----:B------:R-:W-:Y:S02]  /*9950*/  IADD3 R166, P2, R164, UR22, RZ ;  /* 0x00000016a4a67c10 */ /* 0x000fe4000ff5e0ff */
[----:B------:R-:W-:Y:S02]  /*9960*/  @P5 STS.128 [R243+0x12800], RZ ;  /* 0x012800fff3005388 */ /* 0x000fe40000000c00 */
[CC--:B------:R-:W-:Y:S02]  /*9970*/  @!P6 LEA R210, P0, R166.reuse, R194.reuse, 0x1 ;  /* 0x000000c2a6d2e211 */ /* 0x0c0fe400078008ff */
[----:B------:R-:W-:Y:S01]  /*9980*/  IADD3.X R165, R165, UR21, RZ, P2, !PT ;  /* 0x00000015a5a57c10 */ /* 0x000fe200097fe4ff */
[----:B------:R-:W-:Y:S01]  /*9990*/  @!PT LDS RZ, [RZ] ;  /* 0x00000000fffff984 */ /* 0x000fe20000000800 */
[----:B------:R-:W-:Y:S01]  /*99a0*/  @!PT LDS RZ, [RZ] ;  /* 0x00000000fffff984 */ /* 0x000fe20000000800 */
[----:B------:R-:W-:Y:S01]  /*99b0*/  @!PT LDS RZ, [RZ] ;  /* 0x00000000fffff984 */ /* 0x000fe20000000800 */
[----:B------:R3:W-:Y:S01]  /*99c0*/  @!P5 LDGSTS.E.BYPASS.LTC128B.128 [R243+0x12800], [R18.64+0x80] ;  /* 0x1280008012f3dfae */ /* 0x0007e2000b901d60 */
[C---:B------:R-:W-:Y:S02]  /*99d0*/  @!P5 LEA R206, P2, R166.reuse, R194, 0x1 ;  /* 0x000000c2a6ced211 */ /* 0x040fe400078408ff */
[CCC-:B------:R-:W-:Y:S02]  /*99e0*/  @!P6 LEA.HI.X R211, R166.reuse, R252.reuse, R165.reuse, 0x1, P0 ;  /* 0x000000fca6d3e211 */ /* 0x1c0fe400000f0ca5 */
[----:B------:R-:W-:Y:S01]  /*99f0*/  @P4 STS.128 [R243+0x14800], RZ ;  /* 0x014800fff3004388 */ /* 0x000fe20000000c00 */
[C-C-:B------:R-:W-:Y:S02]  /*9a00*/  @!P5 LEA.HI.X R207, R166.reuse, R252, R165.reuse, 0x1, P2 ;  /* 0x000000fca6cfd211 */ /* 0x140fe400010f0ca5 */
        /* <DEDUP_REMOVED lines=289> */
[----:B------:R5:W2:Y:S02]  /*ac20*/  MUFU.TANH R11, R165 ;  /* 0x000000a5000b7308 */ /* 0x000aa40000002400 */
[----:B------:R-:W-:Y:S02]  /*ac30*/  FMUL.FTZ R29, R29, c[0x0][0x2ec] ;  /* 0x0000bb001d1d7a20 */ /* 0x000fe40000410000 */
[----:B-1----:R-:W-:Y:S02]  /*ac40*/  FMUL.FTZ R166, R19, c[0x0][0x2ec] ;  /* 0x0000bb0013a67a20 */ /* 0x002fe40000410000 */
[----:B------:R-:W-:Y:S02]  /*ac50*/  FMUL.FTZ R30, R30, c[0x0][0x2ec] ;  /* 0x0000bb001e1e7a20 */ /* 0x000fe40000410000 */
[----:B------:R-:W-:Y:S02]  /*ac60*/  FMUL.FTZ R31, R31, c[0x0][0x2ec] ;  /* 0x0000bb001f1f7a20 */ /* 0x000fe40000410000 */
[----:B------:R-:W1:Y:S01]  /*ac70*/  MUFU.TANH R200, R199 ;  /* 0x000000c700c87308 */ /* 0x000e620000002400 */
[----:B------:R-:W-:Y:S02]  /*ac80*/  FMUL.FTZ R33, R33, c[0x0][0x2ec] ;  /* 0x0000bb0021217a20 */ /* 0x000fe40000410000 */
[----:B----4-:R-:W-:Y:S02]  /*ac90*/  FMUL.FTZ R252, R18, c[0x0][0x2ec] ;  /* 0x0000bb0012fc7a20 */ /* 0x010fe40000410000 */
[----:B------:R-:W-:Y:S05]  /*aca0*/  FMUL.FTZ R18, R24, c[0x0][0x2ec] ;  /* 0x0000bb0018127a20 */ /* 0x000fea0000410000 */
[----:B------:R4:W1:Y:S01]  /*acb0*/  MUFU.TANH R17, R252 ;  /* 0x000000fc00117308 */ /* 0x0008620000002400 */
[----:B-----5:R-:W-:Y:S09]  /*acc0*/  FMUL.FTZ R165, R20, c[0x0][0x2ec] ;  /* 0x0000bb0014a57a20 */ /* 0x020ff20000410000 */
[----:B------:R5:W1:Y:S10]  /*acd0*/  MUFU.TANH R15, R166 ;  /* 0x000000a6000f7308 */ /* 0x000a740000002400 */
        /* <DEDUP_REMOVED lines=10> */
[----:B-1----:R-:W-:Y:S09]  /*ad80*/  FMUL.FTZ R166, R34, c[0x0][0x2ec] ;  /* 0x0000bb0022a67a20 */ /* 0x002ff20000410000 */
[----:B------:R-:W1:Y:S01]  /*ad90*/  MUFU.TANH R164, R164 ;  /* 0x000000a400a47308 */ /* 0x000e620000002400 */
[----:B----4-:R-:W-:Y:S09]  /*ada0*/  FMUL.FTZ R165, R35, c[0x0][0x2ec] ;  /* 0x0000bb0023a57a20 */ /* 0x010ff20000410000 */
[----:B------:R-:W4:Y:S01]  /*adb0*/  MUFU.TANH R203, R203 ;  /* 0x000000cb00cb7308 */ /* 0x000f220000002400 */
[----:B-----5:R-:W-:Y:S09]  /*adc0*/  IMAD.MOV.U32 R252, RZ, RZ, R3 ;  /* 0x000000fffffc7224 */ /* 0x020ff200078e0003 */
[----:B------:R-:W1:Y:S10]  /*add0*/  MUFU.TANH R9, R9 ;  /* 0x0000000900097308 */ /* 0x000e740000002400 */
[----:B------:R-:W1:Y:S10]  /*ade0*/  MUFU.TANH R207, R207 ;  /* 0x000000cf00cf7308 */ /* 0x000e740000002400 */
        /* <DEDUP_REMOVED lines=12> */
[----:B------:R-:W1:Y:S01]  /*aeb0*/  MUFU.TANH R165, R165 ;  /* 0x000000a500a57308 */ /* 0x000e620000002400 */
[----:B------:R-:W-:-:S05]  /*aec0*/  @!P0 BRA `(.L_x_5234) ;  /* 0x00000c1000008947 */ /* 0x000fca0003800000 */
[----:B--234-:R-:W-:Y:S01]  /*aed0*/  ULDC.64 UR10, c[0x0][0x198] ;  /* 0x00006600000a7ab9 */ /* 0x01cfe20000000a00 */
        /* <DEDUP_REMOVED lines=16> */
[----:B--2---:R-:W-:Y:S04]  /*afe0*/  UIMAD.WIDE.U32 UR38, UR15, UR35, URZ ;  /* 0x000000230f2672a5 */ /* 0x004fe8000f8e003f */
[----:B------:R-:W-:Y:S02]  /*aff0*/  UIADD3 UR34, -UR39, URZ, URZ ;  /* 0x0000003f27227290 */ /* 0x000fe4000fffe13f */
[----:B---3--:R-:W-:Y:S02]  /*b000*/  UIMAD.WIDE.U32 UR40, UR15, UR28, URZ ;  /* 0x0000001c0f2872a5 */ /* 0x008fe4000f8e003f */
        /* <DEDUP_REMOVED lines=27> */
[----:B-1----:R-:W-:Y:S04]  /*b1c0*/  LEA R18, P1, R4, UR30, 0x2 ;  /* 0x0000001e04127c11 */ /* 0x002fe8000f8210ff */
[----:B------:R-:W-:Y:S01]  /*b1d0*/  LEA.HI.X.SX32 R19, R3, UR31, 0x2, P1 ;  /* 0x0000001f03137c11 */ /* 0x000fe200088f16ff */
[----:B------:R-:W1:Y:S08]  /*b1e0*/  R2UR UR34, R18 ;  /* 0x00000000122273c2 */ /* 0x000e7000000e0000 */
[----:B------:R-:W3:Y:S08]  /*b1f0*/  R2UR UR11, R7 ;  /* 0x00000000070b73c2 */ /* 0x000ef000000e0000 */
[----:B------:R-:W4:Y:S01]  /*b200*/  R2UR UR35, R19 ;  /* 0x00000000132373c2 */ /* 0x000f2200000e0000 */
[----:B--2---:R-:W-:Y:S02]  /*b210*/  MOV R20, UR10 ;  /* 0x0000000a00147c02 */ /* 0x004fe40008000f00 */
[----:B-1----:R-:W-:Y:S01]  /*b220*/  MOV R4, UR34 ;  /* 0x0000002200047c02 */ /* 0x002fe20008000f00 */
        /* <DEDUP_REMOVED lines=22> */
.L_x_5235:
        /* <DEDUP_REMOVED lines=13> */
[CCC-:B-1----:R-:W-:Y:S01]  /*b460*/  @!P5 LEA.HI.X R21, R5.reuse, R249.reuse, R4.reuse, 0x1, P0 ;  /* 0x000000f90515d211 */ /* 0x1c2fe200000f0c04 */
        /* <DEDUP_REMOVED lines=103> */
.L_x_5234:
[----:B-1234-:R-:W-:Y:S01]  /*bae0*/  MOV R22, UR27 ;  /* 0x0000001b00167c02 */ /* 0x01efe20008000f00 */
[----:B------:R-:W-:Y:S01]  /*baf0*/  LDSM.16.MT88.4 R28, [R233+0x10000] ;  /* 0x01000000e91c783b */ /* 0x000fe20000004200 */
[----:B------:R-:W-:Y:S02]  /*bb00*/  UISETP.GT.AND UP2, UPT, UR27, UR20, UPT ;  /* 0x000000141b00728c */ /* 0x000fe4000bf44270 */
[----:B------:R-:W-:Y:S01]  /*bb10*/  UIADD3 UR27, UR27, -0x1, URZ ;  /* 0xffffffff1b1b7890 */ /* 0x000fe2000fffe03f */
[----:B------:R-:W-:Y:S01]  /*bb20*/  IMAD R22, R22, -0x40, R247 ;  /* 0xffffffc016167824 */ /* 0x000fe200078e02f7 */
[----:B------:R-:W-:Y:S02]  /*bb30*/  UMOV UR10, UR24 ;  /* 0x00000018000a7c82 */ /* 0x000fe40008000000 */
[----:B------:R-:W-:Y:S02]  /*bb40*/  UMOV UR11, UR23 ;  /* 0x00000017000b7c82 */ /* 0x000fe40008000000 */
[C---:B------:R-:W-:Y:S02]  /*bb50*/  IADD3 R20, R22.reuse, 0x8, RZ ;  /* 0x0000000816147810 */ /* 0x040fe40007ffe0ff */
[----:B------:R-:W-:Y:S02]  /*bb60*/  IADD3 R18, R22, 0x7, RZ ;  /* 0x0000000716127810 */ /* 0x000fe40007ffe0ff */
[----:B------:R-:W-:Y:S02]  /*bb70*/  ISETP.GE.AND P1, PT, R20, RZ, PT ;  /* 0x000000ff1400720c */ /* 0x000fe40003f26270 */
[C---:B------:R-:W-:Y:S02]  /*bb80*/  IADD3 R16, R22.reuse, -0x1, RZ ;  /* 0xffffffff16107810 */ /* 0x040fe40007ffe0ff */
[----:B------:R-:W-:Y:S02]  /*bb90*/  IADD3 R172, R22, -0x9, RZ ;  /* 0xfffffff716ac7810 */ /* 0x000fe40007ffe0ff */
[----:B------:R-:W-:Y:S02]  /*bba0*/  ISETP.GE.AND P0, PT, R16, RZ, PT ;  /* 0x000000ff1000720c */ /* 0x000fe40003f06270 */
[C---:B------:R-:W-:Y:S02]  /*bbb0*/  IADD3 R174, R22.reuse, -0x8, RZ ;  /* 0xfffffff816ae7810 */ /* 0x040fe40007ffe0ff */
[C---:B------:R-:W-:Y:S02]  /*bbc0*/  IADD3 R168, R22.reuse, -0x11, RZ ;  /* 0xffffffef16a87810 */ /* 0x040fe40007ffe0ff */
[C---:B------:R-:W-:Y:S02]  /*bbd0*/  IADD3 R170, R22.reuse, -0x10, RZ ;  /* 0xfffffff016aa7810 */ /* 0x040fe40007ffe0ff */
[----:B------:R-:W-:Y:S02]  /*bbe0*/  @!P1 IADD3 R20, -R22, -0x8, RZ ;  /* 0xfffffff816149810 */ /* 0x000fe40007ffe1ff */
[----:B------:R-:W-:Y:S02]  /*bbf0*/  ISETP.GE.AND P1, PT, R18, RZ, PT ;  /* 0x000000ff1200720c */ /* 0x000fe40003f26270 */
[C---:B------:R-:W-:Y:S02]  /*bc00*/  IADD3 R21, R22.reuse, -0x19, RZ ;  /* 0xffffffe716157810 */ /* 0x040fe40007ffe0ff */
[----:B------:R-:W-:Y:S01]  /*bc10*/  @!P0 IADD3 R16, -R22, 0x1, RZ ;  /* 0x0000000116108810 */ /* 0x000fe20007ffe1ff */
[----:B------:R-:W-:Y:S01]  /*bc20*/  I2F R20, R20 ;  /* 0x0000001400147306 */ /* 0x000fe20000201400 */
[----:B------:R-:W-:Y:S02]  /*bc30*/  ISETP.GE.AND P0, PT, R174, RZ, PT ;  /* 0x000000ffae00720c */ /* 0x000fe40003f06270 */
[C---:B------:R-:W-:Y:S02]  /*bc40*/  IADD3 R23, R22.reuse, -0x18, RZ ;  /* 0xffffffe816177810 */ /* 0x040fe40007ffe0ff */
[----:B------:R-:W-:Y:S02]  /*bc50*/  IABS R25, R22 ;  /* 0x0000001600197213 */ /* 0x000fe40000000000 */
[C---:B------:R-:W-:Y:S02]  /*bc60*/  IADD3 R19, R22.reuse, -0x21, RZ ;  /* 0xffffffdf16137810 */ /* 0x040fe40007ffe0ff */
[----:B------:R-:W-:Y:S01]  /*bc70*/  @!P1 IADD3 R18, -R22, -0x7, RZ ;  /* 0xfffffff916129810 */ /* 0x000fe20007ffe1ff */
[----:B------:R-:W-:Y:S01]  /*bc80*/  I2F R16, R16 ;  /* 0x0000001000107306 */ /* 0x000fe20000201400 */
[----:B------:R-:W-:Y:S02]  /*bc90*/  ISETP.GE.AND P1, PT, R172, RZ, PT ;  /* 0x000000ffac00720c */ /* 0x000fe40003f26270 */
[C---:B------:R-:W-:Y:S02]  /*bca0*/  IADD3 R4, R22.reuse, -0x20, RZ ;  /* 0xffffffe016047810 */ /* 0x040fe40007ffe0ff */
[----:B------:R-:W-:Y:S02]  /*bcb0*/  @!P0 IADD3 R174, -R22, 0x8, RZ ;  /* 0x0000000816ae8810 */ /* 0x000fe40007ffe1ff */
[----:B------:R-:W-:Y:S02]  /*bcc0*/  ISETP.GE.AND P0, PT, R170, RZ, PT ;  /* 0x000000ffaa00720c */ /* 0x000fe40003f06270 */
[C---:B------:R-:W-:Y:S01]  /*bcd0*/  IADD3 R12, R22.reuse, -0x38, RZ ;  /* 0xffffffc8160c7810 */ /* 0x040fe20007ffe0ff */
[----:B------:R-:W-:Y:S01]  /*bce0*/  I2F R25, R25 ;  /* 0x0000001900197306 */ /* 0x000fe20000201400 */
[C---:B------:R-:W-:Y:S02]  /*bcf0*/  IADD3 R7, R22.reuse, -0x28, RZ ;  /* 0xffffffd816077810 */ /* 0x040fe40007ffe0ff */
[C---:B------:R-:W-:Y:S02]  /*bd00*/  IADD3 R5, R22.reuse, -0x29, RZ ;  /* 0xffffffd716057810 */ /* 0x040fe40007ffe0ff */
[----:B------:R-:W-:Y:S02]  /*bd10*/  @!P1 IADD3 R172, -R22, 0x9, RZ ;  /* 0x0000000916ac9810 */ /* 0x000fe40007ffe1ff */
[----:B------:R-:W-:Y:S02]  /*bd20*/  ISETP.GE.AND P1, PT, R168, RZ, PT ;  /* 0x000000ffa800720c */ /* 0x000fe40003f26270 */
[C---:B------:R-:W-:Y:S01]  /*bd30*/  IADD3 R3, R22.reuse, -0x30, RZ ;  /* 0xffffffd016037810 */ /* 0x040fe20007ffe0ff */
[----:B------:R-:W-:Y:S01]  /*bd40*/  I2F R18, R18 ;  /* 0x0000001200127306 */ /* 0x000fe20000201400 */
[C---:B------:R-:W-:Y:S02]  /*bd50*/  @!P0 IADD3 R170, -R22.reuse, 0x10, RZ ;  /* 0x0000001016aa8810 */ /* 0x040fe40007ffe1ff */
[----:B------:R-:W-:Y:S02]  /*bd60*/  ISETP.GE.AND P0, PT, R23, RZ, PT ;  /* 0x000000ff1700720c */ /* 0x000fe40003f06270 */
[----:B------:R-:W-:Y:S02]  /*bd70*/  ISETP.GE.AND P4, PT, R5, RZ, PT ;  /* 0x000000ff0500720c */ /* 0x000fe40003f86270 */
[C---:B------:R-:W-:Y:S02]  /*bd80*/  IADD3 R2, R22.reuse, -0x31, RZ ;  /* 0xffffffcf16027810 */ /* 0x040fe40007ffe0ff */
[----:B------:R-:W-:Y:S01]  /*bd90*/  ISETP.GE.AND P3, PT, R3, RZ, PT ;  /* 0x000000ff0300720c */ /* 0x000fe20003f66270 */
[----:B------:R-:W-:Y:S01]  /*bda0*/  I2F R174, R174 ;  /* 0x000000ae00ae7306 */ /* 0x000fe20000201400 */
[----:B------:R-:W-:Y:S02]  /*bdb0*/  @!P1 IADD3 R168, -R22, 0x11, RZ ;  /* 0x0000001116a89810 */ /* 0x000fe40007ffe1ff */
[----:B------:R-:W-:Y:S02]  /*bdc0*/  ISETP.GE.AND P1, PT, R21, RZ, PT ;  /* 0x000000ff1500720c */ /* 0x000fe40003f26270 */
[----:B------:R-:W-:Y:S02]  /*bdd0*/  ISETP.GE.AND P2, PT, R2, RZ, PT ;  /* 0x000000ff0200720c */ /* 0x000fe40003f46270 */
[----:B------:R-:W-:Y:S02]  /*bde0*/  @!P0 IADD3 R23, -R22, 0x18, RZ ;  /* 0x0000001816178810 */ /* 0x000fe40007ffe1ff */
[----:B------:R-:W-:Y:S01]  /*bdf0*/  ISETP.GE.AND P0, PT, R4, RZ, PT ;  /* 0x000000ff0400720c */ /* 0x000fe20003f06270 */
[----:B------:R-:W-:Y:S01]  /*be00*/  I2F R168, R168 ;  /* 0x000000a800a87306 */ /* 0x000fe20000201400 */
[C---:B------:R-:W-:Y:S02]  /*be10*/  IADD3 R6, R22.reuse, -0x39, RZ ;  /* 0xffffffc716067810 */ /* 0x040fe40007ffe0ff */
[C---:B------:R-:W-:Y:S02]  /*be20*/  @!P4 IADD3 R5, -R22.reuse, 0x29, RZ ;  /* 0x000000291605c810 */ /* 0x040fe40007ffe1ff */
[C---:B------:R-:W-:Y:S02]  /*be30*/  @!P3 IADD3 R3, -R22.reuse, 0x30, RZ ;  /* 0x000000301603b810 */ /* 0x040fe40007ffe1ff */
[C---:B------:R-:W-:Y:S02]  /*be40*/  @!P1 IADD3 R21, -R22.reuse, 0x19, RZ ;  /* 0x0000001916159810 */ /* 0x040fe40007ffe1ff */
[----:B------:R-:W-:Y:S01]  /*be50*/  ISETP.GE.AND P1, PT, R19, RZ, PT ;  /* 0x000000ff1300720c */ /* 0x000fe20003f26270 */
[----:B------:R-:W-:Y:S01]  /*be60*/  I2F R172, R172 ;  /* 0x000000ac00ac7306 */ /* 0x000fe20000201400 */
[C---:B------:R-:W-:Y:S02]  /*be70*/  @!P2 IADD3 R2, -R22.reuse, 0x31, RZ ;  /* 0x000000311602a810 */ /* 0x040fe40007ffe1ff */
[C---:B------:R-:W-:Y:S02]  /*be80*/  @!P0 IADD3 R4, -R22.reuse, 0x20, RZ ;  /* 0x0000002016048810 */ /* 0x040fe40007ffe1ff */
[----:B------:R-:W-:Y:S05]  /*be90*/  ISETP.GE.AND P0, PT, R7, RZ, PT ;  /* 0x000000ff0700720c */ /* 0x000fea0003f06270 */
[----:B------:R-:W-:Y:S02]  /*bea0*/  I2F R170, R170 ;  /* 0x000000aa00aa7306 */ /* 0x000fe40000201400 */
[----:B------:R-:W-:Y:S02]  /*beb0*/  @!P1 IADD3 R19, -R22, 0x21, RZ ;  /* 0x0000002116139810 */ /* 0x000fe40007ffe1ff */
[----:B------:R-:W-:Y:S04]  /*bec0*/  ISETP.GE.AND P1, PT, R12, RZ, PT ;  /* 0x000000ff0c00720c */ /* 0x000fe80003f26270 */
[----:B------:R-:W-:Y:S02]  /*bed0*/  @!P0 IADD3 R7, -R22, 0x28, RZ ;  /* 0x0000002816078810 */ /* 0x000fe40007ffe1ff */
[----:B------:R-:W-:Y:S01]  /*bee0*/  I2F R23, R23 ;  /* 0x0000001700177306 */ /* 0x000fe20000201400 */
[----:B------:R-:W-:Y:S06]  /*bef0*/  ISETP.GE.AND P0, PT, R6, RZ, PT ;  /* 0x000000ff0600720c */ /* 0x000fec0003f06270 */
[C---:B------:R-:W-:Y:S03]  /*bf00*/  @!P1 IADD3 R12, -R22.reuse, 0x38, RZ ;  /* 0x00000038160c9810 */ /* 0x040fe60007ffe1ff */
[----:B------:R-:W-:Y:S04]  /*bf10*/  I2F R21, R21 ;  /* 0x0000001500157306 */ /* 0x000fe80000201400 */
[----:B------:R-:W-:Y:S06]  /*bf20*/  @!P0 IADD3 R6, -R22, 0x39, RZ ;  /* 0x0000003916068810 */ /* 0x000fec0007ffe1ff */
        /* <DEDUP_REMOVED lines=16> */
[----:B------:R1:W2:Y:S01]  /*c030*/  I2F R13, R12 ;  /* 0x0000000c000d7306 */ /* 0x0002a20000201400 */
        /* <DEDUP_REMOVED lines=26> */
[----:B-1----:R-:W-:Y:S01]  /*c1e0*/  FMNMX.FTZ R12, R196, R27, !PT ;  /* 0x0000001bc40c7209 */ /* 0x002fe20007810000 */
        /* <DEDUP_REMOVED lines=16> */
[----:B--2---:R-:W-:Y:S01]  /*c2f0*/  FFMA.FTZ R186, R13, -UR4, R186 ;  /* 0x800000040dba7c23 */ /* 0x004fe200080100ba */
        /* <DEDUP_REMOVED lines=9> */
[----:B------:R-:W-:Y:S02]  /*c390*/  FMNMX.FTZ R2, R166, R3, !PT ;  /* 0x00000003a6027209 */ /* 0x000fe40007810000 */
[----:B------:R-:W-:Y:S02]  /*c3a0*/  FMNMX.FTZ R5, R179, R4, !PT ;  /* 0x00000004b3057209 */ /* 0x000fe40007810000 */
[----:B------:R-:W-:Y:S03]  /*c3b0*/  FMNMX.FTZ R7, R165, R2, !PT ;  /* 0x00000002a5077209 */ /* 0x000fe60007810000 */
[----:B------:R-:W1:Y:S08]  /*c3c0*/  SHFL.BFLY PT, R6, R5, 0x2, 0x1f ;  /* 0x0c401f0005067f89 */ /* 0x000e7000000e0000 */
[----:B------:R-:W2:Y:S01]  /*c3d0*/  SHFL.BFLY PT, R2, R7, 0x2, 0x1f ;  /* 0x0c401f0007027f89 */ /* 0x000ea200000e0000 */
[----:B-1----:R-:W-:Y:S07]  /*c3e0*/  FMNMX.FTZ R13, R5, R6, !PT ;  /* 0x00000006050d7209 */ /* 0x002fee0007810000 */
[----:B------:R-:W1:Y:S01]  /*c3f0*/  SHFL.BFLY PT, R164, R13, 0x1, 0x1f ;  /* 0x0c201f000da47f89 */ /* 0x000e6200000e0000 */
[----:B--2---:R-:W-:Y:S07]  /*c400*/  FMNMX.FTZ R4, R7, R2, !PT ;  /* 0x0000000207047209 */ /* 0x004fee0007810000 */
[----:B------:R-:W2:Y:S01]  /*c410*/  SHFL.BFLY PT, R3, R4, 0x1, 0x1f ;  /* 0x0c201f0004037f89 */ /* 0x000ea200000e0000 */
[----:B-1----:R-:W-:Y:S07]  /*c420*/  FMNMX.FTZ R164, R13, R164, !PT ;  /* 0x000000a40da47209 */ /* 0x002fee0007810000 */
[----:B------:R-:W1:Y:S01]  /*c430*/  LDSM.16.MT88.4 R12, [R236+0x10000] ;  /* 0x01000000ec0c783b */ /* 0x000e620000004200 */
[C---:B------:R-:W-:Y:S01]  /*c440*/  FSETP.NEU.FTZ.AND P0, PT, R164.reuse, -INF , PT ;  /* 0xff800000a400780b */ /* 0x040fe20003f1d000 */
[C---:B------:R-:W-:Y:S02]  /*c450*/  FMUL.FTZ R189, R164.reuse, c[0x0][0x23c] ;  /* 0x00008f00a4bd7a20 */ /* 0x040fe40000410000 */
[----:B------:R-:W-:Y:S01]  /*c460*/  FADD.FTZ R2, -R164, R167 ;  /* 0x000000a7a4027221 */ /* 0x000fe20000010100 */
[----:B--2---:R-:W-:Y:S02]  /*c470*/  FMNMX.FTZ R3, R4, R3, !PT ;  /* 0x0000000304037209 */ /* 0x004fe40007810000 */
[----:B------:R-:W-:Y:S01]  /*c480*/  FSEL R189, R189, RZ, P0 ;  /* 0x000000ffbdbd7208 */ /* 0x000fe20000000000 */
[----:B------:R-:W-:Y:S01]  /*c490*/  FMUL.FTZ R6, R2, c[0x0][0x23c] ;  /* 0x00008f0002067a20 */ /* 0x000fe20000410000 */
[C---:B------:R-:W-:Y:S01]  /*c4a0*/  FSETP.NEU.FTZ.AND P0, PT, R3.reuse, -INF , PT ;  /* 0xff8000000300780b */ /* 0x040fe20003f1d000 */
[C---:B------:R-:W-:Y:S02]  /*c4b0*/  FMUL.FTZ R177, R3.reuse, c[0x0][0x23c] ;  /* 0x00008f0003b17a20 */ /* 0x040fe40000410000 */
[----:B------:R-:W-:Y:S01]  /*c4c0*/  FADD.FTZ R5, -R3, R0 ;  /* 0x0000000003057221 */ /* 0x000fe20000010100 */
[----:B------:R-:W2:Y:S01]  /*c4d0*/  MUFU.EX2 R2, R6 ;  /* 0x0000000600027308 */ /* 0x000ea20000000800 */
[--C-:B------:R-:W-:Y:S01]  /*c4e0*/  FFMA.FTZ R187, R8, c[0x0][0x23c], -R189.reuse ;  /* 0x00008f0008bb7a23 */ /* 0x100fe200000108bd */
[----:B------:R-:W-:Y:S01]  /*c4f0*/  FSEL R177, R177, RZ, P0 ;  /* 0x000000ffb1b17208 */ /* 0x000fe20000000000 */
[--C-:B------:R-:W-:Y:S01]  /*c500*/  FFMA.FTZ R185, R197, c[0x0][0x23c], -R189.reuse ;  /* 0x00008f00c5b97a23 */ /* 0x100fe200000108bd */
[----:B------:R-:W-:Y:S01]  /*c510*/  PLOP3.LUT P0, PT, PT, PT, UP2, 0x80, 0x0 ;  /* 0x000000000000781c */ /* 0x000fe20003f0f028 */
[--C-:B------:R-:W-:Y:S02]  /*c520*/  FFMA.FTZ R183, R205, c[0x0][0x23c], -R189.reuse ;  /* 0x00008f00cdb77a23 */ /* 0x100fe400000108bd */
[----:B------:R-:W-:Y:S02]  /*c530*/  FFMA.FTZ R182, R9, c[0x0][0x23c], -R189 ;  /* 0x00008f0009b67a23 */ /* 0x000fe400000108bd */
[--C-:B------:R-:W-:Y:S01]  /*c540*/  FFMA.FTZ R184, R201, c[0x0][0x23c], -R177.reuse ;  /* 0x00008f00c9b87a23 */ /* 0x100fe200000108b1 */
[----:B------:R-:W-:Y:S01]  /*c550*/  MUFU.EX2 R187, R187 ;  /* 0x000000bb00bb7308 */ /* 0x000fe20000000800 */
[--C-:B------:R-:W-:Y:S02]  /*c560*/  FFMA.FTZ R181, R203, c[0x0][0x23c], -R177.reuse ;  /* 0x00008f00cbb57a23 */ /* 0x100fe400000108b1 */
[--C-:B------:R-:W-:Y:S02]  /*c570*/  FFMA.FTZ R180, R10, c[0x0][0x23c], -R177.reuse ;  /* 0x00008f000ab47a23 */ /* 0x100fe400000108b1 */
[--C-:B------:R-:W-:Y:S02]  /*c580*/  FFMA.FTZ R167, R11, c[0x0][0x23c], -R177.reuse ;  /* 0x00008f000ba77a23 */ /* 0x100fe400000108b1 */
[----:B------:R-:W-:Y:S02]  /*c590*/  FMUL.FTZ R0, R5, c[0x0][0x23c] ;  /* 0x00008f0005007a20 */ /* 0x000fe40000410000 */
[--C-:B------:R-:W-:Y:S01]  /*c5a0*/  FFMA.FTZ R195, R172, c[0x0][0x23c], -R177.reuse ;  /* 0x00008f00acc37a23 */ /* 0x100fe200000108b1 */
[----:B------:R-:W3:Y:S01]  /*c5b0*/  MUFU.EX2 R185, R185 ;  /* 0x000000b900b97308 */ /* 0x000ee20000000800 */
[--C-:B------:R-:W-:Y:S02]  /*c5c0*/  FFMA.FTZ R197, R170, c[0x0][0x23c], -R177.reuse ;  /* 0x00008f00aac57a23 */ /* 0x100fe400000108b1 */
[----:B------:R-:W-:Y:S02]  /*c5d0*/  FFMA.FTZ R209, R176, c[0x0][0x23c], -R177 ;  /* 0x00008f00b0d17a23 */ /* 0x000fe400000108b1 */
        /* <DEDUP_REMOVED lines=12> */
[----:B---3--:R-:W-:Y:S01]  /*c6a0*/  F2FP.PACK_AB R160, R185, R187 ;  /* 0x000000bbb9a0723e */ /* 0x008fe200000000ff */
        /* <DEDUP_REMOVED lines=16> */
[----:B------:R-:W2:Y:S01]  /*c7b0*/  MUFU.EX2 R181, R181 ;  /* 0x000000b500b57308 */ /* 0x000ea20000000800 */
[C---:B------:R-:W-:Y:S01]  /*c7c0*/  FMUL.FTZ R34, R0.reuse, R134 ;  /* 0x0000008600227220 */ /* 0x040fe20000410000 */
[----:B------:R-:W-:Y:S01]  /*c7d0*/  LDSM.16.MT88.4 R140, [R232+0x12000] ;  /* 0x01200000e88c783b */ /* 0x000fe20000004200 */
[----:B------:R-:W-:Y:S01]  /*c7e0*/  FMUL.FTZ R35, R0, R135 ;  /* 0x0000008700237220 */ /* 0x000fe20000410000 */
[----:B---3--:R-:W-:Y:S01]  /*c7f0*/  F2FP.PACK_AB R162, R182, R183 ;  /* 0x000000b7b6a2723e */ /* 0x008fe200000000ff */
[C---:B------:R-:W-:Y:S02]  /*c800*/  FMUL.FTZ R38, R0.reuse, R38 ;  /* 0x0000002600267220 */ /* 0x040fe40000410000 */
[C---:B------:R-:W-:Y:S02]  /*c810*/  FMUL.FTZ R39, R0.reuse, R39 ;  /* 0x0000002700277220 */ /* 0x040fe40000410000 */
[C---:B------:R-:W-:Y:S01]  /*c820*/  FMUL.FTZ R42, R0.reuse, R42 ;  /* 0x0000002a002a7220 */ /* 0x040fe20000410000 */
[----:B------:R-:W-:Y:S01]  /*c830*/  MUFU.EX2 R180, R180 ;  /* 0x000000b400b47308 */ /* 0x000fe20000000800 */
[----:B------:R-:W-:Y:S01]  /*c840*/  LDSM.16.MT88.4 R132, [R233+0x12000] ;  /* 0x01200000e984783b */ /* 0x000fe20000004200 */
[----:B------:R-:W-:Y:S02]  /*c850*/  FMUL.FTZ R43, R0, R43 ;  /* 0x0000002b002b7220 */ /* 0x000fe40000410000 */
[----:B------:R-:W-:Y:S02]  /*c860*/  FMUL.FTZ R45, R2, R45 ;  /* 0x0000002d022d7220 */ /* 0x000fe40000410000 */
[C---:B------:R-:W-:Y:S02]  /*c870*/  FMUL.FTZ R46, R0.reuse, R46 ;  /* 0x0000002e002e7220 */ /* 0x040fe40000410000 */
[----:B------:R-:W-:Y:S01]  /*c880*/  FMUL.FTZ R47, R0, R47 ;  /* 0x0000002f002f7220 */ /* 0x000fe20000410000 */
[----:B------:R-:W-:Y:S01]  /*c890*/  LDSM.16.MT88.4 R148, [R232+0x10800] ;  /* 0x01080000e894783b */ /* 0x000fe20000004200 */
        /* <DEDUP_REMOVED lines=24> */
[C---:B------:R-:W-:Y:S04]  /*ca20*/  HMMA.16816.F32 R8, R160.reuse, R14, R8 ;  /* 0x0000000ea008723c */ /* 0x040fe80000001808 */
[C---:B------:R-:W-:Y:S02]  /*ca30*/  FMUL.FTZ R13, R2.reuse, R153 ;  /* 0x00000099020d7220 */ /* 0x040fe40000410000 */
[----:B------:R-:W-:Y:S02]  /*ca40*/  FMUL.FTZ R64, R2, R64 ;  /* 0x0000004002407220 */ /* 0x000fe40000410000 */
[C---:B------:R-:W-:Y:S04]  /*ca50*/  FMUL.FTZ R14, R0.reuse, R154 ;  /* 0x0000009a000e7220 */ /* 0x040fe80000410000 */
        /* <DEDUP_REMOVED lines=25> */
[----:B------:R-:W3:Y:S01]  /*cbf0*/  LDSM.16.MT88.4 R136, [R234+0x12000] ;  /* 0x01200000ea88783b */ /* 0x000ee20000004200 */
        /* <DEDUP_REMOVED lines=18> */
[C---:B---3--:R-:W-:Y:S03]  /*cd20*/  HMMA.16816.F32 R44, R160.reuse, R136, R44 ;  /* 0x00000088a02c723c */ /* 0x048fe6000000182c */
        /* <DEDUP_REMOVED lines=54> */
[----:B------:R-:W-:Y:S02]  /*d090*/  FFMA.FTZ R191, R200, c[0x0][0x23c], -R189 ;  /* 0x00008f00c8bf7a23 */ /* 0x000fe400000108bd */
[----:B------:R-:W-:Y:S02]  /*d0a0*/  FFMA.FTZ R200, R168, c[0x0][0x23c], -R177 ;  /* 0x00008f00a8c87a23 */ /* 0x000fe400000108b1 */
[C---:B------:R-:W-:Y:S01]  /*d0b0*/  HMMA.16816.F32 R104, R160.reuse, R134, R104 ;  /* 0x00000086a068723c */ /* 0x040fe20000001868 */
[----:B------:R-:W2:Y:S01]  /*d0c0*/  LDSM.16.MT88.4 R132, [R232+0x16000] ;  /* 0x01600000e884783b */ /* 0x000ea20000004200 */
[----:B------:R-:W-:Y:S02]  /*d0d0*/  MUFU.EX2 R191, R191 ;  /* 0x000000bf00bf7308 */ /* 0x000fe40000000800 */
[--C-:B------:R-:W-:Y:S02]  /*d0e0*/  FFMA.FTZ R192, R192, c[0x0][0x23c], -R189.reuse ;  /* 0x00008f00c0c07a23 */ /* 0x100fe400000108bd */
[----:B------:R-:W-:Y:S02]  /*d0f0*/  FFMA.FTZ R193, R198, c[0x0][0x23c], -R189 ;  /* 0x00008f00c6c17a23 */ /* 0x000fe400000108bd */
[C---:B---3--:R-:W-:Y:S01]  /*d100*/  HMMA.16816.F32 R108, R160.reuse, R140, R108 ;  /* 0x0000008ca06c723c */ /* 0x048fe2000000186c */
[----:B------:R-:W-:Y:S03]  /*d110*/  LDSM.16.MT88.4 R168, [R232+0x12800] ;  /* 0x01280000e8a8783b */ /* 0x000fe60000004200 */
[----:B------:R-:W-:Y:S01]  /*d120*/  FFMA.FTZ R198, R174, c[0x0][0x23c], -R177 ;  /* 0x00008f00aec67a23 */ /* 0x000fe200000108b1 */
[----:B------:R-:W3:Y:S01]  /*d130*/  MUFU.EX2 R192, R192 ;  /* 0x000000c000c07308 */ /* 0x000ee20000000800 */
[--C-:B------:R-:W-:Y:S02]  /*d140*/  FFMA.FTZ R196, R196, c[0x0][0x23c], -R189.reuse ;  /* 0x00008f00c4c47a23 */ /* 0x100fe400000108bd */
[C---:B------:R-:W-:Y:S01]  /*d150*/  HMMA.16816.F32 R112, R160.reuse, R142, R112 ;  /* 0x0000008ea070723c */ /* 0x040fe20000001870 */
[----:B------:R-:W4:Y:S03]  /*d160*/  LDSM.16.MT88.4 R140, [R236+0x10800] ;  /* 0x01080000ec8c783b */ /* 0x000f260000004200 */
[C---:B------:R-:W-:Y:S02]  /*d170*/  FMUL.FTZ R120, R2.reuse, R120 ;  /* 0x0000007802787220 */ /* 0x040fe40000410000 */
[----:B------:R-:W-:Y:S01]  /*d180*/  FMUL.FTZ R121, R2, R121 ;  /* 0x0000007902797220 */ /* 0x000fe20000410000 */
[----:B------:R-:W-:Y:S01]  /*d190*/  MUFU.EX2 R193, R193 ;  /* 0x000000c100c17308 */ /* 0x000fe20000000800 */
[C---:B------:R-:W-:Y:S01]  /*d1a0*/  FMUL.FTZ R122, R0.reuse, R122 ;  /* 0x0000007a007a7220 */ /* 0x040fe20000410000 */
[C---:B-1----:R-:W-:Y:S01]  /*d1b0*/  HMMA.16816.F32 R116, R160.reuse, R136, R116 ;  /* 0x00000088a074723c */ /* 0x042fe20000001874 */
[----:B------:R-:W-:Y:S02]  /*d1c0*/  LDSM.16.MT88.4 R172, [R236+0x14800] ;  /* 0x01480000ecac783b */ /* 0x000fe40000004200 */
[----:B------:R-:W-:Y:S02]  /*d1d0*/  FMUL.FTZ R123, R0, R123 ;  /* 0x0000007b007b7220 */ /* 0x000fe40000410000 */
[C---:B------:R-:W-:Y:S02]  /*d1e0*/  FMUL.FTZ R124, R2.reuse, R124 ;  /* 0x0000007c027c7220 */ /* 0x040fe40000410000 */
[----:B------:R-:W-:Y:S01]  /*d1f0*/  FMUL.FTZ R125, R2, R125 ;  /* 0x0000007d027d7220 */ /* 0x000fe20000410000 */
[----:B------:R-:W1:Y:S01]  /*d200*/  MUFU.EX2 R196, R196 ;  /* 0x000000c400c47308 */ /* 0x000e620000000800 */
[C---:B------:R-:W-:Y:S01]  /*d210*/  FMUL.FTZ R126, R0.reuse, R126 ;  /* 0x0000007e007e7220 */ /* 0x040fe20000410000 */
[C---:B------:R-:W-:Y:S01]  /*d220*/  HMMA.16816.F32 R120, R160.reuse, R138, R120 ;  /* 0x0000008aa078723c */ /* 0x040fe20000001878 */
[----:B------:R-:W5:Y:S02]  /*d230*/  LDSM.16.MT88.4 R136, [R234+0x10800] ;  /* 0x01080000ea88783b */ /* 0x000f640000004200 */
[----:B------:R-:W-:Y:S02]  /*d240*/  FMUL.FTZ R127, R0, R127 ;  /* 0x0000007f007f7220 */ /* 0x000fe40000410000 */
[C---:B------:R-:W-:Y:S02]  /*d250*/  FMUL.FTZ R128, R2.reuse, R128 ;  /* 0x0000008002807220 */ /* 0x040fe40000410000 */
[----:B------:R-:W-:Y:S01]  /*d260*/  FMUL.FTZ R129, R2, R129 ;  /* 0x0000008102817220 */ /* 0x000fe20000410000 */
[----:B------:R-:W4:Y:S01]  /*d270*/  MUFU.EX2 R198, R198 ;  /* 0x000000c600c67308 */ /* 0x000f220000000800 */
[C---:B------:R-:W-:Y:S01]  /*d280*/  FMUL.FTZ R130, R0.reuse, R130 ;  /* 0x0000008200827220 */ /* 0x040fe20000410000 */
[C---:B--2---:R-:W-:Y:S03]  /*d290*/  HMMA.16816.F32 R124, R160.reuse, R132, R124 ;  /* 0x00000084a07c723c */ /* 0x044fe6000000187c */
[----:B------:R-:W-:Y:S02]  /*d2a0*/  FMUL.FTZ R131, R0, R131 ;  /* 0x0000008300837220 */ /* 0x000fe40000410000 */
[--C-:B------:R-:W-:Y:S02]  /*d2b0*/  FFMA.FTZ R199, R199, c[0x0][0x23c], -R189.reuse ;  /* 0x00008f00c7c77a23 */ /* 0x100fe400000108bd */
[----:B---3--:R-:W-:Y:S01]  /*d2c0*/  F2FP.PACK_AB R132, R192, R191 ;  /* 0x000000bfc084723e */ /* 0x008fe200000000ff */
[----:B------:R-:W2:Y:S01]  /*d2d0*/  MUFU.EX2 R200, R200 ;  /* 0x000000c800c87308 */ /* 0x000ea20000000800 */
[--C-:B------:R-:W-:Y:S01]  /*d2e0*/  FFMA.FTZ R214, R214, c[0x0][0x23c], -R189.reuse ;  /* 0x00008f00d6d67a23 */ /* 0x100fe200000108bd */
[----:B------:R-:W-:Y:S01]  /*d2f0*/  HMMA.16816.F32 R128, R160, R134, R128 ;  /* 0x00000086a080723c */ /* 0x000fe20000001880 */
[----:B------:R-:W3:Y:S02]  /*d300*/  LDSM.16.MT88.4 R160, [R233+0x12800] ;  /* 0x01280000e9a0783b */ /* 0x000ee40000004200 */
[--C-:B------:R-:W-:Y:S02]  /*d310*/  FFMA.FTZ R201, R212, c[0x0][0x23c], -R189.reuse ;  /* 0x00008f00d4c97a23 */ /* 0x100fe400000108bd */
[----:B------:R-:W-:Y:S02]  /*d320*/  FFMA.FTZ R210, R210, c[0x0][0x23c], -R189 ;  /* 0x00008f00d2d27a23 */ /* 0x000fe400000108bd */
[----:B-1----:R-:W-:Y:S01]  /*d330*/  F2FP.PACK_AB R134, R196, R193 ;  /* 0x000000c1c486723e */ /* 0x002fe200000000ff */
[--C-:B------:R-:W-:Y:S01]  /*d340*/  FFMA.FTZ R203, R208, c[0x0][0x23c], -R177.reuse ;  /* 0x00008f00d0cb7a23 */ /* 0x100fe200000108b1 */
[----:B------:R-:W-:Y:S03]  /*d350*/  MUFU.EX2 R199, R199 ;  /* 0x000000c700c77308 */ /* 0x000fe60000000800 */
[----:B----4-:R-:W-:Y:S01]  /*d360*/  F2FP.PACK_AB R133, R195, R198 ;  /* 0x000000c6c385723e */ /* 0x010fe200000000ff */
[--C-:B------:R-:W-:Y:S02]  /*d370*/  FFMA.FTZ R206, R206, c[0x0][0x23c], -R177.reuse ;  /* 0x00008f00cece7a23 */ /* 0x100fe400000108b1 */
[--C-:B------:R-:W-:Y:S02]  /*d380*/  FFMA.FTZ R204, R204, c[0x0][0x23c], -R177.reuse ;  /* 0x00008f00cccc7a23 */ /* 0x100fe400000108b1 */
[----:B------:R-:W-:Y:S02]  /*d390*/  FFMA.FTZ R205, R202, c[0x0][0x23c], -R177 ;  /* 0x00008f00cacd7a23 */ /* 0x000fe400000108b1 */
[----:B------:R-:W1:Y:S01]  /*d3a0*/  MUFU.EX2 R214, R214 ;  /* 0x000000d600d67308 */ /* 0x000e620000000800 */
[--C-:B------:R-:W-:Y:S01]  /*d3b0*/  FFMA.FTZ R190, R190, c[0x0][0x23c], -R189.reuse ;  /* 0x00008f00bebe7a23 */ /* 0x100fe200000108bd */
[----:B--2---:R-:W-:Y:S01]  /*d3c0*/  F2FP.PACK_AB R135, R200, R197 ;  /* 0x000000c5c887723e */ /* 0x004fe200000000ff */
[----:B------:R-:W-:Y:S02]  /*d3d0*/  FFMA.FTZ R207, R188, c[0x0][0x23c], -R189 ;  /* 0x00008f00bccf7a23 */ /* 0x000fe400000108bd */
[----:B------:R-:W-:Y:S02]  /*d3e0*/  FFMA.FTZ R188, R178, c[0x0][0x23c], -R177 ;  /* 0x00008f00b2bc7a23 */ /* 0x000fe400000108b1 */
[--C-:B------:R-:W-:Y:S02]  /*d3f0*/  FFMA.FTZ R186, R186, c[0x0][0x23c], -R189.reuse ;  /* 0x00008f00baba7a23 */ /* 0x100fe400000108bd */
[C---:B------:R-:W-:Y:S01]  /*d400*/  HMMA.16816.F32 R4, R132.reuse, R140, R4 ;  /* 0x0000008c8404723c */ /* 0x040fe20000001804 */
[----:B------:R-:W-:Y:S04]  /*d410*/  MUFU.EX2 R201, R201 ;  /* 0x000000c900c97308 */ /* 0x000fe80000000800 */
[----:B------:R-:W-:Y:S02]  /*d420*/  FFMA.FTZ R189, R179, c[0x0][0x23c], -R189 ;  /* 0x00008f00b3bd7a23 */ /* 0x000fe400000108bd */
[--C-:B------:R-:W-:Y:S01]  /*d430*/  FFMA.FTZ R166, R166, c[0x0][0x23c], -R177.reuse ;  /* 0x00008f00a6a67a23 */ /* 0x100fe200000108b1 */
[C---:B------:R-:W-:Y:S01]  /*d440*/  HMMA.16816.F32 R8, R132.reuse, R142, R8 ;  /* 0x0000008e8408723c */ /* 0x040fe20000001808 */
[----:B------:R-:W2:Y:S02]  /*d450*/  LDSM.16.MT88.4 R140, [R234+0x14800] ;  /* 0x01480000ea8c783b */ /* 0x000ea40000004200 */
[----:B------:R-:W4:Y:S01]  /*d460*/  MUFU.EX2 R210, R210 ;  /* 0x000000d200d27308 */ /* 0x000f220000000800 */
[----:B------:R-:W-:Y:S02]  /*d470*/  FFMA.FTZ R177, R165, c[0x0][0x23c], -R177 ;  /* 0x00008f00a5b17a23 */ /* 0x000fe400000108b1 */
[----:B------:R-:W-:Y:S02]  /*d480*/  FFMA.FTZ R187, R2, R250, R187 ;  /* 0x000000fa02bb7223 */ /* 0x000fe400000100bb */
[C---:B-----5:R-:W-:Y:S04]  /*d490*/  HMMA.16816.F32 R12, R132.reuse, R136, R12 ;  /* 0x00000088840c723c */ /* 0x060fe8000000180c */
[----:B------:R-:W-:Y:S01]  /*d4a0*/  FFMA.FTZ R184, R0, R251, R184 ;  /* 0x000000fb00b87223 */ /* 0x000fe200000100b8 */
[----:B------:R5:W-:Y:S01]  /*d4b0*/  MUFU.EX2 R165, R177 ;  /* 0x000000b100a57308 */ /* 0x000be20000000800 */
[----:B------:R-:W-:Y:S02]  /*d4c0*/  FADD.FTZ R0, R185, R187 ;  /* 0x000000bbb9007221 */ /* 0x000fe40000010000 */
[C---:B------:R-:W-:Y:S01]  /*d4d0*/  HMMA.16816.F32 R16, R132.reuse, R138, R16 ;  /* 0x0000008a8410723c */ /* 0x040fe20000001810 */
[----:B------:R-:W1:Y:S03]  /*d4e0*/  LDSM.16.MT88.4 R136, [R233+0x14800] ;  /* 0x01480000e988783b */ /* 0x000e660000004200 */
[----:B------:R-:W-:Y:S02]  /*d4f0*/  FADD.FTZ R181, R181, R184 ;  /* 0x000000b8b5b57221 */ /* 0x000fe40000010000 */
[----:B------:R-:W-:Y:S01]  /*d500*/  FADD.FTZ R183, R183, R0 ;  /* 0x00000000b7b77221 */ /* 0x000fe20000010000 */
[----:B------:R-:W-:Y:S01]  /*d510*/  MUFU.EX2 R203, R203 ;  /* 0x000000cb00cb7308 */ /* 0x000fe20000000800 */
[C---:B------:R-:W-:Y:S04]  /*d520*/  HMMA.16816.F32 R20, R132.reuse, R144, R20 ;  /* 0x000000908414723c */ /* 0x040fe80000001814 */
[----:B------:R-:W-:Y:S01]  /*d530*/  MOV R0, R3 ;  /* 0x0000000300007202 */ /* 0x000fe20000000f00 */
[----:B------:R-:W-:Y:S02]  /*d540*/  FADD.FTZ R180, R180, R181 ;  /* 0x000000b5b4b47221 */ /* 0x000fe40000010000 */
[----:B------:R-:W-:Y:S01]  /*d550*/  FADD.FTZ R182, R182, R183 ;  /* 0x000000b7b6b67221 */ /* 0x000fe20000010000 */
[C---:B------:R-:W-:Y:S01]  /*d560*/  HMMA.16816.F32 R24, R132.reuse, R146, R24 ;  /* 0x000000928418723c */ /* 0x040fe20000001818 */
[----:B------:R-:W1:Y:S01]  /*d570*/  LDSM.16.MT88.4 R144, [R232+0x14800] ;  /* 0x01480000e890783b */ /* 0x000e620000004200 */
[----:B------:R-:W1:Y:S02]  /*d580*/  MUFU.EX2 R206, R206 ;  /* 0x000000ce00ce7308 */ /* 0x000e640000000800 */
[----:B------:R-:W-:Y:S02]  /*d590*/  FADD.FTZ R167, R167, R180 ;  /* 0x000000b4a7a77221 */ /* 0x000fe40000010000 */
[----:B------:R-:W-:Y:S02]  /*d5a0*/  FADD.FTZ R191, R191, R182 ;  /* 0x000000b6bfbf7221 */ /* 0x000fe40000010000 */
[C---:B------:R-:W-:Y:S01]  /*d5b0*/  HMMA.16816.F32 R28, R132.reuse, R148, R28 ;  /* 0x00000094841c723c */ /* 0x040fe2000000181c */
[----:B-----5:R-:W-:Y:S03]  /*d5c0*/  LDSM.16.MT88.4 R176, [R233+0x15800] ;  /* 0x01580000e9b0783b */ /* 0x020fe60000004200 */
[----:B------:R-:W-:Y:S01]  /*d5d0*/  MUFU.EX2 R204, R204 ;  /* 0x000000cc00cc7308 */ /* 0x000fe20000000800 */
[----:B------:R-:W-:Y:S01]  /*d5e0*/  FADD.FTZ R198, R198, R167 ;  /* 0x000000a7c6c67221 */ /* 0x000fe20000010000 */
[----:B------:R-:W-:Y:S01]  /*d5f0*/  MOV R167, R164 ;  /* 0x000000a400a77202 */ /* 0x000fe20000000f00 */
[----:B------:R-:W-:Y:S01]  /*d600*/  FADD.FTZ R192, R192, R191 ;  /* 0x000000bfc0c07221 */ /* 0x000fe20000010000 */
[C---:B------:R-:W-:Y:S01]  /*d610*/  HMMA.16816.F32 R32, R132.reuse, R150, R32 ;  /* 0x000000968420723c */ /* 0x040fe20000001820 */
[----:B------:R-:W5:Y:S03]  /*d620*/  LDSM.16.MT88.4 R148, [R236+0x16800] ;  /* 0x01680000ec94783b */ /* 0x000f660000004200 */
[----:B------:R-:W-:Y:S02]  /*d630*/  FADD.FTZ R198, R195, R198 ;  /* 0x000000c6c3c67221 */ /* 0x000fe40000010000 */
[----:B------:R-:W1:Y:S01]  /*d640*/  MUFU.EX2 R205, R205 ;  /* 0x000000cd00cd7308 */ /* 0x000e620000000800 */
[----:B------:R-:W-:Y:S01]  /*d650*/  FADD.FTZ R193, R193, R192 ;  /* 0x000000c0c1c17221 */ /* 0x000fe20000010000 */
[C---:B------:R-:W-:Y:S04]  /*d660*/  HMMA.16816.F32 R36, R132.reuse, R152, R36 ;  /* 0x000000988424723c */ /* 0x040fe80000001824 */
[----:B------:R-:W-:Y:S02]  /*d670*/  FADD.FTZ R197, R197, R198 ;  /* 0x000000c6c5c57221 */ /* 0x000fe40000010000 */
[----:B------:R-:W-:Y:S02]  /*d680*/  FADD.FTZ R196, R196, R193 ;  /* 0x000000c1c4c47221 */ /* 0x000fe40000010000 */
[C---:B------:R-:W-:Y:S01]  /*d690*/  HMMA.16816.F32 R40, R132.reuse, R154, R40 ;  /* 0x0000009a8428723c */ /* 0x040fe20000001828 */
[----:B------:R-:W-:Y:S01]  /*d6a0*/  LDSM.16.MT88.4 R152, [R232+0x11000] ;  /* 0x01100000e898783b */ /* 0x000fe20000004200 */
[----:B------:R-:W-:Y:S02]  /*d6b0*/  MUFU.EX2 R190, R190 ;  /* 0x000000be00be7308 */ /* 0x000fe40000000800 */
[----:B------:R-:W-:Y:S04]  /*d6c0*/  FADD.FTZ R200, R200, R197 ;  /* 0x000000c5c8c87221 */ /* 0x000fe80000010000 */
[C---:B------:R-:W-:Y:S04]  /*d6d0*/  HMMA.16816.F32 R44, R132.reuse, R156, R44 ;  /* 0x0000009c842c723c */ /* 0x040fe8000000182c */
[----:B------:R-:W1:Y:S04]  /*d6e0*/  MUFU.EX2 R207, R207 ;  /* 0x000000cf00cf7308 */ /* 0x000e680000000800 */
[C---:B------:R-:W-:Y:S01]  /*d6f0*/  HMMA.16816.F32 R48, R132.reuse, R158, R48 ;  /* 0x0000009e8430723c */ /* 0x040fe20000001830 */
[----:B------:R-:W-:Y:S05]  /*d700*/  LDSM.16.MT88.4 R156, [R234+0x13000] ;  /* 0x01300000ea9c783b */ /* 0x000fea0000004200 */
[----:B------:R-:W-:Y:S02]  /*d710*/  MUFU.EX2 R186, R186 ;  /* 0x000000ba00ba7308 */ /* 0x000fe40000000800 */
[C---:B---3--:R-:W-:Y:S08]  /*d720*/  HMMA.16816.F32 R52, R132.reuse, R160, R52 ;  /* 0x000000a08434723c */ /* 0x048ff00000001834 */
[C---:B------:R-:W-:Y:S01]  /*d730*/  HMMA.16816.F32 R56, R132.reuse, R162, R56 ;  /* 0x000000a28438723c */ /* 0x040fe20000001838 */
[----:B------:R-:W-:Y:S01]  /*d740*/  LDSM.16.MT88.4 R160, [R233+0x13000] ;  /* 0x01300000e9a0783b */ /* 0x000fe20000004200 */
[----:B------:R-:W-:Y:S06]  /*d750*/  MUFU.EX2 R189, R189 ;  /* 0x000000bd00bd7308 */ /* 0x000fec0000000800 */
[C---:B------:R-:W-:Y:S04]  /*d760*/  HMMA.16816.F32 R60, R132.reuse, R168, R60 ;  /* 0x000000a8843c723c */ /* 0x040fe8000000183c */
[----:B------:R-:W3:Y:S04]  /*d770*/  MUFU.EX2 R188, R188 ;  /* 0x000000bc00bc7308 */ /* 0x000ee80000000800 */
[C---:B------:R-:W-:Y:S01]  /*d780*/  HMMA.16816.F32 R64, R132.reuse, R170, R64 ;  /* 0x000000aa8440723c */ /* 0x040fe20000001840 */
[----:B------:R-:W-:Y:S05]  /*d790*/  LDSM.16.MT88.4 R168, [R232+0x13000] ;  /* 0x01300000e8a8783b */ /* 0x000fea0000004200 */
[----:B------:R-:W1:Y:S02]  /*d7a0*/  MUFU.EX2 R166, R166 ;  /* 0x000000a600a67308 */ /* 0x000e640000000800 */
        /* <DEDUP_REMOVED lines=11> */
[----:B------:R-:W3:Y:S07]  /*d860*/  LDSM.16.MT88.4 R144, [R232+0x16800] ;  /* 0x01680000e890783b */ /* 0x000eee0000004200 */
[C---:B-----5:R-:W-:Y:S08]  /*d870*/  HMMA.16816.F32 R100, R132.reuse, R148, R100 ;  /* 0x000000948464723c */ /* 0x060ff00000001864 */
        /* <DEDUP_REMOVED lines=13> */
[----:B----4-:R-:W-:Y:S03]  /*d950*/  F2FP.PACK_AB R134, R210, R201 ;  /* 0x000000c9d286723e */ /* 0x010fe600000000ff */
[----:B------:R-:W-:Y:S01]  /*d960*/  F2FP.PACK_AB R133, R206, R203 ;  /* 0x000000cbce85723e */ /* 0x000fe200000000ff */
[----:B------:R-:W-:Y:S01]  /*d970*/  FADD.FTZ R203, R203, R200 ;  /* 0x000000c8cbcb7221 */ /* 0x000fe20000010000 */
[C---:B------:R-:W-:Y:S01]  /*d980*/  F2FP.PACK_AB R135, R205.reuse, R204 ;  /* 0x000000cccd87723e */ /* 0x040fe200000000ff */
[----:B------:R-:W-:Y:S02]  /*d990*/  FADD.FTZ R214, R214, R199 ;  /* 0x000000c7d6d67221 */ /* 0x000fe40000010000 */
[----:B------:R-:W-:Y:S04]  /*d9a0*/  FADD.FTZ R203, R206, R203 ;  /* 0x000000cbcecb7221 */ /* 0x000fe80000010000 */
[C---:B--2---:R-:W-:Y:S03]  /*d9b0*/  HMMA.16816.F32 R4, R132.reuse, R140, R4 ;  /* 0x0000008c8404723c */ /* 0x044fe60000001804 */
[----:B------:R-:W-:Y:S04]  /*d9c0*/  FADD.FTZ R204, R204, R203 ;  /* 0x000000cbcccc7221 */ /* 0x000fe80000010000 */
[----:B------:R-:W-:Y:S01]  /*d9d0*/  FADD.FTZ R205, R205, R204 ;  /* 0x000000cccdcd7221 */ /* 0x000fe20000010000 */
        /* <DEDUP_REMOVED lines=9> */
[C---:B------:R-:W-:Y:S08]  /*da70*/  HMMA.16816.F32 R32, R132.reuse, R154, R32 ;  /* 0x0000009a8420723c */ /* 0x040ff00000001820 */
[C---:B---3--:R-:W-:Y:S08]  /*da80*/  HMMA.16816.F32 R36, R132.reuse, R144, R36 ;  /* 0x000000908424723c */ /* 0x048ff00000001824 */
[C---:B------:R-:W-:Y:S01]  /*da90*/  HMMA.16816.F32 R40, R132.reuse, R146, R40 ;  /* 0x000000928428723c */ /* 0x040fe20000001828 */
[----:B------:R-:W3:Y:S07]  /*daa0*/  LDSM.16.MT88.4 R144, [R232+0x15000] ;  /* 0x01500000e890783b */ /* 0x000eee0000004200 */
        /* <DEDUP_REMOVED lines=34> */
[C---:B------:R-:W-:Y:S08]  /*dcd0*/  HMMA.16816.F32 R120, R132.reuse, R138, R120 ;  /* 0x0000008a8478723c */ /* 0x040ff00000001878 */
[C---:B---3--:R-:W-:Y:S08]  /*dce0*/  HMMA.16816.F32 R124, R132.reuse, R144, R124 ;  /* 0x00000090847c723c */ /* 0x048ff0000000187c */
[----:B------:R-:W-:Y:S01]  /*dcf0*/  HMMA.16816.F32 R128, R132, R146, R128 ;  /* 0x000000928480723c */ /* 0x000fe20000001880 */
[----:B------:R-:W1:Y:S07]  /*dd00*/  LDSM.16.MT88.4 R132, [R232+0x11800] ;  /* 0x01180000e884783b */ /* 0x000e6e0000004200 */
        /* <DEDUP_REMOVED lines=8> */
[C---:B--2---:R-:W-:Y:S01]  /*dd90*/  HMMA.16816.F32 R144, R168.reuse, R140, R20 ;  /* 0x0000008ca890723c */ /* 0x044fe20000001814 */
[----:B------:R-:W2:Y:S07]  /*dda0*/  LDSM.16.MT88.4 R20, [R234+0x15800] ;  /* 0x01580000ea14783b */ /* 0x000eae0000004200 */
[C---:B------:R-:W-:Y:S01]  /*ddb0*/  HMMA.16816.F32 R140, R168.reuse, R142, R24 ;  /* 0x0000008ea88c723c */ /* 0x040fe20000001818 */
[----:B------:R-:W2:Y:S07]  /*ddc0*/  LDSM.16.MT88.4 R24, [R232+0x15800] ;  /* 0x01580000e818783b */ /* 0x000eae0000004200 */
[C---:B-1----:R-:W-:Y:S01]  /*ddd0*/  HMMA.16816.F32 R136, R168.reuse, R132, R28 ;  /* 0x00000084a888723c */ /* 0x042fe2000000181c */
[----:B------:R-:W1:Y:S07]  /*dde0*/  LDSM.16.MT88.4 R28, [R236+0x17800] ;  /* 0x01780000ec1c783b */ /* 0x000e6e0000004200 */
        /* <DEDUP_REMOVED lines=20> */
[C---:B-1----:R-:W-:Y:S08]  /*df30*/  HMMA.16816.F32 R100, R168.reuse, R28, R100 ;  /* 0x0000001ca864723c */ /* 0x042ff00000001864 */
[C---:B------:R-:W-:Y:S08]  /*df40*/  HMMA.16816.F32 R104, R168.reuse, R30, R104 ;  /* 0x0000001ea868723c */ /* 0x040ff00000001868 */
[C---:B---3--:R-:W-:Y:S07]  /*df50*/  HMMA.16816.F32 R108, R168.reuse, R4, R108 ;  /* 0x00000004a86c723c */ /* 0x048fee000000186c */
[----:B------:R-:W-:Y:S01]  /*df60*/  FADD.FTZ R5, R201, R214 ;  /* 0x000000d6c9057221 */ /* 0x000fe20000010000 */
[C---:B------:R-:W-:Y:S04]  /*df70*/  HMMA.16816.F32 R112, R168.reuse, R6, R112 ;  /* 0x00000006a870723c */ /* 0x040fe80000001870 */
[----:B------:R-:W-:Y:S04]  /*df80*/  FADD.FTZ R5, R210, R5 ;  /* 0x00000005d2057221 */ /* 0x000fe80000010000 */
[C---:B-----5:R-:W-:Y:S04]  /*df90*/  HMMA.16816.F32 R116, R168.reuse, R8, R116 ;  /* 0x00000008a874723c */ /* 0x060fe80000001874 */
[----:B------:R-:W-:Y:S04]  /*dfa0*/  FADD.FTZ R190, R190, R5 ;  /* 0x00000005bebe7221 */ /* 0x000fe80000010000 */
[C---:B------:R-:W-:Y:S04]  /*dfb0*/  HMMA.16816.F32 R120, R168.reuse, R10, R120 ;  /* 0x0000000aa878723c */ /* 0x040fe80000001878 */
[----:B------:R-:W-:Y:S04]  /*dfc0*/  FADD.FTZ R207, R207, R190 ;  /* 0x000000becfcf7221 */ /* 0x000fe80000010000 */
[C---:B----4-:R-:W-:Y:S04]  /*dfd0*/  HMMA.16816.F32 R124, R168.reuse, R12, R124 ;  /* 0x0000000ca87c723c */ /* 0x050fe8000000187c */
[----:B------:R-:W-:Y:S04]  /*dfe0*/  FADD.FTZ R186, R186, R207 ;  /* 0x000000cfbaba7221 */ /* 0x000fe80000010000 */
[----:B------:R-:W-:Y:S04]  /*dff0*/  HMMA.16816.F32 R128, R168, R14, R128 ;  /* 0x0000000ea880723c */ /* 0x000fe80000001880 */
[----:B------:R-:W-:Y:S04]  /*e000*/  FADD.FTZ R250, R189, R186 ;  /* 0x000000babdfa7221 */ /* 0x000fe80000010000 */
[----:B------:R-:W-:-:S05]  /*e010*/  @P0 BRA `(.L_x_5236) ;  /* 0xffffb0e000000947 */ /* 0x000fca000383ffff */
.L_x_5232:
        /* <DEDUP_REMOVED lines=338> */
.L_x_5238:
[----:B--234-:R-:W-:Y:S05]  /*f540*/  BSYNC B0 ;  /* 0x0000000000007941 */ /* 0x01cfea0003800000 */
.L_x_5237:
        /* <DEDUP_REMOVED lines=23> */
.L_x_5240:
[----:B------:R-:W-:Y:S05]  /*f6c0*/  BSYNC B0 ;  /* 0x0000000000007941 */ /* 0x000fea0003800000 */
.L_x_5239:
        /* <DEDUP_REMOVED lines=14> */
.L_x_5242:
[----:B------:R-:W-:Y:S05]  /*f7b0*/  BSYNC B0 ;  /* 0x0000000000007941 */ /* 0x000fea0003800000 */
.L_x_5241:
        /* <DEDUP_REMOVED lines=14> */
.L_x_5244:
[----:B------:R-:W-:Y:S05]  /*f8a0*/  BSYNC B0 ;  /* 0x0000000000007941 */ /* 0x000fea0003800000 */
.L_x_5243:
        /* <DEDUP_REMOVED lines=14> */
.L_x_5246:
[----:B------:R-:W-:Y:S05]  /*f990*/  BSYNC B0 ;  /* 0x0000000000007941 */ /* 0x000fea0003800000 */
.L_x_5245:
        /* <DEDUP_REMOVED lines=14> */
.L_x_5248:
[----:B------:R-:W-:Y:S05]  /*fa80*/  BSYNC B0 ;  /* 0x0000000000007941 */ /* 0x000fea0003800000 */
.L_x_5247:
        /* <DEDUP_REMOVED lines=14> */
.L_x_5250:
[----:B------:R-:W-:Y:S05]  /*fb70*/  BSYNC B0 ;  /* 0x0000000000007941 */ /* 0x000fea0003800000 */
.L_x_5249:
        /* <DEDUP_REMOVED lines=14> */
.L_x_5252:
[----:B------:R-:W-:Y:S05]  /*fc60*/  BSYNC B0 ;  /* 0x0000000000007941 */ /* 0x000fea0003800000 */
.L_x_5251:
        /* <DEDUP_REMOVED lines=15> */
.L_x_5253:
        /* <DEDUP_REMOVED lines=10> */
.L_x_8807:


//--------------------- .text._ZN5flash24flash_fwd_splitkv_kernelI23Flash_fwd_kernel_traitsILi256ELi64ELi64ELi4ELb0ELb0EN7cutlass6half_tE19Flash_kernel_traitsILi256ELi64ELi64ELi4ES3_EELb0ELb0ELb0ELb0ELb1ELb0ELb1ELb1EEEvNS_16Flash_fwd_paramsE --------------------------
	.section	.text._ZN5flash24flash_fwd_splitkv_kernelI23Flash_fwd_kernel_traitsILi256ELi64ELi64ELi4ELb0ELb0EN7cutlass6half_tE19Flash_kernel_traitsILi256ELi64ELi64ELi4ES3_EELb0ELb0ELb0ELb0ELb1ELb0ELb1ELb1EEEvNS_16Flash_fwd_paramsE,"ax",@progbits
	.sectioninfo	@"SHI_REGISTERS=253"
	.align	128
        .global         _ZN5flash24flash_fwd_splitkv_kernelI23Flash_fwd_kernel_traitsILi256ELi64ELi64ELi4ELb0ELb0EN7cutlass6half_tE19Flash_kernel_traitsILi256ELi64ELi64ELi4ES3_EELb0ELb0ELb0ELb0ELb1ELb0ELb1ELb1EEEvNS_16Flash_fwd_paramsE
        .type           _ZN5flash24flash_fwd_splitkv_kernelI23Flash_fwd_kernel_traitsILi256ELi64ELi64ELi4ELb0ELb0EN7cutlass6half_tE19Flash_kernel_traitsILi256ELi64ELi64ELi4ES3_EELb0ELb0ELb0ELb0ELb1ELb0ELb1ELb1EEEvNS_16Flash_fwd_paramsE,@function
        .size           _ZN5flash24flash_fwd_splitkv_kernelI23Flash_fwd_kernel_traitsILi256ELi64ELi64ELi4ELb0ELb0EN7cutlass6half_tE19Flash_kernel_traitsILi256ELi64ELi64ELi4ES3_EELb0ELb0ELb0ELb0ELb1ELb0ELb1ELb1EEEvNS_16Flash_fwd_paramsE,(.L_x_8808 - _ZN5flash24flash_fwd_splitkv_kernelI23Flash_fwd_kernel_traitsILi256ELi64ELi64ELi4ELb0ELb0EN7cutlass6half_tE19Flash_kernel_traitsILi256ELi64ELi64ELi4ES3_EELb0ELb0ELb0ELb0ELb1ELb0ELb1ELb1EEEvNS_16Flash_fwd_paramsE)
        .other          _ZN5flash24flash_fwd_splitkv_kernelI23Flash_fwd_kernel_traitsILi256ELi64ELi64ELi4ELb0ELb0EN7cutlass6half_tE19Flash_kernel_traitsILi256ELi64ELi64ELi4ES3_EELb0ELb0ELb0ELb0ELb1ELb0ELb1ELb1EEEvNS_16Flash_fwd_paramsE,@"STO_CUDA_ENTRY STV_DEFAULT"
_ZN5flash24flash_fwd_splitkv_kernelI23Flash_fwd_kernel_traitsILi256ELi64ELi64ELi4ELb0ELb0EN7cutlass6half_tE19Flash_kernel_traitsILi256ELi64ELi64ELi4ES3_EELb0ELb0ELb0ELb0ELb1ELb0ELb1ELb1EEEvNS_16Flash_fwd_paramsE:
.text._ZN5flash24flash_fwd_splitkv_kernelI23Flash_fwd_kernel_traitsILi256ELi64ELi64ELi4ELb0ELb0EN7cutlass6half_tE19Flash_kernel_traitsILi256ELi64ELi64ELi4ES3_EELb0ELb0ELb0ELb0ELb1ELb0ELb1ELb1EEEvNS_16Flash_fwd_paramsE:
[----:B------:R-:W-:Y:S02]  /*0000*/  MOV R1, c[0x0][0x28] ;  /* 0x00000a0000017a02 */ /* 0x000fe40000000f00 */
[----:B------:R-:W1:Y:S01]  /*0010*/  I2F.U32.RP R2, c[0x0][0x1c0] ;  /* 0x0000700000027b06 */ /* 0x000e620000209000 */
[----:B------:R-:W2:Y:S01]  /*0020*/  S2R R3, SR_CTAID.Z ;  /* 0x0000000000037919 */ /* 0x000ea20000002700 */
[----:B------:R-:W-:Y:S01]  /*0030*/  IMAD.MOV.U32 R4, RZ, RZ, RZ ;  /* 0x000000ffff047224 */ /* 0x000fe200078e00ff */
[----:B------:R-:W-:Y:S01]  /*0040*/  ISETP.NE.U32.AND P0, PT, RZ, c[0x0][0x1c0], PT ;  /* 0x00007000ff007a0c */ /* 0x000fe20003f05070 */
[----:B------:R-:W-:Y:S01]  /*0050*/  IMAD.MOV.U32 R23, RZ, RZ, -0x1 ;  /* 0xffffffffff177424 */ /* 0x000fe200078e00ff */
[----:B------:R-:W-:Y:S01]  /*0060*/  ISETP.NE.U32.AND P5, PT, RZ, c[0x0][0x250], PT ;  /* 0x00009400ff007a0c */ /* 0x000fe20003fa5070 */
[----:B------:R-:W-:-:S03]  /*0070*/  ULDC.64 UR6, c[0x0][0x118] ;  /* 0x0000460000067ab9 */ /* 0x000fc60000000a00 */
[----:B------:R-:W-:Y:S01]  /*0080*/  ISETP.NE.AND.EX P5, PT, RZ, c[0x0][0x254], PT, P5 ;  /* 0x00009500ff007a0c */ /* 0x000fe20003fa5350 */
[----:B-1----:R-:W1:Y:S02]  /*0090*/  MUFU.RCP R5, R2 ;  /* 0x0000000200057308 */ /* 0x002e640000001000 */
[----:B-1----:R-:W-:Y:S01]  /*00a0*/  IADD3 R5, R5, 0xffffffe, RZ ;  /* 0x0ffffffe05057810 */ /* 0x002fe20007ffe0ff */
[----:B------:R-:W1:Y:S05]  /*00b0*/  LDC.U8 R2, c[0x0][0x312] ;  /* 0x0000c480ff027b82 */ /* 0x000e6a0000000000 */
[----:B------:R-:W3:Y:S02]  /*00c0*/  F2I.FTZ.U32.TRUNC.NTZ R5, R5 ;  /* 0x0000000500057305 */ /* 0x000ee4000021f000 */
[----:B---3--:R-:W-:-:S04]  /*00d0*/  IMAD.MOV R0, RZ, RZ, -R5 ;  /* 0x000000ffff007224 */ /* 0x008fc800078e0a05 */
        /* <DEDUP_REMOVED lines=13> */
[----:B------:R-:W-:Y:S01]  /*01b0*/  @!P0 LOP3.LUT R239, RZ, c[0x0][0x1c0], RZ, 0x33, !PT ;  /* 0x00007000ffef8a12 */ /* 0x000fe200078e33ff */
[----:B------:R-:W-:Y:S01]  /*01c0*/  IMAD.MOV.U32 R4, RZ, RZ, RZ ;  /* 0x000000ffff047224 */ /* 0x000fe200078e00ff */
[----:B-1----:R-:W-:Y:S02]  /*01d0*/  ISETP.NE.AND P2, PT, R2, RZ, PT ;  /* 0x000000ff0200720c */ /* 0x002fe40003f45270 */
[----:B------:R-:W-:Y:S01]  /*01e0*/  ISETP.EQ.U32.AND P0, PT, RZ, c[0x0][0x248], PT ;  /* 0x00009200ff007a0c */ /* 0x000fe20003f02070 */
[----:B------:R-:W-:-:S03]  /*01f0*/  IMAD.WIDE R8, R239, R0, c[0x0][0x240] ;  /* 0x00009000ef087625 */ /* 0x000fc600078e0200 */
[----:B------:R-:W-:Y:S01]  /*0200*/  ISETP.EQ.OR.EX P0, PT, RZ, c[0x0][0x24c], !P2, P0 ;  /* 0x00009300ff007a0c */ /* 0x000fe20005702700 */
[CC--:B------:R-:W-:Y:S01]  /*0210*/  IMAD.WIDE R142, R239.reuse, R0.reuse, c[0x0][0x250] ;  /* 0x00009400ef8e7625 */ /* 0x0c0fe200078e0200 */
[----:B------:R-:W2:Y:S04]  /*0220*/  @P1 LDG.E R23, [R8.64] ;  /* 0x0000000608171981 */ /* 0x000ea8000c1e1900 */
[----:B------:R-:W2:Y:S01]  /*0230*/  @P1 LDG.E R238, [R8.64+0x4] ;  /* 0x0000040608ee1981 */ /* 0x000ea2000c1e1900 */
[----:B------:R-:W-:Y:S01]  /*0240*/  MOV R15, 0xffffffff ;  /* 0xffffffff000f7802 */ /* 0x000fe20000000f00 */
[----:B------:R-:W-:Y:S02]  /*0250*/  IMAD.WIDE R6, R239, R0, c[0x0][0x248] ;  /* 0x00009200ef067625 */ /* 0x000fe400078e0200 */
[----:B------:R1:W5:Y:S04]  /*0260*/  @P5 LDG.E R4, [R142.64] ;  /* 0x000000068e045981 */ /* 0x000368000c1e1900 */
[----:B------:R1:W5:Y:S01]  /*0270*/  @!P0 LDG.E R15, [R6.64] ;  /* 0x00000006060f8981 */ /* 0x000362000c1e1900 */
[----:B------:R-:W-:Y:S01]  /*0280*/  ISETP.NE.U32.AND P0, PT, RZ, c[0x0][0x248], PT ;  /* 0x00009200ff007a0c */ /* 0x000fe20003f05070 */
[----:B------:R-:W-:-:S02]  /*0290*/  IMAD.MOV R136, RZ, RZ, -R239 ;  /* 0x000000ffff887224 */ /* 0x000fc400078e0aef */
[----:B------:R-:W3:Y:S01]  /*02a0*/  S2R R21, SR_CTAID.X ;  /* 0x0000000000157919 */ /* 0x000ee20000002500 */
[----:B------:R-:W-:Y:S01]  /*02b0*/  ISETP.NE.AND.EX P0, PT, RZ, c[0x0][0x24c], PT, P0 ;  /* 0x00009300ff007a0c */ /* 0x000fe20003f05300 */
[----:B------:R-:W-:Y:S02]  /*02c0*/  IMAD R136, R136, c[0x0][0x1c0], R3 ;  /* 0x0000700088887a24 */ /* 0x000fe400078e0203 */
[----:B------:R-:W4:Y:S04]  /*02d0*/  S2R R2, SR_CTAID.Y ;  /* 0x0000000000027919 */ /* 0x000f280000002600 */
[----:B------:R-:W1:Y:S01]  /*02e0*/  S2R R56, SR_TID.X ;  /* 0x0000000000387919 */ /* 0x000e620000002100 */
[----:B--2---:R-:W-:Y:S01]  /*02f0*/  @P1 IADD3 R238, R238, -R23, RZ ;  /* 0x80000017eeee1210 */ /* 0x004fe20007ffe0ff */
[----:B------:R-:W-:-:S04]  /*0300*/  @!P1 IMAD.MOV.U32 R238, RZ, RZ, c[0x0][0x214] ;  /* 0x00008500ffee9624 */ /* 0x000fc800078e00ff */
[----:B------:R-:W-:Y:S05]  /*0310*/  @!P0 BRA `(.L_x_5254) ;  /* 0x0000004000008947 */ /* 0x000fea0003800000 */
[----:B-1-34-:R-:W2:Y:S02]  /*0320*/  @P2 LDG.E R8, [R6.64+0x4] ;  /* 0x0000040606082981 */ /* 0x01aea4000c1e1900 */
[----:B--2--5:R-:W-:-:S06]  /*0330*/  @P2 IADD3 R3, R8, -R15, RZ ;  /* 0x8000000f08032210 */ /* 0x024fcc0007ffe0ff */
[----:B------:R1:W5:Y:S01]  /*0340*/  @!P2 LDG.E R3, [R6.64] ;  /* 0x000000060603a981 */ /* 0x000362000c1e1900 */
[----:B------:R-:W-:Y:S05]  /*0350*/  BRA `(.L_x_5255) ;  /* 0x0000001000007947 */ /* 0x000fea0003800000 */
.L_x_5254:
[----:B-1-34-:R-:W-:Y:S02]  /*0360*/  MOV R3, c[0x0][0x218] ;  /* 0x0000860000037a02 */ /* 0x01afe40000000f00 */
.L_x_5255:
        /* <DEDUP_REMOVED lines=13> */
[----:B------:R-:W-:Y:S01]  /*0440*/  IABS R6, c[0x0][0x10] ;  /* 0x0000040000067a13 */ /* 0x000fe20000000000 */
[----:B------:R-:W-:-:S03]  /*0450*/  IMAD.MOV.U32 R8, RZ, RZ, c[0x0][0x218] ;  /* 0x00008600ff087624 */ /* 0x000fc600078e00ff */
[----:B------:R-:W1:Y:S02]  /*0460*/  I2F.RP R3, R6 ;  /* 0x0000000600037306 */ /* 0x000e640000209400 */
[----:B------:R-:W-:-:S04]  /*0470*/  IADD3 R8, R8, 0x3f, RZ ;  /* 0x0000003f08087810 */ /* 0x000fc80007ffe0ff */
[----:B------:R-:W-:-:S04]  /*0480*/  SHF.R.S32.HI R7, RZ, 0x1f, R8 ;  /* 0x0000001fff077819 */ /* 0x000fc80000011408 */
[----:B------:R-:W-:Y:S01]  /*0490*/  LEA.HI R7, R7, R8, RZ, 0x6 ;  /* 0x0000000807077211 */ /* 0x000fe200078f30ff */
[----:B------:R-:W-:-:S03]  /*04a0*/  IMAD.MOV.U32 R8, RZ, RZ, RZ ;  /* 0x000000ffff087224 */ /* 0x000fc600078e00ff */
[----:B------:R-:W-:Y:S01]  /*04b0*/  LEA.HI.SX32 R7, R7, c[0x0][0x10], 0x1a ;  /* 0x0000040007077a11 */ /* 0x000fe200078fd2ff */
[----:B-1----:R-:W1:Y:S03]  /*04c0*/  MUFU.RCP R9, R3 ;  /* 0x0000000300097308 */ /* 0x002e660000001000 */
[----:B------:R-:W-:Y:S02]  /*04d0*/  IADD3 R7, R7, -0x1, RZ ;  /* 0xffffffff07077810 */ /* 0x000fe40007ffe0ff */
[----:B-1----:R-:W-:Y:S02]  /*04e0*/  IADD3 R9, R9, 0xffffffe, RZ ;  /* 0x0ffffffe09097810 */ /* 0x002fe40007ffe0ff */
[----:B------:R-:W-:Y:S02]  /*04f0*/  IABS R3, R7 ;  /* 0x0000000700037213 */ /* 0x000fe40000000000 */
[----:B------:R-:W-:-:S02]  /*0500*/  LOP3.LUT R7, R7, c[0x0][0x10], RZ, 0x3c, !PT ;  /* 0x0000040007077a12 */ /* 0x000fc400078e3cff */
[----:B------:R-:W1:Y:S02]  /*0510*/  F2I.FTZ.U32.TRUNC.NTZ R9, R9 ;  /* 0x0000000900097305 */ /* 0x000e64000021f000 */
[----:B------:R-:W-:Y:S01]  /*0520*/  ISETP.GE.AND P0, PT, R7, RZ, PT ;  /* 0x000000ff0700720c */ /* 0x000fe20003f06270 */
[----:B-1----:R-:W-:-:S04]  /*0530*/  IMAD.MOV R5, RZ, RZ, -R9 ;  /* 0x000000ffff057224 */ /* 0x002fc800078e0a09 */
        /* <DEDUP_REMOVED lines=39> */
[----:B------:R-:W-:-:S02]  /*07b0*/  SHF.R.S32.HI R5, RZ, 0x1f, R3 ;  /* 0x0000001fff057819 */ /* 0x000fc40000011403 */
[C---:B------:R-:W-:Y:S01]  /*07c0*/  ISETP.GE.AND P3, PT, R0.reuse, R133, PT ;  /* 0x000000850000720c */ /* 0x040fe20003f66270 */
[----:B------:R-:W-:-:S05]  /*07d0*/  IMAD.WIDE R6, R0, 0x100, R6 ;  /* 0x0000010000067825 */ /* 0x000fca00078e0206 */
[----:B------:R-:W-:Y:S02]  /*07e0*/  IADD3 R2, P0, R4, R6, RZ ;  /* 0x0000000604027210 */ /* 0x000fe40007f1e0ff */
[----:B------:R-:W-:Y:S02]  /*07f0*/  IADD3 R6, R0, 0x8, RZ ;  /* 0x0000000800067810 */ /* 0x000fe40007ffe0ff */
[----:B------:R-:W-:Y:S02]  /*0800*/  LEA.HI.X.SX32 R7, R4, R7, 0x1, P0 ;  /* 0x0000000704077211 */ /* 0x000fe400000f0eff */
[----:B------:R-:W-:Y:S02]  /*0810*/  ISETP.GE.AND P2, PT, R6, R133, PT ;  /* 0x000000850600720c */ /* 0x000fe40003f46270 */
[----:B------:R-:W-:Y:S02]  /*0820*/  LEA R14, P0, R2, c[0x0][0x1d8], 0x2 ;  /* 0x00007600020e7a11 */ /* 0x000fe400078010ff */
[----:B------:R-:W-:-:S02]  /*0830*/  IADD3 R4, R0, 0x10, RZ ;  /* 0x0000001000047810 */ /* 0x000fc40007ffe0ff */
[----:B------:R-:W-:Y:S02]  /*0840*/  LEA.HI.X R15, R2, c[0x0][0x1dc], R7, 0x2, P0 ;  /* 0x00007700020f7a11 */ /* 0x000fe400000f1407 */
[-C--:B------:R-:W-:Y:S02]  /*0850*/  ISETP.GE.AND P1, PT, R4, R133.reuse, PT ;  /* 0x000000850400720c */ /* 0x080fe40003f26270 */
[-C--:B------:R-:W-:Y:S01]  /*0860*/  ISETP.GE.OR P5, PT, R6, R133.reuse, P6 ;  /* 0x000000850600720c */ /* 0x080fe200037a6670 */
[----:B------:R1:W-:Y:S01]  /*0870*/  @!P3 STG.E.128 [R14.64], RZ ;  /* 0x000000ff0e00b986 */ /* 0x0003e2000c101d06 */
[----:B------:R-:W-:Y:S02]  /*0880*/  ISETP.GE.OR P4, PT, R4, R133, P6 ;  /* 0x000000850400720c */ /* 0x000fe40003786670 */
[C---:B------:R-:W-:Y:S01]  /*0890*/  IADD3 R6, R0.reuse, 0x30, RZ ;  /* 0x0000003000067810 */ /* 0x040fe20007ffe0ff */
[----:B------:R1:W-:Y:S01]  /*08a0*/  @!P3 STG.E.128 [R14.64+0x100], RZ ;  /* 0x000100ff0e00b986 */ /* 0x0003e2000c101d06 */
[----:B------:R-:W-:-:S02]  /*08b0*/  IADD3 R4, R0, 0x38, RZ ;  /* 0x0000003800047810 */ /* 0x000fc40007ffe0ff */
[----:B------:R-:W-:Y:S01]  /*08c0*/  IADD3 R3, P0, R3, R0, RZ ;  /* 0x0000000003037210 */ /* 0x000fe20007f1e0ff */
[----:B------:R1:W-:Y:S03]  /*08d0*/  @!P3 STG.E.128 [R14.64+0x200], RZ ;  /* 0x000200ff0e00b986 */ /* 0x0003e6000c101d06 */
[----:B------:R-:W-:Y:S01]  /*08e0*/  LEA.HI.X.SX32 R2, R0, R5, 0x1, P0 ;  /* 0x0000000500027211 */ /* 0x000fe200000f0eff */
[----:B------:R1:W-:Y:S01]  /*08f0*/  @!P3 STG.E.128 [R14.64+0x300], RZ ;  /* 0x000300ff0e00b986 */ /* 0x0003e2000c101d06 */
[-C--:B------:R-:W-:Y:S01]  /*0900*/  ISETP.GE.AND P3, PT, R12, R133.reuse, PT ;  /* 0x000000850c00720c */ /* 0x080fe20003f66270 */
[----:B------:R-:W-:Y:S01]  /*0910*/  @!P4 IMAD.MOV.U32 R19, RZ, RZ, -0x800000 ;  /* 0xff800000ff13c424 */ /* 0x000fe200078e00ff */
[C---:B------:R-:W-:Y:S01]  /*0920*/  LEA R16, P0, R3.reuse, c[0x0][0x208], 0x2 ;  /* 0x0000820003107a11 */ /* 0x040fe200078010ff */
[----:B------:R1:W-:Y:S03]  /*0930*/  @!P2 STG.E.128 [R14.64+0x2000], RZ ;  /* 0x002000ff0e00a986 */ /* 0x0003e6000c101d06 */
[----:B------:R-:W-:Y:S01]  /*0940*/  LEA.HI.X R17, R3, c[0x0][0x20c], R2, 0x2, P0 ;  /* 0x0000830003117a11 */ /* 0x000fe200000f1402 */
[----:B------:R1:W-:Y:S01]  /*0950*/  @!P2 STG.E.128 [R14.64+0x2100], RZ ;  /* 0x002100ff0e00a986 */ /* 0x0003e2000c101d06 */
[----:B------:R-:W-:Y:S01]  /*0960*/  @!P5 IMAD.MOV.U32 R3, RZ, RZ, -0x800000 ;  /* 0xff800000ff03d424 */ /* 0x000fe200078e00ff */
[----:B------:R-:W-:-:S02]  /*0970*/  ISETP.GE.OR P0, PT, R6, R133, P6 ;  /* 0x000000850600720c */ /* 0x000fc40003706670 */
[----:B------:R1:W-:Y:S04]  /*0980*/  @!P2 STG.E.128 [R14.64+0x2200], RZ ;  /* 0x002200ff0e00a986 */ /* 0x0003e8000c101d06 */
[----:B------:R1:W-:Y:S01]  /*0990*/  @!P2 STG.E.128 [R14.64+0x2300], RZ ;  /* 0x002300ff0e00a986 */ /* 0x0003e2000c101d06 */
[----:B------:R-:W-:-:S03]  /*09a0*/  ISETP.GE.AND P2, PT, R10, R133, PT ;  /* 0x000000850a00720c */ /* 0x000fc60003f46270 */
[----:B------:R1:W-:Y:S03]  /*09b0*/  @!P1 STG.E.128 [R14.64+0x4000], RZ ;  /* 0x004000ff0e009986 */ /* 0x0003e6000c101d06 */
[----:B------:R-:W-:Y:S01]  /*09c0*/  @!P0 IMAD.MOV.U32 R5, RZ, RZ, -0x800000 ;  /* 0xff800000ff058424 */ /* 0x000fe200078e00ff */
        /* <DEDUP_REMOVED lines=46> */
.L_x_5256:
[----:B------:R-:W-:Y:S01]  /*0cb0*/  ISETP.NE.U32.AND P1, PT, RZ, c[0x0][0x2c0], PT ;  /* 0x0000b000ff007a0c */ /* 0x000fe20003f25070 */
[--C-:B------:R-:W-:Y:S01]  /*0cc0*/  IMAD.MOV.U32 R2, RZ, RZ, R239.reuse ;  /* 0x000000ffff027224 */ /* 0x100fe200078e00ef */
[----:B------:R-:W-:Y:S02]  /*0cd0*/  ISETP.NE.U32.AND P0, PT, RZ, c[0x0][0x2b8], PT ;  /* 0x0000ae00ff007a0c */ /* 0x000fe40003f05070 */
[----:B------:R-:W-:Y:S02]  /*0ce0*/  ISETP.NE.AND.EX P1, PT, RZ, c[0x0][0x2c4], PT, P1 ;  /* 0x0000b100ff007a0c */ /* 0x000fe40003f25310 */
[----:B------:R-:W-:Y:S02]  /*0cf0*/  ISETP.NE.AND.EX P0, PT, RZ, c[0x0][0x2bc], PT, P0 ;  /* 0x0000af00ff007a0c */ /* 0x000fe40003f05300 */
[----:B------:R-:W-:-:S09]  /*0d00*/  SHF.R.S32.HI R11, RZ, 0x1f, R239 ;  /* 0x0000001fff0b7819 */ /* 0x000fd200000114ef */
[----:B------:R-:W-:Y:S02]  /*0d10*/  @P1 IMAD R8, R11, c[0x0][0x2c8], RZ ;  /* 0x0000b2000b081a24 */ /* 0x000fe400078e02ff */
[----:B------:R-:W-:-:S04]  /*0d20*/  @P1 IMAD.WIDE.U32 R6, R239, c[0x0][0x2c8], RZ ;  /* 0x0000b200ef061a25 */ /* 0x000fc800078e00ff */
[C---:B------:R-:W-:Y:S02]  /*0d30*/  @P1 IMAD R3, R239.reuse, c[0x0][0x2cc], R8 ;  /* 0x0000b300ef031a24 */ /* 0x040fe400078e0208 */
[----:B------:R-:W-:Y:S01]  /*0d40*/  @P0 IMAD.WIDE R12, R239, R0, c[0x0][0x2b8] ;  /* 0x0000ae00ef0c0625 */ /* 0x000fe200078e0200 */
[----:B------:R-:W-:-:S03]  /*0d50*/  CS2R R240, SRZ ;  /* 0x0000000000f07805 */ /* 0x000fc6000001ff00 */
[----:B------:R-:W-:Y:S01]  /*0d60*/  @P1 IMAD.IADD R3, R7, 0x1, R3 ;  /* 0x0000000107031824 */ /* 0x000fe200078e0203 */
[----:B------:R1:W5:Y:S01]  /*0d70*/  @P0 LDG.E R2, [R12.64] ;  /* 0x000000060c020981 */ /* 0x000362000c1e1900 */
[C---:B------:R-:W-:Y:S02]  /*0d80*/  @P1 LEA R240, P0, R6.reuse, c[0x0][0x2c0], 0x2 ;  /* 0x0000b00006f01a11 */ /* 0x040fe400078010ff */
[----:B------:R-:W-:Y:S02]  /*0d90*/  PLOP3.LUT P3, PT, PT, PT, PT, 0x8, 0x0 ;  /* 0x000000000000781c */ /* 0x000fe40003f6e170 */
        /* <DEDUP_REMOVED lines=13> */
[----:B-----5:R-:W-:Y:S01]  /*0e70*/  IMAD R2, R3, R4, RZ ;  /* 0x0000000403027224 */ /* 0x020fe200078e02ff */
        /* <DEDUP_REMOVED lines=13> */
[----:B------:R-:W-:Y:S02]  /*0f50*/  @!P0 IADD3 R7, -R7, RZ, RZ ;  /* 0x000000ff07078210 */ /* 0x000fe40007ffe1ff */
[----:B------:R-:W-:-:S05]  /*0f60*/  @!P1 LOP3.LUT R7, RZ, c[0x0][0x2d0], RZ, 0x33, !PT ;  /* 0x0000b400ff079a12 */ /* 0x000fca00078e33ff */
[----:B------:R-:W-:-:S05]  /*0f70*/  IMAD.WIDE R12, R7, 0x4, R240 ;  /* 0x00000004070c7825 */ /* 0x000fca00078e02f0 */
        /* <DEDUP_REMOVED lines=27> */
[----:B------:R-:W-:Y:S02]  /*1130*/  @!P0 IMAD.MOV R3, RZ, RZ, -R3 ;  /* 0x000000ffff038224 */ /* 0x000fe400078e0a03 */
[----:B------:R-:W-:-:S08]  /*1140*/  IMAD R4, R9, c[0x0][0x19c], R4 ;  /* 0x0000670009047a24 */ /* 0x000fd000078e0204 */
[----:B------:R-:W-:Y:S02]  /*1150*/  @!P1 LOP3.LUT R3, RZ, c[0x0][0x1c8], RZ, 0x33, !PT ;  /* 0x00007200ff039a12 */ /* 0x000fe400078e33ff */
[----:B--2---:R-:W-:Y:S01]  /*1160*/  SHF.R.S32.HI R15, RZ, 0x1f, R2 ;  /* 0x0000001fff0f7819 */ /* 0x004fe20000011402 */
[----:B------:R-:W-:-:S04]  /*1170*/  IMAD.WIDE.U32 R16, R2, c[0x0][0x180], RZ ;  /* 0x0000600002107a25 */ /* 0x000fc800078e00ff */
[C---:B------:R-:W-:Y:S02]  /*1180*/  IMAD R13, R15.reuse, c[0x0][0x180], RZ ;  /* 0x000060000f0d7a24 */ /* 0x040fe400078e02ff */
[----:B------:R-:W-:Y:S02]  /*1190*/  IMAD R15, R15, c[0x0][0x188], RZ ;  /* 0x000062000f0f7a24 */ /* 0x000fe400078e02ff */
[C---:B------:R-:W-:Y:S02]  /*11a0*/  IMAD R6, R2.reuse, c[0x0][0x184], R13 ;  /* 0x0000610002067a24 */ /* 0x040fe400078e020d */
[----:B------:R-:W-:-:S03]  /*11b0*/  IMAD R15, R2, c[0x0][0x18c], R15 ;  /* 0x00006300020f7a24 */ /* 0x000fc600078e020f */
[----:B------:R-:W-:Y:S02]  /*11c0*/  IADD3 R17, R17, R6, RZ ;  /* 0x0000000611117210 */ /* 0x000fe40007ffe0ff */
[----:B------:R-:W-:-:S03]  /*11d0*/  SHF.R.S32.HI R6, RZ, 0x1f, R3 ;  /* 0x0000001fff067819 */ /* 0x000fc60000011403 */
[----:B------:R-:W-:-:S04]  /*11e0*/  IMAD.WIDE.U32 R12, R9, c[0x0][0x198], R16 ;  /* 0x00006600090c7a25 */ /* 0x000fc800078e0010 */
[----:B------:R-:W-:Y:S02]  /*11f0*/  IMAD.IADD R13, R13, 0x1, R4 ;  /* 0x000000010d0d7824 */ /* 0x000fe400078e0204 */
[----:B------:R-:W-:Y:S02]  /*1200*/  IMAD R4, R6, c[0x0][0x1b0], RZ ;  /* 0x00006c0006047a24 */ /* 0x000fe400078e02ff */
[----:B------:R-:W-:-:S04]  /*1210*/  IMAD.WIDE.U32 R16, R2, c[0x0][0x188], RZ ;  /* 0x0000620002107a25 */ /* 0x000fc800078e00ff */
[C---:B------:R-:W-:Y:S01]  /*1220*/  IMAD R4, R3.reuse, c[0x0][0x1b4], R4 ;  /* 0x00006d0003047a24 */ /* 0x040fe200078e0204 */
[----:B------:R-:W-:Y:S01]  /*1230*/  MOV R14, R16 ;  /* 0x00000010000e7202 */ /* 0x000fe20000000f00 */
[----:B------:R-:W-:-:S04]  /*1240*/  IMAD.WIDE.U32 R134, R3, c[0x0][0x1b0], R12 ;  /* 0x00006c0003867a25 */ /* 0x000fc800078e000c */
[----:B------:R-:W-:Y:S01]  /*1250*/  IMAD.IADD R15, R17, 0x1, R15 ;  /* 0x00000001110f7824 */ /* 0x000fe200078e020f */
[----:B------:R-:W-:Y:S01]  /*1260*/  IADD3 R13, R135, R4, RZ ;  /* 0x00000004870d7210 */ /* 0x000fe20007ffe0ff */
[----:B------:R-:W-:Y:S05]  /*1270*/  BRA `(.L_x_5258) ;  /* 0x0000044000007947 */ /* 0x000fea0003800000 */
.L_x_5257:
        /* <DEDUP_REMOVED lines=15> */
.L_x_5259:
[----:B------:R-:W-:Y:S01]  /*1370*/  IABS R7, c[0x0][0x1c8] ;  /* 0x0000720000077a13 */ /* 0x000fe20000000000 */
[----:B------:R-:W-:Y:S01]  /*1380*/  @P4 IMAD.IADD R15, R4, 0x1, R15 ;  /* 0x00000001040f4824 */ /* 0x000fe200078e020f */
[----:B------:R-:W-:Y:S02]  /*1390*/  MOV R12, RZ ;  /* 0x000000ff000c7202 */ /* 0x000fe40000000f00 */
[----:B------:R-:W1:Y:S01]  /*13a0*/  I2F.RP R8, R7 ;  /* 0x0000000700087306 */ /* 0x000e620000209400 */
[----:B------:R-:W-:-:S04]  /*13b0*/  @P4 IMAD.WIDE.U32 R16, R15, c[0x0][0x1a0], RZ ;  /* 0x000068000f104a25 */ /* 0x000fc800078e00ff */
[----:B------:R-:W-:Y:S02]  /*13c0*/  @P4 IMAD R15, R15, c[0x0][0x1a4], R17 ;  /* 0x000069000f0f4a24 */ /* 0x000fe400078e0211 */
[----:B------:R-:W-:Y:S01]  /*13d0*/  @P4 IMAD.MOV.U32 R14, RZ, RZ, R16 ;  /* 0x000000ffff0e4224 */ /* 0x000fe200078e0010 */
[----:B-1----:R-:W1:Y:S02]  /*13e0*/  MUFU.RCP R13, R8 ;  /* 0x00000008000d7308 */ /* 0x002e640000001000 */
[----:B-1----:R-:W-:-:S06]  /*13f0*/  IADD3 R13, R13, 0xffffffe, RZ ;  /* 0x0ffffffe0d0d7810 */ /* 0x002fcc0007ffe0ff */
[----:B------:R-:W1:Y:S02]  /*1400*/  F2I.FTZ.U32.TRUNC.NTZ R13, R13 ;  /* 0x0000000d000d7305 */ /* 0x000e64000021f000 */
[----:B-1----:R-:W-:-:S04]  /*1410*/  IMAD.MOV R3, RZ, RZ, -R13 ;  /* 0x000000ffff037224 */ /* 0x002fc800078e0a0d */
[----:B------:R-:W-:Y:S01]  /*1420*/  IMAD R5, R3, R7, RZ ;  /* 0x0000000703057224 */ /* 0x000fe200078e02ff */
[----:B------:R-:W-:-:S03]  /*1430*/  IABS R3, R136 ;  /* 0x0000008800037213 */ /* 0x000fc60000000000 */
[----:B------:R-:W-:Y:S01]  /*1440*/  IMAD.HI.U32 R12, R13, R5, R12 ;  /* 0x000000050d0c7227 */ /* 0x000fe200078e000c */
[----:B------:R-:W-:-:S03]  /*1450*/  MOV R13, R9 ;  /* 0x00000009000d7202 */ /* 0x000fc60000000f00 */
[----:B------:R-:W-:-:S04]  /*1460*/  IMAD.MOV.U32 R5, RZ, RZ, R3 ;  /* 0x000000ffff057224 */ /* 0x000fc800078e0003 */
[----:B------:R-:W-:-:S04]  /*1470*/  IMAD.HI.U32 R3, R12, R5, RZ ;  /* 0x000000050c037227 */ /* 0x000fc800078e00ff */
[----:B------:R-:W-:Y:S01]  /*1480*/  IMAD.MOV.U32 R12, RZ, RZ, R6 ;  /* 0x000000ffff0c7224 */ /* 0x000fe200078e0006 */
[----:B------:R-:W-:-:S05]  /*1490*/  IADD3 R8, -R3, RZ, RZ ;  /* 0x000000ff03087210 */ /* 0x000fca0007ffe1ff */
[----:B------:R-:W-:Y:S01]  /*14a0*/  IMAD R8, R7, R8, R5 ;  /* 0x0000000807087224 */ /* 0x000fe200078e0205 */
[----:B------:R-:W-:-:S04]  /*14b0*/  LOP3.LUT R5, R136, c[0x0][0x1c8], RZ, 0x3c, !PT ;  /* 0x0000720088057a12 */ /* 0x000fc800078e3cff */
[----:B------:R-:W-:Y:S02]  /*14c0*/  ISETP.GT.U32.AND P0, PT, R7, R8, PT ;  /* 0x000000080700720c */ /* 0x000fe40003f04070 */
[----:B------:R-:W-:Y:S02]  /*14d0*/  ISETP.GE.AND P1, PT, R5, RZ, PT ;  /* 0x000000ff0500720c */ /* 0x000fe40003f26270 */
[----:B------:R-:W-:-:S05]  /*14e0*/  LEA R5, R166, 0xffffffc0, 0x6 ;  /* 0xffffffc0a6057811 */ /* 0x000fca00078e30ff */
[----:B------:R-:W-:-:S04]  /*14f0*/  IMAD.WIDE.U32 R12, R5, c[0x0][0x198], R12 ;  /* 0x00006600050c7a25 */ /* 0x000fc800078e000c */
[----:B------:R-:W-:Y:S01]  /*1500*/  @!P0 IMAD.IADD R8, R8, 0x1, -R7 ;  /* 0x0000000108088824 */ /* 0x000fe200078e0a07 */
[----:B------:R-:W-:Y:S01]  /*1510*/  @!P0 IADD3 R3, R3, 0x1, RZ ;  /* 0x0000000103038810 */ /* 0x000fe20007ffe0ff */
[--C-:B------:R-:W-:Y:S01]  /*1520*/  IMAD.MOV.U32 R9, RZ, RZ, R5.reuse ;  /* 0x000000ffff097224 */ /* 0x100fe200078e0005 */
        /* <DEDUP_REMOVED lines=25> */
.L_x_5258:
[----:B------:R1:W5:Y:S01]  /*16c0*/  @P5 LDG.E R8, [R142.64] ;  /* 0x000000068e085981 */ /* 0x000362000c1e1900 */
[----:B------:R-:W-:Y:S01]  /*16d0*/  ISETP.NE.AND P0, PT, R23, -0x1, PT ;  /* 0xffffffff1700780c */ /* 0x000fe20003f05270 */
[----:B------:R-:W-:Y:S01]  /*16e0*/  IMAD.MOV.U32 R147, RZ, RZ, c[0x0][0x198] ;  /* 0x00006600ff937624 */ /* 0x000fe200078e00ff */
[----:B------:R-:W-:Y:S02]  /*16f0*/  SHF.R.S32.HI R59, RZ, 0x1f, R56 ;  /* 0x0000001fff3b7819 */ /* 0x000fe40000011438 */
[----:B------:R-:W-:Y:S01]  /*1700*/  MOV R129, c[0x0][0x230] ;  /* 0x00008c0000817a02 */ /* 0x000fe20000000f00 */
[----:B------:R-:W-:Y:S01]  /*1710*/  IMAD.SHL.U32 R55, R147, 0x10, RZ ;  /* 0x0000001093377824 */ /* 0x000fe200078e00ff */
[----:B------:R-:W-:Y:S02]  /*1720*/  LEA.HI R140, R59, R56, RZ, 0x3 ;  /* 0x000000383b8c7211 */ /* 0x000fe400078f18ff */
[----:B------:R-:W-:Y:S02]  /*1730*/  SHF.L.U64.HI R54, R147, R0, c[0x0][0x19c] ;  /* 0x0000670093367619 */ /* 0x000fe40000010200 */
[----:B------:R-:W-:-:S02]  /*1740*/  LOP3.LUT R57, R140, 0xfffffff8, RZ, 0xc0, !PT ;  /* 0xfffffff88c397812 */ /* 0x000fc400078ec0ff */
[----:B------:R-:W-:Y:S01]  /*1750*/  SHF.R.S32.HI R140, RZ, 0x3, R140 ;  /* 0x00000003ff8c7819 */ /* 0x000fe2000001148c */
[----:B-----5:R-:W-:Y:S02]  /*1760*/  @!P0 IMAD R2, R11, c[0x0][0x178], RZ ;  /* 0x00005e000b028a24 */ /* 0x020fe400078e02ff */
[----:B------:R-:W-:Y:S01]  /*1770*/  IMAD.IADD R57, R56, 0x1, -R57 ;  /* 0x0000000138397824 */ /* 0x000fe200078e0a39 */
[----:B------:R-:W-:Y:S01]  /*1780*/  SHF.R.S32.HI R141, RZ, 0x1f, R140 ;  /* 0x0000001fff8d7819 */ /* 0x000fe2000001148c */
[----:B------:R-:W-:-:S04]  /*1790*/  @P0 IMAD.WIDE.U32 R16, R23, c[0x0][0x190], RZ ;  /* 0x0000640017100a25 */ /* 0x000fc800078e00ff */
[----:B------:R-:W-:-:S04]  /*17a0*/  @!P0 IMAD.WIDE.U32 R18, R239, c[0x0][0x178], RZ ;  /* 0x00005e00ef128a25 */ /* 0x000fc800078e00ff */
[----:B------:R-:W-:Y:S02]  /*17b0*/  @!P0 IMAD R2, R239, c[0x0][0x17c], R2 ;  /* 0x00005f00ef028a24 */ /* 0x000fe400078e0202 */
[----:B------:R-:W-:Y:S02]  /*17c0*/  IMAD.SHL.U32 R24, R57, 0x8, RZ ;  /* 0x0000000839187824 */ /* 0x000fe400078e00ff */
[----:B------:R-:W-:Y:S02]  /*17d0*/  @P0 IMAD R17, R23, c[0x0][0x194], R17 ;  /* 0x0000650017110a24 */ /* 0x000fe400078e0211 */
[----:B------:R-:W-:Y:S01]  /*17e0*/  @P0 IMAD.MOV.U32 R4, RZ, RZ, R16 ;  /* 0x000000ffff040224 */ /* 0x000fe200078e0010 */
[----:B------:R-:W-:Y:S01]  /*17f0*/  @!P0 MOV R4, R18 ;  /* 0x0000001200048202 */ /* 0x000fe20000000f00 */
[----:B------:R-:W-:Y:S01]  /*1800*/  @!P0 IMAD.IADD R17, R19, 0x1, R2 ;  /* 0x0000000113118824 */ /* 0x000fe200078e0202 */
[----:B------:R-:W-:Y:S01]  /*1810*/  IADD3 R14, P0, R24, R14, RZ ;  /* 0x0000000e180e7210 */ /* 0x000fe20007f1e0ff */
[----:B------:R-:W-:Y:S01]  /*1820*/  IMAD R2, R6, c[0x0][0x1b8], RZ ;  /* 0x00006e0006027a24 */ /* 0x000fe200078e02ff */
[----:B------:R-:W-:Y:S01]  /*1830*/  SHF.R.S32.HI R25, RZ, 0x1f, R24 ;  /* 0x0000001fff197819 */ /* 0x000fe20000011418 */
[----:B------:R-:W-:Y:S01]  /*1840*/  IMAD.WIDE R20, R21, 0x40, R140 ;  /* 0x0000004015147825 */ /* 0x000fe200078e028c */
[----:B------:R-:W-:-:S03]  /*1850*/  IADD3 R16, P1, R24, R4, RZ ;  /* 0x0000000418107210 */ /* 0x000fc60007f3e0ff */
[----:B------:R-:W-:Y:S01]  /*1860*/  IMAD.X R15, R25, 0x1, R15, P0 ;  /* 0x00000001190f7824 */ /* 0x000fe200000e060f */
[----:B------:R-:W-:Y:S01]  /*1870*/  IADD3 R9, P0, R140, R9, RZ ;  /* 0x000000098c097210 */ /* 0x000fe20007f1e0ff */
[C---:B------:R-:W-:Y:S02]  /*1880*/  IMAD R2, R3.reuse, c[0x0][0x1bc], R2 ;  /* 0x00006f0003027a24 */ /* 0x040fe400078e0202 */
[----:B------:R-:W-:Y:S01]  /*1890*/  IMAD.WIDE.U32 R22, R3, c[0x0][0x1b8], R14 ;  /* 0x00006e0003167a25 */ /* 0x000fe200078e000e */
[----:B------:R-:W-:-:S03]  /*18a0*/  IADD3.X R7, R141, R7, RZ, P0, !PT ;  /* 0x000000078d077210 */ /* 0x000fc600007fe4ff */
[----:B------:R-:W-:Y:S02]  /*18b0*/  IMAD.IADD R23, R23, 0x1, R2 ;  /* 0x0000000117177824 */ /* 0x000fe400078e0202 */
[----:B------:R-:W-:Y:S01]  /*18c0*/  IMAD R2, R7, c[0x0][0x1a0], RZ ;  /* 0x0000680007027a24 */ /* 0x000fe200078e02ff */
[----:B------:R-:W-:Y:S01]  /*18d0*/  SHF.R.S32.HI R7, RZ, 0x1f, R136 ;  /* 0x0000001fff077819 */ /* 0x000fe20000011488 */
[----:B------:R-:W-:Y:S02]  /*18e0*/  IMAD R15, R21, c[0x0][0x190], RZ ;  /* 0x00006400150f7a24 */ /* 0x000fe400078e02ff */
[----:B------:R-:W-:Y:S01]  /*18f0*/  IMAD.X R17, R25, 0x1, R17, P1 ;  /* 0x0000000119117824 */ /* 0x000fe200008e0611 */
[----:B------:R-:W-:Y:S01]  /*1900*/  IADD3 R134, P1, R24, R134, RZ ;  /* 0x0000008618867210 */ /* 0x000fe20007f3e0ff */
[----:B------:R-:W-:Y:S02]  /*1910*/  IMAD R7, R7, c[0x0][0x1a8], RZ ;  /* 0x00006a0007077a24 */ /* 0x000fe400078e02ff */
[----:B------:R-:W-:-:S02]  /*1920*/  IMAD R15, R20, c[0x0][0x194], R15 ;  /* 0x00006500140f7a24 */ /* 0x000fc400078e020f */
[----:B------:R-:W-:-:S04]  /*1930*/  IMAD.WIDE.U32 R20, R20, c[0x0][0x190], R16 ;  /* 0x0000640014147a25 */ /* 0x000fc800078e0010 */
[C---:B------:R-:W-:Y:S02]  /*1940*/  IMAD R2, R9.reuse, c[0x0][0x1a4], R2 ;  /* 0x0000690009027a24 */ /* 0x040fe400078e0202 */
[----:B------:R-:W-:Y:S01]  /*1950*/  IMAD.WIDE.U32 R16, R9, c[0x0][0x1a0], R22 ;  /* 0x0000680009107a25 */ /* 0x000fe200078e0016 */
[CC--:B------:R-:W-:Y:S02]  /*1960*/  LEA.HI R9, R59.reuse, R56.reuse, RZ, 0x6 ;  /* 0x000000383b097211 */ /* 0x0c0fe400078f30ff */
[----:B------:R-:W-:Y:S01]  /*1970*/  LEA.HI R59, R59, R56, RZ, 0x4 ;  /* 0x000000383b3b7211 */ /* 0x000fe200078f20ff */
[----:B------:R-:W-:Y:S01]  /*1980*/  IMAD R139, R136, c[0x0][0x1ac], R7 ;  /* 0x00006b00888b7a24 */ /* 0x000fe200078e0207 */
[----:B------:R-:W-:Y:S01]  /*1990*/  SHF.R.S32.HI R7, RZ, 0x1f, R86 ;  /* 0x0000001fff077819 */ /* 0x000fe20000011456 */
[----:B------:R-:W-:Y:S01]  /*19a0*/  IMAD.IADD R87, R17, 0x1, R2 ;  /* 0x0000000111577824 */ /* 0x000fe200078e0202 */
[----:B------:R-:W-:Y:S01]  /*19b0*/  LOP3.LUT R131, R59, 0xfffffff0, RZ, 0xc0, !PT ;  /* 0xfffffff03b837812 */ /* 0x000fe200078ec0ff */
[----:B------:R-:W-:Y:S01]  /*19c0*/  IMAD.SHL.U32 R10, R140, 0x40, RZ ;  /* 0x000000408c0a7824 */ /* 0x000fe200078e00ff */
[----:B------:R-:W-:Y:S01]  /*19d0*/  LEA.HI R2, R7, R86, RZ, 0x6 ;  /* 0x0000005607027211 */ /* 0x000fe200078f30ff */
[----:B------:R-:W-:Y:S01]  /*19e0*/  IMAD R7, R141, c[0x0][0x198], RZ ;  /* 0x000066008d077a24 */ /* 0x000fe200078e02ff */
[----:B------:R-:W-:Y:S01]  /*19f0*/  LEA R88, P0, R16, c[0x0][0x170], 0x1 ;  /* 0x00005c0010587a11 */ /* 0x000fe200078008ff */
[----:B------:R-:W-:Y:S01]  /*1a00*/  IMAD.X R135, R25, 0x1, R13, P1 ;  /* 0x0000000119877824 */ /* 0x000fe200008e060d */
[----:B------:R-:W-:Y:S01]  /*1a10*/  SHF.R.S32.HI R2, RZ, 0x6, R2 ;  /* 0x00000006ff027819 */ /* 0x000fe20000011402 */
[----:B------:R-:W-:Y:S01]  /*1a20*/  IMAD R7, R140, c[0x0][0x19c], R7 ;  /* 0x000067008c077a24 */ /* 0x000fe200078e0207 */
[----:B------:R-:W-:Y:S01]  /*1a30*/  LOP3.LUT R19, R10, 0x1c0, RZ, 0xc0, !PT ;  /* 0x000001c00a137812 */ /* 0x000fe200078ec0ff */
[----:B------:R-:W-:Y:S01]  /*1a40*/  IMAD.WIDE.U32 R134, R140, c[0x0][0x198], R134 ;  /* 0x000066008c867a25 */ /* 0x000fe200078e0086 */
[----:B------:R-:W-:-:S02]  /*1a50*/  IMNMX R83, R235, R2, !PT ;  /* 0x00000002eb537217 */ /* 0x000fc40007800200 */
[----:B------:R-:W-:Y:S01]  /*1a60*/  LOP3.LUT R4, R19, 0x38, R24, 0xf8, !PT ;  /* 0x0000003813047812 */ /* 0x000fe200078ef818 */
[----:B------:R-:W-:Y:S01]  /*1a70*/  IMAD.IADD R21, R21, 0x1, R15 ;  /* 0x0000000115157824 */ /* 0x000fe200078e020f */
[----:B------:R-:W-:Y:S01]  /*1a80*/  ISETP.GT.AND P2, PT, R166, R83, PT ;  /* 0x00000053a600720c */ /* 0x000fe20003f44270 */
[----:B------:R-:W-:Y:S01]  /*1a90*/  IMAD.SHL.U32 R9, R9, 0x8, RZ ;  /* 0x0000000809097824 */ /* 0x000fe200078e00ff */
[----:B------:R-:W-:Y:S01]  /*1aa0*/  SHF.R.U32.HI R19, RZ, 0x3, R19 ;  /* 0x00000003ff137819 */ /* 0x000fe20000011613 */
[----:B------:R-:W-:Y:S01]  /*1ab0*/  IMAD.MOV.U32 R10, RZ, RZ, 0x2 ;  /* 0x00000002ff0a7424 */ /* 0x000fe200078e00ff */
[----:B------:R-:W-:Y:S01]  /*1ac0*/  MOV R15, c[0x0][0x230] ;  /* 0x00008c00000f7a02 */ /* 0x000fe20000000f00 */
[----:B------:R-:W-:Y:S01]  /*1ad0*/  IMAD.MOV.U32 R14, RZ, RZ, RZ ;  /* 0x000000ffff0e7224 */ /* 0x000fe200078e00ff */
[----:B------:R-:W-:Y:S01]  /*1ae0*/  LOP3.LUT R4, R4, R19, RZ, 0x3c, !PT ;  /* 0x0000001304047212 */ /* 0x000fe200078e3cff */
[----:B------:R-:W-:Y:S01]  /*1af0*/  IMAD.IADD R48, R135, 0x1, R7 ;  /* 0x0000000187307824 */ /* 0x000fe200078e0207 */
[----:B------:R-:W-:Y:S01]  /*1b00*/  SHF.L.U64.HI R87, R16, 0x1, R87 ;  /* 0x0000000110577819 */ /* 0x000fe20000010257 */
[----:B------:R-:W-:Y:S01]  /*1b10*/  IMAD.HI.U32 R129, R10, R129, R14 ;  /* 0x000000810a817227 */ /* 0x000fe200078e000e */
[----:B------:R-:W-:-:S02]  /*1b20*/  IADD3 R131, -R131, R56, RZ ;  /* 0x0000003883837210 */ /* 0x000fc40007ffe1ff */
[----:B------:R-:W-:Y:S01]  /*1b30*/  LOP3.LUT R132, R4, 0xfffffe00, R9, 0xf8, !PT ;  /* 0xfffffe0004847812 */ /* 0x000fe200078ef809 */
[----:B------:R-:W-:Y:S01]  /*1b40*/  IMAD.WIDE.U32 R136, R136, c[0x0][0x1a8], R20 ;  /* 0x00006a0088887a25 */ /* 0x000fe200078e0014 */
[----:B------:R-:W-:Y:S02]  /*1b50*/  IADD3.X R87, R87, c[0x0][0x174], RZ, P0, !PT ;  /* 0x00005d0057577a10 */ /* 0x000fe400007fe4ff */
[----:B------:R-:W-:Y:S01]  /*1b60*/  MOV R9, c[0x0][0x1a0] ;  /* 0x0000680000097a02 */ /* 0x000fe20000000f00 */
[----:B------:R-:W-:Y:S01]  /*1b70*/  IMAD.SHL.U32 R128, R57, 0x4, RZ ;  /* 0x0000000439807824 */ /* 0x000fe200078e00ff */
[C---:B------:R-:W-:Y:S01]  /*1b80*/  LEA R236, P1, R134.reuse, c[0x0][0x168], 0x1 ;  /* 0x00005a0086ec7a11 */ /* 0x040fe200078208ff */
[----:B------:R-:W-:Y:S01]  /*1b90*/  IMAD.IADD R139, R137, 0x1, R139 ;  /* 0x00000001898b7824 */ /* 0x000fe200078e028b */
[----:B------:R-:W-:Y:S01]  /*1ba0*/  SHF.L.U64.HI R237, R134, 0x1, R48 ;  /* 0x0000000186ed7819 */ /* 0x000fe20000010230 */
[----:B------:R-:W-:Y:S01]  /*1bb0*/  IMAD.MOV.U32 R243, RZ, RZ, R87 ;  /* 0x000000fffff37224 */ /* 0x000fe200078e0057 */
[----:B------:R-:W-:-:S02]  /*1bc0*/  SHF.R.S32.HI R130, RZ, 0x1f, R131 ;  /* 0x0000001fff827819 */ /* 0x000fc40000011483 */
[C---:B------:R-:W-:Y:S02]  /*1bd0*/  SHF.L.U64.HI R122, R9.reuse, R0, c[0x0][0x1a4] ;  /* 0x00006900097a7619 */ /* 0x040fe40000010200 */
[----:B------:R-:W-:Y:S02]  /*1be0*/  SHF.L.U32 R123, R9, 0x4, RZ ;  /* 0x00000004097b7819 */ /* 0x000fe400000006ff */
[----:B------:R-:W-:Y:S02]  /*1bf0*/  SHF.R.S32.HI R59, RZ, 0x4, R59 ;  /* 0x00000004ff3b7819 */ /* 0x000fe4000001143b */
[----:B------:R-:W-:Y:S02]  /*1c00*/  SHF.R.S32.HI R127, RZ, 0x1, R129 ;  /* 0x00000001ff7f7819 */ /* 0x000fe40000011481 */
[----:B------:R-:W-:Y:S02]  /*1c10*/  IADD3.X R237, R237, c[0x0][0x16c], RZ, P1, !PT ;  /* 0x00005b00eded7a10 */ /* 0x000fe40000ffe4ff */
[----:B------:R-:W-:-:S02]  /*1c20*/  LEA.HI R130, R130, R131, RZ, 0x3 ;  /* 0x0000008382827211 */ /* 0x000fc400078f18ff */
[----:B------:R-:W-:Y:S01]  /*1c30*/  MOV R242, R88 ;  /* 0x0000005800f27202 */ /* 0x000fe20000000f00 */
[----:B------:R-:W-:Y:S01]  /*1c40*/  @!P5 IMAD.MOV.U32 R8, RZ, RZ, RZ ;  /* 0x000000ffff08d224 */ /* 0x000fe200078e00ff */
[----:B------:R-:W-:Y:S05]  /*1c50*/  @!P2 BRA `(.L_x_5260) ;  /* 0x0000add00000a947 */ /* 0x000fea0003800000 */
[----:B-1----:R-:W-:Y:S01]  /*1c60*/  IMAD R2, R11, c[0x0][0x280], RZ ;  /* 0x0000a0000b027a24 */ /* 0x002fe200078e02ff */
[----:B------:R-:W-:Y:S01]  /*1c70*/  SHF.R.S32.HI R7, RZ, 0x1f, R5 ;  /* 0x0000001fff077819 */ /* 0x000fe20000011405 */
[----:B------:R-:W-:Y:S01]  /*1c80*/  IMAD.WIDE.U32 R12, R239, c[0x0][0x280], R24 ;  /* 0x0000a000ef0c7a25 */ /* 0x000fe200078e0018 */
[--C-:B------:R-:W-:Y:S01]  /*1c90*/  SHF.R.S32.HI R10, RZ, 0x1f, R86.reuse ;  /* 0x0000001fff0a7819 */ /* 0x100fe20000011456 */
[----:B------:R-:W-:Y:S01]  /*1ca0*/  UMOV UR9, 0x20 ;  /* 0x0000002000097882 */ /* 0x000fe20000000000 */
[----:B------:R-:W-:Y:S01]  /*1cb0*/  IADD3 R4, P1, P0, R5, R140, -R86 ;  /* 0x0000008c05047210 */ /* 0x000fe2000783e856 */
[C---:B------:R-:W-:Y:S01]  /*1cc0*/  IMAD R2, R239.reuse, c[0x0][0x284], R2 ;  /* 0x0000a100ef027a24 */ /* 0x040fe200078e0202 */
[----:B------:R-:W-:Y:S01]  /*1cd0*/  ULDC.64 UR4, c[0x0][0x1a0] ;  /* 0x0000680000047ab9 */ /* 0x000fe20000000a00 */
[----:B------:R-:W-:Y:S01]  /*1ce0*/  IMAD.WIDE.U32 R16, R239, c[0x0][0x278], R24 ;  /* 0x00009e00ef107a25 */ /* 0x000fe200078e0018 */
[----:B------:R-:W-:Y:S01]  /*1cf0*/  IADD3.X R7, R7, R141, ~R10, P1, P0 ;  /* 0x0000008d07077210 */ /* 0x000fe20000fe0c0a */
[----:B------:R-:W-:Y:S01]  /*1d00*/  UIMAD UR8, UR9, UR5, URZ ;  /* 0x00000005090872a4 */ /* 0x000fe2000f8e023f */
[C---:B------:R-:W-:Y:S01]  /*1d10*/  IADD3 R126, R140.reuse, 0x10, RZ ;  /* 0x000000108c7e7810 */ /* 0x040fe20007ffe0ff */
[----:B------:R-:W-:Y:S01]  /*1d20*/  IMAD.IADD R13, R13, 0x1, R2 ;  /* 0x000000010d0d7824 */ /* 0x000fe200078e0202 */
[----:B------:R-:W-:Y:S01]  /*1d30*/  ULDC UR10, c[0x0][0x19c] ;  /* 0x00006700000a7ab9 */ /* 0x000fe20000000800 */
[----:B------:R-:W-:Y:S01]  /*1d40*/  IMAD R2, R11, c[0x0][0x278], RZ ;  /* 0x00009e000b027a24 */ /* 0x000fe200078e02ff */
[----:B------:R-:W-:Y:S01]  /*1d50*/  UIMAD UR10, UR9, UR10, URZ ;  /* 0x0000000a090a72a4 */ /* 0x000fe2000f8e023f */
[----:B------:R-:W-:Y:S01]  /*1d60*/  IMAD.WIDE.U32 R14, R9, 0x20, RZ ;  /* 0x00000020090e7825 */ /* 0x000fe200078e00ff */
[----:B------:R-:W-:-:S02]  /*1d70*/  IADD3 R125, R140, 0x20, RZ ;  /* 0x000000208c7d7810 */ /* 0x000fc40007ffe0ff */
[----:B------:R-:W-:Y:S01]  /*1d80*/  IADD3 R124, R140, 0x30, RZ ;  /* 0x000000308c7c7810 */ /* 0x000fe20007ffe0ff */
[----:B------:R-:W-:Y:S01]  /*1d90*/  IMAD R2, R239, c[0x0][0x27c], R2 ;  /* 0x00009f00ef027a24 */ /* 0x000fe200078e0202 */
[----:B------:R-:W-:Y:S01]  /*1da0*/  IADD3 R112, R15, UR8, RZ ;  /* 0x000000080f707c10 */ /* 0x000fe2000fffe0ff */
[----:B------:R-:W-:Y:S01]  /*1db0*/  IMAD R9, R7, c[0x0][0x290], RZ ;  /* 0x0000a40007097a24 */ /* 0x000fe200078e02ff */
[----:B------:R-:W-:Y:S01]  /*1dc0*/  UMOV UR8, 0x60 ;  /* 0x0000006000087882 */ /* 0x000fe20000000000 */
[----:B------:R-:W-:Y:S01]  /*1dd0*/  IMAD.IADD R17, R17, 0x1, R2 ;  /* 0x0000000111117824 */ /* 0x000fe200078e0202 */
[----:B------:R-:W-:Y:S01]  /*1de0*/  UIMAD UR11, UR8, UR5, URZ ;  /* 0x00000005080b72a4 */ /* 0x000fe2000f8e023f */
[----:B------:R-:W-:Y:S01]  /*1df0*/  IMAD R7, R7, c[0x0][0x288], RZ ;  /* 0x0000a20007077a24 */ /* 0x000fe200078e02ff */
[----:B------:R-:W-:Y:S01]  /*1e00*/  UIMAD.WIDE.U32 UR12, UR8, UR4, URZ ;  /* 0x00000004080c72a5 */ /* 0x000fe2000f8e003f */
[----:B------:R-:W-:Y:S01]  /*1e10*/  IMAD.WIDE.U32 R18, R4, c[0x0][0x290], R12 ;  /* 0x0000a40004127a25 */ /* 0x000fe200078e000c */
[----:B------:R-:W-:Y:S01]  /*1e20*/  ULDC UR5, c[0x0][0x294] ;  /* 0x0000a50000057ab9 */ /* 0x000fe20000000800 */
[----:B------:R-:W-:Y:S01]  /*1e30*/  SHF.L.U64.HI R112, R14, 0x1, R112 ;  /* 0x000000010e707819 */ /* 0x000fe20000010270 */
[----:B------:R-:W-:Y:S01]  /*1e40*/  UIMAD UR5, UR8, UR5, URZ ;  /* 0x00000005080572a4 */ /* 0x000fe2000f8e023f */
[----:B------:R-:W-:Y:S01]  /*1e50*/  IMAD R2, R4, c[0x0][0x28c], R7 ;  /* 0x0000a30004027a24 */ /* 0x000fe200078e0207 */
[----:B------:R-:W-:Y:S01]  /*1e60*/  IADD3 R20, R24, 0x40, RZ ;  /* 0x0000004018147810 */ /* 0x000fe20007ffe0ff */
[----:B------:R-:W-:Y:S01]  /*1e70*/  IMAD.WIDE.U32 R12, R4, c[0x0][0x288], R16 ;  /* 0x0000a200040c7a25 */ /* 0x000fe200078e0010 */
[----:B------:R-:W-:-:S02]  /*1e80*/  ULDC UR4, c[0x0][0x230] ;  /* 0x00008c0000047ab9 */ /* 0x000fc40000000800 */
[----:B------:R-:W-:Y:S01]  /*1e90*/  UIADD3 UR11, UR13, UR11, URZ ;  /* 0x0000000b0d0b7290 */ /* 0x000fe2000fffe03f */
[----:B------:R-:W-:Y:S01]  /*1ea0*/  IMAD R10, R4, c[0x0][0x294], R9 ;  /* 0x0000a500040a7a24 */ /* 0x000fe200078e0209 */
[----:B------:R-:W-:Y:S01]  /*1eb0*/  ULDC.U8 UR8, c[0x0][0x313] ;  /* 0x0000c4c000087ab9 */ /* 0x000fe20000000000 */
[----:B------:R-:W-:Y:S02]  /*1ec0*/  IMAD.IADD R9, R13, 0x1, R2 ;  /* 0x000000010d097824 */ /* 0x000fe400078e0202 */
[----:B------:R-:W-:Y:S02]  /*1ed0*/  IMAD.IADD R8, R8, 0x1, R5 ;  /* 0x0000000108087824 */ /* 0x000fe400078e0205 */
[----:B------:R-:W-:Y:S02]  /*1ee0*/  IMAD R2, R6, c[0x0][0x2a0], RZ ;  /* 0x0000a80006027a24 */ /* 0x000fe400078e02ff */
[----:B------:R-:W-:Y:S02]  /*1ef0*/  IMAD R4, R140, R127, R128 ;  /* 0x0000007f8c047224 */ /* 0x000fe400078e0280 */
[----:B------:R-:W-:-:S02]  /*1f00*/  IMAD R5, R127, R8, RZ ;  /* 0x000000087f057224 */ /* 0x000fc400078e02ff */
[----:B------:R-:W-:Y:S02]  /*1f10*/  IMAD R115, R3, c[0x0][0x2a4], R2 ;  /* 0x0000a90003737a24 */ /* 0x000fe400078e0202 */
[----:B------:R-:W-:Y:S01]  /*1f20*/  IMAD.IADD R2, R128, 0x1, R4 ;  /* 0x0000000180027824 */ /* 0x000fe200078e0204 */
[----:B------:R-:W-:Y:S01]  /*1f30*/  SHF.R.S32.HI R121, RZ, 0x1f, R5 ;  /* 0x0000001fff797819 */ /* 0x000fe20000011405 */
[----:B------:R-:W-:Y:S01]  /*1f40*/  IMAD.IADD R11, R19, 0x1, R10 ;  /* 0x00000001130b7824 */ /* 0x000fe200078e020a */
[C---:B------:R-:W-:Y:S01]  /*1f50*/  IADD3 R50, P1, R5.reuse, R4, RZ ;  /* 0x0000000405327210 */ /* 0x040fe20007f3e0ff */
[----:B------:R-:W-:Y:S01]  /*1f60*/  IMAD.MOV.U32 R10, RZ, RZ, R18 ;  /* 0x000000ffff0a7224 */ /* 0x000fe200078e0012 */
[----:B------:R-:W-:Y:S01]  /*1f70*/  IADD3 R120, P0, R5, R2, RZ ;  /* 0x0000000205787210 */ /* 0x000fe20007f1e0ff */
[----:B------:R-:W-:Y:S01]  /*1f80*/  IMAD R6, R6, c[0x0][0x298], RZ ;  /* 0x0000a60006067a24 */ /* 0x000fe200078e02ff */
[C---:B------:R-:W-:Y:S01]  /*1f90*/  IADD3 R19, R24.reuse, 0x80, RZ ;  /* 0x0000008018137810 */ /* 0x040fe20007ffe0ff */
[----:B------:R-:W-:Y:S01]  /*1fa0*/  IMAD.MOV.U32 R8, RZ, RZ, R12 ;  /* 0x000000ffff087224 */ /* 0x000fe200078e000c */
[----:B------:R-:W-:Y:S01]  /*1fb0*/  IADD3 R18, R24, 0xc0, RZ ;  /* 0x000000c018127810 */ /* 0x000fe20007ffe0ff */
[----:B------:R-:W-:-:S02]  /*1fc0*/  IMAD.MOV.U32 R93, RZ, RZ, c[0x0][0x288] ;  /* 0x0000a200ff5d7624 */ /* 0x000fc400078e00ff */
[C---:B------:R-:W-:Y:S02]  /*1fd0*/  IMAD R117, R3.reuse, c[0x0][0x29c], R6 ;  /* 0x0000a70003757a24 */ /* 0x040fe400078e0206 */
[----:B------:R-:W-:Y:S01]  /*1fe0*/  IMAD.WIDE.U32 R10, R3, c[0x0][0x2a0], R10 ;  /* 0x0000a800030a7a25 */ /* 0x000fe200078e000a */
[C---:B------:R-:W-:Y:S02]  /*1ff0*/  SHF.L.U32 R91, R93.reuse, 0x4, RZ ;  /* 0x000000045d5b7819 */ /* 0x040fe400000006ff */
[-C--:B------:R-:W-:Y:S01]  /*2000*/  SHF.L.U64.HI R90, R93, R0.reuse, c[0x0][0x28c] ;  /* 0x0000a3005d5a7619 */ /* 0x080fe20000010200 */
[----:B------:R-:W-:Y:S01]  /*2010*/  IMAD.WIDE.U32 R8, R3, c[0x0][0x298], R8 ;  /* 0x0000a60003087a25 */ /* 0x000fe200078e0008 */
[-C--:B------:R-:W-:Y:S02]  /*2020*/  LEA.HI.X.SX32 R3, R4, R121.reuse, 0x1, P1 ;  /* 0x0000007904037211 */ /* 0x080fe400008f0eff */
[----:B------:R-:W-:Y:S01]  /*2030*/  LEA.HI.X.SX32 R121, R2, R121, 0x1, P0 ;  /* 0x0000007902797211 */ /* 0x000fe200000f0eff */
[----:B------:R-:W-:Y:S01]  /*2040*/  IMAD.SHL.U32 R84, R127, 0x10, RZ ;  /* 0x000000107f547824 */ /* 0x000fe200078e00ff */
[----:B------:R-:W-:Y:S01]  /*2050*/  LEA R114, P1, R10, c[0x0][0x270], 0x1 ;  /* 0x00009c000a727a11 */ /* 0x000fe200078208ff */
[----:B------:R-:W-:Y:S01]  /*2060*/  IMAD.IADD R115, R11, 0x1, R115 ;  /* 0x000000010b737824 */ /* 0x000fe200078e0273 */
[----:B------:R-:W-:Y:S01]  /*2070*/  IADD3 R100, P4, R91, R91, RZ ;  /* 0x0000005b5b647210 */ /* 0x000fe20007f9e0ff */
[----:B------:R-:W-:Y:S01]  /*2080*/  IMAD.MOV.U32 R144, RZ, RZ, c[0x0][0x290] ;  /* 0x0000a400ff907624 */ /* 0x000fe200078e00ff */
[C---:B------:R-:W-:Y:S01]  /*2090*/  SHF.L.U64.HI R121, R120.reuse, 0x1, R121 ;  /* 0x0000000178797819 */ /* 0x040fe20000010279 */
[----:B------:R-:W-:Y:S01]  /*20a0*/  IMAD.SHL.U32 R120, R120, 0x2, RZ ;  /* 0x0000000278787824 */ /* 0x000fe200078e00ff */
[----:B------:R-:W-:Y:S01]  /*20b0*/  IADD3 R117, R9, R117, RZ ;  /* 0x0000007509757210 */ /* 0x000fe20007ffe0ff */
[----:B------:R-:W-:Y:S01]  /*20c0*/  IMAD.MOV.U32 R92, RZ, RZ, 0x5 ;  /* 0x00000005ff5c7424 */ /* 0x000fe200078e00ff */
[----:B------:R-:W-:Y:S01]  /*20d0*/  LEA R116, P0, R8, c[0x0][0x268], 0x1 ;  /* 0x00009a0008747a11 */ /* 0x000fe200078008ff */
[----:B------:R-:W-:Y:S01]  /*20e0*/  IMAD.X R99, R90, 0x1, R90, P4 ;  /* 0x000000015a637824 */ /* 0x000fe200020e065a */
[----:B------:R-:W-:Y:S01]  /*20f0*/  IADD3 R79, R84, 0x40, RZ ;  /* 0x00000040544f7810 */ /* 0x000fe20007ffe0ff */
[----:B------:R-:W-:Y:S01]  /*2100*/  IMAD.SHL.U32 R110, R144, 0x20, RZ ;  /* 0x00000020906e7824 */ /* 0x000fe200078e00ff */
[----:B------:R-:W-:Y:S01]  /*2110*/  IADD3 R75, R84, 0x80, RZ ;  /* 0x00000080544b7810 */ /* 0x000fe20007ffe0ff */
[----:B------:R-:W-:Y:S01]  /*2120*/  IMAD.SHL.U32 R108, R144, 0x10, RZ ;  /* 0x00000010906c7824 */ /* 0x000fe200078e00ff */
[C---:B------:R-:W-:Y:S01]  /*2130*/  IADD3 R71, R84.reuse, 0xc0, RZ ;  /* 0x000000c054477810 */ /* 0x040fe20007ffe0ff */
[----:B------:R-:W-:Y:S01]  /*2140*/  IMAD.IADD R73, R84, 0x1, R79 ;  /* 0x0000000154497824 */ /* 0x000fe200078e024f */
[----:B------:R-:W-:Y:S01]  /*2150*/  LEA.HI.X R115, R10, c[0x0][0x274], R115, 0x1, P1 ;  /* 0x00009d000a737a11 */ /* 0x000fe200008f0c73 */
[----:B------:R-:W-:Y:S01]  /*2160*/  IMAD.IADD R69, R84, 0x1, R75 ;  /* 0x0000000154457824 */ /* 0x000fe200078e024b */
[----:B------:R-:W-:Y:S01]  /*2170*/  SHF.L.U64.HI R107, R144, R0, c[0x0][0x294] ;  /* 0x0000a500906b7619 */ /* 0x000fe20000010200 */
[----:B------:R-:W-:Y:S01]  /*2180*/  IMAD.WIDE.U32 R146, R147, 0x20, RZ ;  /* 0x0000002093927825 */ /* 0x000fe200078e00ff */
[----:B------:R-:W-:-:S02]  /*2190*/  LEA.HI.X R117, R8, c[0x0][0x26c], R117, 0x1, P0 ;  /* 0x00009b0008757a11 */ /* 0x000fc400000f0c75 */
[C---:B------:R-:W-:Y:S01]  /*21a0*/  SHF.L.U64.HI R0, R50.reuse, 0x1, R3 ;  /* 0x0000000132007819 */ /* 0x040fe20000010203 */
[----:B------:R-:W-:Y:S01]  /*21b0*/  IMAD.SHL.U32 R50, R50, 0x2, RZ ;  /* 0x0000000232327824 */ /* 0x000fe200078e00ff */
[C---:B------:R-:W-:Y:S01]  /*21c0*/  IADD3 R96, P2, R100.reuse, 0x40, RZ ;  /* 0x0000004064607810 */ /* 0x040fe20007f5e0ff */
[C---:B------:R-:W-:Y:S01]  /*21d0*/  IMAD.SHL.U32 R81, R127.reuse, 0x20, RZ ;  /* 0x000000207f517824 */ /* 0x040fe200078e00ff */
[----:B------:R-:W-:Y:S01]  /*21e0*/  IADD3 R98, P1, R100, 0x80, RZ ;  /* 0x0000008064627810 */ /* 0x000fe20007f3e0ff */
[----:B------:R-:W-:Y:S01]  /*21f0*/  IMAD R77, R127, 0x30, RZ ;  /* 0x000000307f4d7824 */ /* 0x000fe200078e02ff */
[----:B------:R-:W-:Y:S01]  /*2200*/  IADD3 R65, R84, R71, RZ ;  /* 0x0000004754417210 */ /* 0x000fe20007ffe0ff */
[----:B------:R-:W-:Y:S01]  /*2210*/  IMAD.X R95, RZ, RZ, R99, P2 ;  /* 0x000000ffff5f7224 */ /* 0x000fe200010e0663 */
[----:B------:R-:W-:Y:S01]  /*2220*/  IADD3 R100, P0, R100, 0xc0, RZ ;  /* 0x000000c064647810 */ /* 0x000fe20007f1e0ff */
[----:B------:R-:W-:Y:S01]  /*2230*/  IMAD.IADD R67, R84, 0x1, R73 ;  /* 0x0000000154437824 */ /* 0x000fe200078e0249 */
[----:B------:R-:W-:Y:S01]  /*2240*/  IADD3 R118, P4, R120, c[0x0][0x2b0], RZ ;  /* 0x0000ac0078767a10 */ /* 0x000fe20007f9e0ff */
[----:B------:R-:W-:Y:S01]  /*2250*/  IMAD.IADD R63, R84, 0x1, R69 ;  /* 0x00000001543f7824 */ /* 0x000fe200078e0245 */
[C---:B------:R-:W-:Y:S01]  /*2260*/  SHF.L.U64.HI R109, R144.reuse, R92, c[0x0][0x294] ;  /* 0x0000a500906d7619 */ /* 0x040fe2000001025c */
[----:B------:R-:W-:Y:S01]  /*2270*/  IMAD.WIDE.U32 R144, R144, 0x60, RZ ;  /* 0x0000006090907825 */ /* 0x000fe200078e00ff */
[----:B------:R-:W-:-:S02]  /*2280*/  IADD3.X R97, RZ, R99, RZ, P1, !PT ;  /* 0x00000063ff617210 */ /* 0x000fc40000ffe4ff */
[----:B------:R-:W-:Y:S01]  /*2290*/  IADD3.X R119, R121, c[0x0][0x2b4], RZ, P4, !PT ;  /* 0x0000ad0079777a10 */ /* 0x000fe200027fe4ff */
[----:B------:R-:W-:Y:S01]  /*22a0*/  IMAD.IADD R61, R84, 0x1, R65 ;  /* 0x00000001543d7824 */ /* 0x000fe200078e0241 */
[----:B------:R-:W-:Y:S01]  /*22b0*/  IADD3 R26, P1, R50, c[0x0][0x2b0], RZ ;  /* 0x0000ac00321a7a10 */ /* 0x000fe20007f3e0ff */
[----:B------:R-:W-:Y:S01]  /*22c0*/  IMAD.X R99, RZ, RZ, R99, P0 ;  /* 0x000000ffff637224 */ /* 0x000fe200000e0663 */
[-C--:B------:R-:W-:Y:S01]  /*22d0*/  IADD3 R102, P6, R96, R91.reuse, RZ ;  /* 0x0000005b60667210 */ /* 0x080fe20007fde0ff */
[----:B------:R-:W-:Y:S01]  /*22e0*/  IMAD.MOV.U32 R85, RZ, RZ, c[0x0][0x290] ;  /* 0x0000a400ff557624 */ /* 0x000fe200078e00ff */
[-C--:B------:R-:W-:Y:S01]  /*22f0*/  IADD3 R104, P5, R98, R91.reuse, RZ ;  /* 0x0000005b62687210 */ /* 0x080fe20007fbe0ff */
[----:B------:R-:W-:Y:S01]  /*2300*/  IMAD.SHL.U32 R111, R14, 0x2, RZ ;  /* 0x000000020e6f7824 */ /* 0x000fe200078e00ff */
[----:B------:R-:W-:Y:S01]  /*2310*/  IADD3 R106, P4, R100, R91, RZ ;  /* 0x0000005b646a7210 */ /* 0x000fe20007f9e0ff */
[----:B------:R-:W-:Y:S01]  /*2320*/  IMAD.MOV.U32 R148, RZ, RZ, R236 ;  /* 0x000000ffff947224 */ /* 0x000fe200078e00ec */
[----:B------:R-:W-:Y:S01]  /*2330*/  IADD3 R120, P2, R120, c[0x0][0x2a8], RZ ;  /* 0x0000aa0078787a10 */ /* 0x000fe20007f5e0ff */
[----:B------:R-:W-:Y:S01]  /*2340*/  IMAD.MOV.U32 R149, RZ, RZ, R237 ;  /* 0x000000ffff957224 */ /* 0x000fe200078e00ed */
[----:B------:R-:W-:Y:S01]  /*2350*/  IADD3 R50, P0, R50, c[0x0][0x2a8], RZ ;  /* 0x0000aa0032327a10 */ /* 0x000fe20007f1e0ff */
[----:B------:R-:W-:Y:S01]  /*2360*/  IMAD.MOV.U32 R17, RZ, RZ, R166 ;  /* 0x000000ffff117224 */ /* 0x000fe200078e00a6 */
[C---:B------:R-:W-:Y:S01]  /*2370*/  SHF.L.U64.HI R92, R93.reuse, R92, c[0x0][0x28c] ;  /* 0x0000a3005d5c7619 */ /* 0x040fe2000001025c */
[----:B------:R-:W-:Y:S01]  /*2380*/  IMAD.SHL.U32 R93, R93, 0x20, RZ ;  /* 0x000000205d5d7824 */ /* 0x000fe200078e00ff */
[C---:B------:R-:W-:Y:S01]  /*2390*/  SHF.L.U64.HI R109, R110.reuse, 0x1, R109 ;  /* 0x000000016e6d7819 */ /* 0x040fe2000001026d */
[----:B------:R-:W-:Y:S01]  /*23a0*/  IMAD.SHL.U32 R110, R110, 0x2, RZ ;  /* 0x000000026e6e7824 */ /* 0x000fe200078e00ff */
[C---:B------:R-:W-:Y:S01]  /*23b0*/  SHF.L.U64.HI R107, R108.reuse, 0x1, R107 ;  /* 0x000000016c6b7819 */ /* 0x040fe2000001026b */
[----:B------:R-:W-:Y:S01]  /*23c0*/  IMAD.SHL.U32 R108, R108, 0x2, RZ ;  /* 0x000000026c6c7824 */ /* 0x000fe200078e00ff */
[----:B------:R-:W-:Y:S01]  /*23d0*/  SHF.R.S32.HI R82, RZ, 0x1f, R84 ;  /* 0x0000001fff527819 */ /* 0x000fe20000011454 */
[--C-:B------:R-:W-:Y:S01]  /*23e0*/  IMAD.X R101, R95, 0x1, R90.reuse, P6 ;  /* 0x000000015f657824 */ /* 0x100fe200030e065a */
[----:B------:R-:W-:Y:S01]  /*23f0*/  SHF.R.S32.HI R80, RZ, 0x1f, R81 ;  /* 0x0000001fff507819 */ /* 0x000fe20000011451 */
[--C-:B------:R-:W-:Y:S01]  /*2400*/  IMAD.X R103, R97, 0x1, R90.reuse, P5 ;  /* 0x0000000161677824 */ /* 0x100fe200028e065a */
[----:B------:R-:W-:Y:S01]  /*2410*/  SHF.R.S32.HI R76, RZ, 0x1f, R77 ;  /* 0x0000001fff4c7819 */ /* 0x000fe2000001144d */
[----:B------:R-:W-:Y:S01]  /*2420*/  IMAD.X R105, R99, 0x1, R90, P4 ;  /* 0x0000000163697824 */ /* 0x000fe200020e065a */
[----:B------:R-:W-:Y:S01]  /*2430*/  IADD3 R94, R147, UR10, RZ ;  /* 0x0000000a935e7c10 */ /* 0x000fe2000fffe0ff */
[----:B------:R-:W-:Y:S01]  /*2440*/  IMAD.U32 R85, R85, -0x40, RZ ;  /* 0xffffffc055557824 */ /* 0x000fe200078e00ff */
[----:B------:R-:W-:-:S02]  /*2450*/  SHF.R.S32.HI R78, RZ, 0x1f, R79 ;  /* 0x0000001fff4e7819 */ /* 0x000fc4000001144f */
[----:B------:R-:W-:Y:S02]  /*2460*/  SHF.R.S32.HI R74, RZ, 0x1f, R75 ;  /* 0x0000001fff4a7819 */ /* 0x000fe4000001144b */
[----:B------:R-:W-:Y:S02]  /*2470*/  SHF.R.S32.HI R70, RZ, 0x1f, R71 ;  /* 0x0000001fff467819 */ /* 0x000fe40000011447 */
[----:B------:R-:W-:Y:S02]  /*2480*/  IADD3 R113, R145, UR5, RZ ;  /* 0x0000000591717c10 */ /* 0x000fe4000fffe0ff */
[----:B------:R-:W-:Y:S02]  /*2490*/  SHF.R.S32.HI R72, RZ, 0x1f, R73 ;  /* 0x0000001fff487819 */ /* 0x000fe40000011449 */
[----:B------:R-:W-:Y:S02]  /*24a0*/  SHF.R.S32.HI R68, RZ, 0x1f, R69 ;  /* 0x0000001fff447819 */ /* 0x000fe40000011445 */
[----:B------:R-:W-:-:S02]  /*24b0*/  SHF.R.S32.HI R64, RZ, 0x1f, R65 ;  /* 0x0000001fff407819 */ /* 0x000fc40000011441 */
[----:B------:R-:W-:Y:S02]  /*24c0*/  SHF.R.S32.HI R66, RZ, 0x1f, R67 ;  /* 0x0000001fff427819 */ /* 0x000fe40000011443 */
[----:B------:R-:W-:Y:S02]  /*24d0*/  SHF.R.S32.HI R62, RZ, 0x1f, R63 ;  /* 0x0000001fff3e7819 */ /* 0x000fe4000001143f */
[----:B------:R-:W-:Y:S02]  /*24e0*/  SHF.R.S32.HI R60, RZ, 0x1f, R61 ;  /* 0x0000001fff3c7819 */ /* 0x000fe4000001143d */
[----:B------:R-:W-:Y:S02]  /*24f0*/  IADD3.X R121, R121, c[0x0][0x2ac], RZ, P2, !PT ;  /* 0x0000ab0079797a10 */ /* 0x000fe400017fe4ff */
[C---:B------:R-:W-:Y:S02]  /*2500*/  IADD3.X R27, R0.reuse, c[0x0][0x2b4], RZ, P1, !PT ;  /* 0x0000ad00001b7a10 */ /* 0x040fe40000ffe4ff */
[----:B------:R-:W-:-:S02]  /*2510*/  IADD3.X R51, R0, c[0x0][0x2ac], RZ, P0, !PT ;  /* 0x0000ab0000337a10 */ /* 0x000fc400007fe4ff */
.L_x_5314:
[----:B------:R-:W-:Y:S05]  /*2520*/  IMAD.SHL.U32 R22, R17, 0x40, RZ ;  /* 0x0000004011167824 */ /* 0x000fea00078e00ff */
[----:B------:R-:W-:Y:S05]  /*2530*/  IADD3 R21, R22, -0x40, RZ ;  /* 0xffffffc016157810 */ /* 0x000fea0007ffe0ff */
[--C-:B------:R-:W-:Y:S02]  /*2540*/  IMAD.IADD R153, R58, 0x1, -R21.reuse ;  /* 0x000000013a997824 */ /* 0x100fe400078e0a15 */
[----:B------:R-:W-:Y:S03]  /*2550*/  IMAD.IADD R151, R86, 0x1, -R21 ;  /* 0x0000000156977824 */ /* 0x000fe600078e0a15 */
[-C--:B------:R-:W-:Y:S02]  /*2560*/  ISETP.GE.AND P4, PT, R140, R153.reuse, PT ;  /* 0x000000998c00720c */ /* 0x080fe40003f86270 */
[----:B------:R-:W-:Y:S02]  /*2570*/  ISETP.GE.AND P2, PT, R126, R153, PT ;  /* 0x000000997e00720c */ /* 0x000fe40003f46270 */
[-C--:B------:R-:W-:Y:S02]  /*2580*/  ISETP.GE.AND P4, PT, R140, R151.reuse, !P4 ;  /* 0x000000978c00720c */ /* 0x080fe40006786270 */
[----:B------:R-:W-:Y:S02]  /*2590*/  ISETP.GE.AND P2, PT, R126, R151, !P2 ;  /* 0x000000977e00720c */ /* 0x000fe40005746270 */
        /* <DEDUP_REMOVED lines=254> */
.L_x_5264:
[----:B------:R-:W-:Y:S05]  /*3580*/  BSYNC B0 ;  /* 0x0000000000007941 */ /* 0x000fea0003800000 */
.L_x_5263:
[----:B------:R-:W-:Y:S01]  /*3590*/  BSSY B0, `(.L_x_5265) ;  /* 0x00000d0000007945 */ /* 0x000fe20003800000 */
[----:B------:R-:W-:-:S05]  /*35a0*/  @!P2 BRA `(.L_x_5266) ;  /* 0x00000ce00000a947 */ /* 0x000fca0003800000 */
[C---:B------:R-:W-:Y:S02]  /*35b0*/  LEA R156, P1, R91.reuse, R116, 0x1 ;  /* 0x000000745b9c7211 */ /* 0x040fe400078208ff */
        /* <DEDUP_REMOVED lines=205> */
.L_x_5266:
[----:B------:R-:W-:Y:S05]  /*4290*/  BSYNC B0 ;  /* 0x0000000000007941 */ /* 0x000fea0003800000 */
.L_x_5265:
[C---:B------:R-:W-:Y:S01]  /*42a0*/  ISETP.GE.AND P0, PT, R125.reuse, R153, PT ;  /* 0x000000997d00720c */ /* 0x040fe20003f06270 */
[----:B------:R-:W-:Y:S03]  /*42b0*/  BSSY B0, `(.L_x_5267) ;  /* 0x00000d8000007945 */ /* 0x000fe60003800000 */
[----:B------:R-:W-:Y:S11]  /*42c0*/  ISETP.GE.AND P0, PT, R125, R151, !P0 ;  /* 0x000000977d00720c */ /* 0x000ff60004706270 */
[----:B------:R-:W-:Y:S02]  /*42d0*/  @!UPT UIADD3 URZ, URZ, URZ, URZ ;  /* 0x0000003f3f3ff290 */ /* 0x000fe4000fffe03f */
[----:B------:R-:W-:-:S05]  /*42e0*/  @!P0 BRA `(.L_x_5268) ;  /* 0x00000d4000008947 */ /* 0x000fca0003800000 */
[----:B------:R-:W-:Y:S02]  /*42f0*/  LEA R156, P1, R93, R116, 0x1 ;  /* 0x000000745d9c7211 */ /* 0x000fe400078208ff */
[----:B------:R-:W-:Y:S02]  /*4300*/  ISETP.GE.AND P0, PT, R24, UR4, PT ;  /* 0x0000000418007c0c */ /* 0x000fe4000bf06270 */
[----:B-1----:R-:W-:Y:S02]  /*4310*/  SHF.L.U32 R155, R81, 0x1, RZ ;  /* 0x00000001519b7819 */ /* 0x002fe400000006ff */
[----:B------:R-:W-:Y:S02]  /*4320*/  LEA.HI.X R157, R93, R117, R92, 0x1, P1 ;  /* 0x000000755d9d7211 */ /* 0x000fe400008f0c5c */
[-C--:B----4-:R-:W-:Y:S02]  /*4330*/  IADD3 R30, P1, R26, R155.reuse, RZ ;  /* 0x0000009b1a1e7210 */ /* 0x090fe40007f3e0ff */
[----:B------:R-:W-:Y:S01]  /*4340*/  SHF.L.U64.HI R89, R81, 0x1, R80 ;  /* 0x0000000151597819 */ /* 0x000fe20000010250 */
[----:B------:R-:W2:Y:S01]  /*4350*/  LDG.E.128 R32, [R156.64] ;  /* 0x000000069c207981 */ /* 0x000ea2000c1e1d00 */
[----:B------:R-:W-:Y:S02]  /*4360*/  IADD3 R52, P2, R50, R155, RZ ;  /* 0x0000009b32347210 */ /* 0x000fe40007f5e0ff */
[-C--:B------:R-:W-:Y:S02]  /*4370*/  IADD3.X R31, R27, R89.reuse, RZ, P1, !PT ;  /* 0x000000591b1f7210 */ /* 0x080fe40000ffe4ff */
[----:B------:R-:W-:Y:S02]  /*4380*/  IADD3.X R53, R51, R89, RZ, P2, !PT ;  /* 0x0000005933357210 */ /* 0x000fe400017fe4ff */
[----:B------:R-:W-:Y:S01]  /*4390*/  LEA R154, P4, R146, R148, 0x1 ;  /* 0x00000094929a7211 */ /* 0x000fe200078808ff */
[----:B------:R-:W3:Y:S01]  /*43a0*/  @!P0 LDG.E.64 R28, [R30.64] ;  /* 0x000000061e1c8981 */ /* 0x000ee2000c1e1b00 */
[----:B------:R-:W-:Y:S02]  /*43b0*/  LEA R158, P2, R96, R116, 0x1 ;  /* 0x00000074609e7211 */ /* 0x000fe400078408ff */
[----:B------:R-:W-:Y:S02]  /*43c0*/  ISETP.GE.AND P1, PT, R20, UR4, PT ;  /* 0x0000000414007c0c */ /* 0x000fe4000bf26270 */
[----:B------:R-:W-:Y:S01]  /*43d0*/  LEA.HI.X R159, R96, R117, R95, 0x1, P2 ;  /* 0x00000075609f7211 */ /* 0x000fe200010f0c5f */
        /* <DEDUP_REMOVED lines=197> */
.L_x_5268:
[----:B------:R-:W-:Y:S05]  /*5030*/  BSYNC B0 ;  /* 0x0000000000007941 */ /* 0x000fea0003800000 */
.L_x_5267:
        /* <DEDUP_REMOVED lines=220> */
.L_x_5270:
[----:B------:R-:W-:Y:S05]  /*5e00*/  BSYNC B0 ;  /* 0x0000000000007941 */ /* 0x000fea0003800000 */
.L_x_5269:
        /* <DEDUP_REMOVED lines=8> */
.L_x_5262:
        /* <DEDUP_REMOVED lines=89> */
.L_x_5275:
[----:B------:R-:W-:Y:S05]  /*6420*/  BSYNC B0 ;  /* 0x0000000000007941 */ /* 0x000fea0003800000 */
.L_x_5274:
        /* <DEDUP_REMOVED lines=89> */
.L_x_5277:
[----:B------:R-:W-:Y:S05]  /*69c0*/  BSYNC B0 ;  /* 0x0000000000007941 */ /* 0x000fea0003800000 */
.L_x_5276:
        /* <DEDUP_REMOVED lines=89> */
.L_x_5279:
[----:B------:R-:W-:Y:S05]  /*6f60*/  BSYNC B0 ;  /* 0x0000000000007941 */ /* 0x000fea0003800000 */
.L_x_5278:
        /* <DEDUP_REMOVED lines=89> */
.L_x_5281:
[----:B------:R-:W-:Y:S05]  /*7500*/  BSYNC B0 ;  /* 0x0000000000007941 */ /* 0x000fea0003800000 */
.L_x_5280:
[----:B-----5:R1:W-:Y:S02]  /*7510*/  STG.E.128 [R148.64+0x180], R36 ;  /* 0x0001802494007986 */ /* 0x0203e4000c101d06 */
.L_x_5273:
[----:B------:R-:W-:Y:S05]  /*7520*/  BSYNC B1 ;  /* 0x0000000000017941 */ /* 0x000fea0003800000 */
.L_x_5272:
        /* <DEDUP_REMOVED lines=98> */
.L_x_5285:
[----:B------:R-:W-:Y:S05]  /*7b50*/  BSYNC B0 ;  /* 0x0000000000007941 */ /* 0x000fea0003800000 */
.L_x_5284:
        /* <DEDUP_REMOVED lines=100> */
.L_x_5287:
[----:B------:R-:W-:Y:S05]  /*81a0*/  BSYNC B0 ;  /* 0x0000000000007941 */ /* 0x000fea0003800000 */
.L_x_5286:
        /* <DEDUP_REMOVED lines=97> */
.L_x_5289:
[----:B------:R-:W-:Y:S05]  /*87c0*/  BSYNC B0 ;  /* 0x0000000000007941 */ /* 0x000fea0003800000 */
.L_x_5288:
        /* <DEDUP_REMOVED lines=98> */
.L_x_5291:
[----:B------:R-:W-:Y:S05]  /*8df0*/  BSYNC B0 ;  /* 0x0000000000007941 */ /* 0x000fea0003800000 */
.L_x_5290:
[----:B-----5:R1:W-:Y:S02]  /*8e00*/  STG.E.128 [R40.64+0x180], R4 ;  /* 0x0001800428007986 */ /* 0x0203e4000c101d06 */
.L_x_5283:
[----:B------:R-:W-:Y:S05]  /*8e10*/  BSYNC B1 ;  /* 0x0000000000017941 */ /* 0x000fea0003800000 */
.L_x_5282:
        /* <DEDUP_REMOVED lines=101> */
.L_x_5295:
[----:B------:R-:W-:Y:S05]  /*9470*/  BSYNC B0 ;  /* 0x0000000000007941 */ /* 0x000fea0003800000 */
.L_x_5294:
[----:B------:R-:W-:Y:S01]  /*9480*/  LEA R40, P1, R146, R148, 0x1 ;  /* 0x0000009492287211 */ /* 0x000fe200078208ff */
[----:B------:R-:W-:Y:S01]  /*9490*/  BSSY B0, `(.L_x_5296) ;  /* 0x0000063000007945 */ /* 0x000fe20003800000 */
[----:B-1----:R-:W-:Y:S02]  /*94a0*/  LEA R2, P0, R96, R116, 0x1 ;  /* 0x0000007460027211 */ /* 0x002fe400078008ff */
        /* <DEDUP_REMOVED lines=97> */
.L_x_5297:
[----:B------:R-:W-:Y:S05]  /*9ac0*/  BSYNC B0 ;  /* 0x0000000000007941 */ /* 0x000fea0003800000 */
.L_x_5296:
        /* <DEDUP_REMOVED lines=97> */
.L_x_5299:
[----:B------:R-:W-:Y:S05]  /*a0e0*/  BSYNC B0 ;  /* 0x0000000000007941 */ /* 0x000fea0003800000 */
.L_x_5298:
        /* <DEDUP_REMOVED lines=98> */
.L_x_5301:
[----:B------:R-:W-:Y:S05]  /*a710*/  BSYNC B0 ;  /* 0x0000000000007941 */ /* 0x000fea0003800000 */
.L_x_5300:
[----:B-----5:R4:W-:Y:S02]  /*a720*/  STG.E.128 [R40.64+0x180], R4 ;  /* 0x0001800428007986 */ /* 0x0209e4000c101d06 */
.L_x_5293:
[----:B------:R-:W-:Y:S05]  /*a730*/  BSYNC B1 ;  /* 0x0000000000017941 */ /* 0x000fea0003800000 */
.L_x_5292:
        /* <DEDUP_REMOVED lines=103> */
.L_x_5305:
[----:B------:R-:W-:Y:S05]  /*adb0*/  BSYNC B0 ;  /* 0x0000000000007941 */ /* 0x000fea0003800000 */
.L_x_5304:
        /* <DEDUP_REMOVED lines=101> */
.L_x_5307:
[----:B------:R-:W-:Y:S05]  /*b410*/  BSYNC B0 ;  /* 0x0000000000007941 */ /* 0x000fea0003800000 */
.L_x_5306:
        /* <DEDUP_REMOVED lines=97> */
.L_x_5309:
[----:B------:R-:W-:Y:S05]  /*ba30*/  BSYNC B0 ;  /* 0x0000000000007941 */ /* 0x000fea0003800000 */
.L_x_5308:
        /* <DEDUP_REMOVED lines=98> */
.L_x_5311:
[----:B------:R-:W-:Y:S05]  /*c060*/  BSYNC B0 ;  /* 0x0000000000007941 */ /* 0x000fea0003800000 */
.L_x_5310:
[----:B-----5:R4:W-:Y:S02]  /*c070*/  STG.E.128 [R40.64+0x180], R4 ;  /* 0x0001800428007986 */ /* 0x0209e4000c101d06 */
.L_x_5303:
[----:B------:R-:W-:Y:S05]  /*c080*/  BSYNC B1 ;  /* 0x0000000000017941 */ /* 0x000fea0003800000 */
.L_x_5302:
        /* <DEDUP_REMOVED lines=8> */
.L_x_5261:
        /* <DEDUP_REMOVED lines=53> */
.L_x_5271:
        /* <DEDUP_REMOVED lines=80> */
.L_x_5312:
        /* <DEDUP_REMOVED lines=9> */
.L_x_5313:
[----:B------:R-:W-:Y:S04]  /*c9f0*/  IADD3 R17, R17, -0x1, RZ ;  /* 0xffffffff11117810 */ /* 0x000fe80007ffe0ff */
[----:B------:R-:W-:Y:S11]  /*ca00*/  ISETP.GT.AND P0, PT, R17, R83, PT ;  /* 0x000000531100720c */ /* 0x000ff60003f04270 */
[----:B------:R-:W-:Y:S02]  /*ca10*/  @!UPT UIADD3 URZ, URZ, URZ, URZ ;  /* 0x0000003f3f3ff290 */ /* 0x000fe4000fffe03f */
[----:B------:R-:W-:-:S05]  /*ca20*/  @P0 BRA `(.L_x_5314) ;  /* 0xffff5af000000947 */ /* 0x000fca000383ffff */
.L_x_5260:
        /* <DEDUP_REMOVED lines=94> */
.L_x_5321:
[----:B------:R-:W-:Y:S05]  /*d010*/  BSYNC B0 ;  /* 0x0000000000007941 */ /* 0x000fea0003800000 */
.L_x_5320:
        /* <DEDUP_REMOVED lines=45> */
.L_x_5323:
[----:B------:R-:W-:Y:S05]  /*d2f0*/  BSYNC B0 ;  /* 0x0000000000007941 */ /* 0x000fea0003800000 */
.L_x_5322:
        /* <DEDUP_REMOVED lines=45> */
.L_x_5325:
[----:B------:R-:W-:Y:S05]  /*d5d0*/  BSYNC B0 ;  /* 0x0000000000007941 */ /* 0x000fea0003800000 */
.L_x_5324:
        /* <DEDUP_REMOVED lines=44> */
.L_x_5327:
[----:B------:R-:W-:Y:S05]  /*d8a0*/  BSYNC B0 ;  /* 0x0000000000007941 */ /* 0x000fea0003800000 */
.L_x_5326:
[----:B------:R3:W-:Y:S02]  /*d8b0*/  STS.128 [R245+0x6000], R28 ;  /* 0x0060001cf5007388 */ /* 0x0007e40000000c00 */
.L_x_5319:
[----:B------:R-:W-:Y:S05]  /*d8c0*/  BSYNC B1 ;  /* 0x0000000000017941 */ /* 0x000fea0003800000 */
.L_x_5318:
        /* <DEDUP_REMOVED lines=49> */
.L_x_5331:
[----:B------:R-:W-:Y:S05]  /*dbe0*/  BSYNC B0 ;  /* 0x0000000000007941 */ /* 0x000fea0003800000 */
.L_x_5330:
        /* <DEDUP_REMOVED lines=45> */
.L_x_5333:
[----:B------:R-:W-:Y:S05]  /*dec0*/  BSYNC B0 ;  /* 0x0000000000007941 */ /* 0x000fea0003800000 */
.L_x_5332:
        /* <DEDUP_REMOVED lines=46> */
.L_x_5335:
[----:B------:R-:W-:Y:S05]  /*e1b0*/  BSYNC B0 ;  /* 0x0000000000007941 */ /* 0x000fea0003800000 */
.L_x_5334:
        /* <DEDUP_REMOVED lines=44> */
.L_x_5337:
[----:B------:R-:W-:Y:S05]  /*e480*/  BSYNC B0 ;  /* 0x0000000000007941 */ /* 0x000fea0003800000 */
.L_x_5336:
[----:B------:R3:W-:Y:S02]  /*e490*/  STS.128 [R245+0x6800], R28 ;  /* 0x0068001cf5007388 */ /* 0x0007e40000000c00 */
.L_x_5329:
[----:B------:R-:W-:Y:S05]  /*e4a0*/  BSYNC B1 ;  /* 0x0000000000017941 */ /* 0x000fea0003800000 */
.L_x_5328:
        /* <DEDUP_REMOVED lines=50> */
.L_x_5341:
[----:B------:R-:W-:Y:S05]  /*e7d0*/  BSYNC B0 ;  /* 0x0000000000007941 */ /* 0x000fea0003800000 */
.L_x_5340:
        /* <DEDUP_REMOVED lines=44> */
.L_x_5343:
[----:B------:R-:W-:Y:S05]  /*eaa0*/  BSYNC B0 ;  /* 0x0000000000007941 */ /* 0x000fea0003800000 */
.L_x_5342:
        /* <DEDUP_REMOVED lines=47> */
.L_x_5345:
[----:B------:R-:W-:Y:S05]  /*eda0*/  BSYNC B0 ;  /* 0x0000000000007941 */ /* 0x000fea0003800000 */
.L_x_5344:
        /* <DEDUP_REMOVED lines=44> */
.L_x_5347:
[----:B------:R-:W-:Y:S05]  /*f070*/  BSYNC B0 ;  /* 0x0000000000007941 */ /* 0x000fea0003800000 */
.L_x_5346:
[----:B------:R3:W-:Y:S02]  /*f080*/  STS.128 [R245+0x7000], R28 ;  /* 0x0070001cf5007388 */ /* 0x0007e40000000c00 */
.L_x_5339:
[----:B------:R-:W-:Y:S05]  /*f090*/  BSYNC B1 ;  /* 0x0000000000017941 */ /* 0x000fea0003800000 */
.L_x_5338:
        /* <DEDUP_REMOVED lines=50> */
.L_x_5350:
[----:B------:R-:W-:Y:S05]  /*f3c0*/  BSYNC B0 ;  /* 0x0000000000007941 */ /* 0x000fea0003800000 */
.L_x_5349:
        /* <DEDUP_REMOVED lines=44> */
.L_x_5352:
[----:B------:R-:W-:Y:S05]  /*f690*/  BSYNC B0 ;  /* 0x0000000000007941 */ /* 0x000fea0003800000 */
.L_x_5351:
        /* <DEDUP_REMOVED lines=48> */
.L_x_5354:
[----:B------:R-:W-:Y:S05]  /*f9a0*/  BSYNC B0 ;  /* 0x0000000000007941 */ /* 0x000fea0003800000 */
.L_x_5353:
        /* <DEDUP_REMOVED lines=44> */
.L_x_5356:
[----:B------:R-:W-:Y:S05]  /*fc70*/  BSYNC B0 ;  /* 0x0000000000007941 */ /* 0x000fea0003800000 */
.L_x_5355:
[----:B------:R3:W-:Y:S01]  /*fc80*/  STS.128 [R245+0x7800], R28 ;  /* 0x0078001cf5007388 */ /* 0x0007e20000000c00 */
[----:B------:R-:W-:Y:S05]  /*fc90*/  BRA `(.L_x_5348) ;  /* 0x00005bd000007947 */ /* 0x000fea0003800000 */
.L_x_5317:
        /* <DEDUP_REMOVED lines=87> */
.L_x_5360:
[----:B------:R-:W-:Y:S05]  /*10210*/  BSYNC B0 ;  /* 0x0000000000007941 */ /* 0x000fea0003800000 */
.L_x_5359:
        /* <DEDUP_REMOVED lines=88> */
.L_x_5362:
[----:B------:R-:W-:Y:S05]  /*107a0*/  BSYNC B0 ;  /* 0x0000000000007941 */ /* 0x000fea0003800000 */
.L_x_5361:
        /* <DEDUP_REMOVED lines=87> */
.L_x_5364:
[----:B------:R-:W-:Y:S05]  /*10d20*/  BSYNC B0 ;  /* 0x0000000000007941 */ /* 0x000fea0003800000 */
.L_x_5363:
        /* <DEDUP_REMOVED lines=87> */
.L_x_5366:
[----:B------:R-:W-:Y:S05]  /*112a0*/  BSYNC B0 ;  /* 0x0000000000007941 */ /* 0x000fea0003800000 */
.L_x_5365:
[----:B------:R3:W-:Y:S02]  /*112b0*/  STS.128 [R245+0x6000], R28 ;  /* 0x0060001cf5007388 */ /* 0x0007e40000000c00 */
.L_x_5358:
[----:B------:R-:W-:Y:S05]  /*112c0*/  BSYNC B1 ;  /* 0x0000000000017941 */ /* 0x000fea0003800000 */
.L_x_5357:
        /* <DEDUP_REMOVED lines=90> */
.L_x_5370:
[----:B------:R-:W-:Y:S05]  /*11870*/  BSYNC B0 ;  /* 0x0000000000007941 */ /* 0x000fea0003800000 */
.L_x_5369:
        /* <DEDUP_REMOVED lines=87> */
.L_x_5372:
[----:B------:R-:W-:Y:S05]  /*11df0*/  BSYNC B0 ;  /* 0x0000000000007941 */ /* 0x000fea0003800000 */
.L_x_5371:
        /* <DEDUP_REMOVED lines=87> */
.L_x_5374:
[----:B------:R-:W-:Y:S05]  /*12370*/  BSYNC B0 ;  /* 0x0000000000007941 */ /* 0x000fea0003800000 */
.L_x_5373:
        /* <DEDUP_REMOVED lines=87> */
.L_x_5376:
[----:B------:R-:W-:Y:S05]  /*128f0*/  BSYNC B0 ;  /* 0x0000000000007941 */ /* 0x000fea0003800000 */
.L_x_5375:
[----:B------:R3:W-:Y:S02]  /*12900*/  STS.128 [R245+0x6800], R20 ;  /* 0x00680014f5007388 */ /* 0x0007e40000000c00 */
.L_x_5368:
[----:B------:R-:W-:Y:S05]  /*12910*/  BSYNC B1 ;  /* 0x0000000000017941 */ /* 0x000fea0003800000 */
.L_x_5367:
        /* <DEDUP_REMOVED lines=90> */
.L_x_5380:
[----:B------:R-:W-:Y:S05]  /*12ec0*/  BSYNC B0 ;  /* 0x0000000000007941 */ /* 0x000fea0003800000 */
.L_x_5379:
        /* <DEDUP_REMOVED lines=87> */
.L_x_5382:
[----:B------:R-:W-:Y:S05]  /*13440*/  BSYNC B0 ;  /* 0x0000000000007941 */ /* 0x000fea0003800000 */
.L_x_5381:
        /* <DEDUP_REMOVED lines=87> */
.L_x_5384:
[----:B------:R-:W-:Y:S05]  /*139c0*/  BSYNC B0 ;  /* 0x0000000000007941 */ /* 0x000fea0003800000 */
.L_x_5383:
        /* <DEDUP_REMOVED lines=87> */
.L_x_5386:
[----:B------:R-:W-:Y:S05]  /*13f40*/  BSYNC B0 ;  /* 0x0000000000007941 */ /* 0x000fea0003800000 */
.L_x_5385:
[----:B------:R3:W-:Y:S02]  /*13f50*/  STS.128 [R245+0x7000], R20 ;  /* 0x00700014f5007388 */ /* 0x0007e40000000c00 */
.L_x_5378:
[----:B------:R-:W-:Y:S05]  /*13f60*/  BSYNC B1 ;  /* 0x0000000000017941 */ /* 0x000fea0003800000 */
.L_x_5377:
        /* <DEDUP_REMOVED lines=88> */
.L_x_5388:
[----:B------:R-:W-:Y:S05]  /*144f0*/  BSYNC B0 ;  /* 0x0000000000007941 */ /* 0x000fea0003800000 */
.L_x_5387:
        /* <DEDUP_REMOVED lines=86> */
.L_x_5390:
[----:B------:R-:W-:Y:S05]  /*14a60*/  BSYNC B0 ;  /* 0x0000000000007941 */ /* 0x000fea0003800000 */
.L_x_5389:
        /* <DEDUP_REMOVED lines=86> */
.L_x_5392:
[----:B------:R-:W-:Y:S05]  /*14fd0*/  BSYNC B0 ;  /* 0x0000000000007941 */ /* 0x000fea0003800000 */
.L_x_5391:
        /* <DEDUP_REMOVED lines=88> */
.L_x_5394:
[----:B------:R-:W-:Y:S05]  /*15560*/  BSYNC B0 ;  /* 0x0000000000007941 */ /* 0x000fea0003800000 */
.L_x_5393:
[----:B------:R3:W-:Y:S01]  /*15570*/  STS.128 [R245+0x7800], R20 ;  /* 0x00780014f5007388 */ /* 0x0007e20000000c00 */
[----:B------:R-:W-:Y:S05]  /*15580*/  BRA `(.L_x_5348) ;  /* 0x000002e000007947 */ /* 0x000fea0003800000 */
.L_x_5316:
        /* <DEDUP_REMOVED lines=46> */
.L_x_5348:
[----:B------:R-:W-:Y:S05]  /*15870*/  BSYNC B2 ;  /* 0x0000000000027941 */ /* 0x000fea0003800000 */
.L_x_5315:
[----:B-1----:R-:W-:Y:S01]  /*15880*/  IADD3 R2, R166, -0x1, RZ ;  /* 0xffffffffa6027810 */ /* 0x002fe20007ffe0ff */
[----:B------:R-:W-:-:S04]  /*15890*/  IMAD.SHL.U32 R49, R130, 0x40, RZ ;  /* 0x0000004082317824 */ /* 0x000fc800078e00ff */
[----:B------:R-:W-:Y:S01]  /*158a0*/  IMAD.SHL.U32 R3, R2, 0x40, RZ ;  /* 0x0000004002037824 */ /* 0x000fe200078e00ff */
[----:B------:R-:W-:-:S03]  /*158b0*/  LOP3.LUT R49, R49, 0xfffffe00, RZ, 0xc0, !PT ;  /* 0xfffffe0031317812 */ /* 0x000fc600078ec0ff */
[----:B------:R-:W-:-:S05]  /*158c0*/  IMAD.IADD R5, R58, 0x1, -R3 ;  /* 0x000000013a057824 */ /* 0x000fca00078e0a03 */
[-C--:B------:R-:W-:Y:S02]  /*158d0*/  ISETP.GE.AND P2, PT, R16, R5.reuse, PT ;  /* 0x000000051000720c */ /* 0x080fe40003f46270 */
[-C--:B------:R-:W-:Y:S02]  /*158e0*/  ISETP.GE.AND P4, PT, R18, R5.reuse, PT ;  /* 0x000000051200720c */ /* 0x080fe40003f86270 */
[-C--:B------:R-:W-:Y:S02]  /*158f0*/  ISETP.GE.AND P5, PT, R14, R5.reuse, PT ;  /* 0x000000050e00720c */ /* 0x080fe40003fa6270 */
[----:B------:R-:W-:-:S07]  /*15900*/  ISETP.GE.AND P6, PT, R140, R5, PT ;  /* 0x000000058c00720c */ /* 0x000fce0003fc6270 */
[----:B------:R-:W-:Y:S02]  /*15910*/  @!P2 IMAD.MOV.U32 R0, RZ, RZ, c[0x0][0x198] ;  /* 0x00006600ff00a624 */ /* 0x000fe400078e00ff */
[----:B------:R-:W-:Y:S02]  /*15920*/  @!P2 IMAD.MOV.U32 R6, RZ, RZ, c[0x0][0x19c] ;  /* 0x00006700ff06a624 */ /* 0x000fe400078e00ff */
[----:B------:R-:W-:Y:S02]  /*15930*/  @!P2 IMAD.WIDE.U32 R8, R0, 0x60, R236 ;  /* 0x000000600008a825 */ /* 0x000fe400078e00ec */
[----:B------:R-:W-:Y:S01]  /*15940*/  @!PT LDS RZ, [RZ] ;  /* 0x00000000fffff984 */ /* 0x000fe20000000800 */
[----:B------:R-:W-:Y:S01]  /*15950*/  @!PT LDS RZ, [RZ] ;  /* 0x00000000fffff984 */ /* 0x000fe20000000800 */
[----:B------:R-:W-:Y:S01]  /*15960*/  @!PT LDS RZ, [RZ] ;  /* 0x00000000fffff984 */ /* 0x000fe20000000800 */
[----:B------:R1:W-:Y:S02]  /*15970*/  @!P6 LDGSTS.E.BYPASS.LTC128B.128 [R245+0x8000], [R236.64] ;  /* 0x08000000ecf5efae */ /* 0x0003e4000b901d46 */
[----:B------:R-:W-:Y:S02]  /*15980*/  @!P2 IMAD R6, R6, 0x60, RZ ;  /* 0x000000600606a824 */ /* 0x000fe400078e02ff */
[----:B------:R-:W-:Y:S01]  /*15990*/  @!P4 IMAD.MOV.U32 R0, RZ, RZ, c[0x0][0x198] ;  /* 0x00006600ff00c624 */ /* 0x000fe200078e00ff */
[----:B------:R1:W-:Y:S01]  /*159a0*/  @!P6 LDGSTS.E.BYPASS.LTC128B.128 [R245+0xa000], [R236.64+0x80] ;  /* 0x0a000080ecf5efae */ /* 0x0003e2000b901d46 */
[----:B--2---:R-:W-:Y:S01]  /*159b0*/  @!P2 IMAD.IADD R13, R9, 0x1, R6 ;  /* 0x00000001090da824 */ /* 0x004fe200078e0206 */
[CC--:B------:R-:W-:Y:S01]  /*159c0*/  @!P5 LEA R6, P1, R55.reuse, R236.reuse, 0x1 ;  /* 0x000000ec3706d211 */ /* 0x0c0fe200078208ff */
[----:B------:R-:W-:Y:S01]  /*159d0*/  @!P4 IMAD.MOV.U32 R4, RZ, RZ, c[0x0][0x19c] ;  /* 0x00006700ff04c624 */ /* 0x000fe200078e00ff */
[C---:B------:R-:W-:Y:S01]  /*159e0*/  @!P4 LEA R10, P0, R0.reuse, R236, 0x6 ;  /* 0x000000ec000ac211 */ /* 0x040fe200078030ff */
[----:B------:R1:W-:Y:S01]  /*159f0*/  @!P6 LDGSTS.E.BYPASS.LTC128B.128 [R245+0xc000], [R236.64+0x100] ;  /* 0x0c000100ecf5efae */ /* 0x0003e2000b901d46 */
[-C--:B------:R-:W-:Y:S01]  /*15a00*/  @!P5 LEA.HI.X R7, R55, R237.reuse, R54, 0x1, P1 ;  /* 0x000000ed3707d211 */ /* 0x080fe200008f0c36 */
[----:B------:R-:W-:Y:S01]  /*15a10*/  @!P2 IMAD.MOV.U32 R12, RZ, RZ, R8 ;  /* 0x000000ffff0ca224 */ /* 0x000fe200078e0008 */
[----:B------:R-:W-:Y:S01]  /*15a20*/  @!P4 LEA.HI.X R11, R0, R237, R4, 0x6, P0 ;  /* 0x000000ed000bc211 */ /* 0x000fe200000f3404 */
[----:B------:R1:W-:Y:S01]  /*15a30*/  @!P6 LDGSTS.E.BYPASS.LTC128B.128 [R245+0xe000], [R236.64+0x180] ;  /* 0x0e000180ecf5efae */ /* 0x0003e2000b901d46 */
[----:B------:R-:W-:Y:S01]  /*15a40*/  IMAD.SHL.U32 R0, R57, 0x40, RZ ;  /* 0x0000004039007824 */ /* 0x000fe200078e00ff */
[----:B------:R-:W-:-:S02]  /*15a50*/  ISETP.GE.AND P6, PT, R14, R5, PT ;  /* 0x000000050e00720c */ /* 0x000fc40003fc6270 */
[----:B------:R2:W-:Y:S01]  /*15a60*/  @!P5 LDGSTS.E.BYPASS.LTC128B.128 [R245+0x8800], [R6.64] ;  /* 0x0880000006f5dfae */ /* 0x0005e2000b901d46 */
[----:B------:R-:W-:Y:S02]  /*15a70*/  ISETP.GE.AND P1, PT, R140, R5, PT ;  /* 0x000000058c00720c */ /* 0x000fe40003f26270 */
[----:B------:R-:W-:Y:S01]  /*15a80*/  LOP3.LUT R9, R0, 0x1c0, RZ, 0xc0, !PT ;  /* 0x000001c000097812 */ /* 0x000fe200078ec0ff */
[----:B------:R2:W-:Y:S01]  /*15a90*/  @!P5 LDGSTS.E.BYPASS.LTC128B.128 [R245+0xa800], [R6.64+0x80] ;  /* 0x0a80008006f5dfae */ /* 0x0005e2000b901d46 */
[----:B------:R-:W-:Y:S02]  /*15aa0*/  LOP3.LUT R4, R130, 0xfffffff8, RZ, 0xc0, !PT ;  /* 0xfffffff882047812 */ /* 0x000fe400078ec0ff */
[----:B------:R-:W-:Y:S01]  /*15ab0*/  SHF.R.U32.HI R233, RZ, 0x3, R9 ;  /* 0x00000003ffe97819 */ /* 0x000fe20000011609 */
[----:B------:R2:W-:Y:S02]  /*15ac0*/  @!P5 LDGSTS.E.BYPASS.LTC128B.128 [R245+0xc800], [R6.64+0x100] ;  /* 0x0c80010006f5dfae */ /* 0x0005e4000b901d46 */
[----:B------:R-:W-:-:S02]  /*15ad0*/  IMAD.IADD R4, R131, 0x1, -R4 ;  /* 0x0000000183047824 */ /* 0x000fc400078e0a04 */
[----:B------:R2:W-:Y:S01]  /*15ae0*/  @!P5 LDGSTS.E.BYPASS.LTC128B.128 [R245+0xe800], [R6.64+0x180] ;  /* 0x0e80018006f5dfae */ /* 0x0005e2000b901d46 */
[----:B------:R-:W-:-:S03]  /*15af0*/  ISETP.GE.AND P5, PT, R18, R5, PT ;  /* 0x000000051200720c */ /* 0x000fc60003fa6270 */
[----:B------:R4:W-:Y:S04]  /*15b00*/  @!P4 LDGSTS.E.BYPASS.LTC128B.128 [R245+0x9000], [R10.64] ;  /* 0x090000000af5cfae */ /* 0x0009e8000b901d46 */
[----:B------:R4:W-:Y:S04]  /*15b10*/  @!P4 LDGSTS.E.BYPASS.LTC128B.128 [R245+0xb000], [R10.64+0x80] ;  /* 0x0b0000800af5cfae */ /* 0x0009e8000b901d46 */
[----:B------:R4:W-:Y:S04]  /*15b20*/  @!P4 LDGSTS.E.BYPASS.LTC128B.128 [R245+0xd000], [R10.64+0x100] ;  /* 0x0d0001000af5cfae */ /* 0x0009e8000b901d46 */
[----:B------:R4:W-:Y:S01]  /*15b30*/  @!P4 LDGSTS.E.BYPASS.LTC128B.128 [R245+0xf000], [R10.64+0x180] ;  /* 0x0f0001800af5cfae */ /* 0x0009e2000b901d46 */
[----:B------:R-:W-:-:S02]  /*15b40*/  ISETP.GE.AND P4, PT, R16, R5, PT ;  /* 0x000000051000720c */ /* 0x000fc40003f86270 */
[----:B------:R-:W-:Y:S01]  /*15b50*/  SHF.R.S32.HI R5, RZ, 0x1f, R56 ;  /* 0x0000001fff057819 */ /* 0x000fe20000011438 */
[----:B------:R5:W-:Y:S03]  /*15b60*/  @!P2 LDGSTS.E.BYPASS.LTC128B.128 [R245+0x9800], [R12.64] ;  /* 0x098000000cf5afae */ /* 0x000be6000b901d46 */
[----:B------:R-:W-:Y:S01]  /*15b70*/  LEA.HI R8, R5, R56, RZ, 0x5 ;  /* 0x0000003805087211 */ /* 0x000fe200078f28ff */
[----:B------:R5:W-:Y:S01]  /*15b80*/  @!P2 LDGSTS.E.BYPASS.LTC128B.128 [R245+0xb800], [R12.64+0x80] ;  /* 0x0b8000800cf5afae */ /* 0x000be2000b901d46 */
[----:B------:R-:W-:Y:S02]  /*15b90*/  @!P5 IMAD.MOV.U32 R5, RZ, RZ, c[0x0][0x1a0] ;  /* 0x00006800ff05d624 */ /* 0x000fe400078e00ff */
[----:B--2---:R-:W-:Y:S01]  /*15ba0*/  IMAD.SHL.U32 R6, R140, 0x8, RZ ;  /* 0x000000088c067824 */ /* 0x004fe200078e00ff */
[----:B------:R5:W-:Y:S01]  /*15bb0*/  @!P2 LDGSTS.E.BYPASS.LTC128B.128 [R245+0xd800], [R12.64+0x100] ;  /* 0x0d8001000cf5afae */ /* 0x000be2000b901d46 */
[----:B------:R-:W-:Y:S01]  /*15bc0*/  LEA.HI R7, R59, R59, RZ, 0x1 ;  /* 0x0000003b3b077211 */ /* 0x000fe200078f08ff */
[----:B------:R-:W-:Y:S01]  /*15bd0*/  @!P4 IMAD.MOV.U32 R15, RZ, RZ, c[0x0][0x1a0] ;  /* 0x00006800ff0fc624 */ /* 0x000fe200078e00ff */
[----:B------:R-:W-:Y:S01]  /*15be0*/  SHF.R.S32.HI R8, RZ, 0x5, R8 ;  /* 0x00000005ff087819 */ /* 0x000fe20000011408 */
[----:B------:R5:W-:Y:S01]  /*15bf0*/  @!P2 LDGSTS.E.BYPASS.LTC128B.128 [R245+0xf800], [R12.64+0x180] ;  /* 0x0f8001800cf5afae */ /* 0x000be2000b901d46 */
[----:B------:R-:W-:Y:S01]  /*15c00*/  LOP3.LUT R6, R9, 0x8, R6, 0xf8, !PT ;  /* 0x0000000809067812 */ /* 0x000fe200078ef806 */
[----:B------:R-:W-:Y:S01]  /*15c10*/  IMAD.SHL.U32 R9, R4, 0x40, RZ ;  /* 0x0000004004097824 */ /* 0x000fe200078e00ff */
[----:B------:R-:W-:Y:S01]  /*15c20*/  LOP3.LUT R0, R7, 0xfffffffe, RZ, 0xc0, !PT ;  /* 0xfffffffe07007812 */ /* 0x000fe200078ec0ff */
[----:B------:R-:W0:Y:S01]  /*15c30*/  LDGDEPBAR ;  /* 0x00000000000079af */ /* 0x000e220000000000 */
[----:B------:R-:W-:Y:S01]  /*15c40*/  LOP3.LUT R233, R6, R233, RZ, 0x3c, !PT ;  /* 0x000000e906e97212 */ /* 0x000fe200078e3cff */
[----:B------:R-:W-:Y:S01]  /*15c50*/  @!P4 IMAD.WIDE.U32 R14, R15, 0x60, R242 ;  /* 0x000000600f0ec825 */ /* 0x000fe200078e00f2 */
[----:B------:R-:W-:-:S02]  /*15c60*/  @!P6 LEA R6, P0, R123, R242, 0x1 ;  /* 0x000000f27b06e211 */ /* 0x000fc400078008ff */
[----:B------:R-:W-:Y:S01]  /*15c70*/  LOP3.LUT R9, R9, 0x1c0, RZ, 0xc0, !PT ;  /* 0x000001c009097812 */ /* 0x000fe200078ec0ff */
[----:B------:R-:W-:Y:S01]  /*15c80*/  IMAD.IADD R0, R59, 0x1, -R0 ;  /* 0x000000013b007824 */ /* 0x000fe200078e0a00 */
[----:B------:R-:W-:Y:S01]  /*15c90*/  @!P6 LEA.HI.X R7, R123, R243, R122, 0x1, P0 ;  /* 0x000000f37b07e211 */ /* 0x000fe200000f0c7a */
[----:B----4-:R-:W-:Y:S02]  /*15ca0*/  @!P4 IMAD.MOV.U32 R10, RZ, RZ, c[0x0][0x1a4] ;  /* 0x00006900ff0ac624 */ /* 0x010fe400078e00ff */
[----:B------:R-:W-:Y:S02]  /*15cb0*/  IMAD R233, R0, 0x200, R233 ;  /* 0x0000020000e97824 */ /* 0x000fe400078e02e9 */
[----:B------:R-:W-:Y:S02]  /*15cc0*/  @!P4 IMAD R10, R10, 0x60, RZ ;  /* 0x000000600a0ac824 */ /* 0x000fe400078e02ff */
[----:B------:R-:W-:Y:S02]  /*15cd0*/  IMAD.SHL.U32 R233, R233, 0x2, RZ ;  /* 0x00000002e9e97824 */ /* 0x000fe400078e00ff */
[----:B------:R-:W-:-:S02]  /*15ce0*/  @!P4 IMAD.IADD R11, R15, 0x1, R10 ;  /* 0x000000010f0bc824 */ /* 0x000fc400078e020a */
[----:B------:R-:W-:Y:S01]  /*15cf0*/  @!P4 IMAD.MOV.U32 R10, RZ, RZ, R14 ;  /* 0x000000ffff0ac224 */ /* 0x000fe200078e000e */
[----:B------:R-:W-:Y:S01]  /*15d00*/  IADD3 R231, R233, 0x8020, RZ ;  /* 0x00008020e9e77810 */ /* 0x000fe20007ffe0ff */
[----:B------:R-:W-:Y:S01]  /*15d10*/  IMAD.SHL.U32 R56, R56, 0x2, RZ ;  /* 0x0000000238387824 */ /* 0x000fe200078e00ff */
[----:B------:R-:W-:-:S04]  /*15d20*/  DEPBAR.LE SB0, 0x0 ;  /* 0x000080000000791a */ /* 0x000fc80000000000 */
[----:B------:R-:W-:Y:S01]  /*15d30*/  BAR.SYNC.DEFER_BLOCKING 0x0 ;  /* 0x0000000000007b1d */ /* 0x000fe20000010000 */
[----:B------:R-:W-:-:S05]  /*15d40*/  LOP3.LUT R56, R56, 0x6, RZ, 0xc0, !PT ;  /* 0x0000000638387812 */ /* 0x000fca00078ec0ff */
        /* <DEDUP_REMOVED lines=12> */
[----:B------:R-:W-:Y:S01]  /*15e10*/  IMAD.SHL.U32 R4, R0, 0x8, RZ ;  /* 0x0000000800047824 */ /* 0x000fe200078e00ff */
[----:B-----5:R-:W-:Y:S01]  /*15e20*/  @!P5 LEA R12, P0, R5, R242, 0x6 ;  /* 0x000000f2050cd211 */ /* 0x020fe200078030ff */
[----:B------:R-:W-:Y:S01]  /*15e30*/  @!P5 IMAD.MOV.U32 R0, RZ, RZ, c[0x0][0x1a4] ;  /* 0x00006900ff00d624 */ /* 0x000fe200078e00ff */
[----:B------:R-:W-:Y:S02]  /*15e40*/  @P6 STS.128 [R245+0x10800], RZ ;  /* 0x010800fff5006388 */ /* 0x000fe40000000c00 */
[----:B------:R-:W-:-:S02]  /*15e50*/  LOP3.LUT R4, R9, 0x8, R4, 0xf8, !PT ;  /* 0x0000000809047812 */ /* 0x000fc400078ef804 */
[----:B------:R-:W-:Y:S01]  /*15e60*/  SHF.R.U32.HI R9, RZ, 0x3, R9 ;  /* 0x00000003ff097819 */ /* 0x000fe20000011609 */
[----:B------:R-:W-:Y:S01]  /*15e70*/  @P6 STS.128 [R245+0x12800], RZ ;  /* 0x012800fff5006388 */ /* 0x000fe20000000c00 */
[----:B------:R-:W-:Y:S01]  /*15e80*/  @!P5 LEA.HI.X R13, R5, R243, R0, 0x6, P0 ;  /* 0x000000f3050dd211 */ /* 0x000fe200000f3400 */
[----:B------:R-:W-:Y:S01]  /*15e90*/  IMAD R5, R8, 0x400, R49 ;  /* 0x0000040008057824 */ /* 0x000fe200078e0231 */
[----:B------:R-:W-:Y:S01]  /*15ea0*/  LOP3.LUT R4, R4, R9, RZ, 0x3c, !PT ;  /* 0x0000000904047212 */ /* 0x000fe200078e3cff */
[----:B------:R-:W-:Y:S01]  /*15eb0*/  @P6 STS.128 [R245+0x14800], RZ ;  /* 0x014800fff5006388 */ /* 0x000fe20000000c00 */
[----:B------:R-:W-:-:S03]  /*15ec0*/  IADD3 R0, R233, 0x8000, RZ ;  /* 0x00008000e9007810 */ /* 0x000fc60007ffe0ff */
[----:B------:R-:W-:Y:S01]  /*15ed0*/  @P6 STS.128 [R245+0x16800], RZ ;  /* 0x016800fff5006388 */ /* 0x000fe20000000c00 */
[----:B------:R-:W-:Y:S02]  /*15ee0*/  IMAD.IADD R234, R4, 0x1, R5 ;  /* 0x0000000104ea7824 */ /* 0x000fe400078e0205 */
[----:B------:R-:W-:Y:S01]  /*15ef0*/  IMAD.MOV.U32 R5, RZ, RZ, 0x20 ;  /* 0x00000020ff057424 */ /* 0x000fe200078e00ff */
[----:B------:R-:W-:Y:S01]  /*15f00*/  @!PT LDS RZ, [RZ] ;  /* 0x00000000fffff984 */ /* 0x000fe20000000800 */
[----:B------:R-:W-:Y:S01]  /*15f10*/  @!PT LDS RZ, [RZ] ;  /* 0x00000000fffff984 */ /* 0x000fe20000000800 */
[----:B------:R-:W-:Y:S01]  /*15f20*/  @!PT LDS RZ, [RZ] ;  /* 0x00000000fffff984 */ /* 0x000fe20000000800 */
[----:B------:R2:W-:Y:S01]  /*15f30*/  @!P6 LDGSTS.E.BYPASS.LTC128B.128 [R245+0x10800], [R6.64] ;  /* 0x1080000006f5efae */ /* 0x0005e2000b901d46 */
[----:B------:R-:W-:-:S03]  /*15f40*/  IMAD.SHL.U32 R234, R234, 0x2, RZ ;  /* 0x00000002eaea7824 */ /* 0x000fc600078e00ff */
[----:B------:R2:W-:Y:S01]  /*15f50*/  @!P6 LDGSTS.E.BYPASS.LTC128B.128 [R245+0x12800], [R6.64+0x80] ;  /* 0x1280008006f5efae */ /* 0x0005e2000b901d46 */
[----:B------:R-:W-:-:S03]  /*15f60*/  SEL R5, R5, 0xffffffe0, !P2 ;  /* 0xffffffe005057807 */ /* 0x000fc60005000000 */
[----:B------:R2:W-:Y:S02]  /*15f70*/  @!P6 LDGSTS.E.BYPASS.LTC128B.128 [R245+0x14800], [R6.64+0x100] ;  /* 0x1480010006f5efae */ /* 0x0005e4000b901d46 */
[----:B------:R-:W-:Y:S02]  /*15f80*/  IMAD R230, R5, 0x2, R234 ;  /* 0x0000000205e67824 */ /* 0x000fe400078e02ea */
        /* <DEDUP_REMOVED lines=10> */
[----:B--2---:R-:W-:-:S03]  /*16030*/  IMAD.MOV.U32 R7, RZ, RZ, 0x10 ;  /* 0x00000010ff077424 */ /* 0x004fc600078e00ff */
[----:B------:R4:W-:Y:S04]  /*16040*/  @!P5 LDGSTS.E.BYPASS.LTC128B.128 [R245+0x15000], [R12.64+0x100] ;  /* 0x150001000cf5dfae */ /* 0x0009e8000b901d46 */
[----:B------:R4:W-:Y:S01]  /*16050*/  @!P5 LDGSTS.E.BYPASS.LTC128B.128 [R245+0x17000], [R12.64+0x180] ;  /* 0x170001800cf5dfae */ /* 0x0009e2000b901d46 */
[----:B------:R-:W-:Y:S02]  /*16060*/  SEL R7, R7, 0xfffffff0, !P1 ;  /* 0xfffffff007077807 */ /* 0x000fe40004800000 */
[----:B------:R-:W-:Y:S01]  /*16070*/  R2P PR, R57, 0x6 ;  /* 0x0000000639007804 */ /* 0x000fe20000000000 */
[----:B------:R-:W-:Y:S01]  /*16080*/  @P4 STS.128 [R245+0x11800], RZ ;  /* 0x011800fff5004388 */ /* 0x000fe20000000c00 */
[----:B------:R-:W-:Y:S01]  /*16090*/  ISETP.GT.AND P0, PT, R2, R235, PT ;  /* 0x000000eb0200720c */ /* 0x000fe20003f04270 */
[----:B------:R-:W-:-:S02]  /*160a0*/  IMAD R232, R7, 0x2, R234 ;  /* 0x0000000207e87824 */ /* 0x000fc400078e02ea */
[----:B------:R-:W-:Y:S02]  /*160b0*/  @P4 STS.128 [R245+0x13800], RZ ;  /* 0x013800fff5004388 */ /* 0x000fe40000000c00 */
[----:B------:R-:W-:Y:S02]  /*160c0*/  IMAD R229, R5, 0x2, R232 ;  /* 0x0000000205e57824 */ /* 0x000fe400078e02e8 */
[----:B------:R-:W-:Y:S04]  /*160d0*/  @P4 STS.128 [R245+0x15800], RZ ;  /* 0x015800fff5004388 */ /* 0x000fe80000000c00 */
[----:B------:R-:W-:Y:S01]  /*160e0*/  @P4 STS.128 [R245+0x17800], RZ ;  /* 0x017800fff5004388 */ /* 0x000fe20000000c00 */
[----:B------:R-:W-:Y:S01]  /*160f0*/  @P1 IADD3 R231, R0, -0x20, RZ ;  /* 0xffffffe000e71810 */ /* 0x000fe20007ffe0ff */
[----:B------:R-:W-:-:S02]  /*16100*/  IMAD.MOV.U32 R0, RZ, RZ, 0x40 ;  /* 0x00000040ff007424 */ /* 0x000fc400078e00ff */
[----:B------:R-:W-:Y:S01]  /*16110*/  @!PT LDS RZ, [RZ] ;  /* 0x00000000fffff984 */ /* 0x000fe20000000800 */
[----:B------:R-:W-:Y:S01]  /*16120*/  @!PT LDS RZ, [RZ] ;  /* 0x00000000fffff984 */ /* 0x000fe20000000800 */
[----:B------:R-:W-:Y:S01]  /*16130*/  @!PT LDS RZ, [RZ] ;  /* 0x00000000fffff984 */ /* 0x000fe20000000800 */
[----:B------:R2:W-:Y:S01]  /*16140*/  @!P4 LDGSTS.E.BYPASS.LTC128B.128 [R245+0x11800], [R10.64] ;  /* 0x118000000af5cfae */ /* 0x0005e2000b901d46 */
[C---:B------:R-:W-:Y:S02]  /*16150*/  IADD3 R223, R231.reuse, 0x800, RZ ;  /* 0x00000800e7df7810 */ /* 0x040fe40007ffe0ff */
[----:B------:R-:W-:Y:S01]  /*16160*/  SEL R0, R0, 0xffffffc0, !P2 ;  /* 0xffffffc000007807 */ /* 0x000fe20005000000 */
[----:B------:R2:W-:Y:S01]  /*16170*/  @!P4 LDGSTS.E.BYPASS.LTC128B.128 [R245+0x13800], [R10.64+0x80] ;  /* 0x138000800af5cfae */ /* 0x0005e2000b901d46 */
[C---:B------:R-:W-:Y:S02]  /*16180*/  IADD3 R222, R231.reuse, 0x1000, RZ ;  /* 0x00001000e7de7810 */ /* 0x040fe40007ffe0ff */
[----:B------:R-:W-:Y:S01]  /*16190*/  IADD3 R221, R231, 0x1800, RZ ;  /* 0x00001800e7dd7810 */ /* 0x000fe20007ffe0ff */
[----:B------:R2:W-:Y:S01]  /*161a0*/  @!P4 LDGSTS.E.BYPASS.LTC128B.128 [R245+0x15800], [R10.64+0x100] ;  /* 0x158001000af5cfae */ /* 0x0005e2000b901d46 */
[----:B------:R-:W-:Y:S01]  /*161b0*/  IMAD.IADD R227, R233, 0x1, R0 ;  /* 0x00000001e9e37824 */ /* 0x000fe200078e0200 */
[----:B------:R-:W-:Y:S01]  /*161c0*/  IADD3 R219, R231, 0x2000, RZ ;  /* 0x00002000e7db7810 */ /* 0x000fe20007ffe0ff */
[----:B------:R-:W-:Y:S01]  /*161d0*/  IMAD.IADD R220, R0, 0x1, R231 ;  /* 0x0000000100dc7824 */ /* 0x000fe200078e02e7 */
[----:B------:R2:W-:Y:S01]  /*161e0*/  @!P4 LDGSTS.E.BYPASS.LTC128B.128 [R245+0x17800], [R10.64+0x180] ;  /* 0x178001800af5cfae */ /* 0x0005e2000b901d46 */
[----:B------:R-:W-:-:S02]  /*161f0*/  LOP3.LUT R0, R4, R49, RZ, 0xfc, !PT ;  /* 0x0000003104007212 */ /* 0x000fc400078efcff */
[C---:B------:R-:W-:Y:S01]  /*16200*/  IADD3 R218, R231.reuse, 0x2800, RZ ;  /* 0x00002800e7da7810 */ /* 0x040fe20007ffe0ff */
[----:B------:R-:W-:Y:S01]  /*16210*/  LDSM.16.M88.4 R88, [R234] ;  /* 0x00000000ea58783b */ /* 0x000fe20000000200 */
[C---:B------:R-:W-:Y:S02]  /*16220*/  IADD3 R217, R231.reuse, 0x3000, RZ ;  /* 0x00003000e7d97810 */ /* 0x040fe40007ffe0ff */
[C---:B------:R-:W-:Y:S01]  /*16230*/  IADD3 R216, R231.reuse, 0x3800, RZ ;  /* 0x00003800e7d87810 */ /* 0x040fe20007ffe0ff */
[----:B------:R-:W5:Y:S01]  /*16240*/  LDSM.16.M88.4 R60, [R233+0x8000] ;  /* 0x00800000e93c783b */ /* 0x000f620000000200 */
[C---:B------:R-:W-:Y:S02]  /*16250*/  IADD3 R215, R231.reuse, 0x4000, RZ ;  /* 0x00004000e7d77810 */ /* 0x040fe40007ffe0ff */
[C---:B------:R-:W-:Y:S01]  /*16260*/  IADD3 R214, R231.reuse, 0x4800, RZ ;  /* 0x00004800e7d67810 */ /* 0x040fe20007ffe0ff */
[----:B------:R-:W3:Y:S01]  /*16270*/  LDSM.16.M88.4 R40, [R233+0x8800] ;  /* 0x00880000e928783b */ /* 0x000ee20000000200 */
[----:B------:R-:W-:-:S02]  /*16280*/  IADD3 R213, R231, 0x5000, RZ ;  /* 0x00005000e7d57810 */ /* 0x000fc40007ffe0ff */
[C---:B------:R-:W-:Y:S01]  /*16290*/  IADD3 R212, R231.reuse, 0x5800, RZ ;  /* 0x00005800e7d47810 */ /* 0x040fe20007ffe0ff */
[----:B----4-:R-:W4:Y:S01]  /*162a0*/  LDSM.16.M88.4 R12, [R233+0x9000] ;  /* 0x00900000e90c783b */ /* 0x010f220000000200 */
[C---:B------:R-:W-:Y:S02]  /*162b0*/  IADD3 R211, R231.reuse, 0x6000, RZ ;  /* 0x00006000e7d37810 */ /* 0x040fe40007ffe0ff */
[C---:B------:R-:W-:Y:S01]  /*162c0*/  IADD3 R210, R231.reuse, 0x6800, RZ ;  /* 0x00006800e7d27810 */ /* 0x040fe20007ffe0ff */
[----:B---3--:R-:W2:Y:S01]  /*162d0*/  LDSM.16.M88.4 R20, [R233+0x9800] ;  /* 0x00980000e914783b */ /* 0x008ea20000000200 */
[C---:B------:R-:W-:Y:S02]  /*162e0*/  IADD3 R209, R231.reuse, 0x7000, RZ ;  /* 0x00007000e7d17810 */ /* 0x040fe40007ffe0ff */
[----:B------:R-:W-:Y:S01]  /*162f0*/  IADD3 R208, R231, 0x7800, RZ ;  /* 0x00007800e7d07810 */ /* 0x000fe20007ffe0ff */
        /* <DEDUP_REMOVED lines=17> */
[C---:B--2---:R-:W-:Y:S08]  /*16410*/  HMMA.16816.F32 R8, R88.reuse, R20, RZ ;  /* 0x000000145808723c */ /* 0x044ff000000018ff */
[----:B------:R-:W-:Y:S01]  /*16420*/  HMMA.16816.F32 R88, R88, R22, RZ ;  /* 0x000000165858723c */ /* 0x000fe200000018ff */
[----:B------:R-:W2:Y:S07]  /*16430*/  LDSM.16.M88.4 R20, [R231+0x1000] ;  /* 0x00100000e714783b */ /* 0x000eae0000000200 */
[C---:B---3--:R-:W-:Y:S08]  /*16440*/  HMMA.16816.F32 R64, R36.reuse, R24, R64 ;  /* 0x000000182440723c */ /* 0x048ff00000001840 */
[C---:B------:R-:W-:Y:S01]  /*16450*/  HMMA.16816.F32 R60, R36.reuse, R26, R60 ;  /* 0x0000001a243c723c */ /* 0x040fe2000000183c */
[----:B------:R-:W3:Y:S07]  /*16460*/  LDSM.16.M88.4 R24, [R230] ;  /* 0x00000000e618783b */ /* 0x000eee0000000200 */
[C---:B-1----:R-:W-:Y:S08]  /*16470*/  HMMA.16816.F32 R44, R36.reuse, R28, R44 ;  /* 0x0000001c242c723c */ /* 0x042ff0000000182c */
[C---:B------:R-:W-:Y:S01]  /*16480*/  HMMA.16816.F32 R40, R36.reuse, R30, R40 ;  /* 0x0000001e2428723c */ /* 0x040fe20000001828 */
[----:B------:R-:W1:Y:S07]  /*16490*/  LDSM.16.M88.4 R28, [R227+0x8800] ;  /* 0x00880000e31c783b */ /* 0x000e6e0000000200 */
[C---:B------:R-:W-:Y:S08]  /*164a0*/  HMMA.16816.F32 R8, R36.reuse, R68, R8 ;  /* 0x000000442408723c */ /* 0x040ff00000001808 */
[C---:B--2---:R-:W-:Y:S08]  /*164b0*/  HMMA.16816.F32 R16, R36.reuse, R20, R16 ;  /* 0x000000142410723c */ /* 0x044ff00000001810 */
[C---:B------:R-:W-:Y:S01]  /*164c0*/  HMMA.16816.F32 R12, R36.reuse, R22, R12 ;  /* 0x00000016240c723c */ /* 0x040fe2000000180c */
[----:B------:R-:W2:Y:S07]  /*164d0*/  LDSM.16.M88.4 R20, [R227+0x9000] ;  /* 0x00900000e314783b */ /* 0x000eae0000000200 */
        /* <DEDUP_REMOVED lines=36> */
[C---:B-----5:R-:W-:Y:S01]  /*16720*/  HMMA.16816.F32 R80, R36.reuse, R24, R8 ;  /* 0x000000182450723c */ /* 0x060fe20000001808 */
[----:B------:R-:W2:Y:S07]  /*16730*/  LDSM.16.M88.4 R8, [R227+0xa000] ;  /* 0x00a00000e308783b */ /* 0x000eae0000000200 */
        /* <DEDUP_REMOVED lines=16> */
[C---:B--2---:R-:W-:Y:S08]  /*16840*/  HMMA.16816.F32 R64, R20.reuse, R8, R64 ;  /* 0x000000081440723c */ /* 0x044ff00000001840 */
[C---:B------:R-:W-:Y:S01]  /*16850*/  HMMA.16816.F32 R60, R20.reuse, R10, R60 ;  /* 0x0000000a143c723c */ /* 0x040fe2000000183c */
[----:B------:R-:W1:Y:S07]  /*16860*/  LDSM.16.M88.4 R8, [R220+0x3000] ;  /* 0x00300000dc08783b */ /* 0x000e6e0000000200 */
[C---:B----4-:R-:W-:Y:S08]  /*16870*/  HMMA.16816.F32 R16, R20.reuse, R36, R16 ;  /* 0x000000241410723c */ /* 0x050ff00000001810 */
        /* <DEDUP_REMOVED lines=21> */
[C---:B--2---:R-:W-:Y:S08]  /*169d0*/  HMMA.16816.F32 R64, R36.reuse, R24, R64 ;  /* 0x000000182440723c */ /* 0x044ff00000001840 */
[C---:B------:R-:W-:Y:S01]  /*169e0*/  HMMA.16816.F32 R60, R36.reuse, R26, R60 ;  /* 0x0000001a243c723c */ /* 0x040fe2000000183c */
[----:B------:R-:W2:Y:S07]  /*169f0*/  LDSM.16.M88.4 R24, [R231+0x5000] ;  /* 0x00500000e718783b */ /* 0x000eae0000000200 */
[C---:B---3--:R-:W-:Y:S08]  /*16a00*/  HMMA.16816.F32 R44, R36.reuse, R20, R44 ;  /* 0x00000014242c723c */ /* 0x048ff0000000182c */
[C---:B------:R-:W-:Y:S01]  /*16a10*/  HMMA.16816.F32 R76, R36.reuse, R22, R40 ;  /* 0x00000016244c723c */ /* 0x040fe20000001828 */
[----:B------:R-:W-:Y:S04]  /*16a20*/  LDSM.16.M88.4 R40, [R230+0x4000] ;  /* 0x00400000e628783b */ /* 0x000fe80000000200 */
[----:B------:R-:W3:Y:S03]  /*16a30*/  LDSM.16.M88.4 R20, [R227+0xc000] ;  /* 0x00c00000e314783b */ /* 0x000ee60000000200 */
        /* <DEDUP_REMOVED lines=53> */
[C---:B------:R-:W-:Y:S01]  /*16d90*/  HMMA.16816.F32 R60, R80.reuse, R74, R60 ;  /* 0x0000004a503c723c */ /* 0x040fe2000000183c */
[----:B------:R-:W-:Y:S07]  /*16da0*/  LDSM.16.M88.4 R72, [R229+0x6000] ;  /* 0x00600000e548783b */ /* 0x000fee0000000200 */
[C---:B--2---:R-:W-:Y:S08]  /*16db0*/  HMMA.16816.F32 R84, R80.reuse, R24, R84 ;  /* 0x000000185054723c */ /* 0x044ff00000001854 */
[----:B------:R-:W-:Y:S01]  /*16dc0*/  HMMA.16816.F32 R88, R80, R26, R88 ;  /* 0x0000001a5058723c */ /* 0x000fe20000001858 */
[----:B------:R-:W-:Y:S07]  /*16dd0*/  LDSM.16.M88.4 R24, [R227+0xe800] ;  /* 0x00e80000e318783b */ /* 0x000fee0000000200 */
[C---:B-1----:R-:W-:Y:S08]  /*16de0*/  HMMA.16816.F32 R16, R40.reuse, R8, R16 ;  /* 0x000000082810723c */ /* 0x042ff00000001810 */
[C---:B------:R-:W-:Y:S01]  /*16df0*/  HMMA.16816.F32 R12, R40.reuse, R10, R12 ;  /* 0x0000000a280c723c */ /* 0x040fe2000000180c */
[----:B------:R-:W1:Y:S07]  /*16e00*/  LDSM.16.M88.4 R8, [R227+0xf800] ;  /* 0x00f80000e308783b */ /* 0x000e6e0000000200 */
[C---:B---3--:R-:W-:Y:S08]  /*16e10*/  HMMA.16816.F32 R64, R40.reuse, R32, R64 ;  /* 0x000000202840723c */ /* 0x048ff00000001840 */
[C---:B------:R-:W-:Y:S08]  /*16e20*/  HMMA.16816.F32 R44, R40.reuse, R20, R44 ;  /* 0x00000014282c723c */ /* 0x040ff0000000182c */
[C---:B------:R-:W-:Y:S01]  /*16e30*/  HMMA.16816.F32 R76, R40.reuse, R22, R76 ;  /* 0x00000016284c723c */ /* 0x040fe2000000184c */
[----:B------:R-:W2:Y:S07]  /*16e40*/  LDSM.16.M88.4 R20, [R227+0xf000] ;  /* 0x00f00000e314783b */ /* 0x000eae0000000200 */
[C---:B------:R-:W-:Y:S01]  /*16e50*/  HMMA.16816.F32 R60, R40.reuse, R34, R60 ;  /* 0x00000022283c723c */ /* 0x040fe2000000183c */
[----:B------:R-:W3:Y:S07]  /*16e60*/  LDSM.16.M88.4 R32, [R220+0x6000] ;  /* 0x00600000dc20783b */ /* 0x000eee0000000200 */
[C---:B----4-:R-:W-:Y:S08]  /*16e70*/  HMMA.16816.F32 R84, R40.reuse, R28, R84 ;  /* 0x0000001c2854723c */ /* 0x050ff00000001854 */
[----:B------:R-:W-:Y:S01]  /*16e80*/  HMMA.16816.F32 R88, R40, R30, R88 ;  /* 0x0000001e2858723c */ /* 0x000fe20000001858 */
[----:B------:R-:W4:Y:S07]  /*16e90*/  LDSM.16.M88.4 R28, [R220+0x6800] ;  /* 0x00680000dc1c783b */ /* 0x000f2e0000000200 */
[C---:B-----5:R-:W-:Y:S08]  /*16ea0*/  HMMA.16816.F32 R64, R68.reuse, R36, R64 ;  /* 0x000000244440723c */ /* 0x060ff00000001840 */
[C---:B------:R-:W-:Y:S08]  /*16eb0*/  HMMA.16816.F32 R60, R68.reuse, R38, R60 ;  /* 0x00000026443c723c */ /* 0x040ff0000000183c */
[C---:B-1----:R-:W-:Y:S08]  /*16ec0*/  HMMA.16816.F32 R84, R68.reuse, R8, R84 ;  /* 0x000000084454723c */ /* 0x042ff00000001854 */
[C---:B------:R-:W-:Y:S01]  /*16ed0*/  HMMA.16816.F32 R88, R68.reuse, R10, R88 ;  /* 0x0000000a4458723c */ /* 0x040fe20000001858 */
[----:B------:R-:W1:Y:S07]  /*16ee0*/  LDSM.16.M88.4 R8, [R220+0x7000] ;  /* 0x00700000dc08783b */ /* 0x000e6e0000000200 */
[C---:B------:R-:W-:Y:S08]  /*16ef0*/  HMMA.16816.F32 R44, R68.reuse, R24, R44 ;  /* 0x00000018442c723c */ /* 0x040ff0000000182c */
[C---:B------:R-:W-:Y:S08]  /*16f00*/  HMMA.16816.F32 R76, R68.reuse, R26, R76 ;  /* 0x0000001a444c723c */ /* 0x040ff0000000184c */
[C---:B--2---:R-:W-:Y:S08]  /*16f10*/  HMMA.16816.F32 R16, R68.reuse, R20, R16 ;  /* 0x000000144410723c */ /* 0x044ff00000001810 */
[----:B------:R-:W-:Y:S01]  /*16f20*/  HMMA.16816.F32 R12, R68, R22, R12 ;  /* 0x00000016440c723c */ /* 0x000fe2000000180c */
[----:B------:R-:W2:Y:S01]  /*16f30*/  LDSM.16.M88.4 R20, [R220+0x7800] ;  /* 0x00780000dc14783b */ /* 0x000ea20000000200 */
[----:B------:R-:W-:-:S06]  /*16f40*/  DEPBAR.LE SB0, 0x0 ;  /* 0x000080000000791a */ /* 0x000fcc0000000000 */
[C---:B---3--:R-:W-:Y:S07]  /*16f50*/  HMMA.16816.F32 R64, R72.reuse, R32, R64 ;  /* 0x000000204840723c */ /* 0x048fee0000001840 */
[----:B------:R-:W-:Y:S01]  /*16f60*/  IMAD.IADD R33, R3, 0x1, R56 ;  /* 0x0000000103217824 */ /* 0x000fe200078e0238 */
[----:B------:R-:W-:Y:S04]  /*16f70*/  HMMA.16816.F32 R60, R72, R34, R60 ;  /* 0x00000022483c723c */ /* 0x000fe8000000183c */
[----:B------:R-:W-:-:S02]  /*16f80*/  IADD3 R25, R33, 0x10, RZ ;  /* 0x0000001021197810 */ /* 0x000fc40007ffe0ff */
[C---:B------:R-:W-:Y:S02]  /*16f90*/  IADD3 R27, R33.reuse, 0x9, RZ ;  /* 0x00000009211b7810 */ /* 0x040fe40007ffe0ff */
[C---:B----4-:R-:W-:Y:S01]  /*16fa0*/  HMMA.16816.F32 R44, R72.reuse, R28, R44 ;  /* 0x0000001c482c723c */ /* 0x050fe2000000182c */
[----:B------:R-:W-:Y:S02]  /*16fb0*/  IADD3 R35, R33, 0x1, RZ ;  /* 0x0000000121237810 */ /* 0x000fe40007ffe0ff */
[-C--:B------:R-:W-:Y:S02]  /*16fc0*/  ISETP.GE.AND P2, PT, R25, R58.reuse, PT ;  /* 0x0000003a1900720c */ /* 0x080fe40003f46270 */
[----:B------:R-:W-:Y:S02]  /*16fd0*/  ISETP.GE.AND P6, PT, R35, R58, PT ;  /* 0x0000003a2300720c */ /* 0x000fe40003fc6270 */
[C---:B------:R-:W-:Y:S01]  /*16fe0*/  IADD3 R29, R33.reuse, 0x8, RZ ;  /* 0x00000008211d7810 */ /* 0x040fe20007ffe0ff */
[----:B------:R-:W-:Y:S01]  /*16ff0*/  HMMA.16816.F32 R76, R72, R30, R76 ;  /* 0x0000001e484c723c */ /* 0x000fe2000000184c */
[----:B------:R-:W-:-:S02]  /*17000*/  IADD3 R25, R33, 0x18, RZ ;  /* 0x0000001821197810 */ /* 0x000fc40007ffe0ff */
[----:B------:R-:W-:Y:S02]  /*17010*/  FSEL R67, R67, -INF , !P6 ;  /* 0xff80000043437808 */ /* 0x000fe40007000000 */
[----:B------:R-:W-:Y:S01]  /*17020*/  FSEL R28, R65, -INF , !P6 ;  /* 0xff800000411c7808 */ /* 0x000fe20007000000 */
[----:B------:R-:W-:Y:S01]  /*17030*/  BAR.SYNC.DEFER_BLOCKING 0x0 ;  /* 0x0000000000007b1d */ /* 0x000fe20000010000 */
[-C--:B------:R-:W-:Y:S01]  /*17040*/  ISETP.GE.AND P5, PT, R29, R58.reuse, PT ;  /* 0x0000003a1d00720c */ /* 0x080fe20003fa6270 */
[----:B-1----:R-:W-:Y:S01]  /*17050*/  HMMA.16816.F32 R16, R72, R8, R16 ;  /* 0x000000084810723c */ /* 0x002fe20000001810 */
[-C--:B------:R-:W-:Y:S02]  /*17060*/  ISETP.GE.AND P4, PT, R27, R58.reuse, PT ;  /* 0x0000003a1b00720c */ /* 0x080fe40003f86270 */
[-C--:B------:R-:W-:Y:S02]  /*17070*/  ISETP.GE.AND P1, PT, R33, R58.reuse, PT ;  /* 0x0000003a2100720c */ /* 0x080fe40003f26270 */
[----:B------:R-:W-:-:S02]  /*17080*/  ISETP.GE.AND P6, PT, R25, R58, PT ;  /* 0x0000003a1900720c */ /* 0x000fc40003fc6270 */
[C---:B------:R-:W-:Y:S01]  /*17090*/  IADD3 R27, R33.reuse, 0x11, RZ ;  /* 0x00000011211b7810 */ /* 0x040fe20007ffe0ff */
[C---:B--2---:R-:W-:Y:S01]  /*170a0*/  HMMA.16816.F32 R84, R72.reuse, R20, R84 ;  /* 0x000000144854723c */ /* 0x044fe20000001854 */
[C---:B------:R-:W-:Y:S02]  /*170b0*/  IADD3 R25, R33.reuse, 0x19, RZ ;  /* 0x0000001921197810 */ /* 0x040fe40007ffe0ff */
[----:B------:R-:W-:Y:S02]  /*170c0*/  FSEL R66, R66, -INF , !P1 ;  /* 0xff80000042427808 */ /* 0x000fe40004800000 */
[----:B------:R-:W-:Y:S02]  /*170d0*/  FSEL R64, R64, -INF , !P1 ;  /* 0xff80000040407808 */ /* 0x000fe40004800000 */
[----:B------:R-:W-:Y:S01]  /*170e0*/  IADD3 R9, R33, 0x20, RZ ;  /* 0x0000002021097810 */ /* 0x000fe20007ffe0ff */
[----:B------:R-:W-:Y:S01]  /*170f0*/  HMMA.16816.F32 R88, R72, R22, R88 ;  /* 0x000000164858723c */ /* 0x000fe20000001858 */
[----:B------:R-:W-:-:S02]  /*17100*/  FSEL R29, R62, -INF , !P5 ;  /* 0xff8000003e1d7808 */ /* 0x000fc40006800000 */
[----:B------:R-:W-:Y:S02]  /*17110*/  FSEL R60, R60, -INF , !P5 ;  /* 0xff8000003c3c7808 */ /* 0x000fe40006800000 */
[-C--:B------:R-:W-:Y:S02]  /*17120*/  ISETP.GE.AND P1, PT, R27, R58.reuse, PT ;  /* 0x0000003a1b00720c */ /* 0x080fe40003f26270 */
[-C--:B------:R-:W-:Y:S02]  /*17130*/  ISETP.GE.AND P5, PT, R25, R58.reuse, PT ;  /* 0x0000003a1900720c */ /* 0x080fe40003fa6270 */
[----:B------:R-:W-:Y:S01]  /*17140*/  HMMA.16816.F32 R24, R72, R10, R12 ;  /* 0x0000000a4818723c */ /* 0x000fe2000000180c */
[----:B------:R-:W-:Y:S02]  /*17150*/  FSEL R63, R63, -INF , !P4 ;  /* 0xff8000003f3f7808 */ /* 0x000fe40006000000 */
[----:B------:R-:W-:Y:S02]  /*17160*/  FSEL R30, R61, -INF , !P4 ;  /* 0xff8000003d1e7808 */ /* 0x000fe40006000000 */
[----:B------:R-:W-:-:S02]  /*17170*/  ISETP.GE.AND P4, PT, R9, R58, PT ;  /* 0x0000003a0900720c */ /* 0x000fc40003f86270 */
[C---:B------:R-:W-:Y:S02]  /*17180*/  IADD3 R11, R33.reuse, 0x21, RZ ;  /* 0x00000021210b7810 */ /* 0x040fe40007ffe0ff */
[----:B------:R-:W-:Y:S02]  /*17190*/  IADD3 R9, R33, 0x28, RZ ;  /* 0x0000002821097810 */ /* 0x000fe40007ffe0ff */
[----:B------:R-:W-:Y:S02]  /*171a0*/  FSEL R15, R46, -INF , !P2 ;  /* 0xff8000002e0f7808 */ /* 0x000fe40005000000 */
[----:B------:R-:W-:Y:S02]  /*171b0*/  FSEL R10, R44, -INF , !P2 ;  /* 0xff8000002c0a7808 */ /* 0x000fe40005000000 */
[----:B------:R-:W-:Y:S02]  /*171c0*/  ISETP.GE.AND P2, PT, R11, R58, PT ;  /* 0x0000003a0b00720c */ /* 0x000fe40003f46270 */
[----:B------:R-:W-:-:S02]  /*171d0*/  FSEL R11, R47, -INF , !P1 ;  /* 0xff8000002f0b7808 */ /* 0x000fc40004800000 */
[----:B------:R-:W-:Y:S02]  /*171e0*/  FSEL R6, R45, -INF , !P1 ;  /* 0xff8000002d067808 */ /* 0x000fe40004800000 */
[----:B------:R-:W-:Y:S02]  /*171f0*/  ISETP.GE.AND P1, PT, R9, R58, PT ;  /* 0x0000003a0900720c */ /* 0x000fe40003f26270 */
[C---:B------:R-:W-:Y:S02]  /*17200*/  IADD3 R9, R33.reuse, 0x29, RZ ;  /* 0x0000002921097810 */ /* 0x040fe40007ffe0ff */
[----:B------:R-:W-:Y:S02]  /*17210*/  IADD3 R21, R33, 0x30, RZ ;  /* 0x0000003021157810 */ /* 0x000fe40007ffe0ff */
[----:B------:R-:W-:Y:S02]  /*17220*/  FSEL R13, R78, -INF , !P6 ;  /* 0xff8000004e0d7808 */ /* 0x000fe40007000000 */
[----:B------:R-:W-:-:S02]  /*17230*/  FSEL R8, R76, -INF , !P6 ;  /* 0xff8000004c087808 */ /* 0x000fc40007000000 */
[-C--:B------:R-:W-:Y:S02]  /*17240*/  ISETP.GE.AND P6, PT, R9, R58.reuse, PT ;  /* 0x0000003a0900720c */ /* 0x080fe40003fc6270 */
[----:B------:R-:W-:Y:S02]  /*17250*/  FSEL R9, R79, -INF , !P5 ;  /* 0xff8000004f097808 */ /* 0x000fe40006800000 */
[----:B------:R-:W-:Y:S02]  /*17260*/  FSEL R2, R77, -INF , !P5 ;  /* 0xff8000004d027808 */ /* 0x000fe40006800000 */
[----:B------:R-:W-:Y:S02]  /*17270*/  ISETP.GE.AND P5, PT, R21, R58, PT ;  /* 0x0000003a1500720c */ /* 0x000fe40003fa6270 */
[----:B------:R-:W-:Y:S02]  /*17280*/  IADD3 R21, R33, 0x31, RZ ;  /* 0x0000003121157810 */ /* 0x000fe40007ffe0ff */
[----:B------:R-:W-:-:S02]  /*17290*/  FSEL R199, R18, -INF , !P4 ;  /* 0xff80000012c77808 */ /* 0x000fc40006000000 */
[----:B------:R-:W-:Y:S02]  /*172a0*/  FSEL R184, R16, -INF , !P4 ;  /* 0xff80000010b87808 */ /* 0x000fe40006000000 */
[----:B------:R-:W-:Y:S02]  /*172b0*/  ISETP.GE.AND P4, PT, R21, R58, PT ;  /* 0x0000003a1500720c */ /* 0x000fe40003f86270 */
[C---:B------:R-:W-:Y:S02]  /*172c0*/  IADD3 R21, R33.reuse, 0x38, RZ ;  /* 0x0000003821157810 */ /* 0x040fe40007ffe0ff */
[----:B------:R-:W-:Y:S02]  /*172d0*/  IADD3 R33, R33, 0x39, RZ ;  /* 0x0000003921217810 */ /* 0x000fe40007ffe0ff */
[----:B------:R-:W-:Y:S02]  /*172e0*/  FSEL R189, R19, -INF , !P2 ;  /* 0xff80000013bd7808 */ /* 0x000fe40005000000 */
[----:B------:R-:W-:-:S02]  /*172f0*/  FSEL R190, R17, -INF , !P2 ;  /* 0xff80000011be7808 */ /* 0x000fc40005000000 */
[----:B------:R-:W-:Y:S02]  /*17300*/  FSEL R197, R26, -INF , !P1 ;  /* 0xff8000001ac57808 */ /* 0x000fe40004800000 */
[----:B------:R-:W-:Y:S02]  /*17310*/  FSEL R186, R24, -INF , !P1 ;  /* 0xff80000018ba7808 */ /* 0x000fe40004800000 */
[-C--:B------:R-:W-:Y:S02]  /*17320*/  ISETP.GE.AND P2, PT, R21, R58.reuse, PT ;  /* 0x0000003a1500720c */ /* 0x080fe40003f46270 */
[----:B------:R-:W-:Y:S02]  /*17330*/  ISETP.GE.AND P1, PT, R33, R58, PT ;  /* 0x0000003a2100720c */ /* 0x000fe40003f26270 */
        /* <DEDUP_REMOVED lines=9> */
[----:B------:R-:W-:Y:S01]  /*173d0*/  FSEL R192, R89, -INF , !P1 ;  /* 0xff80000059c07808 */ /* 0x000fe20004800000 */
[----:B------:R-:W-:Y:S05]  /*173e0*/  @!P0 BRA `(.L_x_5395) ;  /* 0x000006a000008947 */ /* 0x000fea0003800000 */
[----:B------:R-:W-:Y:S05]  /*173f0*/  @!P3 BRA `(.L_x_5396) ;  /* 0x000003a00000b947 */ /* 0x000fea0003800000 */
[----:B------:R-:W-:Y:S02]  /*17400*/  IABS R4, c[0x0][0x2d0] ;  /* 0x0000b40000047a13 */ /* 0x000fe40000000000 */
[----:B------:R-:W-:Y:S02]  /*17410*/  IADD3 R18, R3, -0x40, RZ ;  /* 0xffffffc003127810 */ /* 0x000fe40007ffe0ff */
[----:B------:R-:W1:Y:S01]  /*17420*/  I2F.RP R16, R4 ;  /* 0x0000000400107306 */ /* 0x000e620000209400 */
[----:B------:R-:W-:Y:S02]  /*17430*/  IABS R14, R3 ;  /* 0x00000003000e7213 */ /* 0x000fe40000000000 */
[----:B------:R-:W-:-:S02]  /*17440*/  IABS R12, R18 ;  /* 0x00000012000c7213 */ /* 0x000fc40000000000 */
        /* <DEDUP_REMOVED lines=25> */
[----:B------:R-:W-:-:S02]  /*175e0*/  ISETP.NE.AND P2, PT, RZ, c[0x0][0x2d0], PT ;  /* 0x0000b400ff007a0c */ /* 0x000fc40003f45270 */
[----:B------:R-:W-:-:S05]  /*175f0*/  LOP3.LUT R4, RZ, c[0x0][0x2d0], RZ, 0x33, !PT ;  /* 0x0000b400ff047a12 */ /* 0x000fca00078e33ff */
[----:B------:R-:W-:Y:S02]  /*17600*/  @P5 IADD3 R16, R16, 0x1, RZ ;  /* 0x0000000110105810 */ /* 0x000fe40007ffe0ff */
[----:B------:R-:W-:-:S03]  /*17610*/  @P6 IADD3 R20, R20, 0x1, RZ ;  /* 0x0000000114146810 */ /* 0x000fc60007ffe0ff */
[----:B------:R-:W-:Y:S01]  /*17620*/  @!P1 IMAD.MOV R16, RZ, RZ, -R16 ;  /* 0x000000ffff109224 */ /* 0x000fe200078e0a10 */
[----:B------:R-:W-:-:S04]  /*17630*/  @!P4 IADD3 R20, -R20, RZ, RZ ;  /* 0x000000ff1414c210 */ /* 0x000fc80007ffe1ff */
[C---:B------:R-:W-:Y:S02]  /*17640*/  SEL R3, R4.reuse, R20, !P2 ;  /* 0x0000001404037207 */ /* 0x040fe40005000000 */
[----:B------:R-:W-:-:S03]  /*17650*/  SEL R4, R4, R16, !P2 ;  /* 0x0000001004047207 */ /* 0x000fc60005000000 */
[----:B------:R-:W-:-:S04]  /*17660*/  IMAD.WIDE R16, R3, 0x4, R240 ;  /* 0x0000000403107825 */ /* 0x000fc800078e02f0 */
[----:B------:R-:W-:Y:S02]  /*17670*/  IMAD.WIDE R20, R4, 0x4, R240 ;  /* 0x0000000404147825 */ /* 0x000fe400078e02f0 */
[----:B------:R-:W2:Y:S04]  /*17680*/  LDG.E R17, [R16.64] ;  /* 0x0000000610117981 */ /* 0x000ea8000c1e1900 */
[----:B------:R-:W2:Y:S01]  /*17690*/  LDG.E R14, [R20.64] ;  /* 0x00000006140e7981 */ /* 0x000ea2000c1e1900 */
[----:B------:R-:W-:Y:S01]  /*176a0*/  MOV R12, 0x40 ;  /* 0x00000040000c7802 */ /* 0x000fe20000000f00 */
[----:B------:R-:W-:-:S04]  /*176b0*/  IMAD.IADD R3, R3, 0x1, -R4 ;  /* 0x0000000103037824 */ /* 0x000fc800078e0a04 */
        /* <DEDUP_REMOVED lines=9> */
[----:B------:R-:W-:Y:S02]  /*17750*/  IMAD R17, R4, c[0x0][0x180], RZ ;  /* 0x0000600004117a24 */ /* 0x000fe400078e02ff */
[----:B------:R-:W-:Y:S02]  /*17760*/  IMAD.MOV.U32 R4, RZ, RZ, R18 ;  /* 0x000000ffff047224 */ /* 0x000fe400078e0012 */
[----:B------:R-:W-:-:S05]  /*17770*/  IMAD R17, R14, c[0x0][0x184], R17 ;  /* 0x000061000e117a24 */ /* 0x000fca00078e0211 */
[----:B------:R-:W-:Y:S01]  /*17780*/  IADD3 R17, R19, R17, RZ ;  /* 0x0000001113117210 */ /* 0x000fe20007ffe0ff */
[----:B------:R-:W-:Y:S05]  /*17790*/  BRA `(.L_x_5397) ;  /* 0x0000003000007947 */ /* 0x000fea0003800000 */
.L_x_5396:
[----:B------:R-:W-:-:S05]  /*177a0*/  IMAD.MOV.U32 R4, RZ, RZ, c[0x0][0x198] ;  /* 0x00006600ff047624 */ /* 0x000fca00078e00ff */
[----:B------:R-:W-:-:S04]  /*177b0*/  LEA R4, -R4, RZ, 0x6 ;  /* 0x000000ff04047211 */ /* 0x000fc800078e31ff */
[----:B------:R-:W-:Y:S02]  /*177c0*/  SHF.R.S32.HI R17, RZ, 0x1f, R4 ;  /* 0x0000001fff117819 */ /* 0x000fe40000011404 */
.L_x_5397:
[----:B------:R-:W-:Y:S01]  /*177d0*/  IADD3 R55, P2, P1, R134, R4, R55 ;  /* 0x0000000486377210 */ /* 0x000fe2000795e037 */
[----:B------:R-:W-:Y:S01]  /*177e0*/  ULDC.64 UR4, c[0x0][0x198] ;  /* 0x0000660000047ab9 */ /* 0x000fe20000000a00 */
[----:B------:R-:W-:Y:S01]  /*177f0*/  IADD3 R134, P4, R4, R134, RZ ;  /* 0x0000008604867210 */ /* 0x000fe20007f9e0ff */
[----:B------:R-:W-:Y:S01]  /*17800*/  USHF.L.U32 UR9, UR4, 0x5, URZ ;  /* 0x0000000504097899 */ /* 0x000fe2000800063f */
[----:B------:R-:W-:Y:S01]  /*17810*/  IADD3.X R54, R48, R17, R54, P2, P1 ;  /* 0x0000001130367210 */ /* 0x000fe200017e2436 */
[----:B------:R-:W-:Y:S01]  /*17820*/  UMOV UR8, 0x5 ;  /* 0x0000000500087882 */ /* 0x000fe20000000000 */
[----:B------:R-:W-:Y:S01]  /*17830*/  LEA R18, P2, R134, c[0x0][0x168], 0x1 ;  /* 0x00005a0086127a11 */ /* 0x000fe200078408ff */
[----:B------:R-:W-:Y:S01]  /*17840*/  IMAD.X R3, R17, 0x1, R48, P4 ;  /* 0x0000000111037824 */ /* 0x000fe200020e0630 */
[----:B------:R-:W-:Y:S01]  /*17850*/  LEA R236, P5, R4, R236, 0x1 ;  /* 0x000000ec04ec7211 */ /* 0x000fe200078a08ff */
[----:B------:R-:W-:Y:S01]  /*17860*/  USHF.L.U64.HI UR5, UR4, UR8, UR5 ;  /* 0x0000000804057299 */ /* 0x000fe20008010205 */
[----:B------:R-:W-:-:S02]  /*17870*/  LEA R16, P1, R55, c[0x0][0x168], 0x1 ;  /* 0x00005a0037107a11 */ /* 0x000fc400078208ff */
[----:B------:R-:W-:Y:S02]  /*17880*/  LEA.HI.X R19, R134, c[0x0][0x16c], R3, 0x1, P2 ;  /* 0x00005b0086137a11 */ /* 0x000fe400010f0c03 */
[----:B------:R-:W-:Y:S02]  /*17890*/  LEA.HI.X R237, R4, R237, R17, 0x1, P5 ;  /* 0x000000ed04ed7211 */ /* 0x000fe400028f0c11 */
[----:B------:R-:W-:Y:S02]  /*178a0*/  IADD3 R20, P2, R236, UR9, RZ ;  /* 0x00000009ec147c10 */ /* 0x000fe4000ff5e0ff */
[----:B------:R-:W-:Y:S01]  /*178b0*/  LEA.HI.X R17, R55, c[0x0][0x16c], R54, 0x1, P1 ;  /* 0x00005b0037117a11 */ /* 0x000fe200008f0c36 */
[----:B------:R-:W-:Y:S01]  /*178c0*/  @!PT LDS RZ, [RZ] ;  /* 0x00000000fffff984 */ /* 0x000fe20000000800 */
[----:B------:R-:W-:Y:S01]  /*178d0*/  @!PT LDS RZ, [RZ] ;  /* 0x00000000fffff984 */ /* 0x000fe20000000800 */
[----:B------:R-:W-:Y:S01]  /*178e0*/  @!PT LDS RZ, [RZ] ;  /* 0x00000000fffff984 */ /* 0x000fe20000000800 */
[----:B------:R1:W-:Y:S01]  /*178f0*/  LDGSTS.E.BYPASS.LTC128B.128 [R245+0x8000], [R236.64] ;  /* 0x08000000ecf57fae */ /* 0x0003e2000b901d46 */
[----:B------:R-:W-:Y:S02]  /*17900*/  IADD3.X R21, R237, UR5, RZ, P2, !PT ;  /* 0x00000005ed157c10 */ /* 0x000fe400097fe4ff */
[----:B------:R-:W-:Y:S01]  /*17910*/  IADD3 R26, P2, R20, UR9, RZ ;  /* 0x00000009141a7c10 */ /* 0x000fe2000ff5e0ff */
[----:B------:R1:W-:Y:S01]  /*17920*/  LDGSTS.E.BYPASS.LTC128B.128 [R245+0xa000], [R18.64+0x80] ;  /* 0x0a00008012f57fae */ /* 0x0003e2000b901d46 */
[----:B------:R-:W-:-:S02]  /*17930*/  IADD3 R22, P1, R16, UR9, RZ ;  /* 0x0000000910167c10 */ /* 0x000fc4000ff3e0ff */
[----:B------:R-:W-:Y:S01]  /*17940*/  IADD3.X R27, R21, UR5, RZ, P2, !PT ;  /* 0x00000005151b7c10 */ /* 0x000fe200097fe4ff */
[----:B------:R1:W-:Y:S01]  /*17950*/  LDGSTS.E.BYPASS.LTC128B.128 [R245+0xc000], [R18.64+0x100] ;  /* 0x0c00010012f57fae */ /* 0x0003e2000b901d46 */
[----:B------:R-:W-:Y:S02]  /*17960*/  IADD3.X R23, R17, UR5, RZ, P1, !PT ;  /* 0x0000000511177c10 */ /* 0x000fe40008ffe4ff */
[----:B------:R-:W-:Y:S01]  /*17970*/  IADD3 R24, P2, R26, UR9, RZ ;  /* 0x000000091a187c10 */ /* 0x000fe2000ff5e0ff */
[----:B------:R1:W-:Y:S01]  /*17980*/  LDGSTS.E.BYPASS.LTC128B.128 [R245+0xe000], [R18.64+0x180] ;  /* 0x0e00018012f57fae */ /* 0x0003e2000b901d46 */
[----:B------:R-:W-:Y:S02]  /*17990*/  IADD3 R32, P1, R22, UR9, RZ ;  /* 0x0000000916207c10 */ /* 0x000fe4000ff3e0ff */
[----:B------:R-:W-:Y:S01]  /*179a0*/  IADD3.X R25, R27, UR5, RZ, P2, !PT ;  /* 0x000000051b197c10 */ /* 0x000fe200097fe4ff */
[----:B------:R1:W-:Y:S01]  /*179b0*/  LDGSTS.E.BYPASS.LTC128B.128 [R245+0x8800], [R20.64] ;  /* 0x0880000014f57fae */ /* 0x0003e2000b901d46 */
[----:B------:R-:W-:-:S03]  /*179c0*/  IADD3.X R33, R23, UR5, RZ, P1, !PT ;  /* 0x0000000517217c10 */ /* 0x000fc60008ffe4ff */
        /* <DEDUP_REMOVED lines=12> */
.L_x_5395:
        /* <DEDUP_REMOVED lines=55> */
[----:B------:R-:W-:Y:S01]  /*17e00*/  FMUL.FTZ R170, R3, c[0x0][0x23c] ;  /* 0x00008f0003aa7a20 */ /* 0x000fe20000410000 */
        /* <DEDUP_REMOVED lines=17> */
[--C-:B------:R-:W-:Y:S01]  /*17f20*/  FFMA.FTZ R172, R6, c[0x0][0x23c], -R195.reuse ;  /* 0x00008f0006ac7a23 */ /* 0x100fe200000108c3 */
[----:B------:R-:W2:Y:S01]  /*17f30*/  MUFU.EX2 R178, R178 ;  /* 0x000000b200b27308 */ /* 0x000ea20000000800 */
[--C-:B------:R-:W-:Y:S01]  /*17f40*/  FFMA.FTZ R177, R10, c[0x0][0x23c], -R195.reuse ;  /* 0x00008f000ab17a23 */ /* 0x100fe200000108c3 */
[----:B------:R-:W3:Y:S01]  /*17f50*/  LDSM.16.MT88.4 R4, [R224+0x16000] ;  /* 0x01600000e004783b */ /* 0x000ee20000004200 */
[----:B------:R-:W-:Y:S02]  /*17f60*/  FFMA.FTZ R173, R8, c[0x0][0x23c], -R195 ;  /* 0x00008f0008ad7a23 */ /* 0x000fe400000108c3 */
        /* <DEDUP_REMOVED lines=8> */
[----:B------:R-:W4:Y:S01]  /*17ff0*/  LDSM.16.MT88.4 R12, [R225+0x10800] ;  /* 0x01080000e10c783b */ /* 0x000f220000004200 */
        /* <DEDUP_REMOVED lines=27> */
[----:B------:R-:W-:Y:S01]  /*181b0*/  FADD.FTZ R178, R181, R178 ;  /* 0x000000b2b5b27221 */ /* 0x000fe20000010000 */
[----:B------:R-:W-:Y:S01]  /*181c0*/  LDSM.16.MT88.4 R168, [R225+0x13800] ;  /* 0x01380000e1a8783b */ /* 0x000fe20000004200 */
        /* <DEDUP_REMOVED lines=116> */
[C---:B---3--:R-:W-:Y:S08]  /*18910*/  HMMA.16816.F32 R128, R4.reuse, R16, R128 ;  /* 0x000000100480723c */ /* 0x048ff00000001880 */
[C---:B------:R-:W-:Y:S01]  /*18920*/  HMMA.16816.F32 R132, R4.reuse, R18, R132 ;  /* 0x000000120484723c */ /* 0x040fe20000001884 */
[----:B------:R-:W3:Y:S07]  /*18930*/  LDSM.16.MT88.4 R16, [R226+0x11000] ;  /* 0x01100000e210783b */ /* 0x000eee0000004200 */
        /* <DEDUP_REMOVED lines=130> */
.L_x_5402:
        /* <DEDUP_REMOVED lines=64> */
.L_x_5399:
        /* <DEDUP_REMOVED lines=305> */
.L_x_5401:
        /* <DEDUP_REMOVED lines=30> */
.L_x_5400:
        /* <DEDUP_REMOVED lines=490> */
.L_x_5398:
[----:B------:R-:W1:Y:S01]  /*1c8f0*/  SHFL.BFLY PT, R0, R249, 0x2, 0x1f ;  /* 0x0c401f00f9007f89 */ /* 0x000e6200000e0000 */
[----:B------:R-:W-:Y:S01]  /*1c900*/  MOV R8, 0x3f800000 ;  /* 0x3f80000000087802 */ /* 0x000fe20000000f00 */
[----:B------:R-:W-:Y:S01]  /*1c910*/  ULDC.64 UR4, c[0x0][0x118] ;  /* 0x0000460000047ab9 */ /* 0x000fe20000000a00 */
[----:B------:R-:W-:Y:S01]  /*1c920*/  BSSY B0, `(.L_x_5403) ;  /* 0x0000148000007945 */ /* 0x000fe20003800000 */
[----:B------:R-:W2:Y:S04]  /*1c930*/  SHFL.BFLY PT, R2, R247, 0x2, 0x1f ;  /* 0x0c401f00f7027f89 */ /* 0x000ea800000e0000 */
[----:B------:R-:W3:Y:S04]  /*1c940*/  S2R R15, SR_TID.X ;  /* 0x00000000000f7919 */ /* 0x000ee80000002100 */
[----:B------:R-:W-:Y:S01]  /*1c950*/  BAR.SYNC.DEFER_BLOCKING 0x0 ;  /* 0x0000000000007b1d */ /* 0x000fe20000010000 */
[----:B-1----:R-:W-:-:S02]  /*1c960*/  FADD.FTZ R0, R0, R249 ;  /* 0x000000f900007221 */ /* 0x002fc40000010000 */
[----:B--2---:R-:W-:-:S03]  /*1c970*/  FADD.FTZ R7, R2, R247 ;  /* 0x000000f702077221 */ /* 0x004fc60000010000 */
[----:B------:R-:W1:Y:S04]  /*1c980*/  SHFL.BFLY PT, R5, R0, 0x1, 0x1f ;  /* 0x0c201f0000057f89 */ /* 0x000e6800000e0000 */
[----:B------:R-:W2:Y:S04]  /*1c990*/  S2R R2, SR_TID.X ;  /* 0x0000000000027919 */ /* 0x000ea80000002100 */
[----:B------:R-:W4:Y:S01]  /*1c9a0*/  SHFL.BFLY PT, R4, R7, 0x1, 0x1f ;  /* 0x0c201f0007047f89 */ /* 0x000f2200000e0000 */
[----:B-1----:R-:W-:Y:S01]  /*1c9b0*/  FADD.FTZ R5, R0, R5 ;  /* 0x0000000500057221 */ /* 0x002fe20000010000 */
[----:B---3--:R-:W-:-:S02]  /*1c9c0*/  SHF.R.S32.HI R0, RZ, 0x1f, R15 ;  /* 0x0000001fff007819 */ /* 0x008fc4000001140f */
[----:B--2---:R-:W-:Y:S02]  /*1c9d0*/  SHF.R.S32.HI R11, RZ, 0x1f, R2 ;  /* 0x0000001fff0b7819 */ /* 0x004fe40000011402 */
[----:B------:R-:W-:Y:S02]  /*1c9e0*/  LEA.HI R9, R0, R15, RZ, 0x4 ;  /* 0x0000000f00097211 */ /* 0x000fe400078f20ff */
[----:B------:R-:W-:Y:S01]  /*1c9f0*/  LEA.HI R10, R11, R2, RZ, 0x2 ;  /* 0x000000020b0a7211 */ /* 0x000fe200078f10ff */
[----:B----4-:R-:W-:Y:S01]  /*1ca00*/  FADD.FTZ R4, R7, R4 ;  /* 0x0000000407047221 */ /* 0x010fe20000010000 */
[----:B------:R-:W-:Y:S02]  /*1ca10*/  LOP3.LUT R0, R9, 0xfffffff0, RZ, 0xc0, !PT ;  /* 0xfffffff009007812 */ /* 0x000fe400078ec0ff */
[--C-:B------:R-:W-:Y:S02]  /*1ca20*/  SHF.R.S32.HI R13, RZ, 0x2, R10.reuse ;  /* 0x00000002ff0d7819 */ /* 0x100fe4000001140a */
[----:B------:R-:W-:-:S02]  /*1ca30*/  SHF.R.S32.HI R6, RZ, 0x1f, R10 ;  /* 0x0000001fff067819 */ /* 0x000fc4000001140a */
[----:B------:R-:W-:Y:S02]  /*1ca40*/  FSETP.NE.FTZ.AND P4, PT, R5, RZ, PT ;  /* 0x000000ff0500720b */ /* 0x000fe40003f95000 */
[----:B------:R-:W-:Y:S02]  /*1ca50*/  FSETP.NE.FTZ.AND P3, PT, R4, RZ, PT ;  /* 0x000000ff0400720b */ /* 0x000fe40003f75000 */
[----:B------:R-:W-:Y:S02]  /*1ca60*/  LEA.HI R6, R6, R13, RZ, 0x3 ;  /* 0x0000000d06067211 */ /* 0x000fe400078f18ff */
[----:B------:R-:W-:Y:S02]  /*1ca70*/  IADD3 R0, -R0, R15, RZ ;  /* 0x0000000f00007210 */ /* 0x000fe40007ffe1ff */
[----:B------:R-:W-:Y:S02]  /*1ca80*/  LOP3.LUT R6, R6, 0xfffffff8, RZ, 0xc0, !PT ;  /* 0xfffffff806067812 */ /* 0x000fe400078ec0ff */
[----:B------:R-:W-:-:S02]  /*1ca90*/  LEA.HI R11, R11, R2, RZ, 0x5 ;  /* 0x000000020b0b7211 */ /* 0x000fc400078f28ff */
[----:B------:R-:W-:Y:S01]  /*1caa0*/  LOP3.LUT R15, R10, 0x1ffffffc, RZ, 0xc0, !PT ;  /* 0x1ffffffc0a0f7812 */ /* 0x000fe200078ec0ff */
[----:B------:R-:W1:Y:S01]  /*1cab0*/  @P4 MUFU.RCP R8, R5 ;  /* 0x0000000500084308 */ /* 0x000e620000001000 */
[----:B------:R-:W-:Y:S02]  /*1cac0*/  MOV R7, 0x3f800000 ;  /* 0x3f80000000077802 */ /* 0x000fe40000000f00 */
[----:B------:R-:W-:Y:S02]  /*1cad0*/  IADD3 R6, R13, -R6, RZ ;  /* 0x800000060d067210 */ /* 0x000fe40007ffe0ff */
[----:B------:R-:W-:Y:S02]  /*1cae0*/  SHF.R.S32.HI R10, RZ, 0x5, R11 ;  /* 0x00000005ff0a7819 */ /* 0x000fe4000001140b */
[----:B------:R-:W-:Y:S01]  /*1caf0*/  IADD3 R15, -R15, R2, RZ ;  /* 0x000000020f0f7210 */ /* 0x000fe20007ffe1ff */
[----:B------:R-:W2:Y:S01]  /*1cb00*/  @P3 MUFU.RCP R7, R4 ;  /* 0x0000000400073308 */ /* 0x000ea20000001000 */
[----:B------:R-:W-:-:S02]  /*1cb10*/  SHF.R.S32.HI R9, RZ, 0x4, R9 ;  /* 0x00000004ff097819 */ /* 0x000fc40000011409 */
[----:B------:R-:W-:Y:S02]  /*1cb20*/  LOP3.LUT R14, R6, 0x1, RZ, 0xc0, !PT ;  /* 0x00000001060e7812 */ /* 0x000fe400078ec0ff */
[----:B------:R-:W-:Y:S02]  /*1cb30*/  LEA R12, R10, R15, 0x9 ;  /* 0x0000000f0a0c7211 */ /* 0x000fe400078e48ff */
[----:B------:R-:W-:Y:S01]  /*1cb40*/  SHF.L.U32 R13, R9, 0x6, RZ ;  /* 0x00000006090d7819 */ /* 0x000fe200000006ff */
[----:B-1----:R-:W-:Y:S01]  /*1cb50*/  FMUL.FTZ R160, R8, R160 ;  /* 0x000000a008a07220 */ /* 0x002fe20000410000 */
[----:B------:R-:W-:Y:S01]  /*1cb60*/  LEA.HI R15, R0, R0, RZ, 0x1 ;  /* 0x00000000000f7211 */ /* 0x000fe200078f08ff */
[----:B------:R-:W-:Y:S01]  /*1cb70*/  FMUL.FTZ R161, R8, R161 ;  /* 0x000000a108a17220 */ /* 0x000fe20000410000 */
[----:B------:R-:W-:Y:S01]  /*1cb80*/  SHF.L.U32 R17, R6, 0x6, RZ ;  /* 0x0000000606117819 */ /* 0x000fe200000006ff */
[----:B------:R-:W-:Y:S01]  /*1cb90*/  FMUL.FTZ R36, R8, R36 ;  /* 0x0000002408247220 */ /* 0x000fe20000410000 */
[----:B------:R-:W-:Y:S01]  /*1cba0*/  ISETP.NE.U32.AND P0, PT, R14, 0x1, PT ;  /* 0x000000010e00780c */ /* 0x000fe20003f05070 */
[C---:B------:R-:W-:Y:S01]  /*1cbb0*/  FMUL.FTZ R37, R8.reuse, R37 ;  /* 0x0000002508257220 */ /* 0x040fe20000410000 */
[----:B------:R-:W-:Y:S01]  /*1cbc0*/  LOP3.LUT R13, R13, 0x1c0, RZ, 0xc0, !PT ;  /* 0x000001c00d0d7812 */ /* 0x000fe200078ec0ff */
[----:B--2---:R-:W-:Y:S01]  /*1cbd0*/  FMUL.FTZ R163, R7, R163 ;  /* 0x000000a307a37220 */ /* 0x004fe20000410000 */
[----:B------:R-:W-:Y:S01]  /*1cbe0*/  SHF.L.U32 R14, R15, 0x2, RZ ;  /* 0x000000020f0e7819 */ /* 0x000fe200000006ff */
[----:B------:R-:W-:Y:S01]  /*1cbf0*/  FMUL.FTZ R162, R7, R162 ;  /* 0x000000a207a27220 */ /* 0x000fe20000410000 */
[----:B------:R-:W-:Y:S01]  /*1cc00*/  LOP3.LUT R17, R17, 0x1c0, RZ, 0xc0, !PT ;  /* 0x000001c011117812 */ /* 0x000fe200078ec0ff */
[----:B------:R-:W-:Y:S01]  /*1cc10*/  FMUL.FTZ R39, R7, R39 ;  /* 0x0000002707277220 */ /* 0x000fe20000410000 */
[----:B------:R-:W-:Y:S01]  /*1cc20*/  LOP3.LUT R14, R13, 0x38, R14, 0xf8, !PT ;  /* 0x000000380d0e7812 */ /* 0x000fe200078ef80e */
        /* <DEDUP_REMOVED lines=25> */
[----:B------:R-:W1:Y:S01]  /*1cdc0*/  @P4 MUFU.LG2 R5, R5 ;  /* 0x0000000500054308 */ /* 0x000e620000000c00 */
[----:B------:R-:W-:-:S02]  /*1cdd0*/  FMUL.FTZ R52, R8, R52 ;  /* 0x0000003408347220 */ /* 0x000fc40000410000 */
[C---:B------:R-:W-:Y:S02]  /*1cde0*/  FMUL.FTZ R53, R8.reuse, R53 ;  /* 0x0000003508357220 */ /* 0x040fe40000410000 */
[C---:B------:R-:W-:Y:S02]  /*1cdf0*/  FMUL.FTZ R55, R7.reuse, R55 ;  /* 0x0000003707377220 */ /* 0x040fe40000410000 */
[C---:B------:R-:W-:Y:S01]  /*1ce00*/  FMUL.FTZ R54, R7.reuse, R54 ;  /* 0x0000003607367220 */ /* 0x040fe20000410000 */
[----:B------:R-:W2:Y:S01]  /*1ce10*/  @P3 MUFU.LG2 R4, R4 ;  /* 0x0000000400043308 */ /* 0x000ea20000000c00 */
        /* <DEDUP_REMOVED lines=173> */
[----:B------:R-:W-:Y:S04]  /*1d8f0*/  STS.64 [R18+0xc000], R144 ;  /* 0x00c0009012007388 */ /* 0x000fe80000000a00 */
[----:B------:R-:W-:Y:S04]  /*1d900*/  STS.64 [R18+0xc800], R146 ;  /* 0x00c8009212007388 */ /* 0x000fe80000000a00 */
[----:B------:R-:W-:Y:S04]  /*1d910*/  STS.64 [R19+0xc000], R152 ;  /* 0x00c0009813007388 */ /* 0x000fe80000000a00 */
[----:B------:R-:W-:Y:S04]  /*1d920*/  STS.64 [R19+0xc800], R154 ;  /* 0x00c8009a13007388 */ /* 0x000fe80000000a00 */
[----:B------:R-:W3:Y:S01]  /*1d930*/  S2R R7, SR_CTAID.Z ;  /* 0x0000000000077919 */ /* 0x000ee20000002700 */
[----:B-1----:R-:W-:-:S03]  /*1d940*/  IADD3 R140, -R239, RZ, RZ ;  /* 0x000000ffef8c7210 */ /* 0x002fc60007ffe1ff */
[----:B------:R-:W1:Y:S01]  /*1d950*/  S2R R8, SR_CTAID.Y ;  /* 0x0000000000087919 */ /* 0x000e620000002600 */
[----:B--2---:R-:W-:-:S03]  /*1d960*/  LOP3.LUT R143, R11, 0xffffffe0, RZ, 0xc0, !PT ;  /* 0xffffffe00b8f7812 */ /* 0x004fc600078ec0ff */
[----:B------:R-:W-:Y:S01]  /*1d970*/  STS.64 [R16+0xc000], R148 ;  /* 0x00c0009410007388 */ /* 0x000fe20000000a00 */
[----:B------:R-:W-:Y:S02]  /*1d980*/  SHF.R.S32.HI R11, RZ, 0x1f, R10 ;  /* 0x0000001fff0b7819 */ /* 0x000fe4000001140a */
[----:B------:R-:W-:Y:S01]  /*1d990*/  IADD3 R143, -R143, R2, RZ ;  /* 0x000000028f8f7210 */ /* 0x000fe20007ffe1ff */
[----:B------:R-:W-:Y:S01]  /*1d9a0*/  STS.64 [R16+0xc800], R150 ;  /* 0x00c8009610007388 */ /* 0x000fe20000000a00 */
[----:B------:R-:W-:-:S03]  /*1d9b0*/  LEA.HI R11, R11, R10, RZ, 0x2 ;  /* 0x0000000a0b0b7211 */ /* 0x000fc600078f10ff */
[----:B------:R-:W-:Y:S01]  /*1d9c0*/  BAR.SYNC.DEFER_BLOCKING 0x0 ;  /* 0x0000000000007b1d */ /* 0x000fe20000010000 */
[----:B------:R-:W-:Y:S02]  /*1d9d0*/  LOP3.LUT P0, RZ, R143, 0x3, RZ, 0xc0, !PT ;  /* 0x000000038fff7812 */ /* 0x000fe4000780c0ff */
[----:B------:R-:W-:Y:S02]  /*1d9e0*/  SHF.R.S32.HI R2, RZ, 0x1f, R143 ;  /* 0x0000001fff027819 */ /* 0x000fe4000001148f */
[----:B------:R-:W-:Y:S01]  /*1d9f0*/  LOP3.LUT R11, R11, 0xffffffc, RZ, 0xc0, !PT ;  /* 0x0ffffffc0b0b7812 */ /* 0x000fe200078ec0ff */
[----:B------:R-:W2:Y:S01]  /*1da00*/  S2R R141, SR_CTAID.X ;  /* 0x00000000008d7919 */ /* 0x000ea20000002500 */
[----:B------:R-:W-:Y:S01]  /*1da10*/  LEA.HI R2, R2, R143, RZ, 0x2 ;  /* 0x0000008f02027211 */ /* 0x000fe200078f10ff */
[----:B---3--:R-:W-:Y:S01]  /*1da20*/  IMAD R7, R140, c[0x0][0x1c0], R7 ;  /* 0x000070008c077a24 */ /* 0x008fe200078e0207 */
[----:B------:R-:W-:Y:S02]  /*1da30*/  IADD3 R11, -R11, R10, RZ ;  /* 0x0000000a0b0b7210 */ /* 0x000fe40007ffe1ff */
[----:B------:R-:W-:Y:S01]  /*1da40*/  SHF.R.S32.HI R2, RZ, 0x2, R2 ;  /* 0x00000002ff027819 */ /* 0x000fe20000011402 */
[----:B-1----:R-:W-:Y:S01]  /*1da50*/  IMAD R8, R8, c[0x0][0x210], R239 ;  /* 0x0000840008087a24 */ /* 0x002fe200078e02ef */
[----:B------:R-:W-:Y:S01]  /*1da60*/  MOV R10, 0xff800000 ;  /* 0xff800000000a7802 */ /* 0x000fe20000000f00 */
[----:B------:R-:W-:Y:S01]  /*1da70*/  @P3 FFMA.FTZ R10, R3, c[0x0][0x238], R4 ;  /* 0x00008e00030a3a23 */ /* 0x000fe20000010004 */
[----:B------:R-:W-:Y:S01]  /*1da80*/  LEA R11, R11, R2, 0x4 ;  /* 0x000000020b0b7211 */ /* 0x000fe200078e20ff */
[----:B------:R-:W-:Y:S01]  /*1da90*/  IMAD R7, R8, c[0x0][0x1c0], R7 ;  /* 0x0000700008077a24 */ /* 0x000fe200078e0207 */
[----:B------:R-:W-:Y:S01]  /*1daa0*/  MOV R8, 0xff800000 ;  /* 0xff80000000087802 */ /* 0x000fe20000000f00 */
[----:B------:R-:W-:Y:S01]  /*1dab0*/  @P4 FFMA.FTZ R8, R164, c[0x0][0x238], R5 ;  /* 0x00008e00a4084a23 */ /* 0x000fe20000010005 */
[----:B------:R-:W1:Y:S04]  /*1dac0*/  LDS.128 R132, [R6.X4] ;  /* 0x0000000006847984 */ /* 0x000e680000004c00 */
        /* <DEDUP_REMOVED lines=31> */
[----:B--2---:R-:W-:-:S05]  /*1dcc0*/  SHF.L.U32 R6, R141, 0x6, RZ ;  /* 0x000000068d067819 */ /* 0x004fca00000006ff */
[----:B------:R-:W-:Y:S01]  /*1dcd0*/  IMAD R6, R7, c[0x0][0x214], R6 ;  /* 0x0000850007067a24 */ /* 0x000fe200078e0206 */
[----:B------:R-:W-:Y:S05]  /*1dce0*/  @P0 BRA `(.L_x_5404) ;  /* 0x000000b000000947 */ /* 0x000fea0003800000 */
[----:B---34-:R-:W-:Y:S01]  /*1dcf0*/  IMAD R2, R141, -0x40, R238 ;  /* 0xffffffc08d027824 */ /* 0x018fe200078e02ee */
[C---:B------:R-:W-:Y:S02]  /*1dd00*/  IADD3 R7, R11.reuse, 0x8, RZ ;  /* 0x000000080b077810 */ /* 0x040fe40007ffe0ff */
[----:B------:R-:W-:Y:S02]  /*1dd10*/  SHF.R.S32.HI R5, RZ, 0x1f, R11 ;  /* 0x0000001fff057819 */ /* 0x000fe4000001140b */
[----:B------:R-:W-:Y:S02]  /*1dd20*/  IADD3 R3, P0, R6, R11, RZ ;  /* 0x0000000b06037210 */ /* 0x000fe40007f1e0ff */
[-C--:B------:R-:W-:Y:S02]  /*1dd30*/  ISETP.GE.AND P2, PT, R11, R2.reuse, PT ;  /* 0x000000020b00720c */ /* 0x080fe40003f46270 */
[----:B------:R-:W-:-:S02]  /*1dd40*/  ISETP.GE.AND P1, PT, R7, R2, PT ;  /* 0x000000020700720c */ /* 0x000fc40003f26270 */
[----:B------:R-:W-:Y:S02]  /*1dd50*/  LEA.HI.X.SX32 R2, R6, R5, 0x1, P0 ;  /* 0x0000000506027211 */ /* 0x000fe400000f0eff */
[----:B------:R-:W-:-:S04]  /*1dd60*/  LEA R4, P0, R3, c[0x0][0x208], 0x2 ;  /* 0x0000820003047a11 */ /* 0x000fc800078010ff */
[----:B------:R-:W-:-:S05]  /*1dd70*/  LEA.HI.X R5, R3, c[0x0][0x20c], R2, 0x2, P0 ;  /* 0x0000830003057a11 */ /* 0x000fca00000f1402 */
[----:B------:R2:W-:Y:S04]  /*1dd80*/  @!P2 STG.E [R4.64], R8 ;  /* 0x000000080400a986 */ /* 0x0005e8000c101904 */
[----:B------:R2:W-:Y:S02]  /*1dd90*/  @!P1 STG.E [R4.64+0x20], R10 ;  /* 0x0000200a04009986 */ /* 0x0005e4000c101904 */
.L_x_5404:
[----:B---34-:R-:W-:Y:S05]  /*1dda0*/  BSYNC B0 ;  /* 0x0000000000007941 */ /* 0x018fea0003800000 */
.L_x_5403:
[----:B------:R-:W-:Y:S01]  /*1ddb0*/  IMAD.SHL.U32 R2, R0, 0x4, RZ ;  /* 0x0000000400027824 */ /* 0x000fe200078e00ff */
[----:B--2---:R-:W-:Y:S01]  /*1ddc0*/  IADD3 R4, R9, 0x10, RZ ;  /* 0x0000001009047810 */ /* 0x004fe20007ffe0ff */
[----:B------:R-:W-:Y:S02]  /*1ddd0*/  IMAD R6, R6, c[0x0][0x22c], RZ ;  /* 0x00008b0006067a24 */ /* 0x000fe400078e02ff */
[----:B------:R-:W-:Y:S01]  /*1dde0*/  IMAD R141, R141, -0x40, R238 ;  /* 0xffffffc08d8d7824 */ /* 0x000fe200078e02ee */
[----:B------:R-:W-:-:S04]  /*1ddf0*/  SHF.R.S32.HI R3, RZ, 0x1f, R2 ;  /* 0x0000001fff037819 */ /* 0x000fc80000011402 */
[-C--:B------:R-:W-:Y:S01]  /*1de00*/  ISETP.GE.AND P4, PT, R4, R141.reuse, PT ;  /* 0x0000008d0400720c */ /* 0x080fe20003f86270 */
[C---:B------:R-:W-:Y:S01]  /*1de10*/  IMAD.WIDE R2, R9.reuse, 0x100, R2 ;  /* 0x0000010009027825 */ /* 0x040fe200078e0202 */
[C---:B------:R-:W-:Y:S02]  /*1de20*/  IADD3 R4, R9.reuse, 0x18, RZ ;  /* 0x0000001809047810 */ /* 0x040fe40007ffe0ff */
[C---:B------:R-:W-:Y:S02]  /*1de30*/  ISETP.GE.AND P6, PT, R9.reuse, R141, PT ;  /* 0x0000008d0900720c */ /* 0x040fe40003fc6270 */
[C---:B------:R-:W-:Y:S02]  /*1de40*/  IADD3 R0, P0, R6.reuse, R2, RZ ;  /* 0x0000000206007210 */ /* 0x040fe40007f1e0ff */
[----:B------:R-:W-:Y:S02]  /*1de50*/  IADD3 R2, R9, 0x8, RZ ;  /* 0x0000000809027810 */ /* 0x000fe40007ffe0ff */
[----:B------:R-:W-:-:S02]  /*1de60*/  LEA.HI.X.SX32 R3, R6, R3, 0x1, P0 ;  /* 0x0000000306037211 */ /* 0x000fc400000f0eff */
[----:B------:R-:W-:Y:S02]  /*1de70*/  LEA R6, P0, R0, c[0x0][0x1d8], 0x2 ;  /* 0x0000760000067a11 */ /* 0x000fe400078010ff */
[-C--:B------:R-:W-:Y:S02]  /*1de80*/  ISETP.GE.AND P5, PT, R2, R141.reuse, PT ;  /* 0x0000008d0200720c */ /* 0x080fe40003fa6270 */
[----:B------:R-:W-:Y:S02]  /*1de90*/  LEA.HI.X R7, R0, c[0x0][0x1dc], R3, 0x2, P0 ;  /* 0x0000770000077a11 */ /* 0x000fe400000f1403 */
[C---:B------:R-:W-:Y:S02]  /*1dea0*/  IADD3 R0, R9.reuse, 0x30, RZ ;  /* 0x0000003009007810 */ /* 0x040fe40007ffe0ff */
[----:B------:R-:W-:Y:S01]  /*1deb0*/  IADD3 R3, R9, 0x20, RZ ;  /* 0x0000002009037810 */ /* 0x000fe20007ffe0ff */
[----:B-1----:R1:W-:Y:S01]  /*1dec0*/  @!P6 STG.E.128 [R6.64+0x100], R100 ;  /* 0x000100640600e986 */ /* 0x0023e2000c101d04 */
[----:B------:R-:W-:-:S02]  /*1ded0*/  ISETP.GE.AND P0, PT, R0, R141, PT ;  /* 0x0000008d0000720c */ /* 0x000fc40003f06270 */
[C---:B------:R-:W-:Y:S01]  /*1dee0*/  IADD3 R2, R9.reuse, 0x28, RZ ;  /* 0x0000002809027810 */ /* 0x040fe20007ffe0ff */
[----:B------:R1:W-:Y:S01]  /*1def0*/  @!P6 STG.E.128 [R6.64+0x200], R68 ;  /* 0x000200440600e986 */ /* 0x0003e2000c101d04 */
[----:B------:R-:W-:Y:S02]  /*1df00*/  IADD3 R0, R9, 0x38, RZ ;  /* 0x0000003809007810 */ /* 0x000fe40007ffe0ff */
        /* <DEDUP_REMOVED lines=37> */
.L_x_5405:
        /* <DEDUP_REMOVED lines=10> */
.L_x_8808:


//--------------------- .text._ZN5flash24flash_fwd_splitkv_kernelI23Flash_fwd_kernel_traitsILi256ELi64ELi64ELi4ELb0ELb0EN7cutlass6half_tE19Flash_kernel_traitsILi256ELi64ELi64ELi4ES3_EELb0ELb0ELb0ELb0ELb1ELb1ELb1ELb1EEEvNS_16Flash_fwd_paramsE --------------------------
	.section	.text._ZN5flash24flash_fwd_splitkv_kernelI23Flash_fwd_kernel_traitsILi256ELi64ELi64ELi4ELb0ELb0EN7cutlass6half_tE19Flash_kernel_traitsILi256ELi64ELi64ELi4ES3_EELb0ELb0ELb0ELb0ELb1ELb1ELb1ELb1EEEvNS_16Flash_fwd_paramsE,"ax",@progbits
	.sectioninfo	@"SHI_REGISTERS=253"
	.align	128
        .global         _ZN5flash24flash_fwd_splitkv_kernelI23Flash_fwd_kernel_traitsILi256ELi64ELi64ELi4ELb0ELb0EN7cutlass6half_tE19Flash_kernel_traitsILi256ELi64ELi64ELi4ES3_EELb0ELb0ELb0ELb0ELb1ELb1ELb1ELb1EEEvNS_16Flash_fwd_paramsE
        .type           _ZN5flash24flash_fwd_splitkv_kernelI23Flash_fwd_kernel_traitsILi256ELi64ELi64ELi4ELb0ELb0EN7cutlass6half_tE19Flash_kernel_traitsILi256ELi64ELi64ELi4ES3_EELb0ELb0ELb0ELb0ELb1ELb1ELb1ELb1EEEvNS_16Flash_fwd_paramsE,@function
        .size           _ZN5flash24flash_fwd_splitkv_kernelI23Flash_fwd_kernel_traitsILi256ELi64ELi64ELi4ELb0ELb0EN7cutlass6half_tE19Flash_kernel_traitsILi256ELi64ELi64ELi4ES3_EELb0ELb0ELb0ELb0ELb1ELb1ELb1ELb1EEEvNS_16Flash_fwd_paramsE,(.L_x_8809 - _ZN5flash24flash_fwd_splitkv_kernelI23Flash_fwd_kernel_traitsILi256ELi64ELi64ELi4ELb0ELb0EN7cutlass6half_tE19Flash_kernel_traitsILi256ELi64ELi64ELi4ES3_EELb0ELb0ELb0ELb0ELb1ELb1ELb1ELb1EEEvNS_16Flash_fwd_paramsE)
        .other          _ZN5flash24flash_fwd_splitkv_kernelI23Flash_fwd_kernel_traitsILi256ELi64ELi64ELi4ELb0ELb0EN7cutlass6half_tE19Flash_kernel_traitsILi256ELi64ELi64ELi4ES3_EELb0ELb0ELb0ELb0ELb1ELb1ELb1ELb1EEEvNS_16Flash_fwd_paramsE,@"STO_CUDA_ENTRY STV_DEFAULT"
_ZN5flash24flash_fwd_splitkv_kernelI23Flash_fwd_kernel_traitsILi256ELi64ELi64ELi4ELb0ELb0EN7cutlass6half_tE19Flash_kernel_traitsILi256ELi64ELi64ELi4ES3_EELb0ELb0ELb0ELb0ELb1ELb1ELb1ELb1EEEvNS_16Flash_fwd_paramsE:
.text._ZN5flash24flash_fwd_splitkv_kernelI23Flash_fwd_kernel_traitsILi256ELi64ELi64ELi4ELb0ELb0EN7cutlass6half_tE19Flash_kernel_traitsILi256ELi64ELi64ELi4ES3_EELb0ELb0ELb0ELb0ELb1ELb1ELb1ELb1EEEvNS_16Flash_fwd_paramsE:
[----:B------:R-:W-:Y:S02]  /*0000*/  MOV R1, c[0x0][0x28] ;  /* 0x00000a0000017a02 */ /* 0x000fe40000000f00 */
[----:B------:R-:W1:Y:S01]  /*0010*/  I2F.U32.RP R4, c[0x0][0x1c0] ;  /* 0x0000700000047b06 */ /* 0x000e620000209000 */
[----:B------:R-:W2:Y:S01]  /*0020*/  S2R R2, SR_CTAID.Z ;  /* 0x0000000000027919 */ /* 0x000ea20000002700 */
[----:B------:R-:W-:Y:S01]  /*0030*/  ISETP.NE.U32.AND P0, PT, RZ, c[0x0][0x1c0], PT ;  /* 0x00007000ff007a0c */ /* 0x000fe20003f05070 */
[----:B------:R-:W-:Y:S01]  /*0040*/  IMAD.MOV.U32 R99, RZ, RZ, 0x4 ;  /* 0x00000004ff637424 */ /* 0x000fe200078e00ff */
[----:B------:R-:W-:Y:S01]  /*0050*/  ISETP.NE.U32.AND P5, PT, RZ, c[0x0][0x250], PT ;  /* 0x00009400ff007a0c */ /* 0x000fe20003fa5070 */
[----:B------:R-:W-:Y:S01]  /*0060*/  IMAD.MOV.U32 R7, RZ, RZ, -0x1 ;  /* 0xffffffffff077424 */ /* 0x000fe200078e00ff */
[----:B------:R-:W-:Y:S02]  /*0070*/  ULDC.64 UR6, c[0x0][0x118] ;  /* 0x0000460000067ab9 */ /* 0x000fe40000000a00 */
[----:B------:R-:W-:Y:S01]  /*0080*/  ISETP.NE.AND.EX P5, PT, RZ, c[0x0][0x254], PT, P5 ;  /* 0x00009500ff007a0c */ /* 0x000fe20003fa5350 */
[----:B-1----:R-:W1:Y:S02]  /*0090*/  MUFU.RCP R4, R4 ;  /* 0x0000000400047308 */ /* 0x002e640000001000 */
[----:B-1----:R-:W-:-:S06]  /*00a0*/  IADD3 R4, R4, 0xffffffe, RZ ;  /* 0x0ffffffe04047810 */ /* 0x002fcc0007ffe0ff */
[----:B------:R-:W1:Y:S02]  /*00b0*/  F2I.FTZ.U32.TRUNC.NTZ R5, R4 ;  /* 0x0000000400057305 */ /* 0x000e64000021f000 */
[----:B-1----:R-:W-:Y:S02]  /*00c0*/  IMAD.MOV R0, RZ, RZ, -R5 ;  /* 0x000000ffff007224 */ /* 0x002fe400078e0a05 */
[----:B------:R-:W-:Y:S02]  /*00d0*/  IMAD.MOV.U32 R4, RZ, RZ, RZ ;  /* 0x000000ffff047224 */ /* 0x000fe400078e00ff */
[----:B------:R-:W-:-:S04]  /*00e0*/  IMAD R0, R0, c[0x0][0x1c0], RZ ;  /* 0x0000700000007a24 */ /* 0x000fc800078e02ff */
[----:B------:R-:W-:-:S06]  /*00f0*/  IMAD.HI.U32 R0, R5, R0, R4 ;  /* 0x0000000005007227 */ /* 0x000fcc00078e0004 */
[----:B--2---:R-:W-:Y:S02]  /*0100*/  IMAD.HI.U32 R239, R0, R2, RZ ;  /* 0x0000000200ef7227 */ /* 0x004fe400078e00ff */
[----:B------:R-:W1:Y:S02]  /*0110*/  LDC.U8 R0, c[0x0][0x312] ;  /* 0x0000c480ff007b82 */ /* 0x000e640000000000 */
[----:B------:R-:W-:-:S04]  /*0120*/  IMAD.MOV R3, RZ, RZ, -R239 ;  /* 0x000000ffff037224 */ /* 0x000fc800078e0aef */
[----:B------:R-:W-:-:S05]  /*0130*/  IMAD R3, R3, c[0x0][0x1c0], R2 ;  /* 0x0000700003037a24 */ /* 0x000fca00078e0202 */
[----:B------:R-:W-:-:S13]  /*0140*/  ISETP.GE.U32.AND P1, PT, R3, c[0x0][0x1c0], PT ;  /* 0x0000700003007a0c */ /* 0x000fda0003f26070 */
[----:B------:R-:W-:Y:S02]  /*0150*/  @P1 IADD3 R3, R3, -c[0x0][0x1c0], RZ ;  /* 0x8000700003031a10 */ /* 0x000fe40007ffe0ff */
[----:B------:R-:W-:Y:S02]  /*0160*/  @P1 IADD3 R239, R239, 0x1, RZ ;  /* 0x00000001efef1810 */ /* 0x000fe40007ffe0ff */
[----:B------:R-:W-:Y:S02]  /*0170*/  ISETP.GE.U32.AND P2, PT, R3, c[0x0][0x1c0], PT ;  /* 0x0000700003007a0c */ /* 0x000fe40003f46070 */
        /* <DEDUP_REMOVED lines=9> */
[----:B------:R-:W-:Y:S01]  /*0210*/  IMAD.WIDE R134, R239, R99, c[0x0][0x250] ;  /* 0x00009400ef867625 */ /* 0x000fe200078e0263 */
[----:B------:R1:W2:Y:S04]  /*0220*/  @P1 LDG.E R7, [R4.64] ;  /* 0x0000000604071981 */ /* 0x0002a8000c1e1900 */
[----:B------:R1:W2:Y:S01]  /*0230*/  @P1 LDG.E R238, [R4.64+0x4] ;  /* 0x0000040604ee1981 */ /* 0x0002a2000c1e1900 */
[----:B------:R-:W-:-:S03]  /*0240*/  MOV R6, 0xffffffff ;  /* 0xffffffff00067802 */ /* 0x000fc60000000f00 */
[----:B------:R3:W5:Y:S04]  /*0250*/  @P5 LDG.E R8, [R134.64] ;  /* 0x0000000686085981 */ /* 0x000768000c1e1900 */
[----:B------:R-:W4:Y:S04]  /*0260*/  S2R R18, SR_CTAID.X ;  /* 0x0000000000127919 */ /* 0x000f280000002500 */
[----:B------:R-:W2:Y:S04]  /*0270*/  S2R R0, SR_CTAID.Y ;  /* 0x0000000000007919 */ /* 0x000ea80000002600 */
[----:B------:R-:W2:Y:S01]  /*0280*/  S2R R48, SR_TID.X ;  /* 0x0000000000307919 */ /* 0x000ea20000002100 */
[----:B-1----:R-:W-:-:S05]  /*0290*/  IMAD.WIDE R4, R239, R99, c[0x0][0x248] ;  /* 0x00009200ef047625 */ /* 0x002fca00078e0263 */
[----:B------:R3:W5:Y:S01]  /*02a0*/  @!P0 LDG.E R6, [R4.64] ;  /* 0x0000000604068981 */ /* 0x000762000c1e1900 */
[----:B------:R-:W-:-:S04]  /*02b0*/  ISETP.NE.U32.AND P0, PT, RZ, c[0x0][0x248], PT ;  /* 0x00009200ff007a0c */ /* 0x000fc80003f05070 */
[----:B------:R-:W-:Y:S01]  /*02c0*/  ISETP.NE.AND.EX P0, PT, RZ, c[0x0][0x24c], PT, P0 ;  /* 0x00009300ff007a0c */ /* 0x000fe20003f05300 */
[----:B------:R-:W-:-:S04]  /*02d0*/  IMAD.MOV R128, RZ, RZ, -R239 ;  /* 0x000000ffff807224 */ /* 0x000fc800078e0aef */
[----:B------:R-:W-:Y:S01]  /*02e0*/  IMAD R128, R128, c[0x0][0x1c0], R2 ;  /* 0x0000700080807a24 */ /* 0x000fe200078e0202 */
[----:B--2---:R-:W-:Y:S01]  /*02f0*/  @P1 IADD3 R238, R238, -R7, RZ ;  /* 0x80000007eeee1210 */ /* 0x004fe20007ffe0ff */
[----:B------:R-:W-:-:S06]  /*0300*/  @!P1 IMAD.MOV.U32 R238, RZ, RZ, c[0x0][0x214] ;  /* 0x00008500ffee9624 */ /* 0x000fcc00078e00ff */
[----:B------:R-:W-:Y:S05]  /*0310*/  @!P0 BRA `(.L_x_5406) ;  /* 0x0000004000008947 */ /* 0x000fea0003800000 */
[----:B---34-:R-:W2:Y:S02]  /*0320*/  @P2 LDG.E R77, [R4.64+0x4] ;  /* 0x00000406044d2981 */ /* 0x018ea4000c1e1900 */
[----:B--2--5:R-:W-:-:S06]  /*0330*/  @P2 IADD3 R77, R77, -R6, RZ ;  /* 0x800000064d4d2210 */ /* 0x024fcc0007ffe0ff */
[----:B------:R1:W5:Y:S01]  /*0340*/  @!P2 LDG.E R77, [R4.64] ;  /* 0x00000006044da981 */ /* 0x000362000c1e1900 */
[----:B------:R-:W-:Y:S05]  /*0350*/  BRA `(.L_x_5407) ;  /* 0x0000001000007947 */ /* 0x000fea0003800000 */
.L_x_5406:
[----:B---34-:R-:W-:Y:S02]  /*0360*/  MOV R77, c[0x0][0x218] ;  /* 0x00008600004d7a02 */ /* 0x018fe40000000f00 */
.L_x_5407:
[----:B------:R-:W-:-:S04]  /*0370*/  ISETP.NE.U32.AND P2, PT, RZ, c[0x0][0x258], PT ;  /* 0x00009600ff007a0c */ /* 0x000fc80003f45070 */
[----:B------:R-:W-:-:S13]  /*0380*/  ISETP.NE.AND.EX P2, PT, RZ, c[0x0][0x25c], PT, P2 ;  /* 0x00009700ff007a0c */ /* 0x000fda0003f45320 */
[----:B------:R-:W-:-:S05]  /*0390*/  @P2 IMAD.WIDE R2, R239, R99, c[0x0][0x258] ;  /* 0x00009600ef022625 */ /* 0x000fca00078e0263 */
        /* <DEDUP_REMOVED lines=10> */
[----:B-1----:R-:W-:Y:S01]  /*0440*/  IABS R4, c[0x0][0x10] ;  /* 0x0000040000047a13 */ /* 0x002fe20000000000 */
        /* <DEDUP_REMOVED lines=41> */
[----:B------:R-:W-:-:S04]  /*06e0*/  LEA.HI R2, R2, R48, RZ, 0x4 ;  /* 0x0000003002027211 */ /* 0x000fc800078f20ff */
[----:B------:R-:W-:-:S05]  /*06f0*/  LOP3.LUT R3, R2, 0x3ffffff0, RZ, 0xc0, !PT ;  /* 0x3ffffff002037812 */ /* 0x000fca00078ec0ff */
[----:B------:R-:W-:Y:S02]  /*0700*/  IMAD.IADD R6, R48, 0x1, -R3 ;  /* 0x0000000130067824 */ /* 0x000fe400078e0a03 */
[----:B------:R-:W-:Y:S01]  /*0710*/  IMAD R3, R0, c[0x0][0x1c0], R128 ;  /* 0x0000700000037a24 */ /* 0x000fe200078e0280 */
[----:B------:R-:W-:Y:S01]  /*0720*/  SHF.R.S32.HI R0, RZ, 0x4, R2 ;  /* 0x00000004ff007819 */ /* 0x000fe20000011402 */
[----:B------:R-:W-:Y:S02]  /*0730*/  IMAD.SHL.U32 R6, R6, 0x4, RZ ;  /* 0x0000000406067824 */ /* 0x000fe400078e00ff */
[--C-:B------:R-:W-:Y:S01]  /*0740*/  IMAD R3, R3, c[0x0][0x214], R125.reuse ;  /* 0x0000850003037a24 */ /* 0x100fe200078e027d */
[----:B------:R-:W-:Y:S01]  /*0750*/  IADD3 R5, R0, 0x8, RZ ;  /* 0x0000000800057810 */ /* 0x000fe20007ffe0ff */
        /* <DEDUP_REMOVED lines=8> */
[----:B------:R-:W-:Y:S02]  /*07e0*/  IADD3 R2, P0, R4, R6, RZ ;  /* 0x0000000604027210 */ /* 0x000fe40007f1e0ff */
[----:B------:R-:W-:Y:S02]  /*07f0*/  IADD3 R6, R0, 0x10, RZ ;  /* 0x0000001000067810 */ /* 0x000fe40007ffe0ff */
[----:B------:R-:W-:-:S02]  /*0800*/  LEA.HI.X.SX32 R4, R4, R7, 0x1, P0 ;  /* 0x0000000704047211 */ /* 0x000fc400000f0eff */
[----:B------:R-:W-:Y:S02]  /*0810*/  LEA R10, P0, R2, c[0x0][0x1d8], 0x2 ;  /* 0x00007600020a7a11 */ /* 0x000fe400078010ff */
[----:B------:R-:W-:Y:S02]  /*0820*/  IADD3 R7, R0, 0x20, RZ ;  /* 0x0000002000077810 */ /* 0x000fe40007ffe0ff */
[----:B------:R-:W-:Y:S02]  /*0830*/  LEA.HI.X R11, R2, c[0x0][0x1dc], R4, 0x2, P0 ;  /* 0x00007700020b7a11 */ /* 0x000fe400000f1404 */
[CC--:B------:R-:W-:Y:S02]  /*0840*/  ISETP.GE.AND P1, PT, R6.reuse, R125.reuse, PT ;  /* 0x0000007d0600720c */ /* 0x0c0fe40003f26270 */
[----:B------:R-:W-:Y:S01]  /*0850*/  ISETP.GE.OR P4, PT, R6, R125, P6 ;  /* 0x0000007d0600720c */ /* 0x000fe20003786670 */
[----:B------:R-:W-:Y:S01]  /*0860*/  @!P3 STG.E.128 [R10.64], RZ ;  /* 0x000000ff0a00b986 */ /* 0x000fe2000c101d06 */
[----:B------:R-:W-:-:S02]  /*0870*/  IADD3 R6, R0, 0x28, RZ ;  /* 0x0000002800067810 */ /* 0x000fc40007ffe0ff */
[C---:B------:R-:W-:Y:S01]  /*0880*/  IADD3 R5, R0.reuse, 0x30, RZ ;  /* 0x0000003000057810 */ /* 0x040fe20007ffe0ff */
[----:B------:R-:W-:Y:S01]  /*0890*/  @!P3 STG.E.128 [R10.64+0x100], RZ ;  /* 0x000100ff0a00b986 */ /* 0x000fe2000c101d06 */
[----:B------:R-:W-:Y:S02]  /*08a0*/  IADD3 R4, R0, 0x38, RZ ;  /* 0x0000003800047810 */ /* 0x000fe40007ffe0ff */
[----:B------:R-:W-:Y:S01]  /*08b0*/  SHF.R.S32.HI R2, RZ, 0x1f, R3 ;  /* 0x0000001fff027819 */ /* 0x000fe20000011403 */
[----:B------:R-:W-:Y:S01]  /*08c0*/  @!P3 STG.E.128 [R10.64+0x200], RZ ;  /* 0x000200ff0a00b986 */ /* 0x000fe2000c101d06 */
[----:B------:R-:W-:-:S03]  /*08d0*/  IADD3 R3, P0, R3, R0, RZ ;  /* 0x0000000003037210 */ /* 0x000fc60007f1e0ff */
[----:B------:R-:W-:Y:S01]  /*08e0*/  @!P3 STG.E.128 [R10.64+0x300], RZ ;  /* 0x000300ff0a00b986 */ /* 0x000fe2000c101d06 */
[----:B------:R-:W-:Y:S02]  /*08f0*/  ISETP.GE.AND P3, PT, R8, R125, PT ;  /* 0x0000007d0800720c */ /* 0x000fe40003f66270 */
[----:B------:R-:W-:Y:S01]  /*0900*/  LEA.HI.X.SX32 R2, R0, R2, 0x1, P0 ;  /* 0x0000000200027211 */ /* 0x000fe200000f0eff */
[----:B------:R-:W-:Y:S01]  /*0910*/  @!P2 STG.E.128 [R10.64+0x2000], RZ ;  /* 0x002000ff0a00a986 */ /* 0x000fe2000c101d06 */
[----:B------:R-:W-:-:S03]  /*0920*/  LEA R12, P0, R3, c[0x0][0x208], 0x2 ;  /* 0x00008200030c7a11 */ /* 0x000fc600078010ff */
[----:B------:R-:W-:Y:S01]  /*0930*/  @!P2 STG.E.128 [R10.64+0x2100], RZ ;  /* 0x002100ff0a00a986 */ /* 0x000fe2000c101d06 */
[----:B------:R-:W-:Y:S01]  /*0940*/  LEA.HI.X R13, R3, c[0x0][0x20c], R2, 0x2, P0 ;  /* 0x00008300030d7a11 */ /* 0x000fe200000f1402 */
[----:B------:R-:W-:Y:S01]  /*0950*/  @!P5 IMAD.MOV.U32 R2, RZ, RZ, -0x800000 ;  /* 0xff800000ff02d424 */ /* 0x000fe200078e00ff */
[-C--:B------:R-:W-:Y:S01]  /*0960*/  ISETP.GE.OR P0, PT, R5, R125.reuse, P6 ;  /* 0x0000007d0500720c */ /* 0x080fe20003706670 */
        /* <DEDUP_REMOVED lines=52> */
.L_x_5408:
[----:B------:R-:W-:Y:S01]  /*0cb0*/  ISETP.NE.U32.AND P0, PT, RZ, c[0x0][0x2b8], PT ;  /* 0x0000ae00ff007a0c */ /* 0x000fe20003f05070 */
[--C-:B------:R-:W-:Y:S01]  /*0cc0*/  IMAD.MOV.U32 R2, RZ, RZ, R239.reuse ;  /* 0x000000ffff027224 */ /* 0x100fe200078e00ef */
[----:B------:R-:W-:Y:S02]  /*0cd0*/  ISETP.NE.U32.AND P1, PT, RZ, c[0x0][0x2c0], PT ;  /* 0x0000b000ff007a0c */ /* 0x000fe40003f25070 */
[----:B------:R-:W-:Y:S02]  /*0ce0*/  ISETP.NE.AND.EX P0, PT, RZ, c[0x0][0x2bc], PT, P0 ;  /* 0x0000af00ff007a0c */ /* 0x000fe40003f05300 */
[----:B------:R-:W-:Y:S02]  /*0cf0*/  ISETP.NE.AND.EX P1, PT, RZ, c[0x0][0x2c4], PT, P1 ;  /* 0x0000b100ff007a0c */ /* 0x000fe40003f25310 */
[----:B------:R-:W-:-:S09]  /*0d00*/  SHF.R.S32.HI R12, RZ, 0x1f, R239 ;  /* 0x0000001fff0c7819 */ /* 0x000fd200000114ef */
        /* <DEDUP_REMOVED lines=17> */
[----:B-----5:R-:W-:-:S06]  /*0e20*/  IABS R2, R113 ;  /* 0x0000007100027213 */ /* 0x020fcc0000000000 */
        /* <DEDUP_REMOVED lines=22> */
[----:B------:R-:W-:Y:S02]  /*0f90*/  IADD3 R4, -R4, RZ, RZ ;  /* 0x000000ff04047210 */ /* 0x000fe40007ffe1ff */
        /* <DEDUP_REMOVED lines=17> */
[----:B------:R-:W-:Y:S01]  /*10b0*/  ISETP.GE.U32.AND P1, PT, R5, R3, PT ;  /* 0x000000030500720c */ /* 0x000fe20003f26070 */
[----:B------:R-:W-:Y:S01]  /*10c0*/  IMAD R5, R4, c[0x0][0x2d0], R113 ;  /* 0x0000b40004057a24 */ /* 0x000fe200078e0271 */
[----:B------:R-:W-:-:S04]  /*10d0*/  LOP3.LUT R3, R128, c[0x0][0x1c8], RZ, 0x3c, !PT ;  /* 0x0000720080037a12 */ /* 0x000fc800078e3cff */
[----:B------:R-:W-:Y:S02]  /*10e0*/  ISETP.GE.AND P0, PT, R3, RZ, PT ;  /* 0x000000ff0300720c */ /* 0x000fe40003f06270 */
[----:B------:R-:W-:-:S05]  /*10f0*/  SHF.R.S32.HI R3, RZ, 0x1f, R5 ;  /* 0x0000001fff037819 */ /* 0x000fca0000011405 */
[----:B------:R-:W-:Y:S01]  /*1100*/  @P1 IADD3 R0, R0, 0x1, RZ ;  /* 0x0000000100001810 */ /* 0x000fe20007ffe0ff */
[----:B------:R-:W-:Y:S01]  /*1110*/  IMAD R4, R3, c[0x0][0x198], RZ ;  /* 0x0000660003047a24 */ /* 0x000fe200078e02ff */
[----:B------:R-:W-:-:S03]  /*1120*/  ISETP.NE.AND P1, PT, RZ, c[0x0][0x1c8], PT ;  /* 0x00007200ff007a0c */ /* 0x000fc60003f25270 */
[----:B------:R-:W-:Y:S02]  /*1130*/  IMAD R4, R5, c[0x0][0x19c], R4 ;  /* 0x0000670005047a24 */ /* 0x000fe400078e0204 */
[----:B------:R-:W-:-:S08]  /*1140*/  @!P0 IMAD.MOV R0, RZ, RZ, -R0 ;  /* 0x000000ffff008224 */ /* 0x000fd000078e0a00 */
[----:B------:R-:W-:-:S04]  /*1150*/  @!P1 LOP3.LUT R0, RZ, c[0x0][0x1c8], RZ, 0x33, !PT ;  /* 0x00007200ff009a12 */ /* 0x000fc800078e33ff */
[----:B------:R-:W-:Y:S02]  /*1160*/  SHF.R.S32.HI R108, RZ, 0x1f, R0 ;  /* 0x0000001fff6c7819 */ /* 0x000fe40000011400 */
[----:B--2---:R-:W-:Y:S01]  /*1170*/  SHF.R.S32.HI R6, RZ, 0x1f, R2 ;  /* 0x0000001fff067819 */ /* 0x004fe20000011402 */
[----:B------:R-:W-:-:S04]  /*1180*/  IMAD.WIDE.U32 R10, R2, c[0x0][0x180], RZ ;  /* 0x00006000020a7a25 */ /* 0x000fc800078e00ff */
[C---:B------:R-:W-:Y:S02]  /*1190*/  IMAD R8, R6.reuse, c[0x0][0x180], RZ ;  /* 0x0000600006087a24 */ /* 0x040fe400078e02ff */
[----:B------:R-:W-:Y:S02]  /*11a0*/  IMAD R6, R6, c[0x0][0x188], RZ ;  /* 0x0000620006067a24 */ /* 0x000fe400078e02ff */
[C---:B------:R-:W-:Y:S02]  /*11b0*/  IMAD R8, R2.reuse, c[0x0][0x184], R8 ;  /* 0x0000610002087a24 */ /* 0x040fe400078e0208 */
[----:B------:R-:W-:-:S03]  /*11c0*/  IMAD R6, R2, c[0x0][0x18c], R6 ;  /* 0x0000630002067a24 */ /* 0x000fc600078e0206 */
[----:B------:R-:W-:Y:S01]  /*11d0*/  IADD3 R9, R11, R8, RZ ;  /* 0x000000080b097210 */ /* 0x000fe20007ffe0ff */
[----:B------:R-:W-:Y:S02]  /*11e0*/  IMAD.MOV.U32 R8, RZ, RZ, R10 ;  /* 0x000000ffff087224 */ /* 0x000fe400078e000a */
[----:B------:R-:W-:-:S04]  /*11f0*/  IMAD.WIDE.U32 R10, R2, c[0x0][0x188], RZ ;  /* 0x00006200020a7a25 */ /* 0x000fc800078e00ff */
[----:B------:R-:W-:Y:S01]  /*1200*/  IMAD.WIDE.U32 R8, R5, c[0x0][0x198], R8 ;  /* 0x0000660005087a25 */ /* 0x000fe200078e0008 */
[----:B------:R-:W-:-:S03]  /*1210*/  IADD3 R6, R11, R6, RZ ;  /* 0x000000060b067210 */ /* 0x000fc60007ffe0ff */
[----:B------:R-:W-:Y:S01]  /*1220*/  IMAD.MOV.U32 R14, RZ, RZ, R10 ;  /* 0x000000ffff0e7224 */ /* 0x000fe200078e000a */
[----:B------:R-:W-:Y:S01]  /*1230*/  IADD3 R9, R9, R4, RZ ;  /* 0x0000000409097210 */ /* 0x000fe20007ffe0ff */
[----:B------:R-:W-:-:S04]  /*1240*/  IMAD R4, R108, c[0x0][0x1b0], RZ ;  /* 0x00006c006c047a24 */ /* 0x000fc800078e02ff */
[----:B------:R-:W-:-:S04]  /*1250*/  IMAD.WIDE.U32 R8, R0, c[0x0][0x1b0], R8 ;  /* 0x00006c0000087a25 */ /* 0x000fc800078e0008 */
[----:B------:R-:W-:Y:S01]  /*1260*/  IMAD R4, R0, c[0x0][0x1b4], R4 ;  /* 0x00006d0000047a24 */ /* 0x000fe200078e0204 */
[----:B------:R-:W-:-:S03]  /*1270*/  MOV R126, R8 ;  /* 0x00000008007e7202 */ /* 0x000fc60000000f00 */
[----:B------:R-:W-:Y:S01]  /*1280*/  IMAD.IADD R4, R9, 0x1, R4 ;  /* 0x0000000109047824 */ /* 0x000fe200078e0204 */
[----:B------:R-:W-:Y:S05]  /*1290*/  BRA `(.L_x_5410) ;  /* 0x0000047000007947 */ /* 0x000fea0003800000 */
.L_x_5409:
        /* <DEDUP_REMOVED lines=17> */
.L_x_5411:
[----:B------:R-:W-:Y:S01]  /*13b0*/  IABS R4, c[0x0][0x1c8] ;  /* 0x0000720000047a13 */ /* 0x000fe20000000000 */
[----:B------:R-:W-:Y:S01]  /*13c0*/  @P4 IMAD.IADD R6, R8, 0x1, R6 ;  /* 0x0000000108064824 */ /* 0x000fe200078e0206 */
[----:B------:R-:W-:Y:S02]  /*13d0*/  LEA R113, R165, 0xffffffc0, 0x6 ;  /* 0xffffffc0a5717811 */ /* 0x000fe400078e30ff */
[----:B------:R-:W1:Y:S01]  /*13e0*/  I2F.RP R10, R4 ;  /* 0x00000004000a7306 */ /* 0x000e620000209400 */
[----:B------:R-:W-:-:S04]  /*13f0*/  @P4 IMAD.WIDE.U32 R14, R6, c[0x0][0x1a0], RZ ;  /* 0x00006800060e4a25 */ /* 0x000fc800078e00ff */
[----:B------:R-:W-:-:S03]  /*1400*/  @P4 IMAD R6, R6, c[0x0][0x1a4], R15 ;  /* 0x0000690006064a24 */ /* 0x000fc600078e020f */
[----:B-1----:R-:W1:Y:S02]  /*1410*/  MUFU.RCP R10, R10 ;  /* 0x0000000a000a7308 */ /* 0x002e640000001000 */
[----:B-1----:R-:W-:-:S06]  /*1420*/  IADD3 R10, R10, 0xffffffe, RZ ;  /* 0x0ffffffe0a0a7810 */ /* 0x002fcc0007ffe0ff */
[----:B------:R-:W1:Y:S02]  /*1430*/  F2I.FTZ.U32.TRUNC.NTZ R11, R10 ;  /* 0x0000000a000b7305 */ /* 0x000e64000021f000 */
[----:B-1----:R-:W-:Y:S01]  /*1440*/  IMAD.MOV R0, RZ, RZ, -R11 ;  /* 0x000000ffff007224 */ /* 0x002fe200078e0a0b */
[----:B------:R-:W-:-:S03]  /*1450*/  MOV R10, RZ ;  /* 0x000000ff000a7202 */ /* 0x000fc60000000f00 */
[----:B------:R-:W-:Y:S01]  /*1460*/  IMAD R3, R0, R4, RZ ;  /* 0x0000000400037224 */ /* 0x000fe200078e02ff */
[----:B------:R-:W-:-:S03]  /*1470*/  IABS R0, R128 ;  /* 0x0000008000007213 */ /* 0x000fc60000000000 */
[----:B------:R-:W-:Y:S01]  /*1480*/  IMAD.HI.U32 R3, R11, R3, R10 ;  /* 0x000000030b037227 */ /* 0x000fe200078e000a */
[----:B------:R-:W-:-:S03]  /*1490*/  MOV R11, R5 ;  /* 0x00000005000b7202 */ /* 0x000fc60000000f00 */
[----:B------:R-:W-:Y:S02]  /*14a0*/  IMAD.MOV.U32 R10, RZ, RZ, R0 ;  /* 0x000000ffff0a7224 */ /* 0x000fe400078e0000 */
[----:B------:R-:W-:Y:S02]  /*14b0*/  IMAD.MOV.U32 R5, RZ, RZ, R113 ;  /* 0x000000ffff057224 */ /* 0x000fe400078e0071 */
[----:B------:R-:W-:-:S05]  /*14c0*/  IMAD.HI.U32 R0, R3, R10, RZ ;  /* 0x0000000a03007227 */ /* 0x000fca00078e00ff */
[----:B------:R-:W-:-:S05]  /*14d0*/  IADD3 R3, -R0, RZ, RZ ;  /* 0x000000ff00037210 */ /* 0x000fca0007ffe1ff */
[----:B------:R-:W-:Y:S02]  /*14e0*/  IMAD R3, R4, R3, R10 ;  /* 0x0000000304037224 */ /* 0x000fe400078e020a */
[----:B------:R-:W-:-:S03]  /*14f0*/  IMAD.MOV.U32 R10, RZ, RZ, R9 ;  /* 0x000000ffff0a7224 */ /* 0x000fc600078e0009 */
[----:B------:R-:W-:Y:S01]  /*1500*/  ISETP.GT.U32.AND P0, PT, R4, R3, PT ;  /* 0x000000030400720c */ /* 0x000fe20003f04070 */
[----:B------:R-:W-:-:S12]  /*1510*/  IMAD.WIDE.U32 R10, R113, c[0x0][0x198], R10 ;  /* 0x00006600710a7a25 */ /* 0x000fd800078e000a */
[----:B------:R-:W-:Y:S01]  /*1520*/  @!P0 IMAD.IADD R3, R3, 0x1, -R4 ;  /* 0x0000000103038824 */ /* 0x000fe200078e0a04 */
[----:B------:R-:W-:Y:S02]  /*1530*/  @!P0 IADD3 R0, R0, 0x1, RZ ;  /* 0x0000000100008810 */ /* 0x000fe40007ffe0ff */
[----:B------:R-:W-:Y:S02]  /*1540*/  ISETP.NE.AND P0, PT, RZ, c[0x0][0x1c8], PT ;  /* 0x00007200ff007a0c */ /* 0x000fe40003f05270 */
[----:B------:R-:W-:Y:S02]  /*1550*/  ISETP.GE.U32.AND P2, PT, R3, R4, PT ;  /* 0x000000040300720c */ /* 0x000fe40003f46070 */
[----:B------:R-:W-:-:S04]  /*1560*/  LOP3.LUT R3, R128, c[0x0][0x1c8], RZ, 0x3c, !PT ;  /* 0x0000720080037a12 */ /* 0x000fc800078e3cff */
[----:B------:R-:W-:Y:S02]  /*1570*/  ISETP.GE.AND P1, PT, R3, RZ, PT ;  /* 0x000000ff0300720c */ /* 0x000fe40003f26270 */
[----:B------:R-:W-:-:S05]  /*1580*/  SHF.R.S32.HI R3, RZ, 0x1f, R113 ;  /* 0x0000001fff037819 */ /* 0x000fca0000011471 */
[----:B------:R-:W-:Y:S01]  /*1590*/  @P2 IADD3 R0, R0, 0x1, RZ ;  /* 0x0000000100002810 */ /* 0x000fe20007ffe0ff */
[----:B------:R-:W-:-:S04]  /*15a0*/  IMAD R4, R3, c[0x0][0x198], RZ ;  /* 0x0000660003047a24 */ /* 0x000fc800078e02ff */
[----:B------:R-:W-:Y:S01]  /*15b0*/  IMAD R4, R113, c[0x0][0x19c], R4 ;  /* 0x0000670071047a24 */ /* 0x000fe200078e0204 */
[----:B------:R-:W-:Y:S02]  /*15c0*/  @!P1 IADD3 R0, -R0, RZ, RZ ;  /* 0x000000ff00009210 */ /* 0x000fe40007ffe1ff */
[----:B------:R-:W-:Y:S02]  /*15d0*/  @!P0 LOP3.LUT R0, RZ, c[0x0][0x1c8], RZ, 0x33, !PT ;  /* 0x00007200ff008a12 */ /* 0x000fe400078e33ff */
[----:B------:R-:W-:Y:S02]  /*15e0*/  IADD3 R11, R11, R4, RZ ;  /* 0x000000040b0b7210 */ /* 0x000fe40007ffe0ff */
[----:B------:R-:W-:-:S03]  /*15f0*/  SHF.R.S32.HI R108, RZ, 0x1f, R0 ;  /* 0x0000001fff6c7819 */ /* 0x000fc60000011400 */
[----:B------:R-:W-:-:S04]  /*1600*/  IMAD.WIDE.U32 R10, R0, c[0x0][0x1b0], R10 ;  /* 0x00006c00000a7a25 */ /* 0x000fc800078e000a */
[----:B------:R-:W-:Y:S02]  /*1610*/  IMAD R4, R108, c[0x0][0x1b0], RZ ;  /* 0x00006c006c047a24 */ /* 0x000fe400078e02ff */
[----:B------:R-:W-:Y:S02]  /*1620*/  IMAD.MOV.U32 R126, RZ, RZ, R10 ;  /* 0x000000ffff7e7224 */ /* 0x000fe400078e000a */
        /* <DEDUP_REMOVED lines=14> */
.L_x_5410:
[----:B------:R1:W5:Y:S01]  /*1710*/  @P5 LDG.E R8, [R134.64] ;  /* 0x0000000686085981 */ /* 0x000362000c1e1900 */
[----:B------:R-:W-:Y:S02]  /*1720*/  ISETP.NE.AND P0, PT, R7, -0x1, PT ;  /* 0xffffffff0700780c */ /* 0x000fe40003f05270 */
[----:B------:R-:W-:Y:S02]  /*1730*/  SHF.R.S32.HI R51, RZ, 0x1f, R48 ;  /* 0x0000001fff337819 */ /* 0x000fe40000011430 */
[----:B------:R-:W-:Y:S02]  /*1740*/  SHF.R.S32.HI R76, RZ, 0x1f, R77 ;  /* 0x0000001fff4c7819 */ /* 0x000fe4000001144d */
[----:B------:R-:W-:Y:S02]  /*1750*/  LEA.HI R132, R51, R48, RZ, 0x3 ;  /* 0x0000003033847211 */ /* 0x000fe400078f18ff */
[----:B------:R-:W-:-:S02]  /*1760*/  LEA.HI R76, R76, R77, RZ, 0x6 ;  /* 0x0000004d4c4c7211 */ /* 0x000fc400078f30ff */
[----:B------:R-:W-:Y:S02]  /*1770*/  LOP3.LUT R50, R132, 0xfffffff8, RZ, 0xc0, !PT ;  /* 0xfffffff884327812 */ /* 0x000fe400078ec0ff */
[----:B------:R-:W-:Y:S01]  /*1780*/  SHF.R.S32.HI R132, RZ, 0x3, R132 ;  /* 0x00000003ff847819 */ /* 0x000fe20000011484 */
[----:B------:R-:W-:Y:S01]  /*1790*/  @P0 IMAD.WIDE.U32 R16, R7, c[0x0][0x190], RZ ;  /* 0x0000640007100a25 */ /* 0x000fe200078e00ff */
[----:B------:R-:W-:Y:S02]  /*17a0*/  SHF.R.S32.HI R76, RZ, 0x6, R76 ;  /* 0x00000006ff4c7819 */ /* 0x000fe4000001144c */
[----:B------:R-:W-:Y:S01]  /*17b0*/  SHF.R.S32.HI R133, RZ, 0x1f, R132 ;  /* 0x0000001fff857819 */ /* 0x000fe20000011484 */
[----:B-----5:R-:W-:Y:S01]  /*17c0*/  @!P0 IMAD R2, R12, c[0x0][0x178], RZ ;  /* 0x00005e000c028a24 */ /* 0x020fe200078e02ff */
[----:B------:R-:W-:Y:S01]  /*17d0*/  MOV R121, c[0x0][0x230] ;  /* 0x00008c0000797a02 */ /* 0x000fe20000000f00 */
[----:B------:R-:W-:Y:S01]  /*17e0*/  IMAD.IADD R50, R48, 0x1, -R50 ;  /* 0x0000000130327824 */ /* 0x000fe200078e0a32 */
[----:B------:R-:W-:Y:S01]  /*17f0*/  LEA.HI R124, R51, R48, RZ, 0x6 ;  /* 0x00000030337c7211 */ /* 0x000fe200078f30ff */
[----:B------:R-:W-:Y:S01]  /*1800*/  @!P0 IMAD.WIDE.U32 R10, R239, c[0x0][0x178], RZ ;  /* 0x00005e00ef0a8a25 */ /* 0x000fe200078e00ff */
[----:B------:R-:W-:-:S02]  /*1810*/  IMNMX R76, R235, R76, !PT ;  /* 0x0000004ceb4c7217 */ /* 0x000fc40007800200 */
[----:B------:R-:W-:Y:S01]  /*1820*/  LEA.HI R51, R51, R48, RZ, 0x4 ;  /* 0x0000003033337211 */ /* 0x000fe200078f20ff */
[----:B------:R-:W-:Y:S01]  /*1830*/  @P0 IMAD.MOV.U32 R9, RZ, RZ, R16 ;  /* 0x000000ffff090224 */ /* 0x000fe200078e0010 */
[----:B------:R-:W-:Y:S01]  /*1840*/  @!P0 MOV R9, R10 ;  /* 0x0000000a00098202 */ /* 0x000fe20000000f00 */
[----:B------:R-:W-:Y:S01]  /*1850*/  @!P0 IMAD R2, R239, c[0x0][0x17c], R2 ;  /* 0x00005f00ef028a24 */ /* 0x000fe200078e0202 */
[----:B------:R-:W-:Y:S01]  /*1860*/  ISETP.GT.AND P2, PT, R165, R76, PT ;  /* 0x0000004ca500720c */ /* 0x000fe20003f44270 */
[----:B------:R-:W-:Y:S01]  /*1870*/  IMAD.SHL.U32 R16, R50, 0x8, RZ ;  /* 0x0000000832107824 */ /* 0x000fe200078e00ff */
[----:B------:R-:W-:Y:S01]  /*1880*/  LOP3.LUT R123, R51, 0xfffffff0, RZ, 0xc0, !PT ;  /* 0xfffffff0337b7812 */ /* 0x000fe200078ec0ff */
[----:B------:R-:W-:Y:S01]  /*1890*/  @P0 IMAD R7, R7, c[0x0][0x194], R17 ;  /* 0x0000650007070a24 */ /* 0x000fe200078e0211 */
[----:B------:R-:W-:Y:S01]  /*18a0*/  MOV R138, c[0x0][0x198] ;  /* 0x00006600008a7a02 */ /* 0x000fe20000000f00 */
[----:B------:R-:W-:Y:S01]  /*18b0*/  @!P0 IMAD.IADD R7, R11, 0x1, R2 ;  /* 0x000000010b078824 */ /* 0x000fe200078e0202 */
[----:B------:R-:W-:Y:S01]  /*18c0*/  IADD3 R14, P0, R16, R14, RZ ;  /* 0x0000000e100e7210 */ /* 0x000fe20007f1e0ff */
[----:B------:R-:W-:Y:S01]  /*18d0*/  IMAD.SHL.U32 R10, R132, 0x40, RZ ;  /* 0x00000040840a7824 */ /* 0x000fe200078e00ff */
[----:B------:R-:W-:Y:S01]  /*18e0*/  SHF.R.S32.HI R17, RZ, 0x1f, R16 ;  /* 0x0000001fff117819 */ /* 0x000fe20000011410 */
[----:B------:R-:W-:Y:S01]  /*18f0*/  IMAD R2, R108, c[0x0][0x1b8], RZ ;  /* 0x00006e006c027a24 */ /* 0x000fe200078e02ff */
[----:B------:R-:W-:Y:S01]  /*1900*/  IADD3 R20, P1, R16, R9, RZ ;  /* 0x0000000910147210 */ /* 0x000fe20007f3e0ff */
[----:B------:R-:W-:Y:S01]  /*1910*/  IMAD R45, R133, c[0x0][0x198], RZ ;  /* 0x00006600852d7a24 */ /* 0x000fe200078e02ff */
[C---:B------:R-:W-:Y:S01]  /*1920*/  IADD3.X R15, R17.reuse, R6, RZ, P0, !PT ;  /* 0x00000006110f7210 */ /* 0x040fe200007fe4ff */
[----:B------:R-:W-:Y:S01]  /*1930*/  IMAD R2, R0, c[0x0][0x1bc], R2 ;  /* 0x00006f0000027a24 */ /* 0x000fe200078e0202 */
[----:B------:R-:W-:Y:S01]  /*1940*/  LOP3.LUT R10, R10, 0x1c0, RZ, 0xc0, !PT ;  /* 0x000001c00a0a7812 */ /* 0x000fe200078ec0ff */
[----:B------:R-:W-:Y:S01]  /*1950*/  IMAD.X R21, R17, 0x1, R7, P1 ;  /* 0x0000000111157824 */ /* 0x000fe200008e0607 */
[----:B------:R-:W-:Y:S01]  /*1960*/  IADD3 R5, P0, R132, R5, RZ ;  /* 0x0000000584057210 */ /* 0x000fe20007f1e0ff */
[----:B------:R-:W-:Y:S01]  /*1970*/  IMAD.WIDE.U32 R14, R0, c[0x0][0x1b8], R14 ;  /* 0x00006e00000e7a25 */ /* 0x000fe200078e000e */
[----:B------:R-:W-:-:S02]  /*1980*/  LOP3.LUT R6, R10, 0x38, R16, 0xf8, !PT ;  /* 0x000000380a067812 */ /* 0x000fc400078ef810 */
[----:B------:R-:W-:Y:S01]  /*1990*/  SHF.R.U32.HI R10, RZ, 0x3, R10 ;  /* 0x00000003ff0a7819 */ /* 0x000fe2000001160a */
[----:B------:R-:W-:Y:S01]  /*19a0*/  IMAD.X R3, R133, 0x1, R3, P0 ;  /* 0x0000000185037824 */ /* 0x000fe200000e0603 */
[----:B------:R-:W-:Y:S01]  /*19b0*/  IADD3 R126, P1, R16, R126, RZ ;  /* 0x0000007e107e7210 */ /* 0x000fe20007f3e0ff */
[----:B------:R-:W-:Y:S01]  /*19c0*/  IMAD.WIDE R18, R18, 0x40, R132 ;  /* 0x0000004012127825 */ /* 0x000fe200078e0284 */
[----:B------:R-:W-:Y:S02]  /*19d0*/  LOP3.LUT R6, R6, R10, RZ, 0x3c, !PT ;  /* 0x0000000a06067212 */ /* 0x000fe400078e3cff */
[----:B------:R-:W-:Y:S01]  /*19e0*/  IADD3 R11, R15, R2, RZ ;  /* 0x000000020f0b7210 */ /* 0x000fe20007ffe0ff */
[----:B------:R-:W-:Y:S01]  /*19f0*/  IMAD R3, R3, c[0x0][0x1a0], RZ ;  /* 0x0000680003037a24 */ /* 0x000fe200078e02ff */
[----:B------:R-:W-:Y:S01]  /*1a00*/  SHF.R.S32.HI R2, RZ, 0x1f, R128 ;  /* 0x0000001fff027819 */ /* 0x000fe20000011480 */
[----:B------:R-:W-:Y:S01]  /*1a10*/  IMAD.MOV.U32 R10, RZ, RZ, R14 ;  /* 0x000000ffff0a7224 */ /* 0x000fe200078e000e */
[----:B------:R-:W-:Y:S01]  /*1a20*/  MOV R14, RZ ;  /* 0x000000ff000e7202 */ /* 0x000fe20000000f00 */
[----:B------:R-:W-:Y:S01]  /*1a30*/  IMAD.X R127, R17, 0x1, R4, P1 ;  /* 0x00000001117f7824 */ /* 0x000fe200008e0604 */
[C---:B------:R-:W-:Y:S01]  /*1a40*/  SHF.L.U64.HI R46, R138.reuse, R99, c[0x0][0x19c] ;  /* 0x000067008a2e7619 */ /* 0x040fe20000010263 */
[C---:B------:R-:W-:Y:S01]  /*1a50*/  IMAD R3, R5.reuse, c[0x0][0x1a4], R3 ;  /* 0x0000690005037a24 */ /* 0x040fe200078e0203 */
[----:B------:R-:W-:Y:S01]  /*1a60*/  SHF.L.U32 R47, R138, 0x4, RZ ;  /* 0x000000048a2f7819 */ /* 0x000fe200000006ff */
[----:B------:R-:W-:Y:S01]  /*1a70*/  IMAD.WIDE.U32 R10, R5, c[0x0][0x1a0], R10 ;  /* 0x00006800050a7a25 */ /* 0x000fe200078e000a */
[----:B------:R-:W-:-:S03]  /*1a80*/  SHF.R.S32.HI R51, RZ, 0x4, R51 ;  /* 0x00000004ff337819 */ /* 0x000fc60000011433 */
[----:B------:R-:W-:Y:S02]  /*1a90*/  IMAD.MOV.U32 R5, RZ, RZ, 0x2 ;  /* 0x00000002ff057424 */ /* 0x000fe400078e00ff */
[----:B------:R-:W-:Y:S02]  /*1aa0*/  IMAD.MOV.U32 R15, RZ, RZ, c[0x0][0x230] ;  /* 0x00008c00ff0f7624 */ /* 0x000fe400078e00ff */
[C---:B------:R-:W-:Y:S02]  /*1ab0*/  IMAD R45, R132.reuse, c[0x0][0x19c], R45 ;  /* 0x00006700842d7a24 */ /* 0x040fe400078e022d */
[----:B------:R-:W-:-:S04]  /*1ac0*/  IMAD.WIDE.U32 R126, R132, c[0x0][0x198], R126 ;  /* 0x00006600847e7a25 */ /* 0x000fc800078e007e */
[----:B------:R-:W-:Y:S01]  /*1ad0*/  IMAD R7, R19, c[0x0][0x190], RZ ;  /* 0x0000640013077a24 */ /* 0x000fe200078e02ff */
[----:B------:R-:W-:Y:S01]  /*1ae0*/  IADD3 R45, R127, R45, RZ ;  /* 0x0000002d7f2d7210 */ /* 0x000fe20007ffe0ff */
[----:B------:R-:W-:Y:S01]  /*1af0*/  IMAD.HI.U32 R121, R5, R121, R14 ;  /* 0x0000007905797227 */ /* 0x000fe200078e000e */
[C---:B------:R-:W-:Y:S02]  /*1b00*/  LEA R237, P1, R126.reuse, c[0x0][0x168], 0x1 ;  /* 0x00005a007eed7a11 */ /* 0x040fe400078208ff */
[----:B------:R-:W-:Y:S01]  /*1b10*/  SHF.L.U64.HI R236, R126, 0x1, R45 ;  /* 0x000000017eec7819 */ /* 0x000fe2000001022d */
[----:B------:R-:W-:Y:S01]  /*1b20*/  IMAD R2, R2, c[0x0][0x1a8], RZ ;  /* 0x00006a0002027a24 */ /* 0x000fe200078e02ff */
[----:B------:R-:W-:Y:S01]  /*1b30*/  SHF.R.S32.HI R119, RZ, 0x1, R121 ;  /* 0x00000001ff777819 */ /* 0x000fe20000011479 */
[----:B------:R-:W-:Y:S01]  /*1b40*/  IMAD.IADD R5, R11, 0x1, R3 ;  /* 0x000000010b057824 */ /* 0x000fe200078e0203 */
[----:B------:R-:W-:Y:S01]  /*1b50*/  LEA R3, P0, R10, c[0x0][0x170], 0x1 ;  /* 0x00005c000a037a11 */ /* 0x000fe200078008ff */
[----:B------:R-:W-:Y:S01]  /*1b60*/  IMAD R7, R18, c[0x0][0x194], R7 ;  /* 0x0000650012077a24 */ /* 0x000fe200078e0207 */
[----:B------:R-:W-:Y:S01]  /*1b70*/  IADD3.X R236, R236, c[0x0][0x16c], RZ, P1, !PT ;  /* 0x00005b00ecec7a10 */ /* 0x000fe20000ffe4ff */
[----:B------:R-:W-:Y:S01]  /*1b80*/  IMAD.WIDE.U32 R20, R18, c[0x0][0x190], R20 ;  /* 0x0000640012147a25 */ /* 0x000fe200078e0014 */
[----:B------:R-:W-:-:S03]  /*1b90*/  MOV R242, R3 ;  /* 0x0000000300f27202 */ /* 0x000fc60000000f00 */
[----:B------:R-:W-:Y:S01]  /*1ba0*/  IMAD R130, R128, c[0x0][0x1ac], R2 ;  /* 0x00006b0080827a24 */ /* 0x000fe200078e0202 */
[----:B------:R-:W-:Y:S01]  /*1bb0*/  SHF.L.U64.HI R2, R10, 0x1, R5 ;  /* 0x000000010a027819 */ /* 0x000fe20000010205 */
[----:B------:R-:W-:Y:S02]  /*1bc0*/  IMAD.IADD R21, R21, 0x1, R7 ;  /* 0x0000000115157824 */ /* 0x000fe400078e0207 */
[----:B------:R-:W-:Y:S01]  /*1bd0*/  IMAD.IADD R123, R48, 0x1, -R123 ;  /* 0x00000001307b7824 */ /* 0x000fe200078e0a7b */
[----:B------:R-:W-:Y:S01]  /*1be0*/  IADD3.X R2, R2, c[0x0][0x174], RZ, P0, !PT ;  /* 0x00005d0002027a10 */ /* 0x000fe200007fe4ff */
[----:B------:R-:W-:Y:S02]  /*1bf0*/  IMAD.SHL.U32 R124, R124, 0x8, RZ ;  /* 0x000000087c7c7824 */ /* 0x000fe400078e00ff */
[----:B------:R-:W-:Y:S01]  /*1c00*/  IMAD.WIDE.U32 R128, R128, c[0x0][0x1a8], R20 ;  /* 0x00006a0080807a25 */ /* 0x000fe200078e0014 */
[----:B------:R-:W-:Y:S02]  /*1c10*/  SHF.R.S32.HI R122, RZ, 0x1f, R123 ;  /* 0x0000001fff7a7819 */ /* 0x000fe4000001147b */
[----:B------:R-:W-:Y:S01]  /*1c20*/  LOP3.LUT R124, R6, 0xfffffe00, R124, 0xf8, !PT ;  /* 0xfffffe00067c7812 */ /* 0x000fe200078ef87c */
[----:B------:R-:W-:Y:S01]  /*1c30*/  IMAD.MOV.U32 R9, RZ, RZ, c[0x0][0x1a0] ;  /* 0x00006800ff097624 */ /* 0x000fe200078e00ff */
[----:B------:R-:W-:Y:S01]  /*1c40*/  LEA.HI R122, R122, R123, RZ, 0x3 ;  /* 0x0000007b7a7a7211 */ /* 0x000fe200078f18ff */
[----:B------:R-:W-:Y:S01]  /*1c50*/  IMAD.SHL.U32 R120, R50, 0x4, RZ ;  /* 0x0000000432787824 */ /* 0x000fe200078e00ff */
[----:B------:R-:W-:Y:S01]  /*1c60*/  IADD3 R131, R129, R130, RZ ;  /* 0x0000008281837210 */ /* 0x000fe20007ffe0ff */
[C---:B------:R-:W-:Y:S01]  /*1c70*/  IMAD.SHL.U32 R115, R9.reuse, 0x10, RZ ;  /* 0x0000001009737824 */ /* 0x040fe200078e00ff */
[----:B------:R-:W-:Y:S01]  /*1c80*/  SHF.L.U64.HI R114, R9, R99, c[0x0][0x1a4] ;  /* 0x0000690009727619 */ /* 0x000fe20000010263 */
[----:B------:R-:W-:-:S02]  /*1c90*/  IMAD.MOV.U32 R4, RZ, RZ, R237 ;  /* 0x000000ffff047224 */ /* 0x000fc400078e00ed */
[----:B------:R-:W-:Y:S02]  /*1ca0*/  IMAD.MOV.U32 R5, RZ, RZ, R236 ;  /* 0x000000ffff057224 */ /* 0x000fe400078e00ec */
[----:B------:R-:W-:Y:S02]  /*1cb0*/  IMAD.MOV.U32 R243, RZ, RZ, R2 ;  /* 0x000000fffff37224 */ /* 0x000fe400078e0002 */
[----:B------:R-:W-:Y:S01]  /*1cc0*/  @!P5 IMAD.MOV.U32 R8, RZ, RZ, RZ ;  /* 0x000000ffff08d224 */ /* 0x000fe200078e00ff */
[----:B------:R-:W-:Y:S05]  /*1cd0*/  @!P2 BRA `(.L_x_5412) ;  /* 0x0000b1600000a947 */ /* 0x000fea0003800000 */
[C---:B-1----:R-:W-:Y:S01]  /*1ce0*/  IMAD R10, R12.reuse, c[0x0][0x280], RZ ;  /* 0x0000a0000c0a7a24 */ /* 0x042fe200078e02ff */
[----:B------:R-:W-:Y:S01]  /*1cf0*/  SHF.R.S32.HI R6, RZ, 0x1f, R113 ;  /* 0x0000001fff067819 */ /* 0x000fe20000011471 */
[----:B------:R-:W-:Y:S01]  /*1d00*/  IMAD R12, R12, c[0x0][0x278], RZ ;  /* 0x00009e000c0c7a24 */ /* 0x000fe200078e02ff */
[--C-:B------:R-:W-:Y:S01]  /*1d10*/  SHF.R.S32.HI R11, RZ, 0x1f, R77.reuse ;  /* 0x0000001fff0b7819 */ /* 0x100fe2000001144d */
[----:B------:R-:W-:Y:S01]  /*1d20*/  IMAD R10, R239, c[0x0][0x284], R10 ;  /* 0x0000a100ef0a7a24 */ /* 0x000fe200078e020a */
[----:B------:R-:W-:Y:S01]  /*1d30*/  IADD3 R7, P1, P0, R113, R132, -R77 ;  /* 0x0000008471077210 */ /* 0x000fe2000783e84d */
[C---:B------:R-:W-:Y:S01]  /*1d40*/  IMAD.WIDE.U32 R14, R239.reuse, c[0x0][0x280], R16 ;  /* 0x0000a000ef0e7a25 */ /* 0x040fe200078e0010 */
[----:B------:R-:W-:Y:S01]  /*1d50*/  UMOV UR9, 0x20 ;  /* 0x0000002000097882 */ /* 0x000fe20000000000 */
[----:B------:R-:W-:Y:S01]  /*1d60*/  MOV R136, c[0x0][0x290] ;  /* 0x0000a40000887a02 */ /* 0x000fe20000000f00 */
[----:B------:R-:W-:Y:S01]  /*1d70*/  ULDC.64 UR4, c[0x0][0x1a0] ;  /* 0x0000680000047ab9 */ /* 0x000fe20000000a00 */
[----:B------:R-:W-:Y:S01]  /*1d80*/  IADD3.X R6, R6, R133, ~R11, P1, P0 ;  /* 0x0000008506067210 */ /* 0x000fe20000fe0c0b */
[C---:B------:R-:W-:Y:S01]  /*1d90*/  IMAD R12, R239.reuse, c[0x0][0x27c], R12 ;  /* 0x00009f00ef0c7a24 */ /* 0x040fe200078e020c */
[----:B------:R-:W-:Y:S01]  /*1da0*/  UIMAD UR8, UR9, UR5, URZ ;  /* 0x00000005090872a4 */ /* 0x000fe2000f8e023f */
[----:B------:R-:W-:Y:S01]  /*1db0*/  IMAD.WIDE.U32 R18, R239, c[0x0][0x278], R16 ;  /* 0x00009e00ef127a25 */ /* 0x000fe200078e0010 */
[----:B------:R-:W-:Y:S01]  /*1dc0*/  ULDC UR10, c[0x0][0x19c] ;  /* 0x00006700000a7ab9 */ /* 0x000fe20000000800 */
[----:B------:R-:W-:Y:S01]  /*1dd0*/  SHF.L.U32 R100, R136, 0x4, RZ ;  /* 0x0000000488647819 */ /* 0x000fe200000006ff */
[----:B------:R-:W-:Y:S01]  /*1de0*/  UIMAD UR10, UR9, UR10, URZ ;  /* 0x0000000a090a72a4 */ /* 0x000fe2000f8e023f */
[----:B------:R-:W-:Y:S01]  /*1df0*/  IMAD.IADD R15, R15, 0x1, R10 ;  /* 0x000000010f0f7824 */ /* 0x000fe200078e020a */
[C---:B------:R-:W-:Y:S01]  /*1e00*/  IADD3 R118, R132.reuse, 0x10, RZ ;  /* 0x0000001084767810 */ /* 0x040fe20007ffe0ff */
[----:B------:R-:W-:Y:S01]  /*1e10*/  IMAD.WIDE.U32 R10, R9, 0x20, RZ ;  /* 0x00000020090a7825 */ /* 0x000fe200078e00ff */
[----:B------:R-:W-:-:S02]  /*1e20*/  IADD3 R117, R132, 0x20, RZ ;  /* 0x0000002084757810 */ /* 0x000fc40007ffe0ff */
[----:B------:R-:W-:Y:S01]  /*1e30*/  IADD3 R116, R132, 0x30, RZ ;  /* 0x0000003084747810 */ /* 0x000fe20007ffe0ff */
[C---:B------:R-:W-:Y:S01]  /*1e40*/  IMAD R9, R6.reuse, c[0x0][0x290], RZ ;  /* 0x0000a40006097a24 */ /* 0x040fe200078e02ff */
[----:B------:R-:W-:Y:S01]  /*1e50*/  IADD3 R103, R11, UR8, RZ ;  /* 0x000000080b677c10 */ /* 0x000fe2000fffe0ff */
[----:B------:R-:W-:Y:S01]  /*1e60*/  IMAD.IADD R13, R19, 0x1, R12 ;  /* 0x00000001130d7824 */ /* 0x000fe200078e020c */
[----:B------:R-:W-:Y:S01]  /*1e70*/  UMOV UR8, 0x60 ;  /* 0x0000006000087882 */ /* 0x000fe20000000000 */
[----:B------:R-:W-:Y:S01]  /*1e80*/  IMAD R6, R6, c[0x0][0x288], RZ ;  /* 0x0000a20006067a24 */ /* 0x000fe200078e02ff */
[----:B------:R-:W-:Y:S01]  /*1e90*/  SHF.L.U64.HI R103, R10, 0x1, R103 ;  /* 0x000000010a677819 */ /* 0x000fe20000010267 */
[----:B------:R-:W-:Y:S01]  /*1ea0*/  IMAD.MOV.U32 R12, RZ, RZ, R18 ;  /* 0x000000ffff0c7224 */ /* 0x000fe200078e0012 */
[----:B------:R-:W-:Y:S01]  /*1eb0*/  UIMAD UR11, UR8, UR5, URZ ;  /* 0x00000005080b72a4 */ /* 0x000fe2000f8e023f */
[C---:B------:R-:W-:Y:S01]  /*1ec0*/  IMAD R9, R7.reuse, c[0x0][0x294], R9 ;  /* 0x0000a50007097a24 */ /* 0x040fe200078e0209 */
[----:B------:R-:W-:Y:S01]  /*1ed0*/  UIMAD.WIDE.U32 UR12, UR8, UR4, URZ ;  /* 0x00000004080c72a5 */ /* 0x000fe2000f8e003f */
[----:B------:R-:W-:Y:S01]  /*1ee0*/  IMAD.WIDE.U32 R14, R7, c[0x0][0x290], R14 ;  /* 0x0000a400070e7a25 */ /* 0x000fe200078e000e */
[----:B------:R-:W-:-:S02]  /*1ef0*/  ULDC UR5, c[0x0][0x294] ;  /* 0x0000a50000057ab9 */ /* 0x000fc40000000800 */
[----:B------:R-:W-:Y:S01]  /*1f00*/  UIMAD UR5, UR8, UR5, URZ ;  /* 0x00000005080572a4 */ /* 0x000fe2000f8e023f */
[C---:B------:R-:W-:Y:S01]  /*1f10*/  IMAD R6, R7.reuse, c[0x0][0x28c], R6 ;  /* 0x0000a30007067a24 */ /* 0x040fe200078e0206 */
[----:B------:R-:W-:Y:S01]  /*1f20*/  ULDC UR4, c[0x0][0x230] ;  /* 0x00008c0000047ab9 */ /* 0x000fe20000000800 */
[----:B------:R-:W-:Y:S01]  /*1f30*/  IMAD.WIDE.U32 R12, R7, c[0x0][0x288], R12 ;  /* 0x0000a200070c7a25 */ /* 0x000fe200078e000c */
[----:B------:R-:W-:Y:S02]  /*1f40*/  UIADD3 UR11, UR13, UR11, URZ ;  /* 0x0000000b0d0b7290 */ /* 0x000fe4000fffe03f */
[----:B------:R-:W-:Y:S01]  /*1f50*/  ULDC.U8 UR8, c[0x0][0x313] ;  /* 0x0000c4c000087ab9 */ /* 0x000fe20000000000 */
[----:B------:R-:W-:Y:S02]  /*1f60*/  IMAD.IADD R113, R8, 0x1, R113 ;  /* 0x0000000108717824 */ /* 0x000fe400078e0271 */
[----:B------:R-:W-:Y:S02]  /*1f70*/  IMAD R7, R132, R119, R120 ;  /* 0x0000007784077224 */ /* 0x000fe400078e0278 */
[----:B------:R-:W-:-:S02]  /*1f80*/  IMAD R113, R119, R113, RZ ;  /* 0x0000007177717224 */ /* 0x000fc400078e02ff */
[----:B------:R-:W-:Y:S01]  /*1f90*/  IMAD.IADD R11, R13, 0x1, R6 ;  /* 0x000000010d0b7824 */ /* 0x000fe200078e0206 */
[-C--:B------:R-:W-:Y:S01]  /*1fa0*/  IADD3 R6, R120, R7.reuse, RZ ;  /* 0x0000000778067210 */ /* 0x080fe20007ffe0ff */
[----:B------:R-:W-:Y:S01]  /*1fb0*/  IMAD.SHL.U32 R104, R10, 0x2, RZ ;  /* 0x000000020a687824 */ /* 0x000fe200078e00ff */
[----:B------:R-:W-:Y:S01]  /*1fc0*/  SHF.R.S32.HI R112, RZ, 0x1f, R113 ;  /* 0x0000001fff707819 */ /* 0x000fe20000011471 */
[C---:B------:R-:W-:Y:S01]  /*1fd0*/  IMAD R106, R108.reuse, c[0x0][0x2a0], RZ ;  /* 0x0000a8006c6a7a24 */ /* 0x040fe200078e02ff */
[----:B------:R-:W-:Y:S01]  /*1fe0*/  IADD3 R34, P1, R113, R7, RZ ;  /* 0x0000000771227210 */ /* 0x000fe20007f3e0ff */
[----:B------:R-:W-:Y:S01]  /*1ff0*/  IMAD.IADD R9, R15, 0x1, R9 ;  /* 0x000000010f097824 */ /* 0x000fe200078e0209 */
[----:B------:R-:W-:Y:S01]  /*2000*/  IADD3 R113, P0, R113, R6, RZ ;  /* 0x0000000671717210 */ /* 0x000fe20007f1e0ff */
[----:B------:R-:W-:Y:S02]  /*2010*/  IMAD.MOV.U32 R8, RZ, RZ, R14 ;  /* 0x000000ffff087224 */ /* 0x000fe400078e000e */
[----:B------:R-:W-:-:S02]  /*2020*/  IMAD R108, R108, c[0x0][0x298], RZ ;  /* 0x0000a6006c6c7a24 */ /* 0x000fc400078e02ff */
[----:B------:R-:W-:Y:S01]  /*2030*/  IMAD.MOV.U32 R10, RZ, RZ, R12 ;  /* 0x000000ffff0a7224 */ /* 0x000fe200078e000c */
[----:B------:R-:W-:Y:S01]  /*2040*/  IADD3 R12, R16, 0x40, RZ ;  /* 0x00000040100c7810 */ /* 0x000fe20007ffe0ff */
[----:B------:R-:W-:Y:S02]  /*2050*/  IMAD.MOV.U32 R85, RZ, RZ, c[0x0][0x288] ;  /* 0x0000a200ff557624 */ /* 0x000fe400078e00ff */
[C---:B------:R-:W-:Y:S02]  /*2060*/  IMAD R106, R0.reuse, c[0x0][0x2a4], R106 ;  /* 0x0000a900006a7a24 */ /* 0x040fe400078e026a */
[C---:B------:R-:W-:Y:S01]  /*2070*/  IMAD R108, R0.reuse, c[0x0][0x29c], R108 ;  /* 0x0000a700006c7a24 */ /* 0x040fe200078e026c */
[-C--:B------:R-:W-:Y:S01]  /*2080*/  SHF.L.U64.HI R82, R85, R99.reuse, c[0x0][0x28c] ;  /* 0x0000a30055527619 */ /* 0x080fe20000010263 */
[----:B------:R-:W-:Y:S01]  /*2090*/  IMAD.WIDE.U32 R8, R0, c[0x0][0x2a0], R8 ;  /* 0x0000a80000087a25 */ /* 0x000fe200078e0008 */
[----:B------:R-:W-:-:S03]  /*20a0*/  SHF.L.U64.HI R99, R136, R99, c[0x0][0x294] ;  /* 0x0000a50088637619 */ /* 0x000fc60000010263 */
[----:B------:R-:W-:Y:S01]  /*20b0*/  IMAD.WIDE.U32 R10, R0, c[0x0][0x298], R10 ;  /* 0x0000a600000a7a25 */ /* 0x000fe200078e000a */
[-C--:B------:R-:W-:Y:S02]  /*20c0*/  LEA.HI.X.SX32 R0, R7, R112.reuse, 0x1, P1 ;  /* 0x0000007007007211 */ /* 0x080fe400008f0eff */
[----:B------:R-:W-:Y:S01]  /*20d0*/  LEA.HI.X.SX32 R112, R6, R112, 0x1, P0 ;  /* 0x0000007006707211 */ /* 0x000fe200000f0eff */
[----:B------:R-:W-:Y:S01]  /*20e0*/  IMAD.SHL.U32 R83, R85, 0x10, RZ ;  /* 0x0000001055537824 */ /* 0x000fe200078e00ff */
[----:B------:R-:W-:Y:S01]  /*20f0*/  LEA R107, P1, R8, c[0x0][0x270], 0x1 ;  /* 0x00009c00086b7a11 */ /* 0x000fe200078208ff */
[----:B------:R-:W-:Y:S01]  /*2100*/  IMAD.SHL.U32 R75, R119, 0x10, RZ ;  /* 0x00000010774b7824 */ /* 0x000fe200078e00ff */
[----:B------:R-:W-:Y:S01]  /*2110*/  SHF.L.U64.HI R112, R113, 0x1, R112 ;  /* 0x0000000171707819 */ /* 0x000fe20000010270 */
[----:B------:R-:W-:Y:S01]  /*2120*/  IMAD.IADD R106, R9, 0x1, R106 ;  /* 0x00000001096a7824 */ /* 0x000fe200078e026a */
[----:B------:R-:W-:Y:S01]  /*2130*/  IADD3 R92, P4, R83, R83, RZ ;  /* 0x00000053535c7210 */ /* 0x000fe20007f9e0ff */
[----:B------:R-:W-:Y:S01]  /*2140*/  IMAD.IADD R108, R11, 0x1, R108 ;  /* 0x000000010b6c7824 */ /* 0x000fe200078e026c */
[----:B------:R-:W-:Y:S01]  /*2150*/  LEA R109, P0, R10, c[0x0][0x268], 0x1 ;  /* 0x00009a000a6d7a11 */ /* 0x000fe200078008ff */
[----:B------:R-:W-:Y:S01]  /*2160*/  IMAD.MOV.U32 R84, RZ, RZ, 0x5 ;  /* 0x00000005ff547424 */ /* 0x000fe200078e00ff */
[C---:B------:R-:W-:Y:S01]  /*2170*/  IADD3 R71, R75.reuse, 0x40, RZ ;  /* 0x000000404b477810 */ /* 0x040fe20007ffe0ff */
[----:B------:R-:W-:Y:S01]  /*2180*/  IMAD.X R91, R82, 0x1, R82, P4 ;  /* 0x00000001525b7824 */ /* 0x000fe200020e0652 */
[C---:B------:R-:W-:Y:S01]  /*2190*/  IADD3 R67, R75.reuse, 0x80, RZ ;  /* 0x000000804b437810 */ /* 0x040fe20007ffe0ff */
[----:B------:R-:W-:Y:S01]  /*21a0*/  IMAD.SHL.U32 R102, R136, 0x20, RZ ;  /* 0x0000002088667824 */ /* 0x000fe200078e00ff */
[C---:B------:R-:W-:Y:S01]  /*21b0*/  IADD3 R63, R75.reuse, 0xc0, RZ ;  /* 0x000000c04b3f7810 */ /* 0x040fe20007ffe0ff */
[----:B------:R-:W-:Y:S01]  /*21c0*/  IMAD.IADD R65, R75, 0x1, R71 ;  /* 0x000000014b417824 */ /* 0x000fe200078e0247 */
[----:B------:R-:W-:Y:S01]  /*21d0*/  SHF.L.U32 R113, R113, 0x1, RZ ;  /* 0x0000000171717819 */ /* 0x000fe200000006ff */
[C---:B------:R-:W-:Y:S01]  /*21e0*/  IMAD.IADD R61, R75.reuse, 0x1, R67 ;  /* 0x000000014b3d7824 */ /* 0x040fe200078e0243 */
[----:B------:R-:W-:Y:S01]  /*21f0*/  LEA.HI.X R106, R8, c[0x0][0x274], R106, 0x1, P1 ;  /* 0x00009d00086a7a11 */ /* 0x000fe200008f0c6a */
[----:B------:R-:W-:Y:S01]  /*2200*/  IMAD.IADD R57, R75, 0x1, R63 ;  /* 0x000000014b397824 */ /* 0x000fe200078e023f */
[C---:B------:R-:W-:Y:S01]  /*2210*/  SHF.L.U64.HI R0, R34.reuse, 0x1, R0 ;  /* 0x0000000122007819 */ /* 0x040fe20000010200 */
[----:B------:R-:W-:Y:S01]  /*2220*/  IMAD.SHL.U32 R34, R34, 0x2, RZ ;  /* 0x0000000222227824 */ /* 0x000fe200078e00ff */
[----:B------:R-:W-:Y:S01]  /*2230*/  IADD3 R88, P2, R92, 0x40, RZ ;  /* 0x000000405c587810 */ /* 0x000fe20007f5e0ff */
[----:B------:R-:W-:Y:S01]  /*2240*/  IMAD.WIDE.U32 R138, R138, 0x20, RZ ;  /* 0x000000208a8a7825 */ /* 0x000fe200078e00ff */
[----:B------:R-:W-:-:S02]  /*2250*/  IADD3 R90, P1, R92, 0x80, RZ ;  /* 0x000000805c5a7810 */ /* 0x000fc40007f3e0ff */
[----:B------:R-:W-:Y:S01]  /*2260*/  LEA.HI.X R108, R10, c[0x0][0x26c], R108, 0x1, P0 ;  /* 0x00009b000a6c7a11 */ /* 0x000fe200000f0c6c */
[--C-:B------:R-:W-:Y:S01]  /*2270*/  IMAD.X R87, RZ, RZ, R91.reuse, P2 ;  /* 0x000000ffff577224 */ /* 0x100fe200010e065b */
[----:B------:R-:W-:Y:S01]  /*2280*/  IADD3 R111, P4, R113, c[0x0][0x2b0], RZ ;  /* 0x0000ac00716f7a10 */ /* 0x000fe20007f9e0ff */
[----:B------:R-:W-:Y:S01]  /*2290*/  IMAD.X R89, RZ, RZ, R91, P1 ;  /* 0x000000ffff597224 */ /* 0x000fe200008e065b */
[----:B------:R-:W-:Y:S01]  /*22a0*/  IADD3 R92, P0, R92, 0xc0, RZ ;  /* 0x000000c05c5c7810 */ /* 0x000fe20007f1e0ff */
[C---:B------:R-:W-:Y:S01]  /*22b0*/  IMAD.SHL.U32 R73, R119.reuse, 0x20, RZ ;  /* 0x0000002077497824 */ /* 0x040fe200078e00ff */
[----:B------:R-:W-:Y:S01]  /*22c0*/  SHF.L.U64.HI R101, R136, R84, c[0x0][0x294] ;  /* 0x0000a50088657619 */ /* 0x000fe20000010254 */
[----:B------:R-:W-:Y:S01]  /*22d0*/  IMAD R69, R119, 0x30, RZ ;  /* 0x0000003077457824 */ /* 0x000fe200078e02ff */
[----:B------:R-:W-:Y:S01]  /*22e0*/  IADD3.X R110, R112, c[0x0][0x2b4], RZ, P4, !PT ;  /* 0x0000ad00706e7a10 */ /* 0x000fe200027fe4ff */
[----:B------:R-:W-:Y:S01]  /*22f0*/  IMAD.WIDE.U32 R136, R136, 0x60, RZ ;  /* 0x0000006088887825 */ /* 0x000fe200078e00ff */
[----:B------:R-:W-:-:S02]  /*2300*/  IADD3.X R91, RZ, R91, RZ, P0, !PT ;  /* 0x0000005bff5b7210 */ /* 0x000fc400007fe4ff */
[----:B------:R-:W-:Y:S01]  /*2310*/  IADD3 R18, P1, R34, c[0x0][0x2b0], RZ ;  /* 0x0000ac0022127a10 */ /* 0x000fe20007f3e0ff */
[C---:B------:R-:W-:Y:S01]  /*2320*/  IMAD.IADD R59, R75.reuse, 0x1, R65 ;  /* 0x000000014b3b7824 */ /* 0x040fe200078e0241 */
[-C--:B------:R-:W-:Y:S01]  /*2330*/  IADD3 R94, P6, R88, R83.reuse, RZ ;  /* 0x00000053585e7210 */ /* 0x080fe20007fde0ff */
[C---:B------:R-:W-:Y:S01]  /*2340*/  IMAD.IADD R55, R75.reuse, 0x1, R61 ;  /* 0x000000014b377824 */ /* 0x040fe200078e023d */
[-C--:B------:R-:W-:Y:S01]  /*2350*/  IADD3 R96, P5, R90, R83.reuse, RZ ;  /* 0x000000535a607210 */ /* 0x080fe20007fbe0ff */
[----:B------:R-:W-:Y:S01]  /*2360*/  IMAD.IADD R53, R75, 0x1, R57 ;  /* 0x000000014b357824 */ /* 0x000fe200078e0239 */
[----:B------:R-:W-:Y:S01]  /*2370*/  IADD3 R98, P4, R92, R83, RZ ;  /* 0x000000535c627210 */ /* 0x000fe20007f9e0ff */
[----:B------:R-:W-:Y:S01]  /*2380*/  IMAD.MOV.U32 R78, RZ, RZ, c[0x0][0x290] ;  /* 0x0000a400ff4e7624 */ /* 0x000fe200078e00ff */
[----:B------:R-:W-:Y:S01]  /*2390*/  IADD3 R113, P2, R113, c[0x0][0x2a8], RZ ;  /* 0x0000aa0071717a10 */ /* 0x000fe20007f5e0ff */
[----:B------:R-:W-:Y:S01]  /*23a0*/  IMAD.MOV.U32 R80, RZ, RZ, R3 ;  /* 0x000000ffff507224 */ /* 0x000fe200078e0003 */
[----:B------:R-:W-:Y:S01]  /*23b0*/  IADD3 R34, P0, R34, c[0x0][0x2a8], RZ ;  /* 0x0000aa0022227a10 */ /* 0x000fe20007f1e0ff */
[----:B------:R-:W-:Y:S01]  /*23c0*/  IMAD.MOV.U32 R79, RZ, RZ, R2 ;  /* 0x000000ffff4f7224 */ /* 0x000fe200078e0002 */
[C---:B------:R-:W-:Y:S01]  /*23d0*/  SHF.L.U64.HI R84, R85.reuse, R84, c[0x0][0x28c] ;  /* 0x0000a30055547619 */ /* 0x040fe20000010254 */
[----:B------:R-:W-:Y:S01]  /*23e0*/  IMAD.MOV.U32 R140, RZ, RZ, R4 ;  /* 0x000000ffff8c7224 */ /* 0x000fe200078e0004 */
[----:B------:R-:W-:Y:S01]  /*23f0*/  SHF.L.U64.HI R101, R102, 0x1, R101 ;  /* 0x0000000166657819 */ /* 0x000fe20000010265 */
[----:B------:R-:W-:Y:S01]  /*2400*/  IMAD.MOV.U32 R141, RZ, RZ, R5 ;  /* 0x000000ffff8d7224 */ /* 0x000fe200078e0005 */
[----:B------:R-:W-:Y:S01]  /*2410*/  SHF.L.U64.HI R99, R100, 0x1, R99 ;  /* 0x0000000164637819 */ /* 0x000fe20000010263 */
[----:B------:R-:W-:Y:S01]  /*2420*/  IMAD.MOV.U32 R9, RZ, RZ, R165 ;  /* 0x000000ffff097224 */ /* 0x000fe200078e00a5 */
[C---:B------:R-:W-:Y:S01]  /*2430*/  IADD3 R11, R16.reuse, 0x80, RZ ;  /* 0x00000080100b7810 */ /* 0x040fe20007ffe0ff */
[----:B------:R-:W-:Y:S01]  /*2440*/  IMAD.SHL.U32 R85, R85, 0x20, RZ ;  /* 0x0000002055557824 */ /* 0x000fe200078e00ff */
[----:B------:R-:W-:Y:S01]  /*2450*/  IADD3 R10, R16, 0xc0, RZ ;  /* 0x000000c0100a7810 */ /* 0x000fe20007ffe0ff */
[----:B------:R-:W-:Y:S01]  /*2460*/  IMAD.SHL.U32 R102, R102, 0x2, RZ ;  /* 0x0000000266667824 */ /* 0x000fe200078e00ff */
[----:B------:R-:W-:Y:S01]  /*2470*/  SHF.R.S32.HI R74, RZ, 0x1f, R75 ;  /* 0x0000001fff4a7819 */ /* 0x000fe2000001144b */
[----:B------:R-:W-:Y:S01]  /*2480*/  IMAD.SHL.U32 R100, R100, 0x2, RZ ;  /* 0x0000000264647824 */ /* 0x000fe200078e00ff */
[----:B------:R-:W-:Y:S01]  /*2490*/  SHF.R.S32.HI R72, RZ, 0x1f, R73 ;  /* 0x0000001fff487819 */ /* 0x000fe20000011449 */
[--C-:B------:R-:W-:Y:S01]  /*24a0*/  IMAD.X R93, R87, 0x1, R82.reuse, P6 ;  /* 0x00000001575d7824 */ /* 0x100fe200030e0652 */
[----:B------:R-:W-:Y:S01]  /*24b0*/  SHF.R.S32.HI R68, RZ, 0x1f, R69 ;  /* 0x0000001fff447819 */ /* 0x000fe20000011445 */
[--C-:B------:R-:W-:Y:S01]  /*24c0*/  IMAD.X R95, R89, 0x1, R82.reuse, P5 ;  /* 0x00000001595f7824 */ /* 0x100fe200028e0652 */
[----:B------:R-:W-:Y:S01]  /*24d0*/  IADD3 R86, R139, UR10, RZ ;  /* 0x0000000a8b567c10 */ /* 0x000fe2000fffe0ff */
[----:B------:R-:W-:Y:S01]  /*24e0*/  IMAD.X R97, R91, 0x1, R82, P4 ;  /* 0x000000015b617824 */ /* 0x000fe200020e0652 */
[----:B------:R-:W-:Y:S01]  /*24f0*/  SHF.R.S32.HI R70, RZ, 0x1f, R71 ;  /* 0x0000001fff467819 */ /* 0x000fe20000011447 */
[----:B------:R-:W-:Y:S01]  /*2500*/  IMAD.U32 R78, R78, -0x40, RZ ;  /* 0xffffffc04e4e7824 */ /* 0x000fe200078e00ff */
[----:B------:R-:W-:-:S02]  /*2510*/  SHF.R.S32.HI R66, RZ, 0x1f, R67 ;  /* 0x0000001fff427819 */ /* 0x000fc40000011443 */
[----:B------:R-:W-:Y:S02]  /*2520*/  SHF.R.S32.HI R62, RZ, 0x1f, R63 ;  /* 0x0000001fff3e7819 */ /* 0x000fe4000001143f */
[----:B------:R-:W-:Y:S02]  /*2530*/  IADD3 R105, R137, UR5, RZ ;  /* 0x0000000589697c10 */ /* 0x000fe4000fffe0ff */
[----:B------:R-:W-:Y:S02]  /*2540*/  SHF.R.S32.HI R64, RZ, 0x1f, R65 ;  /* 0x0000001fff407819 */ /* 0x000fe40000011441 */
[----:B------:R-:W-:Y:S02]  /*2550*/  SHF.R.S32.HI R60, RZ, 0x1f, R61 ;  /* 0x0000001fff3c7819 */ /* 0x000fe4000001143d */
[----:B------:R-:W-:Y:S02]  /*2560*/  SHF.R.S32.HI R56, RZ, 0x1f, R57 ;  /* 0x0000001fff387819 */ /* 0x000fe40000011439 */
[----:B------:R-:W-:-:S02]  /*2570*/  SHF.R.S32.HI R58, RZ, 0x1f, R59 ;  /* 0x0000001fff3a7819 */ /* 0x000fc4000001143b */
[----:B------:R-:W-:Y:S02]  /*2580*/  SHF.R.S32.HI R54, RZ, 0x1f, R55 ;  /* 0x0000001fff367819 */ /* 0x000fe40000011437 */
[----:B------:R-:W-:Y:S02]  /*2590*/  SHF.R.S32.HI R52, RZ, 0x1f, R53 ;  /* 0x0000001fff347819 */ /* 0x000fe40000011435 */
[----:B------:R-:W-:Y:S02]  /*25a0*/  IADD3.X R112, R112, c[0x0][0x2ac], RZ, P2, !PT ;  /* 0x0000ab0070707a10 */ /* 0x000fe400017fe4ff */
[C---:B------:R-:W-:Y:S02]  /*25b0*/  IADD3.X R19, R0.reuse, c[0x0][0x2b4], RZ, P1, !PT ;  /* 0x0000ad0000137a10 */ /* 0x040fe40000ffe4ff */
[----:B------:R-:W-:Y:S02]  /*25c0*/  IADD3.X R35, R0, c[0x0][0x2ac], RZ, P0, !PT ;  /* 0x0000ab0000237a10 */ /* 0x000fe400007fe4ff */
.L_x_5466:
[----:B------:R-:W-:Y:S02]  /*25d0*/  IMAD.SHL.U32 R14, R9, 0x40, RZ ;  /* 0x00000040090e7824 */ /* 0x000fe400078e00ff */
[----:B------:R-:W-:Y:S02]  /*25e0*/  IMAD.MOV.U32 R2, RZ, RZ, R107 ;  /* 0x000000ffff027224 */ /* 0x000fe400078e006b */
[----:B------:R-:W-:Y:S01]  /*25f0*/  IMAD.MOV.U32 R3, RZ, RZ, R106 ;  /* 0x000000ffff037224 */ /* 0x000fe200078e006a */
[----:B------:R-:W-:Y:S05]  /*2600*/  IADD3 R13, R14, -0x40, RZ ;  /* 0xffffffc00e0d7810 */ /* 0x000fea0007ffe0ff */
[--C-:B------:R-:W-:Y:S02]  /*2610*/  IMAD.IADD R143, R49, 0x1, -R13.reuse ;  /* 0x00000001318f7824 */ /* 0x100fe400078e0a0d */
[----:B------:R-:W-:Y:S03]  /*2620*/  IMAD.IADD R142, R77, 0x1, -R13 ;  /* 0x000000014d8e7824 */ /* 0x000fe600078e0a0d */
[-C--:B------:R-:W-:Y:S02]  /*2630*/  ISETP.GE.AND P4, PT, R132, R143.reuse, PT ;  /* 0x0000008f8400720c */ /* 0x080fe40003f86270 */
[-C--:B------:R-:W-:Y:S02]  /*2640*/  ISETP.GE.AND P2, PT, R118, R143.reuse, PT ;  /* 0x0000008f7600720c */ /* 0x080fe40003f46270 */
        /* <DEDUP_REMOVED lines=258> */
.L_x_5416:
[----:B------:R-:W-:Y:S05]  /*3670*/  BSYNC B0 ;  /* 0x0000000000007941 */ /* 0x000fea0003800000 */
.L_x_5415:
        /* <DEDUP_REMOVED lines=208> */
.L_x_5418:
[----:B------:R-:W-:Y:S05]  /*4380*/  BSYNC B0 ;  /* 0x0000000000007941 */ /* 0x000fea0003800000 */
.L_x_5417:
        /* <DEDUP_REMOVED lines=217> */
.L_x_5420:
[----:B------:R-:W-:Y:S05]  /*5120*/  BSYNC B0 ;  /* 0x0000000000007941 */ /* 0x000fea0003800000 */
.L_x_5419:
        /* <DEDUP_REMOVED lines=222> */
.L_x_5422:
[----:B------:R-:W-:Y:S05]  /*5f10*/  BSYNC B0 ;  /* 0x0000000000007941 */ /* 0x000fea0003800000 */
.L_x_5421:
        /* <DEDUP_REMOVED lines=8> */
.L_x_5414:
        /* <DEDUP_REMOVED lines=97> */
.L_x_5427:
[----:B------:R-:W-:Y:S05]  /*65b0*/  BSYNC B0 ;  /* 0x0000000000007941 */ /* 0x000fea0003800000 */
.L_x_5426:
        /* <DEDUP_REMOVED lines=96> */
.L_x_5429:
[----:B------:R-:W-:Y:S05]  /*6bc0*/  BSYNC B0 ;  /* 0x0000000000007941 */ /* 0x000fea0003800000 */
.L_x_5428:
        /* <DEDUP_REMOVED lines=96> */
.L_x_5431:
[----:B------:R-:W-:Y:S05]  /*71d0*/  BSYNC B0 ;  /* 0x0000000000007941 */ /* 0x000fea0003800000 */
.L_x_5430:
        /* <DEDUP_REMOVED lines=96> */
.L_x_5433:
[----:B------:R-:W-:Y:S05]  /*77e0*/  BSYNC B0 ;  /* 0x0000000000007941 */ /* 0x000fea0003800000 */
.L_x_5432:
[----:B-----5:R1:W-:Y:S02]  /*77f0*/  STG.E.128 [R140.64+0x180], R40 ;  /* 0x000180288c007986 */ /* 0x0203e4000c101d06 */
.L_x_5425:
[----:B------:R-:W-:Y:S05]  /*7800*/  BSYNC B1 ;  /* 0x0000000000017941 */ /* 0x000fea0003800000 */
.L_x_5424:
        /* <DEDUP_REMOVED lines=99> */
.L_x_5437:
[----:B------:R-:W-:Y:S05]  /*7e40*/  BSYNC B0 ;  /* 0x0000000000007941 */ /* 0x000fea0003800000 */
.L_x_5436:
        /* <DEDUP_REMOVED lines=100> */
.L_x_5439:
[----:B------:R-:W-:Y:S05]  /*8490*/  BSYNC B0 ;  /* 0x0000000000007941 */ /* 0x000fea0003800000 */
.L_x_5438:
        /* <DEDUP_REMOVED lines=98> */
.L_x_5441:
[----:B------:R-:W-:Y:S05]  /*8ac0*/  BSYNC B0 ;  /* 0x0000000000007941 */ /* 0x000fea0003800000 */
.L_x_5440:
        /* <DEDUP_REMOVED lines=98> */
.L_x_5443:
[----:B------:R-:W-:Y:S05]  /*90f0*/  BSYNC B0 ;  /* 0x0000000000007941 */ /* 0x000fea0003800000 */
.L_x_5442:
[----:B-----5:R1:W-:Y:S02]  /*9100*/  STG.E.128 [R38.64+0x180], R4 ;  /* 0x0001800426007986 */ /* 0x0203e4000c101d06 */
.L_x_5435:
[----:B------:R-:W-:Y:S05]  /*9110*/  BSYNC B1 ;  /* 0x0000000000017941 */ /* 0x000fea0003800000 */
.L_x_5434:
        /* <DEDUP_REMOVED lines=102> */
.L_x_5447:
[----:B------:R-:W-:Y:S05]  /*9780*/  BSYNC B0 ;  /* 0x0000000000007941 */ /* 0x000fea0003800000 */
.L_x_5446:
        /* <DEDUP_REMOVED lines=100> */
.L_x_5449:
[----:B------:R-:W-:Y:S05]  /*9dd0*/  BSYNC B0 ;  /* 0x0000000000007941 */ /* 0x000fea0003800000 */
.L_x_5448:
        /* <DEDUP_REMOVED lines=98> */
.L_x_5451:
[----:B------:R-:W-:Y:S05]  /*a400*/  BSYNC B0 ;  /* 0x0000000000007941 */ /* 0x000fea0003800000 */
.L_x_5450:
        /* <DEDUP_REMOVED lines=98> */
.L_x_5453:
[----:B------:R-:W-:Y:S05]  /*aa30*/  BSYNC B0 ;  /* 0x0000000000007941 */ /* 0x000fea0003800000 */
.L_x_5452:
[----:B-----5:R1:W-:Y:S02]  /*aa40*/  STG.E.128 [R38.64+0x180], R4 ;  /* 0x0001800426007986 */ /* 0x0203e4000c101d06 */
.L_x_5445:
[----:B------:R-:W-:Y:S05]  /*aa50*/  BSYNC B1 ;  /* 0x0000000000017941 */ /* 0x000fea0003800000 */
.L_x_5444:
        /* <DEDUP_REMOVED lines=106> */
.L_x_5457:
[----:B------:R-:W-:Y:S05]  /*b100*/  BSYNC B0 ;  /* 0x0000000000007941 */ /* 0x000fea0003800000 */
.L_x_5456:
        /* <DEDUP_REMOVED lines=101> */
.L_x_5459:
[----:B------:R-:W-:Y:S05]  /*b760*/  BSYNC B0 ;  /* 0x0000000000007941 */ /* 0x000fea0003800000 */
.L_x_5458:
        /* <DEDUP_REMOVED lines=98> */
.L_x_5461:
[----:B------:R-:W-:Y:S05]  /*bd90*/  BSYNC B0 ;  /* 0x0000000000007941 */ /* 0x000fea0003800000 */
.L_x_5460:
        /* <DEDUP_REMOVED lines=98> */
.L_x_5463:
[----:B------:R-:W-:Y:S05]  /*c3c0*/  BSYNC B0 ;  /* 0x0000000000007941 */ /* 0x000fea0003800000 */
.L_x_5462:
[----:B-----5:R1:W-:Y:S02]  /*c3d0*/  STG.E.128 [R38.64+0x180], R4 ;  /* 0x0001800426007986 */ /* 0x0203e4000c101d06 */
.L_x_5455:
[----:B------:R-:W-:Y:S05]  /*c3e0*/  BSYNC B1 ;  /* 0x0000000000017941 */ /* 0x000fea0003800000 */
.L_x_5454:
        /* <DEDUP_REMOVED lines=12> */
.L_x_5413:
        /* <DEDUP_REMOVED lines=58> */
.L_x_5423:
        /* <DEDUP_REMOVED lines=82> */
.L_x_5464:
        /* <DEDUP_REMOVED lines=9> */
.L_x_5465:
[----:B------:R-:W-:Y:S04]  /*ce00*/  IADD3 R9, R9, -0x1, RZ ;  /* 0xffffffff09097810 */ /* 0x000fe80007ffe0ff */
[----:B------:R-:W-:Y:S11]  /*ce10*/  ISETP.GT.AND P0, PT, R9, R76, PT ;  /* 0x0000004c0900720c */ /* 0x000ff60003f04270 */
[----:B------:R-:W-:Y:S02]  /*ce20*/  @!UPT UIADD3 URZ, URZ, URZ, URZ ;  /* 0x0000003f3f3ff290 */ /* 0x000fe4000fffe03f */
[----:B------:R-:W-:-:S05]  /*ce30*/  @P0 BRA `(.L_x_5466) ;  /* 0xffff579000000947 */ /* 0x000fca000383ffff */
.L_x_5412:
        /* <DEDUP_REMOVED lines=38> */
[-C--:B------:R-:W-:Y:S02]  /*d0a0*/  IADD3 R4, P6, R120, R0.reuse, RZ ;  /* 0x0000000078047210 */ /* 0x080fe40007fde0ff */
        /* <DEDUP_REMOVED lines=61> */
.L_x_5473:
[----:B------:R-:W-:Y:S05]  /*d480*/  BSYNC B0 ;  /* 0x0000000000007941 */ /* 0x000fea0003800000 */
.L_x_5472:
        /* <DEDUP_REMOVED lines=51> */
.L_x_5475:
[----:B------:R-:W-:Y:S05]  /*d7c0*/  BSYNC B0 ;  /* 0x0000000000007941 */ /* 0x000fea0003800000 */
.L_x_5474:
        /* <DEDUP_REMOVED lines=51> */
.L_x_5477:
[----:B------:R-:W-:Y:S05]  /*db00*/  BSYNC B0 ;  /* 0x0000000000007941 */ /* 0x000fea0003800000 */
.L_x_5476:
        /* <DEDUP_REMOVED lines=52> */
.L_x_5479:
[----:B------:R-:W-:Y:S05]  /*de50*/  BSYNC B0 ;  /* 0x0000000000007941 */ /* 0x000fea0003800000 */
.L_x_5478:
[----:B------:R1:W-:Y:S02]  /*de60*/  STS.128 [R244+0x6000], R28 ;  /* 0x0060001cf4007388 */ /* 0x0003e40000000c00 */
.L_x_5471:
[----:B------:R-:W-:Y:S05]  /*de70*/  BSYNC B1 ;  /* 0x0000000000017941 */ /* 0x000fea0003800000 */
.L_x_5470:
        /* <DEDUP_REMOVED lines=55> */
.L_x_5483:
[----:B------:R-:W-:Y:S05]  /*e1f0*/  BSYNC B0 ;  /* 0x0000000000007941 */ /* 0x000fea0003800000 */
.L_x_5482:
        /* <DEDUP_REMOVED lines=51> */
.L_x_5485:
[----:B------:R-:W-:Y:S05]  /*e530*/  BSYNC B0 ;  /* 0x0000000000007941 */ /* 0x000fea0003800000 */
.L_x_5484:
        /* <DEDUP_REMOVED lines=52> */
.L_x_5487:
[----:B------:R-:W-:Y:S05]  /*e880*/  BSYNC B0 ;  /* 0x0000000000007941 */ /* 0x000fea0003800000 */
.L_x_5486:
        /* <DEDUP_REMOVED lines=52> */
.L_x_5489:
[----:B------:R-:W-:Y:S05]  /*ebd0*/  BSYNC B0 ;  /* 0x0000000000007941 */ /* 0x000fea0003800000 */
.L_x_5488:
[----:B------:R1:W-:Y:S02]  /*ebe0*/  STS.128 [R244+0x6800], R20 ;  /* 0x00680014f4007388 */ /* 0x0003e40000000c00 */
.L_x_5481:
[----:B------:R-:W-:Y:S05]  /*ebf0*/  BSYNC B1 ;  /* 0x0000000000017941 */ /* 0x000fea0003800000 */
.L_x_5480:
        /* <DEDUP_REMOVED lines=55> */
.L_x_5493:
[----:B------:R-:W-:Y:S05]  /*ef70*/  BSYNC B0 ;  /* 0x0000000000007941 */ /* 0x000fea0003800000 */
.L_x_5492:
        /* <DEDUP_REMOVED lines=53> */
.L_x_5495:
[----:B------:R-:W-:Y:S05]  /*f2d0*/  BSYNC B0 ;  /* 0x0000000000007941 */ /* 0x000fea0003800000 */
.L_x_5494:
        /* <DEDUP_REMOVED lines=52> */
.L_x_5497:
[----:B------:R-:W-:Y:S05]  /*f620*/  BSYNC B0 ;  /* 0x0000000000007941 */ /* 0x000fea0003800000 */
.L_x_5496:
        /* <DEDUP_REMOVED lines=51> */
.L_x_5499:
[----:B------:R-:W-:Y:S05]  /*f960*/  BSYNC B0 ;  /* 0x0000000000007941 */ /* 0x000fea0003800000 */
.L_x_5498:
[----:B------:R1:W-:Y:S02]  /*f970*/  STS.128 [R244+0x7000], R24 ;  /* 0x00700018f4007388 */ /* 0x0003e40000000c00 */
.L_x_5491:
[----:B------:R-:W-:Y:S05]  /*f980*/  BSYNC B1 ;  /* 0x0000000000017941 */ /* 0x000fea0003800000 */
.L_x_5490:
        /* <DEDUP_REMOVED lines=52> */
.L_x_5502:
[----:B------:R-:W-:Y:S05]  /*fcd0*/  BSYNC B0 ;  /* 0x0000000000007941 */ /* 0x000fea0003800000 */
.L_x_5501:
        /* <DEDUP_REMOVED lines=51> */
.L_x_5504:
[----:B------:R-:W-:Y:S05]  /*10010*/  BSYNC B0 ;  /* 0x0000000000007941 */ /* 0x000fea0003800000 */
.L_x_5503:
        /* <DEDUP_REMOVED lines=50> */
.L_x_5506:
[----:B------:R-:W-:Y:S05]  /*10340*/  BSYNC B0 ;  /* 0x0000000000007941 */ /* 0x000fea0003800000 */
.L_x_5505:
        /* <DEDUP_REMOVED lines=52> */
.L_x_5508:
[----:B------:R-:W-:Y:S05]  /*10690*/  BSYNC B0 ;  /* 0x0000000000007941 */ /* 0x000fea0003800000 */
.L_x_5507:
[----:B------:R1:W-:Y:S01]  /*106a0*/  STS.128 [R244+0x7800], R24 ;  /* 0x00780018f4007388 */ /* 0x0003e20000000c00 */
[----:B------:R-:W-:Y:S05]  /*106b0*/  BRA `(.L_x_5500) ;  /* 0x000064c000007947 */ /* 0x000fea0003800000 */
.L_x_5469:
        /* <DEDUP_REMOVED lines=94> */
.L_x_5512:
[----:B------:R-:W-:Y:S05]  /*10ca0*/  BSYNC B0 ;  /* 0x0000000000007941 */ /* 0x000fea0003800000 */
.L_x_5511:
        /* <DEDUP_REMOVED lines=95> */
.L_x_5514:
[----:B------:R-:W-:Y:S05]  /*112a0*/  BSYNC B0 ;  /* 0x0000000000007941 */ /* 0x000fea0003800000 */
.L_x_5513:
        /* <DEDUP_REMOVED lines=94> */
.L_x_5516:
[----:B------:R-:W-:Y:S05]  /*11890*/  BSYNC B0 ;  /* 0x0000000000007941 */ /* 0x000fea0003800000 */
.L_x_5515:
        /* <DEDUP_REMOVED lines=96> */
.L_x_5518:
[----:B------:R-:W-:Y:S05]  /*11ea0*/  BSYNC B0 ;  /* 0x0000000000007941 */ /* 0x000fea0003800000 */
.L_x_5517:
[----:B------:R1:W-:Y:S02]  /*11eb0*/  STS.128 [R244+0x6000], R28 ;  /* 0x0060001cf4007388 */ /* 0x0003e40000000c00 */
.L_x_5510:
[----:B------:R-:W-:Y:S05]  /*11ec0*/  BSYNC B1 ;  /* 0x0000000000017941 */ /* 0x000fea0003800000 */
.L_x_5509:
        /* <DEDUP_REMOVED lines=100> */
.L_x_5522:
[----:B------:R-:W-:Y:S05]  /*12510*/  BSYNC B0 ;  /* 0x0000000000007941 */ /* 0x000fea0003800000 */
.L_x_5521:
        /* <DEDUP_REMOVED lines=99> */
.L_x_5524:
[----:B------:R-:W-:Y:S05]  /*12b50*/  BSYNC B0 ;  /* 0x0000000000007941 */ /* 0x000fea0003800000 */
.L_x_5523:
        /* <DEDUP_REMOVED lines=97> */
.L_x_5526:
[----:B------:R-:W-:Y:S05]  /*13170*/  BSYNC B0 ;  /* 0x0000000000007941 */ /* 0x000fea0003800000 */
.L_x_5525:
        /* <DEDUP_REMOVED lines=96> */
.L_x_5528:
[----:B------:R-:W-:Y:S05]  /*13780*/  BSYNC B0 ;  /* 0x0000000000007941 */ /* 0x000fea0003800000 */
.L_x_5527:
[----:B------:R1:W-:Y:S02]  /*13790*/  STS.128 [R244+0x6800], R24 ;  /* 0x00680018f4007388 */ /* 0x0003e40000000c00 */
.L_x_5520:
[----:B------:R-:W-:Y:S05]  /*137a0*/  BSYNC B1 ;  /* 0x0000000000017941 */ /* 0x000fea0003800000 */
.L_x_5519:
        /* <DEDUP_REMOVED lines=98> */
.L_x_5532:
[----:B------:R-:W-:Y:S05]  /*13dd0*/  BSYNC B0 ;  /* 0x0000000000007941 */ /* 0x000fea0003800000 */
.L_x_5531:
        /* <DEDUP_REMOVED lines=96> */
.L_x_5534:
[----:B------:R-:W-:Y:S05]  /*143e0*/  BSYNC B0 ;  /* 0x0000000000007941 */ /* 0x000fea0003800000 */
.L_x_5533:
        /* <DEDUP_REMOVED lines=93> */
.L_x_5536:
[----:B------:R-:W-:Y:S05]  /*149c0*/  BSYNC B0 ;  /* 0x0000000000007941 */ /* 0x000fea0003800000 */
.L_x_5535:
        /* <DEDUP_REMOVED lines=96> */
.L_x_5538:
[----:B------:R-:W-:Y:S05]  /*14fd0*/  BSYNC B0 ;  /* 0x0000000000007941 */ /* 0x000fea0003800000 */
.L_x_5537:
[----:B------:R1:W-:Y:S02]  /*14fe0*/  STS.128 [R244+0x7000], R20 ;  /* 0x00700014f4007388 */ /* 0x0003e40000000c00 */
.L_x_5530:
[----:B------:R-:W-:Y:S05]  /*14ff0*/  BSYNC B1 ;  /* 0x0000000000017941 */ /* 0x000fea0003800000 */
.L_x_5529:
        /* <DEDUP_REMOVED lines=97> */
.L_x_5540:
[----:B------:R-:W-:Y:S05]  /*15610*/  BSYNC B0 ;  /* 0x0000000000007941 */ /* 0x000fea0003800000 */
.L_x_5539:
        /* <DEDUP_REMOVED lines=95> */
.L_x_5542:
[----:B------:R-:W-:Y:S05]  /*15c10*/  BSYNC B0 ;  /* 0x0000000000007941 */ /* 0x000fea0003800000 */
.L_x_5541:
        /* <DEDUP_REMOVED lines=96> */
.L_x_5544:
[----:B------:R-:W-:Y:S05]  /*16220*/  BSYNC B0 ;  /* 0x0000000000007941 */ /* 0x000fea0003800000 */
.L_x_5543:
        /* <DEDUP_REMOVED lines=100> */
.L_x_5546:
[----:B------:R-:W-:Y:S05]  /*16870*/  BSYNC B0 ;  /* 0x0000000000007941 */ /* 0x000fea0003800000 */
.L_x_5545:
[----:B------:R1:W-:Y:S01]  /*16880*/  STS.128 [R244+0x7800], R20 ;  /* 0x00780014f4007388 */ /* 0x0003e20000000c00 */
[----:B------:R-:W-:Y:S05]  /*16890*/  BRA `(.L_x_5500) ;  /* 0x000002e000007947 */ /* 0x000fea0003800000 */
.L_x_5468:
        /* <DEDUP_REMOVED lines=46> */
.L_x_5500:
[----:B------:R-:W-:Y:S05]  /*16b80*/  BSYNC B2 ;  /* 0x0000000000027941 */ /* 0x000fea0003800000 */
.L_x_5467:
[----:B------:R-:W-:Y:S01]  /*16b90*/  IADD3 R100, R165, -0x1, RZ ;  /* 0xffffffffa5647810 */ /* 0x000fe20007ffe0ff */
[----:B------:R-:W-:Y:S01]  /*16ba0*/  IMAD.SHL.U32 R6, R50, 0x40, RZ ;  /* 0x0000004032067824 */ /* 0x000fe200078e00ff */
[----:B------:R-:W-:Y:S01]  /*16bb0*/  LEA.HI R2, R51, R51, RZ, 0x1 ;  /* 0x0000003333027211 */ /* 0x000fe200078f08ff */
[C---:B------:R-:W-:Y:S01]  /*16bc0*/  IMAD.SHL.U32 R101, R122.reuse, 0x40, RZ ;  /* 0x000000407a657824 */ /* 0x040fe200078e00ff */
[----:B------:R-:W-:Y:S01]  /*16bd0*/  LOP3.LUT R4, R122, 0xfffffff8, RZ, 0xc0, !PT ;  /* 0xfffffff87a047812 */ /* 0x000fe200078ec0ff */
[----:B------:R-:W-:Y:S01]  /*16be0*/  IMAD.SHL.U32 R44, R100, 0x40, RZ ;  /* 0x00000040642c7824 */ /* 0x000fe200078e00ff */
[----:B------:R-:W-:-:S02]  /*16bf0*/  LOP3.LUT R2, R2, 0xfffffffe, RZ, 0xc0, !PT ;  /* 0xfffffffe02027812 */ /* 0x000fc400078ec0ff */
[----:B------:R-:W-:Y:S01]  /*16c00*/  LOP3.LUT R6, R6, 0x1c0, RZ, 0xc0, !PT ;  /* 0x000001c006067812 */ /* 0x000fe200078ec0ff */
[----:B------:R-:W-:Y:S01]  /*16c10*/  IMAD.IADD R0, R49, 0x1, -R44 ;  /* 0x0000000131007824 */ /* 0x000fe200078e0a2c */
[----:B------:R-:W-:Y:S01]  /*16c20*/  LOP3.LUT R101, R101, 0xfffffe00, RZ, 0xc0, !PT ;  /* 0xfffffe0065657812 */ /* 0x000fe200078ec0ff */
[----:B------:R-:W-:Y:S02]  /*16c30*/  IMAD.IADD R51, R51, 0x1, -R2 ;  /* 0x0000000133337824 */ /* 0x000fe400078e0a02 */
[----:B------:R-:W-:Y:S01]  /*16c40*/  IMAD.IADD R123, R123, 0x1, -R4 ;  /* 0x000000017b7b7824 */ /* 0x000fe200078e0a04 */
[-C--:B------:R-:W-:Y:S02]  /*16c50*/  ISETP.GE.AND P0, PT, R3, R0.reuse, PT ;  /* 0x000000000300720c */ /* 0x080fe40003f06270 */
[-C--:B------:R-:W-:Y:S02]  /*16c60*/  ISETP.GE.AND P4, PT, R132, R0.reuse, PT ;  /* 0x000000008400720c */ /* 0x080fe40003f86270 */
[----:B------:R-:W-:-:S02]  /*16c70*/  ISETP.GE.AND P6, PT, R15, R0, PT ;  /* 0x000000000f00720c */ /* 0x000fc40003fc6270 */
[-C--:B------:R-:W-:Y:S02]  /*16c80*/  ISETP.GE.AND P2, PT, R3, R0.reuse, PT ;  /* 0x000000000300720c */ /* 0x080fe40003f46270 */
[----:B------:R-:W-:-:S05]  /*16c90*/  ISETP.GE.AND P5, PT, R18, R0, PT ;  /* 0x000000001200720c */ /* 0x000fca0003fa6270 */
[C---:B-1----:R-:W-:Y:S02]  /*16ca0*/  @!P0 LEA R12, P1, R47.reuse, R237, 0x1 ;  /* 0x000000ed2f0c8211 */ /* 0x042fe400078208ff */
[--C-:B------:R-:W-:Y:S02]  /*16cb0*/  @!P4 IMAD.MOV.U32 R2, RZ, RZ, R237.reuse ;  /* 0x000000ffff02c224 */ /* 0x100fe400078e00ed */
[----:B------:R-:W-:Y:S01]  /*16cc0*/  @!P4 IMAD.MOV.U32 R3, RZ, RZ, R236 ;  /* 0x000000ffff03c224 */ /* 0x000fe200078e00ec */
[----:B------:R-:W-:Y:S01]  /*16cd0*/  @!P0 LEA.HI.X R13, R47, R236, R46, 0x1, P1 ;  /* 0x000000ec2f0d8211 */ /* 0x000fe200008f0c2e */
[----:B------:R-:W-:Y:S01]  /*16ce0*/  @!P6 IMAD.MOV.U32 R4, RZ, RZ, c[0x0][0x198] ;  /* 0x00006600ff04e624 */ /* 0x000fe200078e00ff */
[----:B------:R-:W-:Y:S01]  /*16cf0*/  ISETP.GE.AND P1, PT, R15, R0, PT ;  /* 0x000000000f00720c */ /* 0x000fe20003f26270 */
[----:B------:R-:W-:Y:S01]  /*16d00*/  @!P6 IMAD.MOV.U32 R5, RZ, RZ, c[0x0][0x19c] ;  /* 0x00006700ff05e624 */ /* 0x000fe200078e00ff */
[----:B------:R-:W-:Y:S01]  /*16d10*/  @!PT LDS RZ, [RZ] ;  /* 0x00000000fffff984 */ /* 0x000fe20000000800 */
[----:B------:R-:W-:Y:S01]  /*16d20*/  @!PT LDS RZ, [RZ] ;  /* 0x00000000fffff984 */ /* 0x000fe20000000800 */
[----:B------:R-:W-:Y:S01]  /*16d30*/  @!PT LDS RZ, [RZ] ;  /* 0x00000000fffff984 */ /* 0x000fe20000000800 */
[----:B------:R1:W-:Y:S01]  /*16d40*/  @!P4 LDGSTS.E.BYPASS.LTC128B.128 [R244+0x8000], [R2.64] ;  /* 0x0800000002f4cfae */ /* 0x0003e2000b901d46 */
[----:B------:R-:W-:-:S02]  /*16d50*/  @!P5 IMAD.MOV.U32 R10, RZ, RZ, R237 ;  /* 0x000000ffff0ad224 */ /* 0x000fc400078e00ed */
[----:B------:R-:W-:Y:S01]  /*16d60*/  @!P5 IMAD.MOV.U32 R11, RZ, RZ, R236 ;  /* 0x000000ffff0bd224 */ /* 0x000fe200078e00ec */
[----:B------:R1:W-:Y:S04]  /*16d70*/  @!P4 LDGSTS.E.BYPASS.LTC128B.128 [R244+0xa000], [R2.64+0x80] ;  /* 0x0a00008002f4cfae */ /* 0x0003e8000b901d46 */
[----:B------:R1:W-:Y:S04]  /*16d80*/  @!P4 LDGSTS.E.BYPASS.LTC128B.128 [R244+0xc000], [R2.64+0x100] ;  /* 0x0c00010002f4cfae */ /* 0x0003e8000b901d46 */
[----:B------:R1:W-:Y:S01]  /*16d90*/  @!P4 LDGSTS.E.BYPASS.LTC128B.128 [R244+0xe000], [R2.64+0x180] ;  /* 0x0e00018002f4cfae */ /* 0x0003e2000b901d46 */
[C---:B------:R-:W-:Y:S01]  /*16da0*/  ISETP.GE.AND P4, PT, R132.reuse, R0, PT ;  /* 0x000000008400720c */ /* 0x040fe20003f86270 */
[----:B------:R-:W-:-:S02]  /*16db0*/  IMAD.SHL.U32 R132, R132, 0x8, RZ ;  /* 0x0000000884847824 */ /* 0x000fc400078e00ff */
[----:B------:R5:W-:Y:S03]  /*16dc0*/  @!P0 LDGSTS.E.BYPASS.LTC128B.128 [R244+0x8800], [R12.64] ;  /* 0x088000000cf48fae */ /* 0x000be6000b901d46 */
[----:B------:R-:W-:Y:S01]  /*16dd0*/  LOP3.LUT R132, R6, 0x8, R132, 0xf8, !PT ;  /* 0x0000000806847812 */ /* 0x000fe200078ef884 */
[----:B------:R5:W-:Y:S01]  /*16de0*/  @!P0 LDGSTS.E.BYPASS.LTC128B.128 [R244+0xa800], [R12.64+0x80] ;  /* 0x0a8000800cf48fae */ /* 0x000be2000b901d46 */
[----:B------:R-:W-:-:S03]  /*16df0*/  SHF.R.U32.HI R6, RZ, 0x3, R6 ;  /* 0x00000003ff067819 */ /* 0x000fc60000011606 */
[----:B------:R5:W-:Y:S01]  /*16e00*/  @!P0 LDGSTS.E.BYPASS.LTC128B.128 [R244+0xc800], [R12.64+0x100] ;  /* 0x0c8001000cf48fae */ /* 0x000be2000b901d46 */
[----:B------:R-:W-:Y:S01]  /*16e10*/  LOP3.LUT R132, R132, R6, RZ, 0x3c, !PT ;  /* 0x0000000684847212 */ /* 0x000fe200078e3cff */
[----:B------:R-:W-:Y:S02]  /*16e20*/  IMAD.SHL.U32 R6, R123, 0x40, RZ ;  /* 0x000000407b067824 */ /* 0x000fe400078e00ff */
[----:B------:R5:W-:Y:S01]  /*16e30*/  @!P0 LDGSTS.E.BYPASS.LTC128B.128 [R244+0xe800], [R12.64+0x180] ;  /* 0x0e8001800cf48fae */ /* 0x000be2000b901d46 */
[----:B------:R-:W-:Y:S01]  /*16e40*/  @!P6 LEA R8, P0, R4, R237, 0x6 ;  /* 0x000000ed0408e211 */ /* 0x000fe200078030ff */
[C---:B------:R-:W-:Y:S01]  /*16e50*/  IMAD R233, R51.reuse, 0x200, R132 ;  /* 0x0000020033e97824 */ /* 0x040fe200078e0284 */
[----:B------:R-:W-:Y:S01]  /*16e60*/  LOP3.LUT R6, R6, 0x1c0, RZ, 0xc0, !PT ;  /* 0x000001c006067812 */ /* 0x000fe200078ec0ff */
[----:B------:R-:W-:Y:S01]  /*16e70*/  IMAD.SHL.U32 R51, R51, 0x8, RZ ;  /* 0x0000000833337824 */ /* 0x000fe200078e00ff */
[----:B------:R-:W-:Y:S01]  /*16e80*/  @!P6 LEA.HI.X R9, R4, R236, R5, 0x6, P0 ;  /* 0x000000ec0409e211 */ /* 0x000fe200000f3405 */
[----:B------:R-:W-:Y:S01]  /*16e90*/  IMAD.SHL.U32 R233, R233, 0x2, RZ ;  /* 0x00000002e9e97824 */ /* 0x000fe200078e00ff */
[----:B------:R-:W-:-:S02]  /*16ea0*/  @!P2 LEA R4, P0, R115, R242, 0x1 ;  /* 0x000000f27304a211 */ /* 0x000fc400078008ff */
[----:B------:R-:W-:Y:S01]  /*16eb0*/  LOP3.LUT R51, R6, 0x8, R51, 0xf8, !PT ;  /* 0x0000000806337812 */ /* 0x000fe200078ef833 */
[----:B------:R2:W-:Y:S01]  /*16ec0*/  @!P6 LDGSTS.E.BYPASS.LTC128B.128 [R244+0x9000], [R8.64] ;  /* 0x0900000008f4efae */ /* 0x0005e2000b901d46 */
[----:B-1----:R-:W-:Y:S01]  /*16ed0*/  @!P5 IMAD.MOV.U32 R3, RZ, RZ, c[0x0][0x198] ;  /* 0x00006600ff03d624 */ /* 0x002fe200078e00ff */
[----:B------:R-:W-:Y:S01]  /*16ee0*/  @!P2 LEA.HI.X R5, R115, R243, R114, 0x1, P0 ;  /* 0x000000f37305a211 */ /* 0x000fe200000f0c72 */
[----:B------:R-:W-:Y:S01]  /*16ef0*/  @!P5 IMAD.MOV.U32 R2, RZ, RZ, c[0x0][0x19c] ;  /* 0x00006700ff02d624 */ /* 0x000fe200078e00ff */
[----:B------:R2:W-:Y:S01]  /*16f00*/  @!P6 LDGSTS.E.BYPASS.LTC128B.128 [R244+0xb000], [R8.64+0x80] ;  /* 0x0b00008008f4efae */ /* 0x0005e2000b901d46 */
[----:B------:R-:W-:Y:S01]  /*16f10*/  @!P5 IMAD.WIDE.U32 R10, R3, 0x60, R10 ;  /* 0x00000060030ad825 */ /* 0x000fe200078e000a */
[----:B------:R-:W-:Y:S02]  /*16f20*/  SHF.R.S32.HI R3, RZ, 0x1f, R48 ;  /* 0x0000001fff037819 */ /* 0x000fe40000011430 */
[----:B------:R2:W-:Y:S01]  /*16f30*/  @!P6 LDGSTS.E.BYPASS.LTC128B.128 [R244+0xd000], [R8.64+0x100] ;  /* 0x0d00010008f4efae */ /* 0x0005e2000b901d46 */
[----:B------:R-:W-:Y:S01]  /*16f40*/  @!P5 IMAD R2, R2, 0x60, RZ ;  /* 0x000000600202d824 */ /* 0x000fe200078e02ff */
[----:B------:R-:W-:-:S02]  /*16f50*/  LEA.HI R3, R3, R48, RZ, 0x5 ;  /* 0x0000003003037211 */ /* 0x000fc400078f28ff */
[----:B------:R2:W-:Y:S01]  /*16f60*/  @!P6 LDGSTS.E.BYPASS.LTC128B.128 [R244+0xf000], [R8.64+0x180] ;  /* 0x0f00018008f4efae */ /* 0x0005e2000b901d46 */
[----:B------:R-:W-:Y:S01]  /*16f70*/  ISETP.GE.AND P6, PT, R18, R0, PT ;  /* 0x000000001200720c */ /* 0x000fe20003fc6270 */
[----:B------:R-:W-:Y:S01]  /*16f80*/  @!P1 IMAD.MOV.U32 R0, RZ, RZ, c[0x0][0x1a0] ;  /* 0x00006800ff009624 */ /* 0x000fe200078e00ff */
[----:B------:R-:W-:Y:S01]  /*16f90*/  SHF.R.U32.HI R6, RZ, 0x3, R6 ;  /* 0x00000003ff067819 */ /* 0x000fe20000011606 */
[----:B-----5:R-:W-:Y:S01]  /*16fa0*/  @!P5 IMAD.IADD R13, R11, 0x1, R2 ;  /* 0x000000010b0dd824 */ /* 0x020fe200078e0202 */
[----:B------:R-:W-:Y:S01]  /*16fb0*/  SHF.R.S32.HI R3, RZ, 0x5, R3 ;  /* 0x00000005ff037819 */ /* 0x000fe20000011403 */
[----:B------:R-:W-:Y:S01]  /*16fc0*/  @!P5 IMAD.MOV.U32 R12, RZ, RZ, R10 ;  /* 0x000000ffff0cd224 */ /* 0x000fe200078e000a */
[----:B------:R-:W-:Y:S01]  /*16fd0*/  LOP3.LUT R51, R51, R6, RZ, 0x3c, !PT ;  /* 0x0000000633337212 */ /* 0x000fe200078e3cff */
[----:B------:R-:W-:Y:S01]  /*16fe0*/  @!P1 IMAD.MOV.U32 R2, RZ, RZ, c[0x0][0x1a4] ;  /* 0x00006900ff029624 */ /* 0x000fe200078e00ff */
[----:B------:R-:W-:Y:S01]  /*16ff0*/  IADD3 R231, R233, 0x8020, RZ ;  /* 0x00008020e9e77810 */ /* 0x000fe20007ffe0ff */
[----:B------:R-:W-:Y:S01]  /*17000*/  IMAD R3, R3, 0x400, R101 ;  /* 0x0000040003037824 */ /* 0x000fe200078e0265 */
[----:B------:R1:W-:Y:S01]  /*17010*/  @!P5 LDGSTS.E.BYPASS.LTC128B.128 [R244+0x9800], [R12.64] ;  /* 0x098000000cf4dfae */ /* 0x0003e2000b901d46 */
[----:B------:R-:W-:-:S02]  /*17020*/  LOP3.LUT R228, R51, R101, RZ, 0xfc, !PT ;  /* 0x0000006533e47212 */ /* 0x000fc400078efcff */
[----:B------:R-:W-:Y:S01]  /*17030*/  @!P6 IMAD.MOV.U32 R7, RZ, RZ, c[0x0][0x1a4] ;  /* 0x00006900ff07e624 */ /* 0x000fe200078e00ff */
[----:B------:R1:W-:Y:S01]  /*17040*/  @!P5 LDGSTS.E.BYPASS.LTC128B.128 [R244+0xb800], [R12.64+0x80] ;  /* 0x0b8000800cf4dfae */ /* 0x0003e2000b901d46 */
[----:B------:R-:W-:Y:S02]  /*17050*/  @!P6 IMAD.MOV.U32 R10, RZ, RZ, c[0x0][0x1a0] ;  /* 0x00006800ff0ae624 */ /* 0x000fe400078e00ff */
[----:B------:R-:W-:Y:S01]  /*17060*/  @!P6 IMAD R7, R7, 0x60, RZ ;  /* 0x000000600707e824 */ /* 0x000fe200078e02ff */
[----:B------:R1:W-:Y:S01]  /*17070*/  @!P5 LDGSTS.E.BYPASS.LTC128B.128 [R244+0xd800], [R12.64+0x100] ;  /* 0x0d8001000cf4dfae */ /* 0x0003e2000b901d46 */
[----:B------:R-:W-:-:S03]  /*17080*/  @!P6 IMAD.WIDE.U32 R10, R10, 0x60, R242 ;  /* 0x000000600a0ae825 */ /* 0x000fc600078e00f2 */
[----:B------:R1:W-:Y:S01]  /*17090*/  @!P5 LDGSTS.E.BYPASS.LTC128B.128 [R244+0xf800], [R12.64+0x180] ;  /* 0x0f8001800cf4dfae */ /* 0x0003e2000b901d46 */
[----:B------:R-:W-:Y:S01]  /*170a0*/  @!P6 IMAD.IADD R7, R11, 0x1, R7 ;  /* 0x000000010b07e824 */ /* 0x000fe200078e0207 */
[C---:B--2---:R-:W-:Y:S02]  /*170b0*/  @!P1 LEA R8, P0, R0.reuse, R242, 0x6 ;  /* 0x000000f200089211 */ /* 0x044fe400078030ff */
[----:B------:R-:W0:Y:S01]  /*170c0*/  LDGDEPBAR ;  /* 0x00000000000079af */ /* 0x000e220000000000 */
[----:B------:R-:W-:Y:S01]  /*170d0*/  @!P6 IMAD.MOV.U32 R6, RZ, RZ, R10 ;  /* 0x000000ffff06e224 */ /* 0x000fe200078e000a */
[----:B------:R-:W-:Y:S01]  /*170e0*/  @!P1 LEA.HI.X R9, R0, R243, R2, 0x6, P0 ;  /* 0x000000f300099211 */ /* 0x000fe200000f3402 */
[----:B------:R-:W-:Y:S01]  /*170f0*/  IMAD.IADD R234, R51, 0x1, R3 ;  /* 0x0000000133ea7824 */ /* 0x000fe200078e0203 */
[----:B------:R-:W-:Y:S01]  /*17100*/  IADD3 R3, R233, 0x8000, RZ ;  /* 0x00008000e9037810 */ /* 0x000fe20007ffe0ff */
[----:B------:R-:W-:Y:S02]  /*17110*/  IMAD.MOV.U32 R2, RZ, RZ, 0x10 ;  /* 0x00000010ff027424 */ /* 0x000fe400078e00ff */
[----:B------:R-:W-:-:S02]  /*17120*/  IMAD.SHL.U32 R234, R234, 0x2, RZ ;  /* 0x00000002eaea7824 */ /* 0x000fc400078e00ff */
[----:B------:R-:W-:Y:S01]  /*17130*/  IMAD.MOV.U32 R0, RZ, RZ, 0x20 ;  /* 0x00000020ff007424 */ /* 0x000fe200078e00ff */
[----:B------:R-:W-:-:S04]  /*17140*/  DEPBAR.LE SB0, 0x0 ;  /* 0x000080000000791a */ /* 0x000fc80000000000 */
[----:B------:R-:W-:Y:S06]  /*17150*/  BAR.SYNC.DEFER_BLOCKING 0x0 ;  /* 0x0000000000007b1d */ /* 0x000fec0000010000 */
        /* <DEDUP_REMOVED lines=33> */
[----:B------:R-:W-:-:S03]  /*17370*/  R2P PR, R123, 0x6 ;  /* 0x000000067b007804 */ /* 0x000fc60000000000 */
[----:B------:R-:W-:Y:S02]  /*17380*/  @P6 STS.128 [R244+0x11800], RZ ;  /* 0x011800fff4006388 */ /* 0x000fe40000000c00 */
[----:B------:R-:W-:Y:S02]  /*17390*/  SEL R2, R2, 0xfffffff0, !P1 ;  /* 0xfffffff002027807 */ /* 0x000fe40004800000 */
[----:B------:R-:W-:Y:S01]  /*173a0*/  @P6 STS.128 [R244+0x13800], RZ ;  /* 0x013800fff4006388 */ /* 0x000fe20000000c00 */
[----:B------:R-:W-:Y:S02]  /*173b0*/  SEL R0, R0, 0xffffffe0, !P2 ;  /* 0xffffffe000007807 */ /* 0x000fe40005000000 */
[----:B------:R-:W-:Y:S01]  /*173c0*/  R2P PR, R50, 0x6 ;  /* 0x0000000632007804 */ /* 0x000fe20000000000 */
[----:B------:R-:W-:Y:S01]  /*173d0*/  @P6 STS.128 [R244+0x15800], RZ ;  /* 0x015800fff4006388 */ /* 0x000fe20000000c00 */
[--C-:B------:R-:W-:Y:S01]  /*173e0*/  IMAD R232, R2, 0x2, R234.reuse ;  /* 0x0000000202e87824 */ /* 0x100fe200078e02ea */
[----:B------:R-:W-:Y:S01]  /*173f0*/  ISETP.GT.AND P0, PT, R100, R235, PT ;  /* 0x000000eb6400720c */ /* 0x000fe20003f04270 */
[C---:B------:R-:W-:Y:S01]  /*17400*/  IMAD R230, R0.reuse, 0x2, R234 ;  /* 0x0000000200e67824 */ /* 0x040fe200078e02ea */
[----:B------:R-:W-:Y:S01]  /*17410*/  @P6 STS.128 [R244+0x17800], RZ ;  /* 0x017800fff4006388 */ /* 0x000fe20000000c00 */
[----:B------:R-:W-:-:S03]  /*17420*/  IMAD R229, R0, 0x2, R232 ;  /* 0x0000000200e57824 */ /* 0x000fc600078e02e8 */
[----:B------:R-:W-:Y:S01]  /*17430*/  @!PT LDS RZ, [RZ] ;  /* 0x00000000fffff984 */ /* 0x000fe20000000800 */
[----:B------:R-:W-:Y:S01]  /*17440*/  @!PT LDS RZ, [RZ] ;  /* 0x00000000fffff984 */ /* 0x000fe20000000800 */
[----:B------:R-:W-:Y:S01]  /*17450*/  @!PT LDS RZ, [RZ] ;  /* 0x00000000fffff984 */ /* 0x000fe20000000800 */
[----:B------:R5:W-:Y:S04]  /*17460*/  @!P6 LDGSTS.E.BYPASS.LTC128B.128 [R244+0x11800], [R6.64] ;  /* 0x1180000006f4efae */ /* 0x000be8000b901d46 */
[----:B------:R5:W-:Y:S01]  /*17470*/  @!P6 LDGSTS.E.BYPASS.LTC128B.128 [R244+0x13800], [R6.64+0x80] ;  /* 0x1380008006f4efae */ /* 0x000be2000b901d46 */
[----:B------:R-:W-:Y:S01]  /*17480*/  @P1 IADD3 R231, R3, -0x20, RZ ;  /* 0xffffffe003e71810 */ /* 0x000fe20007ffe0ff */
[----:B------:R-:W-:Y:S02]  /*17490*/  IMAD.MOV.U32 R3, RZ, RZ, 0x40 ;  /* 0x00000040ff037424 */ /* 0x000fe400078e00ff */
[----:B------:R5:W-:Y:S01]  /*174a0*/  @!P6 LDGSTS.E.BYPASS.LTC128B.128 [R244+0x15800], [R6.64+0x100] ;  /* 0x1580010006f4efae */ /* 0x000be2000b901d46 */
[----:B------:R-:W-:Y:S02]  /*174b0*/  IADD3 R223, R231, 0x800, RZ ;  /* 0x00000800e7df7810 */ /* 0x000fe40007ffe0ff */
[----:B------:R-:W-:Y:S01]  /*174c0*/  SEL R3, R3, 0xffffffc0, !P2 ;  /* 0xffffffc003037807 */ /* 0x000fe20005000000 */
[----:B------:R5:W-:Y:S01]  /*174d0*/  @!P6 LDGSTS.E.BYPASS.LTC128B.128 [R244+0x17800], [R6.64+0x180] ;  /* 0x1780018006f4efae */ /* 0x000be2000b901d46 */
[----:B------:R-:W-:-:S02]  /*174e0*/  IADD3 R222, R231, 0x1000, RZ ;  /* 0x00001000e7de7810 */ /* 0x000fc40007ffe0ff */
[----:B------:R-:W-:Y:S01]  /*174f0*/  IADD3 R221, R231, 0x1800, RZ ;  /* 0x00001800e7dd7810 */ /* 0x000fe20007ffe0ff */
[----:B------:R-:W-:Y:S01]  /*17500*/  LDSM.16.M88.4 R52, [R234] ;  /* 0x00000000ea34783b */ /* 0x000fe20000000200 */
[----:B------:R-:W-:Y:S01]  /*17510*/  IMAD.IADD R227, R233, 0x1, R3 ;  /* 0x00000001e9e37824 */ /* 0x000fe200078e0203 */
[----:B------:R-:W-:Y:S01]  /*17520*/  IADD3 R219, R231, 0x2000, RZ ;  /* 0x00002000e7db7810 */ /* 0x000fe20007ffe0ff */
[----:B------:R-:W-:Y:S01]  /*17530*/  IMAD.IADD R220, R3, 0x1, R231 ;  /* 0x0000000103dc7824 */ /* 0x000fe200078e02e7 */
[----:B-1----:R-:W1:Y:S01]  /*17540*/  LDSM.16.M88.4 R12, [R233+0x8000] ;  /* 0x00800000e90c783b */ /* 0x002e620000000200 */
[C---:B------:R-:W-:Y:S02]  /*17550*/  IADD3 R218, R231.reuse, 0x2800, RZ ;  /* 0x00002800e7da7810 */ /* 0x040fe40007ffe0ff */
[C---:B------:R-:W-:Y:S01]  /*17560*/  IADD3 R217, R231.reuse, 0x3000, RZ ;  /* 0x00003000e7d97810 */ /* 0x040fe20007ffe0ff */
[----:B------:R-:W4:Y:S01]  /*17570*/  LDSM.16.M88.4 R40, [R233+0x8800] ;  /* 0x00880000e928783b */ /* 0x000f220000000200 */
[----:B------:R-:W-:-:S02]  /*17580*/  IADD3 R216, R231, 0x3800, RZ ;  /* 0x00003800e7d87810 */ /* 0x000fc40007ffe0ff */
[C---:B------:R-:W-:Y:S01]  /*17590*/  IADD3 R215, R231.reuse, 0x4000, RZ ;  /* 0x00004000e7d77810 */ /* 0x040fe20007ffe0ff */
[----:B------:R-:W-:Y:S01]  /*175a0*/  LDSM.16.M88.4 R72, [R232] ;  /* 0x00000000e848783b */ /* 0x000fe20000000200 */
[C---:B------:R-:W-:Y:S02]  /*175b0*/  IADD3 R214, R231.reuse, 0x4800, RZ ;  /* 0x00004800e7d67810 */ /* 0x040fe40007ffe0ff */
[C---:B------:R-:W-:Y:S01]  /*175c0*/  IADD3 R213, R231.reuse, 0x5000, RZ ;  /* 0x00005000e7d57810 */ /* 0x040fe20007ffe0ff */
[----:B------:R-:W2:Y:S01]  /*175d0*/  LDSM.16.M88.4 R20, [R231] ;  /* 0x00000000e714783b */ /* 0x000ea20000000200 */
[C---:B------:R-:W-:Y:S02]  /*175e0*/  IADD3 R212, R231.reuse, 0x5800, RZ ;  /* 0x00005800e7d47810 */ /* 0x040fe40007ffe0ff */
[C---:B------:R-:W-:Y:S01]  /*175f0*/  IADD3 R211, R231.reuse, 0x6000, RZ ;  /* 0x00006000e7d37810 */ /* 0x040fe20007ffe0ff */
[----:B------:R-:W2:Y:S01]  /*17600*/  LDSM.16.M88.4 R64, [R233+0x9000] ;  /* 0x00900000e940783b */ /* 0x000ea20000000200 */
[----:B------:R-:W-:-:S02]  /*17610*/  IADD3 R210, R231, 0x6800, RZ ;  /* 0x00006800e7d27810 */ /* 0x000fc40007ffe0ff */
[C---:B------:R-:W-:Y:S01]  /*17620*/  IADD3 R209, R231.reuse, 0x7000, RZ ;  /* 0x00007000e7d17810 */ /* 0x040fe20007ffe0ff */
[----:B------:R-:W2:Y:S01]  /*17630*/  LDSM.16.M88.4 R56, [R233+0x9800] ;  /* 0x00980000e938783b */ /* 0x000ea20000000200 */
[----:B------:R-:W-:-:S03]  /*17640*/  IADD3 R208, R231, 0x7800, RZ ;  /* 0x00007800e7d07810 */ /* 0x000fc60007ffe0ff */
[----:B---3--:R-:W3:Y:S04]  /*17650*/  LDSM.16.M88.4 R8, [R231+0x800] ;  /* 0x00080000e708783b */ /* 0x008ee80000000200 */
[----:B------:R-:W-:Y:S04]  /*17660*/  LDSM.16.M88.4 R80, [R230] ;  /* 0x00000000e650783b */ /* 0x000fe80000000200 */
[----:B------:R-:W2:Y:S04]  /*17670*/  LDSM.16.M88.4 R32, [R227+0x8000] ;  /* 0x00800000e320783b */ /* 0x000ea80000000200 */
[----:B------:R-:W3:Y:S01]  /*17680*/  LDSM.16.M88.4 R24, [R231+0x1000] ;  /* 0x00100000e718783b */ /* 0x000ee20000000200 */
[C---:B-1----:R-:W-:Y:S03]  /*17690*/  HMMA.16816.F32 R16, R52.reuse, R12, RZ ;  /* 0x0000000c3410723c */ /* 0x042fe600000018ff */
[----:B------:R-:W1:Y:S04]  /*176a0*/  LDSM.16.M88.4 R76, [R231+0x1800] ;  /* 0x00180000e74c783b */ /* 0x000e680000000200 */
[----:B-----5:R-:W5:Y:S01]  /*176b0*/  LDSM.16.M88.4 R4, [R227+0x8800] ;  /* 0x00880000e304783b */ /* 0x020f620000000200 */
[C---:B------:R-:W-:Y:S03]  /*176c0*/  HMMA.16816.F32 R12, R52.reuse, R14, RZ ;  /* 0x0000000e340c723c */ /* 0x040fe600000018ff */
[----:B------:R-:W-:Y:S04]  /*176d0*/  LDSM.16.M88.4 R36, [R227+0x9000] ;  /* 0x00900000e324783b */ /* 0x000fe80000000200 */
[----:B------:R-:W-:Y:S01]  /*176e0*/  LDSM.16.M88.4 R84, [R227+0x9800] ;  /* 0x00980000e354783b */ /* 0x000fe20000000200 */
[C---:B----4-:R-:W-:Y:S03]  /*176f0*/  HMMA.16816.F32 R28, R52.reuse, R40, RZ ;  /* 0x00000028341c723c */ /* 0x050fe600000018ff */
[----:B------:R-:W-:Y:S04]  /*17700*/  LDSM.16.M88.4 R96, [R220+0x4800] ;  /* 0x00480000dc60783b */ /* 0x000fe80000000200 */
[----:B------:R-:W-:Y:S01]  /*17710*/  LDSM.16.M88.4 R88, [R233+0xe800] ;  /* 0x00e80000e958783b */ /* 0x000fe20000000200 */
[----:B------:R-:W-:Y:S03]  /*17720*/  HMMA.16816.F32 R40, R52, R42, RZ ;  /* 0x0000002a3428723c */ /* 0x000fe600000018ff */
[----:B------:R-:W-:Y:S04]  /*17730*/  LDSM.16.M88.4 R92, [R227+0xd800] ;  /* 0x00d80000e35c783b */ /* 0x000fe80000000200 */
[----:B------:R-:W0:Y:S01]  /*17740*/  LDGDEPBAR ;  /* 0x00000000000079af */ /* 0x000e220000000000 */
[C---:B--2---:R-:W-:Y:S08]  /*17750*/  HMMA.16816.F32 R16, R72.reuse, R20, R16 ;  /* 0x000000144810723c */ /* 0x044ff00000001810 */
[----:B------:R-:W-:Y:S01]  /*17760*/  HMMA.16816.F32 R12, R72, R22, R12 ;  /* 0x00000016480c723c */ /* 0x000fe2000000180c */
[----:B------:R-:W-:Y:S07]  /*17770*/  LDSM.16.M88.4 R20, [R220] ;  /* 0x00000000dc14783b */ /* 0x000fee0000000200 */
[C---:B------:R-:W-:Y:S08]  /*17780*/  HMMA.16816.F32 R68, R52.reuse, R64, RZ ;  /* 0x000000403444723c */ /* 0x040ff000000018ff */
[C---:B------:R-:W-:Y:S08]  /*17790*/  HMMA.16816.F32 R64, R52.reuse, R66, RZ ;  /* 0x000000423440723c */ /* 0x040ff000000018ff */
        /* <DEDUP_REMOVED lines=16> */
[C---:B-----5:R-:W-:Y:S08]  /*178a0*/  HMMA.16816.F32 R28, R80.reuse, R4, R28 ;  /* 0x00000004501c723c */ /* 0x060ff0000000181c */
[----:B------:R-:W-:Y:S01]  /*178b0*/  HMMA.16816.F32 R40, R80, R6, R40 ;  /* 0x000000065028723c */ /* 0x000fe20000001828 */
[----:B------:R-:W5:Y:S07]  /*178c0*/  LDSM.16.M88.4 R4, [R233+0xa800] ;  /* 0x00a80000e904783b */ /* 0x000f6e0000000200 */
        /* <DEDUP_REMOVED lines=49> */
[C---:B-----5:R-:W-:Y:S08]  /*17be0*/  HMMA.16816.F32 R28, R56.reuse, R4, R28 ;  /* 0x00000004381c723c */ /* 0x060ff0000000181c */
        /* <DEDUP_REMOVED lines=96> */
[----:B------:R-:W3:Y:S01]  /*181f0*/  LDSM.16.M88.4 R4, [R227+0xf000] ;  /* 0x00f00000e304783b */ /* 0x000ee20000000200 */
[----:B------:R-:W-:-:S05]  /*18200*/  FMUL.FTZ R15, R15, c[0x0][0x2ec] ;  /* 0x0000bb000f0f7a20 */ /* 0x000fca0000410000 */
[----:B------:R-:W-:Y:S01]  /*18210*/  MUFU.TANH R55, R13 ;  /* 0x0000000d00377308 */ /* 0x000fe20000002400 */
[----:B------:R-:W-:Y:S08]  /*18220*/  HMMA.16816.F32 R84, R76, R90, R84 ;  /* 0x0000005a4c54723c */ /* 0x000ff00000001854 */
[----:B--2---:R-:W-:Y:S08]  /*18230*/  HMMA.16816.F32 R60, R56, R32, R60 ;  /* 0x00000020383c723c */ /* 0x004ff0000000183c */
[----:B------:R-:W-:Y:S01]  /*18240*/  HMMA.16816.F32 R28, R8, R64, R28 ;  /* 0x00000040081c723c */ /* 0x000fe2000000181c */
[----:B------:R-:W-:Y:S01]  /*18250*/  MUFU.TANH R64, R14 ;  /* 0x0000000e00407308 */ /* 0x000fe20000002400 */
[----:B------:R-:W-:-:S02]  /*18260*/  FMUL.FTZ R17, R17, c[0x0][0x2ec] ;  /* 0x0000bb0011117a20 */ /* 0x000fc40000410000 */
[----:B------:R-:W-:Y:S02]  /*18270*/  FMUL.FTZ R18, R18, c[0x0][0x2ec] ;  /* 0x0000bb0012127a20 */ /* 0x000fe40000410000 */
[----:B------:R-:W-:Y:S02]  /*18280*/  FMUL.FTZ R19, R19, c[0x0][0x2ec] ;  /* 0x0000bb0013137a20 */ /* 0x000fe40000410000 */
[----:B------:R-:W-:Y:S01]  /*18290*/  HMMA.16816.F32 R84, R56, R34, R84 ;  /* 0x000000223854723c */ /* 0x000fe20000001854 */
[----:B------:R2:W-:Y:S01]  /*182a0*/  MUFU.TANH R65, R15 ;  /* 0x0000000f00417308 */ /* 0x0005e20000002400 */
[----:B------:R-:W-:-:S06]  /*182b0*/  FMUL.FTZ R3, R16, c[0x0][0x2ec] ;  /* 0x0000bb0010037a20 */ /* 0x000fcc0000410000 */
[----:B-1----:R-:W-:Y:S01]  /*182c0*/  HMMA.16816.F32 R60, R36, R20, R60 ;  /* 0x00000014243c723c */ /* 0x002fe2000000183c */
[----:B------:R-:W-:Y:S07]  /*182d0*/  MUFU.TANH R50, R17 ;  /* 0x0000001100327308 */ /* 0x000fee0000002400 */
[----:B---3--:R-:W-:Y:S01]  /*182e0*/  HMMA.16816.F32 R68, R24, R4, R68 ;  /* 0x000000041844723c */ /* 0x008fe20000001844 */
[----:B--2---:R-:W1:Y:S01]  /*182f0*/  LDSM.16.M88.4 R12, [R227+0xf800] ;  /* 0x00f80000e30c783b */ /* 0x004e620000000200 */
[----:B------:R-:W2:Y:S01]  /*18300*/  MUFU.TANH R52, R18 ;  /* 0x0000001200347308 */ /* 0x000ea20000002400 */
[----:B------:R-:W-:-:S02]  /*18310*/  FMUL.FTZ R28, R28, c[0x0][0x2ec] ;  /* 0x0000bb001c1c7a20 */ /* 0x000fc40000410000 */
[----:B------:R-:W-:Y:S02]  /*18320*/  FMUL.FTZ R30, R30, c[0x0][0x2ec] ;  /* 0x0000bb001e1e7a20 */ /* 0x000fe40000410000 */
[----:B------:R-:W-:Y:S01]  /*18330*/  FMUL.FTZ R29, R29, c[0x0][0x2ec] ;  /* 0x0000bb001d1d7a20 */ /* 0x000fe20000410000 */
[----:B------:R-:W-:Y:S01]  /*18340*/  HMMA.16816.F32 R72, R24, R6, R72 ;  /* 0x000000061848723c */ /* 0x000fe20000001848 */
[----:B------:R-:W3:Y:S01]  /*18350*/  LDSM.16.M88.4 R4, [R220+0x7800] ;  /* 0x00780000dc04783b */ /* 0x000ee20000000200 */
[----:B------:R4:W-:Y:S01]  /*18360*/  MUFU.TANH R53, R19 ;  /* 0x0000001300357308 */ /* 0x0009e20000002400 */
[----:B------:R-:W-:-:S05]  /*18370*/  FMUL.FTZ R31, R31, c[0x0][0x2ec] ;  /* 0x0000bb001f1f7a20 */ /* 0x000fca0000410000 */
[----:B------:R-:W-:Y:S02]  /*18380*/  HMMA.16816.F32 R84, R36, R22, R84 ;  /* 0x000000162454723c */ /* 0x000fe40000001854 */
[----:B------:R-:W5:Y:S05]  /*18390*/  MUFU.TANH R3, R3 ;  /* 0x0000000300037308 */ /* 0x000f6a0000002400 */
[----:B------:R-:W-:Y:S01]  /*183a0*/  IMAD.SHL.U32 R22, R48, 0x2, RZ ;  /* 0x0000000230167824 */ /* 0x000fe200078e00ff */
[----:B------:R-:W-:Y:S01]  /*183b0*/  HMMA.16816.F32 R40, R24, R82, R40 ;  /* 0x000000521828723c */ /* 0x000fe20000001828 */
[----:B----4-:R-:W4:Y:S01]  /*183c0*/  LDSM.16.M88.4 R16, [R220+0x7000] ;  /* 0x00700000dc10783b */ /* 0x010f220000000200 */
[----:B------:R-:W3:Y:S02]  /*183d0*/  MUFU.TANH R28, R28 ;  /* 0x0000001c001c7308 */ /* 0x000ee40000002400 */
[----:B------:R-:W-:Y:S01]  /*183e0*/  LOP3.LUT R22, R22, 0x6, RZ, 0xc0, !PT ;  /* 0x0000000616167812 */ /* 0x000fe200078ec0ff */
[----:B------:R-:W-:-:S04]  /*183f0*/  DEPBAR.LE SB0, 0x0 ;  /* 0x000080000000791a */ /* 0x000fc80000000000 */
[----:B------:R-:W-:Y:S01]  /*18400*/  IMAD.IADD R22, R44, 0x1, R22 ;  /* 0x000000012c167824 */ /* 0x000fe200078e0216 */
[----:B------:R-:W-:Y:S01]  /*18410*/  MUFU.TANH R30, R30 ;  /* 0x0000001e001e7308 */ /* 0x000fe20000002400 */
[----:B------:R-:W-:Y:S03]  /*18420*/  BAR.SYNC.DEFER_BLOCKING 0x0 ;  /* 0x0000000000007b1d */ /* 0x000fe60000010000 */
[----:B------:R-:W-:Y:S01]  /*18430*/  ISETP.GE.AND P1, PT, R22, R49, PT ;  /* 0x000000311600720c */ /* 0x000fe20003f26270 */
[----:B-1----:R-:W-:Y:S03]  /*18440*/  HMMA.16816.F32 R60, R24, R12, R60 ;  /* 0x0000000c183c723c */ /* 0x002fe6000000183c */
[----:B--2---:R-:W-:Y:S01]  /*18450*/  FSEL R52, R52, -INF , !P1 ;  /* 0xff80000034347808 */ /* 0x004fe20004800000 */
[----:B------:R-:W-:Y:S01]  /*18460*/  MUFU.TANH R29, R29 ;  /* 0x0000001d001d7308 */ /* 0x000fe20000002400 */
[----:B-----5:R-:W-:-:S02]  /*18470*/  FSEL R3, R3, -INF , !P1 ;  /* 0xff80000003037808 */ /* 0x020fc40004800000 */
[----:B------:R-:W-:Y:S02]  /*18480*/  IADD3 R12, R22, 0x1, RZ ;  /* 0x00000001160c7810 */ /* 0x000fe40007ffe0ff */
[----:B------:R-:W-:Y:S03]  /*18490*/  HMMA.16816.F32 R40, R8, R66, R40 ;  /* 0x000000420828723c */ /* 0x000fe60000001828 */
[----:B------:R-:W-:Y:S01]  /*184a0*/  MUFU.TANH R31, R31 ;  /* 0x0000001f001f7308 */ /* 0x000fe20000002400 */
[----:B------:R-:W-:-:S04]  /*184b0*/  ISETP.GE.AND P6, PT, R12, R49, PT ;  /* 0x000000310c00720c */ /* 0x000fc80003fc6270 */
[----:B------:R-:W-:Y:S02]  /*184c0*/  FSEL R53, R53, -INF , !P6 ;  /* 0xff80000035357808 */ /* 0x000fe40007000000 */
[----:B------:R-:W-:-:S05]  /*184d0*/  FSEL R50, R50, -INF , !P6 ;  /* 0xff80000032327808 */ /* 0x000fca0007000000 */
[C---:B---3--:R-:W-:Y:S07]  /*184e0*/  HMMA.16816.F32 R60, R8.reuse, R4, R60 ;  /* 0x00000004083c723c */ /* 0x048fee000000183c */
[C---:B------:R-:W-:Y:S01]  /*184f0*/  IADD3 R4, R22.reuse, 0x9, RZ ;  /* 0x0000000916047810 */ /* 0x040fe20007ffe0ff */
[C---:B----4-:R-:W-:Y:S01]  /*18500*/  HMMA.16816.F32 R68, R8.reuse, R16, R68 ;  /* 0x000000100844723c */ /* 0x050fe20000001844 */
[----:B------:R-:W-:Y:S01]  /*18510*/  IADD3 R5, R22, 0x8, RZ ;  /* 0x0000000816057810 */ /* 0x000fe20007ffe0ff */
        /* <DEDUP_REMOVED lines=9> */
[----:B------:R-:W-:Y:S01]  /*185b0*/  IADD3 R4, R22, 0x11, RZ ;  /* 0x0000001116047810 */ /* 0x000fe20007ffe0ff */
[----:B------:R-:W1:Y:S01]  /*185c0*/  MUFU.TANH R32, R32 ;  /* 0x0000002000207308 */ /* 0x000e620000002400 */
[----:B------:R-:W-:-:S02]  /*185d0*/  FSEL R64, R64, -INF , !P5 ;  /* 0xff80000040407808 */ /* 0x000fc40006800000 */
        /* <DEDUP_REMOVED lines=14> */
[----:B------:R-:W-:Y:S01]  /*186c0*/  IADD3 R4, R22, 0x20, RZ ;  /* 0x0000002016047810 */ /* 0x000fe20007ffe0ff */
[----:B------:R-:W-:Y:S01]  /*186d0*/  FMUL.FTZ R69, R69, c[0x0][0x2ec] ;  /* 0x0000bb0045457a20 */ /* 0x000fe20000410000 */
[----:B------:R-:W-:Y:S01]  /*186e0*/  FSEL R55, R55, -INF , !P4 ;  /* 0xff80000037377808 */ /* 0x000fe20006000000 */
[----:B------:R-:W-:Y:S01]  /*186f0*/  FMUL.FTZ R71, R71, c[0x0][0x2ec] ;  /* 0x0000bb0047477a20 */ /* 0x000fe20000410000 */
[----:B------:R-:W-:Y:S01]  /*18700*/  ISETP.GE.AND P4, PT, R4, R49, PT ;  /* 0x000000310400720c */ /* 0x000fe20003f86270 */
[----:B------:R-:W-:Y:S01]  /*18710*/  FMUL.FTZ R72, R72, c[0x0][0x2ec] ;  /* 0x0000bb0048487a20 */ /* 0x000fe20000410000 */
[----:B------:R-:W-:Y:S01]  /*18720*/  IADD3 R4, R22, 0x21, RZ ;  /* 0x0000002116047810 */ /* 0x000fe20007ffe0ff */
[----:B------:R-:W3:Y:S01]  /*18730*/  MUFU.TANH R33, R33 ;  /* 0x0000002100217308 */ /* 0x000ee20000002400 */
[----:B------:R-:W-:Y:S01]  /*18740*/  FSEL R5, R28, -INF , !P2 ;  /* 0xff8000001c057808 */ /* 0x000fe20005000000 */
[----:B------:R-:W-:Y:S01]  /*18750*/  FMUL.FTZ R74, R74, c[0x0][0x2ec] ;  /* 0x0000bb004a4a7a20 */ /* 0x000fe20000410000 */
[----:B-1----:R-:W-:Y:S01]  /*18760*/  FSEL R13, R32, -INF , !P6 ;  /* 0xff800000200d7808 */ /* 0x002fe20007000000 */
[----:B------:R-:W-:Y:S01]  /*18770*/  HMMA.16816.F32 R16, R8, R6, R16 ;  /* 0x000000060810723c */ /* 0x000fe20000001810 */
[----:B------:R-:W-:-:S02]  /*18780*/  FMUL.FTZ R73, R73, c[0x0][0x2ec] ;  /* 0x0000bb0049497a20 */ /* 0x000fc40000410000 */
[----:B------:R-:W-:Y:S01]  /*18790*/  FMUL.FTZ R75, R75, c[0x0][0x2ec] ;  /* 0x0000bb004b4b7a20 */ /* 0x000fe20000410000 */
[----:B------:R-:W-:Y:S01]  /*187a0*/  MUFU.TANH R184, R68 ;  /* 0x0000004400b87308 */ /* 0x000fe20000002400 */
[----:B------:R-:W-:Y:S01]  /*187b0*/  FMUL.FTZ R62, R62, c[0x0][0x2ec] ;  /* 0x0000bb003e3e7a20 */ /* 0x000fe20000410000 */
[----:B--2---:R-:W-:Y:S01]  /*187c0*/  FSEL R12, R20, -INF , !P5 ;  /* 0xff800000140c7808 */ /* 0x004fe20006800000 */
[----:B------:R-:W-:Y:S01]  /*187d0*/  FMUL.FTZ R63, R63, c[0x0][0x2ec] ;  /* 0x0000bb003f3f7a20 */ /* 0x000fe20000410000 */
[----:B------:R-:W-:Y:S02]  /*187e0*/  IADD3 R6, R22, 0x28, RZ ;  /* 0x0000002816067810 */ /* 0x000fe40007ffe0ff */
[----:B------:R-:W-:Y:S02]  /*187f0*/  FSEL R11, R30, -INF , !P2 ;  /* 0xff8000001e0b7808 */ /* 0x000fe40005000000 */
[----:B------:R-:W1:Y:S01]  /*18800*/  MUFU.TANH R188, R70 ;  /* 0x0000004600bc7308 */ /* 0x000e620000002400 */
[----:B------:R-:W-:-:S02]  /*18810*/  ISETP.GE.AND P2, PT, R4, R49, PT ;  /* 0x000000310400720c */ /* 0x000fc40003f46270 */
[----:B------:R-:W-:Y:S02]  /*18820*/  FSEL R10, R31, -INF , !P1 ;  /* 0xff8000001f0a7808 */ /* 0x000fe40004800000 */
[----:B------:R-:W-:Y:S02]  /*18830*/  FSEL R4, R29, -INF , !P1 ;  /* 0xff8000001d047808 */ /* 0x000fe40004800000 */
[-C--:B------:R-:W-:Y:S01]  /*18840*/  ISETP.GE.AND P1, PT, R6, R49.reuse, PT ;  /* 0x000000310600720c */ /* 0x080fe20003f26270 */
[----:B------:R-:W-:Y:S01]  /*18850*/  MUFU.TANH R185, R69 ;  /* 0x0000004500b97308 */ /* 0x000fe20000002400 */
[----:B------:R-:W-:Y:S02]  /*18860*/  IADD3 R6, R22, 0x29, RZ ;  /* 0x0000002916067810 */ /* 0x000fe40007ffe0ff */
[----:B------:R-:W-:Y:S01]  /*18870*/  FSEL R9, R21, -INF , !P6 ;  /* 0xff80000015097808 */ /* 0x000fe20007000000 */
[----:B------:R-:W-:Y:S01]  /*18880*/  FMUL.FTZ R16, R16, c[0x0][0x2ec] ;  /* 0x0000bb0010107a20 */ /* 0x000fe20000410000 */
[-C--:B------:R-:W-:Y:S01]  /*18890*/  ISETP.GE.AND P6, PT, R6, R49.reuse, PT ;  /* 0x000000310600720c */ /* 0x080fe20003fc6270 */
[----:B------:R-:W-:Y:S01]  /*188a0*/  FMUL.FTZ R18, R18, c[0x0][0x2ec] ;  /* 0x0000bb0012127a20 */ /* 0x000fe20000410000 */
[----:B------:R-:W-:Y:S01]  /*188b0*/  IADD3 R6, R22, 0x30, RZ ;  /* 0x0000003016067810 */ /* 0x000fe20007ffe0ff */
[----:B------:R-:W2:Y:S01]  /*188c0*/  MUFU.TANH R189, R71 ;  /* 0x0000004700bd7308 */ /* 0x000ea20000002400 */
[----:B------:R-:W-:Y:S01]  /*188d0*/  FMUL.FTZ R17, R17, c[0x0][0x2ec] ;  /* 0x0000bb0011117a20 */ /* 0x000fe20000410000 */
[----:B---3--:R-:W-:Y:S01]  /*188e0*/  FSEL R8, R33, -INF , !P5 ;  /* 0xff80000021087808 */ /* 0x008fe20006800000 */
[----:B------:R-:W-:Y:S01]  /*188f0*/  FMUL.FTZ R19, R19, c[0x0][0x2ec] ;  /* 0x0000bb0013137a20 */ /* 0x000fe20000410000 */
[----:B------:R-:W-:-:S02]  /*18900*/  ISETP.GE.AND P5, PT, R6, R49, PT ;  /* 0x000000310600720c */ /* 0x000fc40003fa6270 */
[----:B------:R-:W-:Y:S02]  /*18910*/  IADD3 R6, R22, 0x31, RZ ;  /* 0x0000003116067810 */ /* 0x000fe40007ffe0ff */
[----:B------:R-:W3:Y:S01]  /*18920*/  MUFU.TANH R186, R72 ;  /* 0x0000004800ba7308 */ /* 0x000ee20000002400 */
[----:B-1----:R-:W-:Y:S02]  /*18930*/  FSEL R188, R188, -INF , !P4 ;  /* 0xff800000bcbc7808 */ /* 0x002fe40006000000 */
[----:B------:R-:W-:Y:S02]  /*18940*/  FSEL R184, R184, -INF , !P4 ;  /* 0xff800000b8b87808 */ /* 0x000fe40006000000 */
[----:B------:R-:W-:Y:S02]  /*18950*/  ISETP.GE.AND P4, PT, R6, R49, PT ;  /* 0x000000310600720c */ /* 0x000fe40003f86270 */
[C---:B------:R-:W-:Y:S01]  /*18960*/  IADD3 R6, R22.reuse, 0x38, RZ ;  /* 0x0000003816067810 */ /* 0x040fe20007ffe0ff */
[----:B------:R-:W1:Y:S01]  /*18970*/  MUFU.TANH R190, R74 ;  /* 0x0000004a00be7308 */ /* 0x000e620000002400 */
[----:B------:R-:W-:-:S02]  /*18980*/  IADD3 R22, R22, 0x39, RZ ;  /* 0x0000003916167810 */ /* 0x000fc40007ffe0ff */
[----:B--2---:R-:W-:Y:S02]  /*18990*/  FSEL R189, R189, -INF , !P2 ;  /* 0xff800000bdbd7808 */ /* 0x004fe40005000000 */
[----:B------:R-:W-:Y:S02]  /*189a0*/  FSEL R185, R185, -INF , !P2 ;  /* 0xff800000b9b97808 */ /* 0x000fe40005000000 */
[----:B------:R-:W-:Y:S01]  /*189b0*/  ISETP.GE.AND P2, PT, R6, R49, PT ;  /* 0x000000310600720c */ /* 0x000fe20003f46270 */
[----:B------:R-:W2:Y:S01]  /*189c0*/  MUFU.TANH R187, R73 ;  /* 0x0000004900bb7308 */ /* 0x000ea20000002400 */
[----:B---3--:R-:W-:-:S07]  /*189d0*/  FSEL R186, R186, -INF , !P1 ;  /* 0xff800000baba7808 */ /* 0x008fce0004800000 */
[----:B------:R-:W3:Y:S01]  /*189e0*/  MUFU.TANH R191, R75 ;  /* 0x0000004b00bf7308 */ /* 0x000ee20000002400 */
[----:B-1----:R-:W-:Y:S02]  /*189f0*/  FSEL R190, R190, -INF , !P1 ;  /* 0xff800000bebe7808 */ /* 0x002fe40004800000 */
[----:B------:R-:W-:-:S05]  /*18a00*/  ISETP.GE.AND P1, PT, R22, R49, PT ;  /* 0x000000311600720c */ /* 0x000fca0003f26270 */
        /* <DEDUP_REMOVED lines=79> */
.L_x_5548:
[----:B------:R-:W-:-:S05]  /*18f00*/  IMAD.MOV.U32 R6, RZ, RZ, c[0x0][0x198] ;  /* 0x00006600ff067624 */ /* 0x000fca00078e00ff */
[----:B------:R-:W-:-:S04]  /*18f10*/  LEA R6, -R6, RZ, 0x6 ;  /* 0x000000ff06067211 */ /* 0x000fc800078e31ff */
[----:B------:R-:W-:Y:S02]  /*18f20*/  SHF.R.S32.HI R7, RZ, 0x1f, R6 ;  /* 0x0000001fff077819 */ /* 0x000fe40000011406 */
.L_x_5549:
        /* <DEDUP_REMOVED lines=15> */
[C---:B------:R-:W-:Y:S02]  /*19020*/  LEA R14, P1, R47.reuse, c[0x0][0x168], 0x1 ;  /* 0x00005a002f0e7a11 */ /* 0x040fe400078208ff */
        /* <DEDUP_REMOVED lines=30> */
.L_x_5547:
        /* <DEDUP_REMOVED lines=68> */
[--C-:B------:R-:W-:Y:S01]  /*19650*/  FFMA.FTZ R173, R4, c[0x0][0x23c], -R194.reuse ;  /* 0x00008f0004ad7a23 */ /* 0x100fe200000108c2 */
[----:B------:R-:W-:Y:S01]  /*19660*/  LDSM.16.MT88.4 R16, [R228+0x10800] ;  /* 0x01080000e410783b */ /* 0x000fe20000004200 */
[----:B------:R-:W-:-:S02]  /*19670*/  FFMA.FTZ R172, R13, c[0x0][0x23c], -R194 ;  /* 0x00008f000dac7a23 */ /* 0x000fc400000108c2 */
[--C-:B------:R-:W-:Y:S01]  /*19680*/  FFMA.FTZ R182, R52, c[0x0][0x23c], -R170.reuse ;  /* 0x00008f0034b67a23 */ /* 0x100fe200000108aa */
[----:B------:R-:W-:Y:S01]  /*19690*/  LDSM.16.MT88.4 R4, [R224+0x16000] ;  /* 0x01600000e004783b */ /* 0x000fe20000004200 */
[--C-:B------:R-:W-:Y:S01]  /*196a0*/  FFMA.FTZ R181, R53, c[0x0][0x23c], -R170.reuse ;  /* 0x00008f0035b57a23 */ /* 0x100fe200000108aa */
[----:B------:R-:W2:Y:S01]  /*196b0*/  MUFU.EX2 R179, R179 ;  /* 0x000000b300b37308 */ /* 0x000ea20000000800 */
[--C-:B------:R-:W-:Y:S01]  /*196c0*/  FFMA.FTZ R183, R64, c[0x0][0x23c], -R170.reuse ;  /* 0x00008f0040b77a23 */ /* 0x100fe200000108aa */
[----:B------:R-:W-:Y:S01]  /*196d0*/  LDSM.16.MT88.4 R20, [R228+0x12800] ;  /* 0x01280000e414783b */ /* 0x000fe20000004200 */
[----:B------:R-:W-:Y:S02]  /*196e0*/  FFMA.FTZ R176, R65, c[0x0][0x23c], -R170 ;  /* 0x00008f0041b07a23 */ /* 0x000fe400000108aa */
[----:B------:R-:W-:Y:S01]  /*196f0*/  FFMA.FTZ R2, R12, c[0x0][0x23c], -R194 ;  /* 0x00008f000c027a23 */ /* 0x000fe200000108c2 */
[----:B------:R-:W3:Y:S01]  /*19700*/  LDSM.16.MT88.4 R64, [R224+0x12000] ;  /* 0x01200000e040783b */ /* 0x000ee20000004200 */
[--C-:B------:R-:W-:Y:S01]  /*19710*/  FFMA.FTZ R175, R11, c[0x0][0x23c], -R170.reuse ;  /* 0x00008f000baf7a23 */ /* 0x100fe200000108aa */
[----:B------:R-:W-:Y:S01]  /*19720*/  MUFU.EX2 R178, R178 ;  /* 0x000000b200b27308 */ /* 0x000fe20000000800 */
[--C-:B------:R-:W-:Y:S01]  /*19730*/  FFMA.FTZ R167, R10, c[0x0][0x23c], -R170.reuse ;  /* 0x00008f000aa77a23 */ /* 0x100fe200000108aa */
[----:B------:R-:W4:Y:S01]  /*19740*/  LDSM.16.MT88.4 R12, [R225+0x10800] ;  /* 0x01080000e10c783b */ /* 0x000f220000004200 */
[----:B------:R-:W-:-:S02]  /*19750*/  FFMA.FTZ R166, R9, c[0x0][0x23c], -R170 ;  /* 0x00008f0009a67a23 */ /* 0x000fc400000108aa */
[----:B------:R-:W-:Y:S01]  /*19760*/  FFMA.FTZ R0, R8, c[0x0][0x23c], -R170 ;  /* 0x00008f0008007a23 */ /* 0x000fe200000108aa */
        /* <DEDUP_REMOVED lines=56> */
[C---:B---3--:R-:W-:Y:S02]  /*19af0*/  HMMA.16816.F32 R60, R128.reuse, R64, RZ ;  /* 0x00000040803c723c */ /* 0x048fe400000018ff */
        /* <DEDUP_REMOVED lines=92> */
[C---:B-----5:R-:W-:Y:S08]  /*1a0c0*/  HMMA.16816.F32 R124, R4.reuse, R20, R124 ;  /* 0x00000014047c723c */ /* 0x060ff0000000187c */
[----:B------:R-:W-:Y:S01]  /*1a0d0*/  HMMA.16816.F32 R128, R4, R22, R128 ;  /* 0x000000160480723c */ /* 0x000fe20000001880 */
[----:B------:R-:W-:Y:S06]  /*1a0e0*/  LDSM.16.MT88.4 R20, [R228+0x13000] ;  /* 0x01300000e414783b */ /* 0x000fec0000004200 */
[----:B------:R-:W-:Y:S01]  /*1a0f0*/  F2FP.PACK_AB R4, R185, R184 ;  /* 0x000000b8b904723e */ /* 0x000fe200000000ff */
[----:B------:R-:W-:Y:S01]  /*1a100*/  FADD.FTZ R184, R184, R172 ;  /* 0x000000acb8b87221 */ /* 0x000fe20000010000 */
[----:B---3--:R-:W-:Y:S01]  /*1a110*/  F2FP.PACK_AB R5, R189, R188 ;  /* 0x000000bcbd05723e */ /* 0x008fe200000000ff */
        /* <DEDUP_REMOVED lines=124> */
.L_x_5554:
        /* <DEDUP_REMOVED lines=64> */
.L_x_5551:
        /* <DEDUP_REMOVED lines=64> */
[----:B------:R-:W2:Y:S06]  /*1b0e0*/  LDSM.16.M88.4 R168, [R220+0x800] ;  /* 0x00080000dca8783b */ /* 0x000eac0000000200 */
[----:B------:R-:W-:Y:S01]  /*1b0f0*/  LDSM.16.M88.4 R184, [R234+0x2000] ;  /* 0x00200000eab8783b */ /* 0x000fe20000000200 */
        /* <DEDUP_REMOVED lines=16> */
[C---:B--2---:R-:W-:Y:S08]  /*1b200*/  HMMA.16816.F32 R12, R200.reuse, R168, R12 ;  /* 0x000000a8c80c723c */ /* 0x044ff0000000180c */
[C---:B------:R-:W-:Y:S01]  /*1b210*/  HMMA.16816.F32 R16, R200.reuse, R170, R16 ;  /* 0x000000aac810723c */ /* 0x040fe20000001810 */
[----:B------:R-:W2:Y:S07]  /*1b220*/  LDSM.16.M88.4 R168, [R218] ;  /* 0x00000000daa8783b */ /* 0x000eae0000000200 */
[C---:B------:R-:W-:Y:S08]  /*1b230*/  HMMA.16816.F32 R20, R200.reuse, R176, R20 ;  /* 0x000000b0c814723c */ /* 0x040ff00000001814 */
[C---:B------:R-:W-:Y:S01]  /*1b240*/  HMMA.16816.F32 R24, R200.reuse, R178, R24 ;  /* 0x000000b2c818723c */ /* 0x040fe20000001818 */
[----:B------:R-:W1:Y:S07]  /*1b250*/  LDSM.16.M88.4 R176, [R217] ;  /* 0x00000000d9b0783b */ /* 0x000e6e0000000200 */
[C---:B------:R-:W-:Y:S08]  /*1b260*/  HMMA.16816.F32 R28, R200.reuse, R180, R28 ;  /* 0x000000b4c81c723c */ /* 0x040ff0000000181c */
[----:B------:R-:W-:Y:S01]  /*1b270*/  HMMA.16816.F32 R32, R200, R182, R32 ;  /* 0x000000b6c820723c */ /* 0x000fe20000001820 */
[----:B------:R-:W2:Y:S06]  /*1b280*/  LDSM.16.M88.4 R180, [R216] ;  /* 0x00000000d8b4783b */ /* 0x000eac0000000200 */
[----:B------:R-:W-:Y:S01]  /*1b290*/  LDSM.16.M88.4 R200, [R227+0xa000] ;  /* 0x00a00000e3c8783b */ /* 0x000fe20000000200 */
        /* <DEDUP_REMOVED lines=16> */
[C---:B--2---:R-:W-:Y:S08]  /*1b3a0*/  HMMA.16816.F32 R12, R196.reuse, R168, R12 ;  /* 0x000000a8c40c723c */ /* 0x044ff0000000180c */
[C---:B------:R-:W-:Y:S01]  /*1b3b0*/  HMMA.16816.F32 R16, R196.reuse, R170, R16 ;  /* 0x000000aac410723c */ /* 0x040fe20000001810 */
[----:B------:R-:W2:Y:S07]  /*1b3c0*/  LDSM.16.M88.4 R168, [R220+0x2800] ;  /* 0x00280000dca8783b */ /* 0x000eae0000000200 */
[C---:B------:R-:W-:Y:S08]  /*1b3d0*/  HMMA.16816.F32 R20, R196.reuse, R176, R20 ;  /* 0x000000b0c414723c */ /* 0x040ff00000001814 */
[C---:B------:R-:W-:Y:S01]  /*1b3e0*/  HMMA.16816.F32 R24, R196.reuse, R178, R24 ;  /* 0x000000b2c418723c */ /* 0x040fe20000001818 */
[----:B------:R-:W1:Y:S07]  /*1b3f0*/  LDSM.16.M88.4 R176, [R220+0x3000] ;  /* 0x00300000dcb0783b */ /* 0x000e6e0000000200 */
        /* <DEDUP_REMOVED lines=99> */
[C---:B------:R-:W-:Y:S08]  /*1ba30*/  HMMA.16816.F32 R16, R188.reuse, R170, R16 ;  /* 0x000000aabc10723c */ /* 0x040ff00000001810 */
[C---:B------:R-:W-:Y:S08]  /*1ba40*/  HMMA.16816.F32 R20, R188.reuse, R176, R20 ;  /* 0x000000b0bc14723c */ /* 0x040ff00000001814 */
[C---:B------:R-:W-:Y:S08]  /*1ba50*/  HMMA.16816.F32 R24, R188.reuse, R178, R24 ;  /* 0x000000b2bc18723c */ /* 0x040ff00000001818 */
[C---:B------:R-:W-:Y:S08]  /*1ba60*/  HMMA.16816.F32 R28, R188.reuse, R180, R28 ;  /* 0x000000b4bc1c723c */ /* 0x040ff0000000181c */
[----:B------:R-:W-:Y:S08]  /*1ba70*/  HMMA.16816.F32 R32, R188, R182, R32 ;  /* 0x000000b6bc20723c */ /* 0x000ff00000001820 */
[C---:B---3--:R-:W-:Y:S08]  /*1ba80*/  HMMA.16816.F32 R4, R196.reuse, R200, R4 ;  /* 0x000000c8c404723c */ /* 0x048ff00000001804 */
        /* <DEDUP_REMOVED lines=150> */
.L_x_5553:
        /* <DEDUP_REMOVED lines=32> */
.L_x_5552:
        /* <DEDUP_REMOVED lines=490> */
.L_x_5550:
[----:B------:R-:W1:Y:S01]  /*1e490*/  SHFL.BFLY PT, R2, R249, 0x2, 0x1f ;  /* 0x0c401f00f9027f89 */ /* 0x000e6200000e0000 */
[----:B------:R-:W-:Y:S01]  /*1e4a0*/  MOV R8, 0x3f800000 ;  /* 0x3f80000000087802 */ /* 0x000fe20000000f00 */
[----:B------:R-:W-:Y:S01]  /*1e4b0*/  ULDC.64 UR4, c[0x0][0x118] ;  /* 0x0000460000047ab9 */ /* 0x000fe20000000a00 */
[----:B------:R-:W-:Y:S01]  /*1e4c0*/  MOV R7, 0x3f800000 ;  /* 0x3f80000000077802 */ /* 0x000fe20000000f00 */
[----:B------:R-:W2:Y:S01]  /*1e4d0*/  SHFL.BFLY PT, R0, R245, 0x2, 0x1f ;  /* 0x0c401f00f5007f89 */ /* 0x000ea200000e0000 */
[----:B------:R-:W-:Y:S03]  /*1e4e0*/  BSSY B0, `(.L_x_5555) ;  /* 0x0000146000007945 */ /* 0x000fe60003800000 */
        /* <DEDUP_REMOVED lines=16> */
[CC--:B------:R-:W-:Y:S01]  /*1e5f0*/  LEA.HI R11, R10.reuse, R2.reuse, RZ, 0x2 ;  /* 0x000000020a0b7211 */ /* 0x0c0fe200078f10ff */
        /* <DEDUP_REMOVED lines=204> */
[----:B------:R-:W-:Y:S02]  /*1f2c0*/  SHF.R.S32.HI R2, RZ, 0x2, R2 ;  /* 0x00000002ff027819 */ /* 0x000fe40000011402 */
[----:B------:R-:W-:Y:S01]  /*1f2d0*/  MOV R11, 0xff800000 ;  /* 0xff800000000b7802 */ /* 0x000fe20000000f00 */
[----:B------:R-:W-:Y:S01]  /*1f2e0*/  STS.64 [R8+0x4000], R48 ;  /* 0x0040003008007388 */ /* 0x000fe20000000a00 */
[----:B------:R-:W-:Y:S01]  /*1f2f0*/  @P3 FFMA.FTZ R11, R3, c[0x0][0x238], R4 ;  /* 0x00008e00030b3a23 */ /* 0x000fe20000010004 */
[----:B------:R-:W-:Y:S02]  /*1f300*/  LEA R10, R10, R2, 0x4 ;  /* 0x000000020a0a7211 */ /* 0x000fe400078e20ff */
        /* <DEDUP_REMOVED lines=49> */
[----:B------:R-:W2:Y:S04]  /*1f620*/  LDS.128 R120, [R6.X4+0x1800] ;  /* 0x0018000006787984 */ /* 0x000ea80000004c00 */
        /* <DEDUP_REMOVED lines=35> */
[----:B---3--:R-:W-:-:S05]  /*1f860*/  SHF.L.U32 R7, R141, 0x6, RZ ;  /* 0x000000068d077819 */ /* 0x008fca00000006ff */
[----:B------:R-:W-:Y:S01]  /*1f870*/  IMAD R5, R5, c[0x0][0x214], R7 ;  /* 0x0000850005057a24 */ /* 0x000fe200078e0207 */
[----:B------:R-:W-:Y:S05]  /*1f880*/  @P0 BRA `(.L_x_5556) ;  /* 0x000000b000000947 */ /* 0x000fea0003800000 */
[----:B--2-4-:R-:W-:Y:S01]  /*1f890*/  IMAD R2, R141, -0x40, R238 ;  /* 0xffffffc08d027824 */ /* 0x014fe200078e02ee */
        /* <DEDUP_REMOVED lines=10> */
.L_x_5556:
[----:B--2-4-:R-:W-:Y:S05]  /*1f940*/  BSYNC B0 ;  /* 0x0000000000007941 */ /* 0x014fea0003800000 */
.L_x_5555:
[----:B-1----:R-:W-:Y:S01]  /*1f950*/  IMAD.SHL.U32 R2, R0, 0x4, RZ ;  /* 0x0000000400027824 */ /* 0x002fe200078e00ff */
[----:B------:R-:W-:Y:S01]  /*1f960*/  IADD3 R4, R9, 0x18, RZ ;  /* 0x0000001809047810 */ /* 0x000fe20007ffe0ff */
[----:B------:R-:W-:Y:S02]  /*1f970*/  IMAD R5, R5, c[0x0][0x22c], RZ ;  /* 0x00008b0005057a24 */ /* 0x000fe400078e02ff */
[----:B------:R-:W-:Y:S01]  /*1f980*/  IMAD R141, R141, -0x40, R238 ;  /* 0xffffffc08d8d7824 */ /* 0x000fe200078e02ee */
[----:B------:R-:W-:-:S04]  /*1f990*/  SHF.R.S32.HI R3, RZ, 0x1f, R2 ;  /* 0x0000001fff037819 */ /* 0x000fc80000011402 */
[CC--:B------:R-:W-:Y:S01]  /*1f9a0*/  ISETP.GE.AND P6, PT, R9.reuse, R141.reuse, PT ;  /* 0x0000008d0900720c */ /* 0x0c0fe20003fc6270 */
[----:B------:R-:W-:Y:S01]  /*1f9b0*/  IMAD.WIDE R2, R9, 0x100, R2 ;  /* 0x0000010009027825 */ /* 0x000fe200078e0202 */
[----:B------:R-:W-:-:S04]  /*1f9c0*/  ISETP.GE.AND P3, PT, R4, R141, PT ;  /* 0x0000008d0400720c */ /* 0x000fc80003f66270 */
[----:B------:R-:W-:Y:S02]  /*1f9d0*/  IADD3 R0, P0, R5, R2, RZ ;  /* 0x0000000205007210 */ /* 0x000fe40007f1e0ff */
[----:B------:R-:W-:Y:S02]  /*1f9e0*/  IADD3 R2, R9, 0x8, RZ ;  /* 0x0000000809027810 */ /* 0x000fe40007ffe0ff */
[----:B------:R-:W-:Y:S02]  /*1f9f0*/  LEA.HI.X.SX32 R5, R5, R3, 0x1, P0 ;  /* 0x0000000305057211 */ /* 0x000fe400000f0eff */
[C---:B------:R-:W-:Y:S02]  /*1fa00*/  LEA R6, P0, R0.reuse, c[0x0][0x1d8], 0x2 ;  /* 0x0000760000067a11 */ /* 0x040fe400078010ff */
[----:B------:R-:W-:Y:S02]  /*1fa10*/  IADD3 R3, R9, 0x10, RZ ;  /* 0x0000001009037810 */ /* 0x000fe40007ffe0ff */
[----:B------:R-:W-:-:S02]  /*1fa20*/  LEA.HI.X R7, R0, c[0x0][0x1dc], R5, 0x2, P0 ;  /* 0x0000770000077a11 */ /* 0x000fc400000f1405 */
[----:B------:R-:W-:Y:S02]  /*1fa30*/  IADD3 R0, R9, 0x30, RZ ;  /* 0x0000003009007810 */ /* 0x000fe40007ffe0ff */
[-C--:B------:R-:W-:Y:S01]  /*1fa40*/  ISETP.GE.AND P5, PT, R2, R141.reuse, PT ;  /* 0x0000008d0200720c */ /* 0x080fe20003fa6270 */
[----:B------:R1:W-:Y:S01]  /*1fa50*/  @!P6 STG.E.128 [R6.64+0x100], R100 ;  /* 0x000100640600e986 */ /* 0x0003e2000c101d04 */
[-C--:B------:R-:W-:Y:S02]  /*1fa60*/  ISETP.GE.AND P0, PT, R0, R141.reuse, PT ;  /* 0x0000008d0000720c */ /* 0x080fe40003f06270 */
[----:B------:R-:W-:Y:S01]  /*1fa70*/  ISETP.GE.AND P4, PT, R3, R141, PT ;  /* 0x0000008d0300720c */ /* 0x000fe20003f86270 */
[----:B------:R1:W-:Y:S01]  /*1fa80*/  @!P6 STG.E.128 [R6.64+0x200], R68 ;  /* 0x000200440600e986 */ /* 0x0003e2000c101d04 */
[C---:B------:R-:W-:Y:S02]  /*1fa90*/  IADD3 R3, R9.reuse, 0x20, RZ ;  /* 0x0000002009037810 */ /* 0x040fe40007ffe0ff */
[C---:B------:R-:W-:Y:S01]  /*1faa0*/  IADD3 R2, R9.reuse, 0x28, RZ ;  /* 0x0000002809027810 */ /* 0x040fe20007ffe0ff */
[----:B------:R1:W-:Y:S01]  /*1fab0*/  @!P6 STG.E.128 [R6.64+0x300], R36 ;  /* 0x000300240600e986 */ /* 0x0003e2000c101d04 */
[----:B------:R-:W-:-:S02]  /*1fac0*/  IADD3 R9, R9, 0x38, RZ ;  /* 0x0000003809097810 */ /* 0x000fc40007ffe0ff */
[-C--:B------:R-:W-:Y:S01]  /*1fad0*/  ISETP.GE.AND P2, PT, R3, R141.reuse, PT ;  /* 0x0000008d0300720c */ /* 0x080fe20003f46270 */
[----:B------:R1:W-:Y:S01]  /*1fae0*/  @!P5 STG.E.128 [R6.64+0x2000], R128 ;  /* 0x002000800600d986 */ /* 0x0003e2000c101d04 */
[----:B------:R-:W-:-:S03]  /*1faf0*/  ISETP.GE.AND P1, PT, R2, R141, PT ;  /* 0x0000008d0200720c */ /* 0x000fc60003f26270 */
        /* <DEDUP_REMOVED lines=32> */
.L_x_5557:
        /* <DEDUP_REMOVED lines=16> */
.L_x_8809:


//--------------------- .text._ZN5flash24flash_fwd_splitkv_kernelI23Flash_fwd_kernel_traitsILi256ELi64ELi64ELi4ELb0ELb0EN7cutlass6half_tE19Flash_kernel_traitsILi256ELi64ELi64ELi4ES3_EELb0ELb0ELb1ELb0ELb0ELb0ELb1ELb1EEEvNS_16Flash_fwd_paramsE --------------------------
	.section	.text._ZN5flash24flash_fwd_splitkv_kernelI23Flash_fwd_kernel_traitsILi256ELi64ELi64ELi4ELb0ELb0EN7cutlass6half_tE19Flash_kernel_traitsILi256ELi64ELi64ELi4ES3_EELb0ELb0ELb1ELb0ELb0ELb0ELb1ELb1EEEvNS_16Flash_fwd_paramsE,"ax",@progbits
	.sectioninfo	@"SHI_REGISTERS=254"
	.align	128
        .global         _ZN5flash24flash_fwd_splitkv_kernelI23Flash_fwd_kernel_traitsILi256ELi64ELi64ELi4ELb0ELb0EN7cutlass6half_tE19Flash_kernel_traitsILi256ELi64ELi64ELi4ES3_EELb0ELb0ELb1ELb0ELb0ELb0ELb1ELb1EEEvNS_16Flash_fwd_paramsE
        .type           _ZN5flash24flash_fwd_splitkv_kernelI23Flash_fwd_kernel_traitsILi256ELi64ELi64ELi4ELb0ELb0EN7cutlass6half_tE19Flash_kernel_traitsILi256ELi64ELi64ELi4ES3_EELb0ELb0ELb1ELb0ELb0ELb0ELb1ELb1EEEvNS_16Flash_fwd_paramsE,@function
        .size           _ZN5flash24flash_fwd_splitkv_kernelI23Flash_fwd_kernel_traitsILi256ELi64ELi64ELi4ELb0ELb0EN7cutlass6half_tE19Flash_kernel_traitsILi256ELi64ELi64ELi4ES3_EELb0ELb0ELb1ELb0ELb0ELb0ELb1ELb1EEEvNS_16Flash_fwd_paramsE,(.L_x_8751 - _ZN5flash24flash_fwd_splitkv_kernelI23Flash_fwd_kernel_traitsILi256ELi64ELi64ELi4ELb0ELb0EN7cutlass6half_tE19Flash_kernel_traitsILi256ELi64ELi64ELi4ES3_EELb0ELb0ELb1ELb0ELb0ELb0ELb1ELb1EEEvNS_16Flash_fwd_paramsE)
        .other          _ZN5flash24flash_fwd_splitkv_kernelI23Flash_fwd_kernel_traitsILi256ELi64ELi64ELi4ELb0ELb0EN7cutlass6half_tE19Flash_kernel_traitsILi256ELi64ELi64ELi4ES3_EELb0ELb0ELb1ELb0ELb0ELb0ELb1ELb1EEEvNS_16Flash_fwd_paramsE,@"STO_CUDA_ENTRY STV_DEFAULT"
_ZN5flash24flash_fwd_splitkv_kernelI23Flash_fwd_kernel_traitsILi256ELi64ELi64ELi4ELb0ELb0EN7cutlass6half_tE19Flash_kernel_traitsILi256ELi64ELi64ELi4ES3_EELb0ELb0ELb1ELb0ELb0ELb0ELb1ELb1EEEvNS_16Flash_fwd_paramsE:
.text._ZN5flash24flash_fwd_splitkv_kernelI23Flash_fwd_kernel_traitsILi256ELi64ELi64ELi4ELb0ELb0EN7cutlass6half_tE19Flash_kernel_traitsILi256ELi64ELi64ELi4ES3_EELb0ELb0ELb1ELb0ELb0ELb0ELb1ELb1EEEvNS_16Flash_fwd_paramsE:
        /* <DEDUP_REMOVED lines=29> */
[----:B---34-:R-:W-:Y:S05]  /*01d0*/  CALL.REL.NOINC `($_ZN5flash24flash_fwd_splitkv_kernelI23Flash_fwd_kernel_traitsILi256ELi64ELi64ELi4ELb0ELb0EN7cutlass6half_tE19Flash_kernel_traitsILi256ELi64ELi64ELi4ES3_EELb0ELb0ELb1ELb0ELb0ELb0ELb1ELb1EEEvNS_16Flash_fwd_paramsE$_ZN5flash30compute_attn_1rowblock_splitkvI23Flash_fwd_kernel_traitsILi256ELi64ELi64ELi4ELb0ELb0EN7cutlass6half_tE19Flash_kernel_traitsILi256ELi64ELi64ELi4ES3_EELb0ELb0ELb1ELb0ELb0ELb0ELb1ELb1ENS_16Flash_fwd_paramsEEEvRKT8_iiiii) ;  /* 0x0000002000007944 */ /* 0x018fea0003c00000 */
[----:B------:R-:W-:Y:S05]  /*01e0*/  BSYNC B4 ;  /* 0x0000000000047941 */ /* 0x000fea0003800000 */
.L_x_5558:
[----:B------:R-:W-:Y:S05]  /*01f0*/  EXIT ;  /* 0x000000000000794d */ /* 0x000fea0003800000 */
        .type           $_ZN5flash24flash_fwd_splitkv_kernelI23Flash_fwd_kernel_traitsILi256ELi64ELi64ELi4ELb0ELb0EN7cutlass6half_tE19Flash_kernel_traitsILi256ELi64ELi64ELi4ES3_EELb0ELb0ELb1ELb0ELb0ELb0ELb1ELb1EEEvNS_16Flash_fwd_paramsE$_ZN5flash30compute_attn_1rowblock_splitkvI23Flash_fwd_kernel_traitsILi256ELi64ELi64ELi4ELb0ELb0EN7cutlass6half_tE19Flash_kernel_traitsILi256ELi64ELi64ELi4ES3_EELb0ELb0ELb1ELb0ELb0ELb0ELb1ELb1ENS_16Flash_fwd_paramsEEEvRKT8_iiiii,@function
        .size           $_ZN5flash24flash_fwd_splitkv_kernelI23Flash_fwd_kernel_traitsILi256ELi64ELi64ELi4ELb0ELb0EN7cutlass6half_tE19Flash_kernel_traitsILi256ELi64ELi64ELi4ES3_EELb0ELb0ELb1ELb0ELb0ELb0ELb1ELb1EEEvNS_16Flash_fwd_paramsE$_ZN5flash30compute_attn_1rowblock_splitkvI23Flash_fwd_kernel_traitsILi256ELi64ELi64ELi4ELb0ELb0EN7cutlass6half_tE19Flash_kernel_traitsILi256ELi64ELi64ELi4ES3_EELb0ELb0ELb1ELb0ELb0ELb0ELb1ELb1ENS_16Flash_fwd_paramsEEEvRKT8_iiiii,($__internal_24_$__cuda_sm70_shflsync_bfly_p - $_ZN5flash24flash_fwd_splitkv_kernelI23Flash_fwd_kernel_traitsILi256ELi64ELi64ELi4ELb0ELb0EN7cutlass6half_tE19Flash_kernel_traitsILi256ELi64ELi64ELi4ES3_EELb0ELb0ELb1ELb0ELb0ELb0ELb1ELb1EEEvNS_16Flash_fwd_paramsE$_ZN5flash30compute_attn_1rowblock_splitkvI23Flash_fwd_kernel_traitsILi256ELi64ELi64ELi4ELb0ELb0EN7cutlass6half_tE19Flash_kernel_traitsILi256ELi64ELi64ELi4ES3_EELb0ELb0ELb1ELb0ELb0ELb0ELb1ELb1ENS_16Flash_fwd_paramsEEEvRKT8_iiiii)
$_ZN5flash24flash_fwd_splitkv_kernelI23Flash_fwd_kernel_traitsILi256ELi64ELi64ELi4ELb0ELb0EN7cutlass6half_tE19Flash_kernel_traitsILi256ELi64ELi64ELi4ES3_EELb0ELb0ELb1ELb0ELb0ELb0ELb1ELb1EEEvNS_16Flash_fwd_paramsE$_ZN5flash30compute_attn_1rowblock_splitkvI23Flash_fwd_kernel_traitsILi256ELi64ELi64ELi4ELb0ELb0EN7cutlass6half_tE19Flash_kernel_traitsILi256ELi64ELi64ELi4ES3_EELb0ELb0ELb1ELb0ELb0ELb0ELb1ELb1ENS_16Flash_fwd_paramsEEEvRKT8_iiiii:
        /* <DEDUP_REMOVED lines=21> */
.L_x_5560:
[----:B------:R-:W-:Y:S05]  /*0350*/  BSYNC B0 ;  /* 0x0000000000007941 */ /* 0x000fea0003800000 */
.L_x_5559:
[----:B------:R-:W4:Y:S04]  /*0360*/  LD.E.64 R20, [R14.64+0xf0] ;  /* 0x0000f0060e147980 */ /* 0x000f28000c101b00 */
[----:B---3--:R-:W3:Y:S01]  /*0370*/  @P1 LD.E R240, [R4.64+0x4] ;  /* 0x0000040604f01980 */ /* 0x008ee2000c101900 */
        /* <DEDUP_REMOVED lines=15> */
.L_x_5562:
[----:B------:R4:W5:Y:S02]  /*0470*/  LD.E R79, [R14.64+0xb8] ;  /* 0x0000b8060e4f7980 */ /* 0x000964000c101900 */
.L_x_5563:
[----:B------:R-:W-:Y:S05]  /*0480*/  BSYNC B0 ;  /* 0x0000000000007941 */ /* 0x000fea0003800000 */
.L_x_5561:
        /* <DEDUP_REMOVED lines=10> */
.L_x_5565:
[----:B------:R-:W4:Y:S01]  /*0530*/  LD.E.64 R2, [R14.64+0x108] ;  /* 0x000108060e027980 */ /* 0x000f22000c101b00 */
[----:B------:R-:W-:Y:S01]  /*0540*/  BSSY B0, `(.L_x_5567) ;  /* 0x0000006000007945 */ /* 0x000fe20003800000 */
[----:B------:R-:W-:Y:S01]  /*0550*/  IMAD.MOV.U32 R166, RZ, RZ, RZ ;  /* 0x000000ffffa67224 */ /* 0x000fe200078e00ff */
[----:B----4-:R-:W-:-:S04]  /*0560*/  ISETP.NE.U32.AND P0, PT, R2, RZ, PT ;  /* 0x000000ff0200720c */ /* 0x010fc80003f05070 */
[----:B------:R-:W-:-:S13]  /*0570*/  ISETP.NE.AND.EX P0, PT, R3, RZ, PT, P0 ;  /* 0x000000ff0300720c */ /* 0x000fda0003f05300 */
[----:B------:R-:W-:Y:S05]  /*0580*/  @!P0 BRA `(.L_x_5568) ;  /* 0x0000001000008947 */ /* 0x000fea0003800000 */
[----:B------:R4:W5:Y:S02]  /*0590*/  LD.E R166, [R14.64+0xbc] ;  /* 0x0000bc060ea67980 */ /* 0x000964000c101900 */
.L_x_5568:
[----:B------:R-:W-:Y:S05]  /*05a0*/  BSYNC B0 ;  /* 0x0000000000007941 */ /* 0x000fea0003800000 */
.L_x_5567:
[----:B-----5:R-:W-:Y:S02]  /*05b0*/  IADD3 R166, R79, R166, RZ ;  /* 0x000000a64fa67210 */ /* 0x020fe40007ffe0ff */
.L_x_5566:
[----:B------:R-:W-:Y:S05]  /*05c0*/  BSYNC B1 ;  /* 0x0000000000017941 */ /* 0x000fea0003800000 */
.L_x_5564:
[----:B------:R-:W-:Y:S01]  /*05d0*/  IMAD.SHL.U32 R51, R239, 0x40, RZ ;  /* 0x00000040ef337824 */ /* 0x000fe200078e00ff */
[----:B------:R-:W-:Y:S01]  /*05e0*/  MOV R2, R238 ;  /* 0x000000ee00027202 */ /* 0x000fe20000000f00 */
[----:B------:R-:W-:-:S03]  /*05f0*/  IMAD.MOV.U32 R3, RZ, RZ, 0x0 ;  /* 0x00000000ff037424 */ /* 0x000fc600078e00ff */
[----:B------:R-:W-:-:S13]  /*0600*/  ISETP.GT.AND P0, PT, R240, R51, PT ;  /* 0x00000033f000720c */ /* 0x000fda0003f04270 */
[----:B------:R-:W-:Y:S05]  /*0610*/  @!P0 RET.REL.NODEC R2 `(_ZN5flash24flash_fwd_splitkv_kernelI23Flash_fwd_kernel_traitsILi256ELi64ELi64ELi4ELb0ELb0EN7cutlass6half_tE19Flash_kernel_traitsILi256ELi64ELi64ELi4ES3_EELb0ELb0ELb1ELb0ELb0ELb0ELb1ELb1EEEvNS_16Flash_fwd_paramsE) ;  /* 0xfffff9e002008950 */ /* 0x000fea0003c3ffff */
[----:B------:R-:W5:Y:S01]  /*0620*/  LD.E R0, [R14.64+0xb8] ;  /* 0x0000b8060e007980 */ /* 0x000f62000c101900 */
[----:B-1----:R-:W-:-:S04]  /*0630*/  IABS R4, c[0x0][0x10] ;  /* 0x0000040000047a13 */ /* 0x002fc80000000000 */
[----:B------:R-:W1:Y:S08]  /*0640*/  I2F.RP R8, R4 ;  /* 0x0000000400087306 */ /* 0x000e700000209400 */
[----:B-1----:R-:W1:Y:S02]  /*0650*/  MUFU.RCP R8, R8 ;  /* 0x0000000800087308 */ /* 0x002e640000001000 */
[----:B-1----:R-:W-:-:S06]  /*0660*/  IADD3 R8, R8, 0xffffffe, RZ ;  /* 0x0ffffffe08087810 */ /* 0x002fcc0007ffe0ff */
[----:B------:R-:W1:Y:S02]  /*0670*/  F2I.FTZ.U32.TRUNC.NTZ R9, R8 ;  /* 0x0000000800097305 */ /* 0x000e64000021f000 */
[----:B-1----:R-:W-:Y:S02]  /*0680*/  IMAD.MOV R3, RZ, RZ, -R9 ;  /* 0x000000ffff037224 */ /* 0x002fe400078e0a09 */
[----:B------:R-:W-:Y:S02]  /*0690*/  IMAD.MOV.U32 R8, RZ, RZ, RZ ;  /* 0x000000ffff087224 */ /* 0x000fe400078e00ff */
[----:B------:R-:W-:-:S04]  /*06a0*/  IMAD R3, R3, R4, RZ ;  /* 0x0000000403037224 */ /* 0x000fc800078e02ff */
[----:B------:R-:W-:Y:S01]  /*06b0*/  IMAD.HI.U32 R3, R9, R3, R8 ;  /* 0x0000000309037227 */ /* 0x000fe200078e0008 */
[----:B-----5:R-:W-:-:S04]  /*06c0*/  IADD3 R0, R0, 0x3f, RZ ;  /* 0x0000003f00007810 */ /* 0x020fc80007ffe0ff */
        /* <DEDUP_REMOVED lines=9> */
[----:B------:R-:W-:-:S03]  /*0760*/  ISETP.GE.AND P0, PT, R5, RZ, PT ;  /* 0x000000ff0500720c */ /* 0x000fc60003f06270 */
        /* <DEDUP_REMOVED lines=13> */
[----:B------:R-:W-:-:S04]  /*0840*/  IMAD R235, R3, UR8, RZ ;  /* 0x0000000803eb7c24 */ /* 0x000fc8000f8e02ff */
[----:B------:R-:W-:-:S05]  /*0850*/  IMAD.IADD R167, R3, 0x1, R235 ;  /* 0x0000000103a77824 */ /* 0x000fca00078e02eb */
[----:B------:R-:W-:-:S04]  /*0860*/  IMNMX R167, R0, R167, PT ;  /* 0x000000a700a77217 */ /* 0x000fc80003800200 */
[----:B------:R-:W-:-:S13]  /*0870*/  ISETP.GE.AND P0, PT, R235, R167, PT ;  /* 0x000000a7eb00720c */ /* 0x000fda0003f06270 */
[----:B------:R-:W-:Y:S05]  /*0880*/  @!P0 BRA `(.L_x_5569) ;  /* 0x00000a4000008947 */ /* 0x000fea0003800000 */
[----:B---3--:R1:W3:Y:S04]  /*0890*/  LD.E.64 R2, [R14.64+0xb0] ;  /* 0x0000b0060e027980 */ /* 0x0082e8000c101b00 */
[----:B----4-:R1:W4:Y:S04]  /*08a0*/  LD.E R4, [R14.64+0x60] ;  /* 0x000060060e047980 */ /* 0x010328000c101900 */
[----:B--2---:R1:W2:Y:S04]  /*08b0*/  LD.E R6, [R14.64+0xcc] ;  /* 0x0000cc060e067980 */ /* 0x0042a8000c101900 */
[----:B------:R1:W2:Y:S04]  /*08c0*/  LD.E.64 R8, [R14.64+0x78] ;  /* 0x000078060e087980 */ /* 0x0002a8000c101b00 */
[----:B------:R1:W5:Y:S04]  /*08d0*/  LD.E R0, [R14.64+0xc0] ;  /* 0x0000c0060e007980 */ /* 0x000368000c101900 */
[----:B-1----:R-:W5:Y:S01]  /*08e0*/  LD.E.64 R14, [R14.64+0xa8] ;  /* 0x0000a8060e0e7980 */ /* 0x002f62000c101b00 */
[----:B------:R-:W-:Y:S01]  /*08f0*/  SHF.R.S32.HI R7, RZ, 0x1f, R45 ;  /* 0x0000001fff077819 */ /* 0x000fe2000001142d */
[----:B------:R-:W-:Y:S03]  /*0900*/  BSSY B0, `(.L_x_5570) ;  /* 0x000001e000007945 */ /* 0x000fe60003800000 */
[----:B------:R-:W-:-:S04]  /*0910*/  LEA.HI R7, R7, R45, RZ, 0x4 ;  /* 0x0000002d07077211 */ /* 0x000fc800078f20ff */
[----:B------:R-:W-:-:S05]  /*0920*/  LOP3.LUT R5, R7, 0xfffffff0, RZ, 0xc0, !PT ;  /* 0xfffffff007057812 */ /* 0x000fca00078ec0ff */
[----:B------:R-:W-:Y:S02]  /*0930*/  IMAD.IADD R45, R45, 0x1, -R5 ;  /* 0x000000012d2d7824 */ /* 0x000fe400078e0a05 */
[----:B---3--:R-:W-:-:S04]  /*0940*/  IMAD R2, R2, UR8, R242 ;  /* 0x0000000802027c24 */ /* 0x008fc8000f8e02f2 */
[----:B----4-:R-:W-:Y:S02]  /*0950*/  IMAD R2, R2, R4, R241 ;  /* 0x0000000402027224 */ /* 0x010fe400078e02f1 */
[----:B------:R-:W-:Y:S02]  /*0960*/  IMAD.SHL.U32 R4, R45, 0x4, RZ ;  /* 0x000000042d047824 */ /* 0x000fe400078e00ff */
[----:B------:R-:W-:Y:S01]  /*0970*/  IMAD R3, R3, R2, R51 ;  /* 0x0000000203037224 */ /* 0x000fe200078e0233 */
[----:B------:R-:W-:Y:S01]  /*0980*/  SHF.R.S32.HI R2, RZ, 0x4, R7 ;  /* 0x00000004ff027819 */ /* 0x000fe20000011407 */
[----:B------:R-:W-:Y:S01]  /*0990*/  IMAD.IADD R51, R240, 0x1, -R51 ;  /* 0x00000001f0337824 */ /* 0x000fe200078e0a33 */
[--C-:B------:R-:W-:Y:S01]  /*09a0*/  SHF.R.S32.HI R5, RZ, 0x1f, R4.reuse ;  /* 0x0000001fff057819 */ /* 0x100fe20000011404 */
[----:B--2---:R-:W-:Y:S01]  /*09b0*/  IMAD R7, R3, R6, RZ ;  /* 0x0000000603077224 */ /* 0x004fe200078e02ff */
        /* <DEDUP_REMOVED lines=18> */
.L_x_5571:
[----:B------:R-:W-:Y:S05]  /*0ae0*/  BSYNC B0 ;  /* 0x0000000000007941 */ /* 0x000fea0003800000 */
.L_x_5570:
        /* <DEDUP_REMOVED lines=12> */
.L_x_5573:
[----:B------:R-:W-:Y:S05]  /*0bb0*/  BSYNC B0 ;  /* 0x0000000000007941 */ /* 0x000fea0003800000 */
.L_x_5572:
        /* <DEDUP_REMOVED lines=12> */
.L_x_5575:
[----:B------:R-:W-:Y:S05]  /*0c80*/  BSYNC B0 ;  /* 0x0000000000007941 */ /* 0x000fea0003800000 */
.L_x_5574:
        /* <DEDUP_REMOVED lines=12> */
.L_x_5577:
[----:B------:R-:W-:Y:S05]  /*0d50*/  BSYNC B0 ;  /* 0x0000000000007941 */ /* 0x000fea0003800000 */
.L_x_5576:
        /* <DEDUP_REMOVED lines=12> */
.L_x_5579:
[----:B------:R-:W-:Y:S05]  /*0e20*/  BSYNC B0 ;  /* 0x0000000000007941 */ /* 0x000fea0003800000 */
.L_x_5578:
        /* <DEDUP_REMOVED lines=12> */
.L_x_5581:
[----:B------:R-:W-:Y:S05]  /*0ef0*/  BSYNC B0 ;  /* 0x0000000000007941 */ /* 0x000fea0003800000 */
.L_x_5580:
        /* <DEDUP_REMOVED lines=12> */
.L_x_5583:
[----:B------:R-:W-:Y:S05]  /*0fc0*/  BSYNC B0 ;  /* 0x0000000000007941 */ /* 0x000fea0003800000 */
.L_x_5582:
        /* <DEDUP_REMOVED lines=12> */
.L_x_5585:
[----:B------:R-:W-:Y:S05]  /*1090*/  BSYNC B0 ;  /* 0x0000000000007941 */ /* 0x000fea0003800000 */
.L_x_5584:
[----:B------:R-:W-:Y:S02]  /*10a0*/  ISETP.NE.AND P6, PT, R45, RZ, PT ;  /* 0x000000ff2d00720c */ /* 0x000fe40003fc5270 */
[----:B-----5:R-:W-:-:S02]  /*10b0*/  SHF.R.S32.HI R0, RZ, 0x1f, R3 ;  /* 0x0000001fff007819 */ /* 0x020fc40000011403 */
[-C--:B------:R-:W-:Y:S02]  /*10c0*/  ISETP.GE.OR P0, PT, R2, R51.reuse, P6 ;  /* 0x000000330200720c */ /* 0x080fe40003706670 */
[----:B------:R-:W-:Y:S02]  /*10d0*/  IADD3 R3, P1, R3, R2, RZ ;  /* 0x0000000203037210 */ /* 0x000fe40007f3e0ff */
[-C--:B------:R-:W-:Y:S02]  /*10e0*/  ISETP.GE.OR P5, PT, R12, R51.reuse, P6 ;  /* 0x000000330c00720c */ /* 0x080fe400037a6670 */
        /* <DEDUP_REMOVED lines=25> */
[----:B------:R-:W-:Y:S05]  /*1280*/  @P6 RET.REL.NODEC R4 `(_ZN5flash24flash_fwd_splitkv_kernelI23Flash_fwd_kernel_traitsILi256ELi64ELi64ELi4ELb0ELb0EN7cutlass6half_tE19Flash_kernel_traitsILi256ELi64ELi64ELi4ES3_EELb0ELb0ELb1ELb0ELb0ELb0ELb1ELb1EEEvNS_16Flash_fwd_paramsE) ;  /* 0xffffed7004006950 */ /* 0x000fea0003c3ffff */
[----:B-1----:R-:W-:Y:S02]  /*1290*/  MOV R0, 0xff800000 ;  /* 0xff80000000007802 */ /* 0x002fe40000000f00 */
[----:B------:R-:W-:-:S03]  /*12a0*/  MOV R239, 0x0 ;  /* 0x0000000000ef7802 */ /* 0x000fc60000000f00 */
[----:B------:R1:W-:Y:S01]  /*12b0*/  ST.E [R2.64+0xe0], R0 ;  /* 0x0000e00002007985 */ /* 0x0003e2000c101906 */
[----:B------:R-:W-:Y:S05]  /*12c0*/  RET.REL.NODEC R238 `(_ZN5flash24flash_fwd_splitkv_kernelI23Flash_fwd_kernel_traitsILi256ELi64ELi64ELi4ELb0ELb0EN7cutlass6half_tE19Flash_kernel_traitsILi256ELi64ELi64ELi4ES3_EELb0ELb0ELb1ELb0ELb0ELb0ELb1ELb1EEEvNS_16Flash_fwd_paramsE) ;  /* 0xffffed30ee007950 */ /* 0x000fea0003c3ffff */
.L_x_5569:
        /* <DEDUP_REMOVED lines=25> */
[----:B-----5:R-:W3:Y:S04]  /*1460*/  LD.E R12, [R14.64+0x170] ;  /* 0x000170060e0c7980 */ /* 0x020ee8000c101900 */
[----:B------:R-:W4:Y:S01]  /*1470*/  LD.E R4, [R14.64+0x68] ;  /* 0x000068060e047980 */ /* 0x000f22000c101900 */
[----:B------:R-:W-:-:S03]  /*1480*/  LEA R2, R167, 0xffffffc0, 0x6 ;  /* 0xffffffc0a7027811 */ /* 0x000fc600078e30ff */
[----:B--2---:R-:W3:Y:S01]  /*1490*/  LD.E.64 R22, [R14.64+0x20] ;  /* 0x000020060e167980 */ /* 0x004ee2000c101b00 */
[----:B------:R-:W-:-:S03]  /*14a0*/  IABS R3, R2 ;  /* 0x0000000200037213 */ /* 0x000fc60000000000 */
[----:B------:R-:W3:Y:S04]  /*14b0*/  LD.E.64 R48, [R14.64+0x38] ;  /* 0x000038060e307980 */ /* 0x000ee8000c101b00 */
[----:B------:R-:W3:Y:S04]  /*14c0*/  LD.E.64 R18, [R14.64+0x50] ;  /* 0x000050060e127980 */ /* 0x000ee8000c101b00 */
[----:B------:R1:W5:Y:S04]  /*14d0*/  LD.E.64 R28, [R14.64+0x58] ;  /* 0x000058060e1c7980 */ /* 0x000368000c101b00 */
[----:B------:R1:W5:Y:S01]  /*14e0*/  LD.E.64 R46, [R14.64+0x40] ;  /* 0x000040060e2e7980 */ /* 0x000362000c101b00 */
[----:B---3--:R-:W-:-:S04]  /*14f0*/  IABS R5, R12 ;  /* 0x0000000c00057213 */ /* 0x008fc80000000000 */
[----:B------:R-:W3:Y:S08]  /*1500*/  I2F.RP R8, R5 ;  /* 0x0000000500087306 */ /* 0x000ef00000209400 */
[----:B---3--:R-:W3:Y:S02]  /*1510*/  MUFU.RCP R8, R8 ;  /* 0x0000000800087308 */ /* 0x008ee40000001000 */
[----:B---3--:R-:W-:-:S06]  /*1520*/  IADD3 R8, R8, 0xffffffe, RZ ;  /* 0x0ffffffe08087810 */ /* 0x008fcc0007ffe0ff */
[----:B------:R-:W3:Y:S01]  /*1530*/  F2I.FTZ.U32.TRUNC.NTZ R9, R8 ;  /* 0x0000000800097305 */ /* 0x000ee2000021f000 */
[----:B------:R-:W-:Y:S01]  /*1540*/  IABS R0, R12 ;  /* 0x0000000c00007213 */ /* 0x000fe20000000000 */
[----:B---3--:R-:W-:Y:S02]  /*1550*/  IMAD.MOV R6, RZ, RZ, -R9 ;  /* 0x000000ffff067224 */ /* 0x008fe400078e0a09 */
        /* <DEDUP_REMOVED lines=18> */
[----:B------:R3:W2:Y:S04]  /*1680*/  LD.E R3, [R8.64] ;  /* 0x0000000608037980 */ /* 0x0006a8000c101900 */
[----:B---3--:R-:W3:Y:S01]  /*1690*/  LD.E.64 R8, [R14.64+0x28] ;  /* 0x000028060e087980 */ /* 0x008ee2000c101b00 */
        /* <DEDUP_REMOVED lines=18> */
[----:B------:R-:W-:Y:S01]  /*17c0*/  LOP3.LUT R6, R241, R4, RZ, 0x3c, !PT ;  /* 0x00000004f1067212 */ /* 0x000fe200078e3cff */
[----:B------:R-:W-:Y:S01]  /*17d0*/  IMAD R12, R12, R10, R2 ;  /* 0x0000000a0c0c7224 */ /* 0x000fe200078e0202 */
[----:B------:R-:W-:Y:S02]  /*17e0*/  @!P1 IADD3 R16, R16, 0x1, RZ ;  /* 0x0000000110109810 */ /* 0x000fe40007ffe0ff */
[----:B------:R-:W-:Y:S02]  /*17f0*/  ISETP.GE.AND P0, PT, R6, RZ, PT ;  /* 0x000000ff0600720c */ /* 0x000fe40003f06270 */
[----:B------:R-:W-:Y:S01]  /*1800*/  ISETP.NE.AND P1, PT, R4, RZ, PT ;  /* 0x000000ff0400720c */ /* 0x000fe20003f25270 */
[----:B------:R-:W-:-:S04]  /*1810*/  IMAD R6, R49, R12, RZ ;  /* 0x0000000c31067224 */ /* 0x000fc800078e02ff */
[----:B------:R-:W-:-:S06]  /*1820*/  @P2 IADD3 R16, R16, 0x1, RZ ;  /* 0x0000000110102810 */ /* 0x000fcc0007ffe0ff */
[----:B------:R-:W-:Y:S02]  /*1830*/  @!P0 IMAD.MOV R16, RZ, RZ, -R16 ;  /* 0x000000ffff108224 */ /* 0x000fe400078e0a10 */
[----:B------:R-:W-:-:S04]  /*1840*/  @!P1 LOP3.LUT R16, RZ, R4, RZ, 0x33, !PT ;  /* 0x00000004ff109212 */ /* 0x000fc800078e33ff */
[----:B------:R-:W-:Y:S02]  /*1850*/  SHF.R.S32.HI R13, RZ, 0x1f, R16 ;  /* 0x0000001fff0d7819 */ /* 0x000fe40000011410 */
[----:B--2---:R-:W-:Y:S01]  /*1860*/  SHF.R.S32.HI R0, RZ, 0x1f, R3 ;  /* 0x0000001fff007819 */ /* 0x004fe20000011403 */
[-C--:B------:R-:W-:Y:S02]  /*1870*/  IMAD R5, R23, R3.reuse, RZ ;  /* 0x0000000317057224 */ /* 0x080fe400078e02ff */
[----:B------:R-:W-:-:S04]  /*1880*/  IMAD.WIDE.U32 R10, R22, R3, RZ ;  /* 0x00000003160a7225 */ /* 0x000fc800078e00ff */
[----:B------:R-:W-:-:S05]  /*1890*/  IMAD R5, R22, R0, R5 ;  /* 0x0000000016057224 */ /* 0x000fca00078e0205 */
[----:B------:R-:W-:Y:S02]  /*18a0*/  IADD3 R11, R11, R5, RZ ;  /* 0x000000050b0b7210 */ /* 0x000fe40007ffe0ff */
[----:B------:R-:W-:-:S03]  /*18b0*/  SHF.R.S32.HI R5, RZ, 0x1f, R12 ;  /* 0x0000001fff057819 */ /* 0x000fc6000001140c */
[----:B------:R-:W-:-:S04]  /*18c0*/  IMAD.WIDE.U32 R10, R12, R48, R10 ;  /* 0x000000300c0a7225 */ /* 0x000fc800078e000a */
[----:B------:R-:W-:Y:S02]  /*18d0*/  IMAD R6, R48, R5, R6 ;  /* 0x0000000530067224 */ /* 0x000fe400078e0206 */
[----:B---3--:R-:W-:-:S03]  /*18e0*/  IMAD R4, R9, R3, RZ ;  /* 0x0000000309047224 */ /* 0x008fc600078e02ff */
        /* <DEDUP_REMOVED lines=11> */
.L_x_5587:
        /* <DEDUP_REMOVED lines=20> */
[----:B------:R-:W-:-:S03]  /*1ae0*/  IADD3 R0, RZ, -R0, RZ ;  /* 0x80000000ff007210 */ /* 0x000fc60007ffe0ff */
[----:B----4-:R-:W-:Y:S02]  /*1af0*/  @!P3 IMAD R2, R49, R13, RZ ;  /* 0x0000000d3102b224 */ /* 0x010fe400078e02ff */
        /* <DEDUP_REMOVED lines=10> */
[-C--:B--2---:R-:W-:Y:S02]  /*1ba0*/  @!P3 IMAD R2, R25, R12.reuse, RZ ;  /* 0x0000000c1902b224 */ /* 0x084fe400078e02ff */
        /* <DEDUP_REMOVED lines=8> */
[----:B------:R-:W-:Y:S02]  /*1c30*/  LOP3.LUT R11, R11, R10, RZ, 0x3c, !PT ;  /* 0x0000000a0b0b7212 */ /* 0x000fe400078e3cff */
        /* <DEDUP_REMOVED lines=8> */
[----:B------:R-:W-:Y:S01]  /*1cc0*/  @!P3 IMAD R8, R47, R13, RZ ;  /* 0x0000000d2f08b224 */ /* 0x000fe200078e02ff */
[----:B------:R-:W-:Y:S01]  /*1cd0*/  @!P3 SHF.R.S32.HI R0, RZ, 0x1f, R13 ;  /* 0x0000001fff00b819 */ /* 0x000fe2000001140d */
[----:B------:R-:W-:Y:S01]  /*1ce0*/  IMAD.WIDE.U32 R24, R48, R2, R10 ;  /* 0x0000000230187225 */ /* 0x000fe200078e000a */
[----:B------:R-:W-:Y:S02]  /*1cf0*/  SHF.R.S32.HI R5, RZ, 0x1f, R2 ;  /* 0x0000001fff057819 */ /* 0x000fe40000011402 */
[----:B------:R-:W-:Y:S01]  /*1d00*/  @P2 IADD3 R4, R4, 0x1, RZ ;  /* 0x0000000104042810 */ /* 0x000fe20007ffe0ff */
[----:B------:R-:W-:-:S02]  /*1d10*/  @!P3 IMAD R0, R0, R46, R8 ;  /* 0x0000002e0000b224 */ /* 0x000fc400078e0208 */
[----:B------:R-:W-:-:S04]  /*1d20*/  @!P3 IMAD.WIDE.U32 R10, R46, R13, RZ ;  /* 0x0000000d2e0ab225 */ /* 0x000fc800078e00ff */
[----:B------:R-:W-:Y:S01]  /*1d30*/  IMAD R9, R49, R2, RZ ;  /* 0x0000000231097224 */ /* 0x000fe200078e02ff */
[----:B------:R-:W-:Y:S01]  /*1d40*/  @!P3 IADD3 R11, R11, R0, RZ ;  /* 0x000000000b0bb210 */ /* 0x000fe20007ffe0ff */
[----:B------:R-:W-:Y:S01]  /*1d50*/  @P3 IMAD.IADD R13, R13, 0x1, R16 ;  /* 0x000000010d0d3824 */ /* 0x000fe200078e0210 */
[----:B------:R-:W-:Y:S01]  /*1d60*/  @!P3 SHF.R.S32.HI R0, RZ, 0x1f, R12 ;  /* 0x0000001fff00b819 */ /* 0x000fe2000001140c */
[----:B------:R-:W-:Y:S02]  /*1d70*/  IMAD R9, R5, R48, R9 ;  /* 0x0000003005097224 */ /* 0x000fe400078e0209 */
[----:B------:R-:W-:Y:S01]  /*1d80*/  @!P1 IMAD.MOV R4, RZ, RZ, -R4 ;  /* 0x000000ffff049224 */ /* 0x000fe200078e0a04 */
[----:B------:R-:W-:Y:S01]  /*1d90*/  @!P0 LOP3.LUT R4, RZ, R6, RZ, 0x33, !PT ;  /* 0x00000006ff048212 */ /* 0x000fe200078e33ff */
[----:B------:R-:W-:Y:S01]  /*1da0*/  @!P3 IMAD R3, R23, R12, RZ ;  /* 0x0000000c1703b224 */ /* 0x000fe200078e02ff */
[----:B------:R-:W-:Y:S01]  /*1db0*/  MOV R8, R24 ;  /* 0x0000001800087202 */ /* 0x000fe20000000f00 */
[----:B------:R-:W-:-:S02]  /*1dc0*/  IMAD.IADD R9, R25, 0x1, R9 ;  /* 0x0000000119097824 */ /* 0x000fc400078e0209 */
[-C--:B------:R-:W-:Y:S02]  /*1dd0*/  @P3 IMAD R17, R47, R13.reuse, RZ ;  /* 0x0000000d2f113224 */ /* 0x080fe400078e02ff */
[----:B------:R-:W-:Y:S01]  /*1de0*/  @P3 IMAD.WIDE.U32 R24, R46, R13, RZ ;  /* 0x0000000d2e183225 */ /* 0x000fe200078e00ff */
[----:B------:R-:W-:-:S03]  /*1df0*/  SHF.R.S32.HI R13, RZ, 0x1f, R4 ;  /* 0x0000001fff0d7819 */ /* 0x000fc60000011404 */
[C---:B------:R-:W-:Y:S02]  /*1e00*/  @!P3 IMAD R0, R22.reuse, R0, R3 ;  /* 0x000000001600b224 */ /* 0x040fe400078e0203 */
[----:B------:R-:W-:Y:S02]  /*1e10*/  IMAD R3, R19, R4, RZ ;  /* 0x0000000413037224 */ /* 0x000fe400078e02ff */
        /* <DEDUP_REMOVED lines=11> */
.L_x_5588:
[----:B-1----:R-:W-:Y:S05]  /*1ed0*/  BSYNC B0 ;  /* 0x0000000000007941 */ /* 0x002fea0003800000 */
.L_x_5586:
        /* <DEDUP_REMOVED lines=17> */
[C---:B------:R-:W-:Y:S02]  /*1ff0*/  IMAD.IADD R52, R45.reuse, 0x1, -R52 ;  /* 0x000000012d347824 */ /* 0x040fe400078e0a34 */
[----:B------:R-:W-:Y:S02]  /*2000*/  IMAD.IADD R4, R45, 0x1, -R4 ;  /* 0x000000012d047824 */ /* 0x000fe400078e0a04 */
[----:B------:R-:W-:Y:S02]  /*2010*/  IMAD.IADD R53, R53, 0x1, -R18 ;  /* 0x0000000135357824 */ /* 0x000fe400078e0a12 */
[----:B------:R-:W-:Y:S01]  /*2020*/  IMAD.SHL.U32 R18, R52, 0x8, RZ ;  /* 0x0000000834127824 */ /* 0x000fe200078e00ff */
[----:B------:R-:W-:Y:S02]  /*2030*/  SHF.R.S32.HI R19, RZ, 0x1f, R4 ;  /* 0x0000001fff137819 */ /* 0x000fe40000011404 */
[----:B------:R-:W-:-:S02]  /*2040*/  SHF.R.S32.HI R164, RZ, 0x3, R164 ;  /* 0x00000003ffa47819 */ /* 0x000fc400000114a4 */
[----:B------:R-:W-:Y:S02]  /*2050*/  IADD3 R30, P0, R18, R6, RZ ;  /* 0x00000006121e7210 */ /* 0x000fe40007f1e0ff */
[----:B------:R-:W-:Y:S01]  /*2060*/  LEA.HI R6, R19, R4, RZ, 0x3 ;  /* 0x0000000413067211 */ /* 0x000fe200078f18ff */
[----:B------:R-:W-:-:S03]  /*2070*/  IMAD.SHL.U32 R22, R164, 0x40, RZ ;  /* 0x00000040a4167824 */ /* 0x000fc600078e00ff */
[----:B-1----:R-:W-:Y:S02]  /*2080*/  LOP3.LUT R21, R6, 0xfffffff8, RZ, 0xc0, !PT ;  /* 0xfffffff806157812 */ /* 0x002fe400078ec0ff */
[--C-:B------:R-:W-:Y:S02]  /*2090*/  SHF.R.S32.HI R19, RZ, 0x1f, R18.reuse ;  /* 0x0000001fff137819 */ /* 0x100fe40000011412 */
[----:B------:R-:W-:Y:S01]  /*20a0*/  LOP3.LUT R22, R22, 0x1c0, RZ, 0xc0, !PT ;  /* 0x000001c016167812 */ /* 0x000fe200078ec0ff */
[----:B------:R-:W-:Y:S01]  /*20b0*/  IMAD.IADD R21, R4, 0x1, -R21 ;  /* 0x0000000104157824 */ /* 0x000fe200078e0a15 */
[----:B------:R-:W-:Y:S01]  /*20c0*/  LEA.HI R23, R50, R45, RZ, 0x6 ;  /* 0x0000002d32177211 */ /* 0x000fe200078f30ff */
[----:B-----5:R-:W-:Y:S01]  /*20d0*/  IMAD R5, R5, R46, RZ ;  /* 0x0000002e05057224 */ /* 0x020fe200078e02ff */
[----:B------:R-:W-:Y:S01]  /*20e0*/  LOP3.LUT R24, R22, 0x38, R18, 0xf8, !PT ;  /* 0x0000003816187812 */ /* 0x000fe200078ef812 */
[----:B------:R-:W-:Y:S01]  /*20f0*/  IMAD.X R31, R19, 0x1, R17, P0 ;  /* 0x00000001131f7824 */ /* 0x000fe200000e0611 */
[----:B------:R-:W-:Y:S01]  /*2100*/  SHF.R.U32.HI R22, RZ, 0x3, R22 ;  /* 0x00000003ff167819 */ /* 0x000fe20000011616 */
[----:B------:R-:W-:-:S02]  /*2110*/  IMAD.SHL.U32 R4, R21, 0x40, RZ ;  /* 0x0000004015047824 */ /* 0x000fc400078e00ff */
[----:B------:R-:W-:Y:S01]  /*2120*/  IMAD R5, R12, R47, R5 ;  /* 0x0000002f0c057224 */ /* 0x000fe200078e0205 */
[----:B------:R-:W-:Y:S01]  /*2130*/  LOP3.LUT R22, R24, R22, RZ, 0x3c, !PT ;  /* 0x0000001618167212 */ /* 0x000fe200078e3cff */
[----:B------:R-:W-:Y:S02]  /*2140*/  IMAD.SHL.U32 R23, R23, 0x8, RZ ;  /* 0x0000000817177824 */ /* 0x000fe400078e00ff */
[----:B------:R-:W-:Y:S01]  /*2150*/  IMAD.WIDE.U32 R30, R12, R46, R30 ;  /* 0x0000002e0c1e7225 */ /* 0x000fe200078e001e */
[----:B------:R-:W-:-:S03]  /*2160*/  LOP3.LUT R4, R4, 0x1c0, RZ, 0xc0, !PT ;  /* 0x000001c004047812 */ /* 0x000fc600078ec0ff */
[----:B------:R-:W-:Y:S01]  /*2170*/  IMAD.SHL.U32 R12, R53, 0x8, RZ ;  /* 0x00000008350c7824 */ /* 0x000fe200078e00ff */
[----:B------:R-:W-:Y:S01]  /*2180*/  LOP3.LUT R154, R22, 0xfffffe00, R23, 0xf8, !PT ;  /* 0xfffffe00169a7812 */ /* 0x000fe200078ef817 */
[----:B------:R-:W-:Y:S01]  /*2190*/  IMAD.IADD R31, R31, 0x1, R5 ;  /* 0x000000011f1f7824 */ /* 0x000fe200078e0205 */
[----:B------:R-:W-:Y:S02]  /*21a0*/  SHF.R.U32.HI R35, RZ, 0x3, R4 ;  /* 0x00000003ff237819 */ /* 0x000fe40000011604 */
[----:B------:R-:W-:Y:S02]  /*21b0*/  LOP3.LUT R12, R4, 0x8, R12, 0xf8, !PT ;  /* 0x00000008040c7812 */ /* 0x000fe400078ef80c */
[----:B------:R-:W-:Y:S01]  /*21c0*/  SHF.R.S32.HI R54, RZ, 0x1f, R242 ;  /* 0x0000001fff367819 */ /* 0x000fe200000114f2 */
[----:B------:R-:W-:Y:S01]  /*21d0*/  IMAD.SHL.U32 R6, R6, 0x40, RZ ;  /* 0x0000004006067824 */ /* 0x000fe200078e00ff */
[----:B------:R-:W-:-:S04]  /*21e0*/  LOP3.LUT R35, R12, R35, RZ, 0x3c, !PT ;  /* 0x000000230c237212 */ /* 0x000fc800078e3cff */
[----:B------:R-:W-:Y:S02]  /*21f0*/  LOP3.LUT R35, R35, 0xfffffe00, R6, 0xf8, !PT ;  /* 0xfffffe0023237812 */ /* 0x000fe400078ef806 */
[----:B------:R-:W-:Y:S02]  /*2200*/  IADD3 R12, R18, 0x40, RZ ;  /* 0x00000040120c7810 */ /* 0x000fe40007ffe0ff */
[----:B------:R-:W-:-:S04]  /*2210*/  SHF.R.S32.HI R78, RZ, 0x1f, R79 ;  /* 0x0000001fff4e7819 */ /* 0x000fc8000001144f */
[----:B------:R-:W-:Y:S01]  /*2220*/  LEA.HI R78, R78, R79, RZ, 0x6 ;  /* 0x0000004f4e4e7211 */ /* 0x000fe200078f30ff */
[----:B------:R-:W-:-:S03]  /*2230*/  IMAD R160, R29, R16, RZ ;  /* 0x000000101da07224 */ /* 0x000fc600078e02ff */
[----:B------:R-:W-:Y:S01]  /*2240*/  SHF.R.S32.HI R78, RZ, 0x6, R78 ;  /* 0x00000006ff4e7819 */ /* 0x000fe2000001144e */
[-C--:B------:R-:W-:Y:S01]  /*2250*/  IMAD R160, R13, R28.reuse, R160 ;  /* 0x0000001c0da07224 */ /* 0x080fe200078e02a0 */
[----:B------:R-:W-:Y:S01]  /*2260*/  SHF.R.S32.HI R171, RZ, 0x1f, R241 ;  /* 0x0000001fffab7819 */ /* 0x000fe200000114f1 */
[----:B------:R-:W-:Y:S01]  /*2270*/  IMAD.WIDE.U32 R28, R16, R28, R30 ;  /* 0x0000001c101c7225 */ /* 0x000fe200078e001e */
[----:B------:R-:W-:Y:S02]  /*2280*/  IMNMX R78, R235, R78, !PT ;  /* 0x0000004eeb4e7217 */ /* 0x000fe40007800200 */
        /* <DEDUP_REMOVED lines=11> */
[----:B------:R-:W-:Y:S01]  /*2340*/  IMAD.MOV.U32 R34, RZ, RZ, 0x10 ;  /* 0x00000010ff227424 */ /* 0x000fe200078e00ff */
[----:B------:R-:W-:Y:S01]  /*2350*/  LEA.HI R50, R50, R45, RZ, 0x5 ;  /* 0x0000002d32327211 */ /* 0x000fe200078f28ff */
[----:B------:R-:W-:-:S02]  /*2360*/  IMAD.MOV.U32 R33, RZ, RZ, 0x20 ;  /* 0x00000020ff217424 */ /* 0x000fc400078e00ff */
[----:B------:R-:W-:Y:S01]  /*2370*/  IMAD.IADD R163, R161, 0x1, R162 ;  /* 0x00000001a1a37824 */ /* 0x000fe200078e02a2 */
[C---:B------:R-:W-:Y:S01]  /*2380*/  SHF.L.U64.HI R234, R48.reuse, 0x4, R49 ;  /* 0x0000000430ea7819 */ /* 0x040fe20000010231 */
[----:B------:R-:W-:Y:S01]  /*2390*/  IMAD.SHL.U32 R233, R48, 0x10, RZ ;  /* 0x0000001030e97824 */ /* 0x000fe200078e00ff */
[C---:B------:R-:W-:Y:S01]  /*23a0*/  SHF.L.U64.HI R232, R46.reuse, 0x4, R47 ;  /* 0x000000042ee87819 */ /* 0x040fe2000001022f */
[----:B------:R-:W-:Y:S01]  /*23b0*/  IMAD.SHL.U32 R231, R46, 0x10, RZ ;  /* 0x000000102ee77824 */ /* 0x000fe200078e00ff */
[----:B------:R-:W-:Y:S01]  /*23c0*/  SHF.R.S32.HI R50, RZ, 0x5, R50 ;  /* 0x00000005ff327819 */ /* 0x000fe20000011432 */
[----:B------:R-:W-:Y:S01]  /*23d0*/  IMAD.SHL.U32 R151, R52, 0x4, RZ ;  /* 0x0000000434977824 */ /* 0x000fe200078e00ff */
[----:B------:R-:W-:Y:S02]  /*23e0*/  SEL R34, R34, 0xfffffff0, !P0 ;  /* 0xfffffff022227807 */ /* 0x000fe40004000000 */
        /* <DEDUP_REMOVED lines=9> */
[----:B------:R-:W-:Y:S01]  /*2480*/  IADD3 R6, P2, R18, R4, RZ ;  /* 0x0000000412067210 */ /* 0x000fe20007f5e0ff */
[----:B------:R-:W-:Y:S02]  /*2490*/  @!P3 IMAD.IADD R5, R23, 0x1, R26 ;  /* 0x000000011705b824 */ /* 0x000fe400078e021a */
[----:B------:R-:W-:-:S02]  /*24a0*/  @P3 IMAD.MOV.U32 R176, RZ, RZ, R10 ;  /* 0x000000ffffb03224 */ /* 0x000fc400078e000a */
[----:B------:R-:W-:Y:S01]  /*24b0*/  IMAD.X R7, R19, 0x1, R5, P2 ;  /* 0x0000000113077824 */ /* 0x000fe200010e0605 */
[-C--:B------:R-:W-:Y:S01]  /*24c0*/  ISETP.GE.AND P2, PT, R12, R153.reuse, PT ;  /* 0x000000990c00720c */ /* 0x080fe20003f46270 */
[----:B------:R-:W-:Y:S01]  /*24d0*/  @!P3 IMAD.MOV.U32 R176, RZ, RZ, R10 ;  /* 0x000000ffffb0b224 */ /* 0x000fe200078e000a */
[----:B------:R-:W-:Y:S02]  /*24e0*/  IADD3 R10, R18, 0xc0, RZ ;  /* 0x000000c0120a7810 */ /* 0x000fe40007ffe0ff */
[----:B------:R-:W-:Y:S02]  /*24f0*/  SEL R5, RZ, 0xffffffff, P2 ;  /* 0xffffffffff057807 */ /* 0x000fe40001000000 */
[----:B------:R-:W-:Y:S01]  /*2500*/  ISETP.GE.AND P2, PT, R10, R153, PT ;  /* 0x000000990a00720c */ /* 0x000fe20003f46270 */
[----:B----4-:R-:W-:-:S03]  /*2510*/  IMAD R4, R9, R241, RZ ;  /* 0x000000f109047224 */ /* 0x010fc600078e02ff */
[----:B------:R-:W-:Y:S02]  /*2520*/  SEL R152, RZ, 0x8, P2 ;  /* 0x00000008ff987807 */ /* 0x000fe40001000000 */
[C---:B------:R-:W-:Y:S01]  /*2530*/  IADD3 R156, P2, R18.reuse, R3, RZ ;  /* 0x00000003129c7210 */ /* 0x040fe20007f5e0ff */
[--C-:B------:R-:W-:Y:S02]  /*2540*/  @P3 IMAD.MOV.U32 R177, RZ, RZ, R11.reuse ;  /* 0x000000ffffb13224 */ /* 0x100fe400078e000b */
[----:B------:R-:W-:Y:S01]  /*2550*/  @!P4 IMAD.MOV.U32 R20, RZ, RZ, RZ ;  /* 0x000000ffff14c224 */ /* 0x000fe200078e00ff */
[----:B------:R-:W-:Y:S01]  /*2560*/  ISETP.GT.AND P4, PT, R167, R78, PT ;  /* 0x0000004ea700720c */ /* 0x000fe20003f84270 */
[----:B------:R-:W-:Y:S01]  /*2570*/  @!P3 IMAD.MOV.U32 R177, RZ, RZ, R11 ;  /* 0x000000ffffb1b224 */ /* 0x000fe200078e000b */
[----:B------:R-:W-:Y:S01]  /*2580*/  ISETP.GE.AND P3, PT, R18, R153, PT ;  /* 0x000000991200720c */ /* 0x000fe20003f66270 */
[----:B------:R-:W-:Y:S01]  /*2590*/  IMAD R4, R8, R171, R4 ;  /* 0x000000ab08047224 */ /* 0x000fe200078e0204 */
[----:B------:R-:W-:Y:S01]  /*25a0*/  IADD3 R11, R18, 0x80, RZ ;  /* 0x00000080120b7810 */ /* 0x000fe20007ffe0ff */
[----:B------:R-:W-:-:S02]  /*25b0*/  IMAD.X R157, R19, 0x1, R0, P2 ;  /* 0x00000001139d7824 */ /* 0x000fc400010e0600 */
[----:B------:R-:W-:Y:S01]  /*25c0*/  IMAD.WIDE.U32 R8, R241, R8, R6 ;  /* 0x00000008f1087225 */ /* 0x000fe200078e0006 */
[----:B------:R-:W-:Y:S02]  /*25d0*/  SEL R6, RZ, 0x1, P3 ;  /* 0x00000001ff067807 */ /* 0x000fe40001800000 */
[----:B------:R-:W-:Y:S01]  /*25e0*/  ISETP.GE.AND P3, PT, R11, R153, PT ;  /* 0x000000990b00720c */ /* 0x000fe20003f66270 */
[----:B------:R-:W-:Y:S02]  /*25f0*/  IMAD.SHL.U32 R5, R5, 0x2, RZ ;  /* 0x0000000205057824 */ /* 0x000fe400078e00ff */
[----:B------:R-:W-:Y:S02]  /*2600*/  IMAD R174, R173, R176, RZ ;  /* 0x000000b0adae7224 */ /* 0x000fe400078e02ff */
        /* <DEDUP_REMOVED lines=25> */
[----:B------:R-:W-:Y:S01]  /*27a0*/  IMAD.SHL.U32 R56, R46, 0x20, RZ ;  /* 0x000000202e387824 */ /* 0x000fe200078e00ff */
[----:B------:R-:W-:Y:S01]  /*27b0*/  LOP3.LUT R143, R152, 0xffff, RZ, 0xc0, !PT ;  /* 0x0000ffff988f7812 */ /* 0x000fe200078ec0ff */
[----:B------:R-:W-:Y:S01]  /*27c0*/  IMAD R55, R47, 0x60, RZ ;  /* 0x000000602f377824 */ /* 0x000fe200078e02ff */
[C---:B------:R-:W-:Y:S01]  /*27d0*/  SHF.L.U64.HI R57, R46.reuse, 0x5, R47 ;  /* 0x000000052e397819 */ /* 0x040fe2000001022f */
[----:B------:R-:W-:Y:S01]  /*27e0*/  IMAD.WIDE.U32 R180, R46, 0x60, RZ ;  /* 0x000000602eb47825 */ /* 0x000fe200078e00ff */
[----:B------:R-:W-:-:S02]  /*27f0*/  LOP3.LUT R149, R143, 0x1, RZ, 0xc0, !PT ;  /* 0x000000018f957812 */ /* 0x000fc400078ec0ff */
        /* <DEDUP_REMOVED lines=8> */
[C---:B------:R-:W-:Y:S01]  /*2880*/  IADD3 R146, R164.reuse, 0x20, RZ ;  /* 0x00000020a4927810 */ /* 0x040fe20007ffe0ff */
[----:B------:R-:W-:Y:S01]  /*2890*/  IMAD.IADD R55, R181, 0x1, R55 ;  /* 0x00000001b5377824 */ /* 0x000fe200078e0237 */
[----:B------:R-:W-:-:S02]  /*28a0*/  IADD3 R144, R164, 0x30, RZ ;  /* 0x00000030a4907810 */ /* 0x000fc40007ffe0ff */
[C---:B------:R-:W-:Y:S02]  /*28b0*/  SHF.L.U64.HI R77, R48.reuse, 0x5, R49 ;  /* 0x00000005304d7819 */ /* 0x040fe40000010231 */
[----:B------:R-:W-:Y:S02]  /*28c0*/  SHF.L.U32 R76, R48, 0x5, RZ ;  /* 0x00000005304c7819 */ /* 0x000fe400000006ff */
[----:B------:R-:W-:Y:S02]  /*28d0*/  MOV R118, R184 ;  /* 0x000000b800767202 */ /* 0x000fe40000000f00 */
[----:B------:R-:W-:Y:S01]  /*28e0*/  LOP3.LUT R143, R143, 0x8, RZ, 0xc0, !PT ;  /* 0x000000088f8f7812 */ /* 0x000fe200078ec0ff */
[-C--:B--2---:R-:W-:Y:S02]  /*28f0*/  IMAD R0, R37, R242.reuse, RZ ;  /* 0x000000f225007224 */ /* 0x084fe400078e02ff */
[----:B---3--:R-:W-:Y:S02]  /*2900*/  IMAD R4, R39, R242, RZ ;  /* 0x000000f227047224 */ /* 0x008fe400078e02ff */
[----:B------:R-:W-:-:S02]  /*2910*/  IMAD R0, R36, R54, R0 ;  /* 0x0000003624007224 */ /* 0x000fc400078e0200 */
        /* <DEDUP_REMOVED lines=9> */
[----:B------:R-:W-:-:S04]  /*29b0*/  IMAD.WIDE.U32 R36, R182, R2, R36 ;  /* 0x00000002b6247225 */ /* 0x000fc800078e0024 */
[C---:B------:R-:W-:Y:S02]  /*29c0*/  IMAD R3, R186.reuse, R0, R3 ;  /* 0x00000000ba037224 */ /* 0x040fe400078e0203 */
[----:B------:R-:W-:Y:S01]  /*29d0*/  IMAD.WIDE.U32 R30, R186, R2, R30 ;  /* 0x00000002ba1e7225 */ /* 0x000fe200078e001e */
[----:B------:R-:W-:-:S03]  /*29e0*/  LEA.HI R140, R17, R17, RZ, 0x1 ;  /* 0x00000011118c7211 */ /* 0x000fc600078f08ff */
[----:B------:R-:W-:Y:S02]  /*29f0*/  IMAD R0, R27, R16, RZ ;  /* 0x000000101b007224 */ /* 0x000fe400078e02ff */
[----:B------:R-:W-:Y:S01]  /*2a00*/  IMAD.IADD R37, R37, 0x1, R5 ;  /* 0x0000000125257824 */ /* 0x000fe200078e0205 */
[----:B------:R-:W-:Y:S01]  /*2a10*/  SHF.R.S32.HI R5, RZ, 0x1f, R79 ;  /* 0x0000001fff057819 */ /* 0x000fe2000001144f */
[----:B------:R-:W-:Y:S01]  /*2a20*/  IMAD.IADD R31, R31, 0x1, R3 ;  /* 0x000000011f1f7824 */ /* 0x000fe200078e0203 */
[----:B------:R-:W-:Y:S01]  /*2a30*/  IADD3 R3, P0, -R79, R164, RZ ;  /* 0x000000a44f037210 */ /* 0x000fe20007f1e1ff */
[-C--:B------:R-:W-:Y:S01]  /*2a40*/  IMAD R4, R29, R16.reuse, RZ ;  /* 0x000000101d047224 */ /* 0x080fe200078e02ff */
[----:B------:R-:W-:Y:S01]  /*2a50*/  SHF.R.S32.HI R140, RZ, 0x1, R140 ;  /* 0x00000001ff8c7819 */ /* 0x000fe2000001148c */
[C---:B------:R-:W-:Y:S02]  /*2a60*/  IMAD R0, R26.reuse, R13, R0 ;  /* 0x0000000d1a007224 */ /* 0x040fe400078e0200 */
[----:B------:R-:W-:Y:S01]  /*2a70*/  IMAD.WIDE.U32 R26, R26, R16, R30 ;  /* 0x000000101a1a7225 */ /* 0x000fe200078e001e */
[----:B------:R-:W-:-:S03]  /*2a80*/  IADD3 R2, R20, R2, RZ ;  /* 0x0000000214027210 */ /* 0x000fc60007ffe0ff */
[----:B------:R-:W-:Y:S02]  /*2a90*/  IMAD.X R5, R165, 0x1, ~R5, P0 ;  /* 0x00000001a5057824 */ /* 0x000fe400000e0e05 */
[C---:B------:R-:W-:Y:S02]  /*2aa0*/  IMAD R4, R28.reuse, R13, R4 ;  /* 0x0000000d1c047224 */ /* 0x040fe400078e0204 */
[----:B------:R-:W-:-:S04]  /*2ab0*/  IMAD.WIDE.U32 R28, R28, R16, R36 ;  /* 0x000000101c1c7225 */ /* 0x000fc800078e0024 */
[----:B------:R-:W-:Y:S02]  /*2ac0*/  IMAD.IADD R21, R27, 0x1, R0 ;  /* 0x000000011b157824 */ /* 0x000fe400078e0200 */
[----:B------:R-:W-:Y:S02]  /*2ad0*/  IMAD R0, R164, R140, R151 ;  /* 0x0000008ca4007224 */ /* 0x000fe400078e0297 */
[----:B------:R-:W-:Y:S02]  /*2ae0*/  IMAD R110, R5, R186, RZ ;  /* 0x000000ba056e7224 */ /* 0x000fe400078e02ff */
[----:B------:R-:W-:Y:S02]  /*2af0*/  IMAD.MOV.U32 R20, RZ, RZ, R26 ;  /* 0x000000ffff147224 */ /* 0x000fe400078e001a */
[----:B------:R-:W-:Y:S02]  /*2b00*/  IMAD.IADD R17, R29, 0x1, R4 ;  /* 0x000000011d117824 */ /* 0x000fe400078e0204 */
[----:B------:R-:W-:-:S02]  /*2b10*/  IMAD R107, R5, R182, RZ ;  /* 0x000000b6056b7224 */ /* 0x000fc400078e02ff */
[----:B------:R-:W-:Y:S02]  /*2b20*/  IMAD.MOV.U32 R16, RZ, RZ, R28 ;  /* 0x000000ffff107224 */ /* 0x000fe400078e001c */
[----:B------:R-:W-:Y:S01]  /*2b30*/  IMAD R2, R140, R2, RZ ;  /* 0x000000028c027224 */ /* 0x000fe200078e02ff */
[----:B------:R-:W-:Y:S01]  /*2b40*/  IADD3 R4, R151, R0, RZ ;  /* 0x0000000097047210 */ /* 0x000fe20007ffe0ff */
        /* <DEDUP_REMOVED lines=8> */
[----:B------:R-:W-:Y:S01]  /*2bd0*/  LEA R111, P0, R20, R24, 0x1 ;  /* 0x00000018146f7211 */ /* 0x000fe200078008ff */
[----:B------:R-:W-:Y:S01]  /*2be0*/  IMAD.IADD R107, R17, 0x1, R107 ;  /* 0x00000001116b7824 */ /* 0x000fe200078e026b */
[----:B------:R-:W-:Y:S01]  /*2bf0*/  LEA.HI.X.SX32 R0, R0, R114, 0x1, P3 ;  /* 0x0000007200007211 */ /* 0x000fe200018f0eff */
[----:B------:R-:W-:Y:S01]  /*2c00*/  IMAD.SHL.U32 R115, R2, 0x2, RZ ;  /* 0x0000000202737824 */ /* 0x000fe200078e00ff */
[----:B------:R-:W-:Y:S01]  /*2c10*/  LEA.HI.X R110, R20, R25, R110, 0x1, P0 ;  /* 0x00000019146e7211 */ /* 0x000fe200000f0c6e */
[----:B------:R-:W-:Y:S01]  /*2c20*/  IMAD.SHL.U32 R20, R3, 0x2, RZ ;  /* 0x0000000203147824 */ /* 0x000fe200078e00ff */
[----:B------:R-:W-:-:S02]  /*2c30*/  LEA R108, P1, R16, R22, 0x1 ;  /* 0x00000016106c7211 */ /* 0x000fc400078208ff */
[----:B------:R-:W-:Y:S02]  /*2c40*/  LEA.HI.X.SX32 R114, R4, R114, 0x1, P2 ;  /* 0x0000007204727211 */ /* 0x000fe400010f0eff */
[----:B------:R-:W-:Y:S02]  /*2c50*/  LEA.HI.X R107, R16, R23, R107, 0x1, P1 ;  /* 0x00000017106b7211 */ /* 0x000fe400008f0c6b */
[----:B------:R-:W-:Y:S02]  /*2c60*/  SHF.L.U64.HI R114, R2, 0x1, R114 ;  /* 0x0000000102727819 */ /* 0x000fe40000010272 */
[CC--:B------:R-:W-:Y:S02]  /*2c70*/  IADD3 R113, P3, R8.reuse, R115.reuse, RZ ;  /* 0x0000007308717210 */ /* 0x0c0fe40007f7e0ff */
[----:B------:R-:W-:Y:S02]  /*2c80*/  IADD3 R36, P1, R8, R20, RZ ;  /* 0x0000001408247210 */ /* 0x000fe40007f3e0ff */
[----:B------:R-:W-:-:S02]  /*2c90*/  IADD3 R115, P2, R6, R115, RZ ;  /* 0x0000007306737210 */ /* 0x000fc40007f5e0ff */
[----:B------:R-:W-:Y:S02]  /*2ca0*/  SHF.L.U64.HI R0, R3, 0x1, R0 ;  /* 0x0000000103007819 */ /* 0x000fe40000010200 */
[----:B------:R-:W-:Y:S01]  /*2cb0*/  IADD3 R20, P0, R6, R20, RZ ;  /* 0x0000001406147210 */ /* 0x000fe20007f1e0ff */
[C-C-:B------:R-:W-:Y:S01]  /*2cc0*/  IMAD.X R112, R9.reuse, 0x1, R114.reuse, P3 ;  /* 0x0000000109707824 */ /* 0x140fe200018e0672 */
[----:B------:R-:W-:Y:S01]  /*2cd0*/  IADD3.X R37, R9, R0, RZ, P1, !PT ;  /* 0x0000000009257210 */ /* 0x000fe20000ffe4ff */
[----:B------:R-:W-:Y:S01]  /*2ce0*/  IMAD.X R114, R7, 0x1, R114, P2 ;  /* 0x0000000107727824 */ /* 0x000fe200010e0672 */
[----:B------:R-:W-:Y:S01]  /*2cf0*/  IADD3 R75, P2, R233, 0x40, RZ ;  /* 0x00000040e94b7810 */ /* 0x000fe20007f5e0ff */
[----:B------:R-:W-:Y:S01]  /*2d00*/  IMAD.X R21, R7, 0x1, R0, P0 ;  /* 0x0000000107157824 */ /* 0x000fe200000e0600 */
[C---:B------:R-:W-:Y:S02]  /*2d10*/  IADD3 R71, P1, R233.reuse, 0x80, RZ ;  /* 0x00000080e9477810 */ /* 0x040fe40007f3e0ff */
[----:B------:R-:W-:Y:S01]  /*2d20*/  IADD3 R65, P0, R233, 0xc0, RZ ;  /* 0x000000c0e9417810 */ /* 0x000fe20007f1e0ff */
[----:B------:R-:W-:-:S02]  /*2d30*/  IMAD.SHL.U32 R150, R140, 0x10, RZ ;  /* 0x000000108c967824 */ /* 0x000fc400078e00ff */
[--C-:B------:R-:W-:Y:S01]  /*2d40*/  IMAD.X R74, RZ, RZ, R234.reuse, P2 ;  /* 0x000000ffff4a7224 */ /* 0x100fe200010e06ea */
[----:B------:R-:W-:Y:S01]  /*2d50*/  IADD3.X R64, RZ, R234, RZ, P0, !PT ;  /* 0x000000eaff407210 */ /* 0x000fe200007fe4ff */
[----:B------:R-:W-:Y:S01]  /*2d60*/  IMAD.X R70, RZ, RZ, R234, P1 ;  /* 0x000000ffff467224 */ /* 0x000fe200008e06ea */
[-C--:B------:R-:W-:Y:S01]  /*2d70*/  IADD3 R73, P2, R75, R233.reuse, RZ ;  /* 0x000000e94b497210 */ /* 0x080fe20007f5e0ff */
[----:B------:R-:W-:Y:S01]  /*2d80*/  IMAD.SHL.U32 R81, R186, 0x10, RZ ;  /* 0x00000010ba517824 */ /* 0x000fe200078e00ff */
[-C--:B------:R-:W-:Y:S02]  /*2d90*/  IADD3 R69, P1, R71, R233.reuse, RZ ;  /* 0x000000e947457210 */ /* 0x080fe40007f3e0ff */
[----:B------:R-:W-:Y:S02]  /*2da0*/  IADD3 R63, P0, R65, R233, RZ ;  /* 0x000000e9413f7210 */ /* 0x000fe40007f1e0ff */
[C---:B------:R-:W-:Y:S02]  /*2db0*/  IADD3 R141, R150.reuse, 0x40, RZ ;  /* 0x00000040968d7810 */ /* 0x040fe40007ffe0ff */
[----:B------:R-:W-:-:S02]  /*2dc0*/  IADD3 R139, R150, 0x80, RZ ;  /* 0x00000080968b7810 */ /* 0x000fc40007ffe0ff */
[----:B------:R-:W-:Y:S01]  /*2dd0*/  IADD3 R137, R150, 0xc0, RZ ;  /* 0x000000c096897810 */ /* 0x000fe20007ffe0ff */
[--C-:B------:R-:W-:Y:S01]  /*2de0*/  IMAD.X R68, R70, 0x1, R234.reuse, P1 ;  /* 0x0000000146447824 */ /* 0x100fe200008e06ea */
[----:B------:R-:W-:Y:S01]  /*2df0*/  IADD3.X R72, R74, R234, RZ, P2, !PT ;  /* 0x000000ea4a487210 */ /* 0x000fe200017fe4ff */
[--C-:B------:R-:W-:Y:S01]  /*2e00*/  IMAD.X R62, R64, 0x1, R234.reuse, P0 ;  /* 0x00000001403e7824 */ /* 0x100fe200000e06ea */
[C---:B------:R-:W-:Y:S01]  /*2e10*/  SHF.L.U64.HI R80, R186.reuse, 0x4, R187 ;  /* 0x00000004ba507819 */ /* 0x040fe200000102bb */
[----:B------:R-:W-:Y:S01]  /*2e20*/  IMAD.SHL.U32 R91, R186, 0x20, RZ ;  /* 0x00000020ba5b7824 */ /* 0x000fe200078e00ff */
[-C--:B------:R-:W-:Y:S02]  /*2e30*/  IADD3 R61, P3, R69, R233.reuse, RZ ;  /* 0x000000e9453d7210 */ /* 0x080fe40007f7e0ff */
[-C--:B------:R-:W-:Y:S02]  /*2e40*/  IADD3 R59, P2, R63, R233.reuse, RZ ;  /* 0x000000e93f3b7210 */ /* 0x080fe40007f5e0ff */
[----:B------:R-:W-:Y:S01]  /*2e50*/  IADD3 R83, P5, R81, 0x40, RZ ;  /* 0x0000004051537810 */ /* 0x000fe20007fbe0ff */
[C---:B------:R-:W-:Y:S01]  /*2e60*/  IMAD.IADD R138, R150.reuse, 0x1, R141 ;  /* 0x00000001968a7824 */ /* 0x040fe200078e028d */
[----:B------:R-:W-:Y:S01]  /*2e70*/  IADD3 R67, P4, R73, R233, RZ ;  /* 0x000000e949437210 */ /* 0x000fe20007f9e0ff */
[C---:B------:R-:W-:Y:S01]  /*2e80*/  IMAD.IADD R136, R150.reuse, 0x1, R139 ;  /* 0x0000000196887824 */ /* 0x040fe200078e028b */
[C---:B------:R-:W-:Y:S01]  /*2e90*/  IADD3 R87, P1, R81.reuse, 0x80, RZ ;  /* 0x0000008051577810 */ /* 0x040fe20007f3e0ff */
[----:B------:R-:W-:Y:S01]  /*2ea0*/  IMAD.IADD R134, R150, 0x1, R137 ;  /* 0x0000000196867824 */ /* 0x000fe200078e0289 */
[----:B------:R-:W-:Y:S01]  /*2eb0*/  IADD3 R95, P0, R81, 0xc0, RZ ;  /* 0x000000c0515f7810 */ /* 0x000fe20007f1e0ff */
[C---:B------:R-:W-:Y:S01]  /*2ec0*/  IMAD.SHL.U32 R103, R182.reuse, 0x10, RZ ;  /* 0x00000010b6677824 */ /* 0x040fe200078e00ff */
[C-C-:B------:R-:W-:Y:S01]  /*2ed0*/  SHF.L.U64.HI R102, R182.reuse, 0x4, R183.reuse ;  /* 0x00000004b6667819 */ /* 0x140fe200000102b7 */
[C---:B------:R-:W-:Y:S01]  /*2ee0*/  IMAD.SHL.U32 R105, R182.reuse, 0x20, RZ ;  /* 0x00000020b6697824 */ /* 0x040fe200078e00ff */
[----:B------:R-:W-:Y:S01]  /*2ef0*/  SHF.L.U64.HI R104, R182, 0x5, R183 ;  /* 0x00000005b6687819 */ /* 0x000fe200000102b7 */
[----:B------:R-:W-:Y:S01]  /*2f00*/  IMAD R106, R183, 0x60, RZ ;  /* 0x00000060b76a7824 */ /* 0x000fe200078e02ff */
[----:B------:R-:W-:Y:S01]  /*2f10*/  IADD3.X R86, RZ, R80, RZ, P1, !PT ;  /* 0x00000050ff567210 */ /* 0x000fe20000ffe4ff */
[--C-:B------:R-:W-:Y:S01]  /*2f20*/  IMAD.X R60, R68, 0x1, R234.reuse, P3 ;  /* 0x00000001443c7824 */ /* 0x100fe200018e06ea */
[----:B------:R-:W-:Y:S01]  /*2f30*/  SHF.L.U64.HI R90, R186, 0x5, R187 ;  /* 0x00000005ba5a7819 */ /* 0x000fe200000102bb */
[----:B------:R-:W-:Y:S01]  /*2f40*/  IMAD.X R58, R62, 0x1, R234, P2 ;  /* 0x000000013e3a7824 */ /* 0x000fe200010e06ea */
[----:B------:R-:W-:Y:S01]  /*2f50*/  IADD3 R93, P3, R91, R83, RZ ;  /* 0x000000535b5d7210 */ /* 0x000fe20007f7e0ff */
[----:B------:R-:W-:Y:S01]  /*2f60*/  IMAD.X R82, RZ, RZ, R80, P5 ;  /* 0x000000ffff527224 */ /* 0x000fe200028e0650 */
[-C--:B------:R-:W-:Y:S01]  /*2f70*/  IADD3 R85, P5, R83, R81.reuse, RZ ;  /* 0x0000005153557210 */ /* 0x080fe20007fbe0ff */
[----:B------:R-:W-:Y:S01]  /*2f80*/  IMAD.SHL.U32 R142, R140, 0x20, RZ ;  /* 0x000000208c8e7824 */ /* 0x000fe200078e00ff */
[----:B------:R-:W-:Y:S01]  /*2f90*/  IADD3 R97, P2, R95, R81, RZ ;  /* 0x000000515f617210 */ /* 0x000fe20007f5e0ff */
[----:B------:R-:W-:Y:S01]  /*2fa0*/  IMAD.WIDE.U32 R182, R182, 0x60, RZ ;  /* 0x00000060b6b67825 */ /* 0x000fe200078e00ff */
[----:B------:R-:W-:-:S02]  /*2fb0*/  IADD3 R99, P1, R91, R87, RZ ;  /* 0x000000575b637210 */ /* 0x000fc40007f3e0ff */
[----:B------:R-:W-:Y:S01]  /*2fc0*/  IADD3 R135, R150, R138, RZ ;  /* 0x0000008a96877210 */ /* 0x000fe20007ffe0ff */
[----:B------:R-:W-:Y:S01]  /*2fd0*/  IMAD.X R66, R72, 0x1, R234, P4 ;  /* 0x0000000148427824 */ /* 0x000fe200020e06ea */
[----:B------:R-:W-:Y:S01]  /*2fe0*/  IADD3 R89, P4, R87, R81, RZ ;  /* 0x0000005157597210 */ /* 0x000fe20007f9e0ff */
[----:B------:R-:W-:Y:S01]  /*2ff0*/  IMAD.X R94, RZ, RZ, R80, P0 ;  /* 0x000000ffff5e7224 */ /* 0x000fe200000e0650 */
[----:B------:R-:W-:Y:S01]  /*3000*/  IADD3 R101, P0, R95, R91, RZ ;  /* 0x0000005b5f657210 */ /* 0x000fe20007f1e0ff */
[----:B------:R-:W-:Y:S02]  /*3010*/  IMAD R140, R140, 0x30, RZ ;  /* 0x000000308c8c7824 */ /* 0x000fe400078e02ff */
[C---:B------:R-:W-:Y:S02]  /*3020*/  IMAD.IADD R133, R150.reuse, 0x1, R136 ;  /* 0x0000000196857824 */ /* 0x040fe400078e0288 */
[----:B------:R-:W-:Y:S01]  /*3030*/  IMAD.IADD R132, R150, 0x1, R134 ;  /* 0x0000000196847824 */ /* 0x000fe200078e0286 */
[----:B------:R-:W-:Y:S01]  /*3040*/  SHF.L.U64.HI R102, R103, 0x1, R102 ;  /* 0x0000000167667819 */ /* 0x000fe20000010266 */
[----:B------:R-:W-:Y:S01]  /*3050*/  IMAD.MOV.U32 R9, RZ, RZ, R167 ;  /* 0x000000ffff097224 */ /* 0x000fe200078e00a7 */
[----:B------:R-:W-:Y:S01]  /*3060*/  SHF.L.U64.HI R104, R105, 0x1, R104 ;  /* 0x0000000169687819 */ /* 0x000fe20000010268 */
[----:B------:R-:W-:Y:S01]  /*3070*/  IMAD.SHL.U32 R103, R103, 0x2, RZ ;  /* 0x0000000267677824 */ /* 0x000fe200078e00ff */
[----:B------:R-:W-:Y:S01]  /*3080*/  IADD3 R106, R183, R106, RZ ;  /* 0x0000006ab76a7210 */ /* 0x000fe20007ffe0ff */
[----:B------:R-:W-:Y:S01]  /*3090*/  IMAD.SHL.U32 R105, R105, 0x2, RZ ;  /* 0x0000000269697824 */ /* 0x000fe200078e00ff */
[----:B------:R-:W-:Y:S01]  /*30a0*/  IADD3.X R88, R86, R80, RZ, P4, !PT ;  /* 0x0000005056587210 */ /* 0x000fe200027fe4ff */
[----:B------:R-:W-:Y:S01]  /*30b0*/  IMAD.X R84, R82, 0x1, R80, P5 ;  /* 0x0000000152547824 */ /* 0x000fe200028e0650 */
[----:B------:R-:W-:Y:S01]  /*30c0*/  IADD3.X R100, R94, R90, RZ, P0, !PT ;  /* 0x0000005a5e647210 */ /* 0x000fe200007fe4ff */
[----:B------:R-:W-:Y:S01]  /*30d0*/  IMAD.X R92, R90, 0x1, R82, P3 ;  /* 0x000000015a5c7824 */ /* 0x000fe200018e0652 */
        /* <DEDUP_REMOVED lines=14> */
.L_x_5707:
        /* <DEDUP_REMOVED lines=30> */
.L_x_5591:
[----:B------:R-:W-:Y:S05]  /*33a0*/  BSYNC B0 ;  /* 0x0000000000007941 */ /* 0x000fea0003800000 */
.L_x_5590:
        /* <DEDUP_REMOVED lines=21> */
.L_x_5593:
[----:B------:R-:W-:Y:S05]  /*3500*/  BSYNC B0 ;  /* 0x0000000000007941 */ /* 0x000fea0003800000 */
.L_x_5592:
        /* <DEDUP_REMOVED lines=21> */
.L_x_5595:
[----:B------:R-:W-:Y:S05]  /*3660*/  BSYNC B0 ;  /* 0x0000000000007941 */ /* 0x000fea0003800000 */
.L_x_5594:
        /* <DEDUP_REMOVED lines=21> */
.L_x_5597:
[----:B------:R-:W-:Y:S05]  /*37c0*/  BSYNC B0 ;  /* 0x0000000000007941 */ /* 0x000fea0003800000 */
.L_x_5596:
        /* <DEDUP_REMOVED lines=70> */
.L_x_5604:
[----:B------:R-:W-:Y:S05]  /*3c30*/  BSYNC B0 ;  /* 0x0000000000007941 */ /* 0x000fea0003800000 */
.L_x_5603:
        /* <DEDUP_REMOVED lines=55> */
.L_x_5606:
[----:B------:R-:W-:Y:S05]  /*3fb0*/  BSYNC B0 ;  /* 0x0000000000007941 */ /* 0x000fea0003800000 */
.L_x_5605:
        /* <DEDUP_REMOVED lines=55> */
.L_x_5608:
[----:B------:R-:W-:Y:S05]  /*4330*/  BSYNC B0 ;  /* 0x0000000000007941 */ /* 0x000fea0003800000 */
.L_x_5607:
        /* <DEDUP_REMOVED lines=54> */
.L_x_5602:
[----:B------:R-:W-:Y:S05]  /*46a0*/  BSYNC B1 ;  /* 0x0000000000017941 */ /* 0x000fea0003800000 */
.L_x_5601:
        /* <DEDUP_REMOVED lines=67> */
.L_x_5612:
[----:B------:R-:W-:Y:S05]  /*4ae0*/  BSYNC B0 ;  /* 0x0000000000007941 */ /* 0x000fea0003800000 */
.L_x_5611:
        /* <DEDUP_REMOVED lines=57> */
.L_x_5614:
[----:B------:R-:W-:Y:S05]  /*4e80*/  BSYNC B0 ;  /* 0x0000000000007941 */ /* 0x000fea0003800000 */
.L_x_5613:
        /* <DEDUP_REMOVED lines=57> */
.L_x_5616:
[----:B------:R-:W-:Y:S05]  /*5220*/  BSYNC B0 ;  /* 0x0000000000007941 */ /* 0x000fea0003800000 */
.L_x_5615:
        /* <DEDUP_REMOVED lines=56> */
.L_x_5610:
[----:B------:R-:W-:Y:S05]  /*55b0*/  BSYNC B1 ;  /* 0x0000000000017941 */ /* 0x000fea0003800000 */
.L_x_5609:
        /* <DEDUP_REMOVED lines=67> */
.L_x_5620:
[----:B------:R-:W-:Y:S05]  /*59f0*/  BSYNC B0 ;  /* 0x0000000000007941 */ /* 0x000fea0003800000 */
.L_x_5619:
        /* <DEDUP_REMOVED lines=57> */
.L_x_5622:
[----:B------:R-:W-:Y:S05]  /*5d90*/  BSYNC B0 ;  /* 0x0000000000007941 */ /* 0x000fea0003800000 */
.L_x_5621:
        /* <DEDUP_REMOVED lines=57> */
.L_x_5624:
[----:B------:R-:W-:Y:S05]  /*6130*/  BSYNC B0 ;  /* 0x0000000000007941 */ /* 0x000fea0003800000 */
.L_x_5623:
        /* <DEDUP_REMOVED lines=56> */
.L_x_5618:
[----:B------:R-:W-:Y:S05]  /*64c0*/  BSYNC B1 ;  /* 0x0000000000017941 */ /* 0x000fea0003800000 */
.L_x_5617:
        /* <DEDUP_REMOVED lines=71> */
.L_x_5628:
[----:B------:R-:W-:Y:S05]  /*6940*/  BSYNC B0 ;  /* 0x0000000000007941 */ /* 0x000fea0003800000 */
.L_x_5627:
        /* <DEDUP_REMOVED lines=57> */
.L_x_5630:
[----:B------:R-:W-:Y:S05]  /*6ce0*/  BSYNC B0 ;  /* 0x0000000000007941 */ /* 0x000fea0003800000 */
.L_x_5629:
        /* <DEDUP_REMOVED lines=57> */
.L_x_5632:
[----:B------:R-:W-:Y:S05]  /*7080*/  BSYNC B0 ;  /* 0x0000000000007941 */ /* 0x000fea0003800000 */
.L_x_5631:
        /* <DEDUP_REMOVED lines=56> */
.L_x_5626:
[----:B------:R-:W-:Y:S05]  /*7410*/  BSYNC B1 ;  /* 0x0000000000017941 */ /* 0x000fea0003800000 */
.L_x_5625:
[----:B------:R-:W2:Y:S02]  /*7420*/  LD.E R0, [R14.64+0xd0] ;  /* 0x0000d0060e007980 */ /* 0x000ea4000c101900 */
[----:B--2---:R-:W-:Y:S05]  /*7430*/  IMAD.U32 R0, R0, -0x20, RZ ;  /* 0xffffffe000007824 */ /* 0x004fea00078e00ff */
[C---:B------:R-:W-:Y:S02]  /*7440*/  LEA R20, P1, R0.reuse, R20, 0x1 ;  /* 0x0000001400147211 */ /* 0x040fe400078208ff */
[C---:B------:R-:W-:Y:S02]  /*7450*/  LEA R36, P0, R0.reuse, R36, 0x1 ;  /* 0x0000002400247211 */ /* 0x040fe400078008ff */
[C---:B------:R-:W-:Y:S02]  /*7460*/  LEA.HI.X.SX32 R21, R0.reuse, R21, 0x1, P1 ;  /* 0x0000001500157211 */ /* 0x040fe400008f0eff */
[----:B------:R-:W-:Y:S01]  /*7470*/  LEA.HI.X.SX32 R37, R0, R37, 0x1, P0 ;  /* 0x0000002500257211 */ /* 0x000fe200000f0eff */
[----:B------:R-:W-:-:S05]  /*7480*/  BRA `(.L_x_5633) ;  /* 0x0000714000007947 */ /* 0x000fca0003800000 */
.L_x_5600:
        /* <DEDUP_REMOVED lines=101> */
.L_x_5639:
[----:B------:R-:W-:Y:S05]  /*7ae0*/  BSYNC B0 ;  /* 0x0000000000007941 */ /* 0x000fea0003800000 */
.L_x_5638:
[----:B-----5:R2:W-:Y:S02]  /*7af0*/  ST.E.128 [R116.64], R28 ;  /* 0x0000001c74007985 */ /* 0x0205e4000c101d06 */
.L_x_5637:
[----:B------:R-:W-:Y:S05]  /*7b00*/  BSYNC B1 ;  /* 0x0000000000017941 */ /* 0x000fea0003800000 */
.L_x_5636:
        /* <DEDUP_REMOVED lines=99> */
.L_x_5643:
[----:B------:R-:W-:Y:S05]  /*8140*/  BSYNC B0 ;  /* 0x0000000000007941 */ /* 0x000fea0003800000 */
.L_x_5642:
[----:B-----5:R3:W-:Y:S02]  /*8150*/  ST.E.128 [R116.64+0x80], R28 ;  /* 0x0000801c74007985 */ /* 0x0207e4000c101d06 */
.L_x_5641:
[----:B------:R-:W-:Y:S05]  /*8160*/  BSYNC B1 ;  /* 0x0000000000017941 */ /* 0x000fea0003800000 */
.L_x_5640:
        /* <DEDUP_REMOVED lines=99> */
.L_x_5647:
[----:B------:R-:W-:Y:S05]  /*87a0*/  BSYNC B0 ;  /* 0x0000000000007941 */ /* 0x000fea0003800000 */
.L_x_5646:
[----:B-----5:R3:W-:Y:S02]  /*87b0*/  ST.E.128 [R116.64+0x100], R28 ;  /* 0x0001001c74007985 */ /* 0x0207e4000c101d06 */
.L_x_5645:
[----:B------:R-:W-:Y:S05]  /*87c0*/  BSYNC B1 ;  /* 0x0000000000017941 */ /* 0x000fea0003800000 */
.L_x_5644:
        /* <DEDUP_REMOVED lines=98> */
.L_x_5649:
[----:B------:R-:W-:Y:S05]  /*8df0*/  BSYNC B0 ;  /* 0x0000000000007941 */ /* 0x000fea0003800000 */
.L_x_5648:
[----:B-----5:R3:W-:Y:S02]  /*8e00*/  ST.E.128 [R116.64+0x180], R28 ;  /* 0x0001801c74007985 */ /* 0x0207e4000c101d06 */
.L_x_5635:
[----:B------:R-:W-:Y:S05]  /*8e10*/  BSYNC B2 ;  /* 0x0000000000027941 */ /* 0x000fea0003800000 */
.L_x_5634:
        /* <DEDUP_REMOVED lines=104> */
.L_x_5655:
[----:B------:R-:W-:Y:S05]  /*94a0*/  BSYNC B0 ;  /* 0x0000000000007941 */ /* 0x000fea0003800000 */
.L_x_5654:
[C---:B------:R-:W-:Y:S04]  /*94b0*/  LEA R2, P0, R233.reuse, R116, 0x1 ;  /* 0x00000074e9027211 */ /* 0x040fe800078008ff */
[----:B------:R-:W-:Y:S05]  /*94c0*/  LEA.HI.X R3, R233, R117, R234, 0x1, P0 ;  /* 0x00000075e9037211 */ /* 0x000fea00000f0cea */
[----:B-----5:R2:W-:Y:S04]  /*94d0*/  ST.E.128 [R2.64], R28 ;  /* 0x0000001c02007985 */ /* 0x0205e8000c101d06 */
.L_x_5653:
[----:B------:R-:W-:Y:S05]  /*94e0*/  BSYNC B1 ;  /* 0x0000000000017941 */ /* 0x000fea0003800000 */
.L_x_5652:
        /* <DEDUP_REMOVED lines=99> */
.L_x_5659:
[----:B------:R-:W-:Y:S05]  /*9b20*/  BSYNC B0 ;  /* 0x0000000000007941 */ /* 0x000fea0003800000 */
.L_x_5658:
[C---:B------:R-:W-:Y:S04]  /*9b30*/  LEA R2, P0, R75.reuse, R116, 0x1 ;  /* 0x000000744b027211 */ /* 0x040fe800078008ff */
[----:B------:R-:W-:Y:S05]  /*9b40*/  LEA.HI.X R3, R75, R117, R74, 0x1, P0 ;  /* 0x000000754b037211 */ /* 0x000fea00000f0c4a */
[----:B-----5:R2:W-:Y:S04]  /*9b50*/  ST.E.128 [R2.64], R28 ;  /* 0x0000001c02007985 */ /* 0x0205e8000c101d06 */
.L_x_5657:
[----:B------:R-:W-:Y:S05]  /*9b60*/  BSYNC B1 ;  /* 0x0000000000017941 */ /* 0x000fea0003800000 */
.L_x_5656:
        /* <DEDUP_REMOVED lines=99> */
.L_x_5663:
[----:B------:R-:W-:Y:S05]  /*a1a0*/  BSYNC B0 ;  /* 0x0000000000007941 */ /* 0x000fea0003800000 */
.L_x_5662:
[C---:B------:R-:W-:Y:S04]  /*a1b0*/  LEA R2, P0, R71.reuse, R116, 0x1 ;  /* 0x0000007447027211 */ /* 0x040fe800078008ff */
[----:B------:R-:W-:Y:S05]  /*a1c0*/  LEA.HI.X R3, R71, R117, R70, 0x1, P0 ;  /* 0x0000007547037211 */ /* 0x000fea00000f0c46 */
[----:B-----5:R2:W-:Y:S04]  /*a1d0*/  ST.E.128 [R2.64], R28 ;  /* 0x0000001c02007985 */ /* 0x0205e8000c101d06 */
.L_x_5661:
[----:B------:R-:W-:Y:S05]  /*a1e0*/  BSYNC B1 ;  /* 0x0000000000017941 */ /* 0x000fea0003800000 */
.L_x_5660:
        /* <DEDUP_REMOVED lines=98> */
.L_x_5665:
[----:B------:R-:W-:Y:S05]  /*a810*/  BSYNC B0 ;  /* 0x0000000000007941 */ /* 0x000fea0003800000 */
.L_x_5664:
[C---:B------:R-:W-:Y:S04]  /*a820*/  LEA R2, P0, R65.reuse, R116, 0x1 ;  /* 0x0000007441027211 */ /* 0x040fe800078008ff */
[----:B------:R-:W-:Y:S05]  /*a830*/  LEA.HI.X R3, R65, R117, R64, 0x1, P0 ;  /* 0x0000007541037211 */ /* 0x000fea00000f0c40 */
[----:B-----5:R2:W-:Y:S04]  /*a840*/  ST.E.128 [R2.64], R28 ;  /* 0x0000001c02007985 */ /* 0x0205e8000c101d06 */
.L_x_5651:
[----:B------:R-:W-:Y:S05]  /*a850*/  BSYNC B2 ;  /* 0x0000000000027941 */ /* 0x000fea0003800000 */
.L_x_5650:
        /* <DEDUP_REMOVED lines=104> */
.L_x_5671:
[----:B------:R-:W-:Y:S05]  /*aee0*/  BSYNC B0 ;  /* 0x0000000000007941 */ /* 0x000fea0003800000 */
.L_x_5670:
[C---:B------:R-:W-:Y:S04]  /*aef0*/  LEA R2, P0, R76.reuse, R116, 0x1 ;  /* 0x000000744c027211 */ /* 0x040fe800078008ff */
[----:B------:R-:W-:Y:S05]  /*af00*/  LEA.HI.X R3, R76, R117, R77, 0x1, P0 ;  /* 0x000000754c037211 */ /* 0x000fea00000f0c4d */
[----:B-----5:R2:W-:Y:S04]  /*af10*/  ST.E.128 [R2.64], R28 ;  /* 0x0000001c02007985 */ /* 0x0205e8000c101d06 */
.L_x_5669:
[----:B------:R-:W-:Y:S05]  /*af20*/  BSYNC B1 ;  /* 0x0000000000017941 */ /* 0x000fea0003800000 */
.L_x_5668:
        /* <DEDUP_REMOVED lines=99> */
.L_x_5675:
[----:B------:R-:W-:Y:S05]  /*b560*/  BSYNC B0 ;  /* 0x0000000000007941 */ /* 0x000fea0003800000 */
.L_x_5674:
[C---:B------:R-:W-:Y:S04]  /*b570*/  LEA R2, P0, R73.reuse, R116, 0x1 ;  /* 0x0000007449027211 */ /* 0x040fe800078008ff */
[----:B------:R-:W-:Y:S05]  /*b580*/  LEA.HI.X R3, R73, R117, R72, 0x1, P0 ;  /* 0x0000007549037211 */ /* 0x000fea00000f0c48 */
[----:B-----5:R2:W-:Y:S04]  /*b590*/  ST.E.128 [R2.64], R28 ;  /* 0x0000001c02007985 */ /* 0x0205e8000c101d06 */
.L_x_5673:
[----:B------:R-:W-:Y:S05]  /*b5a0*/  BSYNC B1 ;  /* 0x0000000000017941 */ /* 0x000fea0003800000 */
.L_x_5672:
        /* <DEDUP_REMOVED lines=99> */
.L_x_5679:
[----:B------:R-:W-:Y:S05]  /*bbe0*/  BSYNC B0 ;  /* 0x0000000000007941 */ /* 0x000fea0003800000 */
.L_x_5678:
[C---:B------:R-:W-:Y:S04]  /*bbf0*/  LEA R2, P0, R69.reuse, R116, 0x1 ;  /* 0x0000007445027211 */ /* 0x040fe800078008ff */
[----:B------:R-:W-:Y:S05]  /*bc00*/  LEA.HI.X R3, R69, R117, R68, 0x1, P0 ;  /* 0x0000007545037211 */ /* 0x000fea00000f0c44 */
[----:B-----5:R2:W-:Y:S04]  /*bc10*/  ST.E.128 [R2.64], R28 ;  /* 0x0000001c02007985 */ /* 0x0205e8000c101d06 */
.L_x_5677:
[----:B------:R-:W-:Y:S05]  /*bc20*/  BSYNC B1 ;  /* 0x0000000000017941 */ /* 0x000fea0003800000 */
.L_x_5676:
        /* <DEDUP_REMOVED lines=98> */
.L_x_5681:
[----:B------:R-:W-:Y:S05]  /*c250*/  BSYNC B0 ;  /* 0x0000000000007941 */ /* 0x000fea0003800000 */
.L_x_5680:
[C---:B------:R-:W-:Y:S04]  /*c260*/  LEA R2, P0, R63.reuse, R116, 0x1 ;  /* 0x000000743f027211 */ /* 0x040fe800078008ff */
[----:B------:R-:W-:Y:S05]  /*c270*/  LEA.HI.X R3, R63, R117, R62, 0x1, P0 ;  /* 0x000000753f037211 */ /* 0x000fea00000f0c3e */
[----:B-----5:R2:W-:Y:S04]  /*c280*/  ST.E.128 [R2.64], R28 ;  /* 0x0000001c02007985 */ /* 0x0205e8000c101d06 */
.L_x_5667:
[----:B------:R-:W-:Y:S05]  /*c290*/  BSYNC B2 ;  /* 0x0000000000027941 */ /* 0x000fea0003800000 */
.L_x_5666:
        /* <DEDUP_REMOVED lines=107> */
.L_x_5687:
[----:B------:R-:W-:Y:S05]  /*c950*/  BSYNC B0 ;  /* 0x0000000000007941 */ /* 0x000fea0003800000 */
.L_x_5686:
[----:B------:R-:W-:Y:S02]  /*c960*/  IMAD R0, R49, 0x60, RZ ;  /* 0x0000006031007824 */ /* 0x000fe400078e02ff */
[----:B------:R-:W-:Y:S05]  /*c970*/  IMAD.WIDE.U32 R2, R48, 0x60, R116 ;  /* 0x0000006030027825 */ /* 0x000fea00078e0074 */
[----:B------:R-:W-:Y:S05]  /*c980*/  IADD3 R3, R3, R0, RZ ;  /* 0x0000000003037210 */ /* 0x000fea0007ffe0ff */
[----:B-----5:R2:W-:Y:S02]  /*c990*/  ST.E.128 [R2.64], R28 ;  /* 0x0000001c02007985 */ /* 0x0205e4000c101d06 */
.L_x_5685:
[----:B------:R-:W-:Y:S05]  /*c9a0*/  BSYNC B1 ;  /* 0x0000000000017941 */ /* 0x000fea0003800000 */
.L_x_5684:
        /* <DEDUP_REMOVED lines=99> */
.L_x_5691:
[----:B------:R-:W-:Y:S05]  /*cfe0*/  BSYNC B0 ;  /* 0x0000000000007941 */ /* 0x000fea0003800000 */
.L_x_5690:
[C---:B------:R-:W-:Y:S04]  /*cff0*/  LEA R2, P0, R67.reuse, R116, 0x1 ;  /* 0x0000007443027211 */ /* 0x040fe800078008ff */
[----:B------:R-:W-:Y:S05]  /*d000*/  LEA.HI.X R3, R67, R117, R66, 0x1, P0 ;  /* 0x0000007543037211 */ /* 0x000fea00000f0c42 */
[----:B-----5:R2:W-:Y:S04]  /*d010*/  ST.E.128 [R2.64], R28 ;  /* 0x0000001c02007985 */ /* 0x0205e8000c101d06 */
.L_x_5689:
[----:B------:R-:W-:Y:S05]  /*d020*/  BSYNC B1 ;  /* 0x0000000000017941 */ /* 0x000fea0003800000 */
.L_x_5688:
        /* <DEDUP_REMOVED lines=99> */
.L_x_5695:
[----:B------:R-:W-:Y:S05]  /*d660*/  BSYNC B0 ;  /* 0x0000000000007941 */ /* 0x000fea0003800000 */
.L_x_5694:
[C---:B------:R-:W-:Y:S04]  /*d670*/  LEA R2, P0, R61.reuse, R116, 0x1 ;  /* 0x000000743d027211 */ /* 0x040fe800078008ff */
[----:B------:R-:W-:Y:S05]  /*d680*/  LEA.HI.X R3, R61, R117, R60, 0x1, P0 ;  /* 0x000000753d037211 */ /* 0x000fea00000f0c3c */
[----:B-----5:R2:W-:Y:S04]  /*d690*/  ST.E.128 [R2.64], R28 ;  /* 0x0000001c02007985 */ /* 0x0205e8000c101d06 */
.L_x_5693:
[----:B------:R-:W-:Y:S05]  /*d6a0*/  BSYNC B1 ;  /* 0x0000000000017941 */ /* 0x000fea0003800000 */
.L_x_5692:
        /* <DEDUP_REMOVED lines=99> */
.L_x_5697:
[----:B------:R-:W-:Y:S05]  /*dce0*/  BSYNC B0 ;  /* 0x0000000000007941 */ /* 0x000fea0003800000 */
.L_x_5696:
[C---:B--2---:R-:W-:Y:S04]  /*dcf0*/  LEA R2, P0, R59.reuse, R116, 0x1 ;  /* 0x000000743b027211 */ /* 0x044fe800078008ff */
[----:B------:R-:W-:Y:S05]  /*dd00*/  LEA.HI.X R3, R59, R117, R58, 0x1, P0 ;  /* 0x000000753b037211 */ /* 0x000fea00000f0c3a */
[----:B-----5:R2:W-:Y:S04]  /*dd10*/  ST.E.128 [R2.64], R40 ;  /* 0x0000002802007985 */ /* 0x0205e8000c101d06 */
.L_x_5683:
[----:B------:R-:W-:Y:S05]  /*dd20*/  BSYNC B2 ;  /* 0x0000000000027941 */ /* 0x000fea0003800000 */
.L_x_5682:
        /* <DEDUP_REMOVED lines=11> */
.L_x_5599:
        /* <DEDUP_REMOVED lines=22> */
.L_x_5699:
[----:B------:R-:W-:Y:S05]  /*df40*/  BSYNC B0 ;  /* 0x0000000000007941 */ /* 0x000fea0003800000 */
.L_x_5698:
        /* <DEDUP_REMOVED lines=33> */
.L_x_5701:
[----:B------:R-:W-:Y:S05]  /*e160*/  BSYNC B0 ;  /* 0x0000000000007941 */ /* 0x000fea0003800000 */
.L_x_5700:
        /* <DEDUP_REMOVED lines=33> */
.L_x_5703:
[----:B------:R-:W-:Y:S05]  /*e380*/  BSYNC B0 ;  /* 0x0000000000007941 */ /* 0x000fea0003800000 */
.L_x_5702:
        /* <DEDUP_REMOVED lines=36> */
.L_x_5633:
[----:B------:R-:W-:Y:S05]  /*e5d0*/  BSYNC B3 ;  /* 0x0000000000037941 */ /* 0x000fea0003800000 */
.L_x_5598:
        /* <DEDUP_REMOVED lines=91> */
.L_x_5705:
        /* <DEDUP_REMOVED lines=10> */
.L_x_5706:
[----:B------:R-:W-:Y:S05]  /*ec30*/  BSYNC B0 ;  /* 0x0000000000007941 */ /* 0x000fea0003800000 */
.L_x_5704:
[----:B------:R-:W-:Y:S04]  /*ec40*/  IADD3 R9, R9, -0x1, RZ ;  /* 0xffffffff09097810 */ /* 0x000fe80007ffe0ff */
[----:B------:R-:W-:Y:S11]  /*ec50*/  ISETP.GT.AND P0, PT, R9, R78, PT ;  /* 0x0000004e0900720c */ /* 0x000ff60003f04270 */
[----:B------:R-:W-:Y:S02]  /*ec60*/  @!UPT UIADD3 URZ, URZ, URZ, URZ ;  /* 0x0000003f3f3ff290 */ /* 0x000fe4000fffe03f */
[----:B------:R-:W-:-:S05]  /*ec70*/  @P0 BRA `(.L_x_5707) ;  /* 0xffff454000000947 */ /* 0x000fca000383ffff */
.L_x_5589:
        /* <DEDUP_REMOVED lines=18> */
[----:B------:R2:W4:Y:S04]  /*eda0*/  @P1 LD.E R2, [R4.64] ;  /* 0x0000000604021980 */ /* 0x000528000c101900 */
[----:B--2---:R-:W2:Y:S01]  /*edb0*/  LD.E.U8 R4, [R14.64+0x1b3] ;  /* 0x0001b3060e047980 */ /* 0x004ea2000c101100 */
[----:B------:R-:W-:-:S02]  /*edc0*/  IADD3 R6, P1, R6, R172, RZ ;  /* 0x000000ac06067210 */ /* 0x000fc40007f3e0ff */
[----:B------:R-:W-:Y:S01]  /*edd0*/  LEA R5, P0, R176, R172, 0x5 ;  /* 0x000000acb0057211 */ /* 0x000fe200078028ff */
[----:B------:R-:W-:Y:S01]  /*ede0*/  IMAD.MOV.U32 R174, RZ, RZ, R172 ;  /* 0x000000ffffae7224 */ /* 0x000fe200078e00ac */
[-C--:B---3--:R-:W-:Y:S01]  /*edf0*/  LEA R28, P2, R172, R178.reuse, 0x1 ;  /* 0x000000b2ac1c7211 */ /* 0x088fe200078408ff */
[----:B------:R-:W-:Y:S01]  /*ee00*/  IMAD.X R9, R9, 0x1, R175, P1 ;  /* 0x0000000109097824 */ /* 0x000fe200008e06af */
[----:B------:R-:W-:Y:S01]  /*ee10*/  LEA.HI.X R8, R176, R175, R177, 0x5, P0 ;  /* 0x000000afb0087211 */ /* 0x000fe200000f2cb1 */
[----:B------:R-:W-:Y:S01]  /*ee20*/  IMAD R7, R177, 0x30, RZ ;  /* 0x00000030b1077824 */ /* 0x000fe200078e02ff */
[-CC-:B------:R-:W-:Y:S01]  /*ee30*/  LEA.HI.X R29, R172, R179.reuse, R175.reuse, 0x1, P2 ;  /* 0x000000b3ac1d7211 */ /* 0x180fe200010f0caf */
[----:B------:R-:W-:Y:S01]  /*ee40*/  IMAD.WIDE.U32 R174, R176, 0x30, R174 ;  /* 0x00000030b0ae7825 */ /* 0x000fe200078e00ae */
[-C--:B------:R-:W-:Y:S02]  /*ee50*/  LEA R38, P1, R6, R178.reuse, 0x1 ;  /* 0x000000b206267211 */ /* 0x080fe400078208ff */
        /* <DEDUP_REMOVED lines=9> */
[----:B----4-:R-:W-:Y:S01]  /*eef0*/  IMAD.IADD R79, R79, 0x1, R2 ;  /* 0x000000014f4f7824 */ /* 0x010fe200078e0202 */
[----:B------:R-:W-:-:S04]  /*ef00*/  LEA.HI R2, R0, R0, RZ, 0x1 ;  /* 0x0000000000027211 */ /* 0x000fc800078f08ff */
[----:B------:R-:W-:-:S05]  /*ef10*/  SHF.R.S32.HI R2, RZ, 0x1, R2 ;  /* 0x00000001ff027819 */ /* 0x000fca0000011402 */
[----:B------:R-:W-:-:S05]  /*ef20*/  IMAD R79, R2, R79, RZ ;  /* 0x0000004f024f7224 */ /* 0x000fca00078e02ff */
[----:B------:R-:W-:Y:S02]  /*ef30*/  SHF.R.S32.HI R9, RZ, 0x1f, R79 ;  /* 0x0000001fff097819 */ /* 0x000fe4000001144f */
[----:B--2---:R-:W-:Y:S02]  /*ef40*/  ISETP.NE.AND P4, PT, R4, RZ, PT ;  /* 0x000000ff0400720c */ /* 0x004fe40003f85270 */
[CC--:B------:R-:W-:Y:S02]  /*ef50*/  IADD3 R4, P3, R151.reuse, R79.reuse, RZ ;  /* 0x0000004f97047210 */ /* 0x0c0fe40007f7e0ff */
        /* <DEDUP_REMOVED lines=8> */
[-C--:B-----5:R-:W-:Y:S02]  /*efe0*/  IADD3 R8, P2, R24, R2.reuse, RZ ;  /* 0x0000000218087210 */ /* 0x0a0fe40007f5e0ff */
        /* <DEDUP_REMOVED lines=57> */
.L_x_5716:
[----:B------:R-:W-:Y:S05]  /*f380*/  BSYNC B0 ;  /* 0x0000000000007941 */ /* 0x000fea0003800000 */
.L_x_5715:
[----:B-----5:R3:W-:Y:S02]  /*f390*/  STS.128 [R243], R20 ;  /* 0x00000014f3007388 */ /* 0x0207e40000000c00 */
.L_x_5714:
[----:B------:R-:W-:Y:S05]  /*f3a0*/  BSYNC B1 ;  /* 0x0000000000017941 */ /* 0x000fea0003800000 */
.L_x_5713:
        /* <DEDUP_REMOVED lines=53> */
.L_x_5720:
[----:B------:R-:W-:Y:S05]  /*f700*/  BSYNC B0 ;  /* 0x0000000000007941 */ /* 0x000fea0003800000 */
.L_x_5719:
[----:B-----5:R1:W-:Y:S02]  /*f710*/  STS.128 [R243+0x2000], R20 ;  /* 0x00200014f3007388 */ /* 0x0203e40000000c00 */
.L_x_5718:
[----:B------:R-:W-:Y:S05]  /*f720*/  BSYNC B1 ;  /* 0x0000000000017941 */ /* 0x000fea0003800000 */
.L_x_5717:
        /* <DEDUP_REMOVED lines=53> */
.L_x_5724:
[----:B------:R-:W-:Y:S05]  /*fa80*/  BSYNC B0 ;  /* 0x0000000000007941 */ /* 0x000fea0003800000 */
.L_x_5723:
[----:B-----5:R3:W-:Y:S02]  /*fa90*/  STS.128 [R243+0x4000], R20 ;  /* 0x00400014f3007388 */ /* 0x0207e40000000c00 */
.L_x_5722:
[----:B------:R-:W-:Y:S05]  /*faa0*/  BSYNC B1 ;  /* 0x0000000000017941 */ /* 0x000fea0003800000 */
.L_x_5721:
        /* <DEDUP_REMOVED lines=52> */
.L_x_5726:
[----:B------:R-:W-:Y:S05]  /*fdf0*/  BSYNC B0 ;  /* 0x0000000000007941 */ /* 0x000fea0003800000 */
.L_x_5725:
[----:B-----5:R3:W-:Y:S02]  /*fe00*/  STS.128 [R243+0x6000], R20 ;  /* 0x00600014f3007388 */ /* 0x0207e40000000c00 */
.L_x_5712:
[----:B------:R-:W-:Y:S05]  /*fe10*/  BSYNC B2 ;  /* 0x0000000000027941 */ /* 0x000fea0003800000 */
.L_x_5711:
        /* <DEDUP_REMOVED lines=58> */
.L_x_5732:
[----:B------:R-:W-:Y:S05]  /*101c0*/  BSYNC B0 ;  /* 0x0000000000007941 */ /* 0x000fea0003800000 */
.L_x_5731:
[----:B-----5:R3:W-:Y:S02]  /*101d0*/  STS.128 [R243+0x800], R20 ;  /* 0x00080014f3007388 */ /* 0x0207e40000000c00 */
.L_x_5730:
[----:B------:R-:W-:Y:S05]  /*101e0*/  BSYNC B1 ;  /* 0x0000000000017941 */ /* 0x000fea0003800000 */
.L_x_5729:
        /* <DEDUP_REMOVED lines=53> */
.L_x_5736:
[----:B------:R-:W-:Y:S05]  /*10540*/  BSYNC B0 ;  /* 0x0000000000007941 */ /* 0x000fea0003800000 */
.L_x_5735:
[----:B-----5:R1:W-:Y:S02]  /*10550*/  STS.128 [R243+0x2800], R20 ;  /* 0x00280014f3007388 */ /* 0x0203e40000000c00 */
.L_x_5734:
[----:B------:R-:W-:Y:S05]  /*10560*/  BSYNC B1 ;  /* 0x0000000000017941 */ /* 0x000fea0003800000 */
.L_x_5733:
        /* <DEDUP_REMOVED lines=53> */
.L_x_5740:
[----:B------:R-:W-:Y:S05]  /*108c0*/  BSYNC B0 ;  /* 0x0000000000007941 */ /* 0x000fea0003800000 */
.L_x_5739:
[----:B-----5:R3:W-:Y:S02]  /*108d0*/  STS.128 [R243+0x4800], R20 ;  /* 0x00480014f3007388 */ /* 0x0207e40000000c00 */
.L_x_5738:
[----:B------:R-:W-:Y:S05]  /*108e0*/  BSYNC B1 ;  /* 0x0000000000017941 */ /* 0x000fea0003800000 */
.L_x_5737:
        /* <DEDUP_REMOVED lines=52> */
.L_x_5742:
[----:B------:R-:W-:Y:S05]  /*10c30*/  BSYNC B0 ;  /* 0x0000000000007941 */ /* 0x000fea0003800000 */
.L_x_5741:
[----:B-----5:R3:W-:Y:S02]  /*10c40*/  STS.128 [R243+0x6800], R20 ;  /* 0x00680014f3007388 */ /* 0x0207e40000000c00 */
.L_x_5728:
[----:B------:R-:W-:Y:S05]  /*10c50*/  BSYNC B2 ;  /* 0x0000000000027941 */ /* 0x000fea0003800000 */
.L_x_5727:
        /* <DEDUP_REMOVED lines=58> */
.L_x_5748:
[----:B------:R-:W-:Y:S05]  /*11000*/  BSYNC B0 ;  /* 0x0000000000007941 */ /* 0x000fea0003800000 */
.L_x_5747:
[----:B-----5:R3:W-:Y:S02]  /*11010*/  STS.128 [R243+0x1000], R20 ;  /* 0x00100014f3007388 */ /* 0x0207e40000000c00 */
.L_x_5746:
[----:B------:R-:W-:Y:S05]  /*11020*/  BSYNC B1 ;  /* 0x0000000000017941 */ /* 0x000fea0003800000 */
.L_x_5745:
        /* <DEDUP_REMOVED lines=53> */
.L_x_5752:
[----:B------:R-:W-:Y:S05]  /*11380*/  BSYNC B0 ;  /* 0x0000000000007941 */ /* 0x000fea0003800000 */
.L_x_5751:
[----:B-----5:R3:W-:Y:S02]  /*11390*/  STS.128 [R243+0x3000], R20 ;  /* 0x00300014f3007388 */ /* 0x0207e40000000c00 */
.L_x_5750:
[----:B------:R-:W-:Y:S05]  /*113a0*/  BSYNC B1 ;  /* 0x0000000000017941 */ /* 0x000fea0003800000 */
.L_x_5749:
        /* <DEDUP_REMOVED lines=53> */
.L_x_5756:
[----:B------:R-:W-:Y:S05]  /*11700*/  BSYNC B0 ;  /* 0x0000000000007941 */ /* 0x000fea0003800000 */
.L_x_5755:
[----:B-----5:R3:W-:Y:S02]  /*11710*/  STS.128 [R243+0x5000], R20 ;  /* 0x00500014f3007388 */ /* 0x0207e40000000c00 */
.L_x_5754:
[----:B------:R-:W-:Y:S05]  /*11720*/  BSYNC B1 ;  /* 0x0000000000017941 */ /* 0x000fea0003800000 */
.L_x_5753:
        /* <DEDUP_REMOVED lines=53> */
.L_x_5758:
[----:B------:R-:W-:Y:S05]  /*11a80*/  BSYNC B0 ;  /* 0x0000000000007941 */ /* 0x000fea0003800000 */
.L_x_5757:
[----:B-----5:R1:W-:Y:S02]  /*11a90*/  STS.128 [R243+0x7000], R36 ;  /* 0x00700024f3007388 */ /* 0x0203e40000000c00 */
.L_x_5744:
[----:B------:R-:W-:Y:S05]  /*11aa0*/  BSYNC B2 ;  /* 0x0000000000027941 */ /* 0x000fea0003800000 */
.L_x_5743:
        /* <DEDUP_REMOVED lines=58> */
.L_x_5763:
[----:B------:R-:W-:Y:S05]  /*11e50*/  BSYNC B0 ;  /* 0x0000000000007941 */ /* 0x000fea0003800000 */
.L_x_5762:
[----:B-----5:R3:W-:Y:S02]  /*11e60*/  STS.128 [R243+0x1800], R20 ;  /* 0x00180014f3007388 */ /* 0x0207e40000000c00 */
.L_x_5761:
[----:B------:R-:W-:Y:S05]  /*11e70*/  BSYNC B1 ;  /* 0x0000000000017941 */ /* 0x000fea0003800000 */
.L_x_5760:
        /* <DEDUP_REMOVED lines=53> */
.L_x_5767:
[----:B------:R-:W-:Y:S05]  /*121d0*/  BSYNC B0 ;  /* 0x0000000000007941 */ /* 0x000fea0003800000 */
.L_x_5766:
[----:B-----5:R1:W-:Y:S02]  /*121e0*/  STS.128 [R243+0x3800], R16 ;  /* 0x00380010f3007388 */ /* 0x0203e40000000c00 */
.L_x_5765:
[----:B------:R-:W-:Y:S05]  /*121f0*/  BSYNC B1 ;  /* 0x0000000000017941 */ /* 0x000fea0003800000 */
.L_x_5764:
        /* <DEDUP_REMOVED lines=53> */
.L_x_5771:
[----:B------:R-:W-:Y:S05]  /*12550*/  BSYNC B0 ;  /* 0x0000000000007941 */ /* 0x000fea0003800000 */
.L_x_5770:
[----:B-----5:R1:W-:Y:S02]  /*12560*/  STS.128 [R243+0x5800], R16 ;  /* 0x00580010f3007388 */ /* 0x0203e40000000c00 */
.L_x_5769:
[----:B------:R-:W-:Y:S05]  /*12570*/  BSYNC B1 ;  /* 0x0000000000017941 */ /* 0x000fea0003800000 */
.L_x_5768:
        /* <DEDUP_REMOVED lines=53> */
.L_x_5773:
[----:B------:R-:W-:Y:S05]  /*128d0*/  BSYNC B0 ;  /* 0x0000000000007941 */ /* 0x000fea0003800000 */
.L_x_5772:
[----:B-----5:R1:W-:Y:S01]  /*128e0*/  STS.128 [R243+0x7800], R16 ;  /* 0x00780010f3007388 */ /* 0x0203e20000000c00 */
[----:B------:R-:W-:Y:S05]  /*128f0*/  BRA `(.L_x_5759) ;  /* 0x00006e4000007947 */ /* 0x000fea0003800000 */
.L_x_5710:
        /* <DEDUP_REMOVED lines=99> */
.L_x_5779:
[----:B------:R-:W-:Y:S05]  /*12f30*/  BSYNC B0 ;  /* 0x0000000000007941 */ /* 0x000fea0003800000 */
.L_x_5778:
[----:B-----5:R3:W-:Y:S02]  /*12f40*/  STS.128 [R243], R56 ;  /* 0x00000038f3007388 */ /* 0x0207e40000000c00 */
.L_x_5777:
[----:B------:R-:W-:Y:S05]  /*12f50*/  BSYNC B1 ;  /* 0x0000000000017941 */ /* 0x000fea0003800000 */
.L_x_5776:
        /* <DEDUP_REMOVED lines=97> */
.L_x_5783:
[----:B------:R-:W-:Y:S05]  /*13570*/  BSYNC B0 ;  /* 0x0000000000007941 */ /* 0x000fea0003800000 */
.L_x_5782:
[----:B-----5:R1:W-:Y:S02]  /*13580*/  STS.128 [R243+0x2000], R56 ;  /* 0x00200038f3007388 */ /* 0x0203e40000000c00 */
.L_x_5781:
[----:B------:R-:W-:Y:S05]  /*13590*/  BSYNC B1 ;  /* 0x0000000000017941 */ /* 0x000fea0003800000 */
.L_x_5780:
        /* <DEDUP_REMOVED lines=97> */
.L_x_5787:
[----:B------:R-:W-:Y:S05]  /*13bb0*/  BSYNC B0 ;  /* 0x0000000000007941 */ /* 0x000fea0003800000 */
.L_x_5786:
[----:B-----5:R3:W-:Y:S02]  /*13bc0*/  STS.128 [R243+0x4000], R56 ;  /* 0x00400038f3007388 */ /* 0x0207e40000000c00 */
.L_x_5785:
[----:B------:R-:W-:Y:S05]  /*13bd0*/  BSYNC B1 ;  /* 0x0000000000017941 */ /* 0x000fea0003800000 */
.L_x_5784:
        /* <DEDUP_REMOVED lines=96> */
.L_x_5789:
[----:B------:R-:W-:Y:S05]  /*141e0*/  BSYNC B0 ;  /* 0x0000000000007941 */ /* 0x000fea0003800000 */
.L_x_5788:
[----:B-----5:R3:W-:Y:S02]  /*141f0*/  STS.128 [R243+0x6000], R56 ;  /* 0x00600038f3007388 */ /* 0x0207e40000000c00 */
.L_x_5775:
[----:B------:R-:W-:Y:S05]  /*14200*/  BSYNC B2 ;  /* 0x0000000000027941 */ /* 0x000fea0003800000 */
.L_x_5774:
[----:B-123--:R-:W-:Y:S01]  /*14210*/  IADD3 R28, R164, 0x10, RZ ;  /* 0x00000010a41c7810 */ /* 0x00efe20007ffe0ff */
        /* <DEDUP_REMOVED lines=101> */
.L_x_5795:
[----:B------:R-:W-:Y:S05]  /*14870*/  BSYNC B0 ;  /* 0x0000000000007941 */ /* 0x000fea0003800000 */
.L_x_5794:
[----:B-----5:R3:W-:Y:S02]  /*14880*/  STS.128 [R243+0x800], R56 ;  /* 0x00080038f3007388 */ /* 0x0207e40000000c00 */
.L_x_5793:
[----:B------:R-:W-:Y:S05]  /*14890*/  BSYNC B1 ;  /* 0x0000000000017941 */ /* 0x000fea0003800000 */
.L_x_5792:
        /* <DEDUP_REMOVED lines=97> */
.L_x_5799:
[----:B------:R-:W-:Y:S05]  /*14eb0*/  BSYNC B0 ;  /* 0x0000000000007941 */ /* 0x000fea0003800000 */
.L_x_5798:
[----:B-----5:R1:W-:Y:S02]  /*14ec0*/  STS.128 [R243+0x2800], R56 ;  /* 0x00280038f3007388 */ /* 0x0203e40000000c00 */
.L_x_5797:
[----:B------:R-:W-:Y:S05]  /*14ed0*/  BSYNC B1 ;  /* 0x0000000000017941 */ /* 0x000fea0003800000 */
.L_x_5796:
        /* <DEDUP_REMOVED lines=97> */
.L_x_5803:
[----:B------:R-:W-:Y:S05]  /*154f0*/  BSYNC B0 ;  /* 0x0000000000007941 */ /* 0x000fea0003800000 */
.L_x_5802:
[----:B-----5:R3:W-:Y:S02]  /*15500*/  STS.128 [R243+0x4800], R56 ;  /* 0x00480038f3007388 */ /* 0x0207e40000000c00 */
.L_x_5801:
[----:B------:R-:W-:Y:S05]  /*15510*/  BSYNC B1 ;  /* 0x0000000000017941 */ /* 0x000fea0003800000 */
.L_x_5800:
        /* <DEDUP_REMOVED lines=34> */
[--C-:B------:R-:W-:Y:S01]  /*15740*/  HADD2.F32 R4, -RZ, R5.reuse.H0_H0 ;  /* 0x20000005ff047230 */ /* 0x100fe20000004100 */
[----:B------:R-:W-:Y:S01]  /*15750*/  MOV R40, R58 ;  /* 0x0000003a00287202 */ /* 0x000fe20000000f00 */
[--C-:B------:R-:W-:Y:S02]  /*15760*/  HADD2.F32 R57, -RZ, R38.reuse.H0_H0 ;  /* 0x20000026ff397230 */ /* 0x100fe40000004100 */
[----:B------:R-:W-:Y:S01]  /*15770*/  HADD2.F32 R58, -RZ, R38.H1_H1 ;  /* 0x30000026ff3a7230 */ /* 0x000fe20000004100 */
[----:B------:R-:W-:Y:S01]  /*15780*/  IMAD.MOV.U32 R43, RZ, RZ, R59 ;  /* 0x000000ffff2b7224 */ /* 0x000fe200078e003b */
[----:B------:R-:W-:Y:S01]  /*15790*/  HADD2.F32 R55, -RZ, R5.H1_H1 ;  /* 0x30000005ff377230 */ /* 0x000fe20000004100 */
[----:B------:R-:W-:Y:S01]  /*157a0*/  @!P0 FADD.FTZ R42, -R42, -RZ ;  /* 0x800000ff2a2a8221 */ /* 0x000fe20000010100 */
[----:B------:R-:W-:Y:S01]  /*157b0*/  HADD2.F32 R38, -RZ, R41.H0_H0 ;  /* 0x20000029ff267230 */ /* 0x000fe20000004100 */
        /* <DEDUP_REMOVED lines=56> */
.L_x_5805:
[----:B------:R-:W-:Y:S05]  /*15b40*/  BSYNC B0 ;  /* 0x0000000000007941 */ /* 0x000fea0003800000 */
.L_x_5804:
[----:B-----5:R1:W-:Y:S02]  /*15b50*/  STS.128 [R243+0x6800], R40 ;  /* 0x00680028f3007388 */ /* 0x0203e40000000c00 */
.L_x_5791:
[----:B------:R-:W-:Y:S05]  /*15b60*/  BSYNC B2 ;  /* 0x0000000000027941 */ /* 0x000fea0003800000 */
.L_x_5790:
        /* <DEDUP_REMOVED lines=102> */
.L_x_5811:
[----:B------:R-:W-:Y:S05]  /*161d0*/  BSYNC B0 ;  /* 0x0000000000007941 */ /* 0x000fea0003800000 */
.L_x_5810:
[----:B-----5:R3:W-:Y:S02]  /*161e0*/  STS.128 [R243+0x1000], R56 ;  /* 0x00100038f3007388 */ /* 0x0207e40000000c00 */
.L_x_5809:
[----:B------:R-:W-:Y:S05]  /*161f0*/  BSYNC B1 ;  /* 0x0000000000017941 */ /* 0x000fea0003800000 */
.L_x_5808:
        /* <DEDUP_REMOVED lines=97> */
.L_x_5815:
[----:B------:R-:W-:Y:S05]  /*16810*/  BSYNC B0 ;  /* 0x0000000000007941 */ /* 0x000fea0003800000 */
.L_x_5814:
[----:B-----5:R3:W-:Y:S02]  /*16820*/  STS.128 [R243+0x3000], R56 ;  /* 0x00300038f3007388 */ /* 0x0207e40000000c00 */
.L_x_5813:
[----:B------:R-:W-:Y:S05]  /*16830*/  BSYNC B1 ;  /* 0x0000000000017941 */ /* 0x000fea0003800000 */
.L_x_5812:
        /* <DEDUP_REMOVED lines=97> */
.L_x_5819:
[----:B------:R-:W-:Y:S05]  /*16e50*/  BSYNC B0 ;  /* 0x0000000000007941 */ /* 0x000fea0003800000 */
.L_x_5818:
[----:B-----5:R3:W-:Y:S02]  /*16e60*/  STS.128 [R243+0x5000], R56 ;  /* 0x00500038f3007388 */ /* 0x0207e40000000c00 */
.L_x_5817:
[----:B------:R-:W-:Y:S05]  /*16e70*/  BSYNC B1 ;  /* 0x0000000000017941 */ /* 0x000fea0003800000 */
.L_x_5816:
        /* <DEDUP_REMOVED lines=95> */
.L_x_5821:
[----:B------:R-:W-:Y:S05]  /*17470*/  BSYNC B0 ;  /* 0x0000000000007941 */ /* 0x000fea0003800000 */
.L_x_5820:
[----:B-----5:R1:W-:Y:S02]  /*17480*/  STS.128 [R243+0x7000], R40 ;  /* 0x00700028f3007388 */ /* 0x0203e40000000c00 */
.L_x_5807:
[----:B------:R-:W-:Y:S05]  /*17490*/  BSYNC B2 ;  /* 0x0000000000027941 */ /* 0x000fea0003800000 */
.L_x_5806:
[----:B------:R-:W-:-:S04]  /*174a0*/  IADD3 R32, R164, 0x30, RZ ;  /* 0x00000030a4207810 */ /* 0x000fc80007ffe0ff */
        /* <DEDUP_REMOVED lines=99> */
.L_x_5825:
[----:B------:R-:W-:Y:S05]  /*17ae0*/  BSYNC B0 ;  /* 0x0000000000007941 */ /* 0x000fea0003800000 */
.L_x_5824:
[----:B-----5:R1:W-:Y:S02]  /*17af0*/  STS.128 [R243+0x1800], R20 ;  /* 0x00180014f3007388 */ /* 0x0203e40000000c00 */
.L_x_5823:
[----:B------:R-:W-:Y:S05]  /*17b00*/  BSYNC B1 ;  /* 0x0000000000017941 */ /* 0x000fea0003800000 */
.L_x_5822:
        /* <DEDUP_REMOVED lines=97> */
.L_x_5829:
[----:B------:R-:W-:Y:S05]  /*18120*/  BSYNC B0 ;  /* 0x0000000000007941 */ /* 0x000fea0003800000 */
.L_x_5828:
[----:B-----5:R1:W-:Y:S02]  /*18130*/  STS.128 [R243+0x3800], R20 ;  /* 0x00380014f3007388 */ /* 0x0203e40000000c00 */
.L_x_5827:
[----:B------:R-:W-:Y:S05]  /*18140*/  BSYNC B1 ;  /* 0x0000000000017941 */ /* 0x000fea0003800000 */
.L_x_5826:
        /* <DEDUP_REMOVED lines=21> */
[----:B----4-:R3:W4:Y:S01]  /*182a0*/  LD.E.128 R4, [R16.64+0x100] ;  /* 0x0001000610047980 */ /* 0x010722000c101d00 */
[----:B------:R-:W-:-:S04]  /*182b0*/  IADD3 R12, P1, R11, R8, RZ ;  /* 0x000000080b0c7210 */ /* 0x000fc80007f3e0ff */
[----:B------:R-:W-:Y:S02]  /*182c0*/  LEA.HI.X.SX32 R11, R11, R9, 0x1, P1 ;  /* 0x000000090b0b7211 */ /* 0x000fe400008f0eff */
[----:B---3--:R-:W-:-:S04]  /*182d0*/  LEA R16, P1, R12, R24, 0x1 ;  /* 0x000000180c107211 */ /* 0x008fc800078208ff */
        /* <DEDUP_REMOVED lines=52> */
[--C-:B------:R-:W-:Y:S02]  /*18620*/  HADD2.F32 R11, -RZ, R12.reuse.H0_H0 ;  /* 0x2000000cff0b7230 */ /* 0x100fe40000004100 */
        /* <DEDUP_REMOVED lines=17> */
.L_x_5833:
[----:B------:R-:W-:Y:S05]  /*18740*/  BSYNC B0 ;  /* 0x0000000000007941 */ /* 0x000fea0003800000 */
.L_x_5832:
[----:B-----5:R1:W-:Y:S02]  /*18750*/  STS.128 [R243+0x5800], R20 ;  /* 0x00580014f3007388 */ /* 0x0203e40000000c00 */
.L_x_5831:
[----:B------:R-:W-:Y:S05]  /*18760*/  BSYNC B1 ;  /* 0x0000000000017941 */ /* 0x000fea0003800000 */
.L_x_5830:
        /* <DEDUP_REMOVED lines=101> */
.L_x_5835:
[----:B------:R-:W-:Y:S05]  /*18dc0*/  BSYNC B0 ;  /* 0x0000000000007941 */ /* 0x000fea0003800000 */
.L_x_5834:
[----:B-----5:R1:W-:Y:S01]  /*18dd0*/  STS.128 [R243+0x7800], R16 ;  /* 0x00780010f3007388 */ /* 0x0203e20000000c00 */
[----:B------:R-:W-:Y:S05]  /*18de0*/  BRA `(.L_x_5759) ;  /* 0x0000095000007947 */ /* 0x000fea0003800000 */
.L_x_5709:
        /* <DEDUP_REMOVED lines=37> */
.L_x_5837:
[----:B------:R-:W-:Y:S05]  /*19040*/  BSYNC B0 ;  /* 0x0000000000007941 */ /* 0x000fea0003800000 */
.L_x_5836:
[----:B---3--:R-:W-:Y:S01]  /*19050*/  IADD3 R28, R164, 0x10, RZ ;  /* 0x00000010a41c7810 */ /* 0x008fe20007ffe0ff */
        /* <DEDUP_REMOVED lines=35> */
.L_x_5839:
[----:B------:R-:W-:Y:S05]  /*19290*/  BSYNC B0 ;  /* 0x0000000000007941 */ /* 0x000fea0003800000 */
.L_x_5838:
        /* <DEDUP_REMOVED lines=36> */
.L_x_5841:
[----:B------:R-:W-:Y:S05]  /*194e0*/  BSYNC B0 ;  /* 0x0000000000007941 */ /* 0x000fea0003800000 */
.L_x_5840:
        /* <DEDUP_REMOVED lines=37> */
.L_x_5759:
[----:B------:R-:W-:Y:S05]  /*19740*/  BSYNC B3 ;  /* 0x0000000000037941 */ /* 0x000fea0003800000 */
.L_x_5708:
        /* <DEDUP_REMOVED lines=38> */
.L_x_5843:
[----:B------:R-:W-:Y:S05]  /*199b0*/  BSYNC B0 ;  /* 0x0000000000007941 */ /* 0x000fea0003800000 */
.L_x_5842:
        /* <DEDUP_REMOVED lines=38> */
.L_x_5845:
[----:B------:R-:W-:Y:S05]  /*19c20*/  BSYNC B0 ;  /* 0x0000000000007941 */ /* 0x000fea0003800000 */
.L_x_5844:
        /* <DEDUP_REMOVED lines=40> */
.L_x_5847:
[----:B------:R-:W-:Y:S05]  /*19eb0*/  BSYNC B0 ;  /* 0x0000000000007941 */ /* 0x000fea0003800000 */
.L_x_5846:
        /* <DEDUP_REMOVED lines=43> */
.L_x_5849:
[----:B------:R-:W-:Y:S05]  /*1a170*/  BSYNC B0 ;  /* 0x0000000000007941 */ /* 0x000fea0003800000 */
.L_x_5848:
[----:B-1----:R-:W5:Y:S04]  /*1a180*/  LD.E.64 R10, [R14.64+0x1c0] ;  /* 0x0001c0060e0a7980 */ /* 0x002f68000c101b00 */
[----:B--2---:R-:W2:Y:S01]  /*1a190*/  LD.E.64 R6, [R14.64+0x1b8] ;  /* 0x0001b8060e067980 */ /* 0x004ea2000c101b00 */
[----:B------:R-:W-:-:S03]  /*1a1a0*/  MOV R170, R241 ;  /* 0x000000f100aa7202 */ /* 0x000fc60000000f00 */
[----:B---3--:R-:W3:Y:S04]  /*1a1b0*/  LD.E R4, [R14.64+0xd8] ;  /* 0x0000d8060e047980 */ /* 0x008ee8000c101900 */
[----:B------:R-:W0:Y:S01]  /*1a1c0*/  LDGDEPBAR ;  /* 0x00000000000079af */ /* 0x000e220000000000 */
[----:B-----5:R-:W-:Y:S02]  /*1a1d0*/  IMAD R0, R11, R242, RZ ;  /* 0x000000f20b007224 */ /* 0x020fe400078e02ff */
[----:B------:R-:W-:-:S04]  /*1a1e0*/  IMAD.WIDE.U32 R8, R242, R10, R170 ;  /* 0x0000000af2087225 */ /* 0x000fc800078e00aa */
[----:B------:R-:W-:Y:S01]  /*1a1f0*/  IMAD R0, R10, R54, R0 ;  /* 0x000000360a007224 */ /* 0x000fe200078e0200 */
[----:B--2---:R-:W-:-:S04]  /*1a200*/  LEA R6, P0, R8, R6, 0x2 ;  /* 0x0000000608067211 */ /* 0x004fc800078010ff */
[----:B------:R-:W-:-:S04]  /*1a210*/  IADD3 R0, R9, R0, RZ ;  /* 0x0000000009007210 */ /* 0x000fc80007ffe0ff */
[----:B------:R-:W-:-:S05]  /*1a220*/  LEA.HI.X R7, R8, R7, R0, 0x2, P0 ;  /* 0x0000000708077211 */ /* 0x000fca00000f1400 */
[----:B------:R-:W2:Y:S01]  /*1a230*/  LD.E R0, [R6.64] ;  /* 0x0000000606007980 */ /* 0x000ea2000c101900 */
[----:B------:R-:W-:-:S04]  /*1a240*/  DEPBAR.LE SB0, 0x0 ;  /* 0x000080000000791a */ /* 0x000fc80000000000 */
[----:B------:R-:W-:Y:S01]  /*1a250*/  BAR.SYNC.DEFER_BLOCKING 0x0 ;  /* 0x0000000000007b1d */ /* 0x000fe20000010000 */
[----:B------:R-:W-:-:S05]  /*1a260*/  ISETP.GE.AND P0, PT, R164, R2, PT ;  /* 0x00000002a400720c */ /* 0x000fca0003f06270 */
[----:B---3--:R-:W2:Y:S01]  /*1a270*/  MUFU.RCP R4, R4 ;  /* 0x0000000400047308 */ /* 0x008ea20000001000 */
        /* <DEDUP_REMOVED lines=38> */
.L_x_5851:
[----:B-1----:R-:W-:Y:S05]  /*1a4e0*/  BSYNC B0 ;  /* 0x0000000000007941 */ /* 0x002fea0003800000 */
.L_x_5850:
        /* <DEDUP_REMOVED lines=42> */
.L_x_5853:
[----:B------:R-:W-:Y:S05]  /*1a790*/  BSYNC B0 ;  /* 0x0000000000007941 */ /* 0x000fea0003800000 */
.L_x_5852:
        /* <DEDUP_REMOVED lines=44> */
.L_x_5855:
[----:B------:R-:W-:Y:S05]  /*1aa60*/  BSYNC B0 ;  /* 0x0000000000007941 */ /* 0x000fea0003800000 */
.L_x_5854:
        /* <DEDUP_REMOVED lines=19> */
[CC--:B--2---:R-:W-:Y:S02]  /*1aba0*/  @P2 LEA R8, P4, R162.reuse, R168.reuse, 0x1 ;  /* 0x000000a8a2082211 */ /* 0x0c4fe400078808ff */
        /* <DEDUP_REMOVED lines=32> */
.L_x_5858:
[----:B------:R1:W-:Y:S02]  /*1adb0*/  STS.128 [R243+0x17800], RZ ;  /* 0x017800fff3007388 */ /* 0x0003e40000000c00 */
.L_x_5857:
[----:B------:R-:W-:Y:S05]  /*1adc0*/  BSYNC B0 ;  /* 0x0000000000007941 */ /* 0x000fea0003800000 */
.L_x_5856:
[C---:B------:R-:W-:Y:S01]  /*1add0*/  IMAD.SHL.U32 R2, R52.reuse, 0x40, RZ ;  /* 0x0000004034027824 */ /* 0x040fe200078e00ff */
[----:B------:R-:W-:Y:S01]  /*1ade0*/  R2P PR, R52, 0x6 ;  /* 0x0000000634007804 */ /* 0x000fe20000000000 */
[----:B------:R-:W-:Y:S01]  /*1adf0*/  IMAD.SHL.U32 R164, R164, 0x8, RZ ;  /* 0x00000008a4a47824 */ /* 0x000fe200078e00ff */
[----:B------:R-:W-:Y:S01]  /*1ae00*/  ISETP.GT.AND P5, PT, R12, R235, PT ;  /* 0x000000eb0c00720c */ /* 0x000fe20003fa4270 */
[----:B------:R-:W-:Y:S01]  /*1ae10*/  IMAD R226, R50, 0x400, R35 ;  /* 0x0000040032e27824 */ /* 0x000fe200078e0223 */
[----:B------:R-:W-:Y:S01]  /*1ae20*/  LOP3.LUT R2, R2, 0x1c0, RZ, 0xc0, !PT ;  /* 0x000001c002027812 */ /* 0x000fe200078ec0ff */
[----:B------:R-:W-:Y:S01]  /*1ae30*/  IMAD.SHL.U32 R45, R45, 0x2, RZ ;  /* 0x000000022d2d7824 */ /* 0x000fe200078e00ff */
[----:B------:R-:W0:Y:S01]  /*1ae40*/  LDGDEPBAR ;  /* 0x00000000000079af */ /* 0x000e220000000000 */
[----:B------:R-:W-:Y:S01]  /*1ae50*/  IMAD.SHL.U32 R226, R226, 0x2, RZ ;  /* 0x00000002e2e27824 */ /* 0x000fe200078e00ff */
[----:B------:R-:W-:Y:S01]  /*1ae60*/  LOP3.LUT R164, R2, 0x8, R164, 0xf8, !PT ;  /* 0x0000000802a47812 */ /* 0x000fe200078ef8a4 */
[----:B------:R-:W-:Y:S01]  /*1ae70*/  BSSY B1, `(.L_x_5859) ;  /* 0x0000290000017945 */ /* 0x000fe20003800000 */
        /* <DEDUP_REMOVED lines=8> */
[----:B------:R-:W-:Y:S01]  /*1af00*/  IMAD R225, R53, 0x200, R225 ;  /* 0x0000020035e17824 */ /* 0x000fe200078e02e1 */
[----:B------:R-:W-:Y:S02]  /*1af10*/  LDSM.16.M88.4 R64, [R222] ;  /* 0x00000000de40783b */ /* 0x000fe40000000200 */
[----:B------:R-:W-:Y:S02]  /*1af20*/  IMAD.IADD R32, R3, 0x1, R32 ;  /* 0x0000000103207824 */ /* 0x000fe400078e0220 */
[----:B------:R-:W-:Y:S01]  /*1af30*/  IMAD.SHL.U32 R225, R225, 0x2, RZ ;  /* 0x00000002e1e17824 */ /* 0x000fe200078e00ff */
[----:B------:R-:W-:Y:S02]  /*1af40*/  LDSM.16.M88.4 R88, [R222+0x4000] ;  /* 0x00400000de58783b */ /* 0x000fe40000000200 */
[----:B------:R-:W-:Y:S02]  /*1af50*/  IADD3 R94, R32, 0x30, RZ ;  /* 0x00000030205e7810 */ /* 0x000fe40007ffe0ff */
[----:B------:R-:W5:Y:S01]  /*1af60*/  LDSM.16.M88.4 R72, [R225+0x9000] ;  /* 0x00900000e148783b */ /* 0x000f620000000200 */
[----:B------:R-:W-:-:S02]  /*1af70*/  IADD3 R2, R225, 0x8000, RZ ;  /* 0x00008000e1027810 */ /* 0x000fc40007ffe0ff */
[----:B------:R-:W-:Y:S01]  /*1af80*/  IADD3 R223, R225, 0x8020, RZ ;  /* 0x00008020e1df7810 */ /* 0x000fe20007ffe0ff */
[----:B------:R-:W1:Y:S01]  /*1af90*/  LDSM.16.M88.4 R24, [R225+0x8000] ;  /* 0x00800000e118783b */ /* 0x000e620000000200 */
[----:B------:R-:W-:Y:S01]  /*1afa0*/  @P1 IADD3 R223, R2, -0x20, RZ ;  /* 0xffffffe002df1810 */ /* 0x000fe20007ffe0ff */
[----:B------:R-:W-:Y:S01]  /*1afb0*/  IMAD.MOV.U32 R2, RZ, RZ, 0x40 ;  /* 0x00000040ff027424 */ /* 0x000fe200078e00ff */
[C---:B------:R-:W-:Y:S01]  /*1afc0*/  IADD3 R93, R32.reuse, 0x38, RZ ;  /* 0x00000038205d7810 */ /* 0x040fe20007ffe0ff */
[----:B--2---:R-:W2:Y:S01]  /*1afd0*/  LDSM.16.M88.4 R16, [R225+0x8800] ;  /* 0x00880000e110783b */ /* 0x004ea20000000200 */
[----:B------:R-:W-:Y:S02]  /*1afe0*/  IADD3 R92, R32, 0x29, RZ ;  /* 0x00000029205c7810 */ /* 0x000fe40007ffe0ff */
[----:B------:R-:W-:Y:S01]  /*1aff0*/  SEL R2, R2, 0xffffffc0, !P2 ;  /* 0xffffffc002027807 */ /* 0x000fe20005000000 */
[----:B------:R-:W3:Y:S01]  /*1b000*/  LDSM.16.M88.4 R52, [R225+0x9800] ;  /* 0x00980000e134783b */ /* 0x000ee20000000200 */
[----:B------:R-:W-:-:S02]  /*1b010*/  ISETP.GE.AND P3, PT, R32, R166, PT ;  /* 0x000000a62000720c */ /* 0x000fc40003f66270 */
[----:B------:R-:W-:Y:S01]  /*1b020*/  IADD3 R219, R223, 0x800, RZ ;  /* 0x00000800dfdb7810 */ /* 0x000fe20007ffe0ff */
[----:B------:R-:W4:Y:S01]  /*1b030*/  LDSM.16.M88.4 R4, [R223+0x1000] ;  /* 0x00100000df04783b */ /* 0x000f220000000200 */
[----:B------:R-:W-:Y:S01]  /*1b040*/  IMAD.IADD R220, R225, 0x1, R2 ;  /* 0x00000001e1dc7824 */ /* 0x000fe200078e0202 */
[C---:B------:R-:W-:Y:S01]  /*1b050*/  IADD3 R218, R223.reuse, 0x1000, RZ ;  /* 0x00001000dfda7810 */ /* 0x040fe20007ffe0ff */
[----:B------:R-:W-:Y:S01]  /*1b060*/  IMAD.IADD R216, R2, 0x1, R223 ;  /* 0x0000000102d87824 */ /* 0x000fe200078e02df */
[----:B------:R-:W2:Y:S01]  /*1b070*/  LDSM.16.M88.4 R40, [R223] ;  /* 0x00000000df28783b */ /* 0x000ea20000000200 */
[----:B------:R-:W-:Y:S02]  /*1b080*/  SHF.R.S32.HI R2, RZ, 0x1f, R13 ;  /* 0x0000001fff027819 */ /* 0x000fe4000001140d */
[----:B------:R-:W-:Y:S01]  /*1b090*/  IADD3 R217, R223, 0x1800, RZ ;  /* 0x00001800dfd97810 */ /* 0x000fe20007ffe0ff */
[----:B------:R-:W2:Y:S01]  /*1b0a0*/  LDSM.16.M88.4 R8, [R223+0x800] ;  /* 0x00080000df08783b */ /* 0x000ea20000000200 */
[----:B------:R-:W-:-:S02]  /*1b0b0*/  LEA.HI R13, R2, R13, RZ, 0x2 ;  /* 0x0000000d020d7211 */ /* 0x000fc400078f10ff */
[C---:B------:R-:W-:Y:S01]  /*1b0c0*/  IADD3 R215, R223.reuse, 0x2000, RZ ;  /* 0x00002000dfd77810 */ /* 0x040fe20007ffe0ff */
[----:B------:R-:W3:Y:S01]  /*1b0d0*/  LDSM.16.M88.4 R80, [R223+0x1800] ;  /* 0x00180000df50783b */ /* 0x000ee20000000200 */
[----:B------:R-:W-:Y:S02]  /*1b0e0*/  SHF.R.S32.HI R2, RZ, 0x2, R13 ;  /* 0x00000002ff027819 */ /* 0x000fe4000001140d */
[C---:B------:R-:W-:Y:S01]  /*1b0f0*/  IADD3 R214, R223.reuse, 0x2800, RZ ;  /* 0x00002800dfd67810 */ /* 0x040fe20007ffe0ff */
[----:B------:R-:W3:Y:S01]  /*1b100*/  LDSM.16.M88.4 R56, [R220+0x8000] ;  /* 0x00800000dc38783b */ /* 0x000ee20000000200 */
[C---:B------:R-:W-:Y:S01]  /*1b110*/  IADD3 R213, R223.reuse, 0x3000, RZ ;  /* 0x00003000dfd57810 */ /* 0x040fe20007ffe0ff */
[----:B------:R-:W-:Y:S01]  /*1b120*/  IMAD R2, R50, 0x10, R2 ;  /* 0x0000001032027824 */ /* 0x000fe200078e0202 */
[C---:B------:R-:W-:Y:S01]  /*1b130*/  IADD3 R212, R223.reuse, 0x3800, RZ ;  /* 0x00003800dfd47810 */ /* 0x040fe20007ffe0ff */
[----:B------:R-:W-:Y:S01]  /*1b140*/  LDSM.16.M88.4 R84, [R220+0x9800] ;  /* 0x00980000dc54783b */ /* 0x000fe20000000200 */
[----:B------:R-:W-:Y:S01]  /*1b150*/  IADD3 R211, R223, 0x4000, RZ ;  /* 0x00004000dfd37810 */ /* 0x000fe20007ffe0ff */
[----:B------:R-:W-:Y:S01]  /*1b160*/  IMAD.IADD R2, R51, 0x1, R2 ;  /* 0x0000000133027824 */ /* 0x000fe200078e0202 */
[C---:B------:R-:W-:Y:S01]  /*1b170*/  IADD3 R210, R223.reuse, 0x4800, RZ ;  /* 0x00004800dfd27810 */ /* 0x040fe20007ffe0ff */
[----:B-----5:R-:W-:Y:S01]  /*1b180*/  HMMA.16816.F32 R76, R60, R72, RZ ;  /* 0x000000483c4c723c */ /* 0x020fe200000018ff */
        /* <DEDUP_REMOVED lines=8> */
[C---:B-1----:R-:W-:Y:S08]  /*1b210*/  HMMA.16816.F32 R28, R60.reuse, R24, RZ ;  /* 0x000000183c1c723c */ /* 0x042ff000000018ff */
        /* <DEDUP_REMOVED lines=38> */
[C---:B-----5:R-:W-:Y:S08]  /*1b480*/  HMMA.16816.F32 R76, R8.reuse, R56, R76 ;  /* 0x00000038084c723c */ /* 0x060ff0000000184c */
[C---:B------:R-:W-:Y:S01]  /*1b490*/  HMMA.16816.F32 R72, R8.reuse, R58, R72 ;  /* 0x0000003a0848723c */ /* 0x040fe20000001848 */
[----:B------:R-:W-:Y:S07]  /*1b4a0*/  LDSM.16.M88.4 R56, [R223+0x3800] ;  /* 0x00380000df38783b */ /* 0x000fee0000000200 */
[C---:B-1----:R-:W-:Y:S08]  /*1b4b0*/  HMMA.16816.F32 R68, R8.reuse, R52, R68 ;  /* 0x000000340844723c */ /* 0x042ff00000001844 */
[----:B------:R-:W-:Y:S01]  /*1b4c0*/  HMMA.16816.F32 R64, R8, R54, R64 ;  /* 0x000000360840723c */ /* 0x000fe20000001840 */
[----:B------:R-:W1:Y:S04]  /*1b4d0*/  LDSM.16.M88.4 R8, [R224+0x2000] ;  /* 0x00200000e008783b */ /* 0x000e680000000200 */
[----:B------:R-:W5:Y:S03]  /*1b4e0*/  LDSM.16.M88.4 R52, [R223+0x2800] ;  /* 0x00280000df34783b */ /* 0x000f660000000200 */
        /* <DEDUP_REMOVED lines=11> */
[----:B------:R-:W4:Y:S04]  /*1b5a0*/  LDSM.16.M88.4 R84, [R220+0xa800] ;  /* 0x00a80000dc54783b */ /* 0x000f280000000200 */
[----:B------:R-:W3:Y:S03]  /*1b5b0*/  LDSM.16.M88.4 R80, [R220+0xb000] ;  /* 0x00b00000dc50783b */ /* 0x000ee60000000200 */
[C---:B-1----:R-:W-:Y:S08]  /*1b5c0*/  HMMA.16816.F32 R28, R8.reuse, R60, R28 ;  /* 0x0000003c081c723c */ /* 0x042ff0000000181c */
[C---:B------:R-:W-:Y:S01]  /*1b5d0*/  HMMA.16816.F32 R24, R8.reuse, R62, R24 ;  /* 0x0000003e0818723c */ /* 0x040fe20000001818 */
[----:B------:R-:W1:Y:S07]  /*1b5e0*/  LDSM.16.M88.4 R60, [R220+0xb800] ;  /* 0x00b80000dc3c783b */ /* 0x000e6e0000000200 */
[C---:B-----5:R-:W-:Y:S08]  /*1b5f0*/  HMMA.16816.F32 R20, R8.reuse, R52, R20 ;  /* 0x000000340814723c */ /* 0x060ff00000001814 */
[C---:B------:R-:W-:Y:S01]  /*1b600*/  HMMA.16816.F32 R16, R8.reuse, R54, R16 ;  /* 0x000000360810723c */ /* 0x040fe20000001810 */
[----:B------:R-:W-:Y:S07]  /*1b610*/  LDSM.16.M88.4 R52, [R221+0x2000] ;  /* 0x00200000dd34783b */ /* 0x000fee0000000200 */
[C---:B--2---:R-:W-:Y:S08]  /*1b620*/  HMMA.16816.F32 R76, R8.reuse, R4, R76 ;  /* 0x00000004084c723c */ /* 0x044ff0000000184c */
[C---:B------:R-:W-:Y:S01]  /*1b630*/  HMMA.16816.F32 R72, R8.reuse, R6, R72 ;  /* 0x000000060848723c */ /* 0x040fe20000001848 */
[----:B------:R-:W2:Y:S07]  /*1b640*/  LDSM.16.M88.4 R4, [R216+0x2000] ;  /* 0x00200000d804783b */ /* 0x000eae0000000200 */
[C---:B------:R-:W-:Y:S08]  /*1b650*/  HMMA.16816.F32 R68, R8.reuse, R56, R68 ;  /* 0x000000380844723c */ /* 0x040ff00000001844 */
        /* <DEDUP_REMOVED lines=12> */
[C---:B-1----:R-:W-:Y:S08]  /*1b720*/  HMMA.16816.F32 R68, R40.reuse, R60, R68 ;  /* 0x0000003c2844723c */ /* 0x042ff00000001844 */
[----:B------:R-:W-:Y:S01]  /*1b730*/  HMMA.16816.F32 R64, R40, R62, R64 ;  /* 0x0000003e2840723c */ /* 0x000fe20000001840 */
[----:B------:R-:W-:Y:S04]  /*1b740*/  LDSM.16.M88.4 R40, [R225+0xd000] ;  /* 0x00d00000e128783b */ /* 0x000fe80000000200 */
[----:B------:R-:W-:Y:S03]  /*1b750*/  LDSM.16.M88.4 R60, [R223+0x4000] ;  /* 0x00400000df3c783b */ /* 0x000fe60000000200 */
[C---:B--2---:R-:W-:Y:S08]  /*1b760*/  HMMA.16816.F32 R28, R52.reuse, R4, R28 ;  /* 0x00000004341c723c */ /* 0x044ff0000000181c */
[C---:B------:R-:W-:Y:S01]  /*1b770*/  HMMA.16816.F32 R24, R52.reuse, R6, R24 ;  /* 0x000000063418723c */ /* 0x040fe20000001818 */
[----:B------:R-:W1:Y:S07]  /*1b780*/  LDSM.16.M88.4 R4, [R226+0x4000] ;  /* 0x00400000e204783b */ /* 0x000e6e0000000200 */
[C---:B-----5:R-:W-:Y:S08]  /*1b790*/  HMMA.16816.F32 R20, R52.reuse, R8, R20 ;  /* 0x000000083414723c */ /* 0x060ff00000001814 */
        /* <DEDUP_REMOVED lines=30> */
[----:B------:R-:W-:Y:S07]  /*1b980*/  LDSM.16.M88.4 R40, [R216+0x5000] ;  /* 0x00500000d828783b */ /* 0x000fee0000000200 */
[C---:B------:R-:W-:Y:S08]  /*1b990*/  HMMA.16816.F32 R76, R36.reuse, R52, R76 ;  /* 0x00000034244c723c */ /* 0x040ff0000000184c */
[----:B------:R-:W-:Y:S01]  /*1b9a0*/  HMMA.16816.F32 R72, R36, R54, R72 ;  /* 0x000000362448723c */ /* 0x000fe20000001848 */
[----:B------:R-:W1:Y:S04]  /*1b9b0*/  LDSM.16.M88.4 R36, [R216+0x5800] ;  /* 0x00580000d824783b */ /* 0x000e680000000200 */
[----:B------:R-:W4:Y:S03]  /*1b9c0*/  LDSM.16.M88.4 R52, [R216+0x4800] ;  /* 0x00480000d834783b */ /* 0x000f260000000200 */
[C---:B--2---:R-:W-:Y:S08]  /*1b9d0*/  HMMA.16816.F32 R28, R88.reuse, R8, R28 ;  /* 0x00000008581c723c */ /* 0x044ff0000000181c */
[C---:B------:R-:W-:Y:S01]  /*1b9e0*/  HMMA.16816.F32 R24, R88.reuse, R10, R24 ;  /* 0x0000000a5818723c */ /* 0x040fe20000001818 */
[----:B------:R-:W-:Y:S07]  /*1b9f0*/  LDSM.16.M88.4 R8, [R225+0xe000] ;  /* 0x00e00000e108783b */ /* 0x000fee0000000200 */
[C---:B------:R-:W-:Y:S08]  /*1ba00*/  HMMA.16816.F32 R68, R88.reuse, R80, R68 ;  /* 0x000000505844723c */ /* 0x040ff00000001844 */
[C---:B-----5:R-:W-:Y:S08]  /*1ba10*/  HMMA.16816.F32 R20, R88.reuse, R4, R20 ;  /* 0x000000045814723c */ /* 0x060ff00000001814 */
[C---:B------:R-:W-:Y:S01]  /*1ba20*/  HMMA.16816.F32 R16, R88.reuse, R6, R16 ;  /* 0x000000065810723c */ /* 0x040fe20000001810 */
[----:B------:R-:W2:Y:S07]  /*1ba30*/  LDSM.16.M88.4 R4, [R226+0x6000] ;  /* 0x00600000e204783b */ /* 0x000eae0000000200 */
[----:B------:R-:W-:Y:S01]  /*1ba40*/  HMMA.16816.F32 R80, R88, R82, R64 ;  /* 0x000000525850723c */ /* 0x000fe20000001840 */
[----:B------:R-:W5:Y:S07]  /*1ba50*/  LDSM.16.M88.4 R64, [R225+0xe800] ;  /* 0x00e80000e140783b */ /* 0x000f6e0000000200 */
[----:B---3--:R-:W-:Y:S08]  /*1ba60*/  HMMA.16816.F32 R28, R60, R56, R28 ;  /* 0x000000383c1c723c */ /* 0x008ff0000000181c */
[C---:B------:R-:W-:Y:S07]  /*1ba70*/  HMMA.16816.F32 R76, R88.reuse, R84, R76 ;  /* 0x00000054584c723c */ /* 0x040fee000000184c */
[C---:B------:R-:W-:Y:S01]  /*1ba80*/  IADD3 R85, R32.reuse, 0x20, RZ ;  /* 0x0000002020557810 */ /* 0x040fe20007ffe0ff */
[----:B------:R-:W-:Y:S07]  /*1ba90*/  HMMA.16816.F32 R72, R88, R86, R72 ;  /* 0x000000565848723c */ /* 0x000fee0000001848 */
[C---:B------:R-:W-:Y:S01]  /*1baa0*/  IADD3 R87, R32.reuse, 0x10, RZ ;  /* 0x0000001020577810 */ /* 0x040fe20007ffe0ff */
[----:B------:R-:W-:Y:S01]  /*1bab0*/  HMMA.16816.F32 R56, R60, R58, R24 ;  /* 0x0000003a3c38723c */ /* 0x000fe20000001818 */
[----:B------:R-:W3:Y:S01]  /*1bac0*/  LDSM.16.M88.4 R24, [R225+0xf000] ;  /* 0x00f00000e118783b */ /* 0x000ee20000000200 */
[----:B------:R-:W-:-:S02]  /*1bad0*/  IADD3 R86, R32, 0x18, RZ ;  /* 0x0000001820567810 */ /* 0x000fc40007ffe0ff */
[C---:B------:R-:W-:Y:S02]  /*1bae0*/  IADD3 R89, R32.reuse, 0x21, RZ ;  /* 0x0000002120597810 */ /* 0x040fe40007ffe0ff */
[C---:B------:R-:W-:Y:S02]  /*1baf0*/  IADD3 R88, R32.reuse, 0x28, RZ ;  /* 0x0000002820587810 */ /* 0x040fe40007ffe0ff */
[----:B-1----:R-:W-:Y:S01]  /*1bb00*/  HMMA.16816.F32 R68, R60, R36, R68 ;  /* 0x000000243c44723c */ /* 0x002fe20000001844 */
[----:B------:R-:W-:Y:S02]  /*1bb10*/  IADD3 R90, R32, 0x31, RZ ;  /* 0x00000031205a7810 */ /* 0x000fe40007ffe0ff */
[----:B------:R-:W-:-:S05]  /*1bb20*/  ISETP.GE.AND P6, PT, R87, R166, PT ;  /* 0x000000a65700720c */ /* 0x000fca0003fc6270 */
[C---:B------:R-:W-:Y:S01]  /*1bb30*/  HMMA.16816.F32 R80, R60.reuse, R38, R80 ;  /* 0x000000263c50723c */ /* 0x040fe20000001850 */
[----:B------:R-:W1:Y:S07]  /*1bb40*/  LDSM.16.M88.4 R36, [R225+0xf800] ;  /* 0x00f80000e124783b */ /* 0x000e6e0000000200 */
[C---:B----4-:R-:W-:Y:S07]  /*1bb50*/  HMMA.16816.F32 R20, R60.reuse, R52, R20 ;  /* 0x000000343c14723c */ /* 0x050fee0000001814 */
[----:B------:R-:W-:Y:S01]  /*1bb60*/  IADD3 R52, R32, 0x1, RZ ;  /* 0x0000000120347810 */ /* 0x000fe20007ffe0ff */
[----:B------:R-:W-:Y:S03]  /*1bb70*/  HMMA.16816.F32 R16, R60, R54, R16 ;  /* 0x000000363c10723c */ /* 0x000fe60000001810 */
[----:B------:R-:W-:-:S04]  /*1bb80*/  ISETP.GE.AND P2, PT, R52, R166, PT ;  /* 0x000000a63400720c */ /* 0x000fc80003f46270 */
[----:B------:R-:W-:Y:S01]  /*1bb90*/  IADD3 R55, R32, 0x8, RZ ;  /* 0x0000000820377810 */ /* 0x000fe20007ffe0ff */
[----:B------:R-:W-:Y:S03]  /*1bba0*/  HMMA.16816.F32 R76, R60, R40, R76 ;  /* 0x000000283c4c723c */ /* 0x000fe6000000184c */
[----:B------:R-:W-:-:S05]  /*1bbb0*/  ISETP.GE.AND P1, PT, R55, R166, PT ;  /* 0x000000a63700720c */ /* 0x000fca0003f26270 */
[----:B------:R-:W-:Y:S01]  /*1bbc0*/  HMMA.16816.F32 R72, R60, R42, R72 ;  /* 0x0000002a3c48723c */ /* 0x000fe20000001848 */
[----:B------:R-:W-:Y:S06]  /*1bbd0*/  LDSM.16.M88.4 R40, [R224+0x6000] ;  /* 0x00600000e028783b */ /* 0x000fec0000000200 */
[----:B------:R-:W-:Y:S01]  /*1bbe0*/  IADD3 R62, R166, R2, -R240 ;  /* 0x00000002a63e7210 */ /* 0x000fe20007ffe8f0 */
[----:B--2---:R-:W-:Y:S01]  /*1bbf0*/  HMMA.16816.F32 R28, R4, R8, R28 ;  /* 0x00000008041c723c */ /* 0x004fe2000000181c */
[----:B------:R-:W-:Y:S02]  /*1bc00*/  IADD3 R63, R32, 0x9, RZ ;  /* 0x00000009203f7810 */ /* 0x000fe40007ffe0ff */
[C---:B------:R-:W-:Y:S01]  /*1bc10*/  IADD3 R97, R62.reuse, 0x8, RZ ;  /* 0x000000083e617810 */ /* 0x040fe20007ffe0ff */
[C---:B------:R-:W-:Y:S01]  /*1bc20*/  IMAD.IADD R95, R62.reuse, 0x1, -R90 ;  /* 0x000000013e5f7824 */ /* 0x040fe200078e0a5a */
[----:B------:R-:W-:Y:S01]  /*1bc30*/  ISETP.GE.AND P0, PT, R63, R166, PT ;  /* 0x000000a63f00720c */ /* 0x000fe20003f06270 */
[----:B------:R-:W-:-:S02]  /*1bc40*/  IMAD.IADD R13, R62, 0x1, -R32 ;  /* 0x000000013e0d7824 */ /* 0x000fc400078e0a20 */
[----:B------:R-:W-:Y:S01]  /*1bc50*/  HMMA.16816.F32 R56, R4, R10, R56 ;  /* 0x0000000a0438723c */ /* 0x000fe20000001838 */
[----:B------:R-:W2:Y:S01]  /*1bc60*/  LDSM.16.M88.4 R8, [R223+0x6000] ;  /* 0x00600000df08783b */ /* 0x000ea20000000200 */
[----:B------:R-:W-:Y:S02]  /*1bc70*/  IABS R95, R95 ;  /* 0x0000005f005f7213 */ /* 0x000fe40000000000 */
[----:B------:R-:W-:-:S03]  /*1bc80*/  IABS R13, R13 ;  /* 0x0000000d000d7213 */ /* 0x000fc60000000000 */
[----:B------:R-:W-:Y:S01]  /*1bc90*/  IMAD.MOV.U32 R96, RZ, RZ, R95 ;  /* 0x000000ffff607224 */ /* 0x000fe200078e005f */
[C---:B-----5:R-:W-:Y:S01]  /*1bca0*/  HMMA.16816.F32 R20, R4.reuse, R64, R20 ;  /* 0x000000400414723c */ /* 0x060fe20000001814 */
[C---:B------:R-:W-:Y:S01]  /*1bcb0*/  IADD3 R95, R32.reuse, 0x39, RZ ;  /* 0x00000039205f7810 */ /* 0x040fe20007ffe0ff */
[----:B------:R-:W4:Y:S05]  /*1bcc0*/  I2F R13, R13 ;  /* 0x0000000d000d7306 */ /* 0x000f2a0000201400 */
[C---:B------:R-:W-:Y:S01]  /*1bcd0*/  IADD3 R65, R32.reuse, 0x19, RZ ;  /* 0x0000001920417810 */ /* 0x040fe20007ffe0ff */
[C---:B------:R-:W-:Y:S02]  /*1bce0*/  HMMA.16816.F32 R16, R4.reuse, R66, R16 ;  /* 0x000000420410723c */ /* 0x040fe40000001810 */
[----:B------:R-:W-:Y:S05]  /*1bcf0*/  I2F R96, R96 ;  /* 0x0000006000607306 */ /* 0x000fea0000201400 */
[----:B------:R-:W-:Y:S01]  /*1bd00*/  IADD3 R66, R32, 0x11, RZ ;  /* 0x0000001120427810 */ /* 0x000fe20007ffe0ff */
[----:B---3--:R-:W-:Y:S01]  /*1bd10*/  HMMA.16816.F32 R76, R4, R24, R76 ;  /* 0x00000018044c723c */ /* 0x008fe2000000184c */
[----:B------:R-:W-:-:S02]  /*1bd20*/  IMAD.IADD R67, R62, 0x1, -R92 ;  /* 0x000000013e437824 */ /* 0x000fc400078e0a5c */
[----:B------:R-:W-:-:S03]  /*1bd30*/  ISETP.GE.AND P4, PT, R66, R166, PT ;  /* 0x000000a64200720c */ /* 0x000fc60003f86270 */
[----:B------:R-:W-:Y:S02]  /*1bd40*/  IABS R67, R67 ;  /* 0x0000004300437213 */ /* 0x000fe40000000000 */
[C---:B------:R-:W-:Y:S01]  /*1bd50*/  HMMA.16816.F32 R72, R4.reuse, R26, R72 ;  /* 0x0000001a0448723c */ /* 0x040fe20000001848 */
[----:B------:R-:W3:Y:S03]  /*1bd60*/  LDSM.16.M88.4 R24, [R223+0x7000] ;  /* 0x00700000df18783b */ /* 0x000ee60000000200 */
[----:B------:R-:W-:Y:S04]  /*1bd70*/  I2F R67, R67 ;  /* 0x0000004300437306 */ /* 0x000fe80000201400 */
        /* <DEDUP_REMOVED lines=13> */
[C---:B------:R-:W-:Y:S02]  /*1be50*/  IMAD.IADD R9, R62.reuse, 0x1, -R87 ;  /* 0x000000013e097824 */ /* 0x040fe400078e0a57 */
[----:B------:R-:W-:Y:S01]  /*1be60*/  I2F R50, R50 ;  /* 0x0000003200327306 */ /* 0x000fe20000201400 */
[C---:B------:R-:W-:Y:S01]  /*1be70*/  HMMA.16816.F32 R20, R40.reuse, R44, R20 ;  /* 0x0000002c2814723c */ /* 0x040fe20000001814 */
[----:B------:R-:W-:Y:S01]  /*1be80*/  IMAD.MOV.U32 R51, RZ, RZ, R8 ;  /* 0x000000ffff337224 */ /* 0x000fe200078e0008 */
[----:B------:R-:W-:Y:S01]  /*1be90*/  IABS R8, R9 ;  /* 0x0000000900087213 */ /* 0x000fe20000000000 */
[----:B-1----:R-:W-:Y:S04]  /*1bea0*/  LDSM.16.M88.4 R36, [R222+0x6000] ;  /* 0x00600000de24783b */ /* 0x002fe80000000200 */
[----:B------:R-:W-:Y:S01]  /*1beb0*/  IMAD.MOV.U32 R54, RZ, RZ, R8 ;  /* 0x000000ffff367224 */ /* 0x000fe200078e0008 */
[----:B---3--:R-:W-:Y:S01]  /*1bec0*/  HMMA.16816.F32 R76, R40, R24, R76 ;  /* 0x00000018284c723c */ /* 0x008fe2000000184c */
[----:B------:R-:W1:Y:S01]  /*1bed0*/  LDSM.16.M88.4 R8, [R220+0xe000] ;  /* 0x00e00000dc08783b */ /* 0x000e620000000200 */
[C---:B------:R-:W-:Y:S01]  /*1bee0*/  IMAD.IADD R44, R62.reuse, 0x1, -R66 ;  /* 0x000000013e2c7824 */ /* 0x040fe200078e0a42 */
[----:B------:R-:W-:Y:S01]  /*1bef0*/  I2F R51, R51 ;  /* 0x0000003300337306 */ /* 0x000fe20000201400 */
[----:B------:R-:W-:-:S03]  /*1bf00*/  IMAD.IADD R45, R62, 0x1, -R86 ;  /* 0x000000013e2d7824 */ /* 0x000fc600078e0a56 */
[----:B------:R-:W-:Y:S01]  /*1bf10*/  IMAD.IADD R24, R62, 0x1, -R65 ;  /* 0x000000013e187824 */ /* 0x000fe200078e0a41 */
[----:B------:R-:W-:Y:S01]  /*1bf20*/  IABS R44, R44 ;  /* 0x0000002c002c7213 */ /* 0x000fe20000000000 */
[----:B------:R-:W-:Y:S02]  /*1bf30*/  HMMA.16816.F32 R72, R40, R26, R72 ;  /* 0x0000001a2848723c */ /* 0x000fe40000001848 */
[----:B------:R-:W-:Y:S01]  /*1bf40*/  I2F R54, R54 ;  /* 0x0000003600367306 */ /* 0x000fe20000201400 */
[----:B------:R-:W-:Y:S01]  /*1bf50*/  IABS R24, R24 ;  /* 0x0000001800187213 */ /* 0x000fe20000000000 */
[----:B------:R-:W-:Y:S01]  /*1bf60*/  IMAD.MOV.U32 R49, RZ, RZ, R44 ;  /* 0x000000ffff317224 */ /* 0x000fe200078e002c */
[----:B------:R-:W-:-:S03]  /*1bf70*/  IABS R44, R45 ;  /* 0x0000002d002c7213 */ /* 0x000fc60000000000 */
[----:B------:R-:W-:Y:S01]  /*1bf80*/  IMAD.MOV.U32 R53, RZ, RZ, R24 ;  /* 0x000000ffff357224 */ /* 0x000fe200078e0018 */
[C---:B------:R-:W-:Y:S01]  /*1bf90*/  HMMA.16816.F32 R16, R40.reuse, R46, R16 ;  /* 0x0000002e2810723c */ /* 0x040fe20000001810 */
[----:B------:R-:W3:Y:S01]  /*1bfa0*/  LDSM.16.M88.4 R24, [R220+0xe800] ;  /* 0x00e80000dc18783b */ /* 0x000ee20000000200 */
[----:B------:R5:W-:Y:S06]  /*1bfb0*/  I2F R60, R44 ;  /* 0x0000002c003c7306 */ /* 0x000bec0000201400 */
[C---:B--2---:R-:W-:Y:S02]  /*1bfc0*/  HMMA.16816.F32 R68, R40.reuse, R4, R68 ;  /* 0x000000042844723c */ /* 0x044fe40000001844 */
[----:B------:R-:W-:Y:S05]  /*1bfd0*/  I2F R49, R49 ;  /* 0x0000003100317306 */ /* 0x000fea0000201400 */
[C---:B------:R-:W-:Y:S01]  /*1bfe0*/  IMAD.IADD R4, R62.reuse, 0x1, -R89 ;  /* 0x000000013e047824 */ /* 0x040fe200078e0a59 */
[----:B------:R-:W-:Y:S01]  /*1bff0*/  HMMA.16816.F32 R80, R40, R6, R80 ;  /* 0x000000062850723c */ /* 0x000fe20000001850 */
[----:B-----5:R-:W-:Y:S01]  /*1c000*/  IMAD.IADD R44, R62, 0x1, -R85 ;  /* 0x000000013e2c7824 */ /* 0x020fe200078e0a55 */
[----:B------:R-:W-:Y:S02]  /*1c010*/  I2F R53, R53 ;  /* 0x0000003500357306 */ /* 0x000fe40000201400 */
[----:B------:R-:W-:-:S02]  /*1c020*/  IABS R4, R4 ;  /* 0x0000000400047213 */ /* 0x000fc40000000000 */
[----:B------:R-:W-:Y:S01]  /*1c030*/  IABS R44, R44 ;  /* 0x0000002c002c7213 */ /* 0x000fe20000000000 */
[----:B------:R-:W-:Y:S01]  /*1c040*/  IMAD.IADD R40, R62, 0x1, -R88 ;  /* 0x000000013e287824 */ /* 0x000fe200078e0a58 */
[----:B-1----:R-:W-:Y:S01]  /*1c050*/  HMMA.16816.F32 R28, R36, R8, R28 ;  /* 0x00000008241c723c */ /* 0x002fe2000000181c */
[----:B------:R-:W-:Y:S01]  /*1c060*/  IMAD.MOV.U32 R64, RZ, RZ, R4 ;  /* 0x000000ffff407224 */ /* 0x000fe200078e0004 */
[----:B------:R1:W-:Y:S01]  /*1c070*/  I2F R61, R44 ;  /* 0x0000002c003d7306 */ /* 0x0003e20000201400 */
[----:B------:R-:W2:Y:S01]  /*1c080*/  LDSM.16.M88.4 R4, [R220+0xf000] ;  /* 0x00f00000dc04783b */ /* 0x000ea20000000200 */
[----:B------:R-:W-:-:S03]  /*1c090*/  IABS R40, R40 ;  /* 0x0000002800287213 */ /* 0x000fc60000000000 */
[----:B------:R-:W-:Y:S01]  /*1c0a0*/  IMAD.IADD R8, R62, 0x1, -R94 ;  /* 0x000000013e087824 */ /* 0x000fe200078e0a5e */
[----:B------:R-:W-:Y:S02]  /*1c0b0*/  HMMA.16816.F32 R56, R36, R10, R56 ;  /* 0x0000000a2438723c */ /* 0x000fe40000001838 */
[----:B------:R5:W-:Y:S02]  /*1c0c0*/  I2F R84, R40 ;  /* 0x0000002800547306 */ /* 0x000be40000201400 */
[----:B------:R-:W-:-:S04]  /*1c0d0*/  IABS R8, R8 ;  /* 0x0000000800087213 */ /* 0x000fc80000000000 */
[C---:B---3--:R-:W-:Y:S01]  /*1c0e0*/  HMMA.16816.F32 R20, R36.reuse, R24, R20 ;  /* 0x000000182414723c */ /* 0x048fe20000001814 */
[----:B-1----:R-:W-:Y:S01]  /*1c0f0*/  LDSM.16.M88.4 R44, [R221+0x6000] ;  /* 0x00600000dd2c783b */ /* 0x002fe20000000200 */
[----:B------:R1:W-:Y:S05]  /*1c100*/  I2F R91, R8 ;  /* 0x00000008005b7306 */ /* 0x0003ea0000201400 */
[----:B------:R-:W-:Y:S01]  /*1c110*/  IMAD.IADD R24, R62, 0x1, -R93 ;  /* 0x000000013e187824 */ /* 0x000fe200078e0a5d */
[----:B------:R-:W-:Y:S01]  /*1c120*/  HMMA.16816.F32 R16, R36, R26, R16 ;  /* 0x0000001a2410723c */ /* 0x000fe20000001810 */
[----:B-----5:R-:W3:Y:S01]  /*1c130*/  LDSM.16.M88.4 R40, [R216+0x6000] ;  /* 0x00600000d828783b */ /* 0x020ee20000000200 */
[----:B------:R-:W-:Y:S02]  /*1c140*/  I2F R64, R64 ;  /* 0x0000004000407306 */ /* 0x000fe40000201400 */
[----:B------:R-:W-:-:S03]  /*1c150*/  IABS R24, R24 ;  /* 0x0000001800187213 */ /* 0x000fc60000000000 */
[----:B------:R-:W-:Y:S02]  /*1c160*/  IMAD.IADD R26, R62, 0x1, -R95 ;  /* 0x000000013e1a7824 */ /* 0x000fe400078e0a5f */
[----:B------:R-:W-:Y:S01]  /*1c170*/  IMAD.MOV.U32 R25, RZ, RZ, R24 ;  /* 0x000000ffff197224 */ /* 0x000fe200078e0018 */
[----:B-1----:R-:W1:Y:S02]  /*1c180*/  LDSM.16.M88.4 R8, [R220+0xf800] ;  /* 0x00f80000dc08783b */ /* 0x002e640000000200 */
[----:B------:R-:W-:Y:S01]  /*1c190*/  IABS R24, R26 ;  /* 0x0000001a00187213 */ /* 0x000fe20000000000 */
[----:B------:R5:W-:Y:S01]  /*1c1a0*/  I2F R62, R25 ;  /* 0x00000019003e7306 */ /* 0x000be20000201400 */
[C---:B--2---:R-:W-:Y:S07]  /*1c1b0*/  HMMA.16816.F32 R76, R36.reuse, R4, R76 ;  /* 0x00000004244c723c */ /* 0x044fee000000184c */
[----:B------:R2:W-:Y:S01]  /*1c1c0*/  I2F R98, R24 ;  /* 0x0000001800627306 */ /* 0x0005e20000201400 */
[C---:B------:R-:W-:Y:S01]  /*1c1d0*/  IMAD.IADD R4, R97.reuse, 0x1, -R52 ;  /* 0x0000000161047824 */ /* 0x040fe200078e0a34 */
[----:B------:R-:W-:Y:S01]  /*1c1e0*/  HMMA.16816.F32 R72, R36, R6, R72 ;  /* 0x000000062448723c */ /* 0x000fe20000001848 */
[----:B-----5:R-:W-:-:S05]  /*1c1f0*/  IMAD.IADD R25, R97, 0x1, -R32 ;  /* 0x0000000161197824 */ /* 0x020fca00078e0a20 */
[----:B------:R-:W-:-:S05]  /*1c200*/  IABS R25, R25 ;  /* 0x0000001900197213 */ /* 0x000fca0000000000 */
[----:B------:R-:W-:Y:S02]  /*1c210*/  IMAD.MOV.U32 R99, RZ, RZ, R25 ;  /* 0x000000ffff637224 */ /* 0x000fe400078e0019 */
[----:B--2---:R-:W2:Y:S01]  /*1c220*/  LDSM.16.M88.4 R24, [R216+0x6800] ;  /* 0x00680000d818783b */ /* 0x004ea20000000200 */
[----:B---3--:R-:W-:Y:S03]  /*1c230*/  HMMA.16816.F32 R28, R44, R40, R28 ;  /* 0x000000282c1c723c */ /* 0x008fe6000000181c */
[----:B------:R-:W3:Y:S04]  /*1c240*/  I2F R99, R99 ;  /* 0x0000006300637306 */ /* 0x000ee80000201400 */
[----:B------:R-:W-:Y:S01]  /*1c250*/  IABS R40, R4 ;  /* 0x0000000400287213 */ /* 0x000fe20000000000 */
[C---:B------:R-:W-:Y:S01]  /*1c260*/  IMAD.IADD R4, R97.reuse, 0x1, -R55 ;  /* 0x0000000161047824 */ /* 0x040fe200078e0a37 */
[C---:B-1----:R-:W-:Y:S04]  /*1c270*/  HMMA.16816.F32 R68, R36.reuse, R8, R68 ;  /* 0x000000082444723c */ /* 0x042fe80000001844 */
[----:B------:R-:W-:Y:S01]  /*1c280*/  IABS R5, R4 ;  /* 0x0000000400057213 */ /* 0x000fe20000000000 */
[C---:B------:R-:W-:Y:S01]  /*1c290*/  IMAD.IADD R4, R97.reuse, 0x1, -R63 ;  /* 0x0000000161047824 */ /* 0x040fe200078e0a3f */
[----:B------:R-:W1:Y:S01]  /*1c2a0*/  I2F R40, R40 ;  /* 0x0000002800287306 */ /* 0x000e620000201400 */
[C---:B------:R-:W-:Y:S01]  /*1c2b0*/  IMAD.IADD R8, R97.reuse, 0x1, -R66 ;  /* 0x0000000161087824 */ /* 0x040fe200078e0a42 */
[----:B------:R-:W-:Y:S01]  /*1c2c0*/  HMMA.16816.F32 R80, R36, R10, R80 ;  /* 0x0000000a2450723c */ /* 0x000fe20000001850 */
[----:B------:R-:W-:Y:S01]  /*1c2d0*/  IMAD.MOV.U32 R12, RZ, RZ, R5 ;  /* 0x000000ffff0c7224 */ /* 0x000fe200078e0005 */
[----:B------:R-:W-:Y:S01]  /*1c2e0*/  IABS R41, R4 ;  /* 0x0000000400297213 */ /* 0x000fe20000000000 */
[----:B------:R-:W-:Y:S01]  /*1c2f0*/  IMAD.IADD R4, R97, 0x1, -R87 ;  /* 0x0000000161047824 */ /* 0x000fe200078e0a57 */
[----:B------:R-:W-:-:S03]  /*1c300*/  IABS R8, R8 ;  /* 0x0000000800087213 */ /* 0x000fc60000000000 */
[----:B------:R-:W-:Y:S01]  /*1c310*/  IMAD.IADD R10, R97, 0x1, -R86 ;  /* 0x00000001610a7824 */ /* 0x000fe200078e0a56 */
[----:B------:R-:W-:Y:S01]  /*1c320*/  IABS R9, R4 ;  /* 0x0000000400097213 */ /* 0x000fe20000000000 */
[C---:B----4-:R-:W-:Y:S01]  /*1c330*/  FFMA.FTZ R28, -R0.reuse, R13, R28 ;  /* 0x0000000d001c7223 */ /* 0x050fe2000001011c */
[----:B------:R-:W4:Y:S01]  /*1c340*/  LDSM.16.M88.4 R4, [R216+0x7000] ;  /* 0x00700000d804783b */ /* 0x000f220000000200 */
[C---:B---3--:R-:W-:Y:S01]  /*1c350*/  FFMA.FTZ R32, -R0.reuse, R99, R30 ;  /* 0x0000006300207223 */ /* 0x048fe2000001011e */
[----:B------:R3:W-:Y:S01]  /*1c360*/  I2F R13, R9 ;  /* 0x00000009000d7306 */ /* 0x0007e20000201400 */
[----:B------:R-:W-:Y:S01]  /*1c370*/  FFMA.FTZ R36, -R0, R48, R29 ;  /* 0x0000003000247223 */ /* 0x000fe2000001011d */
[----:B------:R-:W-:Y:S01]  /*1c380*/  FSEL R30, R28, -INF , !P3 ;  /* 0xff8000001c1e7808 */ /* 0x000fe20005800000 */
[----:B------:R-:W-:Y:S01]  /*1c390*/  HMMA.16816.F32 R56, R44, R42, R56 ;  /* 0x0000002a2c38723c */ /* 0x000fe20000001838 */
[----:B------:R-:W-:Y:S02]  /*1c3a0*/  FSEL R32, R32, -INF , !P3 ;  /* 0xff80000020207808 */ /* 0x000fe40005800000 */
[----:B------:R-:W-:-:S02]  /*1c3b0*/  FSEL R36, R36, -INF , !P2 ;  /* 0xff80000024247808 */ /* 0x000fc40005000000 */
[----:B------:R-:W5:Y:S01]  /*1c3c0*/  I2F R12, R12 ;  /* 0x0000000c000c7306 */ /* 0x000f620000201400 */
[----:B------:R-:W-:Y:S02]  /*1c3d0*/  ISETP.GE.AND P3, PT, R86, R166, PT ;  /* 0x000000a65600720c */ /* 0x000fe40003f66270 */
[----:B--2---:R-:W-:Y:S01]  /*1c3e0*/  HMMA.16816.F32 R20, R44, R24, R20 ;  /* 0x000000182c14723c */ /* 0x004fe20000001814 */
[----:B---3--:R-:W-:Y:S01]  /*1c3f0*/  IMAD.MOV.U32 R9, RZ, RZ, R8 ;  /* 0x000000ffff097224 */ /* 0x008fe200078e0008 */
[----:B------:R-:W-:-:S05]  /*1c400*/  IABS R8, R10 ;  /* 0x0000000a00087213 */ /* 0x000fca0000000000 */
[C---:B------:R-:W-:Y:S01]  /*1c410*/  IMAD.IADD R25, R97.reuse, 0x1, -R65 ;  /* 0x0000000161197824 */ /* 0x040fe200078e0a41 */
[----:B------:R-:W-:Y:S01]  /*1c420*/  HMMA.16816.F32 R16, R44, R26, R16 ;  /* 0x0000001a2c10723c */ /* 0x000fe20000001810 */
[----:B------:R2:W-:Y:S01]  /*1c430*/  I2F R28, R9 ;  /* 0x00000009001c7306 */ /* 0x0005e20000201400 */
[----:B-1----:R-:W-:Y:S02]  /*1c440*/  FFMA.FTZ R24, -R0, R40, R31 ;  /* 0x0000002800187223 */ /* 0x002fe4000001011f */
[----:B------:R-:W-:Y:S01]  /*1c450*/  IMAD.MOV.U32 R29, RZ, RZ, R8 ;  /* 0x000000ffff1d7224 */ /* 0x000fe200078e0008 */
[----:B------:R-:W-:Y:S01]  /*1c460*/  IABS R25, R25 ;  /* 0x0000001900197213 */ /* 0x000fe20000000000 */
[----:B------:R-:W-:Y:S01]  /*1c470*/  IMAD.IADD R31, R97, 0x1, -R85 ;  /* 0x00000001611f7824 */ /* 0x000fe200078e0a55 */
[----:B------:R-:W-:Y:S01]  /*1c480*/  FSEL R24, R24, -INF , !P2 ;  /* 0xff80000018187808 */ /* 0x000fe20005000000 */
[C---:B-----5:R-:W-:Y:S01]  /*1c490*/  FFMA.FTZ R58, -R0.reuse, R12, R58 ;  /* 0x0000000c003a7223 */ /* 0x060fe2000001013a */
[----:B------:R-:W1:Y:S01]  /*1c4a0*/  I2F R41, R41 ;  /* 0x0000002900297306 */ /* 0x000e620000201400 */
[C---:B------:R-:W-:Y:S01]  /*1c4b0*/  FFMA.FTZ R50, -R0.reuse, R50, R56 ;  /* 0x0000003200327223 */ /* 0x040fe20000010138 */
[----:B------:R-:W-:Y:S01]  /*1c4c0*/  IABS R31, R31 ;  /* 0x0000001f001f7213 */ /* 0x000fe20000000000 */
[----:B------:R-:W-:Y:S01]  /*1c4d0*/  FFMA.FTZ R37, -R0, R51, R57 ;  /* 0x0000003300257223 */ /* 0x000fe20000010139 */
[----:B------:R-:W-:-:S02]  /*1c4e0*/  FSEL R26, R58, -INF , !P1 ;  /* 0xff8000003a1a7808 */ /* 0x000fc40004800000 */
[----:B------:R-:W-:Y:S01]  /*1c4f0*/  FSEL R27, R50, -INF , !P1 ;  /* 0xff800000321b7808 */ /* 0x000fe20004800000 */
[C---:B------:R-:W-:Y:S01]  /*1c500*/  FFMA.FTZ R13, -R0.reuse, R13, R22 ;  /* 0x0000000d000d7223 */ /* 0x040fe20000010116 */
[----:B--2---:R-:W2:Y:S01]  /*1c510*/  LDSM.16.M88.4 R8, [R216+0x7800] ;  /* 0x00780000d808783b */ /* 0x004ea20000000200 */
[----:B------:R-:W-:Y:S01]  /*1c520*/  I2F R29, R29 ;  /* 0x0000001d001d7306 */ /* 0x000fe20000201400 */
[----:B----4-:R-:W-:Y:S01]  /*1c530*/  HMMA.16816.F32 R76, R44, R4, R76 ;  /* 0x000000042c4c723c */ /* 0x010fe2000000184c */
[----:B------:R-:W-:Y:S01]  /*1c540*/  FFMA.FTZ R21, -R0, R49, R21 ;  /* 0x0000003100157223 */ /* 0x000fe20000010115 */
[----:B------:R-:W-:Y:S01]  /*1c550*/  FSEL R37, R37, -INF , !P0 ;  /* 0xff80000025257808 */ /* 0x000fe20004000000 */
[----:B------:R-:W-:-:S04]  /*1c560*/  DEPBAR.LE SB0, 0x0 ;  /* 0x000080000000791a */ /* 0x000fc80000000000 */
[----:B------:R-:W-:Y:S01]  /*1c570*/  IMAD.IADD R5, R97, 0x1, -R88 ;  /* 0x0000000161057824 */ /* 0x000fe200078e0a58 */
[----:B------:R-:W-:Y:S01]  /*1c580*/  HMMA.16816.F32 R72, R44, R6, R72 ;  /* 0x000000062c48723c */ /* 0x000fe20000001848 */
[----:B------:R3:W4:Y:S01]  /*1c590*/  I2F R12, R25 ;  /* 0x00000019000c7306 */ /* 0x0007220000201400 */
[C---:B-1----:R-:W-:Y:S01]  /*1c5a0*/  FFMA.FTZ R41, -R0.reuse, R41, R59 ;  /* 0x0000002900297223 */ /* 0x042fe2000001013b */
[----:B------:R-:W-:Y:S01]  /*1c5b0*/  ISETP.GE.AND P2, PT, R65, R166, PT ;  /* 0x000000a64100720c */ /* 0x000fe20003f46270 */
[----:B------:R-:W-:Y:S01]  /*1c5c0*/  FFMA.FTZ R16, -R0, R60, R16 ;  /* 0x0000003c00107223 */ /* 0x000fe20000010110 */
[----:B------:R-:W-:Y:S02]  /*1c5d0*/  IABS R5, R5 ;  /* 0x0000000500057213 */ /* 0x000fe40000000000 */
[----:B------:R-:W-:Y:S01]  /*1c5e0*/  IMAD.IADD R7, R97, 0x1, -R92 ;  /* 0x0000000161077824 */ /* 0x000fe200078e0a5c */
[----:B------:R-:W-:Y:S01]  /*1c5f0*/  ISETP.GE.AND P1, PT, R85, R166, PT ;  /* 0x000000a65500720c */ /* 0x000fe20003f26270 */
[----:B------:R-:W1:Y:S01]  /*1c600*/  I2F R31, R31 ;  /* 0x0000001f001f7306 */ /* 0x000e620000201400 */
[----:B------:R-:W-:Y:S01]  /*1c610*/  IMAD.MOV.U32 R6, RZ, RZ, R5 ;  /* 0x000000ffff067224 */ /* 0x000fe200078e0005 */
[----:B------:R-:W-:-:S02]  /*1c620*/  FSEL R13, R13, -INF , !P6 ;  /* 0xff8000000d0d7808 */ /* 0x000fc40007000000 */
[----:B------:R-:W-:Y:S01]  /*1c630*/  IABS R5, R7 ;  /* 0x0000000700057213 */ /* 0x000fe20000000000 */
[C---:B------:R-:W-:Y:S01]  /*1c640*/  IMAD.IADD R7, R97.reuse, 0x1, -R94 ;  /* 0x0000000161077824 */ /* 0x040fe200078e0a5e */
[----:B------:R-:W-:Y:S01]  /*1c650*/  FSEL R16, R16, -INF , !P3 ;  /* 0xff80000010107808 */ /* 0x000fe20005800000 */
[C---:B------:R-:W-:Y:S01]  /*1c660*/  FFMA.FTZ R61, -R0.reuse, R61, R76 ;  /* 0x0000003d003d7223 */ /* 0x040fe2000001014c */
[----:B------:R-:W-:Y:S01]  /*1c670*/  I2F R6, R6 ;  /* 0x0000000600067306 */ /* 0x000fe20000201400 */
[----:B---3--:R-:W-:Y:S01]  /*1c680*/  IMAD.IADD R25, R97, 0x1, -R89 ;  /* 0x0000000161197824 */ /* 0x008fe200078e0a59 */
[----:B------:R-:W-:Y:S01]  /*1c690*/  IABS R22, R7 ;  /* 0x0000000700167213 */ /* 0x000fe20000000000 */
[C---:B----4-:R-:W-:Y:S01]  /*1c6a0*/  FFMA.FTZ R12, -R0.reuse, R12, R19 ;  /* 0x0000000c000c7223 */ /* 0x050fe20000010113 */
[----:B------:R-:W-:Y:S01]  /*1c6b0*/  FSEL R179, R61, -INF , !P1 ;  /* 0xff8000003db37808 */ /* 0x000fe20004800000 */
[C---:B------:R-:W-:Y:S01]  /*1c6c0*/  FFMA.FTZ R64, -R0.reuse, R64, R77 ;  /* 0x0000004000407223 */ /* 0x040fe2000001014d */
[----:B------:R-:W-:Y:S01]  /*1c6d0*/  IABS R4, R25 ;  /* 0x0000001900047213 */ /* 0x000fe20000000000 */
[C---:B------:R-:W-:Y:S01]  /*1c6e0*/  FFMA.FTZ R72, -R0.reuse, R84, R72 ;  /* 0x0000005400487223 */ /* 0x040fe20000010148 */
[----:B------:R3:W-:Y:S01]  /*1c6f0*/  I2F R7, R5 ;  /* 0x0000000500077306 */ /* 0x0007e20000201400 */
[----:B------:R-:W-:Y:S01]  /*1c700*/  FSEL R25, R41, -INF , !P0 ;  /* 0xff80000029197808 */ /* 0x000fe20004000000 */
[C---:B-1----:R-:W-:Y:S01]  /*1c710*/  FFMA.FTZ R31, -R0.reuse, R31, R78 ;  /* 0x0000001f001f7223 */ /* 0x042fe2000001014e */
[----:B------:R-:W-:Y:S01]  /*1c720*/  ISETP.GE.AND P0, PT, R89, R166, PT ;  /* 0x000000a65900720c */ /* 0x000fe20003f06270 */
[----:B------:R-:W-:Y:S01]  /*1c730*/  IMAD.MOV.U32 R38, RZ, RZ, R4 ;  /* 0x000000ffff267224 */ /* 0x000fe200078e0004 */
[C---:B--2---:R-:W-:Y:S01]  /*1c740*/  HMMA.16816.F32 R68, R44.reuse, R8, R68 ;  /* 0x000000082c44723c */ /* 0x044fe20000001844 */
[----:B------:R-:W-:Y:S01]  /*1c750*/  FFMA.FTZ R4, -R0, R54, R20 ;  /* 0x0000003600047223 */ /* 0x000fe20000010114 */
[----:B------:R-:W-:Y:S01]  /*1c760*/  FSEL R12, R12, -INF , !P2 ;  /* 0xff8000000c0c7808 */ /* 0x000fe20005000000 */
[----:B------:R-:W1:Y:S01]  /*1c770*/  I2F R20, R38 ;  /* 0x0000002600147306 */ /* 0x000e620000201400 */
[----:B------:R-:W-:Y:S01]  /*1c780*/  FSEL R183, R31, -INF , !P1 ;  /* 0xff8000001fb77808 */ /* 0x000fe20004800000 */
[----:B------:R-:W-:Y:S01]  /*1c790*/  FFMA.FTZ R67, -R0, R67, R73 ;  /* 0x0000004300437223 */ /* 0x000fe20000010149 */
[----:B------:R-:W-:Y:S01]  /*1c7a0*/  FSEL R4, R4, -INF , !P6 ;  /* 0xff80000004047808 */ /* 0x000fe20007000000 */
[C---:B------:R-:W-:Y:S01]  /*1c7b0*/  FFMA.FTZ R8, -R0.reuse, R29, R18 ;  /* 0x0000001d00087223 */ /* 0x040fe20000010112 */
[----:B------:R-:W-:Y:S01]  /*1c7c0*/  HMMA.16816.F32 R80, R44, R10, R80 ;  /* 0x0000000a2c50723c */ /* 0x000fe20000001850 */
[----:B------:R-:W-:Y:S01]  /*1c7d0*/  FFMA.FTZ R9, -R0, R28, R23 ;  /* 0x0000001c00097223 */ /* 0x000fe20000010117 */
[----:B------:R-:W-:Y:S01]  /*1c7e0*/  FSEL R180, R64, -INF , !P0 ;  /* 0xff80000040b47808 */ /* 0x000fe20004000000 */
[----:B------:R-:W-:Y:S01]  /*1c7f0*/  IMAD.MOV.U32 R18, RZ, RZ, R22 ;  /* 0x000000ffff127224 */ /* 0x000fe200078e0016 */
[----:B---3--:R-:W-:Y:S01]  /*1c800*/  FSEL R5, R21, -INF , !P4 ;  /* 0xff80000015057808 */ /* 0x008fe20006000000 */
[----:B------:R-:W-:Y:S01]  /*1c810*/  IMAD.IADD R23, R97, 0x1, -R90 ;  /* 0x0000000161177824 */ /* 0x000fe200078e0a5a */
[----:B------:R-:W-:Y:S01]  /*1c820*/  FSEL R9, R9, -INF , !P4 ;  /* 0xff80000009097808 */ /* 0x000fe20006000000 */
[C---:B------:R-:W-:Y:S01]  /*1c830*/  IMAD.IADD R22, R97.reuse, 0x1, -R93 ;  /* 0x0000000161167824 */ /* 0x040fe200078e0a5d */
[----:B------:R-:W-:Y:S01]  /*1c840*/  FSEL R8, R8, -INF , !P3 ;  /* 0xff80000008087808 */ /* 0x000fe20005800000 */
[----:B------:R-:W-:Y:S01]  /*1c850*/  IMAD.IADD R97, R97, 0x1, -R95 ;  /* 0x0000000161617824 */ /* 0x000fe200078e0a5f */
[----:B------:R-:W-:Y:S01]  /*1c860*/  IABS R21, R23 ;  /* 0x0000001700157213 */ /* 0x000fe20000000000 */
[----:B------:R-:W-:Y:S01]  /*1c870*/  FFMA.FTZ R10, -R0, R53, R17 ;  /* 0x00000035000a7223 */ /* 0x000fe20000010111 */
[----:B------:R-:W-:Y:S01]  /*1c880*/  IABS R22, R22 ;  /* 0x0000001600167213 */ /* 0x000fe20000000000 */
[----:B------:R-:W2:Y:S01]  /*1c890*/  I2F R18, R18 ;  /* 0x0000001200127306 */ /* 0x000ea20000201400 */
[----:B------:R-:W-:Y:S01]  /*1c8a0*/  IABS R97, R97 ;  /* 0x0000006100617213 */ /* 0x000fe20000000000 */
[----:B------:R-:W-:Y:S01]  /*1c8b0*/  IMAD.MOV.U32 R11, RZ, RZ, R21 ;  /* 0x000000ffff0b7224 */ /* 0x000fe200078e0015 */
[----:B------:R-:W-:Y:S01]  /*1c8c0*/  FSEL R10, R10, -INF , !P2 ;  /* 0xff8000000a0a7808 */ /* 0x000fe20005000000 */
[----:B------:R-:W-:Y:S01]  /*1c8d0*/  IMAD.MOV.U32 R17, RZ, RZ, R22 ;  /* 0x000000ffff117224 */ /* 0x000fe200078e0016 */
[-C--:B------:R-:W-:Y:S01]  /*1c8e0*/  ISETP.GE.AND P6, PT, R88, R166.reuse, PT ;  /* 0x000000a65800720c */ /* 0x080fe20003fc6270 */
[----:B------:R-:W-:Y:S01]  /*1c8f0*/  IMAD.MOV.U32 R28, RZ, RZ, R97 ;  /* 0x000000ffff1c7224 */ /* 0x000fe200078e0061 */
[----:B------:R-:W-:Y:S01]  /*1c900*/  ISETP.GE.AND P4, PT, R92, R166, PT ;  /* 0x000000a65c00720c */ /* 0x000fe20003f86270 */
[----:B------:R-:W3:Y:S01]  /*1c910*/  I2F R11, R11 ;  /* 0x0000000b000b7306 */ /* 0x000ee20000201400 */
[----:B-1----:R-:W-:Y:S01]  /*1c920*/  FFMA.FTZ R20, -R0, R20, R79 ;  /* 0x0000001400147223 */ /* 0x002fe2000001014f */
[-C--:B------:R-:W-:Y:S01]  /*1c930*/  ISETP.GE.AND P3, PT, R94, R166.reuse, PT ;  /* 0x000000a65e00720c */ /* 0x080fe20003f66270 */
[----:B------:R-:W-:Y:S01]  /*1c940*/  FFMA.FTZ R68, -R0, R91, R68 ;  /* 0x0000005b00447223 */ /* 0x000fe20000010144 */
[----:B------:R-:W-:Y:S01]  /*1c950*/  ISETP.GE.AND P2, PT, R90, R166, PT ;  /* 0x000000a65a00720c */ /* 0x000fe20003f46270 */
[----:B------:R-:W-:Y:S01]  /*1c960*/  FFMA.FTZ R69, -R0, R96, R69 ;  /* 0x0000006000457223 */ /* 0x000fe20000010145 */
[----:B------:R-:W-:Y:S01]  /*1c970*/  FSEL R186, R20, -INF , !P0 ;  /* 0xff80000014ba7808 */ /* 0x000fe20004000000 */
[C---:B------:R-:W-:Y:S01]  /*1c980*/  FFMA.FTZ R62, -R0.reuse, R62, R80 ;  /* 0x0000003e003e7223 */ /* 0x040fe20000010150 */
[----:B------:R-:W1:Y:S01]  /*1c990*/  I2F R17, R17 ;  /* 0x0000001100117306 */ /* 0x000e620000201400 */
[C---:B------:R-:W-:Y:S01]  /*1c9a0*/  FFMA.FTZ R81, -R0.reuse, R98, R81 ;  /* 0x0000006200517223 */ /* 0x040fe20000010151 */
[----:B------:R-:W-:Y:S01]  /*1c9b0*/  ISETP.GE.AND P1, PT, R93, R166, PT ;  /* 0x000000a65d00720c */ /* 0x000fe20003f26270 */
[C---:B------:R-:W-:Y:S01]  /*1c9c0*/  FFMA.FTZ R6, -R0.reuse, R6, R74 ;  /* 0x0000000600067223 */ /* 0x040fe2000001014a */
[----:B------:R-:W-:Y:S01]  /*1c9d0*/  ISETP.GE.AND P0, PT, R95, R166, PT ;  /* 0x000000a65f00720c */ /* 0x000fe20003f06270 */
[----:B------:R-:W-:Y:S01]  /*1c9e0*/  FFMA.FTZ R7, -R0, R7, R75 ;  /* 0x0000000700077223 */ /* 0x000fe2000001014b */
[----:B------:R-:W-:Y:S01]  /*1c9f0*/  FSEL R181, R72, -INF , !P6 ;  /* 0xff80000048b57808 */ /* 0x000fe20007000000 */
[C---:B--2---:R-:W-:Y:S01]  /*1ca00*/  FFMA.FTZ R18, -R0.reuse, R18, R70 ;  /* 0x0000001200127223 */ /* 0x044fe20000010146 */
[----:B------:R-:W2:Y:S01]  /*1ca10*/  I2F R28, R28 ;  /* 0x0000001c001c7306 */ /* 0x000ea20000201400 */
[----:B---3--:R-:W-:Y:S01]  /*1ca20*/  FFMA.FTZ R11, -R0, R11, R71 ;  /* 0x0000000b000b7223 */ /* 0x008fe20000010147 */
[----:B------:R-:W-:-:S02]  /*1ca30*/  FSEL R189, R6, -INF , !P6 ;  /* 0xff80000006bd7808 */ /* 0x000fc40007000000 */
[----:B------:R-:W-:Y:S02]  /*1ca40*/  FSEL R182, R67, -INF , !P4 ;  /* 0xff80000043b67808 */ /* 0x000fe40006000000 */
[----:B------:R-:W-:Y:S01]  /*1ca50*/  FSEL R190, R7, -INF , !P4 ;  /* 0xff80000007be7808 */ /* 0x000fe20006000000 */
[----:B-1----:R-:W-:Y:S01]  /*1ca60*/  FFMA.FTZ R17, -R0, R17, R82 ;  /* 0x0000001100117223 */ /* 0x002fe20000010152 */
[----:B------:R-:W-:Y:S02]  /*1ca70*/  FSEL R195, R68, -INF , !P3 ;  /* 0xff80000044c37808 */ /* 0x000fe40005800000 */
[----:B------:R-:W-:Y:S02]  /*1ca80*/  FSEL R188, R18, -INF , !P3 ;  /* 0xff80000012bc7808 */ /* 0x000fe40005800000 */
[----:B------:R-:W-:Y:S02]  /*1ca90*/  FSEL R194, R69, -INF , !P2 ;  /* 0xff80000045c27808 */ /* 0x000fe40005000000 */
[----:B------:R-:W-:Y:S01]  /*1caa0*/  FSEL R187, R11, -INF , !P2 ;  /* 0xff8000000bbb7808 */ /* 0x000fe20005000000 */
[----:B--2---:R-:W-:Y:S01]  /*1cab0*/  FFMA.FTZ R28, -R0, R28, R83 ;  /* 0x0000001c001c7223 */ /* 0x004fe20000010153 */
        /* <DEDUP_REMOVED lines=72> */
.L_x_5862:
[----:B------:R-:W2:Y:S02]  /*1cf40*/  LD.E R6, [R14.64+0x38] ;  /* 0x000038060e067980 */ /* 0x000ea4000c101900 */
[----:B--2---:R-:W-:-:S04]  /*1cf50*/  LEA R6, -R6, RZ, 0x6 ;  /* 0x000000ff06067211 */ /* 0x004fc800078e31ff */
[----:B------:R-:W-:Y:S02]  /*1cf60*/  SHF.R.S32.HI R3, RZ, 0x1f, R6 ;  /* 0x0000001fff037819 */ /* 0x000fe40000011406 */
.L_x_5863:
[----:B------:R-:W-:Y:S05]  /*1cf70*/  BSYNC B0 ;  /* 0x0000000000007941 */ /* 0x000fea0003800000 */
.L_x_5861:
        /* <DEDUP_REMOVED lines=127> */
.L_x_5860:
[----:B------:R-:W-:Y:S05]  /*1d770*/  BSYNC B1 ;  /* 0x0000000000017941 */ /* 0x000fea0003800000 */
.L_x_5859:
[----:B------:R-:W2:Y:S01]  /*1d780*/  LD.E R31, [R14.64+0xdc] ;  /* 0x0000dc060e1f7980 */ /* 0x000ea2000c101900 */
        /* <DEDUP_REMOVED lines=30> */
[----:B------:R-:W-:Y:S01]  /*1d970*/  SHF.L.U32 R230, R35, 0x1, RZ ;  /* 0x0000000123e67819 */ /* 0x000fe200000006ff */
[----:B------:R-:W3:Y:S03]  /*1d980*/  SHFL.BFLY PT, R6, R11, 0x2, 0x1f ;  /* 0x0c401f000b067f89 */ /* 0x000ee600000e0000 */
[-C--:B------:R-:W-:Y:S01]  /*1d990*/  LEA R229, R34, R230.reuse, 0x1 ;  /* 0x000000e622e57211 */ /* 0x080fe200078e08ff */
[----:B------:R-:W4:Y:S01]  /*1d9a0*/  SHFL.BFLY PT, R3, R7, 0x2, 0x1f ;  /* 0x0c401f0007037f89 */ /* 0x000f2200000e0000 */
[----:B------:R-:W-:-:S02]  /*1d9b0*/  LEA R228, R33, R230, 0x1 ;  /* 0x000000e621e47211 */ /* 0x000fc400078e08ff */
        /* <DEDUP_REMOVED lines=16> */
[----:B------:R-:W-:-:S03]  /*1dac0*/  FSETP.NEU.FTZ.AND P0, PT, R165, -INF , PT ;  /* 0xff800000a500780b */ /* 0x000fc60003f1d000 */
[----:B------:R-:W1:Y:S01]  /*1dad0*/  LDSM.16.MT88.4 R112, [R228+0x14000] ;  /* 0x01400000e470783b */ /* 0x000e620000004200 */
[----:B---3--:R-:W-:-:S03]  /*1dae0*/  FMNMX.FTZ R164, R3, R164, !PT ;  /* 0x000000a403a47209 */ /* 0x008fc60007810000 */
[----:B------:R-:W3:Y:S04]  /*1daf0*/  LDSM.16.MT88.4 R120, [R227+0x14000] ;  /* 0x01400000e378783b */ /* 0x000ee80000004200 */
[----:B------:R-:W1:Y:S04]  /*1db00*/  LDSM.16.MT88.4 R128, [R230+0x16000] ;  /* 0x01600000e680783b */ /* 0x000e680000004200 */
[----:B------:R-:W1:Y:S04]  /*1db10*/  LDSM.16.MT88.4 R136, [R229+0x16000] ;  /* 0x01600000e588783b */ /* 0x000e680000004200 */
[----:B------:R-:W1:Y:S04]  /*1db20*/  LDSM.16.MT88.4 R152, [R228+0x16000] ;  /* 0x01600000e498783b */ /* 0x000e680000004200 */
[----:B------:R-:W-:Y:S01]  /*1db30*/  LDSM.16.MT88.4 R20, [R227+0x10800] ;  /* 0x01080000e314783b */ /* 0x000fe20000004200 */
[----:B--2---:R-:W-:-:S05]  /*1db40*/  FMUL.FTZ R193, R31, R165 ;  /* 0x000000a51fc17220 */ /* 0x004fca0000410000 */
[----:B------:R-:W-:Y:S02]  /*1db50*/  FSEL R193, R193, RZ, P0 ;  /* 0x000000ffc1c17208 */ /* 0x000fe40000000000 */
[----:B------:R-:W-:-:S03]  /*1db60*/  FSETP.NEU.FTZ.AND P0, PT, R164, -INF , PT ;  /* 0xff800000a400780b */ /* 0x000fc60003f1d000 */
[-CC-:B------:R-:W-:Y:S02]  /*1db70*/  FFMA.FTZ R175, R30, R31.reuse, -R193.reuse ;  /* 0x0000001f1eaf7223 */ /* 0x180fe400000108c1 */
[----:B------:R-:W-:Y:S02]  /*1db80*/  FMUL.FTZ R30, R31, R164 ;  /* 0x000000a41f1e7220 */ /* 0x000fe40000410000 */
[-CC-:B------:R-:W-:Y:S02]  /*1db90*/  FFMA.FTZ R174, R36, R31.reuse, -R193.reuse ;  /* 0x0000001f24ae7223 */ /* 0x180fe400000108c1 */
[-CC-:B------:R-:W-:Y:S01]  /*1dba0*/  FFMA.FTZ R173, R27, R31.reuse, -R193.reuse ;  /* 0x0000001f1bad7223 */ /* 0x180fe200000108c1 */
[----:B------:R-:W-:Y:S01]  /*1dbb0*/  FSEL R30, R30, RZ, P0 ;  /* 0x000000ff1e1e7208 */ /* 0x000fe20000000000 */
[-CC-:B------:R-:W-:Y:S01]  /*1dbc0*/  FFMA.FTZ R169, R37, R31.reuse, -R193.reuse ;  /* 0x0000001f25a97223 */ /* 0x180fe200000108c1 */
[----:B------:R-:W-:Y:S01]  /*1dbd0*/  MUFU.EX2 R175, R175 ;  /* 0x000000af00af7308 */ /* 0x000fe20000000800 */
[----:B------:R-:W-:-:S02]  /*1dbe0*/  FFMA.FTZ R172, R4, R31, -R193 ;  /* 0x0000001f04ac7223 */ /* 0x000fc400000108c1 */
[-CC-:B------:R-:W-:Y:S02]  /*1dbf0*/  FFMA.FTZ R177, R32, R31.reuse, -R30.reuse ;  /* 0x0000001f20b17223 */ /* 0x180fe4000001081e */
[-CC-:B------:R-:W-:Y:S02]  /*1dc00*/  FFMA.FTZ R176, R24, R31.reuse, -R30.reuse ;  /* 0x0000001f18b07223 */ /* 0x180fe4000001081e */
[-CC-:B------:R-:W-:Y:S01]  /*1dc10*/  FFMA.FTZ R178, R26, R31.reuse, -R30.reuse ;  /* 0x0000001f1ab27223 */ /* 0x180fe2000001081e */
[----:B------:R-:W2:Y:S01]  /*1dc20*/  MUFU.EX2 R174, R174 ;  /* 0x000000ae00ae7308 */ /* 0x000ea20000000800 */
[-C--:B------:R-:W-:Y:S02]  /*1dc30*/  FFMA.FTZ R171, R25, R31.reuse, -R30 ;  /* 0x0000001f19ab7223 */ /* 0x080fe4000001081e */
[-CC-:B------:R-:W-:Y:S01]  /*1dc40*/  FFMA.FTZ R168, R5, R31.reuse, -R193.reuse ;  /* 0x0000001f05a87223 */ /* 0x180fe200000108c1 */
[----:B------:R-:W-:Y:S01]  /*1dc50*/  LDSM.16.MT88.4 R24, [R227+0x12800] ;  /* 0x01280000e318783b */ /* 0x000fe20000004200 */
[----:B------:R-:W-:-:S02]  /*1dc60*/  FFMA.FTZ R32, R10, R31, -R193 ;  /* 0x0000001f0a207223 */ /* 0x000fc400000108c1 */
[-CC-:B------:R-:W-:Y:S01]  /*1dc70*/  FFMA.FTZ R34, R9, R31.reuse, -R30.reuse ;  /* 0x0000001f09227223 */ /* 0x180fe2000001081e */
[----:B------:R-:W1:Y:S01]  /*1dc80*/  LDSM.16.MT88.4 R4, [R227+0x16000] ;  /* 0x01600000e304783b */ /* 0x000e620000004200 */
[----:B------:R-:W-:Y:S01]  /*1dc90*/  MUFU.EX2 R173, R173 ;  /* 0x000000ad00ad7308 */ /* 0x000fe20000000800 */
[-CC-:B------:R-:W-:Y:S02]  /*1dca0*/  FFMA.FTZ R33, R8, R31.reuse, -R30.reuse ;  /* 0x0000001f08217223 */ /* 0x180fe4000001081e */
[----:B------:R-:W1:Y:S01]  /*1dcb0*/  LDSM.16.MT88.4 R8, [R229+0x10800] ;  /* 0x01080000e508783b */ /* 0x000e620000004200 */
[-CC-:B------:R-:W-:Y:S02]  /*1dcc0*/  FFMA.FTZ R35, R16, R31.reuse, -R193.reuse ;  /* 0x0000001f10237223 */ /* 0x180fe400000108c1 */
[--C-:B------:R-:W-:Y:S01]  /*1dcd0*/  FFMA.FTZ R170, R13, R31, -R30.reuse ;  /* 0x0000001f0daa7223 */ /* 0x100fe2000001081e */
[----:B--2---:R-:W-:Y:S01]  /*1dce0*/  F2FP.PACK_AB R144, R174, R175 ;  /* 0x000000afae90723e */ /* 0x004fe200000000ff */
[----:B------:R-:W2:Y:S01]  /*1dcf0*/  MUFU.EX2 R169, R169 ;  /* 0x000000a900a97308 */ /* 0x000ea20000000800 */
[-C--:B------:R-:W-:Y:S01]  /*1dd00*/  FFMA.FTZ R3, R12, R31.reuse, -R30 ;  /* 0x0000001f0c037223 */ /* 0x080fe2000001081e */
[----:B------:R-:W1:Y:S01]  /*1dd10*/  LDSM.16.MT88.4 R16, [R230+0x10800] ;  /* 0x01080000e610783b */ /* 0x000e620000004200 */
[----:B------:R-:W-:-:S02]  /*1dd20*/  FFMA.FTZ R179, R179, R31, -R193 ;  /* 0x0000001fb3b37223 */ /* 0x000fc400000108c1 */
[-CC-:B------:R-:W-:Y:S01]  /*1dd30*/  FFMA.FTZ R180, R180, R31.reuse, -R193.reuse ;  /* 0x0000001fb4b47223 */ /* 0x180fe200000108c1 */
[----:B------:R-:W1:Y:S01]  /*1dd40*/  LDSM.16.MT88.4 R12, [R228+0x10800] ;  /* 0x01080000e40c783b */ /* 0x000e620000004200 */
[-CC-:B------:R-:W-:Y:S01]  /*1dd50*/  FFMA.FTZ R181, R181, R31.reuse, -R193.reuse ;  /* 0x0000001fb5b57223 */ /* 0x180fe200000108c1 */
[----:B------:R-:W-:Y:S01]  /*1dd60*/  MUFU.EX2 R177, R177 ;  /* 0x000000b100b17308 */ /* 0x000fe20000000800 */
[-C--:B------:R-:W-:Y:S02]  /*1dd70*/  FFMA.FTZ R182, R182, R31.reuse, -R193 ;  /* 0x0000001fb6b67223 */ /* 0x080fe400000108c1 */
[-CC-:B------:R-:W-:Y:S02]  /*1dd80*/  FFMA.FTZ R183, R183, R31.reuse, -R30.reuse ;  /* 0x0000001fb7b77223 */ /* 0x180fe4000001081e */
[-CC-:B------:R-:W-:Y:S02]  /*1dd90*/  FFMA.FTZ R186, R186, R31.reuse, -R30.reuse ;  /* 0x0000001fbaba7223 */ /* 0x180fe4000001081e */
[--C-:B------:R-:W-:Y:S01]  /*1dda0*/  FFMA.FTZ R189, R189, R31, -R30.reuse ;  /* 0x0000001fbdbd7223 */ /* 0x100fe2000001081e */
[----:B------:R-:W3:Y:S01]  /*1ddb0*/  MUFU.EX2 R176, R176 ;  /* 0x000000b000b07308 */ /* 0x000ee20000000800 */
[----:B--2---:R-:W-:Y:S01]  /*1ddc0*/  F2FP.PACK_AB R146, R169, R173 ;  /* 0x000000ada992723e */ /* 0x004fe200000000ff */
[----:B------:R-:W-:-:S02]  /*1ddd0*/  FFMA.FTZ R190, R190, R31, -R30 ;  /* 0x0000001fbebe7223 */ /* 0x000fc4000001081e */
[-CC-:B------:R-:W-:Y:S02]  /*1dde0*/  FFMA.FTZ R250, R191, R31.reuse, -R193.reuse ;  /* 0x0000001fbffa7223 */ /* 0x180fe400000108c1 */
[-CC-:B------:R-:W-:Y:S02]  /*1ddf0*/  FFMA.FTZ R195, R195, R31.reuse, -R193.reuse ;  /* 0x0000001fc3c37223 */ /* 0x180fe400000108c1 */
[----:B------:R-:W-:Y:S01]  /*1de00*/  MUFU.EX2 R178, R178 ;  /* 0x000000b200b27308 */ /* 0x000fe20000000800 */
[-CC-:B------:R-:W-:Y:S02]  /*1de10*/  FFMA.FTZ R194, R194, R31.reuse, -R193.reuse ;  /* 0x0000001fc2c27223 */ /* 0x180fe400000108c1 */
[-C--:B------:R-:W-:Y:S02]  /*1de20*/  FFMA.FTZ R192, R192, R31.reuse, -R193 ;  /* 0x0000001fc0c07223 */ /* 0x080fe400000108c1 */
[-CC-:B------:R-:W-:Y:S02]  /*1de30*/  FFMA.FTZ R188, R188, R31.reuse, -R30.reuse ;  /* 0x0000001fbcbc7223 */ /* 0x180fe4000001081e */
[--C-:B------:R-:W-:Y:S01]  /*1de40*/  FFMA.FTZ R187, R187, R31, -R30.reuse ;  /* 0x0000001fbbbb7223 */ /* 0x100fe2000001081e */
[----:B------:R-:W2:Y:S01]  /*1de50*/  MUFU.EX2 R171, R171 ;  /* 0x000000ab00ab7308 */ /* 0x000ea20000000800 */
[----:B---3--:R-:W-:Y:S01]  /*1de60*/  F2FP.PACK_AB R145, R176, R177 ;  /* 0x000000b1b091723e */ /* 0x008fe200000000ff */
        /* <DEDUP_REMOVED lines=24> */
[C---:B----4-:R-:W-:Y:S02]  /*1dff0*/  HMMA.16816.F32 R68, R144.reuse, R72, RZ ;  /* 0x000000489044723c */ /* 0x050fe400000018ff */
[----:B------:R-:W-:Y:S06]  /*1e000*/  MUFU.EX2 R179, R179 ;  /* 0x000000b300b37308 */ /* 0x000fec0000000800 */
[C---:B-----5:R-:W-:Y:S02]  /*1e010*/  HMMA.16816.F32 R76, R144.reuse, R80, RZ ;  /* 0x00000050904c723c */ /* 0x060fe400000018ff */
[----:B------:R-:W4:Y:S06]  /*1e020*/  MUFU.EX2 R180, R180 ;  /* 0x000000b400b47308 */ /* 0x000f2c0000000800 */
[C---:B------:R-:W-:Y:S02]  /*1e030*/  HMMA.16816.F32 R84, R144.reuse, R88, RZ ;  /* 0x000000589054723c */ /* 0x040fe400000018ff */
[----:B------:R-:W-:Y:S06]  /*1e040*/  MUFU.EX2 R181, R181 ;  /* 0x000000b500b57308 */ /* 0x000fec0000000800 */
[C---:B------:R-:W-:Y:S02]  /*1e050*/  HMMA.16816.F32 R92, R144.reuse, R96, RZ ;  /* 0x00000060905c723c */ /* 0x040fe400000018ff */
[----:B------:R-:W-:Y:S06]  /*1e060*/  MUFU.EX2 R182, R182 ;  /* 0x000000b600b67308 */ /* 0x000fec0000000800 */
[C---:B-1----:R-:W-:Y:S02]  /*1e070*/  HMMA.16816.F32 R100, R144.reuse, R104, RZ ;  /* 0x000000689064723c */ /* 0x042fe400000018ff */
[----:B------:R-:W-:Y:S06]  /*1e080*/  MUFU.EX2 R183, R183 ;  /* 0x000000b700b77308 */ /* 0x000fec0000000800 */
[C---:B------:R-:W-:Y:S02]  /*1e090*/  HMMA.16816.F32 R108, R144.reuse, R112, RZ ;  /* 0x00000070906c723c */ /* 0x040fe400000018ff */
        /* <DEDUP_REMOVED lines=84> */
[----:B------:R-:W-:Y:S07]  /*1e5e0*/  LDSM.16.MT88.4 R16, [R230+0x11000] ;  /* 0x01100000e610783b */ /* 0x000fee0000004200 */
[C---:B-1----:R-:W-:Y:S08]  /*1e5f0*/  HMMA.16816.F32 R140, R4.reuse, R12, R140 ;  /* 0x0000000c048c723c */ /* 0x042ff0000000188c */
[C---:B------:R-:W-:Y:S01]  /*1e600*/  HMMA.16816.F32 R152, R4.reuse, R14, R152 ;  /* 0x0000000e0498723c */ /* 0x040fe20000001898 */
[----:B------:R-:W1:Y:S07]  /*1e610*/  LDSM.16.MT88.4 R12, [R228+0x11000] ;  /* 0x01100000e40c783b */ /* 0x000e6e0000004200 */
        /* <DEDUP_REMOVED lines=27> */
[C---:B------:R-:W-:Y:S08]  /*1e7d0*/  HMMA.16816.F32 R160, R4.reuse, R16, R160 ;  /* 0x0000001004a0723c */ /* 0x040ff000000018a0 */
        /* <DEDUP_REMOVED lines=55> */
[----:B------:R-:W4:Y:S07]  /*1eb50*/  LDSM.16.MT88.4 R16, [R228+0x13800] ;  /* 0x01380000e410783b */ /* 0x000f2e0000004200 */
[C---:B---3--:R-:W-:Y:S08]  /*1eb60*/  HMMA.16816.F32 R52, R4.reuse, R24, R52 ;  /* 0x000000180434723c */ /* 0x048ff00000001834 */
        /* <DEDUP_REMOVED lines=28> */
[C---:B-1----:R-:W-:Y:S08]  /*1ed30*/  HMMA.16816.F32 R140, R4.reuse, R12, R140 ;  /* 0x0000000c048c723c */ /* 0x042ff0000000188c */
[C---:B------:R-:W-:Y:S08]  /*1ed40*/  HMMA.16816.F32 R152, R4.reuse, R14, R152 ;  /* 0x0000000e0498723c */ /* 0x040ff00000001898 */
[C---:B--2---:R-:W-:Y:S08]  /*1ed50*/  HMMA.16816.F32 R148, R4.reuse, R8, R148 ;  /* 0x000000080494723c */ /* 0x044ff00000001894 */
        /* <DEDUP_REMOVED lines=9> */
.L_x_5873:
        /* <DEDUP_REMOVED lines=76> */
.L_x_5866:
[----:B------:R-:W-:Y:S02]  /*1f2b0*/  ULDC.64 UR4, c[0x0][0x118] ;  /* 0x0000460000047ab9 */ /* 0x000fe40000000a00 */
[----:B------:R-:W2:Y:S02]  /*1f2c0*/  LD.E R8, [R166.64+0x40] ;  /* 0x00004004a6087980 */ /* 0x000ea4000c101900 */
[----:B--2---:R-:W-:Y:S04]  /*1f2d0*/  LEA R8, -R8, RZ, 0x6 ;  /* 0x000000ff08087211 */ /* 0x004fe800078e31ff */
[----:B------:R-:W-:Y:S02]  /*1f2e0*/  SHF.R.S32.HI R4, RZ, 0x1f, R8 ;  /* 0x0000001fff047819 */ /* 0x000fe40000011408 */
.L_x_5867:
[----:B------:R-:W-:Y:S05]  /*1f2f0*/  BSYNC B0 ;  /* 0x0000000000007941 */ /* 0x000fea0003800000 */
.L_x_5865:
        /* <DEDUP_REMOVED lines=403> */
.L_x_5871:
[----:B------:R-:W-:Y:S02]  /*20c30*/  ULDC.64 UR4, c[0x0][0x118] ;  /* 0x0000460000047ab9 */ /* 0x000fe40000000a00 */
[----:B------:R-:W2:Y:S02]  /*20c40*/  LD.E R170, [R166.64+0x38] ;  /* 0x00003804a6aa7980 */ /* 0x000ea4000c101900 */
[----:B--2---:R-:W-:Y:S04]  /*20c50*/  LEA R170, -R170, RZ, 0x6 ;  /* 0x000000ffaaaa7211 */ /* 0x004fe800078e31ff */
[----:B------:R-:W-:Y:S02]  /*20c60*/  SHF.R.S32.HI R164, RZ, 0x1f, R170 ;  /* 0x0000001fffa47819 */ /* 0x000fe400000114aa */
.L_x_5872:
[----:B------:R-:W-:Y:S05]  /*20c70*/  BSYNC B0 ;  /* 0x0000000000007941 */ /* 0x000fea0003800000 */
.L_x_5870:
[C---:B------:R-:W-:Y:S01]  /*20c80*/  LEA R180, P0, R170.reuse, R237, 0x1 ;  /* 0x000000edaab47211 */ /* 0x040fe200078008ff */
[----:B------:R-:W-:Y:S01]  /*20c90*/  ULDC.64 UR4, c[0x0][0x118] ;  /* 0x0000460000047ab9 */ /* 0x000fe20000000a00 */
[C---:B------:R-:W-:Y:S02]  /*20ca0*/  IADD3 R169, P1, R170.reuse, R233, RZ ;  /* 0x000000e9aaa97210 */ /* 0x040fe40007f3e0ff */
[-C--:B------:R-:W-:Y:S02]  /*20cb0*/  LEA.HI.X R181, R170, R236.reuse, R164, 0x1, P0 ;  /* 0x000000ecaab57211 */ /* 0x080fe400000f0ca4 */
[CC--:B------:R-:W-:Y:S01]  /*20cc0*/  @P5 LEA R174, P0, R169.reuse, R237.reuse, 0x1 ;  /* 0x000000eda9ae5211 */ /* 0x0c0fe200078008ff */
[----:B------:R-:W-:Y:S01]  /*20cd0*/  IMAD.X R168, R164, 0x1, R234, P1 ;  /* 0x00000001a4a87824 */ /* 0x000fe200008e06ea */
        /* <DEDUP_REMOVED lines=110> */
.L_x_5869:
[----:B------:R-:W-:Y:S05]  /*213c0*/  BSYNC B1 ;  /* 0x0000000000017941 */ /* 0x000fea0003800000 */
.L_x_5868:
        /* <DEDUP_REMOVED lines=162> */
[----:B------:R-:W-:Y:S01]  /*21df0*/  ISETP.GT.AND P0, PT, R248, R235, PT ;  /* 0x000000ebf800720c */ /* 0x000fe20003f04270 */
        /* <DEDUP_REMOVED lines=432> */
.L_x_5864:
        /* <DEDUP_REMOVED lines=11> */
.L_x_5892:
[----:B---3--:R-:W-:Y:S01]  /*239b0*/  FADD.FTZ R4, R4, R250 ;  /* 0x000000fa04047221 */ /* 0x008fe20000010000 */
[----:B------:R-:W-:Y:S05]  /*239c0*/  BRA.DIV ~URZ, `(.L_x_5875) ;  /* 0x00001e827f007947 */ /* 0x000fea000b800000 */
[----:B------:R-:W3:Y:S04]  /*239d0*/  SHFL.BFLY PT, R5, R247, 0x2, 0x1f ;  /* 0x0c401f00f7057f89 */ /* 0x000ee800000e0000 */
[----:B------:R-:W4:Y:S01]  /*239e0*/  SHFL.BFLY PT, R6, R4, 0x1, 0x1f ;  /* 0x0c201f0004067f89 */ /* 0x000f2200000e0000 */
[----:B---3--:R-:W-:Y:S02]  /*239f0*/  FADD.FTZ R247, R5, R247 ;  /* 0x000000f705f77221 */ /* 0x008fe40000010000 */
[----:B----4-:R-:W-:-:S03]  /*23a00*/  FADD.FTZ R4, R4, R6 ;  /* 0x0000000604047221 */ /* 0x010fc60000010000 */
[----:B------:R3:W4:Y:S04]  /*23a10*/  SHFL.BFLY PT, R5, R247, 0x1, 0x1f ;  /* 0x0c201f00f7057f89 */ /* 0x00072800000e0000 */
.L_x_5893:
        /* <DEDUP_REMOVED lines=230> */
[----:B------:R4:W-:Y:S04]  /*24880*/  STS.64 [R17+0xc000], R148 ;  /* 0x00c0009411007388 */ /* 0x0009e80000000a00 */
[----:B------:R2:W-:Y:S04]  /*24890*/  STS.64 [R17+0xc800], R150 ;  /* 0x00c8009611007388 */ /* 0x0005e80000000a00 */
[----:B------:R-:W-:Y:S04]  /*248a0*/  STS.64 [R6+0xc000], R144 ;  /* 0x00c0009006007388 */ /* 0x000fe80000000a00 */
[----:B------:R2:W-:Y:S04]  /*248b0*/  STS.64 [R6+0xc800], R146 ;  /* 0x00c8009206007388 */ /* 0x0005e80000000a00 */
[----:B-1----:R-:W3:Y:S04]  /*248c0*/  LD.E R142, [R2.64+0x60] ;  /* 0x00006004028e7980 */ /* 0x002ee8000c101900 */
[----:B------:R-:W1:Y:S04]  /*248d0*/  S2R R140, SR_TID.X ;  /* 0x00000000008c7919 */ /* 0x000e680000002100 */
[----:B------:R3:W5:Y:S04]  /*248e0*/  LD.E R141, [R2.64+0xcc] ;  /* 0x0000cc04028d7980 */ /* 0x000768000c101900 */
[----:B----4-:R4:W5:Y:S04]  /*248f0*/  LD.E.64 R148, [R2.64+0x78] ;  /* 0x0000780402947980 */ /* 0x010968000c101b00 */
[----:B--2---:R4:W5:Y:S04]  /*24900*/  LD.E.64 R150, [R2.64+0xa8] ;  /* 0x0000a80402967980 */ /* 0x004968000c101b00 */
[----:B------:R-:W2:Y:S01]  /*24910*/  LD.E.64 R6, [R2.64+0xb0] ;  /* 0x0000b00402067980 */ /* 0x000ea2000c101b00 */
[----:B------:R-:W-:-:S02]  /*24920*/  LEA.HI R144, R9, R8, RZ, 0x4 ;  /* 0x0000000809907211 */ /* 0x000fc400078f20ff */
[----:B-1----:R-:W-:Y:S02]  /*24930*/  SHF.R.S32.HI R12, RZ, 0x1f, R140 ;  /* 0x0000001fff0c7819 */ /* 0x002fe4000001148c */
[----:B------:R-:W-:Y:S02]  /*24940*/  LOP3.LUT R144, R144, 0xfffffff0, RZ, 0xc0, !PT ;  /* 0xfffffff090907812 */ /* 0x000fe400078ec0ff */
[----:B------:R-:W-:Y:S02]  /*24950*/  LEA.HI R9, R12, R140, RZ, 0x4 ;  /* 0x0000008c0c097211 */ /* 0x000fe400078f20ff */
[----:B------:R-:W-:Y:S02]  /*24960*/  IADD3 R144, -R144, R8, RZ ;  /* 0x0000000890907210 */ /* 0x000fe40007ffe1ff */
[----:B------:R-:W-:Y:S02]  /*24970*/  SHF.R.S32.HI R9, RZ, 0x4, R9 ;  /* 0x00000004ff097819 */ /* 0x000fe40000011409 */
[----:B------:R-:W-:-:S02]  /*24980*/  LEA.HI R13, R144, R144, RZ, 0x1 ;  /* 0x00000090900d7211 */ /* 0x000fc400078f08ff */
[----:B------:R-:W-:Y:S02]  /*24990*/  SHF.L.U32 R12, R9, 0x6, RZ ;  /* 0x00000006090c7819 */ /* 0x000fe400000006ff */
[C---:B------:R-:W-:Y:S02]  /*249a0*/  SHF.L.U32 R14, R13.reuse, 0x2, RZ ;  /* 0x000000020d0e7819 */ /* 0x040fe400000006ff */
[----:B------:R-:W-:Y:S02]  /*249b0*/  LOP3.LUT R12, R12, 0x1c0, RZ, 0xc0, !PT ;  /* 0x000001c00c0c7812 */ /* 0x000fe400078ec0ff */
[----:B------:R-:W-:Y:S02]  /*249c0*/  LOP3.LUT R13, R13, 0xffffffe, RZ, 0xc0, !PT ;  /* 0x0ffffffe0d0d7812 */ /* 0x000fe400078ec0ff */
[----:B------:R-:W-:Y:S02]  /*249d0*/  LOP3.LUT R14, R12, 0x38, R14, 0xf8, !PT ;  /* 0x000000380c0e7812 */ /* 0x000fe400078ef80e */
[----:B------:R-:W-:-:S02]  /*249e0*/  SHF.R.U32.HI R12, RZ, 0x3, R12 ;  /* 0x00000003ff0c7819 */ /* 0x000fc4000001160c */
[----:B------:R-:W-:Y:S02]  /*249f0*/  IADD3 R13, R144, -R13, RZ ;  /* 0x8000000d900d7210 */ /* 0x000fe40007ffe0ff */
[----:B------:R-:W-:-:S04]  /*24a00*/  LOP3.LUT R12, R14, R12, RZ, 0x3c, !PT ;  /* 0x0000000c0e0c7212 */ /* 0x000fc800078e3cff */
[----:B------:R-:W-:Y:S01]  /*24a10*/  LEA R146, R13, R12, 0x2 ;  /* 0x0000000c0d927211 */ /* 0x000fe200078e10ff */
[----:B------:R-:W-:Y:S01]  /*24a20*/  BAR.SYNC.DEFER_BLOCKING 0x0 ;  /* 0x0000000000007b1d */ /* 0x000fe20000010000 */
[----:B------:R-:W-:Y:S02]  /*24a30*/  SHF.R.S32.HI R143, RZ, 0x1f, R140 ;  /* 0x0000001fff8f7819 */ /* 0x000fe4000001148c */
[----:B------:R-:W-:Y:S02]  /*24a40*/  LOP3.LUT R11, R11, 0xffffffe0, RZ, 0xc0, !PT ;  /* 0xffffffe00b0b7812 */ /* 0x000fe400078ec0ff */
[----:B------:R-:W-:Y:S01]  /*24a50*/  LEA.HI R143, R143, R140, RZ, 0x5 ;  /* 0x0000008c8f8f7211 */ /* 0x000fe200078f28ff */
[----:B------:R-:W1:Y:S01]  /*24a60*/  @P4 MUFU.LG2 R4, R4 ;  /* 0x0000000400044308 */ /* 0x000e620000000c00 */
[----:B------:R-:W-:Y:S01]  /*24a70*/  IADD3 R11, R8, -R11, RZ ;  /* 0x8000000b080b7210 */ /* 0x000fe20007ffe0ff */
[----:B------:R4:W1:Y:S04]  /*24a80*/  LDS.128 R136, [R146.X4] ;  /* 0x0000000092887984 */ /* 0x0008680000004c00 */
        /* <DEDUP_REMOVED lines=25> */
[----:B------:R4:W2:Y:S04]  /*24c20*/  LDS.128 R32, [R146.X4+0xd000] ;  /* 0x00d0000092207984 */ /* 0x0008a80000004c00 */
[----:B------:R4:W2:Y:S04]  /*24c30*/  LDS.128 R28, [R146.X4+0xd800] ;  /* 0x00d80000921c7984 */ /* 0x0008a80000004c00 */
[----:B------:R4:W2:Y:S04]  /*24c40*/  LDS.128 R24, [R146.X4+0xe000] ;  /* 0x00e0000092187984 */ /* 0x0008a80000004c00 */
[----:B------:R4:W2:Y:S04]  /*24c50*/  LDS.128 R20, [R146.X4+0xe800] ;  /* 0x00e8000092147984 */ /* 0x0008a80000004c00 */
[----:B------:R4:W2:Y:S04]  /*24c60*/  LDS.128 R16, [R146.X4+0xf000] ;  /* 0x00f0000092107984 */ /* 0x0008a80000004c00 */
[----:B------:R4:W2:Y:S01]  /*24c70*/  LDS.128 R12, [R146.X4+0xf800] ;  /* 0x00f80000920c7984 */ /* 0x0008a20000004c00 */
[----:B------:R-:W-:Y:S01]  /*24c80*/  LOP3.LUT R143, R143, 0xffffffe0, RZ, 0xc0, !PT ;  /* 0xffffffe08f8f7812 */ /* 0x000fe200078ec0ff */
[----:B------:R-:W1:Y:S01]  /*24c90*/  @P3 MUFU.LG2 R5, R5 ;  /* 0x0000000500053308 */ /* 0x000e620000000c00 */
[----:B------:R-:W-:-:S02]  /*24ca0*/  SHF.R.S32.HI R145, RZ, 0x1f, R10 ;  /* 0x0000001fff917819 */ /* 0x000fc4000001140a */
[----:B------:R-:W-:Y:S02]  /*24cb0*/  IADD3 R143, R140, -R143, RZ ;  /* 0x8000008f8c8f7210 */ /* 0x000fe40007ffe0ff */
[----:B------:R-:W-:Y:S02]  /*24cc0*/  LOP3.LUT P0, RZ, R11, 0x3, RZ, 0xc0, !PT ;  /* 0x000000030bff7812 */ /* 0x000fe4000780c0ff */
[----:B------:R-:W-:Y:S02]  /*24cd0*/  LEA.HI R145, R145, R10, RZ, 0x2 ;  /* 0x0000000a91917211 */ /* 0x000fe400078f10ff */
[----:B------:R-:W-:Y:S02]  /*24ce0*/  SHF.R.S32.HI R8, RZ, 0x1f, R143 ;  /* 0x0000001fff087819 */ /* 0x000fe4000001148f */
[----:B------:R-:W-:Y:S02]  /*24cf0*/  LOP3.LUT R145, R145, 0xffffffc, RZ, 0xc0, !PT ;  /* 0x0ffffffc91917812 */ /* 0x000fe400078ec0ff */
[----:B------:R-:W-:-:S02]  /*24d00*/  LEA.HI R8, R8, R143, RZ, 0x2 ;  /* 0x0000008f08087211 */ /* 0x000fc400078f10ff */
[----:B------:R-:W-:Y:S01]  /*24d10*/  IADD3 R145, R10, -R145, RZ ;  /* 0x800000910a917210 */ /* 0x000fe20007ffe0ff */
[----:B-1----:R-:W-:Y:S01]  /*24d20*/  @P4 FMUL.FTZ R4, R4, 0.69314718246459960938 ;  /* 0x3f31721804044820 */ /* 0x002fe20000410000 */
[----:B------:R-:W-:Y:S01]  /*24d30*/  SHF.L.U32 R10, R239, 0x6, RZ ;  /* 0x00000006ef0a7819 */ /* 0x000fe200000006ff */
[----:B------:R-:W-:Y:S01]  /*24d40*/  @P3 FMUL.FTZ R5, R5, 0.69314718246459960938 ;  /* 0x3f31721805053820 */ /* 0x000fe20000410000 */
[----:B------:R-:W-:Y:S01]  /*24d50*/  SHF.R.S32.HI R8, RZ, 0x2, R8 ;  /* 0x00000002ff087819 */ /* 0x000fe20000011408 */
[----:B------:R-:W-:Y:S01]  /*24d60*/  BSSY B0, `(.L_x_5876) ;  /* 0x0000018000007945 */ /* 0x000fe20003800000 */
[----:B------:R-:W-:Y:S01]  /*24d70*/  MOV R11, 0xff800000 ;  /* 0xff800000000b7802 */ /* 0x000fe20000000f00 */
[-C--:B-----5:R-:W-:Y:S01]  /*24d80*/  @P4 FFMA.FTZ R11, R165, R0.reuse, R4 ;  /* 0x00000000a50b4223 */ /* 0x0a0fe20000010004 */
[----:B------:R-:W-:Y:S01]  /*24d90*/  MOV R140, 0xff800000 ;  /* 0xff800000008c7802 */ /* 0x000fe20000000f00 */
[----:B------:R-:W-:Y:S01]  /*24da0*/  @P3 FFMA.FTZ R140, R164, R0, R5 ;  /* 0x00000000a48c3223 */ /* 0x000fe20000010005 */
[----:B------:R-:W-:Y:S01]  /*24db0*/  LEA R8, R145, R8, 0x4 ;  /* 0x0000000891087211 */ /* 0x000fe200078e20ff */
[----:B--2---:R-:W-:-:S04]  /*24dc0*/  IMAD R6, R6, UR8, R242 ;  /* 0x0000000806067c24 */ /* 0x004fc8000f8e02f2 */
[----:B---3--:R-:W-:Y:S01]  /*24dd0*/  IMAD R6, R6, R142, R241 ;  /* 0x0000008e06067224 */ /* 0x008fe200078e02f1 */
[----:B------:R-:W-:-:S03]  /*24de0*/  SHF.L.U32 R142, R144, 0x2, RZ ;  /* 0x00000002908e7819 */ /* 0x000fc600000006ff */
[----:B------:R-:W-:Y:S01]  /*24df0*/  IMAD R7, R7, R6, R10 ;  /* 0x0000000607077224 */ /* 0x000fe200078e020a */
[----:B------:R-:W-:Y:S01]  /*24e00*/  SHF.R.S32.HI R143, RZ, 0x1f, R142 ;  /* 0x0000001fff8f7819 */ /* 0x000fe2000001148e */
[----:B------:R-:W-:Y:S05]  /*24e10*/  @P0 BRA `(.L_x_5877) ;  /* 0x000000c000000947 */ /* 0x000fea0003800000 */
[----:B----4-:R-:W-:Y:S01]  /*24e20*/  IMAD R0, R239, -0x40, R240 ;  /* 0xffffffc0ef007824 */ /* 0x010fe200078e02f0 */
        /* <DEDUP_REMOVED lines=11> */
.L_x_5877:
[----:B----4-:R-:W-:Y:S05]  /*24ee0*/  BSYNC B0 ;  /* 0x0000000000007941 */ /* 0x010fea0003800000 */
.L_x_5876:
        /* <DEDUP_REMOVED lines=15> */
[C---:B--2---:R-:W-:Y:S02]  /*24fe0*/  IADD3 R3, R0.reuse, 0x80, RZ ;  /* 0x0000008000037810 */ /* 0x044fe40007ffe0ff */
        /* <DEDUP_REMOVED lines=9> */
.L_x_5879:
[----:B------:R-:W-:Y:S05]  /*25080*/  BSYNC B0 ;  /* 0x0000000000007941 */ /* 0x000fea0003800000 */
.L_x_5878:
[----:B--2---:R-:W-:Y:S01]  /*25090*/  IADD3 R3, R9, 0x8, RZ ;  /* 0x0000000809037810 */ /* 0x004fe20007ffe0ff */
        /* <DEDUP_REMOVED lines=14> */
.L_x_5881:
[----:B------:R-:W-:Y:S05]  /*25180*/  BSYNC B0 ;  /* 0x0000000000007941 */ /* 0x000fea0003800000 */
.L_x_5880:
        /* <DEDUP_REMOVED lines=15> */
.L_x_5883:
[----:B------:R-:W-:Y:S05]  /*25280*/  BSYNC B0 ;  /* 0x0000000000007941 */ /* 0x000fea0003800000 */
.L_x_5882:
        /* <DEDUP_REMOVED lines=15> */
.L_x_5885:
[----:B------:R-:W-:Y:S05]  /*25380*/  BSYNC B0 ;  /* 0x0000000000007941 */ /* 0x000fea0003800000 */
.L_x_5884:
        /* <DEDUP_REMOVED lines=15> */
.L_x_5887:
[----:B------:R-:W-:Y:S05]  /*25480*/  BSYNC B0 ;  /* 0x0000000000007941 */ /* 0x000fea0003800000 */
.L_x_5886:
        /* <DEDUP_REMOVED lines=15> */
.L_x_5889:
[----:B------:R-:W-:Y:S05]  /*25580*/  BSYNC B0 ;  /* 0x0000000000007941 */ /* 0x000fea0003800000 */
.L_x_5888:
        /* <DEDUP_REMOVED lines=15> */
.L_x_5891:
[----:B------:R-:W-:Y:S05]  /*25680*/  BSYNC B0 ;  /* 0x0000000000007941 */ /* 0x000fea0003800000 */
.L_x_5890:
[----:B------:R-:W-:Y:S01]  /*25690*/  IADD3 R9, R9, 0x38, RZ ;  /* 0x0000003809097810 */ /* 0x000fe20007ffe0ff */
[----:B------:R-:W-:-:S02]  /*256a0*/  IMAD.MOV.U32 R4, RZ, RZ, R238 ;  /* 0x000000ffff047224 */ /* 0x000fc400078e00ee */
[----:B------:R-:W-:Y:S01]  /*256b0*/  IMAD.MOV.U32 R5, RZ, RZ, 0x0 ;  /* 0x00000000ff057424 */ /* 0x000fe200078e00ff */
[----:B------:R-:W-:-:S13]  /*256c0*/  ISETP.GE.AND P0, PT, R9, R239, PT ;  /* 0x000000ef0900720c */ /* 0x000fda0003f06270 */
[----:B------:R-:W-:Y:S05]  /*256d0*/  @P0 RET.REL.NODEC R4 `(_ZN5flash24flash_fwd_splitkv_kernelI23Flash_fwd_kernel_traitsILi256ELi64ELi64ELi4ELb0ELb0EN7cutlass6half_tE19Flash_kernel_traitsILi256ELi64ELi64ELi4ES3_EELb0ELb0ELb1ELb0ELb0ELb0ELb1ELb1EEEvNS_16Flash_fwd_paramsE) ;  /* 0xfffda92004000950 */ /* 0x000fea0003c3ffff */
[C---:B------:R-:W-:Y:S01]  /*256e0*/  IADD3 R3, R0.reuse, 0x40, RZ ;  /* 0x0000004000037810 */ /* 0x040fe20007ffe0ff */
[----:B------:R-:W-:Y:S01]  /*256f0*/  ULDC.64 UR4, c[0x0][0x118] ;  /* 0x0000460000047ab9 */ /* 0x000fe20000000a00 */
[CC--:B-----5:R-:W-:Y:S02]  /*25700*/  ISETP.GE.AND P1, PT, R0.reuse, R2.reuse, PT ;  /* 0x000000020000720c */ /* 0x0e0fe40003f26270 */
[-C--:B------:R-:W-:Y:S01]  /*25710*/  ISETP.GE.AND P0, PT, R3, R2.reuse, PT ;  /* 0x000000020300720c */ /* 0x080fe20003f06270 */
[----:B------:R-:W-:Y:S01]  /*25720*/  IMAD.MOV.U32 R3, RZ, RZ, 0x0 ;  /* 0x00000000ff037424 */ /* 0x000fe200078e00ff */
[----:B------:R-:W-:Y:S02]  /*25730*/  IADD3 R0, R0, 0x80, RZ ;  /* 0x0000008000007810 */ /* 0x000fe40007ffe0ff */
[----:B------:R-:W-:-:S07]  /*25740*/  ISETP.GE.AND P2, PT, R142, R2, PT ;  /* 0x000000028e00720c */ /* 0x000fce0003f46270 */
[----:B------:R1:W-:Y:S04]  /*25750*/  @!P1 ST.E.128 [R6.64+0xe100], R76 ;  /* 0x00e1004c06009985 */ /* 0x0003e8000c101d04 */
[----:B------:R1:W-:Y:S01]  /*25760*/  @!P0 ST.E.128 [R6.64+0xe200], R44 ;  /* 0x00e2002c06008985 */ /* 0x0003e2000c101d04 */
[----:B------:R-:W-:Y:S01]  /*25770*/  ISETP.GE.AND P0, PT, R0, R2, PT ;  /* 0x000000020000720c */ /* 0x000fe20003f06270 */
[----:B------:R-:W-:Y:S02]  /*25780*/  IMAD.MOV.U32 R2, RZ, RZ, R238 ;  /* 0x000000ffff027224 */ /* 0x000fe400078e00ee */
[----:B------:R1:W-:Y:S10]  /*25790*/  @!P2 ST.E.128 [R6.64+0xe000], R108 ;  /* 0x00e0006c0600a985 */ /* 0x0003f4000c101d04 */
[----:B------:R-:W-:Y:S05]  /*257a0*/  @P0 RET.REL.NODEC R2 `(_ZN5flash24flash_fwd_splitkv_kernelI23Flash_fwd_kernel_traitsILi256ELi64ELi64ELi4ELb0ELb0EN7cutlass6half_tE19Flash_kernel_traitsILi256ELi64ELi64ELi4ES3_EELb0ELb0ELb1ELb0ELb0ELb0ELb1ELb1EEEvNS_16Flash_fwd_paramsE) ;  /* 0xfffda85002000950 */ /* 0x000fea0003c3ffff */
[----:B------:R-:W-:Y:S01]  /*257b0*/  MOV R239, 0x0 ;  /* 0x0000000000ef7802 */ /* 0x000fe20000000f00 */
[----:B------:R-:W-:-:S02]  /*257c0*/  ULDC.64 UR4, c[0x0][0x118] ;  /* 0x0000460000047ab9 */ /* 0x000fc40000000a00 */
[----:B------:R1:W-:Y:S01]  /*257d0*/  ST.E.128 [R6.64+0xe300], R12 ;  /* 0x00e3000c06007985 */ /* 0x0003e2000c101d04 */
[----:B------:R-:W-:Y:S05]  /*257e0*/  RET.REL.NODEC R238 `(_ZN5flash24flash_fwd_splitkv_kernelI23Flash_fwd_kernel_traitsILi256ELi64ELi64ELi4ELb0ELb0EN7cutlass6half_tE19Flash_kernel_traitsILi256ELi64ELi64ELi4ES3_EELb0ELb0ELb1ELb0ELb0ELb0ELb1ELb1EEEvNS_16Flash_fwd_paramsE) ;  /* 0xfffda810ee007950 */ /* 0x000fea0003c3ffff */
.L_x_5874:
[----:B------:R-:W-:Y:S01]  /*257f0*/  IMAD.MOV.U32 R9, RZ, RZ, R250 ;  /* 0x000000ffff097224 */ /* 0x000fe200078e00fa */
[----:B------:R-:W-:Y:S02]  /*25800*/  MOV R8, 0x2 ;  /* 0x0000000200087802 */ /* 0x000fe40000000f00 */
[----:B------:R-:W-:Y:S02]  /*25810*/  MOV R6, 0x25830 ;  /* 0x0002583000067802 */ /* 0x000fe40000000f00 */
[----:B-1---5:R-:W-:Y:S05]  /*25820*/  CALL.REL.NOINC `($__internal_24_$__cuda_sm70_shflsync_bfly_p) ;  /* 0x0000012000007944 */ /* 0x022fea0003c00000 */
[----:B--2---:R-:W-:Y:S01]  /*25830*/  MOV R4, R8 ;  /* 0x0000000800047202 */ /* 0x004fe20000000f00 */
[----:B-1----:R-:W-:Y:S05]  /*25840*/  BRA `(.L_x_5892) ;  /* 0xffffe16000007947 */ /* 0x002fea000383ffff */
.L_x_5875:
[----:B------:R-:W-:Y:S01]  /*25850*/  IMAD.MOV.U32 R9, RZ, RZ, R4 ;  /* 0x000000ffff097224 */ /* 0x000fe200078e0004 */
[----:B------:R-:W-:Y:S02]  /*25860*/  MOV R8, 0x1 ;  /* 0x0000000100087802 */ /* 0x000fe40000000f00 */
[----:B------:R-:W-:Y:S02]  /*25870*/  MOV R6, 0x25890 ;  /* 0x0002589000067802 */ /* 0x000fe40000000f00 */
[----:B-12--5:R-:W-:Y:S05]  /*25880*/  CALL.REL.NOINC `($__internal_24_$__cuda_sm70_shflsync_bfly_p) ;  /* 0x000000c000007944 */ /* 0x026fea0003c00000 */
[----:B--2---:R-:W-:Y:S01]  /*25890*/  FADD.FTZ R4, R4, R8 ;  /* 0x0000000804047221 */ /* 0x004fe20000010000 */
[----:B-1----:R-:W-:Y:S02]  /*258a0*/  MOV R9, R247 ;  /* 0x000000f700097202 */ /* 0x002fe40000000f00 */
[----:B------:R-:W-:-:S02]  /*258b0*/  MOV R8, 0x2 ;  /* 0x0000000200087802 */ /* 0x000fc40000000f00 */
[----:B------:R-:W-:Y:S02]  /*258c0*/  MOV R6, 0x258e0 ;  /* 0x000258e000067802 */ /* 0x000fe40000000f00 */
[----:B------:R-:W-:Y:S05]  /*258d0*/  CALL.REL.NOINC `($__internal_24_$__cuda_sm70_shflsync_bfly_p) ;  /* 0x0000007000007944 */ /* 0x000fea0003c00000 */
[----:B--2---:R-:W-:Y:S01]  /*258e0*/  FADD.FTZ R247, R247, R8 ;  /* 0x00000008f7f77221 */ /* 0x004fe20000010000 */
[----:B------:R-:W-:Y:S02]  /*258f0*/  MOV R8, 0x1 ;  /* 0x0000000100087802 */ /* 0x000fe40000000f00 */
[----:B------:R-:W-:Y:S02]  /*25900*/  MOV R6, 0x25930 ;  /* 0x0002593000067802 */ /* 0x000fe40000000f00 */
[----:B-1----:R-:W-:Y:S02]  /*25910*/  MOV R9, R247 ;  /* 0x000000f700097202 */ /* 0x002fe40000000f00 */
[----:B------:R-:W-:Y:S05]  /*25920*/  CALL.REL.NOINC `($__internal_24_$__cuda_sm70_shflsync_bfly_p) ;  /* 0x0000002000007944 */ /* 0x000fea0003c00000 */
[----:B-12---:R-:W-:Y:S01]  /*25930*/  MOV R5, R8 ;  /* 0x0000000800057202 */ /* 0x006fe20000000f00 */
[----:B------:R-:W-:Y:S05]  /*25940*/  BRA `(.L_x_5893) ;  /* 0xffffe0d000007947 */ /* 0x000fea000383ffff */
        .weak           $__internal_24_$__cuda_sm70_shflsync_bfly_p
        .type           $__internal_24_$__cuda_sm70_shflsync_bfly_p,@function
        .size           $__internal_24_$__cuda_sm70_shflsync_bfly_p,(.L_x_8751 - $__internal_24_$__cuda_sm70_shflsync_bfly_p)
$__internal_24_$__cuda_sm70_shflsync_bfly_p:
[----:B------:R-:W-:Y:S01]  /*25950*/  MOV R10, R6 ;  /* 0x00000006000a7202 */ /* 0x000fe20000000f00 */
[----:B------:R-:W-:Y:S04]  /*25960*/  WARPSYNC R5 ;  /* 0x0000000500007348 */ /* 0x000fe80003800000 */
[----:B------:R-:W-:Y:S01]  /*25970*/  MOV R11, 0x0 ;  /* 0x00000000000b7802 */ /* 0x000fe20000000f00 */
[----:B------:R1:W2:Y:S03]  /*25980*/  SHFL.BFLY PT, R8, R9, R8, R7 ;  /* 0x0c00000809087389 */ /* 0x0002a600000e0007 */
[----:B------:R-:W-:Y:S05]  /*25990*/  RET.REL.NODEC R10 `(_ZN5flash24flash_fwd_splitkv_kernelI23Flash_fwd_kernel_traitsILi256ELi64ELi64ELi4ELb0ELb0EN7cutlass6half_tE19Flash_kernel_traitsILi256ELi64ELi64ELi4ES3_EELb0ELb0ELb1ELb0ELb0ELb0ELb1ELb1EEEvNS_16Flash_fwd_paramsE) ;  /* 0xfffda6600a007950 */ /* 0x000fea0003c3ffff */
.L_x_5894:
        /* <DEDUP_REMOVED lines=14> */
.L_x_8751:


//--------------------- .text._ZN5flash24flash_fwd_splitkv_kernelI23Flash_fwd_kernel_traitsILi256ELi64ELi64ELi4ELb0ELb0EN7cutlass6half_tE19Flash_kernel_traitsILi256ELi64ELi64ELi4ES3_EELb0ELb0ELb1ELb0ELb0ELb1ELb1ELb1EEEvNS_16Flash_fwd_paramsE --------------------------
	.section	.text._ZN5flash24flash_fwd_splitkv_kernelI23Flash_fwd_kernel_traitsILi256ELi64ELi64ELi4ELb0ELb0EN7cutlass6half_tE19Flash_kernel_traitsILi256ELi64ELi64ELi4ES3_EELb0ELb0ELb1ELb0ELb0ELb1ELb1ELb1EEEvNS_16Flash_fwd_paramsE,"ax",@progbits
	.sectioninfo	@"SHI_REGISTERS=255"
	.align	128
        .global         _ZN5flash24flash_fwd_splitkv_kernelI23Flash_fwd_kernel_traitsILi256ELi64ELi64ELi4ELb0ELb0EN7cutlass6half_tE19Flash_kernel_traitsILi256ELi64ELi64ELi4ES3_EELb0ELb0ELb1ELb0ELb0ELb1ELb1ELb1EEEvNS_16Flash_fwd_paramsE
        .type           _ZN5flash24flash_fwd_splitkv_kernelI23Flash_fwd_kernel_traitsILi256ELi64ELi64ELi4ELb0ELb0EN7cutlass6half_tE19Flash_kernel_traitsILi256ELi64ELi64ELi4ES3_EELb0ELb0ELb1ELb0ELb0ELb1ELb1ELb1EEEvNS_16Flash_fwd_paramsE,@function
        .size           _ZN5flash24flash_fwd_splitkv_kernelI23Flash_fwd_kernel_traitsILi256ELi64ELi64ELi4ELb0ELb0EN7cutlass6half_tE19Flash_kernel_traitsILi256ELi64ELi64ELi4ES3_EELb0ELb0ELb1ELb0ELb0ELb1ELb1ELb1EEEvNS_16Flash_fwd_paramsE,(.L_x_8753 - _ZN5flash24flash_fwd_splitkv_kernelI23Flash_fwd_kernel_traitsILi256ELi64ELi64ELi4ELb0ELb0EN7cutlass6half_tE19Flash_kernel_traitsILi256ELi64ELi64ELi4ES3_EELb0ELb0ELb1ELb0ELb0ELb1ELb1ELb1EEEvNS_16Flash_fwd_paramsE)
        .other          _ZN5flash24flash_fwd_splitkv_kernelI23Flash_fwd_kernel_traitsILi256ELi64ELi64ELi4ELb0ELb0EN7cutlass6half_tE19Flash_kernel_traitsILi256ELi64ELi64ELi4ES3_EELb0ELb0ELb1ELb0ELb0ELb1ELb1ELb1EEEvNS_16Flash_fwd_paramsE,@"STO_CUDA_ENTRY STV_DEFAULT"
_ZN5flash24flash_fwd_splitkv_kernelI23Flash_fwd_kernel_traitsILi256ELi64ELi64ELi4ELb0ELb0EN7cutlass6half_tE19Flash_kernel_traitsILi256ELi64ELi64ELi4ES3_EELb0ELb0ELb1ELb0ELb0ELb1ELb1ELb1EEEvNS_16Flash_fwd_paramsE:
.text._ZN5flash24flash_fwd_splitkv_kernelI23Flash_fwd_kernel_traitsILi256ELi64ELi64ELi4ELb0ELb0EN7cutlass6half_tE19Flash_kernel_traitsILi256ELi64ELi64ELi4ES3_EELb0ELb0ELb1ELb0ELb0ELb1ELb1ELb1EEEvNS_16Flash_fwd_paramsE:
[----:B------:R-:W-:Y:S02]  /*0000*/  MOV R1, c[0x0][0x28] ;  /* 0x00000a0000017a02 */ /* 0x000fe40000000f00 */
[----:B------:R-:W1:Y:S01]  /*0010*/  I2F.U32.RP R2, c[0x0][0x1c0] ;  /* 0x0000700000027b06 */ /* 0x000e620000209000 */
[----:B------:R-:W2:Y:S01]  /*0020*/  S2R R4, SR_CTAID.Z ;  /* 0x0000000000047919 */ /* 0x000ea20000002700 */
[----:B------:R-:W-:Y:S01]  /*0030*/  ISETP.NE.U32.AND P0, PT, RZ, c[0x0][0x1c0], PT ;  /* 0x00007000ff007a0c */ /* 0x000fe20003f05070 */
[----:B------:R-:W3:Y:S01]  /*0040*/  S2UR UR8, SR_CTAID.Y ;  /* 0x00000000000879c3 */ /* 0x000ee20000002600 */
[----:B------:R-:W-:Y:S01]  /*0050*/  IADD3 R1, R1, -0x50, RZ ;  /* 0xffffffb001017810 */ /* 0x000fe20007ffe0ff */
[----:B------:R-:W-:Y:S01]  /*0060*/  ULDC.64 UR4, c[0x0][0x40] ;  /* 0x0000100000047ab9 */ /* 0x000fe20000000a00 */
[----:B------:R-:W-:Y:S01]  /*0070*/  BSSY B4, `(.L_x_5895) ;  /* 0x0000018000047945 */ /* 0x000fe20003800000 */
[----:B------:R-:W-:-:S04]  /*0080*/  UIADD3 UR4, UP0, UR4, 0x160, URZ ;  /* 0x0000016004047890 */ /* 0x000fc8000ff1e03f */
        /* <DEDUP_REMOVED lines=17> */
[----:B------:R-:W-:Y:S01]  /*01a0*/  IMAD.MOV R0, RZ, RZ, -R5 ;  /* 0x000000ffff007224 */ /* 0x000fe200078e0a05 */
[----:B------:R1:W-:Y:S03]  /*01b0*/  STL [R1+0x18], R5 ;  /* 0x0000180501007387 */ /* 0x0003e60000100800 */
[----:B------:R-:W-:-:S05]  /*01c0*/  IMAD R0, R0, c[0x0][0x1c0], R4 ;  /* 0x0000700000007a24 */ /* 0x000fca00078e0204 */
[----:B------:R1:W-:Y:S02]  /*01d0*/  STL [R1+0x20], R0 ;  /* 0x0000200001007387 */ /* 0x0003e40000100800 */
[----:B-1-3--:R-:W-:Y:S05]  /*01e0*/  CALL.REL.NOINC `($_ZN5flash24flash_fwd_splitkv_kernelI23Flash_fwd_kernel_traitsILi256ELi64ELi64ELi4ELb0ELb0EN7cutlass6half_tE19Flash_kernel_traitsILi256ELi64ELi64ELi4ES3_EELb0ELb0ELb1ELb0ELb0ELb1ELb1ELb1EEEvNS_16Flash_fwd_paramsE$_ZN5flash30compute_attn_1rowblock_splitkvI23Flash_fwd_kernel_traitsILi256ELi64ELi64ELi4ELb0ELb0EN7cutlass6half_tE19Flash_kernel_traitsILi256ELi64ELi64ELi4ES3_EELb0ELb0ELb1ELb0ELb0ELb1ELb1ELb1ENS_16Flash_fwd_paramsEEEvRKT8_iiiii) ;  /* 0x0000002000007944 */ /* 0x00afea0003c00000 */
[----:B------:R-:W-:Y:S05]  /*01f0*/  BSYNC B4 ;  /* 0x0000000000047941 */ /* 0x000fea0003800000 */
.L_x_5895:
[----:B------:R-:W-:Y:S05]  /*0200*/  EXIT ;  /* 0x000000000000794d */ /* 0x000fea0003800000 */
        .type           $_ZN5flash24flash_fwd_splitkv_kernelI23Flash_fwd_kernel_traitsILi256ELi64ELi64ELi4ELb0ELb0EN7cutlass6half_tE19Flash_kernel_traitsILi256ELi64ELi64ELi4ES3_EELb0ELb0ELb1ELb0ELb0ELb1ELb1ELb1EEEvNS_16Flash_fwd_paramsE$_ZN5flash30compute_attn_1rowblock_splitkvI23Flash_fwd_kernel_traitsILi256ELi64ELi64ELi4ELb0ELb0EN7cutlass6half_tE19Flash_kernel_traitsILi256ELi64ELi64ELi4ES3_EELb0ELb0ELb1ELb0ELb0ELb1ELb1ELb1ENS_16Flash_fwd_paramsEEEvRKT8_iiiii,@function
        .size           $_ZN5flash24flash_fwd_splitkv_kernelI23Flash_fwd_kernel_traitsILi256ELi64ELi64ELi4ELb0ELb0EN7cutlass6half_tE19Flash_kernel_traitsILi256ELi64ELi64ELi4ES3_EELb0ELb0ELb1ELb0ELb0ELb1ELb1ELb1EEEvNS_16Flash_fwd_paramsE$_ZN5flash30compute_attn_1rowblock_splitkvI23Flash_fwd_kernel_traitsILi256ELi64ELi64ELi4ELb0ELb0EN7cutlass6half_tE19Flash_kernel_traitsILi256ELi64ELi64ELi4ES3_EELb0ELb0ELb1ELb0ELb0ELb1ELb1ELb1ENS_16Flash_fwd_paramsEEEvRKT8_iiiii,($__internal_25_$__cuda_sm70_shflsync_bfly_p - $_ZN5flash24flash_fwd_splitkv_kernelI23Flash_fwd_kernel_traitsILi256ELi64ELi64ELi4ELb0ELb0EN7cutlass6half_tE19Flash_kernel_traitsILi256ELi64ELi64ELi4ES3_EELb0ELb0ELb1ELb0ELb0ELb1ELb1ELb1EEEvNS_16Flash_fwd_paramsE$_ZN5flash30compute_attn_1rowblock_splitkvI23Flash_fwd_kernel_traitsILi256ELi64ELi64ELi4ELb0ELb0EN7cutlass6half_tE19Flash_kernel_traitsILi256ELi64ELi64ELi4ES3_EELb0ELb0ELb1ELb0ELb0ELb1ELb1ELb1ENS_16Flash_fwd_paramsEEEvRKT8_iiiii)
$_ZN5flash24flash_fwd_splitkv_kernelI23Flash_fwd_kernel_traitsILi256ELi64ELi64ELi4ELb0ELb0EN7cutlass6half_tE19Flash_kernel_traitsILi256ELi64ELi64ELi4ES3_EELb0ELb0ELb1ELb0ELb0ELb1ELb1ELb1EEEvNS_16Flash_fwd_paramsE$_ZN5flash30compute_attn_1rowblock_splitkvI23Flash_fwd_kernel_traitsILi256ELi64ELi64ELi4ELb0ELb0EN7cutlass6half_tE19Flash_kernel_traitsILi256ELi64ELi64ELi4ES3_EELb0ELb0ELb1ELb0ELb0ELb1ELb1ELb1ENS_16Flash_fwd_paramsEEEvRKT8_iiiii:
[----:B------:R-:W-:Y:S01]  /*0210*/  IMAD.U32 R24, RZ, RZ, UR4 ;  /* 0x00000004ff187e24 */ /* 0x000fe2000f8e00ff */
[----:B------:R-:W2:Y:S01]  /*0220*/  LDL R37, [R1+0x18] ;  /* 0x0000180001257983 */ /* 0x000ea20000100800 */
[----:B------:R-:W-:Y:S01]  /*0230*/  IMAD.U32 R25, RZ, RZ, UR5 ;  /* 0x00000005ff197e24 */ /* 0x000fe2000f8e00ff */
[----:B------:R-:W-:-:S04]  /*0240*/  ULDC.64 UR6, c[0x0][0x118] ;  /* 0x0000460000067ab9 */ /* 0x000fc80000000a00 */
[----:B------:R-:W3:Y:S04]  /*0250*/  LD.E.64 R4, [R24.64+0xe0] ;  /* 0x0000e00618047980 */ /* 0x000ee8000c101b00 */
[----:B------:R-:W4:Y:S01]  /*0260*/  LD.E.64 R2, [R24.64+0xe8] ;  /* 0x0000e80618027980 */ /* 0x000f22000c101b00 */
[----:B------:R-:W-:Y:S02]  /*0270*/  MOV R31, 0xffffffff ;  /* 0xffffffff001f7802 */ /* 0x000fe40000000f00 */
[----:B---3--:R-:W-:Y:S01]  /*0280*/  ISETP.NE.U32.AND P1, PT, R4, RZ, PT ;  /* 0x000000ff0400720c */ /* 0x008fe20003f25070 */
[----:B--2---:R-:W-:-:S03]  /*0290*/  IMAD.WIDE R6, R37, 0x4, R4 ;  /* 0x0000000425067825 */ /* 0x004fc600078e0204 */
[----:B------:R-:W-:-:S13]  /*02a0*/  ISETP.NE.AND.EX P1, PT, R5, RZ, PT, P1 ;  /* 0x000000ff0500720c */ /* 0x000fda0003f25310 */
[----:B------:R1:W5:Y:S01]  /*02b0*/  @P1 LD.E R31, [R6.64] ;  /* 0x00000006061f1980 */ /* 0x000362000c101900 */
[----:B----4-:R-:W-:Y:S01]  /*02c0*/  ISETP.NE.U32.AND P0, PT, R2, RZ, PT ;  /* 0x000000ff0200720c */ /* 0x010fe20003f05070 */
        /* <DEDUP_REMOVED lines=10> */
.L_x_5897:
[----:B------:R-:W-:Y:S05]  /*0370*/  BSYNC B0 ;  /* 0x0000000000007941 */ /* 0x000fea0003800000 */
.L_x_5896:
[----:B-1----:R-:W4:Y:S04]  /*0380*/  @P1 LD.E R6, [R6.64+0x4] ;  /* 0x0000040606061980 */ /* 0x002f28000c101900 */
[----:B---3--:R-:W3:Y:S01]  /*0390*/  LD.E.64 R2, [R24.64+0xf0] ;  /* 0x0000f00618027980 */ /* 0x008ee2000c101b00 */
[----:B------:R-:W-:Y:S01]  /*03a0*/  IMAD.MOV.U32 R9, RZ, RZ, RZ ;  /* 0x000000ffff097224 */ /* 0x000fe200078e00ff */
[----:B----45:R-:W-:-:S06]  /*03b0*/  @P1 IADD3 R10, R6, -R31, RZ ;  /* 0x8000001f060a1210 */ /* 0x030fcc0007ffe0ff */
[----:B------:R-:W4:Y:S01]  /*03c0*/  @!P1 LD.E R10, [R24.64+0xb4] ;  /* 0x0000b406180a9980 */ /* 0x000f22000c101900 */
[----:B---3--:R-:W-:-:S04]  /*03d0*/  ISETP.NE.U32.AND P4, PT, R2, RZ, PT ;  /* 0x000000ff0200720c */ /* 0x008fc80003f85070 */
[----:B------:R-:W-:Y:S01]  /*03e0*/  ISETP.NE.AND.EX P4, PT, R3, RZ, PT, P4 ;  /* 0x000000ff0300720c */ /* 0x000fe20003f85340 */
[----:B------:R-:W-:-:S12]  /*03f0*/  IMAD.WIDE R32, R37, 0x4, R2 ;  /* 0x0000000425207825 */ /* 0x000fd800078e0202 */
[----:B------:R1:W5:Y:S01]  /*0400*/  @P4 LD.E R9, [R32.64] ;  /* 0x0000000620094980 */ /* 0x000362000c101900 */
[----:B------:R-:W-:Y:S03]  /*0410*/  BSSY B0, `(.L_x_5898) ;  /* 0x000000a000007945 */ /* 0x000fe60003800000 */
[----:B----4-:R1:W-:Y:S01]  /*0420*/  STL [R1+0x28], R10 ;  /* 0x0000280a01007387 */ /* 0x0103e20000100800 */
[----:B------:R-:W-:Y:S05]  /*0430*/  @!P0 BRA `(.L_x_5899) ;  /* 0x0000006000008947 */ /* 0x000fea0003800000 */
[----:B------:R-:W3:Y:S02]  /*0440*/  LD.E.U8 R0, [R24.64+0x1b2] ;  /* 0x0001b20618007980 */ /* 0x000ee4000c101100 */
[----:B---3--:R-:W-:-:S13]  /*0450*/  ISETP.NE.AND P0, PT, R0, RZ, PT ;  /* 0x000000ff0000720c */ /* 0x008fda0003f05270 */
[----:B------:R-:W3:Y:S02]  /*0460*/  @P0 LD.E R0, [R4.64+0x4] ;  /* 0x0000040604000980 */ /* 0x000ee4000c101900 */
[----:B---3--:R-:W-:-:S06]  /*0470*/  @P0 IADD3 R0, R0, -R21, RZ ;  /* 0x8000001500000210 */ /* 0x008fcc0007ffe0ff */
[----:B------:R3:W5:Y:S01]  /*0480*/  @!P0 LD.E R0, [R4.64] ;  /* 0x0000000604008980 */ /* 0x000762000c101900 */
[----:B------:R-:W-:Y:S05]  /*0490*/  BRA `(.L_x_5900) ;  /* 0x0000001000007947 */ /* 0x000fea0003800000 */
.L_x_5899:
[----:B------:R3:W5:Y:S02]  /*04a0*/  LD.E R0, [R24.64+0xb8] ;  /* 0x0000b80618007980 */ /* 0x000764000c101900 */
.L_x_5900:
[----:B------:R-:W-:Y:S05]  /*04b0*/  BSYNC B0 ;  /* 0x0000000000007941 */ /* 0x000fea0003800000 */
.L_x_5898:
[----:B------:R-:W4:Y:S01]  /*04c0*/  LD.E.64 R2, [R24.64+0xf8] ;  /* 0x0000f80618027980 */ /* 0x000f22000c101b00 */
        /* <DEDUP_REMOVED lines=9> */
.L_x_5902:
[----:B------:R-:W4:Y:S01]  /*0560*/  LD.E.64 R2, [R24.64+0x108] ;  /* 0x0001080618027980 */ /* 0x000f22000c101b00 */
[----:B------:R-:W-:Y:S01]  /*0570*/  BSSY B0, `(.L_x_5904) ;  /* 0x0000006000007945 */ /* 0x000fe20003800000 */
[----:B------:R-:W-:Y:S01]  /*0580*/  IMAD.MOV.U32 R0, RZ, RZ, RZ ;  /* 0x000000ffff007224 */ /* 0x000fe200078e00ff */
[----:B----4-:R-:W-:-:S04]  /*0590*/  ISETP.NE.U32.AND P0, PT, R2, RZ, PT ;  /* 0x000000ff0200720c */ /* 0x010fc80003f05070 */
[----:B------:R-:W-:-:S13]  /*05a0*/  ISETP.NE.AND.EX P0, PT, R3, RZ, PT, P0 ;  /* 0x000000ff0300720c */ /* 0x000fda0003f05300 */
[----:B------:R-:W-:Y:S05]  /*05b0*/  @!P0 BRA `(.L_x_5905) ;  /* 0x0000001000008947 */ /* 0x000fea0003800000 */
[----:B------:R4:W5:Y:S02]  /*05c0*/  LD.E R0, [R24.64+0xbc] ;  /* 0x0000bc0618007980 */ /* 0x000964000c101900 */
.L_x_5905:
[----:B------:R-:W-:Y:S05]  /*05d0*/  BSYNC B0 ;  /* 0x0000000000007941 */ /* 0x000fea0003800000 */
.L_x_5904:
[----:B-----5:R-:W-:Y:S02]  /*05e0*/  IADD3 R252, R129, R0, RZ ;  /* 0x0000000081fc7210 */ /* 0x020fe40007ffe0ff */
.L_x_5903:
[----:B------:R-:W-:Y:S05]  /*05f0*/  BSYNC B1 ;  /* 0x0000000000017941 */ /* 0x000fea0003800000 */
.L_x_5901:
[----:B------:R-:W5:Y:S01]  /*0600*/  S2R R38, SR_CTAID.X ;  /* 0x0000000000267919 */ /* 0x000f620000002500 */
[----:B------:R-:W-:Y:S01]  /*0610*/  MOV R20, 0x1f0 ;  /* 0x000001f000147802 */ /* 0x000fe20000000f00 */
[----:B------:R-:W-:-:S03]  /*0620*/  IMAD.MOV.U32 R3, RZ, RZ, 0x0 ;  /* 0x00000000ff037424 */ /* 0x000fc600078e00ff */
[----:B------:R-:W-:Y:S01]  /*0630*/  MOV R2, R20 ;  /* 0x0000001400027202 */ /* 0x000fe20000000f00 */
[----:B-----5:R-:W-:-:S05]  /*0640*/  IMAD.SHL.U32 R184, R38, 0x40, RZ ;  /* 0x0000004026b87824 */ /* 0x020fca00078e00ff */
[----:B------:R-:W-:-:S13]  /*0650*/  ISETP.GT.AND P0, PT, R10, R184, PT ;  /* 0x000000b80a00720c */ /* 0x000fda0003f04270 */
[----:B------:R-:W-:Y:S05]  /*0660*/  @!P0 RET.REL.NODEC R2 `(_ZN5flash24flash_fwd_splitkv_kernelI23Flash_fwd_kernel_traitsILi256ELi64ELi64ELi4ELb0ELb0EN7cutlass6half_tE19Flash_kernel_traitsILi256ELi64ELi64ELi4ES3_EELb0ELb0ELb1ELb0ELb0ELb1ELb1ELb1EEEvNS_16Flash_fwd_paramsE) ;  /* 0xfffff99002008950 */ /* 0x000fea0003c3ffff */
[----:B------:R-:W5:Y:S01]  /*0670*/  LD.E R0, [R24.64+0xb8] ;  /* 0x0000b80618007980 */ /* 0x000f62000c101900 */
[----:B------:R-:W-:Y:S02]  /*0680*/  IABS R6, c[0x0][0x10] ;  /* 0x0000040000067a13 */ /* 0x000fe40000000000 */
[----:B------:R-:W-:Y:S02]  /*0690*/  IABS R7, c[0x0][0x10] ;  /* 0x0000040000077a13 */ /* 0x000fe40000000000 */
[----:B------:R-:W1:Y:S03]  /*06a0*/  I2F.RP R2, R6 ;  /* 0x0000000600027306 */ /* 0x000e660000209400 */
[----:B------:R-:W-:-:S05]  /*06b0*/  IMAD.MOV R7, RZ, RZ, -R7 ;  /* 0x000000ffff077224 */ /* 0x000fca00078e0a07 */
[----:B-1----:R-:W1:Y:S02]  /*06c0*/  MUFU.RCP R2, R2 ;  /* 0x0000000200027308 */ /* 0x002e640000001000 */
[----:B-1----:R-:W-:-:S06]  /*06d0*/  IADD3 R2, R2, 0xffffffe, RZ ;  /* 0x0ffffffe02027810 */ /* 0x002fcc0007ffe0ff */
[----:B------:R1:W3:Y:S01]  /*06e0*/  F2I.FTZ.U32.TRUNC.NTZ R3, R2 ;  /* 0x0000000200037305 */ /* 0x0002e2000021f000 */
[----:B-----5:R-:W-:-:S04]  /*06f0*/  IADD3 R0, R0, 0x3f, RZ ;  /* 0x0000003f00007810 */ /* 0x020fc80007ffe0ff */
[----:B-1----:R-:W-:-:S04]  /*0700*/  SHF.R.S32.HI R2, RZ, 0x1f, R0 ;  /* 0x0000001fff027819 */ /* 0x002fc80000011400 */
[----:B------:R-:W-:Y:S01]  /*0710*/  LEA.HI R0, R2, R0, RZ, 0x6 ;  /* 0x0000000002007211 */ /* 0x000fe200078f30ff */
[----:B---3--:R-:W-:-:S03]  /*0720*/  IMAD.MOV R2, RZ, RZ, -R3 ;  /* 0x000000ffff027224 */ /* 0x008fc600078e0a03 */
[----:B------:R-:W-:-:S04]  /*0730*/  LEA.HI.SX32 R0, R0, c[0x0][0x10], 0x1a ;  /* 0x0000040000007a11 */ /* 0x000fc800078fd2ff */
[----:B------:R-:W-:Y:S01]  /*0740*/  IADD3 R4, R0, -0x1, RZ ;  /* 0xffffffff00047810 */ /* 0x000fe20007ffe0ff */
[----:B------:R-:W-:Y:S02]  /*0750*/  IMAD R0, R2, R6, RZ ;  /* 0x0000000602007224 */ /* 0x000fe400078e02ff */
[----:B------:R-:W-:Y:S01]  /*0760*/  IMAD.MOV.U32 R2, RZ, RZ, RZ ;  /* 0x000000ffff027224 */ /* 0x000fe200078e00ff */
[----:B------:R-:W-:-:S03]  /*0770*/  IABS R5, R4 ;  /* 0x0000000400057213 */ /* 0x000fc60000000000 */
[----:B------:R-:W-:-:S04]  /*0780*/  IMAD.HI.U32 R0, R3, R0, R2 ;  /* 0x0000000003007227 */ /* 0x000fc800078e0002 */
[----:B------:R-:W-:Y:S02]  /*0790*/  IMAD.MOV.U32 R2, RZ, RZ, R5 ;  /* 0x000000ffff027224 */ /* 0x000fe400078e0005 */
[----:B------:R-:W-:Y:S02]  /*07a0*/  IMAD.MOV.U32 R3, RZ, RZ, R7 ;  /* 0x000000ffff037224 */ /* 0x000fe400078e0007 */
[----:B------:R-:W-:-:S04]  /*07b0*/  IMAD.HI.U32 R0, R0, R2, RZ ;  /* 0x0000000200007227 */ /* 0x000fc800078e00ff */
[----:B------:R-:W-:-:S05]  /*07c0*/  IMAD R2, R0, R3, R2 ;  /* 0x0000000300027224 */ /* 0x000fca00078e0202 */
[----:B------:R-:W-:-:S13]  /*07d0*/  ISETP.GT.U32.AND P1, PT, R6, R2, PT ;  /* 0x000000020600720c */ /* 0x000fda0003f24070 */
[----:B------:R-:W-:Y:S01]  /*07e0*/  @!P1 IMAD.IADD R2, R2, 0x1, -R6 ;  /* 0x0000000102029824 */ /* 0x000fe200078e0a06 */
[----:B------:R-:W-:Y:S02]  /*07f0*/  @!P1 IADD3 R0, R0, 0x1, RZ ;  /* 0x0000000100009810 */ /* 0x000fe40007ffe0ff */
[----:B------:R-:W-:Y:S02]  /*0800*/  ISETP.NE.AND P1, PT, RZ, c[0x0][0x10], PT ;  /* 0x00000400ff007a0c */ /* 0x000fe40003f25270 */
[----:B------:R-:W-:Y:S02]  /*0810*/  ISETP.GE.U32.AND P2, PT, R2, R6, PT ;  /* 0x000000060200720c */ /* 0x000fe40003f46070 */
[----:B------:R-:W-:-:S04]  /*0820*/  LOP3.LUT R2, R4, c[0x0][0x10], RZ, 0x3c, !PT ;  /* 0x0000040004027a12 */ /* 0x000fc800078e3cff */
[----:B------:R-:W-:Y:S02]  /*0830*/  ISETP.GE.AND P0, PT, R2, RZ, PT ;  /* 0x000000ff0200720c */ /* 0x000fe40003f06270 */
[----:B------:R-:W-:-:S04]  /*0840*/  IADD3 R2, R252, 0x3f, RZ ;  /* 0x0000003ffc027810 */ /* 0x000fc80007ffe0ff */
[----:B------:R-:W-:Y:S02]  /*0850*/  SHF.R.S32.HI R3, RZ, 0x1f, R2 ;  /* 0x0000001fff037819 */ /* 0x000fe40000011402 */
[----:B------:R-:W-:Y:S02]  /*0860*/  @P2 IADD3 R0, R0, 0x1, RZ ;  /* 0x0000000100002810 */ /* 0x000fe40007ffe0ff */
[----:B------:R-:W-:-:S03]  /*0870*/  LEA.HI R2, R3, R2, RZ, 0x6 ;  /* 0x0000000203027211 */ /* 0x000fc600078f30ff */
[----:B------:R-:W-:Y:S01]  /*0880*/  @!P0 IMAD.MOV R0, RZ, RZ, -R0 ;  /* 0x000000ffff008224 */ /* 0x000fe200078e0a00 */
[----:B------:R-:W-:Y:S02]  /*0890*/  @!P1 LOP3.LUT R0, RZ, c[0x0][0x10], RZ, 0x33, !PT ;  /* 0x00000400ff009a12 */ /* 0x000fe400078e33ff */
[----:B------:R-:W-:-:S03]  /*08a0*/  SHF.R.S32.HI R2, RZ, 0x6, R2 ;  /* 0x00000006ff027819 */ /* 0x000fc60000011402 */
[----:B------:R-:W-:-:S04]  /*08b0*/  IMAD R34, R0, UR8, RZ ;  /* 0x0000000800227c24 */ /* 0x000fc8000f8e02ff */
[----:B------:R-:W-:Y:S01]  /*08c0*/  IMAD.IADD R0, R0, 0x1, R34 ;  /* 0x0000000100007824 */ /* 0x000fe200078e0222 */
[----:B------:R1:W-:Y:S04]  /*08d0*/  STL [R1+0x8], R34 ;  /* 0x0000082201007387 */ /* 0x0003e80000100800 */
[----:B------:R-:W-:-:S04]  /*08e0*/  IMNMX R36, R2, R0, PT ;  /* 0x0000000002247217 */ /* 0x000fc80003800200 */
[----:B------:R-:W-:Y:S01]  /*08f0*/  ISETP.GE.AND P0, PT, R34, R36, PT ;  /* 0x000000242200720c */ /* 0x000fe20003f06270 */
[----:B------:R1:W-:-:S12]  /*0900*/  STL [R1+0x24], R36 ;  /* 0x0000242401007387 */ /* 0x0003d80000100800 */
[----:B------:R-:W-:Y:S05]  /*0910*/  @!P0 BRA `(.L_x_5906) ;  /* 0x00000a6000008947 */ /* 0x000fea0003800000 */
[----:B----4-:R3:W4:Y:S04]  /*0920*/  LD.E.64 R4, [R24.64+0xb0] ;  /* 0x0000b00618047980 */ /* 0x010728000c101b00 */
[----:B--2---:R-:W2:Y:S04]  /*0930*/  LDL.LU R12, [R1+0x20] ;  /* 0x00002000010c7983 */ /* 0x004ea80000300800 */
[----:B------:R3:W2:Y:S04]  /*0940*/  LD.E R3, [R24.64+0x60] ;  /* 0x0000600618037980 */ /* 0x0006a8000c101900 */
[----:B------:R3:W2:Y:S04]  /*0950*/  LD.E R8, [R24.64+0xcc] ;  /* 0x0000cc0618087980 */ /* 0x0006a8000c101900 */
[----:B------:R3:W2:Y:S04]  /*0960*/  LD.E.64 R14, [R24.64+0x78] ;  /* 0x00007806180e7980 */ /* 0x0006a8000c101b00 */
[----:B------:R3:W5:Y:S04]  /*0970*/  LD.E R0, [R24.64+0xc0] ;  /* 0x0000c00618007980 */ /* 0x000768000c101900 */
[----:B---3--:R-:W5:Y:S01]  /*0980*/  LD.E.64 R24, [R24.64+0xa8] ;  /* 0x0000a80618187980 */ /* 0x008f62000c101b00 */
[----:B------:R-:W-:-:S04]  /*0990*/  SHF.R.S32.HI R6, RZ, 0x1f, R183 ;  /* 0x0000001fff067819 */ /* 0x000fc800000114b7 */
[----:B------:R-:W-:-:S04]  /*09a0*/  LEA.HI R6, R6, R183, RZ, 0x4 ;  /* 0x000000b706067211 */ /* 0x000fc800078f20ff */
[----:B------:R-:W-:-:S05]  /*09b0*/  LOP3.LUT R11, R6, 0xfffffff0, RZ, 0xc0, !PT ;  /* 0xfffffff0060b7812 */ /* 0x000fca00078ec0ff */
[----:B------:R-:W-:Y:S01]  /*09c0*/  IMAD.IADD R11, R183, 0x1, -R11 ;  /* 0x00000001b70b7824 */ /* 0x000fe200078e0a0b */
[----:B------:R-:W-:Y:S01]  /*09d0*/  SHF.R.S32.HI R6, RZ, 0x4, R6 ;  /* 0x00000004ff067819 */ /* 0x000fe20000011406 */
[----:B------:R-:W-:-:S05]  /*09e0*/  IMAD.IADD R7, R10, 0x1, -R184 ;  /* 0x000000010a077824 */ /* 0x000fca00078e0ab8 */
[----:B------:R-:W-:Y:S01]  /*09f0*/  ISETP.GE.AND P1, PT, R6, R7, PT ;  /* 0x000000070600720c */ /* 0x000fe20003f26270 */
[----:B------:R-:W-:Y:S01]  /*0a00*/  BSSY B0, `(.L_x_5907) ;  /* 0x0000018000007945 */ /* 0x000fe20003800000 */
[----:B----4-:R-:W-:Y:S02]  /*0a10*/  IMAD R2, R4, UR8, R37 ;  /* 0x0000000804027c24 */ /* 0x010fe4000f8e0225 */
[----:B------:R-:W-:Y:S02]  /*0a20*/  IMAD.SHL.U32 R4, R11, 0x4, RZ ;  /* 0x000000040b047824 */ /* 0x000fe400078e00ff */
[----:B--2---:R-:W-:-:S04]  /*0a30*/  IMAD R2, R2, R3, R12 ;  /* 0x0000000302027224 */ /* 0x004fc800078e020c */
[----:B------:R-:W-:Y:S01]  /*0a40*/  IMAD R12, R5, R2, R184 ;  /* 0x00000002050c7224 */ /* 0x000fe200078e02b8 */
[----:B------:R-:W-:-:S03]  /*0a50*/  SHF.R.S32.HI R5, RZ, 0x1f, R4 ;  /* 0x0000001fff057819 */ /* 0x000fc60000011404 */
[----:B------:R-:W-:Y:S02]  /*0a60*/  IMAD R8, R12, R8, RZ ;  /* 0x000000080c087224 */ /* 0x000fe400078e02ff */
        /* <DEDUP_REMOVED lines=17> */
.L_x_5908:
[----:B------:R-:W-:Y:S05]  /*0b80*/  BSYNC B0 ;  /* 0x0000000000007941 */ /* 0x000fea0003800000 */
.L_x_5907:
        /* <DEDUP_REMOVED lines=12> */
.L_x_5910:
[----:B------:R-:W-:Y:S05]  /*0c50*/  BSYNC B0 ;  /* 0x0000000000007941 */ /* 0x000fea0003800000 */
.L_x_5909:
        /* <DEDUP_REMOVED lines=12> */
.L_x_5912:
[----:B------:R-:W-:Y:S05]  /*0d20*/  BSYNC B0 ;  /* 0x0000000000007941 */ /* 0x000fea0003800000 */
.L_x_5911:
        /* <DEDUP_REMOVED lines=12> */
.L_x_5914:
[----:B------:R-:W-:Y:S05]  /*0df0*/  BSYNC B0 ;  /* 0x0000000000007941 */ /* 0x000fea0003800000 */
.L_x_5913:
        /* <DEDUP_REMOVED lines=12> */
.L_x_5916:
[----:B------:R-:W-:Y:S05]  /*0ec0*/  BSYNC B0 ;  /* 0x0000000000007941 */ /* 0x000fea0003800000 */
.L_x_5915:
        /* <DEDUP_REMOVED lines=12> */
.L_x_5918:
[----:B------:R-:W-:Y:S05]  /*0f90*/  BSYNC B0 ;  /* 0x0000000000007941 */ /* 0x000fea0003800000 */
.L_x_5917:
        /* <DEDUP_REMOVED lines=12> */
.L_x_5920:
[----:B------:R-:W-:Y:S05]  /*1060*/  BSYNC B0 ;  /* 0x0000000000007941 */ /* 0x000fea0003800000 */
.L_x_5919:
        /* <DEDUP_REMOVED lines=12> */
.L_x_5922:
[----:B------:R-:W-:Y:S05]  /*1130*/  BSYNC B0 ;  /* 0x0000000000007941 */ /* 0x000fea0003800000 */
.L_x_5921:
[----:B------:R-:W-:Y:S02]  /*1140*/  ISETP.NE.AND P6, PT, R11, RZ, PT ;  /* 0x000000ff0b00720c */ /* 0x000fe40003fc5270 */
[----:B-1234-:R-:W-:-:S02]  /*1150*/  SHF.R.S32.HI R2, RZ, 0x1f, R12 ;  /* 0x0000001fff027819 */ /* 0x01efc4000001140c */
[-C--:B------:R-:W-:Y:S02]  /*1160*/  ISETP.GE.OR P0, PT, R6, R7.reuse, P6 ;  /* 0x000000070600720c */ /* 0x080fe40003706670 */
[----:B-----5:R-:W-:Y:S02]  /*1170*/  IADD3 R0, P1, R12, R6, RZ ;  /* 0x000000060c007210 */ /* 0x020fe40007f3e0ff */
        /* <DEDUP_REMOVED lines=26> */
[----:B------:R-:W-:Y:S05]  /*1320*/  @P6 RET.REL.NODEC R4 `(_ZN5flash24flash_fwd_splitkv_kernelI23Flash_fwd_kernel_traitsILi256ELi64ELi64ELi4ELb0ELb0EN7cutlass6half_tE19Flash_kernel_traitsILi256ELi64ELi64ELi4ES3_EELb0ELb0ELb1ELb0ELb0ELb1ELb1ELb1EEEvNS_16Flash_fwd_paramsE) ;  /* 0xffffecd004006950 */ /* 0x000fea0003c3ffff */
[----:B-1----:R-:W-:-:S05]  /*1330*/  MOV R0, 0xff800000 ;  /* 0xff80000000007802 */ /* 0x002fca0000000f00 */
[----:B------:R1:W-:Y:S02]  /*1340*/  ST.E [R2.64+0xe0], R0 ;  /* 0x0000e00002007985 */ /* 0x0003e4000c101906 */
[----:B-1----:R-:W-:Y:S02]  /*1350*/  MOV R2, R20 ;  /* 0x0000001400027202 */ /* 0x002fe40000000f00 */
[----:B------:R-:W-:-:S04]  /*1360*/  MOV R3, 0x0 ;  /* 0x0000000000037802 */ /* 0x000fc80000000f00 */
[----:B------:R-:W-:Y:S05]  /*1370*/  RET.REL.NODEC R2 `(_ZN5flash24flash_fwd_splitkv_kernelI23Flash_fwd_kernel_traitsILi256ELi64ELi64ELi4ELb0ELb0EN7cutlass6half_tE19Flash_kernel_traitsILi256ELi64ELi64ELi4ES3_EELb0ELb0ELb1ELb0ELb0ELb1ELb1ELb1EEEvNS_16Flash_fwd_paramsE) ;  /* 0xffffec8002007950 */ /* 0x000fea0003c3ffff */
.L_x_5906:
[----:B------:R-:W3:Y:S04]  /*1380*/  LD.E.64 R2, [R24.64+0x160] ;  /* 0x0001600618027980 */ /* 0x000ee8000c101b00 */
[----:B----4-:R-:W4:Y:S04]  /*1390*/  LD.E.64 R4, [R24.64+0x158] ;  /* 0x0001580618047980 */ /* 0x010f28000c101b00 */
[----:B------:R1:W5:Y:S01]  /*13a0*/  LDL R39, [R1+0x20] ;  /* 0x0000200001277983 */ /* 0x0003620000100800 */
[----:B---3--:R-:W-:-:S04]  /*13b0*/  ISETP.NE.U32.AND P1, PT, R2, RZ, PT ;  /* 0x000000ff0200720c */ /* 0x008fc80003f25070 */
[----:B------:R-:W-:-:S13]  /*13c0*/  ISETP.NE.AND.EX P1, PT, R3, RZ, PT, P1 ;  /* 0x000000ff0300720c */ /* 0x000fda0003f25310 */
[----:B------:R-:W3:Y:S01]  /*13d0*/  @P1 LD.E.64 R6, [R24.64+0x168] ;  /* 0x0001680618061980 */ /* 0x000ee2000c101b00 */
[----:B----4-:R-:W-:-:S04]  /*13e0*/  ISETP.NE.U32.AND P0, PT, R4, RZ, PT ;  /* 0x000000ff0400720c */ /* 0x010fc80003f05070 */
[----:B------:R-:W-:Y:S01]  /*13f0*/  ISETP.NE.AND.EX P0, PT, R5, RZ, PT, P0 ;  /* 0x000000ff0500720c */ /* 0x000fe20003f05300 */
[--C-:B------:R-:W-:Y:S01]  /*1400*/  IMAD.MOV.U32 R13, RZ, RZ, R37.reuse ;  /* 0x000000ffff0d7224 */ /* 0x100fe200078e0025 */
[----:B------:R-:W-:-:S11]  /*1410*/  @P1 SHF.R.S32.HI R0, RZ, 0x1f, R37 ;  /* 0x0000001fff001819 */ /* 0x000fd60000011425 */
[----:B------:R-:W-:-:S05]  /*1420*/  @P0 IMAD.WIDE R4, R37, 0x4, R4 ;  /* 0x0000000425040825 */ /* 0x000fca00078e0204 */
[----:B------:R4:W5:Y:S01]  /*1430*/  @P0 LD.E R13, [R4.64] ;  /* 0x00000006040d0980 */ /* 0x000962000c101900 */
[----:B------:R-:W-:Y:S01]  /*1440*/  BSSY B0, `(.L_x_5923) ;  /* 0x00000ba000007945 */ /* 0x000fe20003800000 */
[-C--:B---3--:R-:W-:Y:S02]  /*1450*/  @P1 IMAD R7, R7, R37.reuse, RZ ;  /* 0x0000002507071224 */ /* 0x088fe400078e02ff */
[----:B----4-:R-:W-:-:S04]  /*1460*/  @P1 IMAD.WIDE.U32 R4, R6, R37, RZ ;  /* 0x0000002506041225 */ /* 0x010fc800078e00ff */
[----:B------:R-:W-:Y:S02]  /*1470*/  @P1 IMAD R7, R6, R0, R7 ;  /* 0x0000000006071224 */ /* 0x000fe400078e0207 */
[----:B------:R-:W-:Y:S01]  /*1480*/  IMAD.MOV.U32 R6, RZ, RZ, RZ ;  /* 0x000000ffff067224 */ /* 0x000fe200078e00ff */
[C---:B------:R-:W-:Y:S02]  /*1490*/  @P1 LEA R6, P0, R4.reuse, R2, 0x2 ;  /* 0x0000000204061211 */ /* 0x040fe400078010ff */
[----:B------:R-:W-:Y:S01]  /*14a0*/  @P1 IADD3 R7, R5, R7, RZ ;  /* 0x0000000705071210 */ /* 0x000fe20007ffe0ff */
[----:B------:R-:W-:Y:S02]  /*14b0*/  IMAD.MOV.U32 R0, RZ, RZ, RZ ;  /* 0x000000ffff007224 */ /* 0x000fe400078e00ff */
[----:B------:R-:W-:Y:S01]  /*14c0*/  IMAD.MOV.U32 R240, RZ, RZ, R6 ;  /* 0x000000fffff07224 */ /* 0x000fe200078e0006 */
[----:B------:R-:W-:-:S04]  /*14d0*/  @P1 LEA.HI.X R0, R4, R3, R7, 0x2, P0 ;  /* 0x0000000304001211 */ /* 0x000fc800000f1407 */
[----:B------:R-:W-:Y:S02]  /*14e0*/  MOV R241, R0 ;  /* 0x0000000000f17202 */ /* 0x000fe40000000f00 */
[----:B------:R-:W-:-:S04]  /*14f0*/  ISETP.NE.U32.AND P0, PT, R240, RZ, PT ;  /* 0x000000fff000720c */ /* 0x000fc80003f05070 */
[----:B------:R-:W-:-:S13]  /*1500*/  ISETP.NE.AND.EX P0, PT, R241, RZ, PT, P0 ;  /* 0x000000fff100720c */ /* 0x000fda0003f05300 */
[----:B------:R-:W-:Y:S05]  /*1510*/  @!P0 BRA `(.L_x_5924) ;  /* 0x0000059000008947 */ /* 0x000fea0003800000 */
[----:B-1---5:R-:W3:Y:S04]  /*1520*/  LD.E R13, [R24.64+0x170] ;  /* 0x00017006180d7980 */ /* 0x022ee8000c101900 */
[----:B------:R-:W4:Y:S01]  /*1530*/  LD.E R15, [R24.64+0x68] ;  /* 0x00006806180f7980 */ /* 0x000f22000c101900 */
[----:B------:R-:W-:-:S03]  /*1540*/  LEA R26, R36, 0xffffffc0, 0x6 ;  /* 0xffffffc0241a7811 */ /* 0x000fc600078e30ff */
[----:B--2---:R-:W2:Y:S04]  /*1550*/  LD.E.64 R116, [R24.64+0x38] ;  /* 0x0000380618747980 */ /* 0x004ea8000c101b00 */
        /* <DEDUP_REMOVED lines=15> */
[----:B------:R-:W-:-:S03]  /*1650*/  MOV R2, R0 ;  /* 0x0000000000027202 */ /* 0x000fc60000000f00 */
[----:B------:R-:W-:Y:S02]  /*1660*/  IMAD.MOV R0, RZ, RZ, -R6 ;  /* 0x000000ffff007224 */ /* 0x000fe400078e0a06 */
[----:B------:R-:W3:Y:S02]  /*1670*/  LD.E.64 R6, [R24.64+0x20] ;  /* 0x0000200618067980 */ /* 0x000ee4000c101b00 */
        /* <DEDUP_REMOVED lines=15> */
[----:B------:R1:W3:Y:S01]  /*1770*/  LD.E R12, [R2.64] ;  /* 0x00000006020c7980 */ /* 0x0002e2000c101900 */
[----:B----4-:R-:W-:-:S04]  /*1780*/  IABS R4, R15 ;  /* 0x0000000f00047213 */ /* 0x010fc80000000000 */
[----:B-1----:R-:W1:Y:S08]  /*1790*/  I2F.RP R2, R4 ;  /* 0x0000000400027306 */ /* 0x002e700000209400 */
[----:B-1----:R-:W1:Y:S02]  /*17a0*/  MUFU.RCP R2, R2 ;  /* 0x0000000200027308 */ /* 0x002e640000001000 */
[----:B-1----:R-:W-:-:S06]  /*17b0*/  IADD3 R2, R2, 0xffffffe, RZ ;  /* 0x0ffffffe02027810 */ /* 0x002fcc0007ffe0ff */
[----:B------:R-:W1:Y:S01]  /*17c0*/  F2I.FTZ.U32.TRUNC.NTZ R3, R2 ;  /* 0x0000000200037305 */ /* 0x000e62000021f000 */
[----:B------:R-:W-:Y:S02]  /*17d0*/  IABS R16, R15 ;  /* 0x0000000f00107213 */ /* 0x000fe40000000000 */
[----:B-1----:R-:W-:Y:S01]  /*17e0*/  IADD3 R0, RZ, -R3, RZ ;  /* 0x80000003ff007210 */ /* 0x002fe20007ffe0ff */
[----:B------:R-:W-:-:S04]  /*17f0*/  IMAD.MOV.U32 R2, RZ, RZ, RZ ;  /* 0x000000ffff027224 */ /* 0x000fc800078e00ff */
[----:B------:R-:W-:Y:S01]  /*1800*/  IMAD R14, R0, R4, RZ ;  /* 0x00000004000e7224 */ /* 0x000fe200078e02ff */
[----:B------:R-:W-:-:S03]  /*1810*/  IABS R0, R39 ;  /* 0x0000002700007213 */ /* 0x000fc60000000000 */
[----:B------:R-:W-:Y:S01]  /*1820*/  IMAD.HI.U32 R14, R3, R14, R2 ;  /* 0x0000000e030e7227 */ /* 0x000fe200078e0002 */
[----:B------:R-:W-:-:S05]  /*1830*/  IADD3 R2, RZ, -R16, RZ ;  /* 0x80000010ff027210 */ /* 0x000fca0007ffe0ff */
[----:B------:R-:W-:Y:S02]  /*1840*/  IMAD.MOV.U32 R3, RZ, RZ, R2 ;  /* 0x000000ffff037224 */ /* 0x000fe400078e0002 */
[----:B------:R-:W-:-:S04]  /*1850*/  IMAD.HI.U32 R2, R14, R0, RZ ;  /* 0x000000000e027227 */ /* 0x000fc800078e00ff */
[----:B------:R-:W-:-:S05]  /*1860*/  IMAD R0, R2, R3, R0 ;  /* 0x0000000302007224 */ /* 0x000fca00078e0200 */
[----:B------:R-:W-:-:S13]  /*1870*/  ISETP.GT.U32.AND P1, PT, R4, R0, PT ;  /* 0x000000000400720c */ /* 0x000fda0003f24070 */
[----:B------:R-:W-:-:S04]  /*1880*/  @!P1 IADD3 R0, R0, -R4, RZ ;  /* 0x8000000400009210 */ /* 0x000fc80007ffe0ff */
[----:B------:R-:W-:Y:S02]  /*1890*/  ISETP.GE.U32.AND P2, PT, R0, R4, PT ;  /* 0x000000040000720c */ /* 0x000fe40003f46070 */
[----:B------:R-:W-:Y:S01]  /*18a0*/  LOP3.LUT R0, R39, R15, RZ, 0x3c, !PT ;  /* 0x0000000f27007212 */ /* 0x000fe200078e3cff */
[----:B------:R-:W-:Y:S01]  /*18b0*/  IMAD.MOV R4, RZ, RZ, -R5 ;  /* 0x000000ffff047224 */ /* 0x000fe200078e0a05 */
[----:B------:R-:W-:Y:S02]  /*18c0*/  @!P1 IADD3 R2, R2, 0x1, RZ ;  /* 0x0000000102029810 */ /* 0x000fe40007ffe0ff */
[----:B------:R-:W-:Y:S02]  /*18d0*/  ISETP.GE.AND P0, PT, R0, RZ, PT ;  /* 0x000000ff0000720c */ /* 0x000fe40003f06270 */
[----:B------:R-:W-:Y:S01]  /*18e0*/  ISETP.NE.AND P1, PT, R15, RZ, PT ;  /* 0x000000ff0f00720c */ /* 0x000fe20003f25270 */
[----:B------:R-:W-:-:S04]  /*18f0*/  IMAD R4, R13, R4, R26 ;  /* 0x000000040d047224 */ /* 0x000fc800078e021a */
[----:B------:R-:W-:Y:S01]  /*1900*/  @P2 IADD3 R2, R2, 0x1, RZ ;  /* 0x0000000102022810 */ /* 0x000fe20007ffe0ff */
[----:B--2---:R-:W-:Y:S01]  /*1910*/  IMAD R5, R117, R4, RZ ;  /* 0x0000000475057224 */ /* 0x004fe200078e02ff */
[----:B------:R-:W-:-:S03]  /*1920*/  SHF.R.S32.HI R20, RZ, 0x1f, R4 ;  /* 0x0000001fff147819 */ /* 0x000fc60000011404 */
[----:B------:R-:W-:Y:S02]  /*1930*/  IMAD.MOV.U32 R0, RZ, RZ, R2 ;  /* 0x000000ffff007224 */ /* 0x000fe400078e0002 */
[----:B------:R-:W-:Y:S02]  /*1940*/  IMAD R5, R116, R20, R5 ;  /* 0x0000001474057224 */ /* 0x000fe400078e0205 */
[----:B------:R-:W-:Y:S01]  /*1950*/  @!P0 IMAD.MOV R0, RZ, RZ, -R0 ;  /* 0x000000ffff008224 */ /* 0x000fe200078e0a00 */
[----:B------:R-:W-:-:S04]  /*1960*/  @!P1 LOP3.LUT R0, RZ, R15, RZ, 0x33, !PT ;  /* 0x0000000fff009212 */ /* 0x000fc800078e33ff */
[----:B------:R-:W-:Y:S02]  /*1970*/  SHF.R.S32.HI R29, RZ, 0x1f, R0 ;  /* 0x0000001fff1d7819 */ /* 0x000fe40000011400 */
[----:B------:R-:W-:Y:S02]  /*1980*/  MOV R27, R0 ;  /* 0x00000000001b7202 */ /* 0x000fe40000000f00 */
[----:B---3--:R-:W-:Y:S01]  /*1990*/  SHF.R.S32.HI R14, RZ, 0x1f, R12 ;  /* 0x0000001fff0e7819 */ /* 0x008fe2000001140c */
[----:B------:R-:W-:-:S04]  /*19a0*/  IMAD R3, R7, R12, RZ ;  /* 0x0000000c07037224 */ /* 0x000fc800078e02ff */
[C---:B------:R-:W-:Y:S02]  /*19b0*/  IMAD R3, R6.reuse, R14, R3 ;  /* 0x0000000e06037224 */ /* 0x040fe400078e0203 */
[----:B------:R-:W-:-:S05]  /*19c0*/  IMAD.WIDE.U32 R6, R6, R12, RZ ;  /* 0x0000000c06067225 */ /* 0x000fca00078e00ff */
[----:B------:R-:W-:Y:S02]  /*19d0*/  IADD3 R3, R7, R3, RZ ;  /* 0x0000000307037210 */ /* 0x000fe40007ffe0ff */
[----:B------:R-:W-:-:S05]  /*19e0*/  MOV R2, R6 ;  /* 0x0000000600027202 */ /* 0x000fca0000000f00 */
[----:B------:R-:W-:-:S05]  /*19f0*/  IMAD.WIDE.U32 R2, R4, R116, R2 ;  /* 0x0000007404027225 */ /* 0x000fca00078e0002 */
[----:B------:R-:W-:Y:S01]  /*1a00*/  IADD3 R3, R3, R5, RZ ;  /* 0x0000000503037210 */ /* 0x000fe20007ffe0ff */
[----:B------:R-:W-:Y:S02]  /*1a10*/  IMAD R5, R11, R0, RZ ;  /* 0x000000000b057224 */ /* 0x000fe400078e02ff */
[-C--:B------:R-:W-:Y:S02]  /*1a20*/  IMAD R6, R9, R12.reuse, RZ ;  /* 0x0000000c09067224 */ /* 0x080fe400078e02ff */
[----:B------:R-:W-:-:S04]  /*1a30*/  IMAD.WIDE.U32 R12, R8, R12, RZ ;  /* 0x0000000c080c7225 */ /* 0x000fc800078e00ff */
[----:B------:R-:W-:Y:S02]  /*1a40*/  IMAD R5, R10, R29, R5 ;  /* 0x0000001d0a057224 */ /* 0x000fe400078e0205 */
[----:B------:R-:W-:-:S04]  /*1a50*/  IMAD.WIDE.U32 R2, R0, R10, R2 ;  /* 0x0000000a00027225 */ /* 0x000fc800078e0002 */
[----:B------:R-:W-:Y:S01]  /*1a60*/  IMAD R8, R8, R14, R6 ;  /* 0x0000000e08087224 */ /* 0x000fe200078e0206 */
[----:B------:R-:W-:Y:S01]  /*1a70*/  IADD3 R30, R3, R5, RZ ;  /* 0x00000005031e7210 */ /* 0x000fe20007ffe0ff */
[----:B------:R-:W-:Y:S02]  /*1a80*/  IMAD.MOV.U32 R28, RZ, RZ, R2 ;  /* 0x000000ffff1c7224 */ /* 0x000fe400078e0002 */
[----:B------:R-:W-:Y:S01]  /*1a90*/  IMAD.IADD R13, R13, 0x1, R8 ;  /* 0x000000010d0d7824 */ /* 0x000fe200078e0208 */
[----:B------:R-:W-:Y:S05]  /*1aa0*/  BRA `(.L_x_5925) ;  /* 0x0000053000007947 */ /* 0x000fea0003800000 */
.L_x_5924:
[----:B-1----:R-:W3:Y:S01]  /*1ab0*/  LD.E R12, [R24.64+0x68] ;  /* 0x00006806180c7980 */ /* 0x002ee2000c101900 */
[----:B------:R-:W-:-:S03]  /*1ac0*/  ISETP.NE.AND P3, PT, R21, -0x1, PT ;  /* 0xffffffff1500780c */ /* 0x000fc60003f65270 */
[----:B------:R-:W4:Y:S04]  /*1ad0*/  LD.E.64 R116, [R24.64+0x38] ;  /* 0x0000380618747980 */ /* 0x000f28000c101b00 */
[----:B--2---:R-:W2:Y:S04]  /*1ae0*/  LD.E.64 R160, [R24.64+0x40] ;  /* 0x0000400618a07980 */ /* 0x004ea8000c101b00 */
[----:B------:R-:W2:Y:S04]  /*1af0*/  LD.E.64 R18, [R24.64+0x50] ;  /* 0x0000500618127980 */ /* 0x000ea8000c101b00 */
[----:B------:R-:W2:Y:S04]  /*1b00*/  @!P3 LD.E.64 R10, [R24.64+0x20] ;  /* 0x00002006180ab980 */ /* 0x000ea8000c101b00 */
[----:B------:R-:W2:Y:S04]  /*1b10*/  @!P3 LD.E.64 R16, [R24.64+0x28] ;  /* 0x000028061810b980 */ /* 0x000ea8000c101b00 */
[----:B------:R1:W5:Y:S02]  /*1b20*/  LD.E.64 R22, [R24.64+0x58] ;  /* 0x0000580618167980 */ /* 0x000364000c101b00 */
[----:B-----5:R-:W-:-:S02]  /*1b30*/  @!P3 SHF.R.S32.HI R14, RZ, 0x1f, R13 ;  /* 0x0000001fff0eb819 */ /* 0x020fc4000001140d */
[----:B------:R-:W-:-:S04]  /*1b40*/  LEA R26, R36, 0xffffffc0, 0x6 ;  /* 0xffffffc0241a7811 */ /* 0x000fc800078e30ff */
[----:B------:R-:W-:Y:S02]  /*1b50*/  SHF.R.S32.HI R20, RZ, 0x1f, R26 ;  /* 0x0000001fff147819 */ /* 0x000fe4000001141a */
[----:B---3--:R-:W-:-:S04]  /*1b60*/  IABS R0, R12 ;  /* 0x0000000c00007213 */ /* 0x008fc80000000000 */
[----:B------:R-:W-:-:S04]  /*1b70*/  MOV R6, R0 ;  /* 0x0000000000067202 */ /* 0x000fc80000000f00 */
[----:B------:R-:W3:Y:S08]  /*1b80*/  I2F.RP R2, R6 ;  /* 0x0000000600027306 */ /* 0x000ef00000209400 */
[----:B---3--:R-:W3:Y:S02]  /*1b90*/  MUFU.RCP R2, R2 ;  /* 0x0000000200027308 */ /* 0x008ee40000001000 */
[----:B---3--:R-:W-:-:S06]  /*1ba0*/  IADD3 R2, R2, 0xffffffe, RZ ;  /* 0x0ffffffe02027810 */ /* 0x008fcc0007ffe0ff */
[----:B------:R-:W3:Y:S01]  /*1bb0*/  F2I.FTZ.U32.TRUNC.NTZ R3, R2 ;  /* 0x0000000200037305 */ /* 0x000ee2000021f000 */
[----:B------:R-:W-:Y:S01]  /*1bc0*/  IABS R5, R12 ;  /* 0x0000000c00057213 */ /* 0x000fe20000000000 */
[----:B---3--:R-:W-:Y:S01]  /*1bd0*/  IMAD.MOV R0, RZ, RZ, -R3 ;  /* 0x000000ffff007224 */ /* 0x008fe200078e0a03 */
[----:B------:R-:W-:-:S03]  /*1be0*/  MOV R2, RZ ;  /* 0x000000ff00027202 */ /* 0x000fc60000000f00 */
[----:B------:R-:W-:Y:S01]  /*1bf0*/  IMAD R4, R0, R6, RZ ;  /* 0x0000000600047224 */ /* 0x000fe200078e02ff */
[----:B------:R-:W-:-:S03]  /*1c00*/  IABS R0, R39 ;  /* 0x0000002700007213 */ /* 0x000fc60000000000 */
[----:B------:R-:W-:-:S04]  /*1c10*/  IMAD.HI.U32 R4, R3, R4, R2 ;  /* 0x0000000403047227 */ /* 0x000fc800078e0002 */
[----:B------:R-:W-:Y:S02]  /*1c20*/  IMAD.MOV R2, RZ, RZ, -R5 ;  /* 0x000000ffff027224 */ /* 0x000fe400078e0a05 */
[----:B------:R-:W-:-:S04]  /*1c30*/  IMAD.HI.U32 R8, R4, R0, RZ ;  /* 0x0000000004087227 */ /* 0x000fc800078e00ff */
[----:B------:R-:W-:Y:S01]  /*1c40*/  IMAD R0, R8, R2, R0 ;  /* 0x0000000208007224 */ /* 0x000fe200078e0200 */
[----:B------:R-:W-:Y:S01]  /*1c50*/  @!P3 SHF.R.S32.HI R5, RZ, 0x1f, R9 ;  /* 0x0000001fff05b819 */ /* 0x000fe20000011409 */
[----:B----4-:R-:W-:-:S03]  /*1c60*/  @!P3 IMAD R3, R117, R9, RZ ;  /* 0x000000097503b224 */ /* 0x010fc600078e02ff */
[----:B------:R-:W-:Y:S01]  /*1c70*/  ISETP.GT.U32.AND P0, PT, R6, R0, PT ;  /* 0x000000000600720c */ /* 0x000fe20003f04070 */
[----:B------:R-:W-:Y:S01]  /*1c80*/  @!P3 IMAD R5, R5, R116, R3 ;  /* 0x000000740505b224 */ /* 0x000fe200078e0203 */
[----:B------:R-:W-:Y:S01]  /*1c90*/  @P3 IADD3 R4, R9, R21, RZ ;  /* 0x0000001509043210 */ /* 0x000fe20007ffe0ff */
[----:B------:R-:W-:-:S04]  /*1ca0*/  @!P3 IMAD.WIDE.U32 R2, R116, R9, RZ ;  /* 0x000000097402b225 */ /* 0x000fc800078e00ff */
[----:B------:R-:W-:Y:S02]  /*1cb0*/  @!P3 IMAD.IADD R3, R3, 0x1, R5 ;  /* 0x000000010303b824 */ /* 0x000fe400078e0205 */
[----:B--2---:R-:W-:Y:S02]  /*1cc0*/  @!P3 IMAD R7, R11, R13, RZ ;  /* 0x0000000d0b07b224 */ /* 0x004fe400078e02ff */
[-C--:B------:R-:W-:Y:S02]  /*1cd0*/  @P3 IMAD R15, R117, R4.reuse, RZ ;  /* 0x00000004750f3224 */ /* 0x080fe400078e02ff */
[----:B------:R-:W-:-:S04]  /*1ce0*/  @P3 IMAD.WIDE.U32 R4, R116, R4, RZ ;  /* 0x0000000474043225 */ /* 0x000fc800078e00ff */
[----:B------:R-:W-:Y:S02]  /*1cf0*/  @!P0 IMAD.IADD R0, R0, 0x1, -R6 ;  /* 0x0000000100008824 */ /* 0x000fe400078e0a06 */
[C---:B------:R-:W-:Y:S02]  /*1d00*/  @!P3 IMAD R11, R10.reuse, R14, R7 ;  /* 0x0000000e0a0bb224 */ /* 0x040fe400078e0207 */
[----:B------:R-:W-:Y:S01]  /*1d10*/  @!P3 IMAD.WIDE.U32 R2, R10, R13, R2 ;  /* 0x0000000d0a02b225 */ /* 0x000fe200078e0002 */
[----:B------:R-:W-:Y:S02]  /*1d20*/  @P3 IADD3 R7, R5, R15, RZ ;  /* 0x0000000f05073210 */ /* 0x000fe40007ffe0ff */
[----:B------:R-:W-:Y:S01]  /*1d30*/  ISETP.GE.U32.AND P2, PT, R0, R6, PT ;  /* 0x000000060000720c */ /* 0x000fe20003f46070 */
[----:B------:R-:W-:Y:S01]  /*1d40*/  @!P3 IMAD.MOV.U32 R4, RZ, RZ, R2 ;  /* 0x000000ffff04b224 */ /* 0x000fe200078e0002 */
[----:B------:R-:W-:Y:S01]  /*1d50*/  @!P3 IADD3 R7, R3, R11, RZ ;  /* 0x0000000b0307b210 */ /* 0x000fe20007ffe0ff */
[----:B------:R-:W-:Y:S01]  /*1d60*/  @!P3 IMAD R3, R161, R9, RZ ;  /* 0x00000009a103b224 */ /* 0x000fe200078e02ff */
[----:B------:R-:W-:-:S02]  /*1d70*/  @!P3 SHF.R.S32.HI R0, RZ, 0x1f, R9 ;  /* 0x0000001fff00b819 */ /* 0x000fc40000011409 */
[----:B------:R-:W-:Y:S01]  /*1d80*/  LOP3.LUT R2, R39, R12, RZ, 0x3c, !PT ;  /* 0x0000000c27027212 */ /* 0x000fe200078e3cff */
[----:B------:R-:W-:Y:S02]  /*1d90*/  IMAD R5, R117, R26, RZ ;  /* 0x0000001a75057224 */ /* 0x000fe400078e02ff */
[----:B------:R-:W-:Y:S01]  /*1da0*/  @!P3 IMAD R0, R0, R160, R3 ;  /* 0x000000a00000b224 */ /* 0x000fe200078e0203 */
[----:B------:R-:W-:Y:S02]  /*1db0*/  ISETP.GE.AND P1, PT, R2, RZ, PT ;  /* 0x000000ff0200720c */ /* 0x000fe40003f26270 */
[----:B------:R-:W-:Y:S02]  /*1dc0*/  MOV R2, R4 ;  /* 0x0000000400027202 */ /* 0x000fe40000000f00 */
[----:B------:R-:W-:Y:S02]  /*1dd0*/  MOV R3, R7 ;  /* 0x0000000700037202 */ /* 0x000fe40000000f00 */
[----:B------:R-:W-:-:S02]  /*1de0*/  @!P0 IADD3 R8, R8, 0x1, RZ ;  /* 0x0000000108088810 */ /* 0x000fc40007ffe0ff */
[----:B------:R-:W-:Y:S01]  /*1df0*/  ISETP.NE.AND P0, PT, R12, RZ, PT ;  /* 0x000000ff0c00720c */ /* 0x000fe20003f05270 */
[----:B------:R-:W-:Y:S02]  /*1e00*/  IMAD R5, R20, R116, R5 ;  /* 0x0000007414057224 */ /* 0x000fe400078e0205 */
[----:B------:R-:W-:Y:S01]  /*1e10*/  IMAD.WIDE.U32 R2, R116, R26, R2 ;  /* 0x0000001a74027225 */ /* 0x000fe200078e0002 */
[----:B------:R-:W-:-:S03]  /*1e20*/  @P2 IADD3 R8, R8, 0x1, RZ ;  /* 0x0000000108082810 */ /* 0x000fc60007ffe0ff */
[----:B------:R-:W-:-:S04]  /*1e30*/  @!P3 IMAD.WIDE.U32 R6, R160, R9, RZ ;  /* 0x00000009a006b225 */ /* 0x000fc800078e00ff */
[----:B------:R-:W-:Y:S01]  /*1e40*/  IMAD.IADD R5, R3, 0x1, R5 ;  /* 0x0000000103057824 */ /* 0x000fe200078e0205 */
[----:B------:R-:W-:Y:S02]  /*1e50*/  @!P3 IADD3 R3, R7, R0, RZ ;  /* 0x000000000703b210 */ /* 0x000fe40007ffe0ff */
[----:B------:R-:W-:Y:S02]  /*1e60*/  MOV R0, R8 ;  /* 0x0000000800007202 */ /* 0x000fe40000000f00 */
[----:B------:R-:W-:Y:S01]  /*1e70*/  MOV R4, R2 ;  /* 0x0000000200047202 */ /* 0x000fe20000000f00 */
[----:B------:R-:W-:Y:S01]  /*1e80*/  @!P3 IMAD.MOV.U32 R2, RZ, RZ, R6 ;  /* 0x000000ffff02b224 */ /* 0x000fe200078e0006 */
[----:B------:R-:W-:Y:S02]  /*1e90*/  @!P1 IADD3 R0, -R0, RZ, RZ ;  /* 0x000000ff00009210 */ /* 0x000fe40007ffe1ff */
[----:B------:R-:W-:Y:S01]  /*1ea0*/  @!P0 LOP3.LUT R0, RZ, R12, RZ, 0x33, !PT ;  /* 0x0000000cff008212 */ /* 0x000fe200078e33ff */
[----:B------:R-:W-:Y:S01]  /*1eb0*/  @!P3 IMAD R7, R17, R13, RZ ;  /* 0x0000000d1107b224 */ /* 0x000fe200078e02ff */
[----:B------:R-:W-:Y:S01]  /*1ec0*/  @!P3 SHF.R.S32.HI R6, RZ, 0x1f, R13 ;  /* 0x0000001fff06b819 */ /* 0x000fe2000001140d */
[----:B------:R-:W-:Y:S01]  /*1ed0*/  @P3 IMAD.IADD R8, R9, 0x1, R21 ;  /* 0x0000000109083824 */ /* 0x000fe200078e0215 */
[----:B------:R-:W-:Y:S01]  /*1ee0*/  SHF.R.S32.HI R29, RZ, 0x1f, R0 ;  /* 0x0000001fff1d7819 */ /* 0x000fe20000011400 */
[----:B------:R-:W-:-:S02]  /*1ef0*/  IMAD R10, R19, R0, RZ ;  /* 0x00000000130a7224 */ /* 0x000fc400078e02ff */
[----:B------:R-:W-:Y:S02]  /*1f00*/  @!P3 IMAD R14, R16, R6, R7 ;  /* 0x00000006100eb224 */ /* 0x000fe400078e0207 */
[----:B------:R-:W-:Y:S02]  /*1f10*/  @P3 IMAD R11, R161, R8, RZ ;  /* 0x00000008a10b3224 */ /* 0x000fe400078e02ff */
[----:B------:R-:W-:-:S04]  /*1f20*/  @!P3 IMAD.WIDE.U32 R6, R16, R13, R2 ;  /* 0x0000000d1006b225 */ /* 0x000fc800078e0002 */
[----:B------:R-:W-:-:S04]  /*1f30*/  @P3 IMAD.WIDE.U32 R8, R160, R8, RZ ;  /* 0x00000008a0083225 */ /* 0x000fc800078e00ff */
[----:B------:R-:W-:-:S04]  /*1f40*/  IMAD.WIDE.U32 R2, R18, R0, R4 ;  /* 0x0000000012027225 */ /* 0x000fc800078e0004 */
[----:B------:R-:W-:Y:S01]  /*1f50*/  IMAD R4, R18, R29, R10 ;  /* 0x0000001d12047224 */ /* 0x000fe200078e020a */
[----:B------:R-:W-:Y:S01]  /*1f60*/  @P3 IADD3 R13, R9, R11, RZ ;  /* 0x0000000b090d3210 */ /* 0x000fe20007ffe0ff */
[----:B------:R-:W-:Y:S01]  /*1f70*/  @!P3 IMAD.IADD R13, R7, 0x1, R14 ;  /* 0x00000001070db824 */ /* 0x000fe200078e020e */
[----:B------:R-:W-:Y:S01]  /*1f80*/  @P3 MOV R12, R8 ;  /* 0x00000008000c3202 */ /* 0x000fe20000000f00 */
[----:B------:R-:W-:Y:S01]  /*1f90*/  IMAD.IADD R30, R3, 0x1, R4 ;  /* 0x00000001031e7824 */ /* 0x000fe200078e0204 */
[----:B------:R-:W-:Y:S02]  /*1fa0*/  @!P3 MOV R12, R6 ;  /* 0x00000006000cb202 */ /* 0x000fe40000000f00 */
[----:B------:R-:W-:Y:S02]  /*1fb0*/  MOV R28, R2 ;  /* 0x00000002001c7202 */ /* 0x000fe40000000f00 */
[----:B------:R-:W-:Y:S02]  /*1fc0*/  MOV R4, R26 ;  /* 0x0000001a00047202 */ /* 0x000fe40000000f00 */
[----:B------:R-:W-:-:S02]  /*1fd0*/  MOV R27, R0 ;  /* 0x00000000001b7202 */ /* 0x000fc40000000f00 */
.L_x_5925:
[----:B-1----:R-:W-:Y:S05]  /*1fe0*/  BSYNC B0 ;  /* 0x0000000000007941 */ /* 0x002fea0003800000 */
.L_x_5923:
        /* <DEDUP_REMOVED lines=10> */
[----:B------:R-:W-:-:S04]  /*2090*/  LEA.HI R0, R32, R183, RZ, 0x4 ;  /* 0x000000b720007211 */ /* 0x000fc800078f20ff */
[----:B------:R-:W-:Y:S02]  /*20a0*/  SHF.R.S32.HI R5, RZ, 0x4, R0 ;  /* 0x00000004ff057819 */ /* 0x000fe40000011400 */
[----:B------:R-:W-:Y:S02]  /*20b0*/  LEA.HI R6, R32, R183, RZ, 0x3 ;  /* 0x000000b720067211 */ /* 0x000fe400078f18ff */
[C---:B------:R-:W-:Y:S02]  /*20c0*/  LEA.HI R2, R0.reuse, R5, RZ, 0x1 ;  /* 0x0000000500027211 */ /* 0x040fe400078f08ff */
[----:B------:R-:W-:Y:S02]  /*20d0*/  LOP3.LUT R0, R0, 0xfffffff0, RZ, 0xc0, !PT ;  /* 0xfffffff000007812 */ /* 0x000fe400078ec0ff */
[----:B------:R-:W-:Y:S02]  /*20e0*/  LOP3.LUT R3, R6, 0xfffffff8, RZ, 0xc0, !PT ;  /* 0xfffffff806037812 */ /* 0x000fe400078ec0ff */
[----:B------:R-:W-:Y:S01]  /*20f0*/  LOP3.LUT R2, R2, 0xfffffffe, RZ, 0xc0, !PT ;  /* 0xfffffffe02027812 */ /* 0x000fe200078ec0ff */
[C---:B------:R-:W-:Y:S01]  /*2100*/  IMAD.IADD R0, R183.reuse, 0x1, -R0 ;  /* 0x00000001b7007824 */ /* 0x040fe200078e0a00 */
[----:B------:R-:W-:Y:S01]  /*2110*/  SHF.R.S32.HI R114, RZ, 0x3, R6 ;  /* 0x00000003ff727819 */ /* 0x000fe20000011406 */
[----:B------:R-:W-:-:S02]  /*2120*/  IMAD.IADD R172, R183, 0x1, -R3 ;  /* 0x00000001b7ac7824 */ /* 0x000fc400078e0a03 */
[----:B------:R-:W-:Y:S01]  /*2130*/  IMAD.IADD R181, R5, 0x1, -R2 ;  /* 0x0000000105b57824 */ /* 0x000fe200078e0a02 */
[----:B------:R-:W-:Y:S01]  /*2140*/  SHF.R.S32.HI R16, RZ, 0x1f, R0 ;  /* 0x0000001fff107819 */ /* 0x000fe20000011400 */
[----:B------:R-:W-:Y:S02]  /*2150*/  IMAD.SHL.U32 R2, R114, 0x40, RZ ;  /* 0x0000004072027824 */ /* 0x000fe400078e00ff */
[----:B------:R-:W-:Y:S01]  /*2160*/  IMAD.SHL.U32 R18, R172, 0x8, RZ ;  /* 0x00000008ac127824 */ /* 0x000fe200078e00ff */
[----:B------:R-:W-:Y:S02]  /*2170*/  LEA.HI R16, R16, R0, RZ, 0x3 ;  /* 0x0000000010107211 */ /* 0x000fe400078f18ff */
[----:B------:R-:W-:Y:S02]  /*2180*/  LOP3.LUT R3, R2, 0x1c0, RZ, 0xc0, !PT ;  /* 0x000001c002037812 */ /* 0x000fe400078ec0ff */
[----:B------:R-:W-:Y:S02]  /*2190*/  IADD3 R2, P0, R18, R12, RZ ;  /* 0x0000000c12027210 */ /* 0x000fe40007f1e0ff */
[----:B------:R-:W-:-:S02]  /*21a0*/  SHF.R.S32.HI R19, RZ, 0x1f, R18 ;  /* 0x0000001fff137819 */ /* 0x000fc40000011412 */
[----:B------:R-:W-:Y:S02]  /*21b0*/  LOP3.LUT R5, R16, 0xfffffff8, RZ, 0xc0, !PT ;  /* 0xfffffff810057812 */ /* 0x000fe400078ec0ff */
[----:B------:R-:W-:Y:S01]  /*21c0*/  LEA.HI R17, R32, R183, RZ, 0x6 ;  /* 0x000000b720117211 */ /* 0x000fe200078f30ff */
[----:B-----5:R-:W-:Y:S01]  /*21d0*/  IMAD R7, R20, R160, RZ ;  /* 0x000000a014077224 */ /* 0x020fe200078e02ff */
[----:B------:R-:W-:Y:S02]  /*21e0*/  LOP3.LUT R6, R3, 0x38, R18, 0xf8, !PT ;  /* 0x0000003803067812 */ /* 0x000fe400078ef812 */
[----:B------:R-:W-:Y:S01]  /*21f0*/  SHF.R.U32.HI R12, RZ, 0x3, R3 ;  /* 0x00000003ff0c7819 */ /* 0x000fe20000011603 */
[----:B------:R-:W-:Y:S02]  /*2200*/  IMAD.X R3, R19, 0x1, R13, P0 ;  /* 0x0000000113037824 */ /* 0x000fe400000e060d */
[----:B------:R-:W-:Y:S01]  /*2210*/  IMAD.IADD R0, R0, 0x1, -R5 ;  /* 0x0000000100007824 */ /* 0x000fe200078e0a05 */
[----:B------:R-:W-:Y:S01]  /*2220*/  LOP3.LUT R12, R6, R12, RZ, 0x3c, !PT ;  /* 0x0000000c060c7212 */ /* 0x000fe200078e3cff */
[----:B------:R-:W-:-:S02]  /*2230*/  IMAD.SHL.U32 R5, R17, 0x8, RZ ;  /* 0x0000000811057824 */ /* 0x000fc400078e00ff */
[C---:B------:R-:W-:Y:S02]  /*2240*/  IMAD R6, R4.reuse, R161, R7 ;  /* 0x000000a104067224 */ /* 0x040fe400078e0207 */
[----:B------:R-:W-:Y:S01]  /*2250*/  IMAD.WIDE.U32 R2, R4, R160, R2 ;  /* 0x000000a004027225 */ /* 0x000fe200078e0002 */
[----:B------:R-:W-:-:S03]  /*2260*/  LOP3.LUT R235, R12, 0xfffffe00, R5, 0xf8, !PT ;  /* 0xfffffe000ceb7812 */ /* 0x000fc600078ef805 */
[----:B------:R-:W-:Y:S02]  /*2270*/  IMAD.SHL.U32 R4, R0, 0x40, RZ ;  /* 0x0000004000047824 */ /* 0x000fe400078e00ff */
[----:B------:R-:W-:-:S03]  /*2280*/  IMAD.SHL.U32 R5, R181, 0x8, RZ ;  /* 0x00000008b5057824 */ /* 0x000fc600078e00ff */
[----:B------:R-:W-:Y:S01]  /*2290*/  LOP3.LUT R4, R4, 0x1c0, RZ, 0xc0, !PT ;  /* 0x000001c004047812 */ /* 0x000fe200078ec0ff */
[----:B------:R-:W-:Y:S01]  /*22a0*/  IMAD.IADD R3, R3, 0x1, R6 ;  /* 0x0000000103037824 */ /* 0x000fe200078e0206 */
[----:B------:R-:W-:Y:S02]  /*22b0*/  LOP3.LUT P1, RZ, R0, 0x4, RZ, 0xc0, !PT ;  /* 0x0000000400ff7812 */ /* 0x000fe4000782c0ff */
[----:B------:R-:W-:Y:S02]  /*22c0*/  LOP3.LUT R7, R4, 0x8, R5, 0xf8, !PT ;  /* 0x0000000804077812 */ /* 0x000fe400078ef805 */
[----:B------:R-:W-:Y:S02]  /*22d0*/  SHF.R.U32.HI R6, RZ, 0x3, R4 ;  /* 0x00000003ff067819 */ /* 0x000fe40000011604 */
        /* <DEDUP_REMOVED lines=9> */
[C---:B------:R-:W-:Y:S02]  /*2370*/  IADD3 R22, R18.reuse, 0xc0, RZ ;  /* 0x000000c012167810 */ /* 0x040fe40007ffe0ff */
[----:B------:R-:W-:Y:S01]  /*2380*/  IADD3 R20, R18, 0x80, RZ ;  /* 0x0000008012147810 */ /* 0x000fe20007ffe0ff */
[----:B------:R-:W-:-:S02]  /*2390*/  IMAD.SHL.U32 R16, R16, 0x40, RZ ;  /* 0x0000004010107824 */ /* 0x000fc400078e00ff */
[----:B------:R-:W-:Y:S01]  /*23a0*/  IMAD.MOV.U32 R43, RZ, RZ, 0x10 ;  /* 0x00000010ff2b7424 */ /* 0x000fe200078e00ff */
[C---:B------:R-:W-:Y:S01]  /*23b0*/  SHF.L.U64.HI R250, R116.reuse, 0x4, R117 ;  /* 0x0000000474fa7819 */ /* 0x040fe20000010275 */
[----:B------:R-:W-:Y:S01]  /*23c0*/  IMAD.SHL.U32 R247, R116, 0x10, RZ ;  /* 0x0000001074f77824 */ /* 0x000fe200078e00ff */
[----:B------:R-:W-:Y:S01]  /*23d0*/  LOP3.LUT R42, R42, 0xfffffe00, R16, 0xf8, !PT ;  /* 0xfffffe002a2a7812 */ /* 0x000fe200078ef810 */
        /* <DEDUP_REMOVED lines=8> */
[----:B------:R-:W-:Y:S02]  /*2460*/  IMAD.IADD R11, R5, 0x1, R13 ;  /* 0x00000001050b7824 */ /* 0x000fe400078e020d */
[----:B------:R-:W-:Y:S01]  /*2470*/  @!P3 IMAD R5, R10, R164, R0 ;  /* 0x000000a40a05b224 */ /* 0x000fe200078e0200 */
[----:B------:R-:W-:Y:S01]  /*2480*/  IADD3 R2, P2, R18, R2, RZ ;  /* 0x0000000212027210 */ /* 0x000fe20007f5e0ff */
[----:B------:R-:W-:Y:S02]  /*2490*/  @P3 IMAD.IADD R0, R3, 0x1, R12 ;  /* 0x0000000103003824 */ /* 0x000fe400078e020c */
[----:B------:R-:W-:-:S04]  /*24a0*/  @!P3 IMAD.IADD R0, R7, 0x1, R5 ;  /* 0x000000010700b824 */ /* 0x000fc800078e0205 */
[----:B------:R-:W-:Y:S01]  /*24b0*/  IMAD.X R3, R19, 0x1, R0, P2 ;  /* 0x0000000113037824 */ /* 0x000fe200010e0600 */
[----:B------:R-:W-:Y:S01]  /*24c0*/  ISETP.GE.AND P2, PT, R21, R152, PT ;  /* 0x000000981500720c */ /* 0x000fe20003f46270 */
[----:B------:R-:W-:Y:S02]  /*24d0*/  IMAD.MOV.U32 R10, RZ, RZ, R4 ;  /* 0x000000ffff0a7224 */ /* 0x000fe400078e0004 */
[--C-:B------:R-:W-:Y:S01]  /*24e0*/  @P3 IMAD.MOV.U32 R148, RZ, RZ, R8.reuse ;  /* 0x000000ffff943224 */ /* 0x100fe200078e0008 */
[----:B------:R-:W-:Y:S01]  /*24f0*/  SEL R0, RZ, 0xffffffff, P2 ;  /* 0xffffffffff007807 */ /* 0x000fe20001000000 */
[----:B------:R-:W-:Y:S02]  /*2500*/  @P3 IMAD.MOV.U32 R149, RZ, RZ, R9 ;  /* 0x000000ffff953224 */ /* 0x000fe400078e0009 */
[----:B----4-:R-:W-:Y:S02]  /*2510*/  IMAD R4, R15, R39, RZ ;  /* 0x000000270f047224 */ /* 0x010fe400078e02ff */
[----:B------:R-:W-:-:S02]  /*2520*/  @!P3 IMAD.MOV.U32 R148, RZ, RZ, R8 ;  /* 0x000000ffff94b224 */ /* 0x000fc400078e0008 */
[----:B------:R-:W-:Y:S01]  /*2530*/  @!P3 IMAD.MOV.U32 R149, RZ, RZ, R9 ;  /* 0x000000ffff95b224 */ /* 0x000fe200078e0009 */
        /* <DEDUP_REMOVED lines=9> */
[C---:B------:R-:W-:Y:S01]  /*25d0*/  IMAD R8, R4.reuse, R149, R0 ;  /* 0x0000009504087224 */ /* 0x040fe200078e0200 */
[----:B------:R-:W-:Y:S01]  /*25e0*/  SHF.R.S32.HI R0, RZ, 0x1f, R129 ;  /* 0x0000001fff007819 */ /* 0x000fe20000011481 */
[----:B------:R-:W-:-:S03]  /*25f0*/  IMAD.WIDE.U32 R134, R4, R148, R2 ;  /* 0x0000009404867225 */ /* 0x000fc600078e0002 */
[----:B------:R-:W-:Y:S02]  /*2600*/  LEA.HI R0, R0, R129, RZ, 0x6 ;  /* 0x0000008100007211 */ /* 0x000fe400078f30ff */
[----:B------:R-:W-:Y:S02]  /*2610*/  SHF.L.U64.HI R2, R160, 0x4, R161 ;  /* 0x00000004a0027819 */ /* 0x000fe400000102a1 */
[----:B------:R-:W-:Y:S02]  /*2620*/  ISETP.GE.AND P2, PT, R22, R152, PT ;  /* 0x000000981600720c */ /* 0x000fe40003f46270 */
[----:B------:R-:W-:Y:S01]  /*2630*/  SHF.R.S32.HI R0, RZ, 0x6, R0 ;  /* 0x00000006ff007819 */ /* 0x000fe20000011400 */
[----:B------:R1:W-:Y:S01]  /*2640*/  STL [R1], R2 ;  /* 0x0000000201007387 */ /* 0x0003e20000100800 */
[----:B------:R-:W-:Y:S02]  /*2650*/  SEL R5, RZ, 0x8, P2 ;  /* 0x00000008ff057807 */ /* 0x000fe40001000000 */
[----:B------:R-:W-:Y:S01]  /*2660*/  IMNMX R120, R34, R0, !PT ;  /* 0x0000000022787217 */ /* 0x000fe20007800200 */
[----:B------:R-:W-:Y:S01]  /*2670*/  @!P4 IMAD.MOV.U32 R35, RZ, RZ, RZ ;  /* 0x000000ffff23c224 */ /* 0x000fe200078e00ff */
[----:B------:R-:W-:-:S02]  /*2680*/  ISETP.GE.AND P3, PT, R20, R152, PT ;  /* 0x000000981400720c */ /* 0x000fc40003f66270 */
[----:B------:R-:W-:Y:S01]  /*2690*/  ISETP.GT.AND P4, PT, R36, R120, PT ;  /* 0x000000782400720c */ /* 0x000fe20003f84270 */
[-C--:B------:R-:W-:Y:S02]  /*26a0*/  IMAD R4, R117, R114.reuse, RZ ;  /* 0x0000007275047224 */ /* 0x080fe400078e02ff */
[----:B------:R-:W-:Y:S01]  /*26b0*/  IMAD R0, R161, R114, RZ ;  /* 0x00000072a1007224 */ /* 0x000fe200078e02ff */
[----:B------:R-:W-:Y:S01]  /*26c0*/  SEL R6, RZ, 0x4, P3 ;  /* 0x00000004ff067807 */ /* 0x000fe20001800000 */
[C---:B------:R-:W-:Y:S02]  /*26d0*/  IMAD R4, R115.reuse, R116, R4 ;  /* 0x0000007473047224 */ /* 0x040fe400078e0204 */
[-C--:B------:R-:W-:Y:S02]  /*26e0*/  IMAD R0, R115, R160.reuse, R0 ;  /* 0x000000a073007224 */ /* 0x080fe400078e0200 */
[----:B------:R-:W-:Y:S01]  /*26f0*/  IMAD.WIDE.U32 R166, R114, R160, R10 ;  /* 0x000000a072a67225 */ /* 0x000fe200078e000a */
[----:B-1----:R-:W-:-:S05]  /*2700*/  IADD3 R2, P2, R18, R28, RZ ;  /* 0x0000001c12027210 */ /* 0x002fca0007f5e0ff */
[----:B------:R-:W-:-:S04]  /*2710*/  IMAD.X R3, R19, 0x1, R30, P2 ;  /* 0x0000000113037824 */ /* 0x000fc800010e061e */
[----:B------:R-:W-:Y:S01]  /*2720*/  IMAD.WIDE.U32 R170, R114, R116, R2 ;  /* 0x0000007472aa7225 */ /* 0x000fe200078e0002 */
[----:B------:R-:W-:Y:S02]  /*2730*/  LOP3.LUT R244, R5, R7, R6, 0xfe, !PT ;  /* 0x0000000705f47212 */ /* 0x000fe400078efe06 */
[----:B------:R-:W-:Y:S01]  /*2740*/  LEA.HI R5, R32, R183, RZ, 0x5 ;  /* 0x000000b720057211 */ /* 0x000fe200078f28ff */
[----:B------:R-:W-:Y:S01]  /*2750*/  IMAD.MOV.U32 R39, RZ, RZ, 0x20 ;  /* 0x00000020ff277424 */ /* 0x000fe200078e00ff */
[----:B------:R-:W-:Y:S01]  /*2760*/  LEA R245, P3, R170, R154, 0x1 ;  /* 0x0000009aaaf57211 */ /* 0x000fe200078608ff */
[----:B------:R-:W-:Y:S01]  /*2770*/  IMAD.IADD R169, R171, 0x1, R4 ;  /* 0x00000001aba97824 */ /* 0x000fe200078e0204 */
[----:B------:R-:W-:Y:S01]  /*2780*/  LEA R243, P2, R166, R156, 0x1 ;  /* 0x0000009ca6f37211 */ /* 0x000fe200078408ff */
[----:B------:R-:W-:Y:S01]  /*2790*/  IMAD.IADD R165, R167, 0x1, R0 ;  /* 0x00000001a7a57824 */ /* 0x000fe200078e0200 */
[----:B------:R-:W-:Y:S01]  /*27a0*/  SHF.R.S32.HI R182, RZ, 0x5, R5 ;  /* 0x00000005ffb67819 */ /* 0x000fe20000011405 */
[----:B------:R-:W-:Y:S01]  /*27b0*/  IMAD.IADD R153, R135, 0x1, R8 ;  /* 0x0000000187997824 */ /* 0x000fe200078e0208 */
[----:B------:R-:W-:-:S02]  /*27c0*/  SEL R39, R39, 0xffffffe0, !P1 ;  /* 0xffffffe027277807 */ /* 0x000fc40004800000 */
[----:B------:R-:W-:Y:S02]  /*27d0*/  LEA.HI.X R246, R170, R155, R169, 0x1, P3 ;  /* 0x0000009baaf67211 */ /* 0x000fe400018f0ca9 */
        /* <DEDUP_REMOVED lines=28> */
[----:B------:R-:W-:Y:S01]  /*29a0*/  SHF.R.S32.HI R0, RZ, 0x1f, R26 ;  /* 0x0000001fff007819 */ /* 0x000fe2000001141a */
[----:B------:R-:W-:Y:S01]  /*29b0*/  IMAD.WIDE.U32 R10, R37, R6, R18 ;  /* 0x00000006250a7225 */ /* 0x000fe200078e0012 */
[C-C-:B-----5:R-:W-:Y:S02]  /*29c0*/  SHF.L.U64.HI R159, R62.reuse, 0x4, R63.reuse ;  /* 0x000000043e9f7819 */ /* 0x160fe4000001023f */
[----:B------:R-:W-:Y:S01]  /*29d0*/  SHF.L.U64.HI R163, R62, 0x5, R63 ;  /* 0x000000053ea37819 */ /* 0x000fe2000001023f */
[----:B------:R-:W-:Y:S02]  /*29e0*/  IMAD R5, R6, R164, R23 ;  /* 0x000000a406057224 */ /* 0x000fe400078e0217 */
[----:B----4-:R-:W-:-:S02]  /*29f0*/  IMAD R23, R3, R26, RZ ;  /* 0x0000001a03177224 */ /* 0x010fc400078e02ff */
[----:B------:R-:W-:Y:S02]  /*2a00*/  IMAD.MOV.U32 R6, RZ, RZ, R4 ;  /* 0x000000ffff067224 */ /* 0x000fe400078e0004 */
[----:B------:R-:W-:Y:S02]  /*2a10*/  IMAD R28, R63, R26, RZ ;  /* 0x0000001a3f1c7224 */ /* 0x000fe400078e02ff */
[----:B------:R-:W-:Y:S02]  /*2a20*/  IMAD.IADD R5, R11, 0x1, R5 ;  /* 0x000000010b057824 */ /* 0x000fe400078e0205 */
[----:B------:R-:W-:Y:S01]  /*2a30*/  IMAD.MOV.U32 R4, RZ, RZ, R10 ;  /* 0x000000ffff047224 */ /* 0x000fe200078e000a */
[----:B------:R-:W-:Y:S01]  /*2a40*/  LEA.HI R10, R34, R34, RZ, 0x1 ;  /* 0x00000022220a7211 */ /* 0x000fe200078f08ff */
[C---:B------:R-:W-:Y:S02]  /*2a50*/  IMAD R11, R2.reuse, R0, R23 ;  /* 0x00000000020b7224 */ /* 0x040fe400078e0217 */
[----:B------:R-:W-:-:S04]  /*2a60*/  IMAD.WIDE.U32 R6, R2, R26, R6 ;  /* 0x0000001a02067225 */ /* 0x000fc800078e0006 */
[C---:B------:R-:W-:Y:S02]  /*2a70*/  IMAD R0, R62.reuse, R0, R28 ;  /* 0x000000003e007224 */ /* 0x040fe400078e021c */
[----:B------:R-:W-:-:S04]  /*2a80*/  IMAD.WIDE.U32 R4, R62, R26, R4 ;  /* 0x0000001a3e047225 */ /* 0x000fc800078e0004 */
[----:B------:R-:W-:Y:S01]  /*2a90*/  IMAD.IADD R7, R7, 0x1, R11 ;  /* 0x0000000107077824 */ /* 0x000fe200078e020b */
[----:B------:R-:W-:Y:S01]  /*2aa0*/  IADD3 R5, R5, R0, RZ ;  /* 0x0000000005057210 */ /* 0x000fe20007ffe0ff */
[-C--:B------:R-:W-:Y:S02]  /*2ab0*/  IMAD R9, R9, R27.reuse, RZ ;  /* 0x0000001b09097224 */ /* 0x080fe400078e02ff */
[----:B------:R-:W-:-:S04]  /*2ac0*/  IMAD.WIDE.U32 R6, R8, R27, R6 ;  /* 0x0000001b08067225 */ /* 0x000fc800078e0006 */
[----:B------:R-:W-:Y:S01]  /*2ad0*/  IMAD R23, R8, R29, R9 ;  /* 0x0000001d08177224 */ /* 0x000fe200078e0209 */
[----:B------:R-:W-:Y:S01]  /*2ae0*/  SHF.R.S32.HI R9, RZ, 0x1f, R129 ;  /* 0x0000001fff097819 */ /* 0x000fe20000011481 */
[-C--:B------:R-:W-:Y:S01]  /*2af0*/  IMAD R0, R13, R27.reuse, RZ ;  /* 0x0000001b0d007224 */ /* 0x080fe200078e02ff */
[----:B------:R-:W-:Y:S01]  /*2b00*/  IADD3 R8, P0, -R129, R114, RZ ;  /* 0x0000007281087210 */ /* 0x000fe20007f1e1ff */
        /* <DEDUP_REMOVED lines=11> */
[----:B------:R-:W-:Y:S02]  /*2bc0*/  IMAD R11, R3, R8, R11 ;  /* 0x00000008030b7224 */ /* 0x000fe400078e020b */
        /* <DEDUP_REMOVED lines=13> */
[-C--:B------:R-:W-:Y:S01]  /*2ca0*/  LEA.HI.X.SX32 R9, R9, R12.reuse, 0x1, P3 ;  /* 0x0000000c09097211 */ /* 0x080fe200018f0eff */
        /* <DEDUP_REMOVED lines=98> */
.L_x_6044:
        /* <DEDUP_REMOVED lines=31> */
.L_x_5928:
[----:B------:R-:W-:Y:S05]  /*34c0*/  BSYNC B0 ;  /* 0x0000000000007941 */ /* 0x000fea0003800000 */
.L_x_5927:
        /* <DEDUP_REMOVED lines=22> */
.L_x_5930:
[----:B------:R-:W-:Y:S05]  /*3630*/  BSYNC B0 ;  /* 0x0000000000007941 */ /* 0x000fea0003800000 */
.L_x_5929:
        /* <DEDUP_REMOVED lines=21> */
.L_x_5932:
[----:B------:R-:W-:Y:S05]  /*3790*/  BSYNC B0 ;  /* 0x0000000000007941 */ /* 0x000fea0003800000 */
.L_x_5931:
        /* <DEDUP_REMOVED lines=21> */
.L_x_5934:
[----:B------:R-:W-:Y:S05]  /*38f0*/  BSYNC B0 ;  /* 0x0000000000007941 */ /* 0x000fea0003800000 */
.L_x_5933:
        /* <DEDUP_REMOVED lines=72> */
.L_x_5941:
[----:B------:R-:W-:Y:S05]  /*3d80*/  BSYNC B0 ;  /* 0x0000000000007941 */ /* 0x000fea0003800000 */
.L_x_5940:
        /* <DEDUP_REMOVED lines=57> */
.L_x_5943:
[----:B------:R-:W-:Y:S05]  /*4120*/  BSYNC B0 ;  /* 0x0000000000007941 */ /* 0x000fea0003800000 */
.L_x_5942:
        /* <DEDUP_REMOVED lines=57> */
.L_x_5945:
[----:B------:R-:W-:Y:S05]  /*44c0*/  BSYNC B0 ;  /* 0x0000000000007941 */ /* 0x000fea0003800000 */
.L_x_5944:
        /* <DEDUP_REMOVED lines=56> */
.L_x_5939:
[----:B------:R-:W-:Y:S05]  /*4850*/  BSYNC B1 ;  /* 0x0000000000017941 */ /* 0x000fea0003800000 */
.L_x_5938:
        /* <DEDUP_REMOVED lines=67> */
.L_x_5949:
[----:B------:R-:W-:Y:S05]  /*4c90*/  BSYNC B0 ;  /* 0x0000000000007941 */ /* 0x000fea0003800000 */
.L_x_5948:
        /* <DEDUP_REMOVED lines=57> */
.L_x_5951:
[----:B------:R-:W-:Y:S05]  /*5030*/  BSYNC B0 ;  /* 0x0000000000007941 */ /* 0x000fea0003800000 */
.L_x_5950:
        /* <DEDUP_REMOVED lines=57> */
.L_x_5953:
[----:B------:R-:W-:Y:S05]  /*53d0*/  BSYNC B0 ;  /* 0x0000000000007941 */ /* 0x000fea0003800000 */
.L_x_5952:
        /* <DEDUP_REMOVED lines=56> */
.L_x_5947:
[----:B------:R-:W-:Y:S05]  /*5760*/  BSYNC B1 ;  /* 0x0000000000017941 */ /* 0x000fea0003800000 */
.L_x_5946:
        /* <DEDUP_REMOVED lines=67> */
.L_x_5957:
[----:B------:R-:W-:Y:S05]  /*5ba0*/  BSYNC B0 ;  /* 0x0000000000007941 */ /* 0x000fea0003800000 */
.L_x_5956:
        /* <DEDUP_REMOVED lines=57> */
.L_x_5959:
[----:B------:R-:W-:Y:S05]  /*5f40*/  BSYNC B0 ;  /* 0x0000000000007941 */ /* 0x000fea0003800000 */
.L_x_5958:
        /* <DEDUP_REMOVED lines=57> */
.L_x_5961:
[----:B------:R-:W-:Y:S05]  /*62e0*/  BSYNC B0 ;  /* 0x0000000000007941 */ /* 0x000fea0003800000 */
.L_x_5960:
        /* <DEDUP_REMOVED lines=56> */
.L_x_5955:
[----:B------:R-:W-:Y:S05]  /*6670*/  BSYNC B1 ;  /* 0x0000000000017941 */ /* 0x000fea0003800000 */
.L_x_5954:
        /* <DEDUP_REMOVED lines=74> */
.L_x_5965:
[----:B------:R-:W-:Y:S05]  /*6b20*/  BSYNC B0 ;  /* 0x0000000000007941 */ /* 0x000fea0003800000 */
.L_x_5964:
        /* <DEDUP_REMOVED lines=57> */
.L_x_5967:
[----:B------:R-:W-:Y:S05]  /*6ec0*/  BSYNC B0 ;  /* 0x0000000000007941 */ /* 0x000fea0003800000 */
.L_x_5966:
        /* <DEDUP_REMOVED lines=57> */
.L_x_5969:
[----:B------:R-:W-:Y:S05]  /*7260*/  BSYNC B0 ;  /* 0x0000000000007941 */ /* 0x000fea0003800000 */
.L_x_5968:
        /* <DEDUP_REMOVED lines=56> */
.L_x_5963:
[----:B------:R-:W-:Y:S05]  /*75f0*/  BSYNC B1 ;  /* 0x0000000000017941 */ /* 0x000fea0003800000 */
.L_x_5962:
[----:B------:R-:W2:Y:S02]  /*7600*/  LD.E R0, [R24.64+0xd0] ;  /* 0x0000d00618007980 */ /* 0x000ea4000c101900 */
[----:B--2---:R-:W-:Y:S05]  /*7610*/  IMAD.U32 R0, R0, -0x20, RZ ;  /* 0xffffffe000007824 */ /* 0x004fea00078e00ff */
[C---:B------:R-:W-:Y:S02]  /*7620*/  LEA R26, P1, R0.reuse, R26, 0x1 ;  /* 0x0000001a001a7211 */ /* 0x040fe400078208ff */
[C---:B------:R-:W-:Y:S02]  /*7630*/  LEA R40, P0, R0.reuse, R40, 0x1 ;  /* 0x0000002800287211 */ /* 0x040fe400078008ff */
[C---:B------:R-:W-:Y:S02]  /*7640*/  LEA.HI.X.SX32 R27, R0.reuse, R27, 0x1, P1 ;  /* 0x0000001b001b7211 */ /* 0x040fe400008f0eff */
[----:B------:R-:W-:Y:S01]  /*7650*/  LEA.HI.X.SX32 R41, R0, R41, 0x1, P0 ;  /* 0x0000002900297211 */ /* 0x000fe200000f0eff */
[----:B------:R-:W-:-:S05]  /*7660*/  BRA `(.L_x_5970) ;  /* 0x0000707000007947 */ /* 0x000fca0003800000 */
.L_x_5937:
        /* <DEDUP_REMOVED lines=99> */
.L_x_5976:
[----:B------:R-:W-:Y:S05]  /*7ca0*/  BSYNC B0 ;  /* 0x0000000000007941 */ /* 0x000fea0003800000 */
.L_x_5975:
[----:B-1----:R-:W-:Y:S02]  /*7cb0*/  MOV R2, R48 ;  /* 0x0000003000027202 */ /* 0x002fe40000000f00 */
[----:B------:R-:W-:Y:S05]  /*7cc0*/  MOV R3, R49 ;  /* 0x0000003100037202 */ /* 0x000fea0000000f00 */
[----:B-----5:R1:W-:Y:S02]  /*7cd0*/  ST.E.128 [R2.64], R8 ;  /* 0x0000000802007985 */ /* 0x0203e4000c101d06 */
.L_x_5974:
[----:B------:R-:W-:Y:S05]  /*7ce0*/  BSYNC B1 ;  /* 0x0000000000017941 */ /* 0x000fea0003800000 */
.L_x_5973:
        /* <DEDUP_REMOVED lines=97> */
.L_x_5980:
[----:B------:R-:W-:Y:S05]  /*8300*/  BSYNC B0 ;  /* 0x0000000000007941 */ /* 0x000fea0003800000 */
.L_x_5979:
[----:B-1----:R-:W-:Y:S02]  /*8310*/  MOV R2, R48 ;  /* 0x0000003000027202 */ /* 0x002fe40000000f00 */
[----:B------:R-:W-:Y:S05]  /*8320*/  MOV R3, R49 ;  /* 0x0000003100037202 */ /* 0x000fea0000000f00 */
[----:B-----5:R1:W-:Y:S02]  /*8330*/  ST.E.128 [R2.64+0x80], R8 ;  /* 0x0000800802007985 */ /* 0x0203e4000c101d06 */
.L_x_5978:
[----:B------:R-:W-:Y:S05]  /*8340*/  BSYNC B1 ;  /* 0x0000000000017941 */ /* 0x000fea0003800000 */
.L_x_5977:
        /* <DEDUP_REMOVED lines=97> */
.L_x_5984:
[----:B------:R-:W-:Y:S05]  /*8960*/  BSYNC B0 ;  /* 0x0000000000007941 */ /* 0x000fea0003800000 */
.L_x_5983:
[----:B-1----:R-:W-:Y:S02]  /*8970*/  MOV R2, R48 ;  /* 0x0000003000027202 */ /* 0x002fe40000000f00 */
[----:B------:R-:W-:Y:S05]  /*8980*/  MOV R3, R49 ;  /* 0x0000003100037202 */ /* 0x000fea0000000f00 */
[----:B-----5:R1:W-:Y:S02]  /*8990*/  ST.E.128 [R2.64+0x100], R8 ;  /* 0x0001000802007985 */ /* 0x0203e4000c101d06 */
.L_x_5982:
[----:B------:R-:W-:Y:S05]  /*89a0*/  BSYNC B1 ;  /* 0x0000000000017941 */ /* 0x000fea0003800000 */
.L_x_5981:
        /* <DEDUP_REMOVED lines=96> */
.L_x_5986:
[----:B------:R-:W-:Y:S05]  /*8fb0*/  BSYNC B0 ;  /* 0x0000000000007941 */ /* 0x000fea0003800000 */
.L_x_5985:
[----:B-1----:R-:W-:Y:S02]  /*8fc0*/  MOV R2, R48 ;  /* 0x0000003000027202 */ /* 0x002fe40000000f00 */
[----:B------:R-:W-:Y:S05]  /*8fd0*/  MOV R3, R49 ;  /* 0x0000003100037202 */ /* 0x000fea0000000f00 */
[----:B-----5:R1:W-:Y:S02]  /*8fe0*/  ST.E.128 [R2.64+0x180], R8 ;  /* 0x0001800802007985 */ /* 0x0203e4000c101d06 */
.L_x_5972:
[----:B------:R-:W-:Y:S05]  /*8ff0*/  BSYNC B2 ;  /* 0x0000000000027941 */ /* 0x000fea0003800000 */
.L_x_5971:
        /* <DEDUP_REMOVED lines=102> */
.L_x_5992:
[----:B------:R-:W-:Y:S05]  /*9660*/  BSYNC B0 ;  /* 0x0000000000007941 */ /* 0x000fea0003800000 */
.L_x_5991:
[C---:B-1----:R-:W-:Y:S04]  /*9670*/  LEA R2, P0, R247.reuse, R48, 0x1 ;  /* 0x00000030f7027211 */ /* 0x042fe800078008ff */
[----:B------:R-:W-:Y:S05]  /*9680*/  LEA.HI.X R3, R247, R49, R250, 0x1, P0 ;  /* 0x00000031f7037211 */ /* 0x000fea00000f0cfa */
[----:B-----5:R1:W-:Y:S04]  /*9690*/  ST.E.128 [R2.64], R8 ;  /* 0x0000000802007985 */ /* 0x0203e8000c101d06 */
.L_x_5990:
[----:B------:R-:W-:Y:S05]  /*96a0*/  BSYNC B1 ;  /* 0x0000000000017941 */ /* 0x000fea0003800000 */
.L_x_5989:
        /* <DEDUP_REMOVED lines=97> */
.L_x_5996:
[----:B------:R-:W-:Y:S05]  /*9cc0*/  BSYNC B0 ;  /* 0x0000000000007941 */ /* 0x000fea0003800000 */
.L_x_5995:
[C---:B-1----:R-:W-:Y:S04]  /*9cd0*/  LEA R2, P0, R79.reuse, R48, 0x1 ;  /* 0x000000304f027211 */ /* 0x042fe800078008ff */
[----:B------:R-:W-:Y:S05]  /*9ce0*/  LEA.HI.X R3, R79, R49, R100, 0x1, P0 ;  /* 0x000000314f037211 */ /* 0x000fea00000f0c64 */
[----:B-----5:R1:W-:Y:S04]  /*9cf0*/  ST.E.128 [R2.64], R8 ;  /* 0x0000000802007985 */ /* 0x0203e8000c101d06 */
.L_x_5994:
[----:B------:R-:W-:Y:S05]  /*9d00*/  BSYNC B1 ;  /* 0x0000000000017941 */ /* 0x000fea0003800000 */
.L_x_5993:
        /* <DEDUP_REMOVED lines=97> */
.L_x_6000:
[----:B------:R-:W-:Y:S05]  /*a320*/  BSYNC B0 ;  /* 0x0000000000007941 */ /* 0x000fea0003800000 */
.L_x_5999:
[C---:B-1----:R-:W-:Y:S04]  /*a330*/  LEA R2, P0, R78.reuse, R48, 0x1 ;  /* 0x000000304e027211 */ /* 0x042fe800078008ff */
[----:B------:R-:W-:Y:S05]  /*a340*/  LEA.HI.X R3, R78, R49, R99, 0x1, P0 ;  /* 0x000000314e037211 */ /* 0x000fea00000f0c63 */
[----:B-----5:R1:W-:Y:S04]  /*a350*/  ST.E.128 [R2.64], R8 ;  /* 0x0000000802007985 */ /* 0x0203e8000c101d06 */
.L_x_5998:
[----:B------:R-:W-:Y:S05]  /*a360*/  BSYNC B1 ;  /* 0x0000000000017941 */ /* 0x000fea0003800000 */
.L_x_5997:
        /* <DEDUP_REMOVED lines=96> */
.L_x_6002:
[----:B------:R-:W-:Y:S05]  /*a970*/  BSYNC B0 ;  /* 0x0000000000007941 */ /* 0x000fea0003800000 */
.L_x_6001:
[C---:B-1----:R-:W-:Y:S04]  /*a980*/  LEA R2, P0, R77.reuse, R48, 0x1 ;  /* 0x000000304d027211 */ /* 0x042fe800078008ff */
[----:B------:R-:W-:Y:S05]  /*a990*/  LEA.HI.X R3, R77, R49, R98, 0x1, P0 ;  /* 0x000000314d037211 */ /* 0x000fea00000f0c62 */
[----:B-----5:R1:W-:Y:S04]  /*a9a0*/  ST.E.128 [R2.64], R8 ;  /* 0x0000000802007985 */ /* 0x0203e8000c101d06 */
.L_x_5988:
[----:B------:R-:W-:Y:S05]  /*a9b0*/  BSYNC B2 ;  /* 0x0000000000027941 */ /* 0x000fea0003800000 */
.L_x_5987:
        /* <DEDUP_REMOVED lines=102> */
.L_x_6008:
[----:B------:R-:W-:Y:S05]  /*b020*/  BSYNC B0 ;  /* 0x0000000000007941 */ /* 0x000fea0003800000 */
.L_x_6007:
[C---:B-1----:R-:W-:Y:S04]  /*b030*/  LEA R2, P0, R89.reuse, R48, 0x1 ;  /* 0x0000003059027211 */ /* 0x042fe800078008ff */
[----:B------:R-:W-:Y:S05]  /*b040*/  LEA.HI.X R3, R89, R49, R110, 0x1, P0 ;  /* 0x0000003159037211 */ /* 0x000fea00000f0c6e */
[----:B-----5:R1:W-:Y:S04]  /*b050*/  ST.E.128 [R2.64], R8 ;  /* 0x0000000802007985 */ /* 0x0203e8000c101d06 */
.L_x_6006:
[----:B------:R-:W-:Y:S05]  /*b060*/  BSYNC B1 ;  /* 0x0000000000017941 */ /* 0x000fea0003800000 */
.L_x_6005:
        /* <DEDUP_REMOVED lines=97> */
.L_x_6012:
[----:B------:R-:W-:Y:S05]  /*b680*/  BSYNC B0 ;  /* 0x0000000000007941 */ /* 0x000fea0003800000 */
.L_x_6011:
[C---:B-1----:R-:W-:Y:S04]  /*b690*/  LEA R2, P0, R76.reuse, R48, 0x1 ;  /* 0x000000304c027211 */ /* 0x042fe800078008ff */
[----:B------:R-:W-:Y:S05]  /*b6a0*/  LEA.HI.X R3, R76, R49, R97, 0x1, P0 ;  /* 0x000000314c037211 */ /* 0x000fea00000f0c61 */
[----:B-----5:R1:W-:Y:S04]  /*b6b0*/  ST.E.128 [R2.64], R8 ;  /* 0x0000000802007985 */ /* 0x0203e8000c101d06 */
.L_x_6010:
[----:B------:R-:W-:Y:S05]  /*b6c0*/  BSYNC B1 ;  /* 0x0000000000017941 */ /* 0x000fea0003800000 */
.L_x_6009:
        /* <DEDUP_REMOVED lines=97> */
.L_x_6016:
[----:B------:R-:W-:Y:S05]  /*bce0*/  BSYNC B0 ;  /* 0x0000000000007941 */ /* 0x000fea0003800000 */
.L_x_6015:
[C---:B-1----:R-:W-:Y:S04]  /*bcf0*/  LEA R2, P0, R75.reuse, R48, 0x1 ;  /* 0x000000304b027211 */ /* 0x042fe800078008ff */
[----:B------:R-:W-:Y:S05]  /*bd00*/  LEA.HI.X R3, R75, R49, R96, 0x1, P0 ;  /* 0x000000314b037211 */ /* 0x000fea00000f0c60 */
[----:B-----5:R1:W-:Y:S04]  /*bd10*/  ST.E.128 [R2.64], R8 ;  /* 0x0000000802007985 */ /* 0x0203e8000c101d06 */
.L_x_6014:
[----:B------:R-:W-:Y:S05]  /*bd20*/  BSYNC B1 ;  /* 0x0000000000017941 */ /* 0x000fea0003800000 */
.L_x_6013:
        /* <DEDUP_REMOVED lines=96> */
.L_x_6018:
[----:B------:R-:W-:Y:S05]  /*c330*/  BSYNC B0 ;  /* 0x0000000000007941 */ /* 0x000fea0003800000 */
.L_x_6017:
[C---:B-1----:R-:W-:Y:S04]  /*c340*/  LEA R2, P0, R74.reuse, R48, 0x1 ;  /* 0x000000304a027211 */ /* 0x042fe800078008ff */
[----:B------:R-:W-:Y:S05]  /*c350*/  LEA.HI.X R3, R74, R49, R95, 0x1, P0 ;  /* 0x000000314a037211 */ /* 0x000fea00000f0c5f */
[----:B-----5:R1:W-:Y:S04]  /*c360*/  ST.E.128 [R2.64], R8 ;  /* 0x0000000802007985 */ /* 0x0203e8000c101d06 */
.L_x_6004:
[----:B------:R-:W-:Y:S05]  /*c370*/  BSYNC B2 ;  /* 0x0000000000027941 */ /* 0x000fea0003800000 */
.L_x_6003:
        /* <DEDUP_REMOVED lines=105> */
.L_x_6024:
[----:B------:R-:W-:Y:S05]  /*ca10*/  BSYNC B0 ;  /* 0x0000000000007941 */ /* 0x000fea0003800000 */
.L_x_6023:
[----:B-1----:R-:W-:Y:S01]  /*ca20*/  MOV R2, R48 ;  /* 0x0000003000027202 */ /* 0x002fe20000000f00 */
[----:B------:R-:W-:Y:S01]  /*ca30*/  IMAD R0, R117, 0x60, RZ ;  /* 0x0000006075007824 */ /* 0x000fe200078e02ff */
[----:B------:R-:W-:Y:S05]  /*ca40*/  MOV R3, R49 ;  /* 0x0000003100037202 */ /* 0x000fea0000000f00 */
[----:B------:R-:W-:Y:S05]  /*ca50*/  IMAD.WIDE.U32 R2, R116, 0x60, R2 ;  /* 0x0000006074027825 */ /* 0x000fea00078e0002 */
[----:B------:R-:W-:Y:S05]  /*ca60*/  IADD3 R3, R3, R0, RZ ;  /* 0x0000000003037210 */ /* 0x000fea0007ffe0ff */
[----:B-----5:R1:W-:Y:S02]  /*ca70*/  ST.E.128 [R2.64], R8 ;  /* 0x0000000802007985 */ /* 0x0203e4000c101d06 */
.L_x_6022:
[----:B------:R-:W-:Y:S05]  /*ca80*/  BSYNC B1 ;  /* 0x0000000000017941 */ /* 0x000fea0003800000 */
.L_x_6021:
        /* <DEDUP_REMOVED lines=97> */
.L_x_6028:
[----:B------:R-:W-:Y:S05]  /*d0a0*/  BSYNC B0 ;  /* 0x0000000000007941 */ /* 0x000fea0003800000 */
.L_x_6027:
[C---:B-1----:R-:W-:Y:S04]  /*d0b0*/  LEA R2, P0, R88.reuse, R48, 0x1 ;  /* 0x0000003058027211 */ /* 0x042fe800078008ff */
[----:B------:R-:W-:Y:S05]  /*d0c0*/  LEA.HI.X R3, R88, R49, R109, 0x1, P0 ;  /* 0x0000003158037211 */ /* 0x000fea00000f0c6d */
[----:B-----5:R1:W-:Y:S04]  /*d0d0*/  ST.E.128 [R2.64], R8 ;  /* 0x0000000802007985 */ /* 0x0203e8000c101d06 */
.L_x_6026:
[----:B------:R-:W-:Y:S05]  /*d0e0*/  BSYNC B1 ;  /* 0x0000000000017941 */ /* 0x000fea0003800000 */
.L_x_6025:
        /* <DEDUP_REMOVED lines=97> */
.L_x_6032:
[----:B------:R-:W-:Y:S05]  /*d700*/  BSYNC B0 ;  /* 0x0000000000007941 */ /* 0x000fea0003800000 */
.L_x_6031:
[C---:B-1----:R-:W-:Y:S04]  /*d710*/  LEA R2, P0, R87.reuse, R48, 0x1 ;  /* 0x0000003057027211 */ /* 0x042fe800078008ff */
[----:B------:R-:W-:Y:S05]  /*d720*/  LEA.HI.X R3, R87, R49, R108, 0x1, P0 ;  /* 0x0000003157037211 */ /* 0x000fea00000f0c6c */
[----:B-----5:R1:W-:Y:S04]  /*d730*/  ST.E.128 [R2.64], R8 ;  /* 0x0000000802007985 */ /* 0x0203e8000c101d06 */
.L_x_6030:
[----:B------:R-:W-:Y:S05]  /*d740*/  BSYNC B1 ;  /* 0x0000000000017941 */ /* 0x000fea0003800000 */
.L_x_6029:
        /* <DEDUP_REMOVED lines=96> */
.L_x_6034:
[----:B------:R-:W-:Y:S05]  /*dd50*/  BSYNC B0 ;  /* 0x0000000000007941 */ /* 0x000fea0003800000 */
.L_x_6033:
[C---:B-1----:R-:W-:Y:S04]  /*dd60*/  LEA R2, P0, R86.reuse, R48, 0x1 ;  /* 0x0000003056027211 */ /* 0x042fe800078008ff */
[----:B------:R-:W-:Y:S05]  /*dd70*/  LEA.HI.X R3, R86, R49, R107, 0x1, P0 ;  /* 0x0000003156037211 */ /* 0x000fea00000f0c6b */
[----:B-----5:R1:W-:Y:S04]  /*dd80*/  ST.E.128 [R2.64], R8 ;  /* 0x0000000802007985 */ /* 0x0203e8000c101d06 */
.L_x_6020:
[----:B------:R-:W-:Y:S05]  /*dd90*/  BSYNC B2 ;  /* 0x0000000000027941 */ /* 0x000fea0003800000 */
.L_x_6019:
        /* <DEDUP_REMOVED lines=11> */
.L_x_5936:
        /* <DEDUP_REMOVED lines=30> */
.L_x_6036:
[----:B------:R-:W-:Y:S05]  /*e030*/  BSYNC B0 ;  /* 0x0000000000007941 */ /* 0x000fea0003800000 */
.L_x_6035:
        /* <DEDUP_REMOVED lines=33> */
.L_x_6038:
[----:B------:R-:W-:Y:S05]  /*e250*/  BSYNC B0 ;  /* 0x0000000000007941 */ /* 0x000fea0003800000 */
.L_x_6037:
        /* <DEDUP_REMOVED lines=33> */
.L_x_6040:
[----:B------:R-:W-:Y:S05]  /*e470*/  BSYNC B0 ;  /* 0x0000000000007941 */ /* 0x000fea0003800000 */
.L_x_6039:
        /* <DEDUP_REMOVED lines=38> */
.L_x_5970:
[----:B------:R-:W-:Y:S05]  /*e6e0*/  BSYNC B3 ;  /* 0x0000000000037941 */ /* 0x000fea0003800000 */
.L_x_5935:
        /* <DEDUP_REMOVED lines=92> */
.L_x_6042:
        /* <DEDUP_REMOVED lines=12> */
.L_x_6043:
[----:B------:R-:W-:Y:S05]  /*ed70*/  BSYNC B0 ;  /* 0x0000000000007941 */ /* 0x000fea0003800000 */
.L_x_6041:
[----:B------:R-:W-:Y:S04]  /*ed80*/  IADD3 R28, R28, -0x1, RZ ;  /* 0xffffffff1c1c7810 */ /* 0x000fe80007ffe0ff */
[----:B------:R-:W-:Y:S11]  /*ed90*/  ISETP.GT.AND P0, PT, R28, R120, PT ;  /* 0x000000781c00720c */ /* 0x000ff60003f04270 */
[----:B------:R-:W-:Y:S02]  /*eda0*/  @!UPT UIADD3 URZ, URZ, URZ, URZ ;  /* 0x0000003f3f3ff290 */ /* 0x000fe4000fffe03f */
[----:B------:R-:W-:-:S05]  /*edb0*/  @P0 BRA `(.L_x_6044) ;  /* 0xffff451000000947 */ /* 0x000fca000383ffff */
.L_x_5926:
[----:B------:R-:W-:Y:S01]  /*edc0*/  WARPSYNC 0xffffffff ;  /* 0xffffffff00007948 */ /* 0x000fe20003800000 */
[----:B------:R-:W-:Y:S06]  /*edd0*/  BAR.SYNC.DEFER_BLOCKING 0x0 ;  /* 0x0000000000007b1d */ /* 0x000fec0000010000 */
[----:B------:R1:W5:Y:S04]  /*ede0*/  LDL R186, [R1+0x18] ;  /* 0x0000180001ba7983 */ /* 0x0003680000100800 */
[----:B------:R1:W5:Y:S04]  /*edf0*/  LDL R185, [R1+0x28] ;  /* 0x0000280001b97983 */ /* 0x0003680000100800 */
[----:B------:R-:W2:Y:S01]  /*ee00*/  LD.E R47, [R24.64+0xd0] ;  /* 0x0000d006182f7980 */ /* 0x000ea2000c101900 */
[----:B------:R-:W-:Y:S01]  /*ee10*/  BSSY B3, `(.L_x_6045) ;  /* 0x0000a4e000037945 */ /* 0x000fe20003800000 */
[----:B------:R-:W-:Y:S01]  /*ee20*/  IMAD.SHL.U32 R235, R235, 0x2, RZ ;  /* 0x00000002ebeb7824 */ /* 0x000fe200078e00ff */
[C---:B------:R-:W-:Y:S01]  /*ee30*/  SHF.L.U64.HI R11, R148.reuse, 0x4, R149 ;  /* 0x00000004940b7819 */ /* 0x040fe20000010295 */
[----:B------:R-:W-:Y:S01]  /*ee40*/  IMAD.SHL.U32 R8, R148, 0x10, RZ ;  /* 0x0000001094087824 */ /* 0x000fe200078e00ff */
[----:B--2---:R-:W-:-:S13]  /*ee50*/  ISETP.NE.AND P0, PT, R47, RZ, PT ;  /* 0x000000ff2f00720c */ /* 0x004fda0003f05270 */
[----:B------:R-:W-:Y:S05]  /*ee60*/  @!P0 BRA `(.L_x_6046) ;  /* 0x00009b2000008947 */ /* 0x000fea0003800000 */
[----:B-1----:R-:W2:Y:S01]  /*ee70*/  LD.E.64 R2, [R24.64+0xf0] ;  /* 0x0000f00618027980 */ /* 0x002ea2000c101b00 */
        /* <DEDUP_REMOVED lines=10> */
[----:B------:R-:W-:Y:S01]  /*ef20*/  LEA R4, P0, R148, R134, 0x5 ;  /* 0x0000008694047211 */ /* 0x000fe200078028ff */
[----:B------:R-:W-:Y:S01]  /*ef30*/  IMAD.MOV.U32 R152, RZ, RZ, R134 ;  /* 0x000000ffff987224 */ /* 0x000fe200078e0086 */
[----:B---3--:R-:W-:Y:S02]  /*ef40*/  ISETP.NE.AND P4, PT, R10, RZ, PT ;  /* 0x000000ff0a00720c */ /* 0x008fe40003f85270 */
[----:B------:R-:W-:Y:S02]  /*ef50*/  LEA.HI.X R6, R148, R153, R149, 0x5, P0 ;  /* 0x0000009994067211 */ /* 0x000fe400000f2c95 */
[-C--:B------:R-:W-:Y:S01]  /*ef60*/  LEA R52, P0, R4, R112.reuse, 0x1 ;  /* 0x0000007004347211 */ /* 0x080fe200078008ff */
        /* <DEDUP_REMOVED lines=84> */
.L_x_6053:
[----:B------:R-:W-:Y:S05]  /*f4b0*/  BSYNC B0 ;  /* 0x0000000000007941 */ /* 0x000fea0003800000 */
.L_x_6052:
[----:B-----5:R3:W-:Y:S02]  /*f4c0*/  STS.128 [R235], R4 ;  /* 0x00000004eb007388 */ /* 0x0207e40000000c00 */
.L_x_6051:
[----:B------:R-:W-:Y:S05]  /*f4d0*/  BSYNC B1 ;  /* 0x0000000000017941 */ /* 0x000fea0003800000 */
.L_x_6050:
        /* <DEDUP_REMOVED lines=50> */
.L_x_6057:
[----:B------:R-:W-:Y:S05]  /*f800*/  BSYNC B0 ;  /* 0x0000000000007941 */ /* 0x000fea0003800000 */
.L_x_6056:
[----:B-----5:R1:W-:Y:S02]  /*f810*/  STS.128 [R235+0x2000], R4 ;  /* 0x00200004eb007388 */ /* 0x0203e40000000c00 */
.L_x_6055:
[----:B------:R-:W-:Y:S05]  /*f820*/  BSYNC B1 ;  /* 0x0000000000017941 */ /* 0x000fea0003800000 */
.L_x_6054:
        /* <DEDUP_REMOVED lines=50> */
.L_x_6061:
[----:B------:R-:W-:Y:S05]  /*fb50*/  BSYNC B0 ;  /* 0x0000000000007941 */ /* 0x000fea0003800000 */
.L_x_6060:
[----:B-----5:R3:W-:Y:S02]  /*fb60*/  STS.128 [R235+0x4000], R4 ;  /* 0x00400004eb007388 */ /* 0x0207e40000000c00 */
.L_x_6059:
[----:B------:R-:W-:Y:S05]  /*fb70*/  BSYNC B1 ;  /* 0x0000000000017941 */ /* 0x000fea0003800000 */
.L_x_6058:
        /* <DEDUP_REMOVED lines=49> */
.L_x_6063:
[----:B------:R-:W-:Y:S05]  /*fe90*/  BSYNC B0 ;  /* 0x0000000000007941 */ /* 0x000fea0003800000 */
.L_x_6062:
[----:B-----5:R3:W-:Y:S02]  /*fea0*/  STS.128 [R235+0x6000], R4 ;  /* 0x00600004eb007388 */ /* 0x0207e40000000c00 */
.L_x_6049:
[----:B------:R-:W-:Y:S05]  /*feb0*/  BSYNC B2 ;  /* 0x0000000000027941 */ /* 0x000fea0003800000 */
.L_x_6048:
        /* <DEDUP_REMOVED lines=55> */
.L_x_6069:
[----:B------:R-:W-:Y:S05]  /*10230*/  BSYNC B0 ;  /* 0x0000000000007941 */ /* 0x000fea0003800000 */
.L_x_6068:
[----:B-----5:R3:W-:Y:S02]  /*10240*/  STS.128 [R235+0x800], R4 ;  /* 0x00080004eb007388 */ /* 0x0207e40000000c00 */
.L_x_6067:
[----:B------:R-:W-:Y:S05]  /*10250*/  BSYNC B1 ;  /* 0x0000000000017941 */ /* 0x000fea0003800000 */
.L_x_6066:
        /* <DEDUP_REMOVED lines=50> */
.L_x_6073:
[----:B------:R-:W-:Y:S05]  /*10580*/  BSYNC B0 ;  /* 0x0000000000007941 */ /* 0x000fea0003800000 */
.L_x_6072:
[----:B-----5:R3:W-:Y:S02]  /*10590*/  STS.128 [R235+0x2800], R4 ;  /* 0x00280004eb007388 */ /* 0x0207e40000000c00 */
.L_x_6071:
[----:B------:R-:W-:Y:S05]  /*105a0*/  BSYNC B1 ;  /* 0x0000000000017941 */ /* 0x000fea0003800000 */
.L_x_6070:
        /* <DEDUP_REMOVED lines=50> */
.L_x_6077:
[----:B------:R-:W-:Y:S05]  /*108d0*/  BSYNC B0 ;  /* 0x0000000000007941 */ /* 0x000fea0003800000 */
.L_x_6076:
[----:B-----5:R3:W-:Y:S02]  /*108e0*/  STS.128 [R235+0x4800], R4 ;  /* 0x00480004eb007388 */ /* 0x0207e40000000c00 */
.L_x_6075:
[----:B------:R-:W-:Y:S05]  /*108f0*/  BSYNC B1 ;  /* 0x0000000000017941 */ /* 0x000fea0003800000 */
.L_x_6074:
        /* <DEDUP_REMOVED lines=49> */
.L_x_6079:
[----:B------:R-:W-:Y:S05]  /*10c10*/  BSYNC B0 ;  /* 0x0000000000007941 */ /* 0x000fea0003800000 */
.L_x_6078:
[----:B-----5:R3:W-:Y:S02]  /*10c20*/  STS.128 [R235+0x6800], R4 ;  /* 0x00680004eb007388 */ /* 0x0207e40000000c00 */
.L_x_6065:
[----:B------:R-:W-:Y:S05]  /*10c30*/  BSYNC B2 ;  /* 0x0000000000027941 */ /* 0x000fea0003800000 */
.L_x_6064:
        /* <DEDUP_REMOVED lines=55> */
.L_x_6085:
[----:B------:R-:W-:Y:S05]  /*10fb0*/  BSYNC B0 ;  /* 0x0000000000007941 */ /* 0x000fea0003800000 */
.L_x_6084:
[----:B-----5:R3:W-:Y:S02]  /*10fc0*/  STS.128 [R235+0x1000], R4 ;  /* 0x00100004eb007388 */ /* 0x0207e40000000c00 */
.L_x_6083:
[----:B------:R-:W-:Y:S05]  /*10fd0*/  BSYNC B1 ;  /* 0x0000000000017941 */ /* 0x000fea0003800000 */
.L_x_6082:
        /* <DEDUP_REMOVED lines=50> */
.L_x_6089:
[----:B------:R-:W-:Y:S05]  /*11300*/  BSYNC B0 ;  /* 0x0000000000007941 */ /* 0x000fea0003800000 */
.L_x_6088:
[----:B-----5:R3:W-:Y:S02]  /*11310*/  STS.128 [R235+0x3000], R4 ;  /* 0x00300004eb007388 */ /* 0x0207e40000000c00 */
.L_x_6087:
[----:B------:R-:W-:Y:S05]  /*11320*/  BSYNC B1 ;  /* 0x0000000000017941 */ /* 0x000fea0003800000 */
.L_x_6086:
        /* <DEDUP_REMOVED lines=50> */
.L_x_6093:
[----:B------:R-:W-:Y:S05]  /*11650*/  BSYNC B0 ;  /* 0x0000000000007941 */ /* 0x000fea0003800000 */
.L_x_6092:
[----:B-----5:R3:W-:Y:S02]  /*11660*/  STS.128 [R235+0x5000], R4 ;  /* 0x00500004eb007388 */ /* 0x0207e40000000c00 */
.L_x_6091:
[----:B------:R-:W-:Y:S05]  /*11670*/  BSYNC B1 ;  /* 0x0000000000017941 */ /* 0x000fea0003800000 */
.L_x_6090:
        /* <DEDUP_REMOVED lines=49> */
.L_x_6095:
[----:B------:R-:W-:Y:S05]  /*11990*/  BSYNC B0 ;  /* 0x0000000000007941 */ /* 0x000fea0003800000 */
.L_x_6094:
[----:B-----5:R3:W-:Y:S02]  /*119a0*/  STS.128 [R235+0x7000], R4 ;  /* 0x00700004eb007388 */ /* 0x0207e40000000c00 */
.L_x_6081:
[----:B------:R-:W-:Y:S05]  /*119b0*/  BSYNC B2 ;  /* 0x0000000000027941 */ /* 0x000fea0003800000 */
.L_x_6080:
        /* <DEDUP_REMOVED lines=54> */
.L_x_6100:
[----:B------:R-:W-:Y:S05]  /*11d20*/  BSYNC B0 ;  /* 0x0000000000007941 */ /* 0x000fea0003800000 */
.L_x_6099:
[----:B-----5:R3:W-:Y:S02]  /*11d30*/  STS.128 [R235+0x1800], R4 ;  /* 0x00180004eb007388 */ /* 0x0207e40000000c00 */
.L_x_6098:
[----:B------:R-:W-:Y:S05]  /*11d40*/  BSYNC B1 ;  /* 0x0000000000017941 */ /* 0x000fea0003800000 */
.L_x_6097:
        /* <DEDUP_REMOVED lines=50> */
.L_x_6104:
[----:B------:R-:W-:Y:S05]  /*12070*/  BSYNC B0 ;  /* 0x0000000000007941 */ /* 0x000fea0003800000 */
.L_x_6103:
[----:B-----5:R3:W-:Y:S02]  /*12080*/  STS.128 [R235+0x3800], R4 ;  /* 0x00380004eb007388 */ /* 0x0207e40000000c00 */
.L_x_6102:
[----:B------:R-:W-:Y:S05]  /*12090*/  BSYNC B1 ;  /* 0x0000000000017941 */ /* 0x000fea0003800000 */
.L_x_6101:
        /* <DEDUP_REMOVED lines=50> */
.L_x_6108:
[----:B------:R-:W-:Y:S05]  /*123c0*/  BSYNC B0 ;  /* 0x0000000000007941 */ /* 0x000fea0003800000 */
.L_x_6107:
[----:B-----5:R3:W-:Y:S02]  /*123d0*/  STS.128 [R235+0x5800], R4 ;  /* 0x00580004eb007388 */ /* 0x0207e40000000c00 */
.L_x_6106:
[----:B------:R-:W-:Y:S05]  /*123e0*/  BSYNC B1 ;  /* 0x0000000000017941 */ /* 0x000fea0003800000 */
.L_x_6105:
        /* <DEDUP_REMOVED lines=49> */
.L_x_6110:
[----:B------:R-:W-:Y:S05]  /*12700*/  BSYNC B0 ;  /* 0x0000000000007941 */ /* 0x000fea0003800000 */
.L_x_6109:
[----:B-----5:R3:W-:Y:S01]  /*12710*/  STS.128 [R235+0x7800], R4 ;  /* 0x00780004eb007388 */ /* 0x0207e20000000c00 */
[----:B------:R-:W-:Y:S05]  /*12720*/  BRA `(.L_x_6096) ;  /* 0x00006bc000007947 */ /* 0x000fea0003800000 */
.L_x_6047:
        /* <DEDUP_REMOVED lines=96> */
.L_x_6116:
[----:B------:R-:W-:Y:S05]  /*12d30*/  BSYNC B0 ;  /* 0x0000000000007941 */ /* 0x000fea0003800000 */
.L_x_6115:
[----:B-----5:R3:W-:Y:S02]  /*12d40*/  STS.128 [R235], R4 ;  /* 0x00000004eb007388 */ /* 0x0207e40000000c00 */
.L_x_6114:
[----:B------:R-:W-:Y:S05]  /*12d50*/  BSYNC B1 ;  /* 0x0000000000017941 */ /* 0x000fea0003800000 */
.L_x_6113:
        /* <DEDUP_REMOVED lines=94> */
.L_x_6120:
[----:B------:R-:W-:Y:S05]  /*13340*/  BSYNC B0 ;  /* 0x0000000000007941 */ /* 0x000fea0003800000 */
.L_x_6119:
[----:B-----5:R1:W-:Y:S02]  /*13350*/  STS.128 [R235+0x2000], R4 ;  /* 0x00200004eb007388 */ /* 0x0203e40000000c00 */
.L_x_6118:
[----:B------:R-:W-:Y:S05]  /*13360*/  BSYNC B1 ;  /* 0x0000000000017941 */ /* 0x000fea0003800000 */
.L_x_6117:
        /* <DEDUP_REMOVED lines=94> */
.L_x_6124:
[----:B------:R-:W-:Y:S05]  /*13950*/  BSYNC B0 ;  /* 0x0000000000007941 */ /* 0x000fea0003800000 */
.L_x_6123:
[----:B-----5:R3:W-:Y:S02]  /*13960*/  STS.128 [R235+0x4000], R4 ;  /* 0x00400004eb007388 */ /* 0x0207e40000000c00 */
.L_x_6122:
[----:B------:R-:W-:Y:S05]  /*13970*/  BSYNC B1 ;  /* 0x0000000000017941 */ /* 0x000fea0003800000 */
.L_x_6121:
        /* <DEDUP_REMOVED lines=94> */
.L_x_6126:
[----:B------:R-:W-:Y:S05]  /*13f60*/  BSYNC B0 ;  /* 0x0000000000007941 */ /* 0x000fea0003800000 */
.L_x_6125:
[----:B-----5:R3:W-:Y:S02]  /*13f70*/  STS.128 [R235+0x6000], R4 ;  /* 0x00600004eb007388 */ /* 0x0207e40000000c00 */
.L_x_6112:
[----:B------:R-:W-:Y:S05]  /*13f80*/  BSYNC B2 ;  /* 0x0000000000027941 */ /* 0x000fea0003800000 */
.L_x_6111:
        /* <DEDUP_REMOVED lines=99> */
.L_x_6132:
[----:B------:R-:W-:Y:S05]  /*145c0*/  BSYNC B0 ;  /* 0x0000000000007941 */ /* 0x000fea0003800000 */
.L_x_6131:
[----:B-----5:R3:W-:Y:S02]  /*145d0*/  STS.128 [R235+0x800], R4 ;  /* 0x00080004eb007388 */ /* 0x0207e40000000c00 */
.L_x_6130:
[----:B------:R-:W-:Y:S05]  /*145e0*/  BSYNC B1 ;  /* 0x0000000000017941 */ /* 0x000fea0003800000 */
.L_x_6129:
        /* <DEDUP_REMOVED lines=94> */
.L_x_6136:
[----:B------:R-:W-:Y:S05]  /*14bd0*/  BSYNC B0 ;  /* 0x0000000000007941 */ /* 0x000fea0003800000 */
.L_x_6135:
[----:B-----5:R3:W-:Y:S02]  /*14be0*/  STS.128 [R235+0x2800], R4 ;  /* 0x00280004eb007388 */ /* 0x0207e40000000c00 */
.L_x_6134:
[----:B------:R-:W-:Y:S05]  /*14bf0*/  BSYNC B1 ;  /* 0x0000000000017941 */ /* 0x000fea0003800000 */
.L_x_6133:
        /* <DEDUP_REMOVED lines=94> */
.L_x_6140:
[----:B------:R-:W-:Y:S05]  /*151e0*/  BSYNC B0 ;  /* 0x0000000000007941 */ /* 0x000fea0003800000 */
.L_x_6139:
[----:B-----5:R3:W-:Y:S02]  /*151f0*/  STS.128 [R235+0x4800], R4 ;  /* 0x00480004eb007388 */ /* 0x0207e40000000c00 */
.L_x_6138:
[----:B------:R-:W-:Y:S05]  /*15200*/  BSYNC B1 ;  /* 0x0000000000017941 */ /* 0x000fea0003800000 */
.L_x_6137:
        /* <DEDUP_REMOVED lines=94> */
.L_x_6142:
[----:B------:R-:W-:Y:S05]  /*157f0*/  BSYNC B0 ;  /* 0x0000000000007941 */ /* 0x000fea0003800000 */
.L_x_6141:
[----:B-----5:R3:W-:Y:S02]  /*15800*/  STS.128 [R235+0x6800], R4 ;  /* 0x00680004eb007388 */ /* 0x0207e40000000c00 */
.L_x_6128:
[----:B------:R-:W-:Y:S05]  /*15810*/  BSYNC B2 ;  /* 0x0000000000027941 */ /* 0x000fea0003800000 */
.L_x_6127:
        /* <DEDUP_REMOVED lines=99> */
.L_x_6148:
[----:B------:R-:W-:Y:S05]  /*15e50*/  BSYNC B0 ;  /* 0x0000000000007941 */ /* 0x000fea0003800000 */
.L_x_6147:
[----:B-----5:R3:W-:Y:S02]  /*15e60*/  STS.128 [R235+0x1000], R4 ;  /* 0x00100004eb007388 */ /* 0x0207e40000000c00 */
.L_x_6146:
[----:B------:R-:W-:Y:S05]  /*15e70*/  BSYNC B1 ;  /* 0x0000000000017941 */ /* 0x000fea0003800000 */
.L_x_6145:
        /* <DEDUP_REMOVED lines=94> */
.L_x_6152:
[----:B------:R-:W-:Y:S05]  /*16460*/  BSYNC B0 ;  /* 0x0000000000007941 */ /* 0x000fea0003800000 */
.L_x_6151:
[----:B-----5:R3:W-:Y:S02]  /*16470*/  STS.128 [R235+0x3000], R4 ;  /* 0x00300004eb007388 */ /* 0x0207e40000000c00 */
.L_x_6150:
[----:B------:R-:W-:Y:S05]  /*16480*/  BSYNC B1 ;  /* 0x0000000000017941 */ /* 0x000fea0003800000 */
.L_x_6149:
        /* <DEDUP_REMOVED lines=94> */
.L_x_6156:
[----:B------:R-:W-:Y:S05]  /*16a70*/  BSYNC B0 ;  /* 0x0000000000007941 */ /* 0x000fea0003800000 */
.L_x_6155:
[----:B-----5:R3:W-:Y:S02]  /*16a80*/  STS.128 [R235+0x5000], R4 ;  /* 0x00500004eb007388 */ /* 0x0207e40000000c00 */
.L_x_6154:
[----:B------:R-:W-:Y:S05]  /*16a90*/  BSYNC B1 ;  /* 0x0000000000017941 */ /* 0x000fea0003800000 */
.L_x_6153:
        /* <DEDUP_REMOVED lines=94> */
.L_x_6158:
[----:B------:R-:W-:Y:S05]  /*17080*/  BSYNC B0 ;  /* 0x0000000000007941 */ /* 0x000fea0003800000 */
.L_x_6157:
[----:B-----5:R3:W-:Y:S02]  /*17090*/  STS.128 [R235+0x7000], R4 ;  /* 0x00700004eb007388 */ /* 0x0207e40000000c00 */
.L_x_6144:
[----:B------:R-:W-:Y:S05]  /*170a0*/  BSYNC B2 ;  /* 0x0000000000027941 */ /* 0x000fea0003800000 */
.L_x_6143:
        /* <DEDUP_REMOVED lines=99> */
.L_x_6162:
[----:B------:R-:W-:Y:S05]  /*176e0*/  BSYNC B0 ;  /* 0x0000000000007941 */ /* 0x000fea0003800000 */
.L_x_6161:
[----:B-----5:R3:W-:Y:S02]  /*176f0*/  STS.128 [R235+0x1800], R4 ;  /* 0x00180004eb007388 */ /* 0x0207e40000000c00 */
.L_x_6160:
[----:B------:R-:W-:Y:S05]  /*17700*/  BSYNC B1 ;  /* 0x0000000000017941 */ /* 0x000fea0003800000 */
.L_x_6159:
        /* <DEDUP_REMOVED lines=95> */
.L_x_6166:
[----:B------:R-:W-:Y:S05]  /*17d00*/  BSYNC B0 ;  /* 0x0000000000007941 */ /* 0x000fea0003800000 */
.L_x_6165:
[----:B-----5:R3:W-:Y:S02]  /*17d10*/  STS.128 [R235+0x3800], R4 ;  /* 0x00380004eb007388 */ /* 0x0207e40000000c00 */
.L_x_6164:
[----:B------:R-:W-:Y:S05]  /*17d20*/  BSYNC B1 ;  /* 0x0000000000017941 */ /* 0x000fea0003800000 */
.L_x_6163:
        /* <DEDUP_REMOVED lines=95> */
.L_x_6170:
[----:B------:R-:W-:Y:S05]  /*18320*/  BSYNC B0 ;  /* 0x0000000000007941 */ /* 0x000fea0003800000 */
.L_x_6169:
[----:B-----5:R3:W-:Y:S02]  /*18330*/  STS.128 [R235+0x5800], R4 ;  /* 0x00580004eb007388 */ /* 0x0207e40000000c00 */
.L_x_6168:
[----:B------:R-:W-:Y:S05]  /*18340*/  BSYNC B1 ;  /* 0x0000000000017941 */ /* 0x000fea0003800000 */
.L_x_6167:
        /* <DEDUP_REMOVED lines=97> */
.L_x_6172:
[----:B------:R-:W-:Y:S05]  /*18960*/  BSYNC B0 ;  /* 0x0000000000007941 */ /* 0x000fea0003800000 */
.L_x_6171:
[----:B-----5:R3:W-:Y:S01]  /*18970*/  STS.128 [R235+0x7800], R4 ;  /* 0x00780004eb007388 */ /* 0x0207e20000000c00 */
[----:B------:R-:W-:Y:S05]  /*18980*/  BRA `(.L_x_6096) ;  /* 0x0000096000007947 */ /* 0x000fea0003800000 */
.L_x_6046:
[----:B-1---5:R-:W-:Y:S01]  /*18990*/  IMAD.IADD R10, R185, 0x1, -R184 ;  /* 0x00000001b90a7824 */ /* 0x022fe200078e0ab8 */
        /* <DEDUP_REMOVED lines=36> */
.L_x_6174:
[----:B------:R-:W-:Y:S05]  /*18be0*/  BSYNC B0 ;  /* 0x0000000000007941 */ /* 0x000fea0003800000 */
.L_x_6173:
        /* <DEDUP_REMOVED lines=36> */
.L_x_6176:
[----:B------:R-:W-:Y:S05]  /*18e30*/  BSYNC B0 ;  /* 0x0000000000007941 */ /* 0x000fea0003800000 */
.L_x_6175:
        /* <DEDUP_REMOVED lines=36> */
.L_x_6178:
[----:B------:R-:W-:Y:S05]  /*19080*/  BSYNC B0 ;  /* 0x0000000000007941 */ /* 0x000fea0003800000 */
.L_x_6177:
        /* <DEDUP_REMOVED lines=38> */
.L_x_6096:
[----:B------:R-:W-:Y:S05]  /*192f0*/  BSYNC B3 ;  /* 0x0000000000037941 */ /* 0x000fea0003800000 */
.L_x_6045:
[----:B------:R-:W5:Y:S01]  /*19300*/  LDL R0, [R1+0x24] ;  /* 0x0000240001007983 */ /* 0x000f620000100800 */
[----:B------:R-:W-:Y:S01]  /*19310*/  BSSY B0, `(.L_x_6179) ;  /* 0x0000026000007945 */ /* 0x000fe20003800000 */
[----:B------:R-:W-:Y:S02]  /*19320*/  LOP3.LUT R244, R244, 0xff, RZ, 0xc0, !PT ;  /* 0x000000fff4f47812 */ /* 0x000fe400078ec0ff */
[----:B-----5:R-:W-:-:S05]  /*19330*/  IADD3 R151, R0, -0x1, RZ ;  /* 0xffffffff00977810 */ /* 0x020fca0007ffe0ff */
[----:B------:R-:W-:-:S04]  /*19340*/  IMAD.SHL.U32 R118, R151, 0x40, RZ ;  /* 0x0000004097767824 */ /* 0x000fc800078e00ff */
        /* <DEDUP_REMOVED lines=34> */
.L_x_6180:
[----:B------:R-:W-:Y:S05]  /*19570*/  BSYNC B0 ;  /* 0x0000000000007941 */ /* 0x000fea0003800000 */
.L_x_6179:
        /* <DEDUP_REMOVED lines=38> */
.L_x_6182:
[----:B------:R-:W-:Y:S05]  /*197e0*/  BSYNC B0 ;  /* 0x0000000000007941 */ /* 0x000fea0003800000 */
.L_x_6181:
        /* <DEDUP_REMOVED lines=40> */
.L_x_6184:
[----:B------:R-:W-:Y:S05]  /*19a70*/  BSYNC B0 ;  /* 0x0000000000007941 */ /* 0x000fea0003800000 */
.L_x_6183:
        /* <DEDUP_REMOVED lines=44> */
.L_x_6186:
[----:B------:R-:W-:Y:S05]  /*19d40*/  BSYNC B0 ;  /* 0x0000000000007941 */ /* 0x000fea0003800000 */
.L_x_6185:
[----:B------:R-:W5:Y:S04]  /*19d50*/  LDL R0, [R1+0x20] ;  /* 0x0000200001007983 */ /* 0x000f680000100800 */
[----:B-1-3--:R-:W3:Y:S04]  /*19d60*/  LD.E.64 R2, [R24.64+0x1c0] ;  /* 0x0001c00618027980 */ /* 0x00aee8000c101b00 */
[----:B--2---:R-:W2:Y:S04]  /*19d70*/  LD.E.64 R6, [R24.64+0x1b8] ;  /* 0x0001b80618067980 */ /* 0x004ea8000c101b00 */
[----:B----4-:R-:W4:Y:S04]  /*19d80*/  LD.E R133, [R24.64+0xd8] ;  /* 0x0000d80618857980 */ /* 0x010f28000c101900 */
[----:B------:R-:W0:Y:S01]  /*19d90*/  LDGDEPBAR ;  /* 0x00000000000079af */ /* 0x000e220000000000 */
[----:B-----5:R-:W-:Y:S01]  /*19da0*/  MOV R174, R0 ;  /* 0x0000000000ae7202 */ /* 0x020fe20000000f00 */
[----:B---3--:R-:W-:-:S04]  /*19db0*/  IMAD R3, R3, R186, RZ ;  /* 0x000000ba03037224 */ /* 0x008fc800078e02ff */
        /* <DEDUP_REMOVED lines=48> */
.L_x_6188:
[----:B-1----:R-:W-:Y:S05]  /*1a0c0*/  BSYNC B0 ;  /* 0x0000000000007941 */ /* 0x002fea0003800000 */
.L_x_6187:
        /* <DEDUP_REMOVED lines=43> */
.L_x_6190:
[----:B------:R-:W-:Y:S05]  /*1a380*/  BSYNC B0 ;  /* 0x0000000000007941 */ /* 0x000fea0003800000 */
.L_x_6189:
        /* <DEDUP_REMOVED lines=44> */
.L_x_6192:
[----:B------:R-:W-:Y:S05]  /*1a650*/  BSYNC B0 ;  /* 0x0000000000007941 */ /* 0x000fea0003800000 */
.L_x_6191:
        /* <DEDUP_REMOVED lines=52> */
.L_x_6195:
[----:B------:R1:W-:Y:S02]  /*1a9a0*/  STS.128 [R235+0x17800], RZ ;  /* 0x017800ffeb007388 */ /* 0x0003e40000000c00 */
.L_x_6194:
[----:B------:R-:W-:Y:S05]  /*1a9b0*/  BSYNC B0 ;  /* 0x0000000000007941 */ /* 0x000fea0003800000 */
.L_x_6193:
        /* <DEDUP_REMOVED lines=29> */
[----:B------:R-:W1:Y:S04]  /*1ab90*/  LDSM.16.M88.4 R64, [R219+0x800] ;  /* 0x00080000db40783b */ /* 0x000e680000000200 */
[----:B------:R-:W1:Y:S04]  /*1aba0*/  LDSM.16.M88.4 R76, [R219+0x1000] ;  /* 0x00100000db4c783b */ /* 0x000e680000000200 */
[----:B------:R-:W1:Y:S04]  /*1abb0*/  LDSM.16.M88.4 R80, [R219+0x1800] ;  /* 0x00180000db50783b */ /* 0x000e680000000200 */
[----:B------:R-:W-:Y:S01]  /*1abc0*/  LDSM.16.M88.4 R16, [R218] ;  /* 0x00000000da10783b */ /* 0x000fe20000000200 */
[C---:B--2---:R-:W-:Y:S03]  /*1abd0*/  HMMA.16816.F32 R44, R4.reuse, R12, RZ ;  /* 0x0000000c042c723c */ /* 0x044fe600000018ff */
[----:B------:R-:W2:Y:S04]  /*1abe0*/  LDSM.16.M88.4 R88, [R214+0x8000] ;  /* 0x00800000d658783b */ /* 0x000ea80000000200 */
[----:B------:R-:W2:Y:S01]  /*1abf0*/  LDSM.16.M88.4 R84, [R214+0x8800] ;  /* 0x00880000d654783b */ /* 0x000ea20000000200 */
[C---:B------:R-:W-:Y:S03]  /*1ac00*/  HMMA.16816.F32 R12, R4.reuse, R14, RZ ;  /* 0x0000000e040c723c */ /* 0x040fe600000018ff */
[----:B------:R-:W2:Y:S04]  /*1ac10*/  LDSM.16.M88.4 R92, [R214+0x9000] ;  /* 0x00900000d65c783b */ /* 0x000ea80000000200 */
[----:B------:R-:W-:Y:S01]  /*1ac20*/  LDSM.16.M88.4 R96, [R213] ;  /* 0x00000000d560783b */ /* 0x000fe20000000200 */
[C---:B-----5:R-:W-:Y:S03]  /*1ac30*/  HMMA.16816.F32 R52, R4.reuse, R32, RZ ;  /* 0x000000200434723c */ /* 0x060fe600000018ff */
[----:B------:R-:W-:Y:S04]  /*1ac40*/  LDSM.16.M88.4 R104, [R219+0x2000] ;  /* 0x00200000db68783b */ /* 0x000fe80000000200 */
[----:B------:R-:W-:Y:S01]  /*1ac50*/  LDSM.16.M88.4 R100, [R214+0xa000] ;  /* 0x00a00000d664783b */ /* 0x000fe20000000200 */
[C---:B------:R-:W-:Y:S03]  /*1ac60*/  HMMA.16816.F32 R56, R4.reuse, R34, RZ ;  /* 0x000000220438723c */ /* 0x040fe600000018ff */
[----:B------:R-:W5:Y:S05]  /*1ac70*/  LD.E R0, [R24.64+0x18c] ;  /* 0x00018c0618007980 */ /* 0x000f6a000c101900 */
[C---:B-1----:R-:W-:Y:S08]  /*1ac80*/  HMMA.16816.F32 R60, R4.reuse, R28, RZ ;  /* 0x0000001c043c723c */ /* 0x042ff000000018ff */
[C---:B------:R-:W-:Y:S08]  /*1ac90*/  HMMA.16816.F32 R68, R4.reuse, R30, RZ ;  /* 0x0000001e0444723c */ /* 0x040ff000000018ff */
[C---:B---3--:R-:W-:Y:S08]  /*1aca0*/  HMMA.16816.F32 R72, R4.reuse, R20, RZ ;  /* 0x000000140448723c */ /* 0x048ff000000018ff */
[----:B------:R-:W-:Y:S08]  /*1acb0*/  HMMA.16816.F32 R20, R4, R22, RZ ;  /* 0x000000160414723c */ /* 0x000ff000000018ff */
[C---:B----4-:R-:W-:Y:S08]  /*1acc0*/  HMMA.16816.F32 R4, R8.reuse, R48, R44 ;  /* 0x000000300804723c */ /* 0x050ff0000000182c */
[C---:B------:R-:W-:Y:S01]  /*1acd0*/  HMMA.16816.F32 R32, R8.reuse, R50, R12 ;  /* 0x000000320820723c */ /* 0x040fe2000000180c */
[----:B------:R-:W1:Y:S04]  /*1ace0*/  LDSM.16.M88.4 R48, [R214+0x9800] ;  /* 0x00980000d630783b */ /* 0x000e680000000200 */
[----:B------:R-:W3:Y:S03]  /*1acf0*/  LDSM.16.M88.4 R12, [R217] ;  /* 0x00000000d90c783b */ /* 0x000ee60000000200 */
[C---:B------:R-:W-:Y:S08]  /*1ad00*/  HMMA.16816.F32 R44, R8.reuse, R64, R52 ;  /* 0x00000040082c723c */ /* 0x040ff00000001834 */
[C---:B------:R-:W-:Y:S01]  /*1ad10*/  HMMA.16816.F32 R52, R8.reuse, R66, R56 ;  /* 0x000000420834723c */ /* 0x040fe20000001838 */
[----:B------:R-:W-:Y:S07]  /*1ad20*/  LDSM.16.M88.4 R64, [R213+0x1000] ;  /* 0x00100000d540783b */ /* 0x000fee0000000200 */
[C---:B------:R-:W-:Y:S01]  /*1ad30*/  HMMA.16816.F32 R56, R8.reuse, R76, R60 ;  /* 0x0000004c0838723c */ /* 0x040fe2000000183c */
[----:B------:R-:W4:Y:S07]  /*1ad40*/  LDSM.16.M88.4 R60, [R213+0x800] ;  /* 0x00080000d53c783b */ /* 0x000f2e0000000200 */
        /* <DEDUP_REMOVED lines=12> */
[C---:B------:R-:W-:Y:S08]  /*1ae10*/  HMMA.16816.F32 R56, R16.reuse, R92, R56 ;  /* 0x0000005c1038723c */ /* 0x040ff00000001838 */
[C---:B------:R-:W-:Y:S01]  /*1ae20*/  HMMA.16816.F32 R68, R16.reuse, R94, R68 ;  /* 0x0000005e1044723c */ /* 0x040fe20000001844 */
[----:B------:R-:W2:Y:S07]  /*1ae30*/  LDSM.16.M88.4 R92, [R208+0xb000] ;  /* 0x00b00000d05c783b */ /* 0x000eae0000000200 */
[C---:B-1----:R-:W-:Y:S08]  /*1ae40*/  HMMA.16816.F32 R72, R16.reuse, R48, R72 ;  /* 0x000000301048723c */ /* 0x042ff00000001848 */
[----:B------:R-:W-:Y:S08]  /*1ae50*/  HMMA.16816.F32 R48, R16, R50, R28 ;  /* 0x000000321030723c */ /* 0x000ff0000000181c */
[C---:B---3--:R-:W-:Y:S08]  /*1ae60*/  HMMA.16816.F32 R44, R12.reuse, R96, R20 ;  /* 0x000000600c2c723c */ /* 0x048ff00000001814 */
[C---:B------:R-:W-:Y:S01]  /*1ae70*/  HMMA.16816.F32 R16, R12.reuse, R98, R4 ;  /* 0x000000620c10723c */ /* 0x040fe20000001804 */
[----:B------:R-:W1:Y:S04]  /*1ae80*/  LDSM.16.M88.4 R96, [R208+0xb800] ;  /* 0x00b80000d060783b */ /* 0x000e680000000200 */
[----:B------:R-:W-:Y:S03]  /*1ae90*/  LDSM.16.M88.4 R4, [R216+0x2000] ;  /* 0x00200000d804783b */ /* 0x000fe60000000200 */
[C---:B----4-:R-:W-:Y:S08]  /*1aea0*/  HMMA.16816.F32 R32, R12.reuse, R60, R32 ;  /* 0x0000003c0c20723c */ /* 0x050ff00000001820 */
[C---:B------:R-:W-:Y:S08]  /*1aeb0*/  HMMA.16816.F32 R28, R12.reuse, R62, R52 ;  /* 0x0000003e0c1c723c */ /* 0x040ff00000001834 */
[C---:B------:R-:W-:Y:S08]  /*1aec0*/  HMMA.16816.F32 R20, R12.reuse, R64, R56 ;  /* 0x000000400c14723c */ /* 0x040ff00000001838 */
[C---:B------:R-:W-:Y:S08]  /*1aed0*/  HMMA.16816.F32 R68, R12.reuse, R66, R68 ;  /* 0x000000420c44723c */ /* 0x040ff00000001844 */
        /* <DEDUP_REMOVED lines=12> */
[----:B------:R-:W4:Y:S07]  /*1afa0*/  LDSM.16.M88.4 R92, [R214+0xa800] ;  /* 0x00a80000d65c783b */ /* 0x000f2e0000000200 */
[C---:B-1----:R-:W-:Y:S08]  /*1afb0*/  HMMA.16816.F32 R28, R8.reuse, R96, R72 ;  /* 0x00000060081c723c */ /* 0x042ff00000001848 */
[----:B------:R-:W-:Y:S01]  /*1afc0*/  HMMA.16816.F32 R20, R8, R98, R64 ;  /* 0x000000620814723c */ /* 0x000fe20000001840 */
[----:B------:R-:W1:Y:S07]  /*1afd0*/  LDSM.16.M88.4 R96, [R214+0xb000] ;  /* 0x00b00000d660783b */ /* 0x000e6e0000000200 */
[C---:B---3--:R-:W-:Y:S01]  /*1afe0*/  HMMA.16816.F32 R72, R4.reuse, R76, R52 ;  /* 0x0000004c0448723c */ /* 0x048fe20000001834 */
[----:B------:R-:W3:Y:S07]  /*1aff0*/  LDSM.16.M88.4 R52, [R214+0xb800] ;  /* 0x00b80000d634783b */ /* 0x000eee0000000200 */
[C---:B------:R-:W-:Y:S01]  /*1b000*/  HMMA.16816.F32 R68, R4.reuse, R78, R48 ;  /* 0x0000004e0444723c */ /* 0x040fe20000001830 */
[----:B------:R-:W-:Y:S07]  /*1b010*/  LDSM.16.M88.4 R48, [R213+0x2000] ;  /* 0x00200000d530783b */ /* 0x000fee0000000200 */
[C---:B------:R-:W-:Y:S08]  /*1b020*/  HMMA.16816.F32 R16, R4.reuse, R104, R60 ;  /* 0x000000680410723c */ /* 0x040ff0000000183c */
[C---:B------:R-:W-:Y:S08]  /*1b030*/  HMMA.16816.F32 R8, R4.reuse, R106, R56 ;  /* 0x0000006a0408723c */ /* 0x040ff00000001838 */
[C---:B------:R-:W-:Y:S08]  /*1b040*/  HMMA.16816.F32 R64, R4.reuse, R80, R44 ;  /* 0x000000500440723c */ /* 0x040ff0000000182c */
[C---:B------:R-:W-:Y:S08]  /*1b050*/  HMMA.16816.F32 R80, R4.reuse, R82, R32 ;  /* 0x000000520450723c */ /* 0x040ff00000001820 */
[C---:B--2---:R-:W-:Y:S08]  /*1b060*/  HMMA.16816.F32 R76, R4.reuse, R88, R28 ;  /* 0x00000058044c723c */ /* 0x044ff0000000181c */
[----:B------:R-:W-:Y:S01]  /*1b070*/  HMMA.16816.F32 R60, R4, R90, R20 ;  /* 0x0000005a043c723c */ /* 0x000fe20000001814 */
[----:B------:R-:W2:Y:S04]  /*1b080*/  LDSM.16.M88.4 R4, [R217+0x2000] ;  /* 0x00200000d904783b */ /* 0x000ea80000000200 */
[----:B------:R-:W2:Y:S03]  /*1b090*/  LDSM.16.M88.4 R88, [R213+0x3000] ;  /* 0x00300000d558783b */ /* 0x000ea60000000200 */
[C---:B----4-:R-:W-:Y:S08]  /*1b0a0*/  HMMA.16816.F32 R32, R12.reuse, R92, R72 ;  /* 0x0000005c0c20723c */ /* 0x050ff00000001848 */
[C---:B------:R-:W-:Y:S01]  /*1b0b0*/  HMMA.16816.F32 R28, R12.reuse, R94, R68 ;  /* 0x0000005e0c1c723c */ /* 0x040fe20000001844 */
[----:B------:R-:W4:Y:S07]  /*1b0c0*/  LDSM.16.M88.4 R92, [R213+0x3800] ;  /* 0x00380000d55c783b */ /* 0x000f2e0000000200 */
[C---:B------:R-:W-:Y:S08]  /*1b0d0*/  HMMA.16816.F32 R56, R12.reuse, R100, R16 ;  /* 0x000000640c38723c */ /* 0x040ff00000001810 */
[C---:B------:R-:W-:Y:S01]  /*1b0e0*/  HMMA.16816.F32 R44, R12.reuse, R102, R8 ;  /* 0x000000660c2c723c */ /* 0x040fe20000001808 */
[----:B------:R-:W-:Y:S04]  /*1b0f0*/  LDSM.16.M88.4 R8, [R215+0x4000] ;  /* 0x00400000d708783b */ /* 0x000fe80000000200 */
[----:B------:R-:W4:Y:S03]  /*1b100*/  LDSM.16.M88.4 R100, [R208+0xc000] ;  /* 0x00c00000d064783b */ /* 0x000f260000000200 */
[C---:B-1----:R-:W-:Y:S08]  /*1b110*/  HMMA.16816.F32 R20, R12.reuse, R96, R64 ;  /* 0x000000600c14723c */ /* 0x042ff00000001840 */
[C---:B------:R-:W-:Y:S01]  /*1b120*/  HMMA.16816.F32 R16, R12.reuse, R98, R80 ;  /* 0x000000620c10723c */ /* 0x040fe20000001850 */
[----:B------:R-:W1:Y:S07]  /*1b130*/  LDSM.16.M88.4 R80, [R208+0xc800] ;  /* 0x00c80000d050783b */ /* 0x000e6e0000000200 */
[C---:B---3--:R-:W-:Y:S08]  /*1b140*/  HMMA.16816.F32 R64, R12.reuse, R52, R76 ;  /* 0x000000340c40723c */ /* 0x048ff0000000184c */
[----:B------:R-:W-:Y:S01]  /*1b150*/  HMMA.16816.F32 R12, R12, R54, R60 ;  /* 0x000000360c0c723c */ /* 0x000fe2000000183c */
[----:B------:R-:W3:Y:S07]  /*1b160*/  LDSM.16.M88.4 R52, [R208+0xd000] ;  /* 0x00d00000d034783b */ /* 0x000eee0000000200 */
[C---:B--2---:R-:W-:Y:S08]  /*1b170*/  HMMA.16816.F32 R76, R4.reuse, R48, R56 ;  /* 0x00000030044c723c */ /* 0x044ff00000001838 */
[C---:B------:R-:W-:Y:S08]  /*1b180*/  HMMA.16816.F32 R56, R4.reuse, R50, R44 ;  /* 0x000000320438723c */ /* 0x040ff0000000182c */
[C---:B------:R-:W-:Y:S01]  /*1b190*/  HMMA.16816.F32 R72, R4.reuse, R84, R32 ;  /* 0x000000540448723c */ /* 0x040fe20000001820 */
[----:B------:R-:W2:Y:S07]  /*1b1a0*/  LDSM.16.M88.4 R32, [R208+0xd800] ;  /* 0x00d80000d020783b */ /* 0x000eae0000000200 */
[C---:B------:R-:W-:Y:S08]  /*1b1b0*/  HMMA.16816.F32 R68, R4.reuse, R86, R28 ;  /* 0x000000560444723c */ /* 0x040ff0000000181c */
[C---:B------:R-:W-:Y:S01]  /*1b1c0*/  HMMA.16816.F32 R60, R4.reuse, R88, R20 ;  /* 0x00000058043c723c */ /* 0x040fe20000001814 */
[----:B------:R-:W-:Y:S07]  /*1b1d0*/  LDSM.16.M88.4 R20, [R219+0x4000] ;  /* 0x00400000db14783b */ /* 0x000fee0000000200 */
[C---:B----4-:R-:W-:Y:S01]  /*1b1e0*/  HMMA.16816.F32 R28, R4.reuse, R94, R12 ;  /* 0x0000005e041c723c */ /* 0x050fe2000000180c */
[----:B------:R-:W4:Y:S07]  /*1b1f0*/  LDSM.16.M88.4 R12, [R216+0x4000] ;  /* 0x00400000d80c783b */ /* 0x000f2e0000000200 */
[C---:B------:R-:W-:Y:S08]  /*1b200*/  HMMA.16816.F32 R48, R4.reuse, R90, R16 ;  /* 0x0000005a0430723c */ /* 0x040ff00000001810 */
[----:B------:R-:W-:Y:S01]  /*1b210*/  HMMA.16816.F32 R44, R4, R92, R64 ;  /* 0x0000005c042c723c */ /* 0x000fe20000001840 */
[----:B------:R-:W-:Y:S01]  /*1b220*/  SHF.R.S32.HI R2, RZ, 0x1f, R26 ;  /* 0x0000001fff027819 */ /* 0x000fe2000001141a */
[----:B------:R-:W-:Y:S06]  /*1b230*/  LDSM.16.M88.4 R64, [R219+0x5800] ;  /* 0x00580000db40783b */ /* 0x000fec0000000200 */
[C---:B------:R-:W-:Y:S01]  /*1b240*/  HMMA.16816.F32 R16, R8.reuse, R100, R76 ;  /* 0x000000640810723c */ /* 0x040fe2000000184c */
[----:B------:R-:W4:Y:S07]  /*1b250*/  LDSM.16.M88.4 R76, [R219+0x4800] ;  /* 0x00480000db4c783b */ /* 0x000f2e0000000200 */
[----:B------:R-:W-:Y:S01]  /*1b260*/  HMMA.16816.F32 R4, R8, R102, R56 ;  /* 0x000000660804723c */ /* 0x000fe20000001838 */
[----:B------:R-:W-:-:S07]  /*1b270*/  LEA.HI R2, R2, R26, RZ, 0x2 ;  /* 0x0000001a02027211 */ /* 0x000fce00078f10ff */
[----:B-1----:R-:W-:Y:S01]  /*1b280*/  HMMA.16816.F32 R56, R8, R80, R72 ;  /* 0x000000500838723c */ /* 0x002fe20000001848 */
[----:B------:R-:W1:Y:S01]  /*1b290*/  LDSM.16.M88.4 R72, [R219+0x5000] ;  /* 0x00500000db48783b */ /* 0x000e620000000200 */
[----:B------:R-:W-:Y:S01]  /*1b2a0*/  SHF.R.S32.HI R2, RZ, 0x2, R2 ;  /* 0x00000002ff027819 */ /* 0x000fe20000011402 */
[----:B------:R-:W-:-:S05]  /*1b2b0*/  IMAD.SHL.U32 R26, R183, 0x2, RZ ;  /* 0x00000002b71a7824 */ /* 0x000fca00078e00ff */
[----:B---3--:R-:W-:Y:S01]  /*1b2c0*/  HMMA.16816.F32 R60, R8, R52, R60 ;  /* 0x00000034083c723c */ /* 0x008fe2000000183c */
[----:B------:R-:W-:-:S07]  /*1b2d0*/  IMAD R2, R182, 0x10, R2 ;  /* 0x00000010b6027824 */ /* 0x000fce00078e0202 */
[C---:B------:R-:W-:Y:S08]  /*1b2e0*/  HMMA.16816.F32 R48, R8.reuse, R54, R48 ;  /* 0x000000360830723c */ /* 0x040ff00000001830 */
[C---:B--2---:R-:W-:Y:S08]  /*1b2f0*/  HMMA.16816.F32 R52, R8.reuse, R32, R44 ;  /* 0x000000200834723c */ /* 0x044ff0000000182c */
[----:B------:R-:W-:Y:S01]  /*1b300*/  HMMA.16816.F32 R32, R8, R34, R28 ;  /* 0x000000220820723c */ /* 0x000fe2000000181c */
[----:B------:R-:W-:-:S07]  /*1b310*/  LOP3.LUT R26, R26, 0x6, RZ, 0xc0, !PT ;  /* 0x000000061a1a7812 */ /* 0x000fce00078ec0ff */
[C---:B----4-:R-:W-:Y:S01]  /*1b320*/  HMMA.16816.F32 R28, R12.reuse, R20, R16 ;  /* 0x000000140c1c723c */ /* 0x050fe20000001810 */
[----:B------:R-:W-:Y:S07]  /*1b330*/  LDSM.16.M88.4 R16, [R214+0xc000] ;  /* 0x00c00000d610783b */ /* 0x000fee0000000200 */
[----:B------:R-:W-:Y:S01]  /*1b340*/  HMMA.16816.F32 R20, R12, R22, R4 ;  /* 0x000000160c14723c */ /* 0x000fe20000001804 */
[----:B------:R-:W2:Y:S01]  /*1b350*/  LDSM.16.M88.4 R4, [R218+0x4000] ;  /* 0x00400000da04783b */ /* 0x000ea20000000200 */
[----:B------:R-:W-:-:S06]  /*1b360*/  IMAD.IADD R3, R184, 0x1, R2 ;  /* 0x00000001b8037824 */ /* 0x000fcc00078e0202 */
[----:B------:R-:W-:Y:S01]  /*1b370*/  HMMA.16816.F32 R68, R8, R82, R68 ;  /* 0x000000520844723c */ /* 0x000fe20000001844 */
[----:B------:R-:W-:Y:S01]  /*1b380*/  IMAD.IADD R26, R118, 0x1, R26 ;  /* 0x00000001761a7824 */ /* 0x000fe200078e021a */
[----:B------:R-:W-:Y:S01]  /*1b390*/  IADD3 R2, R252, R3, -R185 ;  /* 0x00000003fc027210 */ /* 0x000fe20007ffe8b9 */
[----:B------:R3:W-:Y:S03]  /*1b3a0*/  STL [R1+0x1c], R3 ;  /* 0x00001c0301007387 */ /* 0x0007e60000100800 */
[C---:B------:R-:W-:Y:S01]  /*1b3b0*/  IADD3 R136, R26.reuse, 0x1, RZ ;  /* 0x000000011a887810 */ /* 0x040fe20007ffe0ff */
[----:B------:R-:W4:Y:S01]  /*1b3c0*/  LDL R152, [R1+0x8] ;  /* 0x0000080001987983 */ /* 0x000f220000100800 */
[C---:B------:R-:W-:Y:S02]  /*1b3d0*/  IADD3 R132, R26.reuse, 0x8, RZ ;  /* 0x000000081a847810 */ /* 0x040fe40007ffe0ff */
[----:B------:R-:W-:-:S03]  /*1b3e0*/  IADD3 R131, R26, 0x9, RZ ;  /* 0x000000091a837810 */ /* 0x000fc60007ffe0ff */
[----:B------:R-:W-:Y:S01]  /*1b3f0*/  IMAD.IADD R9, R2, 0x1, -R132 ;  /* 0x0000000102097824 */ /* 0x000fe200078e0a84 */
[----:B------:R-:W-:Y:S01]  /*1b400*/  HMMA.16816.F32 R44, R12, R76, R56 ;  /* 0x0000004c0c2c723c */ /* 0x000fe20000001838 */
[----:B---3--:R-:W-:-:S04]  /*1b410*/  IADD3 R3, -R26, R2, RZ ;  /* 0x000000021a037210 */ /* 0x008fc80007ffe1ff */
[----:B------:R-:W-:Y:S01]  /*1b420*/  IABS R8, R3 ;  /* 0x0000000300087213 */ /* 0x000fe20000000000 */
[----:B------:R-:W-:-:S04]  /*1b430*/  IMAD.IADD R3, R2, 0x1, -R136 ;  /* 0x0000000102037824 */ /* 0x000fc800078e0a88 */
[C---:B------:R-:W-:Y:S01]  /*1b440*/  HMMA.16816.F32 R68, R12.reuse, R78, R68 ;  /* 0x0000004e0c44723c */ /* 0x040fe20000001844 */
[----:B------:R-:W-:Y:S01]  /*1b450*/  IABS R3, R3 ;  /* 0x0000000300037213 */ /* 0x000fe20000000000 */
[----:B------:R3:W-:Y:S06]  /*1b460*/  I2F R150, R8 ;  /* 0x0000000800967306 */ /* 0x0007ec0000201400 */
[----:B-1----:R-:W-:Y:S01]  /*1b470*/  HMMA.16816.F32 R76, R12, R74, R48 ;  /* 0x0000004a0c4c723c */ /* 0x002fe20000001830 */
[----:B------:R-:W1:Y:S01]  /*1b480*/  LDSM.16.M88.4 R48, [R214+0xc800] ;  /* 0x00c80000d630783b */ /* 0x000e620000000200 */
[----:B------:R-:W-:-:S02]  /*1b490*/  IADD3 R129, R26, 0x10, RZ ;  /* 0x000000101a817810 */ /* 0x000fc40007ffe0ff */
[----:B------:R-:W-:Y:S01]  /*1b4a0*/  IADD3 R126, R26, 0x11, RZ ;  /* 0x000000111a7e7810 */ /* 0x000fe20007ffe0ff */
[----:B---3--:R-:W-:Y:S01]  /*1b4b0*/  IMAD.MOV.U32 R8, RZ, RZ, R3 ;  /* 0x000000ffff087224 */ /* 0x008fe200078e0003 */
[----:B------:R-:W-:Y:S01]  /*1b4c0*/  IABS R3, R9 ;  /* 0x0000000900037213 */ /* 0x000fe20000000000 */
[----:B------:R-:W-:Y:S02]  /*1b4d0*/  IMAD.IADD R9, R2, 0x1, -R131 ;  /* 0x0000000102097824 */ /* 0x000fe400078e0a83 */
[----:B------:R3:W-:Y:S01]  /*1b4e0*/  I2F R149, R8 ;  /* 0x0000000800957306 */ /* 0x0007e20000201400 */
[----:B------:R-:W-:Y:S01]  /*1b4f0*/  HMMA.16816.F32 R56, R12, R72, R60 ;  /* 0x000000480c38723c */ /* 0x000fe2000000183c */
[----:B------:R-:W-:-:S07]  /*1b500*/  IADD3 R130, R26, 0x18, RZ ;  /* 0x000000181a827810 */ /* 0x000fce0007ffe0ff */
[----:B------:R-:W-:Y:S01]  /*1b510*/  HMMA.16816.F32 R72, R12, R64, R52 ;  /* 0x000000400c48723c */ /* 0x000fe20000001834 */
[----:B------:R-:W1:Y:S01]  /*1b520*/  LDSM.16.M88.4 R52, [R214+0xd000] ;  /* 0x00d00000d634783b */ /* 0x000e620000000200 */
[----:B---3--:R-:W-:Y:S01]  /*1b530*/  IMAD.MOV.U32 R8, RZ, RZ, R3 ;  /* 0x000000ffff087224 */ /* 0x008fe200078e0003 */
[----:B------:R-:W-:-:S05]  /*1b540*/  IABS R3, R9 ;  /* 0x0000000900037213 */ /* 0x000fca0000000000 */
[C---:B--2---:R-:W-:Y:S01]  /*1b550*/  HMMA.16816.F32 R28, R4.reuse, R16, R28 ;  /* 0x00000010041c723c */ /* 0x044fe2000000181c */
[----:B------:R2:W-:Y:S07]  /*1b560*/  I2F R148, R8 ;  /* 0x0000000800947306 */ /* 0x0005ee0000201400 */
[----:B------:R-:W-:Y:S01]  /*1b570*/  HMMA.16816.F32 R80, R4, R18, R20 ;  /* 0x000000120450723c */ /* 0x000fe20000001814 */
[----:B------:R-:W3:Y:S01]  /*1b580*/  LDSM.16.M88.4 R16, [R214+0xd800] ;  /* 0x00d80000d610783b */ /* 0x000ee20000000200 */
[----:B------:R5:W-:Y:S01]  /*1b590*/  I2F R146, R3 ;  /* 0x0000000300927306 */ /* 0x000be20000201400 */
[----:B------:R-:W-:-:S02]  /*1b5a0*/  IADD3 R128, R26, 0x19, RZ ;  /* 0x000000191a807810 */ /* 0x000fc40007ffe0ff */
[----:B------:R-:W-:Y:S01]  /*1b5b0*/  LDSM.16.M88.4 R20, [R213+0x4000] ;  /* 0x00400000d514783b */ /* 0x000fe20000000200 */
[----:B--2---:R-:W-:Y:S02]  /*1b5c0*/  IMAD.IADD R8, R2, 0x1, -R129 ;  /* 0x0000000102087824 */ /* 0x004fe400078e0a81 */
[----:B------:R-:W-:Y:S01]  /*1b5d0*/  HMMA.16816.F32 R64, R12, R66, R32 ;  /* 0x000000420c40723c */ /* 0x000fe20000001820 */
[----:B------:R-:W-:Y:S01]  /*1b5e0*/  IADD3 R127, R26, 0x20, RZ ;  /* 0x000000201a7f7810 */ /* 0x000fe20007ffe0ff */
[----:B------:R-:W-:Y:S01]  /*1b5f0*/  LDSM.16.M88.4 R32, [R213+0x4800] ;  /* 0x00480000d520783b */ /* 0x000fe20000000200 */
[----:B-----5:R-:W-:-:S04]  /*1b600*/  IMAD.IADD R3, R2, 0x1, -R126 ;  /* 0x0000000102037824 */ /* 0x020fc800078e0a7e */
[----:B------:R-:W-:Y:S01]  /*1b610*/  IABS R12, R8 ;  /* 0x00000008000c7213 */ /* 0x000fe20000000000 */
[----:B------:R-:W-:Y:S01]  /*1b620*/  IMAD.IADD R13, R2, 0x1, -R130 ;  /* 0x00000001020d7824 */ /* 0x000fe200078e0a82 */
[----:B------:R-:W2:Y:S01]  /*1b630*/  LDSM.16.M88.4 R8, [R217+0x4000] ;  /* 0x00400000d908783b */ /* 0x000ea20000000200 */
[----:B------:R-:W-:Y:S01]  /*1b640*/  IABS R3, R3 ;  /* 0x0000000300037213 */ /* 0x000fe20000000000 */
[----:B------:R5:W-:Y:S01]  /*1b650*/  I2F R147, R12 ;  /* 0x0000000c00937306 */ /* 0x000be20000201400 */
[----:B------:R-:W-:-:S03]  /*1b660*/  IADD3 R124, R26, 0x21, RZ ;  /* 0x000000211a7c7810 */ /* 0x000fc60007ffe0ff */
[----:B-----5:R-:W-:Y:S01]  /*1b670*/  IMAD.MOV.U32 R12, RZ, RZ, R3 ;  /* 0x000000ffff0c7224 */ /* 0x020fe200078e0003 */
[----:B------:R-:W-:Y:S01]  /*1b680*/  IABS R3, R13 ;  /* 0x0000000d00037213 */ /* 0x000fe20000000000 */
[----:B------:R-:W-:Y:S02]  /*1b690*/  IMAD.IADD R13, R2, 0x1, -R128 ;  /* 0x00000001020d7824 */ /* 0x000fe400078e0a80 */
[----:B------:R5:W-:Y:S01]  /*1b6a0*/  I2F R137, R12 ;  /* 0x0000000c00897306 */ /* 0x000be20000201400 */
[----:B-1----:R-:W-:Y:S01]  /*1b6b0*/  HMMA.16816.F32 R84, R4, R48, R44 ;  /* 0x000000300454723c */ /* 0x002fe2000000182c */
[----:B------:R-:W1:Y:S01]  /*1b6c0*/  LDSM.16.M88.4 R44, [R213+0x5000] ;  /* 0x00500000d52c783b */ /* 0x000e620000000200 */
[----:B-----5:R-:W-:Y:S01]  /*1b6d0*/  IMAD.MOV.U32 R12, RZ, RZ, R3 ;  /* 0x000000ffff0c7224 */ /* 0x020fe200078e0003 */
[----:B------:R-:W-:-:S04]  /*1b6e0*/  IABS R3, R13 ;  /* 0x0000000d00037213 */ /* 0x000fc80000000000 */
[----:B------:R5:W-:Y:S01]  /*1b6f0*/  I2F R145, R12 ;  /* 0x0000000c00917306 */ /* 0x000be20000201400 */
[----:B------:R-:W-:Y:S01]  /*1b700*/  IMAD.IADD R13, R2, 0x1, -R127 ;  /* 0x00000001020d7824 */ /* 0x000fe200078e0a7f */
[----:B-----5:R-:W-:-:S06]  /*1b710*/  MOV R12, R3 ;  /* 0x00000003000c7202 */ /* 0x020fcc0000000f00 */
[----:B------:R5:W-:Y:S01]  /*1b720*/  I2F R144, R12 ;  /* 0x0000000c00907306 */ /* 0x000be20000201400 */
[----:B------:R-:W-:Y:S02]  /*1b730*/  IABS R3, R13 ;  /* 0x0000000d00037213 */ /* 0x000fe40000000000 */
[C---:B------:R-:W-:Y:S02]  /*1b740*/  IADD3 R125, R26.reuse, 0x28, RZ ;  /* 0x000000281a7d7810 */ /* 0x040fe40007ffe0ff */
[----:B------:R-:W-:Y:S01]  /*1b750*/  IADD3 R123, R26, 0x29, RZ ;  /* 0x000000291a7b7810 */ /* 0x000fe20007ffe0ff */
[----:B-----5:R-:W-:Y:S02]  /*1b760*/  IMAD.IADD R12, R2, 0x1, -R124 ;  /* 0x00000001020c7824 */ /* 0x020fe400078e0a7c */
[----:B------:R5:W-:Y:S03]  /*1b770*/  I2F R143, R3 ;  /* 0x00000003008f7306 */ /* 0x000be60000201400 */
[----:B------:R-:W-:Y:S01]  /*1b780*/  IABS R12, R12 ;  /* 0x0000000c000c7213 */ /* 0x000fe20000000000 */
[----:B------:R-:W-:Y:S01]  /*1b790*/  HMMA.16816.F32 R60, R4, R50, R68 ;  /* 0x00000032043c723c */ /* 0x000fe20000001844 */
[----:B------:R-:W-:Y:S01]  /*1b7a0*/  LDSM.16.M88.4 R48, [R208+0xe000] ;  /* 0x00e00000d030783b */ /* 0x000fe20000000200 */
[----:B------:R-:W-:-:S06]  /*1b7b0*/  IADD3 R122, R26, 0x30, RZ ;  /* 0x000000301a7a7810 */ /* 0x000fcc0007ffe0ff */
[C---:B------:R-:W-:Y:S01]  /*1b7c0*/  HMMA.16816.F32 R56, R4.reuse, R52, R56 ;  /* 0x000000340438723c */ /* 0x040fe20000001838 */
[----:B-----5:R-:W-:Y:S01]  /*1b7d0*/  IMAD.MOV.U32 R3, RZ, RZ, R12 ;  /* 0x000000ffff037224 */ /* 0x020fe200078e000c */
[----:B------:R-:W-:Y:S01]  /*1b7e0*/  IADD3 R121, R26, 0x31, RZ ;  /* 0x000000311a797810 */ /* 0x000fe20007ffe0ff */
[----:B------:R-:W-:Y:S02]  /*1b7f0*/  LDSM.16.M88.4 R12, [R216+0x6000] ;  /* 0x00600000d80c783b */ /* 0x000fe40000000200 */
[----:B------:R5:W-:Y:S03]  /*1b800*/  I2F R142, R3 ;  /* 0x00000003008e7306 */ /* 0x000be60000201400 */
[C---:B---3--:R-:W-:Y:S08]  /*1b810*/  HMMA.16816.F32 R72, R4.reuse, R16, R72 ;  /* 0x000000100448723c */ /* 0x048ff00000001848 */
[----:B------:R-:W-:Y:S01]  /*1b820*/  HMMA.16816.F32 R68, R4, R18, R64 ;  /* 0x000000120444723c */ /* 0x000fe20000001840 */
[----:B------:R-:W3:Y:S01]  /*1b830*/  LDSM.16.M88.4 R16, [R215+0x6000] ;  /* 0x00600000d710783b */ /* 0x000ee20000000200 */
[----:B-----5:R-:W-:-:S06]  /*1b840*/  IMAD.IADD R3, R2, 0x1, -R123 ;  /* 0x0000000102037824 */ /* 0x020fcc00078e0a7b */
[----:B------:R-:W-:Y:S07]  /*1b850*/  HMMA.16816.F32 R52, R4, R54, R76 ;  /* 0x000000360434723c */ /* 0x000fee000000184c */
[C---:B------:R-:W-:Y:S01]  /*1b860*/  IMAD.IADD R4, R2.reuse, 0x1, -R125 ;  /* 0x0000000102047824 */ /* 0x040fe200078e0a7d */
[----:B--2---:R-:W-:Y:S01]  /*1b870*/  HMMA.16816.F32 R28, R8, R20, R28 ;  /* 0x00000014081c723c */ /* 0x004fe2000000181c */
[----:B------:R-:W-:Y:S01]  /*1b880*/  IABS R3, R3 ;  /* 0x0000000300037213 */ /* 0x000fe20000000000 */
[----:B------:R-:W-:-:S02]  /*1b890*/  IMAD.IADD R5, R2, 0x1, -R122 ;  /* 0x0000000102057824 */ /* 0x000fc400078e0a7a */
[----:B------:R-:W-:-:S04]  /*1b8a0*/  IABS R4, R4 ;  /* 0x0000000400047213 */ /* 0x000fc80000000000 */
[C---:B------:R-:W-:Y:S01]  /*1b8b0*/  HMMA.16816.F32 R64, R8.reuse, R22, R80 ;  /* 0x000000160840723c */ /* 0x040fe20000001850 */
[----:B------:R-:W2:Y:S01]  /*1b8c0*/  LDSM.16.M88.4 R20, [R213+0x5800] ;  /* 0x00580000d514783b */ /* 0x000ea20000000200 */
[----:B------:R5:W-:Y:S01]  /*1b8d0*/  I2F R141, R4 ;  /* 0x00000004008d7306 */ /* 0x000be20000201400 */
[C---:B------:R-:W-:Y:S02]  /*1b8e0*/  IADD3 R120, R26.reuse, 0x38, RZ ;  /* 0x000000381a787810 */ /* 0x040fe40007ffe0ff */
[----:B------:R-:W-:Y:S01]  /*1b8f0*/  IADD3 R119, R26, 0x39, RZ ;  /* 0x000000391a777810 */ /* 0x000fe20007ffe0ff */
[----:B-----5:R-:W-:Y:S01]  /*1b900*/  IMAD.MOV.U32 R4, RZ, RZ, R3 ;  /* 0x000000ffff047224 */ /* 0x020fe200078e0003 */
[----:B------:R-:W-:Y:S01]  /*1b910*/  IABS R3, R5 ;  /* 0x0000000500037213 */ /* 0x000fe20000000000 */
[----:B------:R-:W-:Y:S02]  /*1b920*/  IMAD.IADD R5, R2, 0x1, -R121 ;  /* 0x0000000102057824 */ /* 0x000fe400078e0a79 */
[----:B------:R5:W-:Y:S01]  /*1b930*/  I2F R140, R4 ;  /* 0x00000004008c7306 */ /* 0x000be20000201400 */
[----:B------:R-:W-:Y:S01]  /*1b940*/  HMMA.16816.F32 R80, R8, R34, R60 ;  /* 0x000000220850723c */ /* 0x000fe2000000183c */
[----:B------:R-:W2:Y:S01]  /*1b950*/  LDSM.16.M88.4 R60, [R219+0x6000] ;  /* 0x00600000db3c783b */ /* 0x000ea20000000200 */
[----:B-----5:R-:W-:Y:S01]  /*1b960*/  IMAD.MOV.U32 R4, RZ, RZ, R3 ;  /* 0x000000ffff047224 */ /* 0x020fe200078e0003 */
[----:B------:R-:W-:-:S04]  /*1b970*/  IABS R3, R5 ;  /* 0x0000000500037213 */ /* 0x000fc80000000000 */
[----:B------:R5:W-:Y:S08]  /*1b980*/  I2F R139, R4 ;  /* 0x00000004008b7306 */ /* 0x000bf00000201400 */
[----:B------:R2:W-:Y:S01]  /*1b990*/  I2F R138, R3 ;  /* 0x00000003008a7306 */ /* 0x0005e20000201400 */
[----:B-1----:R-:W-:Y:S01]  /*1b9a0*/  HMMA.16816.F32 R92, R8, R46, R52 ;  /* 0x0000002e085c723c */ /* 0x002fe20000001834 */
[----:B------:R-:W1:Y:S01]  /*1b9b0*/  LDSM.16.M88.4 R52, [R208+0xe800] ;  /* 0x00e80000d034783b */ /* 0x000e620000000200 */
[----:B-----5:R-:W-:-:S02]  /*1b9c0*/  IMAD.IADD R4, R2, 0x1, -R120 ;  /* 0x0000000102047824 */ /* 0x020fc400078e0a78 */
[C---:B--2---:R-:W-:Y:S01]  /*1b9d0*/  IMAD.IADD R3, R2.reuse, 0x1, -R119 ;  /* 0x0000000102037824 */ /* 0x044fe200078e0a77 */
[----:B------:R-:W-:Y:S02]  /*1b9e0*/  IADD3 R2, R2, 0x8, RZ ;  /* 0x0000000802027810 */ /* 0x000fe40007ffe0ff */
[----:B------:R-:W-:Y:S02]  /*1b9f0*/  IABS R4, R4 ;  /* 0x0000000400047213 */ /* 0x000fe40000000000 */
[----:B------:R-:W-:Y:S01]  /*1ba00*/  IABS R3, R3 ;  /* 0x0000000300037213 */ /* 0x000fe20000000000 */
[----:B------:R-:W-:Y:S01]  /*1ba10*/  IMAD.IADD R5, R2, 0x1, -R26 ;  /* 0x0000000102057824 */ /* 0x000fe200078e0a1a */
[----:B------:R2:W-:Y:S01]  /*1ba20*/  I2F R135, R4 ;  /* 0x0000000400877306 */ /* 0x0005e20000201400 */
[----:B---3--:R-:W-:Y:S02]  /*1ba30*/  HMMA.16816.F32 R28, R16, R48, R28 ;  /* 0x00000030101c723c */ /* 0x008fe4000000181c */
[----:B--2---:R-:W-:Y:S01]  /*1ba40*/  IMAD.MOV.U32 R4, RZ, RZ, R3 ;  /* 0x000000ffff047224 */ /* 0x004fe200078e0003 */
[----:B------:R-:W-:-:S02]  /*1ba50*/  IABS R3, R5 ;  /* 0x0000000500037213 */ /* 0x000fc40000000000 */
[----:B------:R-:W-:Y:S02]  /*1ba60*/  IADD3 R5, -R136, R2, RZ ;  /* 0x0000000288057210 */ /* 0x000fe40007ffe1ff */
[----:B------:R2:W-:Y:S01]  /*1ba70*/  I2F R134, R4 ;  /* 0x0000000400867306 */ /* 0x0005e20000201400 */
[----:B------:R-:W-:Y:S01]  /*1ba80*/  HMMA.16816.F32 R76, R8, R32, R84 ;  /* 0x00000020084c723c */ /* 0x000fe20000001854 */
[----:B------:R-:W-:Y:S01]  /*1ba90*/  LDSM.16.M88.4 R84, [R208+0xf000] ;  /* 0x00f00000d054783b */ /* 0x000fe20000000200 */
[----:B--2---:R-:W-:Y:S01]  /*1baa0*/  IMAD.MOV.U32 R4, RZ, RZ, R3 ;  /* 0x000000ffff047224 */ /* 0x004fe200078e0003 */
[----:B------:R-:W-:-:S04]  /*1bab0*/  IABS R3, R5 ;  /* 0x0000000500037213 */ /* 0x000fc80000000000 */
[----:B------:R2:W-:Y:S01]  /*1bac0*/  I2F R116, R4 ;  /* 0x0000000400747306 */ /* 0x0005e20000201400 */
[C---:B------:R-:W-:Y:S01]  /*1bad0*/  HMMA.16816.F32 R88, R8.reuse, R44, R56 ;  /* 0x0000002c0858723c */ /* 0x040fe20000001838 */
[----:B------:R-:W-:Y:S06]  /*1bae0*/  LDSM.16.M88.4 R56, [R214+0xe000] ;  /* 0x00e00000d638783b */ /* 0x000fec0000000200 */
[----:B------:R3:W-:Y:S01]  /*1baf0*/  I2F R115, R3 ;  /* 0x0000000300737306 */ /* 0x0007e20000201400 */
[----:B------:R-:W-:Y:S01]  /*1bb00*/  HMMA.16816.F32 R96, R8, R20, R72 ;  /* 0x000000140860723c */ /* 0x000fe20000001848 */
[C---:B------:R-:W-:Y:S01]  /*1bb10*/  IMAD.IADD R5, R2.reuse, 0x1, -R129 ;  /* 0x0000000102057824 */ /* 0x040fe200078e0a81 */
[----:B------:R-:W-:Y:S01]  /*1bb20*/  LDSM.16.M88.4 R72, [R208+0xf800] ;  /* 0x00f80000d048783b */ /* 0x000fe20000000200 */
[----:B--2---:R-:W-:-:S05]  /*1bb30*/  IMAD.IADD R4, R2, 0x1, -R132 ;  /* 0x0000000102047824 */ /* 0x004fca00078e0a84 */
[----:B------:R-:W-:Y:S01]  /*1bb40*/  HMMA.16816.F32 R100, R8, R22, R68 ;  /* 0x000000160864723c */ /* 0x000fe20000001844 */
[----:B------:R-:W2:Y:S01]  /*1bb50*/  LDSM.16.M88.4 R8, [R218+0x6000] ;  /* 0x00600000da08783b */ /* 0x000ea20000000200 */
[----:B---3--:R-:W-:Y:S01]  /*1bb60*/  IMAD.IADD R3, R2, 0x1, -R131 ;  /* 0x0000000102037824 */ /* 0x008fe200078e0a83 */
[----:B------:R-:W-:-:S05]  /*1bb70*/  IABS R4, R4 ;  /* 0x0000000400047213 */ /* 0x000fca0000000000 */
[----:B------:R-:W-:Y:S01]  /*1bb80*/  HMMA.16816.F32 R32, R16, R50, R64 ;  /* 0x000000321020723c */ /* 0x000fe20000001840 */
[----:B------:R-:W3:Y:S01]  /*1bb90*/  LDSM.16.M88.4 R68, [R219+0x6800] ;  /* 0x00680000db44783b */ /* 0x000ee20000000200 */
[----:B------:R-:W-:Y:S01]  /*1bba0*/  IABS R3, R3 ;  /* 0x0000000300037213 */ /* 0x000fe20000000000 */
[----:B------:R5:W-:Y:S05]  /*1bbb0*/  I2F R114, R4 ;  /* 0x0000000400727306 */ /* 0x000bea0000201400 */
[----:B------:R-:W-:Y:S08]  /*1bbc0*/  HMMA.16816.F32 R28, R12, R60, R28 ;  /* 0x0000003c0c1c723c */ /* 0x000ff0000000181c */
[----:B-1----:R-:W-:Y:S01]  /*1bbd0*/  HMMA.16816.F32 R44, R16, R52, R76 ;  /* 0x00000034102c723c */ /* 0x002fe2000000184c */
[----:B------:R-:W-:Y:S01]  /*1bbe0*/  LDSM.16.M88.4 R76, [R213+0x6000] ;  /* 0x00600000d54c783b */ /* 0x000fe20000000200 */
[----:B-----5:R-:W-:Y:S01]  /*1bbf0*/  IMAD.MOV.U32 R4, RZ, RZ, R3 ;  /* 0x000000ffff047224 */ /* 0x020fe200078e0003 */
[----:B------:R-:W-:Y:S01]  /*1bc00*/  IABS R3, R5 ;  /* 0x0000000500037213 */ /* 0x000fe20000000000 */
[C---:B------:R-:W-:Y:S01]  /*1bc10*/  IMAD.IADD R21, R2.reuse, 0x1, -R127 ;  /* 0x0000000102157824 */ /* 0x040fe200078e0a7f */
[----:B------:R-:W-:Y:S01]  /*1bc20*/  LDSM.16.M88.4 R64, [R219+0x7000] ;  /* 0x00700000db40783b */ /* 0x000fe20000000200 */
[----:B------:R1:W-:Y:S01]  /*1bc30*/  I2F R113, R4 ;  /* 0x0000000400717306 */ /* 0x0003e20000201400 */
[----:B------:R-:W-:-:S02]  /*1bc40*/  IMAD.IADD R5, R2, 0x1, -R126 ;  /* 0x0000000102057824 */ /* 0x000fc400078e0a7e */
[----:B-1----:R-:W-:-:S05]  /*1bc50*/  IMAD.MOV.U32 R4, RZ, RZ, R3 ;  /* 0x000000ffff047224 */ /* 0x002fca00078e0003 */
[----:B------:R1:W-:Y:S01]  /*1bc60*/  I2F R112, R4 ;  /* 0x0000000400707306 */ /* 0x0003e20000201400 */
[----:B------:R-:W-:Y:S01]  /*1bc70*/  IABS R3, R5 ;  /* 0x0000000500037213 */ /* 0x000fe20000000000 */
[----:B-1----:R-:W-:-:S05]  /*1bc80*/  IMAD.IADD R4, R2, 0x1, -R130 ;  /* 0x0000000102047824 */ /* 0x002fca00078e0a82 */
[----:B------:R-:W-:Y:S02]  /*1bc90*/  IABS R20, R4 ;  /* 0x0000000400147213 */ /* 0x000fe40000000000 */
[----:B------:R-:W1:Y:S01]  /*1bca0*/  LDSM.16.M88.4 R4, [R217+0x6000] ;  /* 0x00600000d904783b */ /* 0x000e620000000200 */
[----:B------:R5:W-:Y:S01]  /*1bcb0*/  I2F R110, R3 ;  /* 0x00000003006e7306 */ /* 0x000be20000201400 */
[----:B------:R-:W-:Y:S02]  /*1bcc0*/  HMMA.16816.F32 R32, R12, R62, R32 ;  /* 0x0000003e0c20723c */ /* 0x000fe40000001820 */
[----:B------:R-:W-:Y:S01]  /*1bcd0*/  LDSM.16.M88.4 R60, [R214+0xf000] ;  /* 0x00f00000d63c783b */ /* 0x000fe20000000200 */
[----:B-----5:R-:W-:-:S04]  /*1bce0*/  IMAD.IADD R3, R2, 0x1, -R128 ;  /* 0x0000000102037824 */ /* 0x020fc800078e0a80 */
[----:B------:R5:W-:Y:S01]  /*1bcf0*/  I2F R111, R20 ;  /* 0x00000014006f7306 */ /* 0x000be20000201400 */
[----:B------:R-:W-:Y:S01]  /*1bd00*/  IABS R3, R3 ;  /* 0x0000000300037213 */ /* 0x000fe20000000000 */
[----:B--2---:R-:W-:Y:S04]  /*1bd10*/  HMMA.16816.F32 R28, R8, R56, R28 ;  /* 0x00000038081c723c */ /* 0x004fe8000000181c */
[----:B-----5:R-:W-:Y:S01]  /*1bd20*/  IMAD.MOV.U32 R20, RZ, RZ, R3 ;  /* 0x000000ffff147224 */ /* 0x020fe200078e0003 */
[----:B------:R-:W-:Y:S01]  /*1bd30*/  IABS R3, R21 ;  /* 0x0000001500037213 */ /* 0x000fe20000000000 */
[----:B------:R-:W-:Y:S02]  /*1bd40*/  IMAD.IADD R21, R2, 0x1, -R124 ;  /* 0x0000000102157824 */ /* 0x000fe400078e0a7c */
[----:B------:R-:W-:Y:S01]  /*1bd50*/  HMMA.16816.F32 R48, R16, R54, R80 ;  /* 0x000000361030723c */ /* 0x000fe20000001850 */
[----:B------:R2:W-:Y:S01]  /*1bd60*/  I2F R109, R20 ;  /* 0x00000014006d7306 */ /* 0x0005e20000201400 */
[----:B------:R-:W5:Y:S01]  /*1bd70*/  LDSM.16.M88.4 R80, [R214+0xe800] ;  /* 0x00e80000d650783b */ /* 0x000f620000000200 */
[----:B--2---:R-:W-:-:S02]  /*1bd80*/  MOV R20, R3 ;  /* 0x0000000300147202 */ /* 0x004fc40000000f00 */
[----:B------:R-:W-:Y:S01]  /*1bd90*/  IABS R3, R21 ;  /* 0x0000001500037213 */ /* 0x000fe20000000000 */
[----:B------:R-:W-:-:S03]  /*1bda0*/  IMAD.IADD R21, R2, 0x1, -R125 ;  /* 0x0000000102157824 */ /* 0x000fc600078e0a7d */
[----:B------:R2:W-:Y:S01]  /*1bdb0*/  I2F R108, R20 ;  /* 0x00000014006c7306 */ /* 0x0005e20000201400 */
[----:B------:R-:W-:Y:S01]  /*1bdc0*/  HMMA.16816.F32 R52, R8, R58, R32 ;  /* 0x0000003a0834723c */ /* 0x000fe20000001820 */
[----:B--2---:R-:W-:Y:S01]  /*1bdd0*/  IMAD.MOV.U32 R20, RZ, RZ, R3 ;  /* 0x000000ffff147224 */ /* 0x004fe200078e0003 */
[----:B------:R-:W-:Y:S01]  /*1bde0*/  IABS R3, R21 ;  /* 0x0000001500037213 */ /* 0x000fe20000000000 */
[----:B------:R-:W-:-:S04]  /*1bdf0*/  IMAD.IADD R21, R2, 0x1, -R123 ;  /* 0x0000000102157824 */ /* 0x000fc800078e0a7b */
[----:B------:R2:W-:Y:S01]  /*1be00*/  I2F R107, R20 ;  /* 0x00000014006b7306 */ /* 0x0005e20000201400 */
[----:B---3--:R-:W-:Y:S08]  /*1be10*/  HMMA.16816.F32 R44, R12, R68, R44 ;  /* 0x000000440c2c723c */ /* 0x008ff0000000182c */
[----:B-1----:R-:W-:Y:S01]  /*1be20*/  HMMA.16816.F32 R56, R4, R76, R28 ;  /* 0x0000004c0438723c */ /* 0x002fe2000000181c */
[----:B--2---:R-:W-:Y:S01]  /*1be30*/  IMAD.MOV.U32 R20, RZ, RZ, R3 ;  /* 0x000000ffff147224 */ /* 0x004fe200078e0003 */
[----:B------:R-:W-:Y:S01]  /*1be40*/  IABS R3, R21 ;  /* 0x0000001500037213 */ /* 0x000fe20000000000 */
[----:B------:R-:W-:-:S02]  /*1be50*/  IMAD.IADD R21, R2, 0x1, -R122 ;  /* 0x0000000102157824 */ /* 0x000fc400078e0a7a */
[----:B------:R1:W-:Y:S03]  /*1be60*/  I2F R106, R20 ;  /* 0x00000014006a7306 */ /* 0x0003e60000201400 */
[----:B------:R-:W-:Y:S01]  /*1be70*/  HMMA.16816.F32 R32, R16, R84, R88 ;  /* 0x000000541020723c */ /* 0x000fe20000001858 */
[----:B------:R-:W2:Y:S01]  /*1be80*/  LDSM.16.M88.4 R88, [R213+0x6800] ;  /* 0x00680000d558783b */ /* 0x000ea20000000200 */
[----:B-1----:R-:W-:Y:S01]  /*1be90*/  IMAD.MOV.U32 R20, RZ, RZ, R3 ;  /* 0x000000ffff147224 */ /* 0x002fe200078e0003 */
[----:B------:R-:W-:-:S03]  /*1bea0*/  IABS R3, R21 ;  /* 0x0000001500037213 */ /* 0x000fc60000000000 */
[----:B------:R1:W-:Y:S01]  /*1beb0*/  I2F R105, R20 ;  /* 0x0000001400697306 */ /* 0x0003e20000201400 */
[----:B------:R-:W-:Y:S01]  /*1bec0*/  IMAD.IADD R21, R2, 0x1, -R121 ;  /* 0x0000000102157824 */ /* 0x000fe200078e0a79 */
[----:B------:R-:W-:Y:S01]  /*1bed0*/  HMMA.16816.F32 R52, R4, R78, R52 ;  /* 0x0000004e0434723c */ /* 0x000fe20000001834 */
[----:B------:R-:W3:Y:S01]  /*1bee0*/  LDSM.16.M88.4 R76, [R219+0x7800] ;  /* 0x00780000db4c783b */ /* 0x000ee20000000200 */
[----:B-1----:R-:W-:-:S04]  /*1bef0*/  IMAD.MOV.U32 R20, RZ, RZ, R3 ;  /* 0x000000ffff147224 */ /* 0x002fc800078e0003 */
[----:B------:R1:W-:Y:S01]  /*1bf00*/  I2F R104, R20 ;  /* 0x0000001400687306 */ /* 0x0003e20000201400 */
[----:B------:R-:W-:Y:S01]  /*1bf10*/  IABS R3, R21 ;  /* 0x0000001500037213 */ /* 0x000fe20000000000 */
[C---:B-1----:R-:W-:Y:S02]  /*1bf20*/  IMAD.IADD R20, R2.reuse, 0x1, -R120 ;  /* 0x0000000102147824 */ /* 0x042fe400078e0a78 */
[----:B------:R-:W-:-:S03]  /*1bf30*/  IMAD.IADD R2, R2, 0x1, -R119 ;  /* 0x0000000102027824 */ /* 0x000fc600078e0a77 */
[----:B------:R-:W-:Y:S01]  /*1bf40*/  IABS R20, R20 ;  /* 0x0000001400147213 */ /* 0x000fe20000000000 */
[----:B------:R1:W-:Y:S01]  /*1bf50*/  I2F R85, R3 ;  /* 0x0000000300557306 */ /* 0x0003e20000201400 */
[----:B------:R-:W-:Y:S01]  /*1bf60*/  IABS R2, R2 ;  /* 0x0000000200027213 */ /* 0x000fe20000000000 */
[----:B------:R-:W-:Y:S01]  /*1bf70*/  HMMA.16816.F32 R28, R12, R70, R48 ;  /* 0x000000460c1c723c */ /* 0x000fe20000001830 */
[----:B------:R-:W-:Y:S01]  /*1bf80*/  LDSM.16.M88.4 R68, [R213+0x7000] ;  /* 0x00700000d544783b */ /* 0x000fe20000000200 */
[----:B-1----:R-:W-:-:S06]  /*1bf90*/  IMAD.MOV.U32 R3, RZ, RZ, R20 ;  /* 0x000000ffff037224 */ /* 0x002fcc00078e0014 */
[----:B-----5:R-:W-:Y:S01]  /*1bfa0*/  HMMA.16816.F32 R20, R8, R80, R44 ;  /* 0x000000500814723c */ /* 0x020fe2000000182c */
[----:B------:R1:W-:Y:S02]  /*1bfb0*/  I2F R80, R2 ;  /* 0x0000000200507306 */ /* 0x0003e40000201400 */
[----:B-1----:R-:W-:-:S06]  /*1bfc0*/  FMUL.FTZ R2, R56, R0 ;  /* 0x0000000038027220 */ /* 0x002fcc0000410000 */
[----:B------:R1:W-:Y:S01]  /*1bfd0*/  MUFU.TANH R117, R2 ;  /* 0x0000000200757308 */ /* 0x0003e20000002400 */
[----:B------:R-:W-:Y:S07]  /*1bfe0*/  HMMA.16816.F32 R48, R16, R86, R92 ;  /* 0x000000561030723c */ /* 0x000fee000000185c */
[----:B------:R-:W-:Y:S01]  /*1bff0*/  I2F R84, R3 ;  /* 0x0000000300547306 */ /* 0x000fe20000201400 */
[----:B-1----:R-:W-:-:S07]  /*1c000*/  FMUL.FTZ R2, R57, R0 ;  /* 0x0000000039027220 */ /* 0x002fce0000410000 */
[----:B------:R1:W-:Y:S02]  /*1c010*/  MUFU.TANH R40, R2 ;  /* 0x0000000200287308 */ /* 0x0003e40000002400 */
[----:B-1----:R-:W-:-:S06]  /*1c020*/  FMUL.FTZ R2, R58, R0 ;  /* 0x000000003a027220 */ /* 0x002fcc0000410000 */
[----:B------:R1:W5:Y:S02]  /*1c030*/  MUFU.TANH R3, R2 ;  /* 0x0000000200037308 */ /* 0x0003640000002400 */
[----:B-1----:R-:W-:-:S06]  /*1c040*/  FMUL.FTZ R2, R59, R0 ;  /* 0x000000003b027220 */ /* 0x002fcc0000410000 */
[----:B------:R1:W-:Y:S01]  /*1c050*/  MUFU.TANH R38, R2 ;  /* 0x0000000200267308 */ /* 0x0003e20000002400 */
[----:B--2---:R-:W-:Y:S01]  /*1c060*/  HMMA.16816.F32 R56, R4, R88, R20 ;  /* 0x000000580438723c */ /* 0x004fe20000001814 */
[----:B-1----:R-:W-:-:S06]  /*1c070*/  FMUL.FTZ R2, R52, R0 ;  /* 0x0000000034027220 */ /* 0x002fcc0000410000 */
[----:B------:R1:W2:Y:S01]  /*1c080*/  MUFU.TANH R81, R2 ;  /* 0x0000000200517308 */ /* 0x0002a20000002400 */
[----:B------:R-:W-:Y:S01]  /*1c090*/  HMMA.16816.F32 R20, R16, R72, R96 ;  /* 0x000000481014723c */ /* 0x000fe20000001860 */
[----:B-1----:R-:W-:-:S06]  /*1c0a0*/  FMUL.FTZ R2, R53, R0 ;  /* 0x0000000035027220 */ /* 0x002fcc0000410000 */
[----:B------:R1:W-:Y:S01]  /*1c0b0*/  MUFU.TANH R73, R2 ;  /* 0x0000000200497308 */ /* 0x0003e20000002400 */
[C---:B------:R-:W-:Y:S08]  /*1c0c0*/  HMMA.16816.F32 R44, R12.reuse, R64, R32 ;  /* 0x000000400c2c723c */ /* 0x040ff00000001820 */
[----:B------:R-:W-:Y:S01]  /*1c0d0*/  HMMA.16816.F32 R32, R12, R66, R48 ;  /* 0x000000420c20723c */ /* 0x000fe20000001830 */
[----:B------:R-:W2:Y:S01]  /*1c0e0*/  LDSM.16.M88.4 R64, [R214+0xf800] ;  /* 0x00f80000d640783b */ /* 0x000ea20000000200 */
[----:B-1----:R-:W-:-:S04]  /*1c0f0*/  FMUL.FTZ R2, R54, R0 ;  /* 0x0000000036027220 */ /* 0x002fc80000410000 */
[----:B------:R1:W1:Y:S02]  /*1c100*/  MUFU.TANH R72, R2 ;  /* 0x0000000200487308 */ /* 0x0002640000002400 */
[-C--:B-1----:R-:W-:Y:S02]  /*1c110*/  FMUL.FTZ R2, R55, R0.reuse ;  /* 0x0000000037027220 */ /* 0x082fe40000410000 */
[----:B------:R-:W-:Y:S08]  /*1c120*/  HMMA.16816.F32 R52, R16, R74, R100 ;  /* 0x0000004a1034723c */ /* 0x000ff00000001864 */
[----:B---3--:R-:W-:Y:S08]  /*1c130*/  HMMA.16816.F32 R20, R12, R76, R20 ;  /* 0x0000004c0c14723c */ /* 0x008ff00000001814 */
[C---:B------:R-:W-:Y:S08]  /*1c140*/  HMMA.16816.F32 R28, R8.reuse, R82, R28 ;  /* 0x00000052081c723c */ /* 0x040ff0000000181c */
[C---:B------:R-:W-:Y:S01]  /*1c150*/  HMMA.16816.F32 R16, R8.reuse, R62, R32 ;  /* 0x0000003e0810723c */ /* 0x040fe20000001820 */
[----:B------:R-:W1:Y:S07]  /*1c160*/  LDSM.16.M88.4 R32, [R213+0x7800] ;  /* 0x00780000d520783b */ /* 0x000e6e0000000200 */
[----:B------:R-:W-:Y:S01]  /*1c170*/  HMMA.16816.F32 R44, R8, R60, R44 ;  /* 0x0000003c082c723c */ /* 0x000fe2000000182c */
[----:B------:R3:W1:Y:S01]  /*1c180*/  MUFU.TANH R41, R2 ;  /* 0x0000000200297308 */ /* 0x0006620000002400 */
[----:B------:R-:W-:Y:S01]  /*1c190*/  FMUL.FTZ R58, R58, R0 ;  /* 0x000000003a3a7220 */ /* 0x000fe20000410000 */
[----:B------:R-:W-:Y:S01]  /*1c1a0*/  ISETP.GE.AND P3, PT, R26, R252, PT ;  /* 0x000000fc1a00720c */ /* 0x000fe20003f66270 */
[----:B-----5:R-:W-:Y:S01]  /*1c1b0*/  FFMA.FTZ R3, -R133, R116, R3 ;  /* 0x0000007485037223 */ /* 0x020fe20000010103 */
[----:B------:R-:W-:-:S02]  /*1c1c0*/  ISETP.GE.AND P2, PT, R136, R252, PT ;  /* 0x000000fc8800720c */ /* 0x000fc40003f46270 */
[----:B------:R-:W-:Y:S01]  /*1c1d0*/  ISETP.GE.AND P1, PT, R132, R252, PT ;  /* 0x000000fc8400720c */ /* 0x000fe20003f26270 */
[----:B------:R-:W-:Y:S01]  /*1c1e0*/  HMMA.16816.F32 R12, R12, R78, R52 ;  /* 0x0000004e0c0c723c */ /* 0x000fe20000001834 */
[----:B------:R-:W-:Y:S01]  /*1c1f0*/  FMUL.FTZ R57, R57, R0 ;  /* 0x0000000039397220 */ /* 0x000fe20000410000 */
[----:B------:R-:W-:Y:S01]  /*1c200*/  ISETP.GE.AND P0, PT, R131, R252, PT ;  /* 0x000000fc8300720c */ /* 0x000fe20003f06270 */
[----:B------:R-:W-:-:S05]  /*1c210*/  DEPBAR.LE SB0, 0x0 ;  /* 0x000080000000791a */ /* 0x000fca0000000000 */
[----:B--2---:R-:W-:Y:S08]  /*1c220*/  HMMA.16816.F32 R20, R8, R64, R20 ;  /* 0x000000400814723c */ /* 0x004ff00000001814 */
[----:B------:R-:W-:Y:S08]  /*1c230*/  HMMA.16816.F32 R48, R4, R90, R28 ;  /* 0x0000005a0430723c */ /* 0x000ff0000000181c */
[----:B------:R-:W-:Y:S01]  /*1c240*/  HMMA.16816.F32 R8, R8, R66, R12 ;  /* 0x000000420808723c */ /* 0x000fe2000000180c */
[----:B---3--:R-:W-:-:S07]  /*1c250*/  FMUL.FTZ R2, R56, R0 ;  /* 0x0000000038027220 */ /* 0x008fce0000410000 */
[C---:B------:R-:W-:Y:S01]  /*1c260*/  HMMA.16816.F32 R28, R4.reuse, R68, R44 ;  /* 0x00000044041c723c */ /* 0x040fe2000000182c */
[----:B------:R2:W3:Y:S07]  /*1c270*/  MUFU.TANH R56, R2 ;  /* 0x0000000200387308 */ /* 0x0004ee0000002400 */
[----:B-1----:R-:W-:Y:S01]  /*1c280*/  HMMA.16816.F32 R20, R4, R32, R20 ;  /* 0x000000200414723c */ /* 0x002fe20000001814 */
[----:B------:R-:W-:-:S07]  /*1c290*/  FMUL.FTZ R48, R48, R0 ;  /* 0x0000000030307220 */ /* 0x000fce0000410000 */
[----:B------:R-:W-:Y:S01]  /*1c2a0*/  HMMA.16816.F32 R16, R4, R70, R16 ;  /* 0x000000460410723c */ /* 0x000fe20000001810 */
[-C--:B--2---:R-:W-:Y:S01]  /*1c2b0*/  FMUL.FTZ R2, R59, R0.reuse ;  /* 0x000000003b027220 */ /* 0x084fe20000410000 */
[----:B------:R-:W1:Y:S01]  /*1c2c0*/  MUFU.TANH R36, R48 ;  /* 0x0000003000247308 */ /* 0x000e620000002400 */
[----:B------:R-:W-:-:S05]  /*1c2d0*/  FMUL.FTZ R50, R50, R0 ;  /* 0x0000000032327220 */ /* 0x000fca0000410000 */
[----:B------:R-:W-:Y:S02]  /*1c2e0*/  HMMA.16816.F32 R8, R4, R34, R8 ;  /* 0x000000220408723c */ /* 0x000fe40000001808 */
[----:B------:R2:W5:Y:S05]  /*1c2f0*/  MUFU.TANH R37, R2 ;  /* 0x0000000200257308 */ /* 0x00056a0000002400 */
[C---:B------:R-:W-:Y:S02]  /*1c300*/  FFMA.FTZ R5, -R133.reuse, R150, R117 ;  /* 0x0000009685057223 */ /* 0x040fe40000010175 */
[----:B------:R-:W-:Y:S01]  /*1c310*/  FFMA.FTZ R4, -R133, R149, R40 ;  /* 0x0000009585047223 */ /* 0x000fe20000010128 */
[----:B------:R-:W1:Y:S02]  /*1c320*/  MUFU.TANH R58, R58 ;  /* 0x0000003a003a7308 */ /* 0x000e640000002400 */
[----:B------:R-:W-:Y:S01]  /*1c330*/  FSEL R40, R5, -INF , !P3 ;  /* 0xff80000005287808 */ /* 0x000fe20005800000 */
[----:B------:R-:W-:Y:S01]  /*1c340*/  FFMA.FTZ R5, -R133, R148, R81 ;  /* 0x0000009485057223 */ /* 0x000fe20000010151 */
[----:B------:R-:W-:Y:S01]  /*1c350*/  FSEL R46, R3, -INF , !P3 ;  /* 0xff800000032e7808 */ /* 0x000fe20005800000 */
[C---:B--2---:R-:W-:Y:S01]  /*1c360*/  FFMA.FTZ R2, -R133.reuse, R115, R38 ;  /* 0x0000007385027223 */ /* 0x044fe20000010126 */
[----:B------:R-:W-:Y:S01]  /*1c370*/  FSEL R38, R4, -INF , !P2 ;  /* 0xff80000004267808 */ /* 0x000fe20005000000 */
[C---:B------:R-:W-:Y:S01]  /*1c380*/  FFMA.FTZ R3, -R133.reuse, R114, R72 ;  /* 0x0000007285037223 */ /* 0x040fe20000010148 */
[----:B------:R-:W2:Y:S01]  /*1c390*/  MUFU.TANH R50, R50 ;  /* 0x0000003200327308 */ /* 0x000ea20000002400 */
[C---:B------:R-:W-:Y:S01]  /*1c3a0*/  FFMA.FTZ R4, -R133.reuse, R146, R73 ;  /* 0x0000009285047223 */ /* 0x040fe20000010149 */
[----:B------:R-:W-:Y:S01]  /*1c3b0*/  FSEL R45, R2, -INF , !P2 ;  /* 0xff800000022d7808 */ /* 0x000fe20005000000 */
[----:B------:R-:W-:Y:S01]  /*1c3c0*/  FFMA.FTZ R2, -R133, R113, R41 ;  /* 0x0000007185027223 */ /* 0x000fe20000010129 */
[----:B------:R-:W-:Y:S01]  /*1c3d0*/  FSEL R44, R5, -INF , !P1 ;  /* 0xff800000052c7808 */ /* 0x000fe20004800000 */
[----:B------:R-:W-:Y:S01]  /*1c3e0*/  FMUL.FTZ R51, R51, R0 ;  /* 0x0000000033337220 */ /* 0x000fe20000410000 */
[----:B------:R-:W-:Y:S01]  /*1c3f0*/  ISETP.GE.AND P6, PT, R129, R252, PT ;  /* 0x000000fc8100720c */ /* 0x000fe20003fc6270 */
[----:B---3--:R-:W-:Y:S01]  /*1c400*/  FFMA.FTZ R5, -R133, R147, R56 ;  /* 0x0000009385057223 */ /* 0x008fe20000010138 */
[----:B------:R-:W-:Y:S01]  /*1c410*/  FSEL R47, R3, -INF , !P1 ;  /* 0xff800000032f7808 */ /* 0x000fe20004800000 */
[----:B------:R-:W3:Y:S01]  /*1c420*/  MUFU.TANH R57, R57 ;  /* 0x0000003900397308 */ /* 0x000ee20000002400 */
[-C--:B------:R-:W-:Y:S01]  /*1c430*/  FMUL.FTZ R30, R30, R0.reuse ;  /* 0x000000001e1e7220 */ /* 0x080fe20000410000 */
[----:B------:R-:W-:Y:S01]  /*1c440*/  FSEL R41, R4, -INF , !P0 ;  /* 0xff80000004297808 */ /* 0x000fe20004000000 */
[-C--:B------:R-:W-:Y:S01]  /*1c450*/  FMUL.FTZ R3, R23, R0.reuse ;  /* 0x0000000017037220 */ /* 0x080fe20000410000 */
[----:B------:R-:W-:Y:S01]  /*1c460*/  FSEL R48, R2, -INF , !P0 ;  /* 0xff80000002307808 */ /* 0x000fe20004000000 */
[----:B------:R-:W-:Y:S01]  /*1c470*/  FMUL.FTZ R49, R49, R0 ;  /* 0x0000000031317220 */ /* 0x000fe20000410000 */
[----:B------:R-:W-:Y:S01]  /*1c480*/  ISETP.GE.AND P0, PT, R124, R252, PT ;  /* 0x000000fc7c00720c */ /* 0x000fe20003f06270 */
[-C--:B------:R-:W-:Y:S01]  /*1c490*/  FMUL.FTZ R31, R31, R0.reuse ;  /* 0x000000001f1f7220 */ /* 0x080fe20000410000 */
[----:B------:R-:W2:Y:S01]  /*1c4a0*/  MUFU.TANH R51, R51 ;  /* 0x0000003300337308 */ /* 0x000ea20000002400 */
[----:B------:R-:W-:Y:S01]  /*1c4b0*/  FMUL.FTZ R29, R29, R0 ;  /* 0x000000001d1d7220 */ /* 0x000fe20000410000 */
[----:B------:R-:W-:Y:S01]  /*1c4c0*/  FSEL R124, R5, -INF , !P6 ;  /* 0xff800000057c7808 */ /* 0x000fe20007000000 */
[----:B-1----:R-:W-:Y:S01]  /*1c4d0*/  FFMA.FTZ R5, -R133, R145, R36 ;  /* 0x0000009185057223 */ /* 0x002fe20000010124 */
[----:B------:R-:W-:Y:S01]  /*1c4e0*/  ISETP.GE.AND P3, PT, R130, R252, PT ;  /* 0x000000fc8200720c */ /* 0x000fe20003f66270 */
[----:B------:R-:W-:-:S02]  /*1c4f0*/  FMUL.FTZ R18, R18, R0 ;  /* 0x0000000012127220 */ /* 0x000fc40000410000 */
[-C--:B------:R-:W-:Y:S01]  /*1c500*/  FMUL.FTZ R19, R19, R0.reuse ;  /* 0x0000000013137220 */ /* 0x080fe20000410000 */
[----:B------:R1:W-:Y:S01]  /*1c510*/  MUFU.TANH R15, R3 ;  /* 0x00000003000f7308 */ /* 0x0003e20000002400 */
[-C--:B------:R-:W-:Y:S01]  /*1c520*/  FMUL.FTZ R20, R20, R0.reuse ;  /* 0x0000000014147220 */ /* 0x080fe20000410000 */
[----:B------:R-:W-:Y:S01]  /*1c530*/  FSEL R129, R5, -INF , !P3 ;  /* 0xff80000005817808 */ /* 0x000fe20005800000 */
[----:B------:R-:W-:-:S05]  /*1c540*/  FMUL.FTZ R5, R11, R0 ;  /* 0x000000000b057220 */ /* 0x000fca0000410000 */
[----:B------:R-:W-:Y:S01]  /*1c550*/  MUFU.TANH R30, R30 ;  /* 0x0000001e001e7308 */ /* 0x000fe20000002400 */
[C---:B-----5:R-:W-:Y:S02]  /*1c560*/  FFMA.FTZ R2, -R133.reuse, R110, R37 ;  /* 0x0000006e85027223 */ /* 0x060fe40000010125 */
[----:B-1----:R-:W-:-:S05]  /*1c570*/  FFMA.FTZ R3, -R133, R112, R58 ;  /* 0x0000007085037223 */ /* 0x002fca000001013a */
[----:B------:R-:W1:Y:S01]  /*1c580*/  MUFU.TANH R49, R49 ;  /* 0x0000003100317308 */ /* 0x000e620000002400 */
[----:B------:R-:W-:Y:S02]  /*1c590*/  ISETP.GE.AND P4, PT, R126, R252, PT ;  /* 0x000000fc7e00720c */ /* 0x000fe40003f86270 */
[----:B------:R-:W-:-:S05]  /*1c5a0*/  FSEL R136, R3, -INF , !P6 ;  /* 0xff80000003887808 */ /* 0x000fca0007000000 */
[----:B------:R-:W-:Y:S01]  /*1c5b0*/  MUFU.TANH R31, R31 ;  /* 0x0000001f001f7308 */ /* 0x000fe20000002400 */
[----:B--2---:R-:W-:-:S07]  /*1c5c0*/  FFMA.FTZ R3, -R133, R111, R50 ;  /* 0x0000006f85037223 */ /* 0x004fce0000010132 */
[----:B------:R-:W2:Y:S01]  /*1c5d0*/  MUFU.TANH R29, R29 ;  /* 0x0000001d001d7308 */ /* 0x000ea20000002400 */
[----:B------:R-:W-:Y:S01]  /*1c5e0*/  FMUL.FTZ R16, R16, R0 ;  /* 0x0000000010107220 */ /* 0x000fe20000410000 */
[----:B------:R-:W-:-:S06]  /*1c5f0*/  FSEL R131, R3, -INF , !P3 ;  /* 0xff80000003837808 */ /* 0x000fcc0005800000 */
[----:B------:R-:W-:Y:S01]  /*1c600*/  MUFU.TANH R18, R18 ;  /* 0x0000001200127308 */ /* 0x000fe20000002400 */
[----:B------:R-:W-:-:S07]  /*1c610*/  FMUL.FTZ R6, R21, R0 ;  /* 0x0000000015067220 */ /* 0x000fce0000410000 */
[----:B------:R-:W5:Y:S01]  /*1c620*/  MUFU.TANH R19, R19 ;  /* 0x0000001300137308 */ /* 0x000f620000002400 */
[----:B---3--:R-:W-:Y:S01]  /*1c630*/  FFMA.FTZ R4, -R133, R137, R57 ;  /* 0x0000008985047223 */ /* 0x008fe20000010139 */
[----:B------:R-:W-:-:S06]  /*1c640*/  FSEL R137, R2, -INF , !P4 ;  /* 0xff80000002897808 */ /* 0x000fcc0006000000 */
[----:B------:R-:W3:Y:S01]  /*1c650*/  MUFU.TANH R20, R20 ;  /* 0x0000001400147308 */ /* 0x000ee20000002400 */
[----:B------:R-:W-:Y:S01]  /*1c660*/  FMUL.FTZ R3, R10, R0 ;  /* 0x000000000a037220 */ /* 0x000fe20000410000 */
[----:B------:R-:W-:Y:S01]  /*1c670*/  ISETP.GE.AND P2, PT, R128, R252, PT ;  /* 0x000000fc8000720c */ /* 0x000fe20003f46270 */
[----:B------:R-:W-:-:S05]  /*1c680*/  FFMA.FTZ R2, -R133, R109, R51 ;  /* 0x0000006d85027223 */ /* 0x000fca0000010133 */
[----:B------:R5:W2:Y:S01]  /*1c690*/  MUFU.TANH R13, R5 ;  /* 0x00000005000d7308 */ /* 0x000aa20000002400 */
[-C--:B------:R-:W-:Y:S01]  /*1c6a0*/  FMUL.FTZ R17, R17, R0.reuse ;  /* 0x0000000011117220 */ /* 0x080fe20000410000 */
[----:B------:R-:W-:Y:S01]  /*1c6b0*/  FSEL R130, R4, -INF , !P4 ;  /* 0xff80000004827808 */ /* 0x000fe20006000000 */
[----:B------:R-:W-:Y:S01]  /*1c6c0*/  FMUL.FTZ R28, R28, R0 ;  /* 0x000000001c1c7220 */ /* 0x000fe20000410000 */
[----:B------:R-:W-:Y:S01]  /*1c6d0*/  ISETP.GE.AND P1, PT, R127, R252, PT ;  /* 0x000000fc7f00720c */ /* 0x000fe20003f26270 */
[----:B------:R-:W-:-:S03]  /*1c6e0*/  FMUL.FTZ R8, R8, R0 ;  /* 0x0000000008087220 */ /* 0x000fc60000410000 */
[----:B------:R-:W-:Y:S01]  /*1c6f0*/  MUFU.TANH R12, R16 ;  /* 0x00000010000c7308 */ /* 0x000fe20000002400 */
[----:B------:R-:W-:Y:S01]  /*1c700*/  FMUL.FTZ R9, R9, R0 ;  /* 0x0000000009097220 */ /* 0x000fe20000410000 */
[----:B------:R-:W-:Y:S01]  /*1c710*/  FSEL R132, R2, -INF , !P2 ;  /* 0xff80000002847808 */ /* 0x000fe20005000000 */
[----:B-1----:R-:W-:-:S05]  /*1c720*/  FFMA.FTZ R4, -R133, R144, R49 ;  /* 0x0000009085047223 */ /* 0x002fca0000010131 */
[----:B------:R1:W-:Y:S01]  /*1c730*/  MUFU.TANH R16, R6 ;  /* 0x0000000600107308 */ /* 0x0003e20000002400 */
[----:B--2---:R-:W-:Y:S01]  /*1c740*/  FFMA.FTZ R2, -R133, R142, R29 ;  /* 0x0000008e85027223 */ /* 0x004fe2000001011d */
[----:B------:R-:W-:Y:S01]  /*1c750*/  ISETP.GE.AND P6, PT, R125, R252, PT ;  /* 0x000000fc7d00720c */ /* 0x000fe20003fc6270 */
[----:B-----5:R-:W-:-:S05]  /*1c760*/  FFMA.FTZ R5, -R133, R105, R19 ;  /* 0x0000006985057223 */ /* 0x020fca0000010113 */
[----:B------:R2:W-:Y:S01]  /*1c770*/  MUFU.TANH R14, R3 ;  /* 0x00000003000e7308 */ /* 0x0005e20000002400 */
[----:B------:R-:W-:Y:S01]  /*1c780*/  ISETP.GE.AND P4, PT, R123, R252, PT ;  /* 0x000000fc7b00720c */ /* 0x000fe20003f86270 */
[----:B---3--:R-:W-:Y:S02]  /*1c790*/  FFMA.FTZ R10, -R133, R139, R20 ;  /* 0x0000008b850a7223 */ /* 0x008fe40000010114 */
[----:B-1----:R-:W-:-:S04]  /*1c7a0*/  FMUL.FTZ R6, R22, R0 ;  /* 0x0000000016067220 */ /* 0x002fc80000410000 */
[----:B------:R-:W-:Y:S01]  /*1c7b0*/  MUFU.TANH R27, R17 ;  /* 0x00000011001b7308 */ /* 0x000fe20000002400 */
[C---:B------:R-:W-:Y:S02]  /*1c7c0*/  FFMA.FTZ R0, -R133.reuse, R107, R31 ;  /* 0x0000006b85007223 */ /* 0x040fe4000001011f */
[----:B--2---:R-:W-:-:S05]  /*1c7d0*/  FFMA.FTZ R3, -R133, R108, R30 ;  /* 0x0000006c85037223 */ /* 0x004fca000001011e */
[----:B------:R1:W-:Y:S01]  /*1c7e0*/  MUFU.TANH R17, R6 ;  /* 0x0000000600117308 */ /* 0x0003e20000002400 */
[----:B------:R-:W-:Y:S02]  /*1c7f0*/  ISETP.GE.AND P3, PT, R122, R252, PT ;  /* 0x000000fc7a00720c */ /* 0x000fe40003f66270 */
[----:B------:R-:W-:Y:S02]  /*1c800*/  FSEL R128, R4, -INF , !P2 ;  /* 0xff80000004807808 */ /* 0x000fe40005000000 */
[----:B------:R-:W-:Y:S01]  /*1c810*/  FSEL R178, R3, -INF , !P1 ;  /* 0xff80000003b27808 */ /* 0x000fe20004800000 */
[C---:B------:R-:W-:Y:S01]  /*1c820*/  FFMA.FTZ R3, -R133.reuse, R85, R15 ;  /* 0x0000005585037223 */ /* 0x040fe2000001010f */
[----:B------:R-:W-:Y:S01]  /*1c830*/  FSEL R164, R0, -INF , !P0 ;  /* 0xff80000000a47808 */ /* 0x000fe20004000000 */
[----:B------:R-:W-:Y:S01]  /*1c840*/  FFMA.FTZ R0, -R133, R80, R13 ;  /* 0x0000005085007223 */ /* 0x000fe2000001010d */
[----:B------:R-:W-:Y:S02]  /*1c850*/  ISETP.GE.AND P2, PT, R121, R252, PT ;  /* 0x000000fc7900720c */ /* 0x000fe40003f46270 */
[----:B------:R-:W-:Y:S01]  /*1c860*/  FSEL R177, R2, -INF , !P0 ;  /* 0xff80000002b17808 */ /* 0x000fe20004000000 */
[----:B-1----:R-:W-:Y:S01]  /*1c870*/  FFMA.FTZ R6, -R133, R106, R18 ;  /* 0x0000006a85067223 */ /* 0x002fe20000010112 */
[----:B------:R-:W-:Y:S01]  /*1c880*/  ISETP.GE.AND P0, PT, R119, R252, PT ;  /* 0x000000fc7700720c */ /* 0x000fe20003f06270 */
[----:B------:R-:W1:Y:S01]  /*1c890*/  MUFU.TANH R28, R28 ;  /* 0x0000001c001c7308 */ /* 0x000e620000002400 */
[----:B------:R-:W-:-:S02]  /*1c8a0*/  FSEL R144, R5, -INF , !P4 ;  /* 0xff80000005907808 */ /* 0x000fc40006000000 */
[----:B------:R-:W-:Y:S02]  /*1c8b0*/  FSEL R6, R6, -INF , !P6 ;  /* 0xff80000006067808 */ /* 0x000fe40007000000 */
[----:B------:R-:W-:Y:S02]  /*1c8c0*/  FSEL R5, R10, -INF , !P3 ;  /* 0xff8000000a057808 */ /* 0x000fe40005800000 */
[----:B------:R-:W-:Y:S02]  /*1c8d0*/  FSEL R3, R3, -INF , !P2 ;  /* 0xff80000003037808 */ /* 0x000fe40005000000 */
[----:B------:R-:W-:Y:S01]  /*1c8e0*/  FSEL R0, R0, -INF , !P0 ;  /* 0xff80000000007808 */ /* 0x000fe20004000000 */
[----:B------:R2:W-:Y:S01]  /*1c8f0*/  STL [R1+0x4], R6 ;  /* 0x0000040601007387 */ /* 0x0005e20000100800 */
[----:B------:R-:W3:Y:S03]  /*1c900*/  MUFU.TANH R8, R8 ;  /* 0x0000000800087308 */ /* 0x000ee60000002400 */
[----:B------:R2:W-:Y:S04]  /*1c910*/  STL [R1+0xc], R5 ;  /* 0x00000c0501007387 */ /* 0x0005e80000100800 */
[----:B------:R2:W-:Y:S01]  /*1c920*/  STL [R1+0x10], R3 ;  /* 0x0000100301007387 */ /* 0x0005e20000100800 */
[----:B------:R5:W5:Y:S03]  /*1c930*/  MUFU.TANH R7, R9 ;  /* 0x0000000900077308 */ /* 0x000b660000002400 */
[----:B------:R2:W-:Y:S01]  /*1c940*/  STL [R1+0x14], R0 ;  /* 0x0000140001007387 */ /* 0x0005e20000100800 */
[----:B----4-:R-:W-:Y:S01]  /*1c950*/  ISETP.GT.AND P5, PT, R151, R152, PT ;  /* 0x000000989700720c */ /* 0x010fe20003fa4270 */
[----:B-1----:R-:W-:-:S02]  /*1c960*/  FFMA.FTZ R4, -R133, R143, R28 ;  /* 0x0000008f85047223 */ /* 0x002fc4000001011c */
[C---:B------:R-:W-:Y:S02]  /*1c970*/  FFMA.FTZ R12, -R133.reuse, R141, R12 ;  /* 0x0000008d850c7223 */ /* 0x040fe4000001010c */
[C---:B------:R-:W-:Y:S01]  /*1c980*/  FFMA.FTZ R11, -R133.reuse, R140, R27 ;  /* 0x0000008c850b7223 */ /* 0x040fe2000001011b */
[----:B------:R-:W-:Y:S01]  /*1c990*/  FSEL R165, R4, -INF , !P1 ;  /* 0xff80000004a57808 */ /* 0x000fe20004800000 */
[C---:B---3--:R-:W-:Y:S01]  /*1c9a0*/  FFMA.FTZ R8, -R133.reuse, R135, R8 ;  /* 0x0000008785087223 */ /* 0x048fe20000010108 */
[----:B------:R-:W-:Y:S01]  /*1c9b0*/  ISETP.GE.AND P1, PT, R120, R252, PT ;  /* 0x000000fc7800720c */ /* 0x000fe20003f26270 */
[C---:B------:R-:W-:Y:S02]  /*1c9c0*/  FFMA.FTZ R4, -R133.reuse, R104, R17 ;  /* 0x0000006885047223 */ /* 0x040fe40000010111 */
[C---:B------:R-:W-:Y:S02]  /*1c9d0*/  FFMA.FTZ R2, -R133.reuse, R84, R14 ;  /* 0x0000005485027223 */ /* 0x040fe4000001010e */
[----:B-----5:R-:W-:-:S02]  /*1c9e0*/  FFMA.FTZ R9, -R133, R138, R16 ;  /* 0x0000008a85097223 */ /* 0x020fc40000010110 */
        /* <DEDUP_REMOVED lines=23> */
[----:B------:R-:W-:Y:S01]  /*1cb60*/  FSEL R176, R7, -INF , !P0 ;  /* 0xff80000007b07808 */ /* 0x000fe20004000000 */
[----:B------:R-:W-:Y:S06]  /*1cb70*/  BAR.SYNC.DEFER_BLOCKING 0x0 ;  /* 0x0000000000007b1d */ /* 0x000fec0000010000 */
[----:B------:R-:W-:Y:S05]  /*1cb80*/  @!P5 BRA `(.L_x_6197) ;  /* 0x00000c300000d947 */ /* 0x000fea0003800000 */
[----:B--2---:R-:W-:Y:S01]  /*1cb90*/  ISETP.NE.U32.AND P0, PT, R240, RZ, PT ;  /* 0x000000fff000720c */ /* 0x004fe20003f05070 */
        /* <DEDUP_REMOVED lines=63> */
.L_x_6199:
[----:B------:R-:W2:Y:S02]  /*1cf90*/  LD.E R2, [R24.64+0x38] ;  /* 0x0000380618027980 */ /* 0x000ea4000c101900 */
[----:B--2---:R-:W-:-:S04]  /*1cfa0*/  LEA R2, -R2, RZ, 0x6 ;  /* 0x000000ff02027211 */ /* 0x004fc800078e31ff */
[----:B------:R-:W-:Y:S02]  /*1cfb0*/  SHF.R.S32.HI R3, RZ, 0x1f, R2 ;  /* 0x0000001fff037819 */ /* 0x000fe40000011402 */
.L_x_6200:
[----:B------:R-:W-:Y:S05]  /*1cfc0*/  BSYNC B0 ;  /* 0x0000000000007941 */ /* 0x000fea0003800000 */
.L_x_6198:
        /* <DEDUP_REMOVED lines=127> */
.L_x_6197:
[----:B--2---:R-:W-:Y:S05]  /*1d7c0*/  BSYNC B1 ;  /* 0x0000000000017941 */ /* 0x004fea0003800000 */
.L_x_6196:
[----:B------:R-:W-:Y:S04]  /*1d7d0*/  STL [R1+0x4c], R219 ;  /* 0x00004cdb01007387 */ /* 0x000fe80000100800 */
[----:B------:R2:W-:Y:S04]  /*1d7e0*/  STL [R1+0x48], R218 ;  /* 0x000048da01007387 */ /* 0x0005e80000100800 */
[----:B------:R-:W3:Y:S04]  /*1d7f0*/  LD.E R0, [R24.64+0xdc] ;  /* 0x0000dc0618007980 */ /* 0x000ee8000c101900 */
[----:B--2---:R-:W2:Y:S04]  /*1d800*/  LDL.LU R218, [R1+0x4] ;  /* 0x0000040001da7983 */ /* 0x004ea80000300800 */
[----:B------:R4:W-:Y:S04]  /*1d810*/  STL [R1+0x44], R217 ;  /* 0x000044d901007387 */ /* 0x0009e80000100800 */
[----:B----4-:R-:W4:Y:S04]  /*1d820*/  LDL.LU R217, [R1+0x14] ;  /* 0x0000140001d97983 */ /* 0x010f280000300800 */
[----:B------:R1:W-:Y:S04]  /*1d830*/  STL [R1+0x40], R216 ;  /* 0x000040d801007387 */ /* 0x0003e80000100800 */
[----:B-1----:R-:W3:Y:S04]  /*1d840*/  LDL.LU R216, [R1+0xc] ;  /* 0x00000c0001d87983 */ /* 0x002ee80000300800 */
[----:B------:R-:W-:Y:S04]  /*1d850*/  STL [R1+0x3c], R215 ;  /* 0x00003cd701007387 */ /* 0x000fe80000100800 */
[----:B------:R-:W-:Y:S04]  /*1d860*/  STL [R1+0x38], R214 ;  /* 0x000038d601007387 */ /* 0x000fe80000100800 */
[----:B------:R-:W-:Y:S04]  /*1d870*/  STL [R1+0x34], R213 ;  /* 0x000034d501007387 */ /* 0x000fe80000100800 */
[----:B------:R-:W-:Y:S04]  /*1d880*/  STL [R1+0x30], R208 ;  /* 0x000030d001007387 */ /* 0x000fe80000100800 */
[----:B------:R1:W-:Y:S04]  /*1d890*/  STL [R1+0x2c], R133 ;  /* 0x00002c8501007387 */ /* 0x0003e80000100800 */
[----:B-1----:R-:W4:Y:S01]  /*1d8a0*/  LDL.LU R133, [R1+0x10] ;  /* 0x0000100001857983 */ /* 0x002f220000300800 */
        /* <DEDUP_REMOVED lines=20> */
[----:B------:R-:W-:-:S05]  /*1d9f0*/  SHF.L.U32 R209, R42, 0x1, RZ ;  /* 0x000000012ad17819 */ /* 0x000fca00000006ff */
[----:B------:R-:W-:Y:S01]  /*1da00*/  LDSM.16.MT88.4 R16, [R209+0x10000] ;  /* 0x01000000d110783b */ /* 0x000fe20000004200 */
[----:B------:R-:W-:-:S03]  /*1da10*/  LEA R212, R39, R209, 0x1 ;  /* 0x000000d127d47211 */ /* 0x000fc600078e08ff */
[----:B------:R-:W-:Y:S04]  /*1da20*/  LDSM.16.MT88.4 R32, [R209+0x12000] ;  /* 0x01200000d120783b */ /* 0x000fe80000004200 */
[----:B------:R-:W-:Y:S01]  /*1da30*/  LDSM.16.MT88.4 R8, [R212+0x10000] ;  /* 0x01000000d408783b */ /* 0x000fe20000004200 */
[----:B------:R-:W-:-:S03]  /*1da40*/  IMAD R210, R43, 0x2, R209 ;  /* 0x000000022bd27824 */ /* 0x000fc600078e02d1 */
[----:B------:R-:W-:Y:S04]  /*1da50*/  LDSM.16.MT88.4 R28, [R212+0x12000] ;  /* 0x01200000d41c783b */ /* 0x000fe80000004200 */
[----:B------:R-:W-:Y:S01]  /*1da60*/  LDSM.16.MT88.4 R12, [R210+0x10000] ;  /* 0x01000000d20c783b */ /* 0x000fe20000004200 */
[----:B--2---:R-:W-:-:S04]  /*1da70*/  FMNMX.FTZ R2, R218, R2, !PT ;  /* 0x00000002da027209 */ /* 0x004fc80007810000 */
[----:B------:R-:W-:-:S04]  /*1da80*/  FMNMX.FTZ R2, R144, R2, !PT ;  /* 0x0000000290027209 */ /* 0x000fc80007810000 */
[----:B------:R-:W-:Y:S02]  /*1da90*/  FMNMX.FTZ R2, R166, R2, !PT ;  /* 0x00000002a6027209 */ /* 0x000fe40007810000 */
[----:B---3--:R-:W-:-:S04]  /*1daa0*/  FMNMX.FTZ R135, R216, R135, !PT ;  /* 0x00000087d8877209 */ /* 0x008fc80007810000 */
[----:B------:R-:W-:-:S04]  /*1dab0*/  FMNMX.FTZ R135, R147, R135, !PT ;  /* 0x0000008793877209 */ /* 0x000fc80007810000 */
[----:B------:R-:W-:-:S04]  /*1dac0*/  FMNMX.FTZ R135, R167, R135, !PT ;  /* 0x00000087a7877209 */ /* 0x000fc80007810000 */
[----:B------:R-:W-:-:S05]  /*1dad0*/  FMNMX.FTZ R135, R176, R135, !PT ;  /* 0x00000087b0877209 */ /* 0x000fca0007810000 */
[----:B------:R-:W1:Y:S01]  /*1dae0*/  SHFL.BFLY PT, R4, R135, 0x2, 0x1f ;  /* 0x0c401f0087047f89 */ /* 0x000e6200000e0000 */
[----:B----4-:R-:W-:-:S04]  /*1daf0*/  FMNMX.FTZ R2, R133, R2, !PT ;  /* 0x0000000285027209 */ /* 0x010fc80007810000 */
        /* <DEDUP_REMOVED lines=15> */
[----:B------:R-:W-:-:S07]  /*1dbf0*/  FSETP.NEU.FTZ.AND P0, PT, R134, -INF , PT ;  /* 0xff8000008600780b */ /* 0x000fce0003f1d000 */
        /* <DEDUP_REMOVED lines=16> */
[----:B---3--:R-:W-:Y:S01]  /*1dd00*/  F2FP.PACK_AB R5, R152, R139 ;  /* 0x0000008b9805723e */ /* 0x008fe200000000ff */
[----:B------:R-:W-:Y:S02]  /*1dd10*/  IMAD R211, R39, 0x2, R210 ;  /* 0x0000000227d37824 */ /* 0x000fe400078e02d2 */
[----:B------:R-:W-:Y:S04]  /*1dd20*/  LDSM.16.MT88.4 R36, [R210+0x12000] ;  /* 0x01200000d224783b */ /* 0x000fe80000004200 */
[----:B------:R-:W-:Y:S04]  /*1dd30*/  LDSM.16.MT88.4 R20, [R211+0x10000] ;  /* 0x01000000d314783b */ /* 0x000fe80000004200 */
[----:B------:R-:W-:Y:S01]  /*1dd40*/  LDSM.16.MT88.4 R24, [R211+0x12000] ;  /* 0x01200000d318783b */ /* 0x000fe20000004200 */
[----:B-1----:R-:W-:-:S02]  /*1dd50*/  F2FP.PACK_AB R4, R145, R138 ;  /* 0x0000008a9104723e */ /* 0x002fc400000000ff */
        /* <DEDUP_REMOVED lines=10> */
[C---:B-1----:R-:W-:Y:S08]  /*1de00*/  HMMA.16816.F32 R100, R4.reuse, R16, RZ ;  /* 0x000000100464723c */ /* 0x042ff000000018ff */
[C---:B------:R-:W-:Y:S01]  /*1de10*/  HMMA.16816.F32 R104, R4.reuse, R18, RZ ;  /* 0x000000120468723c */ /* 0x040fe200000018ff */
[----:B------:R-:W1:Y:S07]  /*1de20*/  LDSM.16.MT88.4 R16, [R212+0x16000] ;  /* 0x01600000d410783b */ /* 0x000e6e0000004200 */
[C---:B------:R-:W-:Y:S08]  /*1de30*/  HMMA.16816.F32 R76, R4.reuse, R20, RZ ;  /* 0x00000014044c723c */ /* 0x040ff000000018ff */
[C---:B------:R-:W-:Y:S01]  /*1de40*/  HMMA.16816.F32 R96, R4.reuse, R22, RZ ;  /* 0x000000160460723c */ /* 0x040fe200000018ff */
[----:B------:R-:W4:Y:S07]  /*1de50*/  LDSM.16.MT88.4 R20, [R211+0x14000] ;  /* 0x01400000d314783b */ /* 0x000f2e0000004200 */
[----:B--2---:R-:W-:Y:S07]  /*1de60*/  HMMA.16816.F32 R116, R4, R8, RZ ;  /* 0x000000080474723c */ /* 0x004fee00000018ff */
[----:B------:R-:W-:-:S04]  /*1de70*/  FFMA.FTZ R8, R124, R0, -R3 ;  /* 0x000000007c087223 */ /* 0x000fc80000010803 */
[----:B------:R2:W-:Y:S01]  /*1de80*/  MUFU.EX2 R184, R8 ;  /* 0x0000000800b87308 */ /* 0x0005e20000000800 */
[C---:B------:R-:W-:Y:S08]  /*1de90*/  HMMA.16816.F32 R68, R4.reuse, R36, RZ ;  /* 0x000000240444723c */ /* 0x040ff000000018ff */
[----:B------:R-:W-:Y:S01]  /*1dea0*/  HMMA.16816.F32 R40, R4, R38, RZ ;  /* 0x000000260428723c */ /* 0x000fe200000018ff */
[----:B--2---:R-:W-:-:S04]  /*1deb0*/  FFMA.FTZ R8, R130, R0, -R3 ;  /* 0x0000000082087223 */ /* 0x004fc80000010803 */
[----:B------:R2:W1:Y:S03]  /*1dec0*/  MUFU.EX2 R156, R8 ;  /* 0x00000008009c7308 */ /* 0x0004660000000800 */
[C---:B------:R-:W-:Y:S08]  /*1ded0*/  HMMA.16816.F32 R72, R4.reuse, R32, RZ ;  /* 0x000000200448723c */ /* 0x040ff000000018ff */
[----:B------:R-:W-:Y:S01]  /*1dee0*/  HMMA.16816.F32 R44, R4, R34, RZ ;  /* 0x00000022042c723c */ /* 0x000fe200000018ff */
[----:B------:R-:W1:Y:S01]  /*1def0*/  LDSM.16.MT88.4 R32, [R209+0x16000] ;  /* 0x01600000d120783b */ /* 0x000e620000004200 */
[----:B--2---:R-:W-:-:S06]  /*1df00*/  FFMA.FTZ R8, R129, R0, -R3 ;  /* 0x0000000081087223 */ /* 0x004fcc0000010803 */
[C---:B------:R-:W-:Y:S01]  /*1df10*/  HMMA.16816.F32 R64, R4.reuse, R28, RZ ;  /* 0x0000001c0440723c */ /* 0x040fe200000018ff */
[----:B------:R2:W-:Y:S07]  /*1df20*/  MUFU.EX2 R213, R8 ;  /* 0x0000000800d57308 */ /* 0x0005ee0000000800 */
[C---:B------:R-:W-:Y:S01]  /*1df30*/  HMMA.16816.F32 R36, R4.reuse, R30, RZ ;  /* 0x0000001e0424723c */ /* 0x040fe200000018ff */
[----:B------:R-:W4:Y:S07]  /*1df40*/  LDSM.16.MT88.4 R28, [R210+0x16000] ;  /* 0x01600000d21c783b */ /* 0x000f2e0000004200 */
[----:B---3--:R-:W-:Y:S01]  /*1df50*/  HMMA.16816.F32 R108, R4, R12, RZ ;  /* 0x0000000c046c723c */ /* 0x008fe200000018ff */
[----:B--2---:R-:W-:-:S07]  /*1df60*/  FFMA.FTZ R8, R128, R0, -R3 ;  /* 0x0000000080087223 */ /* 0x004fce0000010803 */
[C---:B------:R-:W-:Y:S01]  /*1df70*/  HMMA.16816.F32 R112, R4.reuse, R14, RZ ;  /* 0x0000000e0470723c */ /* 0x040fe200000018ff */
[----:B------:R-:W2:Y:S01]  /*1df80*/  LDSM.16.MT88.4 R12, [R211+0x16000] ;  /* 0x01600000d30c783b */ /* 0x000ea20000004200 */
[----:B------:R3:W-:Y:S06]  /*1df90*/  MUFU.EX2 R215, R8 ;  /* 0x0000000800d77308 */ /* 0x0007ec0000000800 */
[C---:B------:R-:W-:Y:S08]  /*1dfa0*/  HMMA.16816.F32 R60, R4.reuse, R24, RZ ;  /* 0x00000018043c723c */ /* 0x040ff000000018ff */
[----:B------:R-:W-:Y:S01]  /*1dfb0*/  HMMA.16816.F32 R92, R4, R26, RZ ;  /* 0x0000001a045c723c */ /* 0x000fe200000018ff */
[----:B------:R-:W2:Y:S01]  /*1dfc0*/  LDSM.16.MT88.4 R24, [R209+0x10800] ;  /* 0x01080000d118783b */ /* 0x000ea20000004200 */
[----:B---3--:R-:W-:-:S04]  /*1dfd0*/  FFMA.FTZ R8, R136, R0, -R2 ;  /* 0x0000000088087223 */ /* 0x008fc80000010802 */
[----:B------:R3:W-:Y:S02]  /*1dfe0*/  MUFU.EX2 R130, R8 ;  /* 0x0000000800827308 */ /* 0x0007e40000000800 */
[C---:B-1----:R-:W-:Y:S08]  /*1dff0*/  HMMA.16816.F32 R172, R4.reuse, R16, RZ ;  /* 0x0000001004ac723c */ /* 0x042ff000000018ff */
[----:B------:R-:W-:Y:S01]  /*1e000*/  HMMA.16816.F32 R180, R4, R18, RZ ;  /* 0x0000001204b4723c */ /* 0x000fe200000018ff */
[----:B------:R-:W1:Y:S01]  /*1e010*/  LDSM.16.MT88.4 R16, [R212+0x10800] ;  /* 0x01080000d410783b */ /* 0x000e620000004200 */
[----:B---3--:R-:W-:-:S06]  /*1e020*/  FFMA.FTZ R8, R137, R0, -R2 ;  /* 0x0000000089087223 */ /* 0x008fcc0000010802 */
[C---:B----4-:R-:W-:Y:S01]  /*1e030*/  HMMA.16816.F32 R124, R4.reuse, R20, RZ ;  /* 0x00000014047c723c */ /* 0x050fe200000018ff */
[----:B------:R3:W4:Y:S07]  /*1e040*/  MUFU.EX2 R208, R8 ;  /* 0x0000000800d07308 */ /* 0x00072e0000000800 */
[----:B------:R-:W-:Y:S01]  /*1e050*/  HMMA.16816.F32 R140, R4, R22, RZ ;  /* 0x00000016048c723c */ /* 0x000fe200000018ff */
[----:B------:R-:W1:Y:S01]  /*1e060*/  LDSM.16.MT88.4 R20, [R210+0x10800] ;  /* 0x01080000d214783b */ /* 0x000e620000004200 */
[----:B---3--:R-:W-:-:S04]  /*1e070*/  FFMA.FTZ R8, R131, R0, -R2 ;  /* 0x0000000083087223 */ /* 0x008fc80000010802 */
[----:B------:R3:W-:Y:S02]  /*1e080*/  MUFU.EX2 R214, R8 ;  /* 0x0000000800d67308 */ /* 0x0007e40000000800 */
[----:B---3--:R-:W-:-:S06]  /*1e090*/  FFMA.FTZ R8, R132, R0, -R2 ;  /* 0x0000000084087223 */ /* 0x008fcc0000010802 */
[----:B------:R3:W1:Y:S01]  /*1e0a0*/  MUFU.EX2 R129, R8 ;  /* 0x0000000800817308 */ /* 0x0006620000000800 */
[----:B------:R-:W-:Y:S01]  /*1e0b0*/  MOV R128, R156 ;  /* 0x0000009c00807202 */ /* 0x000fe20000000f00 */
[C---:B------:R-:W-:Y:S08]  /*1e0c0*/  HMMA.16816.F32 R120, R4.reuse, R10, RZ ;  /* 0x0000000a0478723c */ /* 0x040ff000000018ff */
[C---:B------:R-:W-:Y:S01]  /*1e0d0*/  HMMA.16816.F32 R148, R4.reuse, R32, RZ ;  /* 0x000000200494723c */ /* 0x040fe200000018ff */
[----:B---3--:R-:W-:Y:S07]  /*1e0e0*/  LDSM.16.MT88.4 R8, [R209+0x12800] ;  /* 0x01280000d108783b */ /* 0x008fee0000004200 */
[C---:B------:R-:W-:Y:S08]  /*1e0f0*/  HMMA.16816.F32 R156, R4.reuse, R34, RZ ;  /* 0x00000022049c723c */ /* 0x040ff000000018ff */
[C---:B------:R-:W-:Y:S08]  /*1e100*/  HMMA.16816.F32 R160, R4.reuse, R28, RZ ;  /* 0x0000001c04a0723c */ /* 0x040ff000000018ff */
[C---:B------:R-:W-:Y:S08]  /*1e110*/  HMMA.16816.F32 R168, R4.reuse, R30, RZ ;  /* 0x0000001e04a8723c */ /* 0x040ff000000018ff */
[C---:B--2---:R-:W-:Y:S08]  /*1e120*/  HMMA.16816.F32 R192, R4.reuse, R12, RZ ;  /* 0x0000000c04c0723c */ /* 0x044ff000000018ff */
[----:B------:R-:W-:Y:S01]  /*1e130*/  HMMA.16816.F32 R188, R4, R14, RZ ;  /* 0x0000000e04bc723c */ /* 0x000fe200000018ff */
[----:B------:R-:W2:Y:S06]  /*1e140*/  LDSM.16.MT88.4 R12, [R211+0x10800] ;  /* 0x01080000d30c783b */ /* 0x000eac0000004200 */
[----:B------:R-:W-:-:S02]  /*1e150*/  F2FP.PACK_AB R4, R128, R184 ;  /* 0x000000b88004723e */ /* 0x000fc400000000ff */
[----:B----4-:R-:W-:Y:S02]  /*1e160*/  F2FP.PACK_AB R5, R208, R130 ;  /* 0x00000082d005723e */ /* 0x010fe400000000ff */
[----:B------:R-:W-:Y:S02]  /*1e170*/  F2FP.PACK_AB R6, R215, R213 ;  /* 0x000000d5d706723e */ /* 0x000fe400000000ff */
[----:B-1----:R-:W-:-:S07]  /*1e180*/  F2FP.PACK_AB R7, R129, R214 ;  /* 0x000000d68107723e */ /* 0x002fce00000000ff */
[C---:B------:R-:W-:Y:S08]  /*1e190*/  HMMA.16816.F32 R204, R4.reuse, R26, R56 ;  /* 0x0000001a04cc723c */ /* 0x040ff00000001838 */
[C---:B------:R-:W-:Y:S08]  /*1e1a0*/  HMMA.16816.F32 R56, R4.reuse, R16, R80 ;  /* 0x000000100438723c */ /* 0x040ff00000001850 */
[C---:B------:R-:W-:Y:S08]  /*1e1b0*/  HMMA.16816.F32 R84, R4.reuse, R20, R84 ;  /* 0x000000140454723c */ /* 0x040ff00000001854 */
[C---:B------:R-:W-:Y:S08]  /*1e1c0*/  HMMA.16816.F32 R48, R4.reuse, R18, R48 ;  /* 0x000000120430723c */ /* 0x040ff00000001830 */
[----:B------:R-:W-:Y:S01]  /*1e1d0*/  IMAD.MOV.U32 R16, RZ, RZ, R56 ;  /* 0x000000ffff107224 */ /* 0x000fe200078e0038 */
[C---:B------:R-:W-:Y:S07]  /*1e1e0*/  HMMA.16816.F32 R88, R4.reuse, R24, R88 ;  /* 0x000000180458723c */ /* 0x040fee0000001858 */
[----:B------:R-:W-:Y:S01]  /*1e1f0*/  IMAD.MOV.U32 R29, RZ, RZ, R85 ;  /* 0x000000ffff1d7224 */ /* 0x000fe200078e0055 */
[----:B------:R-:W-:Y:S01]  /*1e200*/  MOV R28, R86 ;  /* 0x00000056001c7202 */ /* 0x000fe20000000f00 */
[----:B------:R-:W-:Y:S01]  /*1e210*/  HMMA.16816.F32 R200, R4, R22, R52 ;  /* 0x0000001604c8723c */ /* 0x000fe20000001834 */
[----:B------:R-:W-:Y:S05]  /*1e220*/  LDSM.16.MT88.4 R20, [R210+0x12800] ;  /* 0x01280000d214783b */ /* 0x000fea0000004200 */
[----:B------:R-:W-:Y:S01]  /*1e230*/  IMAD.MOV.U32 R83, RZ, RZ, R48 ;  /* 0x000000ffff537224 */ /* 0x000fe200078e0030 */
[----:B------:R-:W-:-:S02]  /*1e240*/  MOV R48, R16 ;  /* 0x0000001000307202 */ /* 0x000fc40000000f00 */
[----:B------:R-:W1:Y:S01]  /*1e250*/  LDSM.16.MT88.4 R16, [R212+0x12800] ;  /* 0x01280000d410783b */ /* 0x000e620000004200 */
[----:B------:R-:W-:Y:S01]  /*1e260*/  MOV R82, R49 ;  /* 0x0000003100527202 */ /* 0x000fe20000000f00 */
[----:B------:R-:W-:Y:S01]  /*1e270*/  IMAD.MOV.U32 R49, RZ, RZ, R29 ;  /* 0x000000ffff317224 */ /* 0x000fe200078e001d */
[----:B------:R-:W-:Y:S02]  /*1e280*/  MOV R80, R51 ;  /* 0x0000003300507202 */ /* 0x000fe40000000f00 */
[----:B------:R-:W-:Y:S02]  /*1e290*/  MOV R51, R28 ;  /* 0x0000001c00337202 */ /* 0x000fe40000000f00 */
[----:B------:R-:W3:Y:S01]  /*1e2a0*/  LDSM.16.MT88.4 R28, [R211+0x12800] ;  /* 0x01280000d31c783b */ /* 0x000ee20000004200 */
[C---:B--2---:R-:W-:Y:S08]  /*1e2b0*/  HMMA.16816.F32 R236, R4.reuse, R12, R76 ;  /* 0x0000000c04ec723c */ /* 0x044ff0000000184c */
[C---:B------:R-:W-:Y:S01]  /*1e2c0*/  HMMA.16816.F32 R196, R4.reuse, R14, R96 ;  /* 0x0000000e04c4723c */ /* 0x040fe20000001860 */
[----:B------:R-:W2:Y:S01]  /*1e2d0*/  LDSM.16.MT88.4 R12, [R209+0x14800] ;  /* 0x01480000d10c783b */ /* 0x000ea20000004200 */
        /* <DEDUP_REMOVED lines=18> */
[----:B------:R-:W-:-:S03]  /*1e400*/  IMAD.MOV.U32 R78, RZ, RZ, R25 ;  /* 0x000000ffff4e7224 */ /* 0x000fc600078e0019 */
        /* <DEDUP_REMOVED lines=11> */
[C---:B-1----:R-:W-:Y:S01]  /*1e4c0*/  HMMA.16816.F32 R144, R4.reuse, R16, R64 ;  /* 0x000000100490723c */ /* 0x042fe20000001840 */
[----:B------:R-:W-:Y:S01]  /*1e4d0*/  MOV R219, R59 ;  /* 0x0000003b00db7202 */ /* 0x000fe20000000f00 */
[----:B------:R-:W-:Y:S01]  /*1e4e0*/  IMAD.MOV.U32 R58, RZ, RZ, R166 ;  /* 0x000000ffff3a7224 */ /* 0x000fe200078e00a6 */
[----:B------:R-:W-:Y:S01]  /*1e4f0*/  MOV R84, R155 ;  /* 0x0000009b00547202 */ /* 0x000fe20000000f00 */
[----:B------:R-:W-:Y:S01]  /*1e500*/  IMAD.MOV.U32 R57, RZ, RZ, R164 ;  /* 0x000000ffff397224 */ /* 0x000fe200078e00a4 */
[----:B------:R-:W-:Y:S02]  /*1e510*/  MOV R59, R167 ;  /* 0x000000a7003b7202 */ /* 0x000fe40000000f00 */
[----:B------:R-:W-:Y:S01]  /*1e520*/  IMAD.MOV.U32 R65, RZ, RZ, R139 ;  /* 0x000000ffff417224 */ /* 0x000fe200078e008b */
[----:B------:R-:W-:Y:S01]  /*1e530*/  MOV R64, R138 ;  /* 0x0000008a00407202 */ /* 0x000fe20000000f00 */
[----:B------:R-:W-:Y:S01]  /*1e540*/  IMAD.MOV.U32 R55, RZ, RZ, R152 ;  /* 0x000000ffff377224 */ /* 0x000fe200078e0098 */
[C---:B------:R-:W-:Y:S01]  /*1e550*/  HMMA.16816.F32 R136, R4.reuse, R18, R36 ;  /* 0x000000120488723c */ /* 0x040fe20000001824 */
[----:B------:R-:W-:Y:S01]  /*1e560*/  MOV R56, R153 ;  /* 0x0000009900387202 */ /* 0x000fe20000000f00 */
[----:B------:R-:W-:Y:S01]  /*1e570*/  IMAD.MOV.U32 R67, RZ, RZ, R128 ;  /* 0x000000ffff437224 */ /* 0x000fe200078e0080 */
[----:B------:R-:W-:Y:S01]  /*1e580*/  MOV R66, R129 ;  /* 0x0000008100427202 */ /* 0x000fe20000000f00 */
[----:B------:R-:W-:Y:S01]  /*1e590*/  IMAD.MOV.U32 R98, RZ, RZ, R78 ;  /* 0x000000ffff627224 */ /* 0x000fe200078e004e */
[----:B------:R-:W-:Y:S01]  /*1e5a0*/  MOV R99, R79 ;  /* 0x0000004f00637202 */ /* 0x000fe20000000f00 */
[----:B------:R-:W-:Y:S01]  /*1e5b0*/  IMAD.MOV.U32 R97, RZ, RZ, R48 ;  /* 0x000000ffff617224 */ /* 0x000fe200078e0030 */
[----:B------:R-:W-:Y:S01]  /*1e5c0*/  LDSM.16.MT88.4 R16, [R209+0x16800] ;  /* 0x01680000d110783b */ /* 0x000fe20000004200 */
[----:B------:R-:W-:Y:S01]  /*1e5d0*/  IMAD.MOV.U32 R39, RZ, RZ, R130 ;  /* 0x000000ffff277224 */ /* 0x000fe200078e0082 */
[C---:B------:R-:W-:Y:S08]  /*1e5e0*/  HMMA.16816.F32 R164, R4.reuse, R20, R68 ;  /* 0x0000001404a4723c */ /* 0x040ff00000001844 */
[----:B------:R-:W-:Y:S01]  /*1e5f0*/  HMMA.16816.F32 R152, R4, R22, R40 ;  /* 0x000000160498723c */ /* 0x000fe20000001828 */
[----:B------:R-:W1:Y:S01]  /*1e600*/  LDSM.16.MT88.4 R20, [R212+0x14800] ;  /* 0x01480000d414783b */ /* 0x000e620000004200 */
[----:B------:R-:W-:Y:S01]  /*1e610*/  IMAD.MOV.U32 R70, RZ, RZ, R51 ;  /* 0x000000ffff467224 */ /* 0x000fe200078e0033 */
[----:B------:R-:W-:-:S05]  /*1e620*/  MOV R51, R88 ;  /* 0x0000005800337202 */ /* 0x000fca0000000f00 */
[C---:B---3--:R-:W-:Y:S08]  /*1e630*/  HMMA.16816.F32 R128, R4.reuse, R28, R60 ;  /* 0x0000001c0480723c */ /* 0x048ff0000000183c */
[----:B------:R-:W-:Y:S01]  /*1e640*/  HMMA.16816.F32 R60, R4, R30, R92 ;  /* 0x0000001e043c723c */ /* 0x000fe2000000185c */
[----:B------:R-:W-:Y:S06]  /*1e650*/  LDSM.16.MT88.4 R28, [R212+0x16800] ;  /* 0x01680000d41c783b */ /* 0x000fec0000004200 */
[----:B------:R-:W-:-:S02]  /*1e660*/  MOV R95, R77 ;  /* 0x0000004d005f7202 */ /* 0x000fc40000000f00 */
[C---:B--2---:R-:W-:Y:S07]  /*1e670*/  HMMA.16816.F32 R76, R4.reuse, R12, R100 ;  /* 0x0000000c044c723c */ /* 0x044fee0000001864 */
[----:B------:R-:W-:Y:S01]  /*1e680*/  IMAD.MOV.U32 R101, RZ, RZ, R89 ;  /* 0x000000ffff657224 */ /* 0x000fe200078e0059 */
[----:B------:R-:W-:Y:S01]  /*1e690*/  MOV R103, R90 ;  /* 0x0000005a00677202 */ /* 0x000fe20000000f00 */
[----:B------:R-:W-:Y:S02]  /*1e6a0*/  IMAD.MOV.U32 R102, RZ, RZ, R91 ;  /* 0x000000ffff667224 */ /* 0x000fe400078e005b */
[C---:B------:R-:W-:Y:S01]  /*1e6b0*/  HMMA.16816.F32 R88, R4.reuse, R14, R104 ;  /* 0x0000000e0458723c */ /* 0x040fe20000001868 */
[----:B------:R-:W2:Y:S07]  /*1e6c0*/  LDSM.16.MT88.4 R12, [R210+0x16800] ;  /* 0x01680000d20c783b */ /* 0x000eae0000004200 */
[----:B----4-:R-:W-:Y:S01]  /*1e6d0*/  HMMA.16816.F32 R72, R4, R8, R108 ;  /* 0x000000080448723c */ /* 0x010fe2000000186c */
[----:B------:R-:W-:-:S06]  /*1e6e0*/  MOV R69, R49 ;  /* 0x0000003100457202 */ /* 0x000fcc0000000f00 */
[----:B------:R-:W-:Y:S01]  /*1e6f0*/  FFMA.FTZ R8, R39, R0, -R3 ;  /* 0x0000000027087223 */ /* 0x000fe20000010803 */
[C---:B------:R-:W-:Y:S03]  /*1e700*/  HMMA.16816.F32 R44, R4.reuse, R24, R124 ;  /* 0x00000018042c723c */ /* 0x040fe6000000187c */
[----:B------:R3:W-:Y:S01]  /*1e710*/  MUFU.EX2 R124, R8 ;  /* 0x00000008007c7308 */ /* 0x0007e20000000800 */
[----:B------:R-:W-:Y:S01]  /*1e720*/  MOV R93, R56 ;  /* 0x00000038005d7202 */ /* 0x000fe20000000f00 */
[----:B------:R-:W-:Y:S01]  /*1e730*/  IMAD.MOV.U32 R94, RZ, RZ, R57 ;  /* 0x000000ffff5e7224 */ /* 0x000fe200078e0039 */
[----:B------:R-:W-:Y:S01]  /*1e740*/  MOV R49, R58 ;  /* 0x0000003a00317202 */ /* 0x000fe20000000f00 */
[----:B------:R-:W-:Y:S02]  /*1e750*/  IMAD.MOV.U32 R48, RZ, RZ, R59 ;  /* 0x000000ffff307224 */ /* 0x000fe400078e003b */
[----:B------:R-:W-:Y:S01]  /*1e760*/  HMMA.16816.F32 R56, R4, R10, R112 ;  /* 0x0000000a0438723c */ /* 0x000fe20000001870 */
[----:B---3--:R-:W-:-:S04]  /*1e770*/  FFMA.FTZ R8, R101, R0, -R3 ;  /* 0x0000000065087223 */ /* 0x008fc80000010803 */
[----:B------:R3:W4:Y:S02]  /*1e780*/  MUFU.EX2 R10, R8 ;  /* 0x00000008000a7308 */ /* 0x0007240000000800 */
[----:B------:R-:W-:Y:S01]  /*1e790*/  MOV R114, R102 ;  /* 0x0000006600727202 */ /* 0x000fe20000000f00 */
[----:B------:R-:W-:Y:S01]  /*1e7a0*/  IMAD.MOV.U32 R68, RZ, RZ, R53 ;  /* 0x000000ffff447224 */ /* 0x000fe200078e0035 */
[----:B------:R-:W-:Y:S01]  /*1e7b0*/  MOV R96, R52 ;  /* 0x0000003400607202 */ /* 0x000fe20000000f00 */
[----:B------:R-:W-:Y:S01]  /*1e7c0*/  IMAD.MOV.U32 R92, RZ, RZ, R55 ;  /* 0x000000ffff5c7224 */ /* 0x000fe200078e0037 */
[----:B------:R-:W-:Y:S01]  /*1e7d0*/  MOV R71, R54 ;  /* 0x0000003600477202 */ /* 0x000fe20000000f00 */
[----:B------:R-:W-:Y:S01]  /*1e7e0*/  IMAD.MOV.U32 R115, RZ, RZ, R94 ;  /* 0x000000ffff737224 */ /* 0x000fe200078e005e */
[----:B-1----:R-:W-:Y:S01]  /*1e7f0*/  HMMA.16816.F32 R52, R4, R22, R120 ;  /* 0x000000160434723c */ /* 0x002fe20000001878 */
[----:B------:R-:W-:Y:S01]  /*1e800*/  MOV R9, R95 ;  /* 0x0000005f00097202 */ /* 0x000fe20000000f00 */
[----:B---3--:R-:W-:-:S04]  /*1e810*/  FFMA.FTZ R8, R248, R0, -R3 ;  /* 0x00000000f8087223 */ /* 0x008fc80000010803 */
[----:B------:R1:W-:Y:S01]  /*1e820*/  MUFU.EX2 R104, R8 ;  /* 0x0000000800687308 */ /* 0x0003e20000000800 */
[----:B------:R-:W-:Y:S01]  /*1e830*/  MOV R108, R65 ;  /* 0x00000041006c7202 */ /* 0x000fe20000000f00 */
        /* <DEDUP_REMOVED lines=11> */
[----:B-1----:R-:W-:Y:S01]  /*1e8f0*/  FFMA.FTZ R8, R249, R0, -R3 ;  /* 0x00000000f9087223 */ /* 0x002fe20000010803 */
[----:B------:R-:W-:Y:S01]  /*1e900*/  MOV R95, R32 ;  /* 0x00000020005f7202 */ /* 0x000fe20000000f00 */
[----:B------:R-:W-:Y:S01]  /*1e910*/  IMAD.MOV.U32 R119, RZ, RZ, R115 ;  /* 0x000000ffff777224 */ /* 0x000fe200078e0073 */
[C---:B------:R-:W-:Y:S01]  /*1e920*/  HMMA.16816.F32 R36, R4.reuse, R26, R140 ;  /* 0x0000001a0424723c */ /* 0x040fe2000000188c */
[----:B------:R1:W-:Y:S01]  /*1e930*/  MUFU.EX2 R120, R8 ;  /* 0x0000000800787308 */ /* 0x0003e20000000800 */
[----:B------:R-:W-:Y:S01]  /*1e940*/  IMAD.MOV.U32 R92, RZ, RZ, R35 ;  /* 0x000000ffff5c7224 */ /* 0x000fe200078e0023 */
[----:B------:R-:W-:Y:S01]  /*1e950*/  MOV R93, R34 ;  /* 0x00000022005d7202 */ /* 0x000fe20000000f00 */
[----:B------:R-:W-:Y:S01]  /*1e960*/  IMAD.MOV.U32 R9, RZ, RZ, R108 ;  /* 0x000000ffff097224 */ /* 0x000fe200078e006c */
[----:B------:R-:W-:Y:S01]  /*1e970*/  MOV R108, R107 ;  /* 0x0000006b006c7202 */ /* 0x000fe20000000f00 */
[----:B------:R-:W-:Y:S01]  /*1e980*/  IMAD.MOV.U32 R115, RZ, RZ, R106 ;  /* 0x000000ffff737224 */ /* 0x000fe200078e006a */
[----:B------:R-:W3:Y:S01]  /*1e990*/  LDSM.16.MT88.4 R20, [R211+0x16800] ;  /* 0x01680000d314783b */ /* 0x000ee20000004200 */
[----:B--2---:R-:W-:Y:S01]  /*1e9a0*/  HMMA.16816.F32 R84, R4, R12, R160 ;  /* 0x0000000c0454723c */ /* 0x004fe200000018a0 */
[----:B------:R-:W-:Y:S01]  /*1e9b0*/  MOV R112, R105 ;  /* 0x0000006900707202 */ /* 0x000fe20000000f00 */
[----:B------:R-:W-:-:S02]  /*1e9c0*/  IMAD.MOV.U32 R105, RZ, RZ, R92 ;  /* 0x000000ffff697224 */ /* 0x000fc400078e005c */
[----:B------:R-:W-:Y:S01]  /*1e9d0*/  IMAD.MOV.U32 R109, RZ, RZ, R64 ;  /* 0x000000ffff6d7224 */ /* 0x000fe200078e0040 */
[----:B------:R-:W-:Y:S01]  /*1e9e0*/  MOV R123, R11 ;  /* 0x0000000b007b7202 */ /* 0x000fe20000000f00 */
[----:B------:R-:W-:Y:S01]  /*1e9f0*/  IMAD.MOV.U32 R113, RZ, RZ, R111 ;  /* 0x000000ffff717224 */ /* 0x000fe200078e006f */
[----:B------:R-:W-:Y:S01]  /*1ea00*/  LDSM.16.MT88.4 R24, [R211+0x11000] ;  /* 0x01100000d318783b */ /* 0x000fe20000004200 */
[----:B-1----:R-:W-:Y:S01]  /*1ea10*/  FFMA.FTZ R8, R114, R0, -R2 ;  /* 0x0000000072087223 */ /* 0x002fe20000010802 */
[----:B------:R-:W-:Y:S01]  /*1ea20*/  MOV R114, R110 ;  /* 0x0000006e00727202 */ /* 0x000fe20000000f00 */
[----:B------:R-:W-:Y:S02]  /*1ea30*/  IMAD.MOV.U32 R110, RZ, RZ, R100 ;  /* 0x000000ffff6e7224 */ /* 0x000fe400078e0064 */
[----:B------:R1:W-:Y:S01]  /*1ea40*/  MUFU.EX2 R162, R8 ;  /* 0x0000000800a27308 */ /* 0x0003e20000000800 */
[----:B------:R-:W-:Y:S01]  /*1ea50*/  MOV R106, R93 ;  /* 0x0000005d006a7202 */ /* 0x000fe20000000f00 */
[----:B------:R-:W-:Y:S01]  /*1ea60*/  IMAD.MOV.U32 R107, RZ, RZ, R94 ;  /* 0x000000ffff6b7224 */ /* 0x000fe200078e005e */
[----:B------:R-:W-:-:S02]  /*1ea70*/  MOV R100, R95 ;  /* 0x0000005f00647202 */ /* 0x000fc40000000f00 */
[----:B------:R-:W-:Y:S01]  /*1ea80*/  MOV R111, R103 ;  /* 0x00000067006f7202 */ /* 0x000fe20000000f00 */
[----:B------:R-:W-:Y:S01]  /*1ea90*/  IMAD.MOV.U32 R103, RZ, RZ, R68 ;  /* 0x000000ffff677224 */ /* 0x000fe200078e0044 */
[----:B------:R-:W-:Y:S01]  /*1eaa0*/  MOV R92, R69 ;  /* 0x00000045005c7202 */ /* 0x000fe20000000f00 */
[----:B-1----:R-:W-:Y:S02]  /*1eab0*/  FFMA.FTZ R8, R119, R0, -R2 ;  /* 0x0000000077087223 */ /* 0x002fe40000010802 */
[----:B------:R-:W-:Y:S07]  /*1eac0*/  HMMA.16816.F32 R116, R4, R28, R172 ;  /* 0x0000001c0474723c */ /* 0x000fee00000018ac */
        /* <DEDUP_REMOVED lines=25> */
[----:B------:R1:W2:Y:S01]  /*1ec60*/  MUFU.EX2 R160, R8 ;  /* 0x0000000800a07308 */ /* 0x0002a20000000800 */
[----:B------:R-:W-:Y:S01]  /*1ec70*/  IMAD.MOV.U32 R127, RZ, RZ, R115 ;  /* 0x000000ffff7f7224 */ /* 0x000fe200078e0073 */
[----:B------:R-:W-:Y:S01]  /*1ec80*/  MOV R71, R48 ;  /* 0x0000003000477202 */ /* 0x000fe20000000f00 */
[----:B------:R4:W5:Y:S01]  /*1ec90*/  LDL.LU R219, [R1+0x4c] ;  /* 0x00004c0001db7983 */ /* 0x0009620000300800 */
[----:B------:R-:W-:Y:S01]  /*1eca0*/  MOV R248, R95 ;  /* 0x0000005f00f87202 */ /* 0x000fe20000000f00 */
[----:B------:R-:W-:Y:S01]  /*1ecb0*/  IMAD.MOV.U32 R48, RZ, RZ, R49 ;  /* 0x000000ffff307224 */ /* 0x000fe200078e0031 */
[----:B------:R-:W-:Y:S01]  /*1ecc0*/  MOV R126, R108 ;  /* 0x0000006c007e7202 */ /* 0x000fe20000000f00 */
[----:B------:R-:W-:Y:S01]  /*1ecd0*/  IMAD.MOV.U32 R140, RZ, RZ, R110 ;  /* 0x000000ffff8c7224 */ /* 0x000fe200078e006e */
[----:B------:R-:W-:-:S02]  /*1ece0*/  MOV R49, R217 ;  /* 0x000000d900317202 */ /* 0x000fc40000000f00 */
[----:B------:R-:W-:Y:S01]  /*1ecf0*/  MOV R143, R107 ;  /* 0x0000006b008f7202 */ /* 0x000fe20000000f00 */
[----:B------:R-:W-:Y:S01]  /*1ed00*/  IMAD.MOV.U32 R107, RZ, RZ, R216 ;  /* 0x000000ffff6b7224 */ /* 0x000fe200078e00d8 */
[----:B------:R-:W-:Y:S01]  /*1ed10*/  HMMA.16816.F32 R64, R4, R18, R156 ;  /* 0x000000120440723c */ /* 0x000fe2000000189c */
[----:B------:R-:W-:Y:S01]  /*1ed20*/  MOV R110, R215 ;  /* 0x000000d7006e7202 */ /* 0x000fe20000000f00 */
[----:B-1----:R-:W-:Y:S02]  /*1ed30*/  FFMA.FTZ R8, R218, R0, -R2 ;  /* 0x00000000da087223 */ /* 0x002fe40000010802 */
[----:B------:R4:W5:Y:S01]  /*1ed40*/  LDL.LU R218, [R1+0x48] ;  /* 0x0000480001da7983 */ /* 0x0009620000300800 */
[----:B------:R-:W-:Y:S01]  /*1ed50*/  MOV R249, R127 ;  /* 0x0000007f00f97202 */ /* 0x000fe20000000f00 */
[----:B------:R-:W-:Y:S02]  /*1ed60*/  IMAD.MOV.U32 R108, RZ, RZ, R214 ;  /* 0x000000ffff6c7224 */ /* 0x000fe400078e00d6 */
        /* <DEDUP_REMOVED lines=13> */
[----:B------:R4:W5:Y:S04]  /*1ee40*/  LDL.LU R208, [R1+0x30] ;  /* 0x0000300001d07983 */ /* 0x0009680000300800 */
[----:B------:R4:W5:Y:S01]  /*1ee50*/  LDL.LU R133, [R1+0x2c] ;  /* 0x00002c0001857983 */ /* 0x0009620000300800 */
[C---:B------:R-:W-:Y:S03]  /*1ee60*/  HMMA.16816.F32 R96, R4.reuse, R14, R168 ;  /* 0x0000000e0460723c */ /* 0x040fe600000018a8 */
[----:B------:R-:W1:Y:S05]  /*1ee70*/  LDSM.16.MT88.4 R12, [R209+0x11000] ;  /* 0x01100000d10c783b */ /* 0x000e6a0000004200 */
[----:B------:R-:W-:Y:S01]  /*1ee80*/  HMMA.16816.F32 R32, R4, R16, R148 ;  /* 0x000000100420723c */ /* 0x000fe20000001894 */
[----:B------:R-:W1:Y:S01]  /*1ee90*/  LDSM.16.MT88.4 R16, [R210+0x11000] ;  /* 0x01100000d210783b */ /* 0x000e620000004200 */
        /* <DEDUP_REMOVED lines=20> */
[C---:B------:R-:W-:Y:S01]  /*1efe0*/  HMMA.16816.F32 R92, R4.reuse, R30, R180 ;  /* 0x0000001e045c723c */ /* 0x040fe200000018b4 */
[----:B------:R-:W-:Y:S01]  /*1eff0*/  IMAD.MOV.U32 R151, RZ, RZ, R50 ;  /* 0x000000ffff977224 */ /* 0x000fe200078e0032 */
[----:B------:R-:W-:Y:S01]  /*1f000*/  MOV R170, R125 ;  /* 0x0000007d00aa7202 */ /* 0x000fe20000000f00 */
[----:B------:R-:W-:Y:S01]  /*1f010*/  IMAD.MOV.U32 R163, RZ, RZ, R10 ;  /* 0x000000ffffa37224 */ /* 0x000fe200078e000a */
[----:B------:R-:W-:Y:S01]  /*1f020*/  MOV R171, R11 ;  /* 0x0000000b00ab7202 */ /* 0x000fe20000000f00 */
[----:B------:R-:W-:Y:S01]  /*1f030*/  IMAD.MOV.U32 R125, RZ, RZ, R9 ;  /* 0x000000ffff7d7224 */ /* 0x000fe200078e0009 */
[----:B------:R-:W-:Y:S02]  /*1f040*/  LDSM.16.MT88.4 R28, [R212+0x11000] ;  /* 0x01100000d41c783b */ /* 0x000fe40000004200 */
[C---:B---3--:R-:W-:Y:S02]  /*1f050*/  HMMA.16816.F32 R68, R4.reuse, R20, R192 ;  /* 0x000000140444723c */ /* 0x048fe400000018c0 */
[----:B--2---:R-:W2:Y:S06]  /*1f060*/  LDSM.16.MT88.4 R8, [R210+0x13000] ;  /* 0x01300000d208783b */ /* 0x004eac0000004200 */
[----:B------:R-:W-:Y:S01]  /*1f070*/  HMMA.16816.F32 R48, R4, R22, R188 ;  /* 0x000000160430723c */ /* 0x000fe200000018bc */
[----:B------:R-:W-:-:S06]  /*1f080*/  MOV R156, R159 ;  /* 0x0000009f009c7202 */ /* 0x000fcc0000000f00 */
[----:B------:R-:W-:Y:S02]  /*1f090*/  F2FP.PACK_AB R4, R175, R124 ;  /* 0x0000007caf04723e */ /* 0x000fe400000000ff */
[----:B------:R-:W-:Y:S02]  /*1f0a0*/  F2FP.PACK_AB R5, R160, R162 ;  /* 0x000000a2a005723e */ /* 0x000fe400000000ff */
        /* <DEDUP_REMOVED lines=9> */
[----:B------:R-:W-:Y:S01]  /*1f140*/  MOV R168, R150 ;  /* 0x0000009600a87202 */ /* 0x000fe20000000f00 */
[----:B------:R-:W-:-:S06]  /*1f150*/  IMAD.MOV.U32 R169, RZ, RZ, R151 ;  /* 0x000000ffffa97224 */ /* 0x000fcc00078e0097 */
        /* <DEDUP_REMOVED lines=296> */
.L_x_6210:
        /* <DEDUP_REMOVED lines=76> */
.L_x_6203:
[----:B------:R-:W-:Y:S02]  /*208a0*/  ULDC.64 UR4, c[0x0][0x118] ;  /* 0x0000460000047ab9 */ /* 0x000fe40000000a00 */
[----:B------:R-:W2:Y:S02]  /*208b0*/  LD.E R3, [R134.64+0x40] ;  /* 0x0000400486037980 */ /* 0x000ea4000c101900 */
[----:B--2---:R-:W-:Y:S04]  /*208c0*/  LEA R3, -R3, RZ, 0x6 ;  /* 0x000000ff03037211 */ /* 0x004fe800078e31ff */
[----:B------:R-:W-:Y:S02]  /*208d0*/  SHF.R.S32.HI R4, RZ, 0x1f, R3 ;  /* 0x0000001fff047819 */ /* 0x000fe40000011403 */
.L_x_6204:
[----:B------:R-:W-:Y:S05]  /*208e0*/  BSYNC B0 ;  /* 0x0000000000007941 */ /* 0x000fea0003800000 */
.L_x_6202:
        /* <DEDUP_REMOVED lines=47> */
[-C--:B------:R-:W-:Y:S03]  /*20be0*/  MOV R243, R236.reuse ;  /* 0x000000ec00f37202 */ /* 0x080fe60000000f00 */
        /* <DEDUP_REMOVED lines=311> */
[C---:B----4-:R-:W-:Y:S01]  /*21f60*/  HMMA.16816.F32 R20, R196.reuse, R4, R20 ;  /* 0x00000004c414723c */ /* 0x050fe20000001814 */
[----:B------:R-:W-:Y:S07]  /*21f70*/  DEPBAR.LE SB0, 0x0 ;  /* 0x000080000000791a */ /* 0x000fee0000000000 */
[----:B------:R4:W1:Y:S01]  /*21f80*/  MUFU.TANH R178, R14 ;  /* 0x0000000e00b27308 */ /* 0x0008620000002400 */
[----:B------:R-:W-:Y:S01]  /*21f90*/  BAR.SYNC.DEFER_BLOCKING 0x0 ;  /* 0x0000000000007b1d */ /* 0x000fe20000010000 */
[C---:B------:R-:W-:Y:S08]  /*21fa0*/  HMMA.16816.F32 R24, R196.reuse, R6, R24 ;  /* 0x00000006c418723c */ /* 0x040ff00000001818 */
[----:B------:R4:W1:Y:S06]  /*21fb0*/  MUFU.TANH R181, R15 ;  /* 0x0000000f00b57308 */ /* 0x00086c0000002400 */
[-C--:B------:R-:W-:Y:S04]  /*21fc0*/  FMUL.FTZ R20, R20, R0.reuse ;  /* 0x0000000014147220 */ /* 0x080fe80000410000 */
[----:B------:R4:W2:Y:S01]  /*21fd0*/  MUFU.TANH R173, R16 ;  /* 0x0000001000ad7308 */ /* 0x0008a20000002400 */
[-C--:B------:R-:W-:Y:S02]  /*21fe0*/  FMUL.FTZ R21, R21, R0.reuse ;  /* 0x0000000015157220 */ /* 0x080fe40000410000 */
[-C--:B------:R-:W-:Y:S02]  /*21ff0*/  FMUL.FTZ R22, R22, R0.reuse ;  /* 0x0000000016167220 */ /* 0x080fe40000410000 */
[-C--:B------:R-:W-:Y:S02]  /*22000*/  FMUL.FTZ R23, R23, R0.reuse ;  /* 0x0000000017177220 */ /* 0x080fe40000410000 */
[-C--:B------:R-:W-:Y:S02]  /*22010*/  FMUL.FTZ R24, R24, R0.reuse ;  /* 0x0000000018187220 */ /* 0x080fe40000410000 */
[-C--:B------:R-:W-:Y:S01]  /*22020*/  FMUL.FTZ R25, R25, R0.reuse ;  /* 0x0000000019197220 */ /* 0x080fe20000410000 */
[----:B------:R4:W2:Y:S01]  /*22030*/  MUFU.TANH R174, R17 ;  /* 0x0000001100ae7308 */ /* 0x0008a20000002400 */
[-C--:B------:R-:W-:Y:S02]  /*22040*/  FMUL.FTZ R26, R26, R0.reuse ;  /* 0x000000001a1a7220 */ /* 0x080fe40000410000 */
[-C--:B------:R-:W-:Y:S01]  /*22050*/  FMUL.FTZ R27, R27, R0.reuse ;  /* 0x000000001b1b7220 */ /* 0x080fe20000410000 */
[C---:B-1----:R-:W-:Y:S06]  /*22060*/  HMMA.16816.F32 R28, R196.reuse, R8, R28 ;  /* 0x00000008c41c723c */ /* 0x042fec000000181c */
[----:B------:R4:W1:Y:S02]  /*22070*/  MUFU.TANH R180, R18 ;  /* 0x0000001200b47308 */ /* 0x0008640000002400 */
[----:B------:R-:W-:Y:S01]  /*22080*/  HMMA.16816.F32 R32, R196, R10, R32 ;  /* 0x0000000ac420723c */ /* 0x000fe20000001820 */
[----:B------:R-:W2:Y:S07]  /*22090*/  LDL R199, [R1+0x8] ;  /* 0x0000080001c77983 */ /* 0x000eae0000100800 */
        /* <DEDUP_REMOVED lines=25> */
[----:B--2---:R-:W-:Y:S11]  /*22230*/  ISETP.GT.AND P0, PT, R238, R199, PT ;  /* 0x000000c7ee00720c */ /* 0x004ff60003f04270 */
[----:B------:R-:W-:Y:S02]  /*22240*/  @!UPT UIADD3 URZ, URZ, URZ, URZ ;  /* 0x0000003f3f3ff290 */ /* 0x000fe4000fffe03f */
[----:B------:R-:W-:-:S05]  /*22250*/  @!P0 BRA `(.L_x_6206) ;  /* 0x00000be000008947 */ /* 0x000fca0003800000 */
[----:B-1-34-:R-:W-:Y:S01]  /*22260*/  ISETP.NE.U32.AND P0, PT, R240, RZ, PT ;  /* 0x000000fff000720c */ /* 0x01afe20003f05070 */
        /* <DEDUP_REMOVED lines=11> */
[----:B------:R-:W1:Y:S01]  /*22320*/  I2F.RP R4, R0 ;  /* 0x0000000000047306 */ /* 0x000e620000209400 */
[----:B------:R-:W-:Y:S02]  /*22330*/  LOP3.LUT R10, R10, R3, RZ, 0x3c, !PT ;  /* 0x000000030a0a7212 */ /* 0x000fe400078e3cff */
[----:B------:R-:W-:Y:S07]  /*22340*/  IMAD.MOV R8, RZ, RZ, -R8 ;  /* 0x000000ffff087224 */ /* 0x000fee00078e0a08 */
[----:B-1----:R-:W1:Y:S02]  /*22350*/  MUFU.RCP R4, R4 ;  /* 0x0000000400047308 */ /* 0x002e640000001000 */
[----:B-1----:R-:W-:Y:S08]  /*22360*/  IADD3 R4, R4, 0xffffffe, RZ ;  /* 0x0ffffffe04047810 */ /* 0x002ff00007ffe0ff */
[----:B------:R-:W1:Y:S02]  /*22370*/  F2I.FTZ.U32.TRUNC.NTZ R5, R4 ;  /* 0x0000000400057305 */ /* 0x000e64000021f000 */
[--C-:B-1----:R-:W-:Y:S04]  /*22380*/  IMAD.MOV R4, RZ, RZ, -R5.reuse ;  /* 0x000000ffff047224 */ /* 0x102fe800078e0a05 */
        /* <DEDUP_REMOVED lines=30> */
[----:B------:R1:W3:Y:S01]  /*22570*/  LD.E R12, [R10.64] ;  /* 0x000000040a0c7980 */ /* 0x0002e2000c101900 */
[C---:B------:R-:W-:Y:S01]  /*22580*/  LEA R8, P0, R5.reuse, R240, 0x2 ;  /* 0x000000f005087211 */ /* 0x040fe200078010ff */
[C---:B------:R-:W-:Y:S03]  /*22590*/  IMAD.IADD R4, R5.reuse, 0x1, -R4 ;  /* 0x0000000105047824 */ /* 0x040fe600078e0a04 */
[----:B------:R-:W-:Y:S01]  /*225a0*/  LEA.HI.X.SX32 R9, R5, R241, 0x2, P0 ;  /* 0x000000f105097211 */ /* 0x000fe200000f16ff */
[----:B------:R-:W-:Y:S04]  /*225b0*/  IMAD R3, R3, R4, -0x40 ;  /* 0xffffffc003037424 */ /* 0x000fe800078e0204 */
[----:B-1----:R1:W3:Y:S01]  /*225c0*/  LD.E R11, [R8.64] ;  /* 0x00000004080b7980 */ /* 0x0022e2000c101900 */
[----:B------:R-:W-:Y:S03]  /*225d0*/  SHF.R.S32.HI R10, RZ, 0x1f, R3 ;  /* 0x0000001fff0a7819 */ /* 0x000fe60000011403 */
        /* <DEDUP_REMOVED lines=13> */
.L_x_6208:
[----:B------:R-:W-:Y:S02]  /*226b0*/  ULDC.64 UR4, c[0x0][0x118] ;  /* 0x0000460000047ab9 */ /* 0x000fe40000000a00 */
[----:B------:R-:W2:Y:S02]  /*226c0*/  LD.E R5, [R134.64+0x38] ;  /* 0x0000380486057980 */ /* 0x000ea4000c101900 */
[----:B--2---:R-:W-:Y:S04]  /*226d0*/  LEA R5, -R5, RZ, 0x6 ;  /* 0x000000ff05057211 */ /* 0x004fe800078e31ff */
[----:B------:R-:W-:Y:S02]  /*226e0*/  SHF.R.S32.HI R6, RZ, 0x1f, R5 ;  /* 0x0000001fff067819 */ /* 0x000fe40000011405 */
.L_x_6209:
[----:B------:R-:W-:Y:S05]  /*226f0*/  BSYNC B0 ;  /* 0x0000000000007941 */ /* 0x000fea0003800000 */
.L_x_6207:
        /* <DEDUP_REMOVED lines=116> */
.L_x_6206:
[----:B-1-34-:R-:W-:Y:S05]  /*22e40*/  BSYNC B1 ;  /* 0x0000000000017941 */ /* 0x01afea0003800000 */
.L_x_6205:
[----:B------:R-:W-:Y:S01]  /*22e50*/  IMAD R0, R238, -0x40, R252 ;  /* 0xffffffc0ee007824 */ /* 0x000fe200078e02fc */
[----:B------:R-:W-:Y:S01]  /*22e60*/  ULDC.64 UR4, c[0x0][0x118] ;  /* 0x0000460000047ab9 */ /* 0x000fe20000000a00 */
[----:B------:R-:W-:Y:S03]  /*22e70*/  LDSM.16.MT88.4 R28, [R212+0x10000] ;  /* 0x01000000d41c783b */ /* 0x000fe60000004200 */
[C---:B------:R-:W-:Y:S02]  /*22e80*/  IADD3 R3, R0.reuse, 0x8, RZ ;  /* 0x0000000800037810 */ /* 0x040fe40007ffe0ff */
[----:B------:R-:W-:Y:S02]  /*22e90*/  IADD3 R4, R0, -0x1, RZ ;  /* 0xffffffff00047810 */ /* 0x000fe40007ffe0ff */
[----:B------:R-:W-:Y:S01]  /*22ea0*/  ISETP.GE.AND P1, PT, R3, RZ, PT ;  /* 0x000000ff0300720c */ /* 0x000fe20003f26270 */
[----:B------:R1:W2:Y:S01]  /*22eb0*/  LD.E R132, [R134.64+0xdc] ;  /* 0x0000dc0486847980 */ /* 0x0002a2000c101900 */
        /* <DEDUP_REMOVED lines=8> */
[----:B------:R-:W3:Y:S01]  /*22f40*/  I2F R22, R22 ;  /* 0x0000001600167306 */ /* 0x000ee20000201400 */
[----:B------:R-:W-:Y:S02]  /*22f50*/  ISETP.GE.AND P1, PT, R5, RZ, PT ;  /* 0x000000ff0500720c */ /* 0x000fe40003f26270 */
[----:B------:R-:W-:Y:S07]  /*22f60*/  ISETP.GE.AND P0, PT, R6, RZ, PT ;  /* 0x000000ff0600720c */ /* 0x000fee0003f06270 */
[----:B------:R4:W5:Y:S04]  /*22f70*/  I2F R17, R4 ;  /* 0x0000000400117306 */ /* 0x0009680000201400 */
[C---:B------:R-:W-:Y:S02]  /*22f80*/  @!P1 IADD3 R5, -R0.reuse, -0x7, RZ ;  /* 0xfffffff900059810 */ /* 0x040fe40007ffe1ff */
[C---:B------:R-:W-:Y:S04]  /*22f90*/  @!P0 IADD3 R6, -R0.reuse, 0x8, RZ ;  /* 0x0000000800068810 */ /* 0x040fe80007ffe1ff */
[----:B------:R1:W-:Y:S10]  /*22fa0*/  I2F R18, R3 ;  /* 0x0000000300127306 */ /* 0x0003f40000201400 */
[----:B------:R3:W3:Y:S01]  /*22fb0*/  I2F R16, R6 ;  /* 0x0000000600107306 */ /* 0x0006e20000201400 */
[----:B----4-:R-:W-:Y:S04]  /*22fc0*/  IADD3 R4, R0, -0x9, RZ ;  /* 0xfffffff700047810 */ /* 0x010fe80007ffe0ff */
[----:B------:R-:W-:Y:S05]  /*22fd0*/  ISETP.GE.AND P1, PT, R4, RZ, PT ;  /* 0x000000ff0400720c */ /* 0x000fea0003f26270 */
[----:B------:R4:W-:Y:S01]  /*22fe0*/  I2F R23, R5 ;  /* 0x0000000500177306 */ /* 0x0009e20000201400 */
[C---:B-1----:R-:W-:Y:S04]  /*22ff0*/  IADD3 R3, R0.reuse, -0x10, RZ ;  /* 0xfffffff000037810 */ /* 0x042fe80007ffe0ff */
[----:B------:R-:W-:Y:S03]  /*23000*/  ISETP.GE.AND P0, PT, R3, RZ, PT ;  /* 0x000000ff0300720c */ /* 0x000fe60003f06270 */
[C---:B------:R-:W-:Y:S02]  /*23010*/  @!P1 IADD3 R4, -R0.reuse, 0x9, RZ ;  /* 0x0000000900049810 */ /* 0x040fe40007ffe1ff */
[----:B------:R-:W-:Y:S02]  /*23020*/  ISETP.GE.AND P1, PT, R7, RZ, PT ;  /* 0x000000ff0700720c */ /* 0x000fe40003f26270 */
[----:B------:R1:W1:Y:S01]  /*23030*/  I2F R15, R4 ;  /* 0x00000004000f7306 */ /* 0x0002620000201400 */
[C---:B---3--:R-:W-:Y:S05]  /*23040*/  IADD3 R6, R0.reuse, -0x18, RZ ;  /* 0xffffffe800067810 */ /* 0x048fea0007ffe0ff */
[----:B------:R-:W-:Y:S02]  /*23050*/  @!P0 IADD3 R3, -R0, 0x10, RZ ;  /* 0x0000001000038810 */ /* 0x000fe40007ffe1ff */
[----:B------:R-:W-:Y:S02]  /*23060*/  ISETP.GE.AND P0, PT, R6, RZ, PT ;  /* 0x000000ff0600720c */ /* 0x000fe40003f06270 */
[----:B------:R3:W3:Y:S01]  /*23070*/  I2F R14, R3 ;  /* 0x00000003000e7306 */ /* 0x0006e20000201400 */
[C---:B----4-:R-:W-:Y:S02]  /*23080*/  IADD3 R5, R0.reuse, -0x19, RZ ;  /* 0xffffffe700057810 */ /* 0x050fe40007ffe0ff */
        /* <DEDUP_REMOVED lines=8> */
[C---:B---3--:R-:W-:Y:S04]  /*23110*/  IADD3 R3, R0.reuse, -0x21, RZ ;  /* 0xffffffdf00037810 */ /* 0x048fe80007ffe0ff */
[----:B------:R-:W-:Y:S05]  /*23120*/  ISETP.GE.AND P1, PT, R3, RZ, PT ;  /* 0x000000ff0300720c */ /* 0x000fea0003f26270 */
[----:B------:R3:W3:Y:S02]  /*23130*/  I2F R11, R5 ;  /* 0x00000005000b7306 */ /* 0x0006e40000201400 */
[----:B------:R-:W-:Y:S02]  /*23140*/  @!P0 IADD3 R4, -R0, 0x20, RZ ;  /* 0x0000002000048810 */ /* 0x000fe40007ffe1ff */
[----:B------:R-:W-:Y:S02]  /*23150*/  ISETP.GE.AND P0, PT, R8, RZ, PT ;  /* 0x000000ff0800720c */ /* 0x000fe40003f06270 */
[C---:B----4-:R-:W-:Y:S02]  /*23160*/  IADD3 R7, R0.reuse, -0x29, RZ ;  /* 0xffffffd700077810 */ /* 0x050fe40007ffe0ff */
[C---:B------:R-:W-:Y:S02]  /*23170*/  @!P1 IADD3 R3, -R0.reuse, 0x21, RZ ;  /* 0x0000002100039810 */ /* 0x040fe40007ffe1ff */
[----:B------:R4:W4:Y:S01]  /*23180*/  I2F R10, R4 ;  /* 0x00000004000a7306 */ /* 0x0009220000201400 */
[----:B------:R-:W-:Y:S02]  /*23190*/  ISETP.GE.AND P4, PT, R7, RZ, PT ;  /* 0x000000ff0700720c */ /* 0x000fe40003f86270 */
[C---:B-1----:R-:W-:Y:S04]  /*231a0*/  IADD3 R6, R0.reuse, -0x30, RZ ;  /* 0xffffffd000067810 */ /* 0x042fe80007ffe0ff */
[----:B------:R-:W-:Y:S02]  /*231b0*/  @!P0 IADD3 R8, -R0, 0x28, RZ ;  /* 0x0000002800088810 */ /* 0x000fe40007ffe1ff */
[----:B------:R-:W-:Y:S01]  /*231c0*/  ISETP.GE.AND P3, PT, R6, RZ, PT ;  /* 0x000000ff0600720c */ /* 0x000fe20003f66270 */
[----:B------:R1:W1:Y:S01]  /*231d0*/  I2F R9, R3 ;  /* 0x0000000300097306 */ /* 0x0002620000201400 */
[C---:B---3--:R-:W-:Y:S03]  /*231e0*/  IADD3 R5, R0.reuse, -0x38, RZ ;  /* 0xffffffc800057810 */ /* 0x048fe60007ffe0ff */
[C---:B------:R-:W-:Y:S02]  /*231f0*/  @!P4 IADD3 R7, -R0.reuse, 0x29, RZ ;  /* 0x000000290007c810 */ /* 0x040fe40007ffe1ff */
[----:B------:R-:W-:Y:S04]  /*23200*/  ISETP.GE.AND P1, PT, R5, RZ, PT ;  /* 0x000000ff0500720c */ /* 0x000fe80003f26270 */
[----:B------:R-:W3:Y:S02]  /*23210*/  I2F R8, R8 ;  /* 0x0000000800087306 */ /* 0x000ee40000201400 */
[C---:B------:R-:W-:Y:S02]  /*23220*/  @!P3 IADD3 R6, -R0.reuse, 0x30, RZ ;  /* 0x000000300006b810 */ /* 0x040fe40007ffe1ff */
[----:B----4-:R-:W-:Y:S04]  /*23230*/  IADD3 R4, R0, -0x39, RZ ;  /* 0xffffffc700047810 */ /* 0x010fe80007ffe0ff */
[----:B------:R-:W-:Y:S02]  /*23240*/  ISETP.GE.AND P0, PT, R4, RZ, PT ;  /* 0x000000ff0400720c */ /* 0x000fe40003f06270 */
[C---:B------:R-:W-:Y:S01]  /*23250*/  @!P1 IADD3 R5, -R0.reuse, 0x38, RZ ;  /* 0x0000003800059810 */ /* 0x040fe20007ffe1ff */
[----:B------:R-:W4:Y:S01]  /*23260*/  I2F R7, R7 ;  /* 0x0000000700077306 */ /* 0x000f220000201400 */
[C---:B-1----:R-:W-:Y:S04]  /*23270*/  IADD3 R3, R0.reuse, -0x31, RZ ;  /* 0xffffffcf00037810 */ /* 0x042fe80007ffe0ff */
[----:B------:R-:W-:Y:S05]  /*23280*/  ISETP.GE.AND P2, PT, R3, RZ, PT ;  /* 0x000000ff0300720c */ /* 0x000fea0003f46270 */
[C---:B------:R-:W-:Y:S01]  /*23290*/  @!P0 IADD3 R4, -R0.reuse, 0x39, RZ ;  /* 0x0000003900048810 */ /* 0x040fe20007ffe1ff */
[----:B------:R-:W1:Y:S07]  /*232a0*/  I2F R6, R6 ;  /* 0x0000000600067306 */ /* 0x000e6e0000201400 */
[----:B------:R-:W-:Y:S03]  /*232b0*/  @!P2 IADD3 R3, -R0, 0x31, RZ ;  /* 0x000000310003a810 */ /* 0x000fe60007ffe1ff */
[----:B------:R-:W-:Y:S10]  /*232c0*/  I2F R5, R5 ;  /* 0x0000000500057306 */ /* 0x000ff40000201400 */
[----:B------:R-:W-:Y:S01]  /*232d0*/  I2F R4, R4 ;  /* 0x0000000400047306 */ /* 0x000fe20000201400 */
[C---:B------:R-:W-:Y:S02]  /*232e0*/  FFMA.FTZ R19, -R133.reuse, R22, R201 ;  /* 0x0000001685137223 */ /* 0x040fe400000101c9 */
[CC--:B-----5:R-:W-:Y:S02]  /*232f0*/  FFMA.FTZ R21, -R133.reuse, R17.reuse, R202 ;  /* 0x0000001185157223 */ /* 0x0e0fe400000101ca */
        /* <DEDUP_REMOVED lines=25> */
[----:B-----5:R-:W-:Y:S01]  /*23490*/  FMNMX.FTZ R3, R18, R137, !PT ;  /* 0x0000008912037209 */ /* 0x020fe20007810000 */
[C---:B---3--:R-:W-:Y:S01]  /*234a0*/  FFMA.FTZ R185, -R133.reuse, R8, R185 ;  /* 0x0000000885b97223 */ /* 0x048fe200000101b9 */
[----:B------:R-:W-:Y:S01]  /*234b0*/  FMNMX.FTZ R135, R190, R135, !PT ;  /* 0x00000087be877209 */ /* 0x000fe20007810000 */
[----:B------:R-:W-:Y:S01]  /*234c0*/  FFMA.FTZ R188, -R133, R12, R188 ;  /* 0x0000000c85bc7223 */ /* 0x000fe200000101bc */
[----:B------:R-:W-:Y:S01]  /*234d0*/  FMNMX.FTZ R3, R23, R3, !PT ;  /* 0x0000000317037209 */ /* 0x000fe20007810000 */
[----:B----4-:R-:W-:Y:S01]  /*234e0*/  FFMA.FTZ R184, -R133, R7, R184 ;  /* 0x0000000785b87223 */ /* 0x010fe200000101b8 */
        /* <DEDUP_REMOVED lines=36> */
[----:B------:R-:W3:Y:S01]  /*23730*/  SHFL.BFLY PT, R5, R135, 0x1, 0x1f ;  /* 0x0c201f0087057f89 */ /* 0x000ee200000e0000 */
[----:B-1----:R-:W-:Y:S07]  /*23740*/  FMNMX.FTZ R0, R0, R3, !PT ;  /* 0x0000000300007209 */ /* 0x002fee0007810000 */
[----:B------:R-:W1:Y:S01]  /*23750*/  SHFL.BFLY PT, R4, R0, 0x1, 0x1f ;  /* 0x0c201f0000047f89 */ /* 0x000e6200000e0000 */
[----:B---3--:R-:W-:Y:S04]  /*23760*/  FMNMX.FTZ R135, R135, R5, !PT ;  /* 0x0000000587877209 */ /* 0x008fe80007810000 */
[C---:B------:R-:W-:Y:S01]  /*23770*/  FSETP.NEU.FTZ.AND P0, PT, R135.reuse, -INF , PT ;  /* 0xff8000008700780b */ /* 0x040fe20003f1d000 */
[----:B------:R-:W-:Y:S02]  /*23780*/  FADD.FTZ R3, -R135, R136 ;  /* 0x0000008887037221 */ /* 0x000fe40000010100 */
[----:B--2---:R-:W-:Y:S05]  /*23790*/  FMUL.FTZ R136, R132, R135 ;  /* 0x0000008784887220 */ /* 0x004fea0000410000 */
        /* <DEDUP_REMOVED lines=18> */
[C---:B--2---:R-:W-:Y:S02]  /*238c0*/  FMUL.FTZ R4, R3.reuse, R140 ;  /* 0x0000008c03047220 */ /* 0x044fe40000410000 */
        /* <DEDUP_REMOVED lines=53> */
[--C-:B-1----:R-:W-:Y:S01]  /*23c20*/  FFMA.FTZ R139, R172, R132, -R136.reuse ;  /* 0x00000084ac8b7223 */ /* 0x102fe20000010888 */
[----:B------:R-:W-:Y:S01]  /*23c30*/  MOV R172, R199 ;  /* 0x000000c700ac7202 */ /* 0x000fe20000000f00 */
        /* <DEDUP_REMOVED lines=194> */
[--C-:B-----5:R-:W-:Y:S01]  /*24860*/  FFMA.FTZ R139, R188, R132, -R137.reuse ;  /* 0x00000084bc8b7223 */ /* 0x120fe20000010889 */
[----:B------:R-:W-:Y:S03]  /*24870*/  MOV R188, R172 ;  /* 0x000000ac00bc7202 */ /* 0x000fe60000000f00 */
[C---:B------:R-:W-:Y:S01]  /*24880*/  HMMA.16816.F32 R56, R140.reuse, R158, R56 ;  /* 0x0000009e8c38723c */ /* 0x040fe20000001838 */
[----:B------:R-:W4:Y:S01]  /*24890*/  LDSM.16.MT88.4 R156, [R209+0x16800] ;  /* 0x01680000d19c783b */ /* 0x000f220000004200 */
[----:B------:R5:W1:Y:S01]  /*248a0*/  MUFU.EX2 R186, R139 ;  /* 0x0000008b00ba7308 */ /* 0x000a620000000800 */
[----:B------:R-:W-:Y:S05]  /*248b0*/  ISETP.GT.AND P0, PT, R238, R188, PT ;  /* 0x000000bcee00720c */ /* 0x000fea0003f04270 */
        /* <DEDUP_REMOVED lines=174> */
.L_x_6201:
        /* <DEDUP_REMOVED lines=11> */
.L_x_6229:
[----:B---3--:R-:W-:Y:S01]  /*25450*/  FADD.FTZ R0, R0, R248 ;  /* 0x000000f800007221 */ /* 0x008fe20000010000 */
[----:B------:R-:W-:Y:S05]  /*25460*/  BRA.DIV ~URZ, `(.L_x_6212) ;  /* 0x00001ee27f007947 */ /* 0x000fea000b800000 */
[----:B------:R-:W3:Y:S04]  /*25470*/  SHFL.BFLY PT, R4, R249, 0x2, 0x1f ;  /* 0x0c401f00f9047f89 */ /* 0x000ee800000e0000 */
[----:B------:R-:W4:Y:S01]  /*25480*/  SHFL.BFLY PT, R3, R0, 0x1, 0x1f ;  /* 0x0c201f0000037f89 */ /* 0x000f2200000e0000 */
[----:B---3--:R-:W-:Y:S02]  /*25490*/  FADD.FTZ R4, R4, R249 ;  /* 0x000000f904047221 */ /* 0x008fe40000010000 */
[----:B----4-:R-:W-:-:S03]  /*254a0*/  FADD.FTZ R173, R0, R3 ;  /* 0x0000000300ad7221 */ /* 0x010fc60000010000 */
[----:B------:R3:W4:Y:S04]  /*254b0*/  SHFL.BFLY PT, R2, R4, 0x1, 0x1f ;  /* 0x0c201f0004027f89 */ /* 0x00072800000e0000 */
.L_x_6230:
[----:B------:R-:W1:Y:S01]  /*254c0*/  S2R R176, SR_TID.X ;  /* 0x0000000000b07919 */ /* 0x000e620000002100 */
[----:B----4-:R-:W-:Y:S01]  /*254d0*/  FADD.FTZ R172, R2, R4 ;  /* 0x0000000402ac7221 */ /* 0x010fe20000010000 */
[----:B------:R-:W-:Y:S02]  /*254e0*/  FSETP.NE.FTZ.AND P4, PT, R173, RZ, PT ;  /* 0x000000ffad00720b */ /* 0x000fe40003f95000 */
[----:B------:R-:W-:Y:S01]  /*254f0*/  MOV R0, 0x3f800000 ;  /* 0x3f80000000007802 */ /* 0x000fe20000000f00 */
[----:B------:R-:W-:Y:S01]  /*25500*/  BAR.SYNC.DEFER_BLOCKING 0x0 ;  /* 0x0000000000007b1d */ /* 0x000fe20000010000 */
[----:B------:R-:W-:-:S05]  /*25510*/  FSETP.NE.FTZ.AND P3, PT, R172, RZ, PT ;  /* 0x000000ffac00720b */ /* 0x000fca0003f75000 */
[----:B------:R-:W4:Y:S01]  /*25520*/  LDL.LU R177, [R1+0x18] ;  /* 0x0000180001b17983 */ /* 0x000f220000300800 */
[----:B-1----:R-:W-:-:S03]  /*25530*/  SHF.R.S32.HI R16, RZ, 0x1f, R176 ;  /* 0x0000001fff107819 */ /* 0x002fc600000114b0 */
[----:B------:R-:W1:Y:S01]  /*25540*/  @P4 MUFU.RCP R0, R173 ;  /* 0x000000ad00004308 */ /* 0x000e620000001000 */
[----:B------:R-:W-:Y:S01]  /*25550*/  MOV R2, 0x3f800000 ;  /* 0x3f80000000027802 */ /* 0x000fe20000000f00 */
[----:B------:R-:W-:Y:S01]  /*25560*/  ULDC.64 UR4, c[0x0][0x118] ;  /* 0x0000460000047ab9 */ /* 0x000fe20000000a00 */
[CC--:B------:R-:W-:Y:S01]  /*25570*/  LEA.HI R8, R16.reuse, R176.reuse, RZ, 0x2 ;  /* 0x000000b010087211 */ /* 0x0c0fe200078f10ff */
[----:B--2---:R-:W2:Y:S03]  /*25580*/  LDL.LU R179, [R1+0x20] ;  /* 0x0000200001b37983 */ /* 0x004ea60000300800 */
[--C-:B---3--:R-:W-:Y:S02]  /*25590*/  SHF.R.S32.HI R4, RZ, 0x2, R8.reuse ;  /* 0x00000002ff047819 */ /* 0x108fe40000011408 */
[----:B------:R-:W-:Y:S01]  /*255a0*/  LEA.HI R175, R16, R176, RZ, 0x5 ;  /* 0x000000b010af7211 */ /* 0x000fe200078f28ff */
[----:B------:R-:W3:Y:S01]  /*255b0*/  @P3 MUFU.RCP R2, R172 ;  /* 0x000000ac00023308 */ /* 0x000ee20000001000 */
[----:B------:R-:W-:Y:S01]  /*255c0*/  SHF.R.S32.HI R3, RZ, 0x1f, R8 ;  /* 0x0000001fff037819 */ /* 0x000fe20000011408 */
[----:B------:R2:W5:Y:S01]  /*255d0*/  LDL R178, [R1+0x28] ;  /* 0x0000280001b27983 */ /* 0x0005620000100800 */
[----:B------:R-:W-:-:S02]  /*255e0*/  LOP3.LUT R8, R8, 0x1ffffffc, RZ, 0xc0, !PT ;  /* 0x1ffffffc08087812 */ /* 0x000fc400078ec0ff */
[----:B------:R-:W-:Y:S01]  /*255f0*/  LEA.HI R3, R3, R4, RZ, 0x3 ;  /* 0x0000000403037211 */ /* 0x000fe200078f18ff */
[C---:B-1----:R-:W-:Y:S01]  /*25600*/  FMUL.FTZ R140, R0.reuse, R140 ;  /* 0x0000008c008c7220 */ /* 0x042fe20000410000 */
[----:B------:R-:W-:Y:S01]  /*25610*/  SHF.R.S32.HI R9, RZ, 0x5, R175 ;  /* 0x00000005ff097819 */ /* 0x000fe200000114af */
[C---:B------:R-:W-:Y:S01]  /*25620*/  FMUL.FTZ R141, R0.reuse, R141 ;  /* 0x0000008d008d7220 */ /* 0x040fe20000410000 */
[----:B------:R-:W-:Y:S01]  /*25630*/  LOP3.LUT R3, R3, 0xfffffff8, RZ, 0xc0, !PT ;  /* 0xfffffff803037812 */ /* 0x000fe200078ec0ff */
[----:B------:R-:W-:Y:S01]  /*25640*/  FMUL.FTZ R144, R0, R144 ;  /* 0x0000009000907220 */ /* 0x000fe20000410000 */
[----:B------:R-:W-:Y:S01]  /*25650*/  IADD3 R8, -R8, R176, RZ ;  /* 0x000000b008087210 */ /* 0x000fe20007ffe1ff */
[----:B------:R-:W-:Y:S01]  /*25660*/  FMUL.FTZ R145, R0, R145 ;  /* 0x0000009100917220 */ /* 0x000fe20000410000 */
[----:B------:R-:W-:Y:S01]  /*25670*/  IADD3 R3, R4, -R3, RZ ;  /* 0x8000000304037210 */ /* 0x000fe20007ffe0ff */
[C---:B------:R-:W-:Y:S01]  /*25680*/  FMUL.FTZ R148, R0.reuse, R148 ;  /* 0x0000009400947220 */ /* 0x040fe20000410000 */
[----:B------:R-:W-:Y:S01]  /*25690*/  LEA R8, R9, R8, 0x9 ;  /* 0x0000000809087211 */ /* 0x000fe200078e48ff */
        /* <DEDUP_REMOVED lines=13> */
[----:B------:R-:W-:Y:S01]  /*25770*/  LEA R8, R8, R4, 0x1 ;  /* 0x0000000408087211 */ /* 0x000fe200078e08ff */
[C---:B------:R-:W-:Y:S01]  /*25780*/  FMUL.FTZ R164, R0.reuse, R164 ;  /* 0x000000a400a47220 */ /* 0x040fe20000410000 */
[----:B------:R-:W-:Y:S01]  /*25790*/  MOV R4, 0x80 ;  /* 0x0000008000047802 */ /* 0x000fe20000000f00 */
[----:B------:R-:W-:Y:S01]  /*257a0*/  FMUL.FTZ R165, R0, R165 ;  /* 0x000000a500a57220 */ /* 0x000fe20000410000 */
[----:B------:R-:W-:Y:S01]  /*257b0*/  SHF.L.U32 R6, R8, 0x2, RZ ;  /* 0x0000000208067819 */ /* 0x000fe200000006ff */
[----:B------:R-:W-:Y:S01]  /*257c0*/  FMUL.FTZ R168, R0, R168 ;  /* 0x000000a800a87220 */ /* 0x000fe20000410000 */
[----:B------:R-:W-:Y:S01]  /*257d0*/  SEL R4, R4, 0xffffff80, !P2 ;  /* 0xffffff8004047807 */ /* 0x000fe20005000000 */
[----:B------:R-:W-:Y:S01]  /*257e0*/  FMUL.FTZ R169, R0, R169 ;  /* 0x000000a900a97220 */ /* 0x000fe20000410000 */
[----:B------:R-:W-:Y:S01]  /*257f0*/  IADD3 R3, R6, -0x20, RZ ;  /* 0xffffffe006037810 */ /* 0x000fe20007ffe0ff */
[----:B------:R-:W-:Y:S01]  /*25800*/  FMUL.FTZ R36, R0, R36 ;  /* 0x0000002400247220 */ /* 0x000fe20000410000 */
[----:B------:R-:W-:Y:S01]  /*25810*/  @P0 IADD3 R3, R6, 0x20, RZ ;  /* 0x0000002006030810 */ /* 0x000fe20007ffe0ff */
[C---:B------:R-:W-:Y:S01]  /*25820*/  FMUL.FTZ R37, R0.reuse, R37 ;  /* 0x0000002500257220 */ /* 0x040fe20000410000 */
[----:B------:R-:W-:Y:S01]  /*25830*/  STS.64 [R8.X4], R140 ;  /* 0x0000008c08007388 */ /* 0x000fe20000004a00 */
[----:B------:R-:W-:Y:S01]  /*25840*/  FMUL.FTZ R40, R0, R40 ;  /* 0x0000002800287220 */ /* 0x000fe20000410000 */
[----:B------:R-:W-:Y:S01]  /*25850*/  IADD3 R7, R4, R3, RZ ;  /* 0x0000000304077210 */ /* 0x000fe20007ffe0ff */
        /* <DEDUP_REMOVED lines=46> */
[C---:B---3--:R-:W-:Y:S02]  /*25b40*/  FMUL.FTZ R143, R2.reuse, R143 ;  /* 0x0000008f028f7220 */ /* 0x048fe40000410000 */
[----:B------:R-:W-:Y:S01]  /*25b50*/  FMUL.FTZ R142, R2, R142 ;  /* 0x0000008e028e7220 */ /* 0x000fe20000410000 */
[----:B------:R-:W-:Y:S01]  /*25b60*/  SEL R0, R0, 0xffffffc0, !P1 ;  /* 0xffffffc000007807 */ /* 0x000fe20004800000 */
[C---:B------:R-:W-:Y:S02]  /*25b70*/  FMUL.FTZ R147, R2.reuse, R147 ;  /* 0x0000009302937220 */ /* 0x040fe40000410000 */
        /* <DEDUP_REMOVED lines=63> */
[----:B------:R-:W-:Y:S01]  /*25f70*/  FMUL.FTZ R130, R2, R130 ;  /* 0x0000008202827220 */ /* 0x000fe20000410000 */
[----:B------:R-:W-:Y:S02]  /*25f80*/  IADD3 R2, R6, R0, RZ ;  /* 0x0000000006027210 */ /* 0x000fe40007ffe0ff */
[----:B------:R-:W-:-:S02]  /*25f90*/  IADD3 R0, R0, R3, RZ ;  /* 0x0000000300007210 */ /* 0x000fc40007ffe0ff */
[-C--:B------:R-:W-:Y:S01]  /*25fa0*/  IADD3 R6, R6, R4.reuse, RZ ;  /* 0x0000000406067210 */ /* 0x080fe20007ffe0ff */
        /* <DEDUP_REMOVED lines=62> */
[----:B-----5:R-:W4:Y:S04]  /*26390*/  LD.E.64 R132, [R14.64+0xb0] ;  /* 0x0000b0040e847980 */ /* 0x020f28000c101b00 */
[----:B-1----:R-:W4:Y:S01]  /*263a0*/  LD.E R6, [R14.64+0x60] ;  /* 0x000060040e067980 */ /* 0x002f22000c101900 */
[----:B------:R-:W-:-:S03]  /*263b0*/  LEA.HI R0, R16, R176, RZ, 0x4 ;  /* 0x000000b010007211 */ /* 0x000fc600078f20ff */
[----:B------:R1:W5:Y:S04]  /*263c0*/  LD.E R148, [R14.64+0xcc] ;  /* 0x0000cc040e947980 */ /* 0x000368000c101900 */
[----:B---3--:R-:W3:Y:S01]  /*263d0*/  S2R R5, SR_TID.X ;  /* 0x0000000000057919 */ /* 0x008ee20000002100 */
[----:B------:R-:W-:-:S03]  /*263e0*/  LOP3.LUT R0, R0, 0xfffffff0, RZ, 0xc0, !PT ;  /* 0xfffffff000007812 */ /* 0x000fc600078ec0ff */
[----:B------:R1:W5:Y:S01]  /*263f0*/  LD.E.64 R12, [R14.64+0x78] ;  /* 0x000078040e0c7980 */ /* 0x000362000c101b00 */
[----:B--2---:R-:W-:-:S03]  /*26400*/  IADD3 R4, -R0, R176, RZ ;  /* 0x000000b000047210 */ /* 0x004fc60007ffe1ff */
[----:B------:R1:W5:Y:S01]  /*26410*/  LD.E.64 R10, [R14.64+0xa8] ;  /* 0x0000a8040e0a7980 */ /* 0x000362000c101b00 */
[----:B------:R-:W2:Y:S01]  /*26420*/  @P4 MUFU.LG2 R7, R173 ;  /* 0x000000ad00074308 */ /* 0x000ea20000000c00 */
[----:B------:R-:W-:Y:S01]  /*26430*/  BSSY B0, `(.L_x_6213) ;  /* 0x0000059000007945 */ /* 0x000fe20003800000 */
[----:B------:R-:W-:-:S04]  /*26440*/  LEA.HI R2, R4, R4, RZ, 0x1 ;  /* 0x0000000404027211 */ /* 0x000fc800078f08ff */
[C---:B------:R-:W-:Y:S02]  /*26450*/  SHF.L.U32 R3, R2.reuse, 0x2, RZ ;  /* 0x0000000202037819 */ /* 0x040fe400000006ff */
[----:B------:R-:W-:Y:S01]  /*26460*/  LOP3.LUT R2, R2, 0xffffffe, RZ, 0xc0, !PT ;  /* 0x0ffffffe02027812 */ /* 0x000fe200078ec0ff */
[----:B------:R-:W1:Y:S03]  /*26470*/  @P3 MUFU.LG2 R172, R172 ;  /* 0x000000ac00ac3308 */ /* 0x000e660000000c00 */
[C---:B------:R-:W-:Y:S02]  /*26480*/  IADD3 R2, R4.reuse, -R2, RZ ;  /* 0x8000000204027210 */ /* 0x040fe40007ffe0ff */
[----:B---3--:R-:W-:Y:S01]  /*26490*/  SHF.R.S32.HI R8, RZ, 0x1f, R5 ;  /* 0x0000001fff087819 */ /* 0x008fe20000011405 */
[----:B--2---:R-:W-:Y:S01]  /*264a0*/  @P4 FMUL.FTZ R7, R7, 0.69314718246459960938 ;  /* 0x3f31721807074820 */ /* 0x004fe20000410000 */
[----:B------:R-:W-:-:S02]  /*264b0*/  SHF.L.U32 R4, R4, 0x2, RZ ;  /* 0x0000000204047819 */ /* 0x000fc400000006ff */
[----:B------:R-:W-:-:S04]  /*264c0*/  LEA.HI R8, R8, R5, RZ, 0x4 ;  /* 0x0000000508087211 */ /* 0x000fc800078f20ff */
[----:B------:R-:W-:-:S04]  /*264d0*/  SHF.R.S32.HI R8, RZ, 0x4, R8 ;  /* 0x00000004ff087819 */ /* 0x000fc80000011408 */
[----:B------:R-:W-:-:S04]  /*264e0*/  SHF.L.U32 R0, R8, 0x6, RZ ;  /* 0x0000000608007819 */ /* 0x000fc800000006ff */
[----:B------:R-:W-:-:S04]  /*264f0*/  LOP3.LUT R0, R0, 0x1c0, RZ, 0xc0, !PT ;  /* 0x000001c000007812 */ /* 0x000fc800078ec0ff */
[----:B------:R-:W-:Y:S02]  /*26500*/  LOP3.LUT R3, R0, 0x38, R3, 0xf8, !PT ;  /* 0x0000003800037812 */ /* 0x000fe400078ef803 */
[----:B------:R-:W-:-:S04]  /*26510*/  SHF.R.U32.HI R0, RZ, 0x3, R0 ;  /* 0x00000003ff007819 */ /* 0x000fc80000011600 */
[----:B------:R-:W-:Y:S02]  /*26520*/  LOP3.LUT R0, R3, R0, RZ, 0x3c, !PT ;  /* 0x0000000003007212 */ /* 0x000fe400078e3cff */
[----:B------:R-:W-:Y:S02]  /*26530*/  SHF.R.S32.HI R3, RZ, 0x1f, R9 ;  /* 0x0000001fff037819 */ /* 0x000fe40000011409 */
[----:B------:R-:W-:Y:S01]  /*26540*/  LEA R0, R2, R0, 0x2 ;  /* 0x0000000002007211 */ /* 0x000fe200078e10ff */
[----:B------:R-:W-:Y:S01]  /*26550*/  BAR.SYNC.DEFER_BLOCKING 0x0 ;  /* 0x0000000000007b1d */ /* 0x000fe20000010000 */
[----:B------:R-:W-:Y:S02]  /*26560*/  SHF.R.S32.HI R2, RZ, 0x1f, R5 ;  /* 0x0000001fff027819 */ /* 0x000fe40000011405 */
[----:B------:R-:W-:Y:S02]  /*26570*/  LEA.HI R3, R3, R9, RZ, 0x2 ;  /* 0x0000000903037211 */ /* 0x000fe400078f10ff */
[----:B------:R-:W-:Y:S01]  /*26580*/  LEA.HI R2, R2, R5, RZ, 0x5 ;  /* 0x0000000502027211 */ /* 0x000fe200078f28ff */
[----:B------:R-:W2:Y:S04]  /*26590*/  LDS.128 R60, [R0.X4] ;  /* 0x00000000003c7984 */ /* 0x000ea80000004c00 */
        /* <DEDUP_REMOVED lines=31> */
[----:B--2---:R-:W-:-:S02]  /*26790*/  LOP3.LUT R0, R2, 0xffffffe0, RZ, 0xc0, !PT ;  /* 0xffffffe002007812 */ /* 0x004fc400078ec0ff */
[----:B------:R-:W-:Y:S02]  /*267a0*/  LOP3.LUT R2, R175, 0xffffffe0, RZ, 0xc0, !PT ;  /* 0xffffffe0af027812 */ /* 0x000fe400078ec0ff */
[----:B------:R-:W-:Y:S02]  /*267b0*/  IADD3 R0, R5, -R0, RZ ;  /* 0x8000000005007210 */ /* 0x000fe40007ffe0ff */
[----:B------:R-:W-:Y:S02]  /*267c0*/  IADD3 R5, R176, -R2, RZ ;  /* 0x80000002b0057210 */ /* 0x000fe40007ffe0ff */
[----:B------:R-:W-:Y:S02]  /*267d0*/  LOP3.LUT R2, R3, 0xffffffc, RZ, 0xc0, !PT ;  /* 0x0ffffffc03027812 */ /* 0x000fe400078ec0ff */
[----:B------:R-:W-:Y:S02]  /*267e0*/  LOP3.LUT P0, RZ, R5, 0x3, RZ, 0xc0, !PT ;  /* 0x0000000305ff7812 */ /* 0x000fe4000780c0ff */
[----:B------:R-:W-:-:S02]  /*267f0*/  SHF.R.S32.HI R149, RZ, 0x1f, R0 ;  /* 0x0000001fff957819 */ /* 0x000fc40000011400 */
[----:B------:R-:W-:Y:S02]  /*26800*/  IADD3 R2, R9, -R2, RZ ;  /* 0x8000000209027210 */ /* 0x000fe40007ffe0ff */
[----:B------:R-:W-:Y:S02]  /*26810*/  LEA.HI R0, R149, R0, RZ, 0x2 ;  /* 0x0000000095007211 */ /* 0x000fe400078f10ff */
[----:B------:R-:W-:Y:S02]  /*26820*/  MOV R9, 0xff800000 ;  /* 0xff80000000097802 */ /* 0x000fe40000000f00 */
[----:B------:R-:W-:Y:S02]  /*26830*/  SHF.R.S32.HI R0, RZ, 0x2, R0 ;  /* 0x00000002ff007819 */ /* 0x000fe40000011400 */
[----:B------:R-:W-:Y:S02]  /*26840*/  SHF.R.S32.HI R5, RZ, 0x1f, R4 ;  /* 0x0000001fff057819 */ /* 0x000fe40000011404 */
[----:B------:R-:W-:Y:S01]  /*26850*/  LEA R0, R2, R0, 0x4 ;  /* 0x0000000002007211 */ /* 0x000fe200078e20ff */
[----:B----4-:R-:W-:-:S02]  /*26860*/  IMAD R3, R132, UR8, R177 ;  /* 0x0000000884037c24 */ /* 0x010fc4000f8e02b1 */
[----:B------:R-:W2:Y:S01]  /*26870*/  S2R R177, SR_CTAID.X ;  /* 0x0000000000b17919 */ /* 0x000ea20000002500 */
[----:B-1----:R-:W-:Y:S02]  /*26880*/  @P3 FMUL.FTZ R132, R172, 0.69314718246459960938 ;  /* 0x3f317218ac843820 */ /* 0x002fe40000410000 */
[----:B------:R-:W-:Y:S01]  /*26890*/  IMAD R3, R3, R6, R179 ;  /* 0x0000000603037224 */ /* 0x000fe200078e02b3 */
[----:B------:R-:W-:Y:S01]  /*268a0*/  MOV R6, 0xff800000 ;  /* 0xff80000000067802 */ /* 0x000fe20000000f00 */
[-C--:B------:R-:W-:Y:S02]  /*268b0*/  @P4 FFMA.FTZ R6, R135, R174.reuse, R7 ;  /* 0x000000ae87064223 */ /* 0x080fe40000010007 */
[----:B------:R-:W-:Y:S01]  /*268c0*/  @P3 FFMA.FTZ R9, R134, R174, R132 ;  /* 0x000000ae86093223 */ /* 0x000fe20000010084 */
[----:B--2---:R-:W-:-:S05]  /*268d0*/  SHF.L.U32 R149, R177, 0x6, RZ ;  /* 0x00000006b1957819 */ /* 0x004fca00000006ff */
[----:B------:R-:W-:Y:S01]  /*268e0*/  IMAD R7, R133, R3, R149 ;  /* 0x0000000385077224 */ /* 0x000fe200078e0295 */
[----:B------:R-:W-:Y:S05]  /*268f0*/  @P0 BRA `(.L_x_6214) ;  /* 0x000000c000000947 */ /* 0x000fea0003800000 */
[----:B---3--:R-:W-:Y:S01]  /*26900*/  IMAD R2, R177, -0x40, R178 ;  /* 0xffffffc0b1027824 */ /* 0x008fe200078e02b2 */
[C---:B------:R-:W-:Y:S01]  /*26910*/  IADD3 R133, R0.reuse, 0x8, RZ ;  /* 0x0000000800857810 */ /* 0x040fe20007ffe0ff */
[----:B------:R-:W-:Y:S01]  /*26920*/  ULDC.64 UR4, c[0x0][0x118] ;  /* 0x0000460000047ab9 */ /* 0x000fe20000000a00 */
[----:B------:R-:W-:Y:S02]  /*26930*/  SHF.R.S32.HI R132, RZ, 0x1f, R7 ;  /* 0x0000001fff847819 */ /* 0x000fe40000011407 */
[----:B------:R-:W-:Y:S02]  /*26940*/  IADD3 R3, P0, R7, R0, RZ ;  /* 0x0000000007037210 */ /* 0x000fe40007f1e0ff */
[-C--:B------:R-:W-:Y:S02]  /*26950*/  ISETP.GE.AND P2, PT, R0, R2.reuse, PT ;  /* 0x000000020000720c */ /* 0x080fe40003f46270 */
[----:B------:R-:W-:-:S02]  /*26960*/  ISETP.GE.AND P1, PT, R133, R2, PT ;  /* 0x000000028500720c */ /* 0x000fc40003f26270 */
[----:B------:R-:W-:Y:S02]  /*26970*/  LEA.HI.X.SX32 R0, R0, R132, 0x1, P0 ;  /* 0x0000008400007211 */ /* 0x000fe400000f0eff */
[----:B-----5:R-:W-:-:S04]  /*26980*/  LEA R2, P0, R3, R10, 0x2 ;  /* 0x0000000a03027211 */ /* 0x020fc800078010ff */
[----:B------:R-:W-:-:S05]  /*26990*/  LEA.HI.X R3, R3, R11, R0, 0x2, P0 ;  /* 0x0000000b03037211 */ /* 0x000fca00000f1400 */
[----:B------:R1:W-:Y:S04]  /*269a0*/  @!P2 ST.E [R2.64], R6 ;  /* 0x000000060200a985 */ /* 0x0003e8000c101904 */
[----:B------:R1:W-:Y:S02]  /*269b0*/  @!P1 ST.E [R2.64+0x20], R9 ;  /* 0x0000200902009985 */ /* 0x0003e4000c101904 */
.L_x_6214:
[----:B---3--:R-:W-:Y:S05]  /*269c0*/  BSYNC B0 ;  /* 0x0000000000007941 */ /* 0x008fea0003800000 */
.L_x_6213:
[----:B-----5:R-:W-:Y:S01]  /*269d0*/  IMAD R0, R7, R148, RZ ;  /* 0x0000009407007224 */ /* 0x020fe200078e02ff */
[----:B------:R-:W-:Y:S01]  /*269e0*/  ULDC.64 UR4, c[0x0][0x118] ;  /* 0x0000460000047ab9 */ /* 0x000fe20000000a00 */
[----:B------:R-:W-:Y:S01]  /*269f0*/  IMAD R7, R177, -0x40, R178 ;  /* 0xffffffc0b1077824 */ /* 0x000fe200078e02b2 */
[----:B-1----:R1:W5:Y:S01]  /*26a00*/  LD.E R6, [R14.64+0xc0] ;  /* 0x0000c0040e067980 */ /* 0x002362000c101900 */
[C---:B------:R-:W-:Y:S01]  /*26a10*/  IMAD.WIDE R2, R8.reuse, 0x100, R4 ;  /* 0x0000010008027825 */ /* 0x040fe200078e0204 */
[----:B------:R-:W-:Y:S02]  /*26a20*/  BSSY B0, `(.L_x_6215) ;  /* 0x0000014000007945 */ /* 0x000fe40003800000 */
[----:B------:R-:W-:-:S02]  /*26a30*/  ISETP.GE.AND P1, PT, R8, R7, PT ;  /* 0x000000070800720c */ /* 0x000fc40003f26270 */
        /* <DEDUP_REMOVED lines=18> */
.L_x_6216:
[----:B------:R-:W-:Y:S05]  /*26b60*/  BSYNC B0 ;  /* 0x0000000000007941 */ /* 0x000fea0003800000 */
.L_x_6215:
        /* <DEDUP_REMOVED lines=15> */
.L_x_6218:
[----:B------:R-:W-:Y:S05]  /*26c60*/  BSYNC B0 ;  /* 0x0000000000007941 */ /* 0x000fea0003800000 */
.L_x_6217:
        /* <DEDUP_REMOVED lines=15> */
.L_x_6220:
[----:B------:R-:W-:Y:S05]  /*26d60*/  BSYNC B0 ;  /* 0x0000000000007941 */ /* 0x000fea0003800000 */
.L_x_6219:
        /* <DEDUP_REMOVED lines=15> */
.L_x_6222:
[----:B------:R-:W-:Y:S05]  /*26e60*/  BSYNC B0 ;  /* 0x0000000000007941 */ /* 0x000fea0003800000 */
.L_x_6221:
        /* <DEDUP_REMOVED lines=15> */
.L_x_6224:
[----:B------:R-:W-:Y:S05]  /*26f60*/  BSYNC B0 ;  /* 0x0000000000007941 */ /* 0x000fea0003800000 */
.L_x_6223:
        /* <DEDUP_REMOVED lines=15> */
.L_x_6226:
[----:B------:R-:W-:Y:S05]  /*27060*/  BSYNC B0 ;  /* 0x0000000000007941 */ /* 0x000fea0003800000 */
.L_x_6225:
        /* <DEDUP_REMOVED lines=15> */
.L_x_6228:
[----:B------:R-:W-:Y:S05]  /*27160*/  BSYNC B0 ;  /* 0x0000000000007941 */ /* 0x000fea0003800000 */
.L_x_6227:
[----:B------:R-:W-:Y:S01]  /*27170*/  IADD3 R8, R8, 0x38, RZ ;  /* 0x0000003808087810 */ /* 0x000fe20007ffe0ff */
[----:B------:R-:W-:Y:S01]  /*27180*/  IMAD.MOV.U32 R9, RZ, RZ, 0x0 ;  /* 0x00000000ff097424 */ /* 0x000fe200078e00ff */
[----:B------:R-:W-:-:S02]  /*27190*/  MOV R10, 0x1f0 ;  /* 0x000001f0000a7802 */ /* 0x000fc40000000f00 */
[----:B------:R-:W-:-:S03]  /*271a0*/  ISETP.GE.AND P0, PT, R8, R7, PT ;  /* 0x000000070800720c */ /* 0x000fc60003f06270 */
[----:B------:R-:W-:-:S10]  /*271b0*/  IMAD.MOV.U32 R8, RZ, RZ, R10 ;  /* 0x000000ffff087224 */ /* 0x000fd400078e000a */
[----:B------:R-:W-:Y:S05]  /*271c0*/  @P0 RET.REL.NODEC R8 `(_ZN5flash24flash_fwd_splitkv_kernelI23Flash_fwd_kernel_traitsILi256ELi64ELi64ELi4ELb0ELb0EN7cutlass6half_tE19Flash_kernel_traitsILi256ELi64ELi64ELi4ES3_EELb0ELb0ELb1ELb0ELb0ELb1ELb1ELb1EEEvNS_16Flash_fwd_paramsE) ;  /* 0xfffd8e3008000950 */ /* 0x000fea0003c3ffff */
[C---:B------:R-:W-:Y:S01]  /*271d0*/  IADD3 R5, R0.reuse, 0x40, RZ ;  /* 0x0000004000057810 */ /* 0x040fe20007ffe0ff */
[----:B------:R-:W-:Y:S01]  /*271e0*/  ULDC.64 UR4, c[0x0][0x118] ;  /* 0x0000460000047ab9 */ /* 0x000fe20000000a00 */
[CC--:B-----5:R-:W-:Y:S02]  /*271f0*/  ISETP.GE.AND P1, PT, R0.reuse, R6.reuse, PT ;  /* 0x000000060000720c */ /* 0x0e0fe40003f26270 */
[-C--:B------:R-:W-:Y:S01]  /*27200*/  ISETP.GE.AND P0, PT, R5, R6.reuse, PT ;  /* 0x000000060500720c */ /* 0x080fe20003f06270 */
[----:B------:R-:W-:Y:S01]  /*27210*/  IMAD.MOV.U32 R5, RZ, RZ, 0x0 ;  /* 0x00000000ff057424 */ /* 0x000fe200078e00ff */
[----:B------:R-:W-:Y:S02]  /*27220*/  IADD3 R0, R0, 0x80, RZ ;  /* 0x0000008000007810 */ /* 0x000fe40007ffe0ff */
[----:B------:R-:W-:Y:S01]  /*27230*/  ISETP.GE.AND P2, PT, R4, R6, PT ;  /* 0x000000060400720c */ /* 0x000fe20003f46270 */
[----:B------:R-:W-:-:S06]  /*27240*/  IMAD.MOV.U32 R4, RZ, RZ, R10 ;  /* 0x000000ffff047224 */ /* 0x000fcc00078e000a */
[----:B------:R1:W-:Y:S04]  /*27250*/  @!P1 ST.E.128 [R2.64+0xe100], R140 ;  /* 0x00e1008c02009985 */ /* 0x0003e8000c101d04 */
[----:B------:R1:W-:Y:S01]  /*27260*/  @!P0 ST.E.128 [R2.64+0xe200], R136 ;  /* 0x00e2008802008985 */ /* 0x0003e2000c101d04 */
[----:B------:R-:W-:-:S03]  /*27270*/  ISETP.GE.AND P0, PT, R0, R6, PT ;  /* 0x000000060000720c */ /* 0x000fc60003f06270 */
[----:B------:R1:W-:Y:S10]  /*27280*/  @!P2 ST.E.128 [R2.64+0xe000], R144 ;  /* 0x00e000900200a985 */ /* 0x0003f4000c101d04 */
[----:B------:R-:W-:Y:S05]  /*27290*/  @P0 RET.REL.NODEC R4 `(_ZN5flash24flash_fwd_splitkv_kernelI23Flash_fwd_kernel_traitsILi256ELi64ELi64ELi4ELb0ELb0EN7cutlass6half_tE19Flash_kernel_traitsILi256ELi64ELi64ELi4ES3_EELb0ELb0ELb1ELb0ELb0ELb1ELb1ELb1EEEvNS_16Flash_fwd_paramsE) ;  /* 0xfffd8d6004000950 */ /* 0x000fea0003c3ffff */
[----:B------:R-:W-:Y:S02]  /*272a0*/  ULDC.64 UR4, c[0x0][0x118] ;  /* 0x0000460000047ab9 */ /* 0x000fe40000000a00 */
[----:B------:R5:W-:Y:S02]  /*272b0*/  ST.E.128 [R2.64+0xe300], R128 ;  /* 0x00e3008002007985 */ /* 0x000be4000c101d04 */
[----:B-12345:R-:W-:-:S02]  /*272c0*/  MOV R2, R10 ;  /* 0x0000000a00027202 */ /* 0x03efc40000000f00 */
[----:B------:R-:W-:-:S04]  /*272d0*/  MOV R3, 0x0 ;  /* 0x0000000000037802 */ /* 0x000fc80000000f00 */
[----:B------:R-:W-:Y:S05]  /*272e0*/  RET.REL.NODEC R2 `(_ZN5flash24flash_fwd_splitkv_kernelI23Flash_fwd_kernel_traitsILi256ELi64ELi64ELi4ELb0ELb0EN7cutlass6half_tE19Flash_kernel_traitsILi256ELi64ELi64ELi4ES3_EELb0ELb0ELb1ELb0ELb0ELb1ELb1ELb1EEEvNS_16Flash_fwd_paramsE) ;  /* 0xfffd8d1002007950 */ /* 0x000fea0003c3ffff */
.L_x_6211:
[----:B------:R-:W-:Y:S01]  /*272f0*/  IMAD.MOV.U32 R0, RZ, RZ, R248 ;  /* 0x000000ffff007224 */ /* 0x000fe200078e00f8 */
[----:B------:R-:W-:Y:S02]  /*27300*/  MOV R3, 0x2 ;  /* 0x0000000200037802 */ /* 0x000fe40000000f00 */
[----:B------:R-:W-:Y:S02]  /*27310*/  MOV R2, 0x27330 ;  /* 0x0002733000027802 */ /* 0x000fe40000000f00 */
[----:B-1---5:R-:W-:Y:S05]  /*27320*/  CALL.REL.NOINC `($__internal_25_$__cuda_sm70_shflsync_bfly_p) ;  /* 0x0000011000007944 */ /* 0x022fea0003c00000 */
[----:B------:R-:W-:Y:S01]  /*27330*/  MOV R0, R5 ;  /* 0x0000000500007202 */ /* 0x000fe20000000f00 */
[----:B------:R-:W-:Y:S05]  /*27340*/  BRA `(.L_x_6229) ;  /* 0xffffe10000007947 */ /* 0x000fea000383ffff */
.L_x_6212:
[----:B------:R-:W-:Y:S02]  /*27350*/  MOV R3, 0x1 ;  /* 0x0000000100037802 */ /* 0x000fe40000000f00 */
[----:B------:R-:W-:Y:S02]  /*27360*/  MOV R2, 0x27380 ;  /* 0x0002738000027802 */ /* 0x000fe40000000f00 */
[----:B-12--5:R-:W-:Y:S05]  /*27370*/  CALL.REL.NOINC `($__internal_25_$__cuda_sm70_shflsync_bfly_p) ;  /* 0x000000c000007944 */ /* 0x026fea0003c00000 */
[----:B------:R-:W-:Y:S01]  /*27380*/  FADD.FTZ R173, R0, R5 ;  /* 0x0000000500ad7221 */ /* 0x000fe20000010000 */
[----:B------:R-:W-:Y:S02]  /*27390*/  MOV R0, R249 ;  /* 0x000000f900007202 */ /* 0x000fe40000000f00 */
[----:B------:R-:W-:Y:S02]  /*273a0*/  MOV R3, 0x2 ;  /* 0x0000000200037802 */ /* 0x000fe40000000f00 */
[----:B------:R-:W-:-:S02]  /*273b0*/  MOV R2, 0x273d0 ;  /* 0x000273d000027802 */ /* 0x000fc40000000f00 */
[----:B------:R-:W-:Y:S05]  /*273c0*/  CALL.REL.NOINC `($__internal_25_$__cuda_sm70_shflsync_bfly_p) ;  /* 0x0000007000007944 */ /* 0x000fea0003c00000 */
[----:B------:R-:W-:Y:S01]  /*273d0*/  FADD.FTZ R4, R249, R5 ;  /* 0x00000005f9047221 */ /* 0x000fe20000010000 */
[----:B------:R-:W-:-:S02]  /*273e0*/  MOV R3, 0x1 ;  /* 0x0000000100037802 */ /* 0x000fc40000000f00 */
[----:B------:R-:W-:Y:S02]  /*273f0*/  MOV R2, 0x27420 ;  /* 0x0002742000027802 */ /* 0x000fe40000000f00 */
[----:B------:R-:W-:Y:S02]  /*27400*/  MOV R0, R4 ;  /* 0x0000000400007202 */ /* 0x000fe40000000f00 */
[----:B------:R-:W-:Y:S05]  /*27410*/  CALL.REL.NOINC `($__internal_25_$__cuda_sm70_shflsync_bfly_p) ;  /* 0x0000002000007944 */ /* 0x000fea0003c00000 */
[----:B------:R-:W-:Y:S01]  /*27420*/  MOV R2, R5 ;  /* 0x0000000500027202 */ /* 0x000fe20000000f00 */
[----:B------:R-:W-:Y:S05]  /*27430*/  BRA `(.L_x_6230) ;  /* 0xffffe08000007947 */ /* 0x000fea000383ffff */
        .weak           $__internal_25_$__cuda_sm70_shflsync_bfly_p
        .type           $__internal_25_$__cuda_sm70_shflsync_bfly_p,@function
        .size           $__internal_25_$__cuda_sm70_shflsync_bfly_p,(.L_x_8753 - $__internal_25_$__cuda_sm70_shflsync_bfly_p)
$__internal_25_$__cuda_sm70_shflsync_bfly_p:
[----:B------:R-:W-:Y:S04]  /*27440*/  WARPSYNC R6 ;  /* 0x0000000600007348 */ /* 0x000fe80003800000 */
[----:B------:R1:W2:Y:S02]  /*27450*/  SHFL.BFLY PT, R5, R0, R3, R7 ;  /* 0x0c00000300057389 */ /* 0x0002a400000e0007 */
[----:B-1----:R-:W-:-:S04]  /*27460*/  MOV R3, 0x0 ;  /* 0x0000000000037802 */ /* 0x002fc80000000f00 */
[----:B--2---:R-:W-:Y:S05]  /*27470*/  RET.REL.NODEC R2 `(_ZN5flash24flash_fwd_splitkv_kernelI23Flash_fwd_kernel_traitsILi256ELi64ELi64ELi4ELb0ELb0EN7cutlass6half_tE19Flash_kernel_traitsILi256ELi64ELi64ELi4ES3_EELb0ELb0ELb1ELb0ELb0ELb1ELb1ELb1EEEvNS_16Flash_fwd_paramsE) ;  /* 0xfffd8b8002007950 */ /* 0x004fea0003c3ffff */
.L_x_6231:
        /* <DEDUP_REMOVED lines=16> */
.L_x_8753:


//--------------------- .text._ZN5flash24flash_fwd_splitkv_kernelI23Flash_fwd_kernel_traitsILi256ELi64ELi64ELi4ELb0ELb0EN7cutlass6half_tE19Flash_kernel_traitsILi256ELi64ELi64ELi4ES3_EELb0ELb1ELb0ELb0ELb1ELb0ELb0ELb0EEEvNS_16Flash_fwd_paramsE --------------------------
	.section	.text._ZN5flash24flash_fwd_splitkv_kernelI23Flash_fwd_kernel_traitsILi256ELi64ELi64ELi4ELb0ELb0EN7cutlass6half_tE19Flash_kernel_traitsILi256ELi64ELi64ELi4ES3_EELb0ELb1ELb0ELb0ELb1ELb0ELb0ELb0EEEvNS_16Flash_fwd_paramsE,"ax",@progbits
	.sectioninfo	@"SHI_REGISTERS=255"
	.align	128
        .global         _ZN5flash24flash_fwd_splitkv_kernelI23Flash_fwd_kernel_traitsILi256ELi64ELi64ELi4ELb0ELb0EN7cutlass6half_tE19Flash_kernel_traitsILi256ELi64ELi64ELi4ES3_EELb0ELb1ELb0ELb0ELb1ELb0ELb0ELb0EEEvNS_16Flash_fwd_paramsE
        .type           _ZN5flash24flash_fwd_splitkv_kernelI23Flash_fwd_kernel_traitsILi256ELi64ELi64ELi4ELb0ELb0EN7cutlass6half_tE19Flash_kernel_traitsILi256ELi64ELi64ELi4ES3_EELb0ELb1ELb0ELb0ELb1ELb0ELb0ELb0EEEvNS_16Flash_fwd_paramsE,@function
        .size           _ZN5flash24flash_fwd_splitkv_kernelI23Flash_fwd_kernel_traitsILi256ELi64ELi64ELi4ELb0ELb0EN7cutlass6half_tE19Flash_kernel_traitsILi256ELi64ELi64ELi4ES3_EELb0ELb1ELb0ELb0ELb1ELb0ELb0ELb0EEEvNS_16Flash_fwd_paramsE,(.L_x_8812 - _ZN5flash24flash_fwd_splitkv_kernelI23Flash_fwd_kernel_traitsILi256ELi64ELi64ELi4ELb0ELb0EN7cutlass6half_tE19Flash_kernel_traitsILi256ELi64ELi64ELi4ES3_EELb0ELb1ELb0ELb0ELb1ELb0ELb0ELb0EEEvNS_16Flash_fwd_paramsE)
        .other          _ZN5flash24flash_fwd_splitkv_kernelI23Flash_fwd_kernel_traitsILi256ELi64ELi64ELi4ELb0ELb0EN7cutlass6half_tE19Flash_kernel_traitsILi256ELi64ELi64ELi4ES3_EELb0ELb1ELb0ELb0ELb1ELb0ELb0ELb0EEEvNS_16Flash_fwd_paramsE,@"STO_CUDA_ENTRY STV_DEFAULT"
_ZN5flash24flash_fwd_splitkv_kernelI23Flash_fwd_kernel_traitsILi256ELi64ELi64ELi4ELb0ELb0EN7cutlass6half_tE19Flash_kernel_traitsILi256ELi64ELi64ELi4ES3_EELb0ELb1ELb0ELb0ELb1ELb0ELb0ELb0EEEvNS_16Flash_fwd_paramsE:
.text._ZN5flash24flash_fwd_splitkv_kernelI23Flash_fwd_kernel_traitsILi256ELi64ELi64ELi4ELb0ELb0EN7cutlass6half_tE19Flash_kernel_traitsILi256ELi64ELi64ELi4ES3_EELb0ELb1ELb0ELb0ELb1ELb0ELb0ELb0EEEvNS_16Flash_fwd_paramsE:
[----:B------:R-:W-:Y:S02]  /*0000*/  MOV R1, c[0x0][0x28] ;  /* 0x00000a0000017a02 */ /* 0x000fe40000000f00 */
[----:B------:R-:W1:Y:S01]  /*0010*/  S2R R2, SR_CTAID.Y ;  /* 0x0000000000027919 */ /* 0x000e620000002600 */
[----:B------:R-:W-:Y:S01]  /*0020*/  ULDC.64 UR4, c[0x0][0x240] ;  /* 0x0000900000047ab9 */ /* 0x000fe20000000a00 */
[----:B------:R-:W-:Y:S01]  /*0030*/  IMAD.MOV.U32 R3, RZ, RZ, 0x4 ;  /* 0x00000004ff037424 */ /* 0x000fe200078e00ff */
[----:B------:R-:W-:Y:S01]  /*0040*/  UISETP.NE.U32.AND UP0, UPT, URZ, UR4, UPT ;  /* 0x000000043f00728c */ /* 0x000fe2000bf05070 */
[----:B------:R-:W-:Y:S01]  /*0050*/  IMAD.MOV.U32 R7, RZ, RZ, -0x1 ;  /* 0xffffffffff077424 */ /* 0x000fe200078e00ff */
[----:B------:R-:W2:Y:S01]  /*0060*/  S2UR UR18, SR_CTAID.Y ;  /* 0x00000000001279c3 */ /* 0x000ea20000002600 */
[----:B------:R-:W-:Y:S01]  /*0070*/  ULDC.64 UR16, c[0x0][0x118] ;  /* 0x0000460000107ab9 */ /* 0x000fe20000000a00 */
[----:B------:R-:W-:Y:S01]  /*0080*/  ISETP.NE.U32.AND P3, PT, RZ, c[0x0][0x250], PT ;  /* 0x00009400ff007a0c */ /* 0x000fe20003f65070 */
[----:B------:R-:W-:Y:S01]  /*0090*/  UISETP.NE.AND.EX UP0, UPT, URZ, UR5, UPT, UP0 ;  /* 0x000000053f00728c */ /* 0x000fe2000bf05300 */
[----:B------:R-:W-:Y:S01]  /*00a0*/  ISETP.EQ.U32.AND P2, PT, RZ, c[0x0][0x248], PT ;  /* 0x00009200ff007a0c */ /* 0x000fe20003f42070 */
[----:B------:R-:W-:Y:S01]  /*00b0*/  ULDC.U8 UR4, c[0x0][0x312] ;  /* 0x0000c48000047ab9 */ /* 0x000fe20000000000 */
[----:B------:R-:W-:Y:S01]  /*00c0*/  ISETP.NE.AND.EX P3, PT, RZ, c[0x0][0x254], PT, P3 ;  /* 0x00009500ff007a0c */ /* 0x000fe20003f65330 */
[----:B------:R-:W-:-:S02]  /*00d0*/  UISETP.NE.AND UP1, UPT, UR4, URZ, UPT ;  /* 0x0000003f0400728c */ /* 0x000fc4000bf25270 */
[----:B------:R-:W-:Y:S01]  /*00e0*/  PLOP3.LUT P1, PT, PT, PT, UP0, 0x80, 0x0 ;  /* 0x000000000000781c */ /* 0x000fe20003f2f008 */
[----:B------:R-:W-:-:S03]  /*00f0*/  UMOV UR8, 0x4 ;  /* 0x0000000400087882 */ /* 0x000fc60000000000 */
[----:B------:R-:W-:Y:S01]  /*0100*/  PLOP3.LUT P0, PT, PT, PT, UP1, 0x80, 0x0 ;  /* 0x000000000000781c */ /* 0x000fe20003f0f018 */
[----:B-1----:R-:W-:-:S08]  /*0110*/  IMAD.WIDE R10, R2, R3, c[0x0][0x240] ;  /* 0x00009000020a7625 */ /* 0x002fd000078e0203 */
[----:B------:R-:W3:Y:S04]  /*0120*/  @P1 LDG.E R7, [R10.64] ;  /* 0x000000100a071981 */ /* 0x000ee8000c1e1900 */
[----:B------:R-:W4:Y:S01]  /*0130*/  @P1 LDG.E R0, [R10.64+0x4] ;  /* 0x000004100a001981 */ /* 0x000f22000c1e1900 */
[----:B------:R-:W-:Y:S01]  /*0140*/  ULDC.64 UR4, c[0x0][0x248] ;  /* 0x0000920000047ab9 */ /* 0x000fe20000000a00 */
[----:B------:R-:W-:Y:S01]  /*0150*/  ISETP.EQ.OR.EX P2, PT, RZ, c[0x0][0x24c], !P0, P2 ;  /* 0x00009300ff007a0c */ /* 0x000fe20004742720 */
[----:B--2---:R-:W-:Y:S01]  /*0160*/  UIMAD.WIDE UR4, UR18, UR8, UR4 ;  /* 0x00000008120472a5 */ /* 0x004fe2000f8e0204 */
[----:B------:R-:W-:-:S05]  /*0170*/  @P3 IMAD.WIDE R8, R2, R3, c[0x0][0x250] ;  /* 0x0000940002083625 */ /* 0x000fca00078e0203 */
[----:B------:R-:W-:Y:S01]  /*0180*/  IMAD.U32 R2, RZ, RZ, UR4 ;  /* 0x00000004ff027e24 */ /* 0x000fe2000f8e00ff */
[----:B------:R-:W2:Y:S01]  /*0190*/  @P3 LDG.E R4, [R8.64] ;  /* 0x0000001008043981 */ /* 0x000ea2000c1e1900 */
[----:B------:R-:W-:-:S05]  /*01a0*/  IMAD.U32 R3, RZ, RZ, UR5 ;  /* 0x00000005ff037e24 */ /* 0x000fca000f8e00ff */
[----:B------:R-:W5:Y:S04]  /*01b0*/  @!P2 LDG.E R5, [R2.64] ;  /* 0x000000100205a981 */ /* 0x000f68000c1e1900 */
[----:B------:R-:W1:Y:S01]  /*01c0*/  S2R R6, SR_TID.X ;  /* 0x0000000000067919 */ /* 0x000e620000002100 */
[----:B------:R-:W-:Y:S02]  /*01d0*/  UMOV UR19, URZ ;  /* 0x0000003f00137c82 */ /* 0x000fe40008000000 */
[----:B------:R-:W-:Y:S01]  /*01e0*/  UMOV UR20, 0xffffffff ;  /* 0xffffffff00147882 */ /* 0x000fe20000000000 */
[----:B------:R-:W1:Y:S08]  /*01f0*/  S2UR UR13, SR_CTAID.X ;  /* 0x00000000000d79c3 */ /* 0x000e700000002500 */
[----:B------:R-:W1:Y:S08]  /*0200*/  S2UR UR12, SR_CTAID.Z ;  /* 0x00000000000c79c3 */ /* 0x000e700000002700 */
[----:B---3--:R-:W3:Y:S08]  /*0210*/  R2UR UR11, R7 ;  /* 0x00000000070b73c2 */ /* 0x008ef000000e0000 */
[----:B----4-:R-:W3:Y:S01]  /*0220*/  @P1 R2UR UR15, R0 ;  /* 0x00000000000f13c2 */ /* 0x010ee200000e0000 */
[----:B------:R-:W-:-:S04]  /*0230*/  ISETP.NE.U32.AND P1, PT, RZ, c[0x0][0x248], PT ;  /* 0x00009200ff007a0c */ /* 0x000fc80003f25070 */
[----:B------:R-:W-:-:S03]  /*0240*/  ISETP.NE.AND.EX P1, PT, RZ, c[0x0][0x24c], PT, P1 ;  /* 0x00009300ff007a0c */ /* 0x000fc60003f25310 */
[----:B--2---:R2:W4:Y:S08]  /*0250*/  @P3 R2UR UR19, R4 ;  /* 0x00000000041333c2 */ /* 0x00453000000e0000 */
[----:B-----5:R2:W1:Y:S01]  /*0260*/  @!P2 R2UR UR20, R5 ;  /* 0x000000000514a3c2 */ /* 0x02046200000e0000 */
[----:B---3--:R-:W-:-:S07]  /*0270*/  @UP0 UIADD3 UR15, UR15, -UR11, URZ ;  /* 0x8000000b0f0f0290 */ /* 0x008fce000fffe03f */
[----:B------:R-:W-:Y:S01]  /*0280*/  @!UP0 ULDC UR15, c[0x0][0x214] ;  /* 0x00008500000f8ab9 */ /* 0x000fe20000000800 */
[----:B-12-4-:R-:W-:Y:S05]  /*0290*/  @!P1 BRA `(.L_x_6232) ;  /* 0x0000007000009947 */ /* 0x016fea0003800000 */
[----:B------:R-:W2:Y:S04]  /*02a0*/  @P0 LDG.E R0, [R2.64+0x4] ;  /* 0x0000041002000981 */ /* 0x000ea8000c1e1900 */
[----:B------:R-:W3:Y:S01]  /*02b0*/  @!P0 LDG.E R4, [R2.64] ;  /* 0x0000001002048981 */ /* 0x000ee2000c1e1900 */
[----:B------:R-:W-:-:S13]  /*02c0*/  PLOP3.LUT P1, PT, PT, PT, UP1, 0x80, 0x0 ;  /* 0x000000000000781c */ /* 0x000fda0003f2f018 */
[----:B--2---:R-:W1:Y:S02]  /*02d0*/  @P1 R2UR UR6, R0 ;  /* 0x00000000000613c2 */ /* 0x004e6400000e0000 */
[----:B-1----:R-:W-:-:S11]  /*02e0*/  @UP1 UIADD3 UR6, UR6, -UR20, URZ ;  /* 0x8000001406061290 */ /* 0x002fd6000fffe03f */
[----:B---3--:R1:W2:Y:S02]  /*02f0*/  @!P0 R2UR UR6, R4 ;  /* 0x00000000040683c2 */ /* 0x0082a400000e0000 */
[----:B-12---:R-:W-:Y:S05]  /*0300*/  BRA `(.L_x_6233) ;  /* 0x0000001000007947 */ /* 0x006fea0003800000 */
.L_x_6232:
[----:B------:R-:W-:Y:S02]  /*0310*/  ULDC UR6, c[0x0][0x218] ;  /* 0x0000860000067ab9 */ /* 0x000fe40000000800 */
.L_x_6233:
        /* <DEDUP_REMOVED lines=70> */
[----:B------:R-:W-:Y:S02]  /*0780*/  ULDC.64 UR4, c[0x0][0x1e0] ;  /* 0x0000780000047ab9 */ /* 0x000fe40000000a00 */
[----:B------:R-:W-:Y:S01]  /*0790*/  @!UP0 UIMAD UR9, UR9, UR4, URZ ;  /* 0x00000004090982a4 */ /* 0x000fe2000f8e023f */
[----:B------:R-:W-:Y:S01]  /*07a0*/  SHF.R.S32.HI R3, RZ, 0x1f, R2 ;  /* 0x0000001fff037819 */ /* 0x000fe20000011402 */
[----:B------:R-:W-:Y:S02]  /*07b0*/  @!UP0 UIMAD.WIDE.U32 UR20, UR18, UR4, URZ ;  /* 0x00000004121482a5 */ /* 0x000fe4000f8e003f */
[----:B------:R-:W-:-:S02]  /*07c0*/  @!UP0 UIMAD UR9, UR18, UR5, UR9 ;  /* 0x00000005120982a4 */ /* 0x000fc4000f8e0209 */
[----:B------:R-:W-:Y:S01]  /*07d0*/  IMAD.WIDE.U32 R2, R0, c[0x0][0x1e8], R2 ;  /* 0x00007a0000027a25 */ /* 0x000fe200078e0002 */
[----:B------:R-:W-:Y:S02]  /*07e0*/  USHF.R.S32.HI UR10, URZ, 0x1f, UR12 ;  /* 0x0000001f3f0a7899 */ /* 0x000fe4000801140c */
[----:B------:R-:W-:Y:S01]  /*07f0*/  @!UP0 UMOV UR8, UR20 ;  /* 0x0000001400088c82 */ /* 0x000fe20008000000 */
[----:B------:R-:W-:Y:S01]  /*0800*/  IMAD.U32 R0, RZ, RZ, UR6 ;  /* 0x00000006ff007e24 */ /* 0x000fe2000f8e00ff */
[----:B------:R-:W-:Y:S01]  /*0810*/  @!UP0 UIADD3 UR7, UR21, UR9, URZ ;  /* 0x0000000915078290 */ /* 0x000fe2000fffe03f */
[----:B------:R-:W-:Y:S01]  /*0820*/  IADD3 R2, P0, R2, UR8, RZ ;  /* 0x0000000802027c10 */ /* 0x000fe2000ff1e0ff */
[----:B------:R-:W-:Y:S02]  /*0830*/  ULDC.64 UR4, c[0x0][0x1f0] ;  /* 0x00007c0000047ab9 */ /* 0x000fe40000000a00 */
[----:B------:R-:W-:Y:S02]  /*0840*/  UIMAD UR4, UR10, UR4, URZ ;  /* 0x000000040a0472a4 */ /* 0x000fe4000f8e023f */
[----:B------:R-:W-:-:S02]  /*0850*/  IADD3.X R3, R3, UR7, R0, P0, !PT ;  /* 0x0000000703037c10 */ /* 0x000fc400087fe400 */
[----:B------:R-:W-:Y:S01]  /*0860*/  ISETP.GE.AND P0, PT, R7, UR15, PT ;  /* 0x0000000f07007c0c */ /* 0x000fe2000bf06270 */
[----:B------:R-:W-:Y:S02]  /*0870*/  UIMAD UR4, UR12, UR5, UR4 ;  /* 0x000000050c0472a4 */ /* 0x000fe4000f8e0204 */
[----:B-1----:R-:W-:Y:S01]  /*0880*/  IMAD.WIDE.U32 R8, R8, c[0x0][0x1f0], R2 ;  /* 0x00007c0008087a25 */ /* 0x002fe200078e0002 */
[----:B------:R-:W-:Y:S01]  /*0890*/  ULDC UR5, c[0x0][0x1c0] ;  /* 0x0000700000057ab9 */ /* 0x000fe20000000800 */
[----:B------:R-:W-:Y:S01]  /*08a0*/  SHF.R.S32.HI R2, RZ, 0x1f, R7 ;  /* 0x0000001fff027819 */ /* 0x000fe20000011407 */
[----:B------:R-:W-:Y:S02]  /*08b0*/  UIMAD UR12, UR18, UR5, UR12 ;  /* 0x00000005120c72a4 */ /* 0x000fe4000f8e020c */
[----:B------:R-:W-:Y:S01]  /*08c0*/  IADD3 R13, R9, UR4, RZ ;  /* 0x00000004090d7c10 */ /* 0x000fe2000fffe0ff */
[----:B------:R-:W-:Y:S02]  /*08d0*/  ULDC UR5, c[0x0][0x214] ;  /* 0x0000850000057ab9 */ /* 0x000fe40000000800 */
[----:B------:R-:W-:-:S02]  /*08e0*/  UIMAD UR5, UR12, UR5, UR13 ;  /* 0x000000050c0572a4 */ /* 0x000fc4000f8e020d */
        /* <DEDUP_REMOVED lines=12> */
.L_x_6236:
[----:B------:R-:W-:Y:S05]  /*09b0*/  BSYNC B0 ;  /* 0x0000000000007941 */ /* 0x000fea0003800000 */
.L_x_6235:
[----:B------:R-:W-:Y:S01]  /*09c0*/  IADD3 R5, R7, 0x10, RZ ;  /* 0x0000001007057810 */ /* 0x000fe20007ffe0ff */
[----:B------:R-:W-:Y:S03]  /*09d0*/  BSSY B0, `(.L_x_6237) ;  /* 0x0000011000007945 */ /* 0x000fe60003800000 */
[----:B------:R-:W-:-:S13]  /*09e0*/  ISETP.GE.AND P0, PT, R5, UR15, PT ;  /* 0x0000000f05007c0c */ /* 0x000fda000bf06270 */
        /* <DEDUP_REMOVED lines=15> */
.L_x_6238:
[----:B------:R-:W-:Y:S05]  /*0ae0*/  BSYNC B0 ;  /* 0x0000000000007941 */ /* 0x000fea0003800000 */
.L_x_6237:
        /* <DEDUP_REMOVED lines=18> */
.L_x_6240:
[----:B------:R-:W-:Y:S05]  /*0c10*/  BSYNC B0 ;  /* 0x0000000000007941 */ /* 0x000fea0003800000 */
.L_x_6239:
[----:B-1----:R-:W-:Y:S01]  /*0c20*/  IADD3 R10, R7, 0x30, RZ ;  /* 0x00000030070a7810 */ /* 0x002fe20007ffe0ff */
[----:B------:R-:W-:Y:S03]  /*0c30*/  BSSY B0, `(.L_x_6241) ;  /* 0x0000010000007945 */ /* 0x000fe60003800000 */
[----:B------:R-:W-:-:S13]  /*0c40*/  ISETP.GE.AND P0, PT, R10, UR15, PT ;  /* 0x0000000f0a007c0c */ /* 0x000fda000bf06270 */
[----:B------:R-:W-:Y:S05]  /*0c50*/  @P0 BRA `(.L_x_6242) ;  /* 0x000000d000000947 */ /* 0x000fea0003800000 */
[----:B------:R-:W-:Y:S02]  /*0c60*/  IADD3 R3, P0, R7, 0x30, RZ ;  /* 0x0000003007037810 */ /* 0x000fe40007f1e0ff */
        /* <DEDUP_REMOVED lines=12> */
.L_x_6242:
[----:B------:R-:W-:Y:S05]  /*0d30*/  BSYNC B0 ;  /* 0x0000000000007941 */ /* 0x000fea0003800000 */
.L_x_6241:
[----:B------:R-:W-:Y:S01]  /*0d40*/  LOP3.LUT P4, RZ, R6, 0x7, RZ, 0xc0, !PT ;  /* 0x0000000706ff7812 */ /* 0x000fe2000788c0ff */
[----:B------:R-:W-:-:S03]  /*0d50*/  IMAD.U32 R3, RZ, RZ, UR5 ;  /* 0x00000005ff037e24 */ /* 0x000fc6000f8e00ff */
[----:B------:R-:W-:Y:S02]  /*0d60*/  ISETP.GE.OR P2, PT, R5, UR15, P4 ;  /* 0x0000000f05007c0c */ /* 0x000fe4000a746670 */
[C---:B------:R-:W-:Y:S02]  /*0d70*/  ISETP.GE.OR P3, PT, R7.reuse, UR15, P4 ;  /* 0x0000000f07007c0c */ /* 0x040fe4000a766670 */
[----:B------:R-:W-:Y:S02]  /*0d80*/  ISETP.GE.OR P1, PT, R4, UR15, P4 ;  /* 0x0000000f04007c0c */ /* 0x000fe4000a726670 */
[----:B------:R-:W-:Y:S02]  /*0d90*/  IADD3 R7, P0, R7, UR5, RZ ;  /* 0x0000000507077c10 */ /* 0x000fe4000ff1e0ff */
[----:B------:R-:W-:Y:S02]  /*0da0*/  ISETP.GE.OR P4, PT, R10, UR15, P4 ;  /* 0x0000000f0a007c0c */ /* 0x000fe4000a786670 */
[----:B------:R-:W-:-:S02]  /*0db0*/  LEA.HI.X.SX32 R2, R3, R2, 0x1, P0 ;  /* 0x0000000203027211 */ /* 0x000fc400000f0eff */
[----:B------:R-:W-:-:S03]  /*0dc0*/  LEA R4, P0, R7, c[0x0][0x200], 0x2 ;  /* 0x0000800007047a11 */ /* 0x000fc600078010ff */
[----:B------:R-:W-:Y:S01]  /*0dd0*/  @!P3 IMAD.MOV.U32 R3, RZ, RZ, 0x7f800000 ;  /* 0x7f800000ff03b424 */ /* 0x000fe200078e00ff */
        /* <DEDUP_REMOVED lines=10> */
.L_x_6234:
[----:B------:R-:W-:Y:S01]  /*0e80*/  ULDC.64 UR4, c[0x0][0x2b8] ;  /* 0x0000ae0000047ab9 */ /* 0x000fe20000000a00 */
[----:B------:R-:W-:Y:S01]  /*0e90*/  IMAD.U32 R0, RZ, RZ, UR18 ;  /* 0x00000012ff007e24 */ /* 0x000fe2000f8e00ff */
[----:B------:R-:W-:-:S04]  /*0ea0*/  UISETP.NE.U32.AND UP0, UPT, URZ, UR4, UPT ;  /* 0x000000043f00728c */ /* 0x000fc8000bf05070 */
[----:B------:R-:W-:-:S03]  /*0eb0*/  UISETP.NE.AND.EX UP0, UPT, URZ, UR5, UPT, UP0 ;  /* 0x000000053f00728c */ /* 0x000fc6000bf05300 */
[----:B------:R-:W-:-:S03]  /*0ec0*/  ULDC.64 UR4, c[0x0][0x2b8] ;  /* 0x0000ae0000047ab9 */ /* 0x000fc60000000a00 */
[----:B------:R-:W-:-:S05]  /*0ed0*/  PLOP3.LUT P0, PT, PT, PT, UP0, 0x80, 0x0 ;  /* 0x000000000000781c */ /* 0x000fca0003f0f008 */
[----:B------:R-:W-:-:S03]  /*0ee0*/  @UP0 UIMAD.WIDE UR4, UR18, UR8, UR4 ;  /* 0x00000008120402a5 */ /* 0x000fc6000f8e0204 */
[----:B------:R-:W-:Y:S02]  /*0ef0*/  ULDC.64 UR8, c[0x0][0x2c0] ;  /* 0x0000b00000087ab9 */ /* 0x000fe40000000a00 */
[----:B------:R-:W-:Y:S01]  /*0f00*/  UISETP.NE.U32.AND UP1, UPT, URZ, UR8, UPT ;  /* 0x000000083f00728c */ /* 0x000fe2000bf25070 */
[----:B------:R-:W-:Y:S01]  /*0f10*/  IMAD.U32 R2, RZ, RZ, UR4 ;  /* 0x00000004ff027e24 */ /* 0x000fe2000f8e00ff */
[----:B------:R-:W-:Y:S01]  /*0f20*/  MOV R3, UR5 ;  /* 0x0000000500037c02 */ /* 0x000fe20008000f00 */
[----:B------:R-:W-:Y:S02]  /*0f30*/  ULDC.64 UR4, c[0x0][0x2c8] ;  /* 0x0000b20000047ab9 */ /* 0x000fe40000000a00 */
[----:B------:R-:W-:Y:S02]  /*0f40*/  UISETP.NE.AND.EX UP1, UPT, URZ, UR9, UPT, UP1 ;  /* 0x000000093f00728c */ /* 0x000fe4000bf25310 */
[----:B------:R-:W-:Y:S01]  /*0f50*/  UPLOP3.LUT UP5, UPT, UPT, UPT, UPT, 0x40, 0x0 ;  /* 0x000000000000789c */ /* 0x000fe20003fae870 */
[----:B------:R1:W5:Y:S08]  /*0f60*/  @P0 LDG.E R0, [R2.64] ;  /* 0x0000001002000981 */ /* 0x000370000c1e1900 */
[----:B------:R-:W-:-:S02]  /*0f70*/  @UP1 USHF.R.S32.HI UR10, URZ, 0x1f, UR18 ;  /* 0x0000001f3f0a1899 */ /* 0x000fc40008011412 */
[----:B------:R-:W-:Y:S02]  /*0f80*/  @UP1 UIMAD.WIDE.U32 UR22, UR18, UR4, URZ ;  /* 0x00000004121612a5 */ /* 0x000fe4000f8e003f */
[----:B------:R-:W-:-:S03]  /*0f90*/  @UP1 UIMAD UR10, UR10, UR4, URZ ;  /* 0x000000040a0a12a4 */ /* 0x000fc6000f8e023f */
[----:B------:R-:W-:Y:S02]  /*0fa0*/  UMOV UR4, URZ ;  /* 0x0000003f00047c82 */ /* 0x000fe40008000000 */
[----:B------:R-:W-:Y:S02]  /*0fb0*/  @UP1 UIMAD UR5, UR18, UR5, UR10 ;  /* 0x00000005120512a4 */ /* 0x000fe4000f8e020a */
[----:B------:R-:W-:Y:S02]  /*0fc0*/  @UP1 ULEA UR4, UP0, UR22, UR8, 0x2 ;  /* 0x0000000816041291 */ /* 0x000fe4000f80103f */
[----:B------:R-:W-:-:S04]  /*0fd0*/  @UP1 UIADD3 UR5, UR23, UR5, URZ ;  /* 0x0000000517051290 */ /* 0x000fc8000fffe03f */
[----:B------:R-:W-:Y:S01]  /*0fe0*/  @UP1 USHF.L.U64.HI UR22, UR22, 0x2, UR5 ;  /* 0x0000000216161899 */ /* 0x000fe20008010205 */
[----:B-1----:R-:W-:Y:S01]  /*0ff0*/  IABS R2, c[0x0][0x2d0] ;  /* 0x0000b40000027a13 */ /* 0x002fe20000000000 */
[----:B------:R-:W-:Y:S01]  /*1000*/  IMAD.U32 R236, RZ, RZ, UR4 ;  /* 0x00000004ffec7e24 */ /* 0x000fe2000f8e00ff */
[----:B------:R-:W-:Y:S02]  /*1010*/  UMOV UR5, URZ ;  /* 0x0000003f00057c82 */ /* 0x000fe40008000000 */
[----:B------:R-:W-:Y:S01]  /*1020*/  @UP1 UIADD3.X UR5, UR22, UR9, URZ, UP0, !UPT ;  /* 0x0000000916051290 */ /* 0x000fe200087fe43f */
[----:B------:R1:W2:Y:S01]  /*1030*/  R2UR UR8, R2 ;  /* 0x00000000020873c2 */ /* 0x0002a200000e0000 */
[----:B------:R-:W-:-:S04]  /*1040*/  @UP1 UISETP.NE.U32.AND UP0, UPT, UR4, URZ, UPT ;  /* 0x0000003f0400128c */ /* 0x000fc8000bf05070 */
[----:B------:R-:W-:Y:S01]  /*1050*/  @UP1 UISETP.NE.AND.EX UP5, UPT, UR5, URZ, UPT, UP0 ;  /* 0x0000003f0500128c */ /* 0x000fe2000bfa5300 */
[----:B------:R-:W-:-:S10]  /*1060*/  MOV R237, UR5 ;  /* 0x0000000500ed7c02 */ /* 0x000fd40008000f00 */
[----:B------:R-:W-:-:S13]  /*1070*/  PLOP3.LUT P0, PT, PT, PT, UP5, 0x80, 0x0 ;  /* 0x000000000000781c */ /* 0x000fda0003f0f058 */
[----:B-12---:R-:W-:Y:S05]  /*1080*/  @!P0 BRA `(.L_x_6243) ;  /* 0x0000058000008947 */ /* 0x006fea0003800000 */
[----:B------:R-:W1:Y:S01]  /*1090*/  I2F.RP R3, UR8 ;  /* 0x0000000800037d06 */ /* 0x000e620008209400 */
[----:B------:R-:W-:Y:S02]  /*10a0*/  ULEA UR9, UR6, 0xffffffc0, 0x6 ;  /* 0xffffffc006097891 */ /* 0x000fe4000f8e303f */
[----:B------:R-:W-:-:S04]  /*10b0*/  UMOV UR20, URZ ;  /* 0x0000003f00147c82 */ /* 0x000fc80008000000 */
[----:B-----5:R-:W-:-:S05]  /*10c0*/  IMAD.U32 R0, RZ, RZ, UR9 ;  /* 0x00000009ff007e24 */ /* 0x020fca000f8e00ff */
[----:B------:R-:W-:Y:S01]  /*10d0*/  IABS R0, R0 ;  /* 0x0000000000007213 */ /* 0x000fe20000000000 */
[----:B-1----:R-:W1:Y:S03]  /*10e0*/  MUFU.RCP R2, R3 ;  /* 0x0000000300027308 */ /* 0x002e660000001000 */
[----:B------:R-:W2:Y:S08]  /*10f0*/  R2UR UR10, R0 ;  /* 0x00000000000a73c2 */ /* 0x000eb000000e0000 */
[----:B------:R-:W3:Y:S01]  /*1100*/  R2UR UR5, R0 ;  /* 0x00000000000573c2 */ /* 0x000ee200000e0000 */
        /* <DEDUP_REMOVED lines=11> */
[----:B---3--:R-:W-:-:S04]  /*11c0*/  UIMAD UR4, UR8, UR4, UR5 ;  /* 0x00000004080472a4 */ /* 0x008fc8000f8e0205 */
[----:B------:R-:W-:-:S11]  /*11d0*/  UISETP.GT.U32.AND UP0, UPT, UR8, UR4, UPT ;  /* 0x000000040800728c */ /* 0x000fd6000bf04070 */
[----:B------:R-:W-:Y:S02]  /*11e0*/  @!UP0 UIADD3 UR4, UR4, -UR8, URZ ;  /* 0x8000000804048290 */ /* 0x000fe4000fffe03f */
[----:B------:R-:W-:Y:S02]  /*11f0*/  @!UP0 UIADD3 UR24, UR24, 0x1, URZ ;  /* 0x0000000118188890 */ /* 0x000fe4000fffe03f */
[----:B------:R-:W-:Y:S02]  /*1200*/  UISETP.GE.U32.AND UP1, UPT, UR4, UR8, UPT ;  /* 0x000000080400728c */ /* 0x000fe4000bf26070 */
[----:B------:R-:W-:-:S04]  /*1210*/  ULOP3.LUT UR4, UR9, UR10, URZ, 0x3c, !UPT ;  /* 0x0000000a09047292 */ /* 0x000fc8000f8e3c3f */
[----:B------:R-:W-:Y:S01]  /*1220*/  UISETP.GE.AND UP0, UPT, UR4, URZ, UPT ;  /* 0x0000003f0400728c */ /* 0x000fe2000bf06270 */
[----:B------:R-:W-:Y:S01]  /*1230*/  IABS R4, c[0x0][0x1c8] ;  /* 0x0000720000047a13 */ /* 0x000fe20000000000 */
[----:B------:R-:W1:Y:S01]  /*1240*/  S2R R0, SR_CTAID.Z ;  /* 0x0000000000007919 */ /* 0x000e620000002700 */
[----:B------:R-:W-:Y:S02]  /*1250*/  ULDC UR25, c[0x0][0x1c8] ;  /* 0x0000720000197ab9 */ /* 0x000fe40000000800 */
[----:B------:R-:W-:Y:S02]  /*1260*/  @UP1 UIADD3 UR24, UR24, 0x1, URZ ;  /* 0x0000000118181890 */ /* 0x000fe4000fffe03f */
[----:B------:R-:W-:Y:S02]  /*1270*/  UISETP.NE.AND UP1, UPT, URZ, UR10, UPT ;  /* 0x0000000a3f00728c */ /* 0x000fe4000bf25270 */
[----:B------:R-:W-:Y:S02]  /*1280*/  ULDC.64 UR4, c[0x0][0x180] ;  /* 0x0000600000047ab9 */ /* 0x000fe40000000a00 */
[----:B------:R-:W-:-:S07]  /*1290*/  @!UP0 UIADD3 UR24, -UR24, URZ, URZ ;  /* 0x0000003f18188290 */ /* 0x000fce000fffe13f */
[----:B------:R-:W-:-:S06]  /*12a0*/  @!UP1 ULOP3.LUT UR24, URZ, UR10, URZ, 0x33, !UPT ;  /* 0x0000000a3f189292 */ /* 0x000fcc000f8e333f */
[----:B------:R-:W-:-:S04]  /*12b0*/  IMAD.U32 R3, RZ, RZ, UR24 ;  /* 0x00000018ff037e24 */ /* 0x000fc8000f8e00ff */
[----:B------:R-:W-:-:S05]  /*12c0*/  IMAD.WIDE R10, R3, 0x4, R236 ;  /* 0x00000004030a7825 */ /* 0x000fca00078e02ec */
[----:B------:R2:W3:Y:S01]  /*12d0*/  LDG.E R2, [R10.64] ;  /* 0x000000100a027981 */ /* 0x0004e2000c1e1900 */
[----:B------:R-:W4:Y:S01]  /*12e0*/  I2F.RP R5, R4 ;  /* 0x0000000400057306 */ /* 0x000f220000209400 */
[----:B-1----:R-:W-:Y:S01]  /*12f0*/  IABS R0, R0 ;  /* 0x0000000000007213 */ /* 0x002fe20000000000 */
[----:B------:R-:W-:Y:S02]  /*1300*/  ULOP3.LUT UR25, UR12, UR25, URZ, 0x3c, !UPT ;  /* 0x000000190c197292 */ /* 0x000fe4000f8e3c3f */
[----:B------:R-:W-:-:S04]  /*1310*/  UIADD3 UR24, -UR24, URZ, URZ ;  /* 0x0000003f18187290 */ /* 0x000fc8000fffe13f */
[----:B------:R-:W-:Y:S01]  /*1320*/  ISETP.LE.AND P0, PT, RZ, UR25, PT ;  /* 0x00000019ff007c0c */ /* 0x000fe2000bf03270 */
[----:B------:R-:W-:-:S04]  /*1330*/  UIMAD UR10, UR24, UR10, UR9 ;  /* 0x0000000a180a72a4 */ /* 0x000fc8000f8e0209 */
[----:B------:R-:W-:Y:S01]  /*1340*/  USHF.R.S32.HI UR9, URZ, 0x1f, UR10 ;  /* 0x0000001f3f097899 */ /* 0x000fe2000801140a */
[----:B----4-:R-:W1:Y:S02]  /*1350*/  MUFU.RCP R8, R5 ;  /* 0x0000000500087308 */ /* 0x010e640000001000 */
[----:B-1----:R-:W-:-:S06]  /*1360*/  IADD3 R8, R8, 0xffffffe, RZ ;  /* 0x0ffffffe08087810 */ /* 0x002fcc0007ffe0ff */
        /* <DEDUP_REMOVED lines=14> */
[----:B------:R-:W-:-:S05]  /*1450*/  IMAD.MOV.U32 R3, RZ, RZ, R5 ;  /* 0x000000ffff037224 */ /* 0x000fca00078e0005 */
[----:B------:R-:W-:Y:S02]  /*1460*/  @!P0 IADD3 R3, -R3, RZ, RZ ;  /* 0x000000ff03038210 */ /* 0x000fe40007ffe1ff */
[----:B------:R-:W-:-:S04]  /*1470*/  @!P1 LOP3.LUT R3, RZ, c[0x0][0x1c8], RZ, 0x33, !PT ;  /* 0x00007200ff039a12 */ /* 0x000fc800078e33ff */
[----:B------:R-:W-:-:S05]  /*1480*/  SHF.R.S32.HI R7, RZ, 0x1f, R3 ;  /* 0x0000001fff077819 */ /* 0x000fca0000011403 */
[----:B------:R-:W-:-:S04]  /*1490*/  IMAD R0, R7, c[0x0][0x1b0], RZ ;  /* 0x00006c0007007a24 */ /* 0x000fc800078e02ff */
[----:B--2---:R-:W-:Y:S01]  /*14a0*/  IMAD R11, R3, c[0x0][0x1b4], R0 ;  /* 0x00006d00030b7a24 */ /* 0x004fe200078e0200 */
        /* <DEDUP_REMOVED lines=22> */
.L_x_6243:
[----:B------:R-:W-:Y:S02]  /*1610*/  UISETP.NE.AND UP0, UPT, UR20, -0x1, UPT ;  /* 0xffffffff1400788c */ /* 0x000fe4000bf05270 */
[----:B------:R-:W-:-:S04]  /*1620*/  ULDC.64 UR4, c[0x0][0x198] ;  /* 0x0000660000047ab9 */ /* 0x000fc80000000a00 */
[----:B------:R-:W-:-:S05]  /*1630*/  PLOP3.LUT P0, PT, PT, PT, UP0, 0x80, 0x0 ;  /* 0x000000000000781c */ /* 0x000fca0003f0f008 */
[----:B------:R-:W-:-:S04]  /*1640*/  @UP0 UIADD3 UR23, UR19, UR20, URZ ;  /* 0x0000001413170290 */ /* 0x000fc8000fffe03f */
[----:B------:R-:W-:-:S04]  /*1650*/  @UP0 UIMAD.WIDE.U32 UR24, UR23, UR4, URZ ;  /* 0x00000004171802a5 */ /* 0x000fc8000f8e003f */
[----:B------:R-:W-:-:S03]  /*1660*/  @UP0 UIMAD UR23, UR23, UR5, UR25 ;  /* 0x00000005171702a4 */ /* 0x000fc6000f8e0219 */
[----:B------:R-:W-:Y:S01]  /*1670*/  @UP0 UMOV UR22, UR24 ;  /* 0x0000001800160c82 */ /* 0x000fe20008000000 */
[----:B------:R-:W-:Y:S05]  /*1680*/  @P0 BRA `(.L_x_6245) ;  /* 0x0000010000000947 */ /* 0x000fea0003800000 */
[----:B-----5:R-:W1:Y:S01]  /*1690*/  R2UR UR10, R0 ;  /* 0x00000000000a73c2 */ /* 0x020e6200000e0000 */
[----:B------:R-:W-:Y:S02]  /*16a0*/  USHF.R.S32.HI UR21, URZ, 0x1f, UR19 ;  /* 0x0000001f3f157899 */ /* 0x000fe40008011413 */
[----:B------:R-:W-:Y:S02]  /*16b0*/  ULDC.64 UR4, c[0x0][0x198] ;  /* 0x0000660000047ab9 */ /* 0x000fe40000000a00 */
[----:B------:R-:W-:Y:S02]  /*16c0*/  UIMAD UR21, UR21, UR4, URZ ;  /* 0x00000004151572a4 */ /* 0x000fe4000f8e023f */
[----:B------:R-:W-:Y:S01]  /*16d0*/  UIMAD.WIDE.U32 UR24, UR19, UR4, URZ ;  /* 0x00000004131872a5 */ /* 0x000fe2000f8e003f */
[----:B------:R-:W2:Y:S01]  /*16e0*/  R2UR UR9, R0 ;  /* 0x00000000000973c2 */ /* 0x000ea200000e0000 */
[----:B------:R-:W-:-:S02]  /*16f0*/  UIMAD UR21, UR19, UR5, UR21 ;  /* 0x00000005131572a4 */ /* 0x000fc4000f8e0215 */
[----:B------:R-:W-:Y:S02]  /*1700*/  ULDC UR4, c[0x0][0x180] ;  /* 0x0000600000047ab9 */ /* 0x000fe40000000800 */
[----:B------:R-:W-:Y:S02]  /*1710*/  ULDC UR5, c[0x0][0x180] ;  /* 0x0000600000057ab9 */ /* 0x000fe40000000800 */
[----:B------:R-:W-:Y:S02]  /*1720*/  UIADD3 UR25, UR25, UR21, URZ ;  /* 0x0000001519197290 */ /* 0x000fe4000fffe03f */
[----:B-1----:R-:W-:-:S04]  /*1730*/  USHF.R.S32.HI UR22, URZ, 0x1f, UR10 ;  /* 0x0000001f3f167899 */ /* 0x002fc8000801140a */
[----:B------:R-:W-:-:S03]  /*1740*/  UIMAD UR22, UR22, UR5, URZ ;  /* 0x00000005161672a4 */ /* 0x000fc6000f8e023f */
[----:B------:R-:W-:Y:S02]  /*1750*/  ULDC UR5, c[0x0][0x184] ;  /* 0x0000610000057ab9 */ /* 0x000fe40000000800 */
[----:B------:R-:W-:Y:S02]  /*1760*/  UIMAD UR5, UR10, UR5, UR22 ;  /* 0x000000050a0572a4 */ /* 0x000fe4000f8e0216 */
[----:B--2---:R-:W-:-:S04]  /*1770*/  UIMAD.WIDE.U32 UR22, UR9, UR4, UR24 ;  /* 0x00000004091672a5 */ /* 0x004fc8000f8e0018 */
[----:B------:R-:W-:Y:S02]  /*1780*/  UIADD3 UR23, UR23, UR5, URZ ;  /* 0x0000000517177290 */ /* 0x000fe4000fffe03f */
.L_x_6245:
[----:B------:R-:W-:Y:S01]  /*1790*/  IABS R4, c[0x0][0x1c8] ;  /* 0x0000720000047a13 */ /* 0x000fe20000000000 */
[----:B------:R-:W1:Y:S01]  /*17a0*/  S2R R2, SR_CTAID.Z ;  /* 0x0000000000027919 */ /* 0x000e620000002700 */
[----:B------:R-:W-:Y:S01]  /*17b0*/  IMAD.MOV.U32 R8, RZ, RZ, RZ ;  /* 0x000000ffff087224 */ /* 0x000fe200078e00ff */
[----:B------:R-:W-:Y:S01]  /*17c0*/  ULDC UR4, c[0x0][0x1c8] ;  /* 0x0000720000047ab9 */ /* 0x000fe20000000800 */
[----:B------:R-:W2:Y:S01]  /*17d0*/  I2F.RP R7, R4 ;  /* 0x0000000400077306 */ /* 0x000ea20000209400 */
[----:B------:R-:W-:Y:S02]  /*17e0*/  ULOP3.LUT UR4, UR12, UR4, URZ, 0x3c, !UPT ;  /* 0x000000040c047292 */ /* 0x000fe4000f8e3c3f */
[----:B------:R-:W-:Y:S02]  /*17f0*/  ULEA UR10, UR6, 0xffffffc0, 0x6 ;  /* 0xffffffc0060a7891 */ /* 0x000fe4000f8e303f */
[----:B------:R-:W-:Y:S02]  /*1800*/  @UP0 UIADD3 UR20, UR19, UR20, URZ ;  /* 0x0000001413140290 */ /* 0x000fe4000fffe03f */
[----:B------:R-:W-:Y:S01]  /*1810*/  ISETP.LE.AND P2, PT, RZ, UR4, PT ;  /* 0x00000004ff007c0c */ /* 0x000fe2000bf43270 */
[----:B------:R-:W-:-:S02]  /*1820*/  USHF.R.S32.HI UR9, URZ, 0x1f, UR10 ;  /* 0x0000001f3f097899 */ /* 0x000fc4000801140a */
[----:B------:R-:W-:Y:S02]  /*1830*/  ULDC.64 UR4, c[0x0][0x198] ;  /* 0x0000660000047ab9 */ /* 0x000fe40000000a00 */
[----:B------:R-:W-:Y:S02]  /*1840*/  UIMAD UR21, UR9, UR4, URZ ;  /* 0x00000004091572a4 */ /* 0x000fe4000f8e023f */
[----:B------:R-:W-:Y:S01]  /*1850*/  UIMAD.WIDE.U32 UR22, UR10, UR4, UR22 ;  /* 0x000000040a1672a5 */ /* 0x000fe2000f8e0016 */
[----:B--2---:R-:W2:Y:S01]  /*1860*/  MUFU.RCP R9, R7 ;  /* 0x0000000700097308 */ /* 0x004ea20000001000 */
[----:B------:R-:W-:Y:S01]  /*1870*/  UIMAD UR4, UR10, UR5, UR21 ;  /* 0x000000050a0472a4 */ /* 0x000fe2000f8e0215 */
[----:B-1----:R-:W-:-:S03]  /*1880*/  IABS R2, R2 ;  /* 0x0000000200027213 */ /* 0x002fc60000000000 */
[----:B------:R-:W-:Y:S01]  /*1890*/  UIADD3 UR4, UR23, UR4, URZ ;  /* 0x0000000417047290 */ /* 0x000fe2000fffe03f */
[----:B------:R-:W-:Y:S02]  /*18a0*/  MOV R5, R2 ;  /* 0x0000000200057202 */ /* 0x000fe40000000f00 */
[----:B--2---:R-:W-:-:S06]  /*18b0*/  IADD3 R9, R9, 0xffffffe, RZ ;  /* 0x0ffffffe09097810 */ /* 0x004fcc0007ffe0ff */
[----:B------:R-:W1:Y:S02]  /*18c0*/  F2I.FTZ.U32.TRUNC.NTZ R9, R9 ;  /* 0x0000000900097305 */ /* 0x000e64000021f000 */
[----:B-1----:R-:W-:-:S04]  /*18d0*/  IMAD.MOV R3, RZ, RZ, -R9 ;  /* 0x000000ffff037224 */ /* 0x002fc800078e0a09 */
[----:B------:R-:W-:-:S04]  /*18e0*/  IMAD R3, R3, R4, RZ ;  /* 0x0000000403037224 */ /* 0x000fc800078e02ff */
[----:B------:R-:W-:-:S06]  /*18f0*/  IMAD.HI.U32 R8, R9, R3, R8 ;  /* 0x0000000309087227 */ /* 0x000fcc00078e0008 */
[----:B------:R-:W-:-:S04]  /*1900*/  IMAD.HI.U32 R2, R8, R5, RZ ;  /* 0x0000000508027227 */ /* 0x000fc800078e00ff */
[----:B------:R-:W-:-:S04]  /*1910*/  IMAD.MOV R3, RZ, RZ, -R2 ;  /* 0x000000ffff037224 */ /* 0x000fc800078e0a02 */
[C---:B------:R-:W-:Y:S01]  /*1920*/  IMAD R3, R4.reuse, R3, R5 ;  /* 0x0000000304037224 */ /* 0x040fe200078e0205 */
[----:B------:R-:W-:Y:S01]  /*1930*/  MOV R5, UR23 ;  /* 0x0000001700057c02 */ /* 0x000fe20008000f00 */
[----:B------:R-:W-:Y:S01]  /*1940*/  IMAD.U32 R5, RZ, RZ, UR4 ;  /* 0x00000004ff057e24 */ /* 0x000fe2000f8e00ff */
[----:B------:R-:W-:Y:S02]  /*1950*/  ULDC.64 UR4, c[0x0][0x1a0] ;  /* 0x0000680000047ab9 */ /* 0x000fe40000000a00 */
[----:B------:R-:W-:-:S13]  /*1960*/  ISETP.GT.U32.AND P1, PT, R4, R3, PT ;  /* 0x000000030400720c */ /* 0x000fda0003f24070 */
[-C--:B------:R-:W-:Y:S02]  /*1970*/  @!P1 IADD3 R3, R3, -R4.reuse, RZ ;  /* 0x8000000403039210 */ /* 0x080fe40007ffe0ff */
[----:B------:R-:W-:Y:S02]  /*1980*/  @!P1 IADD3 R2, R2, 0x1, RZ ;  /* 0x0000000102029810 */ /* 0x000fe40007ffe0ff */
[----:B------:R-:W-:Y:S01]  /*1990*/  ISETP.GE.U32.AND P3, PT, R3, R4, PT ;  /* 0x000000040300720c */ /* 0x000fe20003f66070 */
[----:B------:R-:W-:Y:S01]  /*19a0*/  IMAD.U32 R4, RZ, RZ, UR22 ;  /* 0x00000016ff047e24 */ /* 0x000fe2000f8e00ff */
[----:B------:R-:W-:Y:S01]  /*19b0*/  ISETP.NE.AND P1, PT, RZ, c[0x0][0x1c8], PT ;  /* 0x00007200ff007a0c */ /* 0x000fe20003f25270 */
[----:B------:R-:W-:-:S04]  /*19c0*/  @UP0 UIMAD.WIDE.U32 UR22, UR20, UR4, URZ ;  /* 0x00000004141602a5 */ /* 0x000fc8000f8e003f */
[----:B------:R-:W-:-:S06]  /*19d0*/  @UP0 UIMAD UR20, UR20, UR5, UR23 ;  /* 0x00000005141402a4 */ /* 0x000fcc000f8e0217 */
[----:B------:R-:W-:-:S05]  /*19e0*/  @P3 IADD3 R2, R2, 0x1, RZ ;  /* 0x0000000102023810 */ /* 0x000fca0007ffe0ff */
[----:B------:R-:W-:-:S05]  /*19f0*/  IMAD.MOV.U32 R3, RZ, RZ, R2 ;  /* 0x000000ffff037224 */ /* 0x000fca00078e0002 */
        /* <DEDUP_REMOVED lines=17> */
[----:B------:R-:W-:-:S03]  /*1b10*/  UIADD3 UR23, UR25, UR22, URZ ;  /* 0x0000001619177290 */ /* 0x000fc6000fffe03f */
[----:B------:R-:W-:Y:S02]  /*1b20*/  UMOV UR22, UR24 ;  /* 0x0000001800167c82 */ /* 0x000fe40008000000 */
[----:B-1----:R-:W-:-:S04]  /*1b30*/  USHF.R.S32.HI UR19, URZ, 0x1f, UR21 ;  /* 0x0000001f3f137899 */ /* 0x002fc80008011415 */
[----:B------:R-:W-:-:S03]  /*1b40*/  UIMAD UR19, UR19, UR5, URZ ;  /* 0x00000005131372a4 */ /* 0x000fc6000f8e023f */
[----:B------:R-:W-:Y:S02]  /*1b50*/  ULDC UR5, c[0x0][0x18c] ;  /* 0x0000630000057ab9 */ /* 0x000fe40000000800 */
[----:B------:R-:W-:Y:S02]  /*1b60*/  UIMAD UR5, UR21, UR5, UR19 ;  /* 0x00000005150572a4 */ /* 0x000fe4000f8e0213 */
[----:B--2---:R-:W-:-:S04]  /*1b70*/  UIMAD.WIDE.U32 UR22, UR20, UR4, UR22 ;  /* 0x00000004141672a5 */ /* 0x004fc8000f8e0016 */
[----:B------:R-:W-:Y:S02]  /*1b80*/  UIADD3 UR20, UR23, UR5, URZ ;  /* 0x0000000517147290 */ /* 0x000fe4000fffe03f */
.L_x_6244:
[----:B------:R-:W-:Y:S01]  /*1b90*/  UISETP.NE.AND UP0, UPT, UR11, -0x1, UPT ;  /* 0xffffffff0b00788c */ /* 0x000fe2000bf05270 */
[----:B------:R-:W-:Y:S01]  /*1ba0*/  SHF.R.S32.HI R9, RZ, 0x1f, R6 ;  /* 0x0000001fff097819 */ /* 0x000fe20000011406 */
[----:B------:R-:W-:Y:S01]  /*1bb0*/  ULDC.64 UR4, c[0x0][0x190] ;  /* 0x0000640000047ab9 */ /* 0x000fe20000000a00 */
[----:B------:R-:W1:Y:S01]  /*1bc0*/  S2R R31, SR_CTAID.X ;  /* 0x00000000001f7919 */ /* 0x000e620000002500 */
[----:B------:R-:W-:Y:S01]  /*1bd0*/  USHF.R.S32.HI UR21, URZ, 0x1f, UR12 ;  /* 0x0000001f3f157899 */ /* 0x000fe2000801140c */
[CC--:B------:R-:W-:Y:S01]  /*1be0*/  LEA.HI R5, R9.reuse, R6.reuse, RZ, 0x3 ;  /* 0x0000000609057211 */ /* 0x0c0fe200078f18ff */
[----:B------:R-:W-:Y:S01]  /*1bf0*/  IMAD.SHL.U32 R241, R6, 0x2, RZ ;  /* 0x0000000206f17824 */ /* 0x000fe200078e00ff */
[----:B------:R-:W2:Y:S01]  /*1c00*/  S2R R28, SR_CTAID.Z ;  /* 0x00000000001c7919 */ /* 0x000ea20000002700 */
[-C--:B------:R-:W-:Y:S02]  /*1c10*/  LEA.HI R14, R9, R6.reuse, RZ, 0x6 ;  /* 0x00000006090e7211 */ /* 0x080fe400078f30ff */
[----:B------:R-:W-:Y:S01]  /*1c20*/  SHF.R.S32.HI R12, RZ, 0x3, R5 ;  /* 0x00000003ff0c7819 */ /* 0x000fe20000011405 */
[----:B------:R-:W-:Y:S01]  /*1c30*/  @UP0 UIMAD.WIDE.U32 UR24, UR11, UR4, URZ ;  /* 0x000000040b1802a5 */ /* 0x000fe2000f8e003f */
[----:B------:R-:W-:Y:S01]  /*1c40*/  LOP3.LUT R5, R5, 0xfffffff8, RZ, 0xc0, !PT ;  /* 0xfffffff805057812 */ /* 0x000fe200078ec0ff */
[----:B------:R-:W-:Y:S01]  /*1c50*/  @!UP0 USHF.R.S32.HI UR23, URZ, 0x1f, UR18 ;  /* 0x0000001f3f178899 */ /* 0x000fe20008011412 */
[----:B------:R-:W-:Y:S01]  /*1c60*/  IADD3 R2, R12, 0x10, RZ ;  /* 0x000000100c027810 */ /* 0x000fe20007ffe0ff */
[----:B------:R-:W-:Y:S01]  /*1c70*/  @UP0 UIMAD UR19, UR11, UR5, UR25 ;  /* 0x000000050b1302a4 */ /* 0x000fe2000f8e0219 */
[----:B------:R-:W-:Y:S01]  /*1c80*/  SHF.R.S32.HI R13, RZ, 0x1f, R12 ;  /* 0x0000001fff0d7819 */ /* 0x000fe2000001140c */
[----:B-----5:R-:W-:Y:S01]  /*1c90*/  IMAD.IADD R0, R6, 0x1, -R5 ;  /* 0x0000000106007824 */ /* 0x020fe200078e0a05 */
[----:B------:R-:W-:Y:S01]  /*1ca0*/  ULDC.64 UR4, c[0x0][0x178] ;  /* 0x00005e0000047ab9 */ /* 0x000fe20000000a00 */
[----:B------:R-:W-:Y:S01]  /*1cb0*/  IADD3 R5, R12, 0x20, RZ ;  /* 0x000000200c057810 */ /* 0x000fe20007ffe0ff */
[----:B------:R-:W-:Y:S01]  /*1cc0*/  @!UP0 UIMAD UR23, UR23, UR4, URZ ;  /* 0x00000004171782a4 */ /* 0x000fe2000f8e023f */
[----:B------:R-:W-:Y:S01]  /*1cd0*/  IMAD.SHL.U32 R10, R0, 0x8, RZ ;  /* 0x00000008000a7824 */ /* 0x000fe200078e00ff */
[----:B------:R-:W-:Y:S01]  /*1ce0*/  @!UP0 UIMAD.WIDE.U32 UR26, UR18, UR4, URZ ;  /* 0x00000004121a82a5 */ /* 0x000fe2000f8e003f */
[C---:B------:R-:W-:Y:S01]  /*1cf0*/  IADD3 R4, R12.reuse, 0x30, RZ ;  /* 0x000000300c047810 */ /* 0x040fe20007ffe0ff */
[----:B------:R-:W-:Y:S01]  /*1d00*/  @!UP0 UIMAD UR23, UR18, UR5, UR23 ;  /* 0x00000005121782a4 */ /* 0x000fe2000f8e0217 */
[----:B------:R-:W-:Y:S01]  /*1d10*/  IMAD.SHL.U32 R235, R12, 0x40, RZ ;  /* 0x000000400ceb7824 */ /* 0x000fe200078e00ff */
[----:B------:R-:W-:Y:S01]  /*1d20*/  UIADD3 UR18, -UR13, UR15, URZ ;  /* 0x0000000f0d127290 */ /* 0x000fe2000fffe13f */
[----:B------:R-:W-:Y:S01]  /*1d30*/  SHF.R.S32.HI R8, RZ, 0x1f, R10 ;  /* 0x0000001fff087819 */ /* 0x000fe2000001140a */
[----:B------:R-:W-:Y:S01]  /*1d40*/  @!UP0 UIADD3 UR19, UR27, UR23, URZ ;  /* 0x000000171b138290 */ /* 0x000fe2000fffe03f */
[----:B-1----:R-:W-:Y:S01]  /*1d50*/  IMAD.WIDE R30, R31, 0x40, R12 ;  /* 0x000000401f1e7825 */ /* 0x002fe200078e020c */
[----:B------:R-:W-:Y:S01]  /*1d60*/  @!UP0 UMOV UR24, UR26 ;  /* 0x0000001a00188c82 */ /* 0x000fe20008000000 */
[----:B------:R-:W-:Y:S01]  /*1d70*/  LOP3.LUT R235, R235, 0x1c0, RZ, 0xc0, !PT ;  /* 0x000001c0ebeb7812 */ /* 0x000fe200078ec0ff */
[----:B------:R-:W-:Y:S01]  /*1d80*/  ULDC.64 UR4, c[0x0][0x1a8] ;  /* 0x00006a0000047ab9 */ /* 0x000fe20000000a00 */
[----:B------:R-:W-:Y:S01]  /*1d90*/  ISETP.GE.AND P2, PT, R5, UR18, PT ;  /* 0x0000001205007c0c */ /* 0x000fe2000bf46270 */
[----:B------:R-:W-:Y:S01]  /*1da0*/  UIMAD UR4, UR21, UR4, URZ ;  /* 0x00000004150472a4 */ /* 0x000fe2000f8e023f */
[----:B------:R-:W-:Y:S01]  /*1db0*/  IADD3 R20, P1, R10, UR24, RZ ;  /* 0x000000180a147c10 */ /* 0x000fe2000ff3e0ff */
[----:B------:R-:W-:Y:S01]  /*1dc0*/  IMAD.SHL.U32 R14, R14, 0x8, RZ ;  /* 0x000000080e0e7824 */ /* 0x000fe200078e00ff */
[----:B------:R-:W-:Y:S01]  /*1dd0*/  ISETP.GE.AND P6, PT, R2, UR18, PT ;  /* 0x0000001202007c0c */ /* 0x000fe2000bfc6270 */
[----:B------:R-:W-:Y:S01]  /*1de0*/  UIMAD UR4, UR12, UR5, UR4 ;  /* 0x000000050c0472a4 */ /* 0x000fe2000f8e0204 */
[----:B------:R-:W-:Y:S01]  /*1df0*/  IADD3.X R21, R8, UR19, RZ, P1, !PT ;  /* 0x0000001308157c10 */ /* 0x000fe20008ffe4ff */
[----:B------:R-:W-:Y:S01]  /*1e00*/  UIADD3 UR19, UR6, -0x1, URZ ;  /* 0xffffffff06137890 */ /* 0x000fe2000fffe03f */
[----:B------:R-:W-:Y:S01]  /*1e10*/  ISETP.GE.AND P5, PT, R4, UR18, PT ;  /* 0x0000001204007c0c */ /* 0x000fe2000bfa6270 */
[----:B------:R-:W-:Y:S01]  /*1e20*/  ULDC UR12, c[0x0][0x198] ;  /* 0x00006600000c7ab9 */ /* 0x000fe20000000800 */
[----:B------:R-:W-:Y:S01]  /*1e30*/  ISETP.GE.AND P0, PT, R12, UR18, PT ;  /* 0x000000120c007c0c */ /* 0x000fe2000bf06270 */
[----:B--2---:R-:W-:Y:S01]  /*1e40*/  IMAD.WIDE.U32 R28, R28, c[0x0][0x1a8], R20 ;  /* 0x00006a001c1c7a25 */ /* 0x004fe200078e0014 */
[----:B------:R-:W-:Y:S01]  /*1e50*/  LOP3.LUT R16, R235, 0x38, R10, 0xf8, !PT ;  /* 0x00000038eb107812 */ /* 0x000fe200078ef80a */
[----:B------:R-:W-:Y:S01]  /*1e60*/  USHF.L.U32 UR5, UR19, 0x6, URZ ;  /* 0x0000000613057899 */ /* 0x000fe2000800063f */
[C---:B------:R-:W-:Y:S01]  /*1e70*/  @!P2 IADD3 R20, P3, R30.reuse, 0x20, RZ ;  /* 0x000000201e14a810 */ /* 0x040fe20007f7e0ff */
[--C-:B------:R-:W-:Y:S01]  /*1e80*/  @!P2 IMAD.MOV.U32 R24, RZ, RZ, R28.reuse ;  /* 0x000000ffff18a224 */ /* 0x100fe200078e001c */
[----:B------:R-:W-:Y:S01]  /*1e90*/  SHF.R.U32.HI R235, RZ, 0x3, R235 ;  /* 0x00000003ffeb7819 */ /* 0x000fe200000116eb */
[--C-:B------:R-:W-:Y:S01]  /*1ea0*/  @!P6 IMAD.MOV.U32 R26, RZ, RZ, R28.reuse ;  /* 0x000000ffff1ae224 */ /* 0x100fe200078e001c */
[----:B------:R-:W-:Y:S01]  /*1eb0*/  IADD3 R29, R29, UR4, RZ ;  /* 0x000000041d1d7c10 */ /* 0x000fe2000fffe0ff */
[----:B------:R-:W-:Y:S01]  /*1ec0*/  @!P2 IMAD.X R15, RZ, RZ, R31, P3 ;  /* 0x000000ffff0fa224 */ /* 0x000fe200018e061f */
[----:B------:R-:W-:Y:S01]  /*1ed0*/  @!P6 IADD3 R19, P4, R30, 0x10, RZ ;  /* 0x000000101e13e810 */ /* 0x000fe20007f9e0ff */
[----:B------:R-:W-:Y:S01]  /*1ee0*/  @!P5 IMAD.MOV.U32 R22, RZ, RZ, R28 ;  /* 0x000000ffff16d224 */ /* 0x000fe200078e001c */
[----:B------:R-:W-:Y:S01]  /*1ef0*/  LOP3.LUT R235, R16, R235, RZ, 0x3c, !PT ;  /* 0x000000eb10eb7212 */ /* 0x000fe200078e3cff */
[----:B------:R-:W-:Y:S01]  /*1f00*/  @!P2 IMAD.MOV.U32 R25, RZ, RZ, R29 ;  /* 0x000000ffff19a224 */ /* 0x000fe200078e001d */
[----:B------:R-:W-:Y:S01]  /*1f10*/  @!P5 IADD3 R21, P1, R30, 0x30, RZ ;  /* 0x000000301e15d810 */ /* 0x000fe20007f3e0ff */
[----:B------:R-:W-:Y:S01]  /*1f20*/  @!P2 IMAD R15, R15, c[0x0][0x190], RZ ;  /* 0x000064000f0faa24 */ /* 0x000fe200078e02ff */
[----:B------:R-:W-:Y:S01]  /*1f30*/  LOP3.LUT R235, R235, 0xfffffe00, R14, 0xf8, !PT ;  /* 0xfffffe00ebeb7812 */ /* 0x000fe200078ef80e */
[--C-:B------:R-:W-:Y:S01]  /*1f40*/  @!P6 IMAD.X R16, RZ, RZ, R31.reuse, P4 ;  /* 0x000000ffff10e224 */ /* 0x100fe200020e061f */
[----:B------:R-:W-:Y:S01]  /*1f50*/  UIADD3 UR4, -UR5, UR14, URZ ;  /* 0x0000000e05047290 */ /* 0x000fe2000fffe13f */
[----:B------:R-:W-:Y:S01]  /*1f60*/  @!P0 IMAD R17, R31, c[0x0][0x190], RZ ;  /* 0x000064001f118a24 */ /* 0x000fe200078e02ff */
[----:B------:R-:W-:Y:S01]  /*1f70*/  LEA.HI R84, R9, R6, RZ, 0x5 ;  /* 0x0000000609547211 */ /* 0x000fe200078f28ff */
[----:B------:R-:W-:Y:S01]  /*1f80*/  @!P5 IMAD.X R14, RZ, RZ, R31, P1 ;  /* 0x000000ffff0ed224 */ /* 0x000fe200008e061f */
[----:B------:R-:W-:Y:S01]  /*1f90*/  LOP3.LUT R241, R241, 0x6, RZ, 0xc0, !PT ;  /* 0x00000006f1f17812 */ /* 0x000fe200078ec0ff */
[C---:B------:R-:W-:Y:S01]  /*1fa0*/  @!P2 IMAD R15, R20.reuse, c[0x0][0x194], R15 ;  /* 0x00006500140faa24 */ /* 0x040fe200078e020f */
[----:B------:R-:W-:Y:S01]  /*1fb0*/  SHF.R.S32.HI R85, RZ, 0x5, R84 ;  /* 0x00000005ff557819 */ /* 0x000fe20000011454 */
[----:B------:R-:W-:-:S04]  /*1fc0*/  @!P2 IMAD.WIDE.U32 R24, R20, c[0x0][0x190], R24 ;  /* 0x000064001418aa25 */ /* 0x000fc800078e0018 */
[--C-:B------:R-:W-:Y:S01]  /*1fd0*/  @!P6 IMAD.MOV.U32 R27, RZ, RZ, R29.reuse ;  /* 0x000000ffff1be224 */ /* 0x100fe200078e001d */
[----:B------:R-:W-:Y:S01]  /*1fe0*/  @!P2 LEA R20, P1, R24, c[0x0][0x160], 0x1 ;  /* 0x000058001814aa11 */ /* 0x000fe200078208ff */
[----:B------:R-:W-:Y:S02]  /*1ff0*/  @!P6 IMAD R16, R16, c[0x0][0x190], RZ ;  /* 0x000064001010ea24 */ /* 0x000fe400078e02ff */
[----:B------:R-:W-:Y:S02]  /*2000*/  @!P5 IMAD.MOV.U32 R23, RZ, RZ, R29 ;  /* 0x000000ffff17d224 */ /* 0x000fe400078e001d */
[C---:B------:R-:W-:Y:S02]  /*2010*/  @!P0 IMAD R17, R30.reuse, c[0x0][0x194], R17 ;  /* 0x000065001e118a24 */ /* 0x040fe400078e0211 */
[----:B------:R-:W-:-:S04]  /*2020*/  @!P0 IMAD.WIDE.U32 R28, R30, c[0x0][0x190], R28 ;  /* 0x000064001e1c8a25 */ /* 0x000fc800078e001c */
[----:B------:R-:W-:Y:S01]  /*2030*/  @!P5 IMAD R14, R14, c[0x0][0x190], RZ ;  /* 0x000064000e0eda24 */ /* 0x000fe200078e02ff */
[----:B------:R-:W-:Y:S01]  /*2040*/  @!P0 LEA R30, P4, R28, c[0x0][0x160], 0x1 ;  /* 0x000058001c1e8a11 */ /* 0x000fe200078808ff */
[----:B------:R-:W-:Y:S02]  /*2050*/  @!P2 IMAD.IADD R15, R25, 0x1, R15 ;  /* 0x00000001190fa824 */ /* 0x000fe400078e020f */
[C---:B------:R-:W-:Y:S02]  /*2060*/  @!P6 IMAD R16, R19.reuse, c[0x0][0x194], R16 ;  /* 0x000065001310ea24 */ /* 0x040fe400078e0210 */
[----:B------:R-:W-:-:S04]  /*2070*/  @!P6 IMAD.WIDE.U32 R26, R19, c[0x0][0x190], R26 ;  /* 0x00006400131aea25 */ /* 0x000fc800078e001a */
[C---:B------:R-:W-:Y:S02]  /*2080*/  @!P5 IMAD R14, R21.reuse, c[0x0][0x194], R14 ;  /* 0x00006500150eda24 */ /* 0x040fe400078e020e */
[----:B------:R-:W-:Y:S01]  /*2090*/  @!P5 IMAD.WIDE.U32 R22, R21, c[0x0][0x190], R22 ;  /* 0x000064001516da25 */ /* 0x000fe200078e0016 */
[----:B------:R-:W-:Y:S02]  /*20a0*/  @!P2 LEA.HI.X R21, R24, c[0x0][0x164], R15, 0x1, P1 ;  /* 0x000059001815aa11 */ /* 0x000fe400008f0c0f */
[----:B------:R-:W-:Y:S01]  /*20b0*/  IADD3 R18, P1, R10, R18, RZ ;  /* 0x000000120a127210 */ /* 0x000fe20007f3e0ff */
[----:B------:R-:W-:Y:S02]  /*20c0*/  @!P0 IMAD.IADD R17, R29, 0x1, R17 ;  /* 0x000000011d118824 */ /* 0x000fe400078e0211 */
[----:B------:R-:W-:Y:S01]  /*20d0*/  @!P6 IMAD.IADD R19, R27, 0x1, R16 ;  /* 0x000000011b13e824 */ /* 0x000fe200078e0210 */
[----:B------:R-:W-:Y:S01]  /*20e0*/  @!P6 LEA R16, P3, R26, c[0x0][0x160], 0x1 ;  /* 0x000058001a10ea11 */ /* 0x000fe200078608ff */
[----:B------:R-:W-:Y:S01]  /*20f0*/  IMAD.SHL.U32 R235, R235, 0x2, RZ ;  /* 0x00000002ebeb7824 */ /* 0x000fe200078e00ff */
[----:B------:R-:W-:Y:S01]  /*2100*/  @!P0 LEA.HI.X R31, R28, c[0x0][0x164], R17, 0x1, P4 ;  /* 0x000059001c1f8a11 */ /* 0x000fe200020f0c11 */
[----:B------:R-:W-:Y:S01]  /*2110*/  IMAD R15, R13, c[0x0][0x198], RZ ;  /* 0x000066000d0f7a24 */ /* 0x000fe200078e02ff */
[----:B------:R-:W-:Y:S01]  /*2120*/  @!P6 LEA.HI.X R17, R26, c[0x0][0x164], R19, 0x1, P3 ;  /* 0x000059001a11ea11 */ /* 0x000fe200018f0c13 */
[----:B------:R-:W-:Y:S01]  /*2130*/  IMAD.X R19, R8, 0x1, R11, P1 ;  /* 0x0000000108137824 */ /* 0x000fe200008e060b */
[----:B------:R-:W-:Y:S01]  /*2140*/  ISETP.GE.AND P1, PT, R12, UR4, PT ;  /* 0x000000040c007c0c */ /* 0x000fe2000bf26270 */
[----:B------:R-:W-:Y:S01]  /*2150*/  @!PT LDS RZ, [RZ] ;  /* 0x00000000fffff984 */ /* 0x000fe20000000800 */
[----:B------:R-:W-:Y:S01]  /*2160*/  @!PT LDS RZ, [RZ] ;  /* 0x00000000fffff984 */ /* 0x000fe20000000800 */
[----:B------:R-:W-:Y:S01]  /*2170*/  @!PT LDS RZ, [RZ] ;  /* 0x00000000fffff984 */ /* 0x000fe20000000800 */
[----:B------:R1:W-:Y:S01]  /*2180*/  @!P0 LDGSTS.E.BYPASS.LTC128B.128 [R235], [R30.64] ;  /* 0x000000001eeb8fae */ /* 0x0003e2000b901d50 */
[----:B------:R-:W-:Y:S01]  /*2190*/  ISETP.GE.AND P4, PT, R2, UR4, PT ;  /* 0x0000000402007c0c */ /* 0x000fe2000bf86270 */
[----:B------:R-:W-:Y:S01]  /*21a0*/  IMAD.WIDE.U32 R18, R12, c[0x0][0x198], R18 ;  /* 0x000066000c127a25 */ /* 0x000fe200078e0012 */
[----:B------:R-:W-:Y:S01]  /*21b0*/  ISETP.GE.AND P3, PT, R2, UR4, PT ;  /* 0x0000000402007c0c */ /* 0x000fe2000bf66270 */
[----:B------:R1:W-:Y:S02]  /*21c0*/  @!P0 LDGSTS.E.BYPASS.LTC128B.128 [R235+0x2000], [R30.64+0x80] ;  /* 0x020000801eeb8fae */ /* 0x0003e4000b901d50 */
[----:B------:R-:W-:-:S02]  /*21d0*/  @!P5 IMAD.IADD R11, R23, 0x1, R14 ;  /* 0x00000001170bd824 */ /* 0x000fc400078e020e */
[----:B------:R1:W-:Y:S01]  /*21e0*/  @!P0 LDGSTS.E.BYPASS.LTC128B.128 [R235+0x4000], [R30.64+0x100] ;  /* 0x040001001eeb8fae */ /* 0x0003e2000b901d50 */
[----:B------:R-:W-:Y:S02]  /*21f0*/  IMAD R15, R12, c[0x0][0x19c], R15 ;  /* 0x000067000c0f7a24 */ /* 0x000fe400078e020f */
[----:B------:R-:W-:Y:S01]  /*2200*/  IMAD.MOV.U32 R2, RZ, RZ, R18 ;  /* 0x000000ffff027224 */ /* 0x000fe200078e0012 */
[----:B------:R1:W-:Y:S01]  /*2210*/  @!P0 LDGSTS.E.BYPASS.LTC128B.128 [R235+0x6000], [R30.64+0x180] ;  /* 0x060001801eeb8fae */ /* 0x0003e2000b901d50 */
[C---:B------:R-:W-:Y:S01]  /*2220*/  @!P5 LEA R24, P0, R22.reuse, c[0x0][0x160], 0x1 ;  /* 0x000058001618da11 */ /* 0x040fe200078008ff */
[----:B------:R-:W-:Y:S01]  /*2230*/  IMAD.IADD R165, R19, 0x1, R15 ;  /* 0x0000000113a57824 */ /* 0x000fe200078e020f */
[----:B------:R-:W-:Y:S01]  /*2240*/  LEA.HI R18, R9, R6, RZ, 0x4 ;  /* 0x0000000609127211 */ /* 0x000fe200078f20ff */
[----:B------:R2:W-:Y:S01]  /*2250*/  @!P6 LDGSTS.E.BYPASS.LTC128B.128 [R235+0x800], [R16.64] ;  /* 0x0080000010ebefae */ /* 0x0005e2000b901d50 */
[----:B------:R-:W-:Y:S01]  /*2260*/  @!P5 LEA.HI.X R25, R22, c[0x0][0x164], R11, 0x1, P0 ;  /* 0x000059001619da11 */ /* 0x000fe200000f0c0b */
[----:B------:R-:W-:Y:S01]  /*2270*/  IMAD.U32 R19, RZ, RZ, UR12 ;  /* 0x0000000cff137e24 */ /* 0x000fe2000f8e00ff */
[----:B------:R-:W-:Y:S01]  /*2280*/  @!P1 LEA R22, P0, R2, c[0x0][0x168], 0x1 ;  /* 0x00005a0002169a11 */ /* 0x000fe200078008ff */
[----:B------:R2:W-:Y:S01]  /*2290*/  @!P6 LDGSTS.E.BYPASS.LTC128B.128 [R235+0x2800], [R16.64+0x80] ;  /* 0x0280008010ebefae */ /* 0x0005e2000b901d50 */
[----:B------:R-:W-:Y:S01]  /*22a0*/  LOP3.LUT R15, R18, 0xfffffff0, RZ, 0xc0, !PT ;  /* 0xfffffff0120f7812 */ /* 0x000fe200078ec0ff */
[----:B------:R-:W-:Y:S01]  /*22b0*/  IMAD.MOV.U32 R14, RZ, RZ, c[0x0][0x19c] ;  /* 0x00006700ff0e7624 */ /* 0x000fe200078e00ff */
[----:B------:R-:W-:Y:S01]  /*22c0*/  @!P1 LEA.HI.X R23, R2, c[0x0][0x16c], R165, 0x1, P0 ;  /* 0x00005b0002179a11 */ /* 0x000fe200000f0ca5 */
[----:B------:R2:W-:Y:S01]  /*22d0*/  @!P6 LDGSTS.E.BYPASS.LTC128B.128 [R235+0x4800], [R16.64+0x100] ;  /* 0x0480010010ebefae */ /* 0x0005e2000b901d50 */
[----:B------:R-:W-:Y:S01]  /*22e0*/  SHF.R.S32.HI R11, RZ, 0x4, R18 ;  /* 0x00000004ff0b7819 */ /* 0x000fe20000011412 */
[----:B------:R-:W-:-:S02]  /*22f0*/  IMAD.IADD R15, R6, 0x1, -R15 ;  /* 0x00000001060f7824 */ /* 0x000fc400078e0a0f */
[----:B------:R2:W-:Y:S01]  /*2300*/  @!P6 LDGSTS.E.BYPASS.LTC128B.128 [R235+0x6800], [R16.64+0x180] ;  /* 0x0680018010ebefae */ /* 0x0005e2000b901d50 */
[----:B------:R-:W-:Y:S01]  /*2310*/  ISETP.GE.AND P6, PT, R5, UR4, PT ;  /* 0x0000000405007c0c */ /* 0x000fe2000bfc6270 */
[----:B------:R-:W-:Y:S01]  /*2320*/  IMAD.U32 R242, RZ, RZ, UR19 ;  /* 0x00000013fff27e24 */ /* 0x000fe2000f8e00ff */
[----:B------:R-:W-:Y:S01]  /*2330*/  LEA.HI R18, R18, R11, RZ, 0x1 ;  /* 0x0000000b12127211 */ /* 0x000fe200078f08ff */
[----:B------:R3:W-:Y:S03]  /*2340*/  @!P2 LDGSTS.E.BYPASS.LTC128B.128 [R235+0x1000], [R20.64] ;  /* 0x0100000014ebafae */ /* 0x0007e6000b901d50 */
[----:B------:R-:W-:Y:S01]  /*2350*/  LOP3.LUT R18, R18, 0xfffffffe, RZ, 0xc0, !PT ;  /* 0xfffffffe12127812 */ /* 0x000fe200078ec0ff */
[----:B------:R3:W-:Y:S04]  /*2360*/  @!P2 LDGSTS.E.BYPASS.LTC128B.128 [R235+0x3000], [R20.64+0x80] ;  /* 0x0300008014ebafae */ /* 0x0007e8000b901d50 */
[----:B------:R3:W-:Y:S01]  /*2370*/  @!P2 LDGSTS.E.BYPASS.LTC128B.128 [R235+0x5000], [R20.64+0x100] ;  /* 0x0500010014ebafae */ /* 0x0007e2000b901d50 */
[----:B------:R-:W-:-:S02]  /*2380*/  IMAD.IADD R11, R11, 0x1, -R18 ;  /* 0x000000010b0b7824 */ /* 0x000fc400078e0a12 */
[----:B------:R-:W-:Y:S01]  /*2390*/  IMAD.U32 R18, RZ, RZ, UR12 ;  /* 0x0000000cff127e24 */ /* 0x000fe2000f8e00ff */
[----:B------:R3:W-:Y:S01]  /*23a0*/  @!P2 LDGSTS.E.BYPASS.LTC128B.128 [R235+0x7000], [R20.64+0x180] ;  /* 0x0700018014ebafae */ /* 0x0007e2000b901d50 */
[----:B------:R-:W-:Y:S01]  /*23b0*/  ISETP.GE.AND P2, PT, R5, UR4, PT ;  /* 0x0000000405007c0c */ /* 0x000fe2000bf46270 */
[----:B------:R-:W-:Y:S02]  /*23c0*/  IMAD.U32 R5, RZ, RZ, UR12 ;  /* 0x0000000cff057e24 */ /* 0x000fe4000f8e00ff */
[----:B------:R4:W-:Y:S04]  /*23d0*/  @!P5 LDGSTS.E.BYPASS.LTC128B.128 [R235+0x1800], [R24.64] ;  /* 0x0180000018ebdfae */ /* 0x0009e8000b901d50 */
[----:B------:R4:W-:Y:S01]  /*23e0*/  @!P5 LDGSTS.E.BYPASS.LTC128B.128 [R235+0x3800], [R24.64+0x80] ;  /* 0x0380008018ebdfae */ /* 0x0009e2000b901d50 */
[----:B--2---:R-:W-:-:S03]  /*23f0*/  IADD3 R16, P0, R10, UR22, RZ ;  /* 0x000000160a107c10 */ /* 0x004fc6000ff1e0ff */
[----:B------:R4:W-:Y:S01]  /*2400*/  @!P5 LDGSTS.E.BYPASS.LTC128B.128 [R235+0x5800], [R24.64+0x100] ;  /* 0x0580010018ebdfae */ /* 0x0009e2000b901d50 */
[----:B------:R-:W-:Y:S02]  /*2410*/  SHF.R.S32.HI R10, RZ, 0x1f, R15 ;  /* 0x0000001fff0a7819 */ /* 0x000fe4000001140f */
[----:B------:R-:W-:Y:S01]  /*2420*/  IADD3.X R17, R8, UR20, RZ, P0, !PT ;  /* 0x0000001408117c10 */ /* 0x000fe200087fe4ff */
[----:B------:R4:W-:Y:S01]  /*2430*/  @!P5 LDGSTS.E.BYPASS.LTC128B.128 [R235+0x7800], [R24.64+0x180] ;  /* 0x0780018018ebdfae */ /* 0x0009e2000b901d50 */
[----:B------:R-:W-:Y:S01]  /*2440*/  @!P4 LEA R8, P0, R19, R2, 0x4 ;  /* 0x000000021308c211 */ /* 0x000fe200078020ff */
[----:B------:R-:W-:Y:S01]  /*2450*/  UIMAD.WIDE.U32 UR20, UR12, 0x20, URZ ;  /* 0x000000200c1478a5 */ /* 0x000fe2000f8e003f */
[----:B------:R-:W-:Y:S01]  /*2460*/  ISETP.GE.AND P5, PT, R4, UR4, PT ;  /* 0x0000000404007c0c */ /* 0x000fe2000bfa6270 */
[----:B------:R2:W-:Y:S01]  /*2470*/  @!P1 LDGSTS.E.BYPASS.LTC128B.128 [R235+0x8000], [R22.64] ;  /* 0x0800000016eb9fae */ /* 0x0005e2000b901d50 */
[----:B------:R-:W-:Y:S01]  /*2480*/  @!P4 LEA.HI.X R5, R5, R165, R14, 0x4, P0 ;  /* 0x000000a50505c211 */ /* 0x000fe200000f240e */
[----:B------:R-:W-:-:S02]  /*2490*/  IMAD.WIDE.U32 R16, R3, c[0x0][0x1b8], R16 ;  /* 0x00006e0003107a25 */ /* 0x000fc400078e0010 */
[----:B------:R2:W-:Y:S04]  /*24a0*/  @!P1 LDGSTS.E.BYPASS.LTC128B.128 [R235+0xa000], [R22.64+0x80] ;  /* 0x0a00008016eb9fae */ /* 0x0005e8000b901d50 */
[----:B------:R2:W-:Y:S04]  /*24b0*/  @!P1 LDGSTS.E.BYPASS.LTC128B.128 [R235+0xc000], [R22.64+0x100] ;  /* 0x0c00010016eb9fae */ /* 0x0005e8000b901d50 */
[----:B------:R2:W-:Y:S01]  /*24c0*/  @!P1 LDGSTS.E.BYPASS.LTC128B.128 [R235+0xe000], [R22.64+0x180] ;  /* 0x0e00018016eb9fae */ /* 0x0005e2000b901d50 */
[----:B------:R-:W-:Y:S01]  /*24d0*/  ISETP.GE.AND P1, PT, R4, UR4, PT ;  /* 0x0000000404007c0c */ /* 0x000fe2000bf26270 */
[----:B------:R-:W-:Y:S01]  /*24e0*/  @!P5 IMAD.MOV.U32 R164, RZ, RZ, R2 ;  /* 0x000000ffffa4d224 */ /* 0x000fe200078e0002 */
[----:B------:R-:W-:Y:S01]  /*24f0*/  LEA.HI R4, R10, R15, RZ, 0x3 ;  /* 0x0000000f0a047211 */ /* 0x000fe200078f18ff */
[----:B------:R-:W-:-:S02]  /*2500*/  IMAD R10, R7, c[0x0][0x1b8], RZ ;  /* 0x00006e00070a7a24 */ /* 0x000fc400078e02ff */
[----:B------:R-:W-:Y:S01]  /*2510*/  @!P5 IMAD.WIDE.U32 R18, R18, 0x30, R164 ;  /* 0x000000301212d825 */ /* 0x000fe200078e00a4 */
[----:B---3--:R-:W-:-:S03]  /*2520*/  LOP3.LUT R20, R4, 0xfffffff8, RZ, 0xc0, !PT ;  /* 0xfffffff804147812 */ /* 0x008fc600078ec0ff */
[----:B------:R-:W-:Y:S02]  /*2530*/  IMAD R10, R3, c[0x0][0x1bc], R10 ;  /* 0x00006f00030a7a24 */ /* 0x000fe400078e020a */
[----:B------:R-:W-:Y:S02]  /*2540*/  IMAD.IADD R7, R15, 0x1, -R20 ;  /* 0x000000010f077824 */ /* 0x000fe400078e0a14 */
[----:B------:R-:W-:Y:S02]  /*2550*/  IMAD.IADD R17, R17, 0x1, R10 ;  /* 0x0000000111117824 */ /* 0x000fe400078e020a */
[----:B------:R-:W-:Y:S02]  /*2560*/  IMAD.SHL.U32 R10, R7, 0x40, RZ ;  /* 0x00000040070a7824 */ /* 0x000fe400078e00ff */
[----:B------:R-:W-:-:S03]  /*2570*/  IMAD.SHL.U32 R4, R4, 0x40, RZ ;  /* 0x0000004004047824 */ /* 0x000fc600078e00ff */
[----:B------:R-:W-:Y:S02]  /*2580*/  LOP3.LUT R10, R10, 0x1c0, RZ, 0xc0, !PT ;  /* 0x000001c00a0a7812 */ /* 0x000fe400078ec0ff */
[----:B------:R-:W-:Y:S02]  /*2590*/  LOP3.LUT R4, R4, 0xfffffe00, RZ, 0xc0, !PT ;  /* 0xfffffe0004047812 */ /* 0x000fe400078ec0ff */
[----:B--2---:R-:W-:-:S04]  /*25a0*/  @!P4 LEA R22, P0, R8, c[0x0][0x168], 0x1 ;  /* 0x00005a000816ca11 */ /* 0x004fc800078008ff */
[----:B------:R-:W-:Y:S01]  /*25b0*/  @!P4 LEA.HI.X R23, R8, c[0x0][0x16c], R5, 0x1, P0 ;  /* 0x00005b000817ca11 */ /* 0x000fe200000f0c05 */
[----:B------:R-:W-:Y:S01]  /*25c0*/  IMAD.SHL.U32 R5, R0, 0x40, RZ ;  /* 0x0000004000057824 */ /* 0x000fe200078e00ff */
[----:B------:R-:W-:Y:S01]  /*25d0*/  IADD3 R168, P0, R12, UR10, RZ ;  /* 0x0000000a0ca87c10 */ /* 0x000fe2000ff1e0ff */
[----:B------:R-:W-:Y:S01]  /*25e0*/  IMAD.SHL.U32 R8, R14, 0x20, RZ ;  /* 0x000000200e087824 */ /* 0x000fe200078e00ff */
[----:B------:R-:W-:Y:S01]  /*25f0*/  ULDC UR10, c[0x0][0x2e8] ;  /* 0x0000ba00000a7ab9 */ /* 0x000fe20000000800 */
[----:B------:R2:W-:Y:S01]  /*2600*/  @!P4 LDGSTS.E.BYPASS.LTC128B.128 [R235+0x8800], [R22.64] ;  /* 0x0880000016ebcfae */ /* 0x0005e2000b901d50 */
[----:B------:R-:W-:Y:S01]  /*2610*/  IADD3.X R3, R13, UR9, RZ, P0, !PT ;  /* 0x000000090d037c10 */ /* 0x000fe200087fe4ff */
[----:B------:R-:W-:Y:S01]  /*2620*/  IMAD.SHL.U32 R13, R12, 0x8, RZ ;  /* 0x000000080c0d7824 */ /* 0x000fe200078e00ff */
[----:B------:R-:W-:Y:S01]  /*2630*/  UIADD3 UR9, UR14, 0x1, -UR15 ;  /* 0x000000010e097890 */ /* 0x000fe2000fffe80f */
[----:B------:R2:W-:Y:S01]  /*2640*/  @!P4 LDGSTS.E.BYPASS.LTC128B.128 [R235+0xa800], [R22.64+0x80] ;  /* 0x0a80008016ebcfae */ /* 0x0005e2000b901d50 */
[----:B------:R-:W-:-:S02]  /*2650*/  @!P5 IMAD R14, R14, 0x30, RZ ;  /* 0x000000300e0ed824 */ /* 0x000fc400078e02ff */
[----:B------:R-:W-:Y:S01]  /*2660*/  IMAD R3, R3, c[0x0][0x1a0], RZ ;  /* 0x0000680003037a24 */ /* 0x000fe200078e02ff */
[----:B------:R2:W-:Y:S01]  /*2670*/  @!P4 LDGSTS.E.BYPASS.LTC128B.128 [R235+0xc800], [R22.64+0x100] ;  /* 0x0c80010016ebcfae */ /* 0x0005e2000b901d50 */
[----:B------:R-:W-:Y:S02]  /*2680*/  UIADD3 UR9, UR9, UR10, URZ ;  /* 0x0000000a09097290 */ /* 0x000fe4000fffe03f */
[----:B------:R-:W-:Y:S01]  /*2690*/  IMAD R3, R168, c[0x0][0x1a4], R3 ;  /* 0x00006900a8037a24 */ /* 0x000fe200078e0203 */
[----:B------:R2:W-:Y:S01]  /*26a0*/  @!P4 LDGSTS.E.BYPASS.LTC128B.128 [R235+0xe800], [R22.64+0x180] ;  /* 0x0e80018016ebcfae */ /* 0x0005e2000b901d50 */
[----:B------:R-:W-:Y:S01]  /*26b0*/  ISETP.GE.AND P4, PT, R12, UR4, PT ;  /* 0x000000040c007c0c */ /* 0x000fe2000bf86270 */
[----:B------:R-:W-:Y:S01]  /*26c0*/  IMAD.WIDE.U32 R168, R168, c[0x0][0x1a0], R16 ;  /* 0x00006800a8a87a25 */ /* 0x000fe200078e0010 */
[----:B------:R-:W-:Y:S01]  /*26d0*/  LOP3.LUT R12, R5, 0x1c0, RZ, 0xc0, !PT ;  /* 0x000001c0050c7812 */ /* 0x000fe200078ec0ff */
[----:B------:R-:W-:Y:S01]  /*26e0*/  ULDC UR4, c[0x0][0x2e4] ;  /* 0x0000b90000047ab9 */ /* 0x000fe20000000800 */
[----:B------:R-:W-:Y:S01]  /*26f0*/  @!P6 IADD3 R5, P0, R2, UR20, RZ ;  /* 0x000000140205ec10 */ /* 0x000fe2000ff1e0ff */
[----:B------:R-:W-:Y:S01]  /*2700*/  IMAD.IADD R166, R169, 0x1, R3 ;  /* 0x00000001a9a67824 */ /* 0x000fe200078e0203 */
[----:B------:R-:W-:Y:S01]  /*2710*/  LOP3.LUT R13, R12, 0x8, R13, 0xf8, !PT ;  /* 0x000000080c0d7812 */ /* 0x000fe200078ef80d */
[----:B------:R-:W-:Y:S01]  /*2720*/  UIADD3 UR4, UR14, -UR4, -UR15 ;  /* 0x800000040e047290 */ /* 0x000fe2000fffe80f */
[----:B------:R-:W-:-:S02]  /*2730*/  @!P6 IADD3.X R8, R165, UR21, R8, P0, !PT ;  /* 0x00000015a508ec10 */ /* 0x000fc400087fe408 */
[C---:B------:R-:W-:Y:S02]  /*2740*/  @!P6 LEA R20, P0, R5.reuse, c[0x0][0x168], 0x1 ;  /* 0x00005a000514ea11 */ /* 0x040fe400078008ff */
[----:B------:R-:W-:Y:S02]  /*2750*/  SHF.R.U32.HI R12, RZ, 0x3, R12 ;  /* 0x00000003ff0c7819 */ /* 0x000fe4000001160c */
[----:B------:R-:W-:Y:S01]  /*2760*/  @!P6 LEA.HI.X R21, R5, c[0x0][0x16c], R8, 0x1, P0 ;  /* 0x00005b000515ea11 */ /* 0x000fe200000f0c08 */
[----:B------:R-:W-:Y:S01]  /*2770*/  @!P5 IMAD.IADD R5, R19, 0x1, R14 ;  /* 0x000000011305d824 */ /* 0x000fe200078e020e */
[C---:B------:R-:W-:Y:S02]  /*2780*/  @!P5 LEA R14, P0, R18.reuse, c[0x0][0x168], 0x1 ;  /* 0x00005a00120eda11 */ /* 0x040fe400078008ff */
[----:B------:R-:W-:Y:S01]  /*2790*/  LOP3.LUT R12, R13, R12, RZ, 0x3c, !PT ;  /* 0x0000000c0d0c7212 */ /* 0x000fe200078e3cff */
[----:B------:R2:W-:Y:S01]  /*27a0*/  @!P6 LDGSTS.E.BYPASS.LTC128B.128 [R235+0x9000], [R20.64] ;  /* 0x0900000014ebefae */ /* 0x0005e2000b901d50 */
[----:B------:R-:W-:Y:S01]  /*27b0*/  @!P5 LEA.HI.X R15, R18, c[0x0][0x16c], R5, 0x1, P0 ;  /* 0x00005b00120fda11 */ /* 0x000fe200000f0c05 */
[----:B------:R-:W-:Y:S01]  /*27c0*/  IMAD.MOV.U32 R5, RZ, RZ, 0x20 ;  /* 0x00000020ff057424 */ /* 0x000fe200078e00ff */
[C---:B------:R-:W-:Y:S01]  /*27d0*/  LEA R232, P0, R168.reuse, c[0x0][0x170], 0x1 ;  /* 0x00005c00a8e87a11 */ /* 0x040fe200078008ff */
[----:B------:R2:W-:Y:S01]  /*27e0*/  @!P6 LDGSTS.E.BYPASS.LTC128B.128 [R235+0xb000], [R20.64+0x80] ;  /* 0x0b00008014ebefae */ /* 0x0005e2000b901d50 */
[C---:B------:R-:W-:Y:S01]  /*27f0*/  IMAD R229, R11.reuse, 0x200, R12 ;  /* 0x000002000be57824 */ /* 0x040fe200078e020c */
[----:B------:R-:W-:Y:S01]  /*2800*/  SHF.R.U32.HI R3, RZ, 0x3, R10 ;  /* 0x00000003ff037819 */ /* 0x000fe2000001160a */
[----:B------:R-:W-:Y:S01]  /*2810*/  IMAD.SHL.U32 R11, R11, 0x8, RZ ;  /* 0x000000080b0b7824 */ /* 0x000fe200078e00ff */
[----:B------:R2:W-:Y:S01]  /*2820*/  @!P6 LDGSTS.E.BYPASS.LTC128B.128 [R235+0xd000], [R20.64+0x100] ;  /* 0x0d00010014ebefae */ /* 0x0005e2000b901d50 */
[----:B------:R-:W-:Y:S01]  /*2830*/  LEA.HI.X R231, R168, c[0x0][0x174], R166, 0x1, P0 ;  /* 0x00005d00a8e77a11 */ /* 0x000fe200000f0ca6 */
[----:B------:R-:W-:-:S02]  /*2840*/  @!P1 IMAD.MOV.U32 R18, RZ, RZ, c[0x0][0x1a0] ;  /* 0x00006800ff129624 */ /* 0x000fc400078e00ff */
[----:B------:R2:W-:Y:S01]  /*2850*/  @!P6 LDGSTS.E.BYPASS.LTC128B.128 [R235+0xf000], [R20.64+0x180] ;  /* 0x0f00018014ebefae */ /* 0x0005e2000b901d50 */
[----:B------:R-:W-:Y:S01]  /*2860*/  LOP3.LUT R8, R10, 0x8, R11, 0xf8, !PT ;  /* 0x000000080a087812 */ /* 0x000fe200078ef80b */
[----:B------:R-:W-:Y:S02]  /*2870*/  IMAD R10, R5, c[0x0][0x1a4], RZ ;  /* 0x00006900050a7a24 */ /* 0x000fe400078e02ff */
[----:B------:R3:W-:Y:S01]  /*2880*/  @!P5 LDGSTS.E.BYPASS.LTC128B.128 [R235+0x9800], [R14.64] ;  /* 0x098000000eebdfae */ /* 0x0007e2000b901d50 */
[----:B------:R-:W-:Y:S01]  /*2890*/  @!P4 IMAD.MOV.U32 R233, RZ, RZ, R231 ;  /* 0x000000ffffe9c224 */ /* 0x000fe200078e00e7 */
[----:B------:R-:W-:Y:S01]  /*28a0*/  LOP3.LUT R3, R8, R3, RZ, 0x3c, !PT ;  /* 0x0000000308037212 */ /* 0x000fe200078e3cff */
[----:B------:R-:W-:Y:S01]  /*28b0*/  @!P2 IMAD.MOV.U32 R11, RZ, RZ, c[0x0][0x1a0] ;  /* 0x00006800ff0ba624 */ /* 0x000fe200078e00ff */
[----:B------:R3:W-:Y:S01]  /*28c0*/  @!P5 LDGSTS.E.BYPASS.LTC128B.128 [R235+0xb800], [R14.64+0x80] ;  /* 0x0b8000800eebdfae */ /* 0x0007e2000b901d50 */
[----:B------:R-:W-:Y:S02]  /*28d0*/  @!P2 IMAD.MOV.U32 R8, RZ, RZ, c[0x0][0x1a4] ;  /* 0x00006900ff08a624 */ /* 0x000fe400078e00ff */
[----:B------:R-:W-:Y:S01]  /*28e0*/  @!P1 IMAD.MOV.U32 R12, RZ, RZ, c[0x0][0x1a4] ;  /* 0x00006900ff0c9624 */ /* 0x000fe200078e00ff */
[----:B------:R3:W-:Y:S01]  /*28f0*/  @!P5 LDGSTS.E.BYPASS.LTC128B.128 [R235+0xd800], [R14.64+0x100] ;  /* 0x0d8001000eebdfae */ /* 0x0007e2000b901d50 */
[----:B------:R-:W-:-:S02]  /*2900*/  @!P1 IMAD.MOV.U32 R230, RZ, RZ, R232 ;  /* 0x000000ffffe69224 */ /* 0x000fc400078e00e8 */
[----:B------:R-:W-:Y:S01]  /*2910*/  @!P1 IMAD R12, R12, 0x60, RZ ;  /* 0x000000600c0c9824 */ /* 0x000fe200078e02ff */
[----:B------:R3:W-:Y:S01]  /*2920*/  @!P5 LDGSTS.E.BYPASS.LTC128B.128 [R235+0xf800], [R14.64+0x180] ;  /* 0x0f8001800eebdfae */ /* 0x0007e2000b901d50 */
[----:B------:R-:W-:-:S03]  /*2930*/  @!P1 IMAD.WIDE.U32 R18, R18, 0x60, R230 ;  /* 0x0000006012129825 */ /* 0x000fc600078e00e6 */
[----:B------:R-:W0:Y:S01]  /*2940*/  LDGDEPBAR ;  /* 0x00000000000079af */ /* 0x000e220000000000 */
[----:B------:R-:W-:Y:S02]  /*2950*/  IMAD R230, R85, 0x400, R4 ;  /* 0x0000040055e67824 */ /* 0x000fe400078e0204 */
[----:B------:R-:W-:Y:S02]  /*2960*/  @!P1 IMAD.IADD R13, R19, 0x1, R12 ;  /* 0x00000001130d9824 */ /* 0x000fe400078e020c */
[----:B------:R-:W-:Y:S02]  /*2970*/  @!P1 IMAD.MOV.U32 R12, RZ, RZ, R18 ;  /* 0x000000ffff0c9224 */ /* 0x000fe400078e0012 */
[----:B------:R-:W-:Y:S02]  /*2980*/  IMAD.IADD R230, R3, 0x1, R230 ;  /* 0x0000000103e67824 */ /* 0x000fe400078e02e6 */
[----:B------:R-:W-:Y:S02]  /*2990*/  IMAD.SHL.U32 R229, R229, 0x2, RZ ;  /* 0x00000002e5e57824 */ /* 0x000fe400078e00ff */
[----:B------:R-:W-:-:S03]  /*29a0*/  IMAD.SHL.U32 R230, R230, 0x2, RZ ;  /* 0x00000002e6e67824 */ /* 0x000fc600078e00ff */
[----:B------:R-:W-:Y:S01]  /*29b0*/  IADD3 R227, R229, 0x8020, RZ ;  /* 0x00008020e5e37810 */ /* 0x000fe20007ffe0ff */
[----:B---3--:R-:W-:Y:S01]  /*29c0*/  IMAD.WIDE.U32 R14, R5, c[0x0][0x1a0], RZ ;  /* 0x00006800050e7a25 */ /* 0x008fe200078e00ff */
[----:B------:R-:W-:-:S04]  /*29d0*/  DEPBAR.LE SB0, 0x0 ;  /* 0x000080000000791a */ /* 0x000fc80000000000 */
[----:B------:R-:W-:Y:S01]  /*29e0*/  BAR.SYNC.DEFER_BLOCKING 0x0 ;  /* 0x0000000000007b1d */ /* 0x000fe20000010000 */
[----:B------:R-:W-:Y:S02]  /*29f0*/  @!P3 IADD3 R16, P5, R232, R14, RZ ;  /* 0x0000000ee810b210 */ /* 0x000fe40007fbe0ff */
[----:B------:R-:W-:Y:S02]  /*2a00*/  @!P2 LEA R14, P0, R11, R232, 0x6 ;  /* 0x000000e80b0ea211 */ /* 0x000fe400078030ff */
[----:B------:R-:W-:Y:S02]  /*2a10*/  @!P3 IADD3.X R17, R231, R15, R10, P5, !PT ;  /* 0x0000000fe711b210 */ /* 0x000fe40002ffe40a */
[----:B------:R-:W-:Y:S01]  /*2a20*/  @!P2 LEA.HI.X R15, R11, R231, R8, 0x6, P0 ;  /* 0x000000e70b0fa211 */ /* 0x000fe200000f3408 */
        /* <DEDUP_REMOVED lines=48> */
[----:B-1----:R-:W2:Y:S01]  /*2d30*/  LDSM.16.M88.4 R16, [R229+0x8000] ;  /* 0x00800000e510783b */ /* 0x002ea20000000200 */
[----:B------:R-:W-:Y:S02]  /*2d40*/  SEL R7, R7, 0xfffffff0, !P1 ;  /* 0xfffffff007077807 */ /* 0x000fe40004800000 */
[----:B------:R-:W-:Y:S01]  /*2d50*/  R2P PR, R0, 0x6 ;  /* 0x0000000600007804 */ /* 0x000fe20000000000 */
[----:B------:R-:W1:Y:S01]  /*2d60*/  LDSM.16.M88.4 R8, [R229+0x8800] ;  /* 0x00880000e508783b */ /* 0x000e620000000200 */
[----:B------:R-:W-:Y:S01]  /*2d70*/  IADD3 R0, R229, 0x8000, RZ ;  /* 0x00008000e5007810 */ /* 0x000fe20007ffe0ff */
[----:B------:R-:W-:-:S02]  /*2d80*/  IMAD R228, R7, 0x2, R230 ;  /* 0x0000000207e47824 */ /* 0x000fc400078e02e6 */
[----:B------:R-:W1:Y:S01]  /*2d90*/  LDSM.16.M88.4 R72, [R229+0x9000] ;  /* 0x00900000e548783b */ /* 0x000e620000000200 */
[C---:B------:R-:W-:Y:S02]  /*2da0*/  IMAD R226, R5.reuse, 0x2, R230 ;  /* 0x0000000205e27824 */ /* 0x040fe400078e02e6 */
[----:B------:R-:W-:Y:S01]  /*2db0*/  IMAD R225, R5, 0x2, R228 ;  /* 0x0000000205e17824 */ /* 0x000fe200078e02e4 */
[----:B------:R-:W1:Y:S04]  /*2dc0*/  LDSM.16.M88.4 R68, [R229+0x9800] ;  /* 0x00980000e544783b */ /* 0x000e680000000200 */
[----:B------:R-:W-:Y:S01]  /*2dd0*/  @P1 IADD3 R227, R0, -0x20, RZ ;  /* 0xffffffe000e31810 */ /* 0x000fe20007ffe0ff */
[----:B------:R-:W-:Y:S01]  /*2de0*/  LDSM.16.M88.4 R52, [R228] ;  /* 0x00000000e434783b */ /* 0x000fe20000000200 */
[----:B------:R-:W-:-:S02]  /*2df0*/  IMAD.MOV.U32 R0, RZ, RZ, 0x40 ;  /* 0x00000040ff007424 */ /* 0x000fc400078e00ff */
[C---:B------:R-:W-:Y:S01]  /*2e00*/  IADD3 R219, R227.reuse, 0x800, RZ ;  /* 0x00000800e3db7810 */ /* 0x040fe20007ffe0ff */
[----:B------:R-:W3:Y:S01]  /*2e10*/  LDSM.16.M88.4 R64, [R227] ;  /* 0x00000000e340783b */ /* 0x000ee20000000200 */
[C---:B------:R-:W-:Y:S02]  /*2e20*/  IADD3 R218, R227.reuse, 0x1000, RZ ;  /* 0x00001000e3da7810 */ /* 0x040fe40007ffe0ff */
[----:B------:R-:W-:Y:S01]  /*2e30*/  SEL R0, R0, 0xffffffc0, !P2 ;  /* 0xffffffc000007807 */ /* 0x000fe20005000000 */
[----:B------:R-:W3:Y:S01]  /*2e40*/  LDSM.16.M88.4 R60, [R227+0x800] ;  /* 0x00080000e33c783b */ /* 0x000ee20000000200 */
[C---:B------:R-:W-:Y:S02]  /*2e50*/  IADD3 R217, R227.reuse, 0x1800, RZ ;  /* 0x00001800e3d97810 */ /* 0x040fe40007ffe0ff */
[----:B------:R-:W-:Y:S01]  /*2e60*/  IADD3 R215, R227, 0x2000, RZ ;  /* 0x00002000e3d77810 */ /* 0x000fe20007ffe0ff */
[----:B------:R-:W3:Y:S01]  /*2e70*/  LDSM.16.M88.4 R56, [R227+0x1000] ;  /* 0x00100000e338783b */ /* 0x000ee20000000200 */
[----:B------:R-:W-:Y:S01]  /*2e80*/  IMAD.IADD R223, R229, 0x1, R0 ;  /* 0x00000001e5df7824 */ /* 0x000fe200078e0200 */
[C---:B------:R-:W-:Y:S01]  /*2e90*/  IADD3 R214, R227.reuse, 0x2800, RZ ;  /* 0x00002800e3d67810 */ /* 0x040fe20007ffe0ff */
[----:B------:R-:W-:Y:S01]  /*2ea0*/  IMAD.IADD R216, R0, 0x1, R227 ;  /* 0x0000000100d87824 */ /* 0x000fe200078e02e3 */
[----:B------:R-:W3:Y:S01]  /*2eb0*/  LDSM.16.M88.4 R48, [R227+0x1800] ;  /* 0x00180000e330783b */ /* 0x000ee20000000200 */
[----:B------:R-:W-:-:S02]  /*2ec0*/  IADD3 R213, R227, 0x3000, RZ ;  /* 0x00003000e3d57810 */ /* 0x000fc40007ffe0ff */
[C---:B------:R-:W-:Y:S01]  /*2ed0*/  IADD3 R212, R227.reuse, 0x3800, RZ ;  /* 0x00003800e3d47810 */ /* 0x040fe20007ffe0ff */
[----:B------:R-:W-:Y:S01]  /*2ee0*/  LDSM.16.M88.4 R36, [R226] ;  /* 0x00000000e224783b */ /* 0x000fe20000000200 */
[C---:B------:R-:W-:Y:S01]  /*2ef0*/  IADD3 R211, R227.reuse, 0x4000, RZ ;  /* 0x00004000e3d37810 */ /* 0x040fe20007ffe0ff */
[C---:B--2---:R-:W-:Y:S02]  /*2f00*/  HMMA.16816.F32 R20, R40.reuse, R16, RZ ;  /* 0x000000102814723c */ /* 0x044fe400000018ff */
[----:B------:R-:W2:Y:S01]  /*2f10*/  LDSM.16.M88.4 R32, [R223+0x8000] ;  /* 0x00800000df20783b */ /* 0x000ea20000000200 */
[C---:B------:R-:W-:Y:S02]  /*2f20*/  IADD3 R210, R227.reuse, 0x4800, RZ ;  /* 0x00004800e3d27810 */ /* 0x040fe40007ffe0ff */
[C---:B------:R-:W-:Y:S01]  /*2f30*/  IADD3 R209, R227.reuse, 0x5000, RZ ;  /* 0x00005000e3d17810 */ /* 0x040fe20007ffe0ff */
[----:B------:R-:W2:Y:S01]  /*2f40*/  LDSM.16.M88.4 R28, [R223+0x8800] ;  /* 0x00880000df1c783b */ /* 0x000ea20000000200 */
[C---:B------:R-:W-:Y:S01]  /*2f50*/  IADD3 R208, R227.reuse, 0x5800, RZ ;  /* 0x00005800e3d07810 */ /* 0x040fe20007ffe0ff */
[----:B------:R-:W-:Y:S02]  /*2f60*/  HMMA.16816.F32 R16, R40, R18, RZ ;  /* 0x000000122810723c */ /* 0x000fe400000018ff */
[----:B----4-:R-:W4:Y:S01]  /*2f70*/  LDSM.16.M88.4 R24, [R223+0x9000] ;  /* 0x00900000df18783b */ /* 0x010f220000000200 */
[----:B------:R-:W-:-:S02]  /*2f80*/  IADD3 R207, R227, 0x6000, RZ ;  /* 0x00006000e3cf7810 */ /* 0x000fc40007ffe0ff */
[C---:B------:R-:W-:Y:S01]  /*2f90*/  IADD3 R206, R227.reuse, 0x6800, RZ ;  /* 0x00006800e3ce7810 */ /* 0x040fe20007ffe0ff */
[----:B------:R-:W2:Y:S01]  /*2fa0*/  LDSM.16.M88.4 R80, [R223+0x9800] ;  /* 0x00980000df50783b */ /* 0x000ea20000000200 */
[C---:B------:R-:W-:Y:S01]  /*2fb0*/  IADD3 R205, R227.reuse, 0x7000, RZ ;  /* 0x00007000e3cd7810 */ /* 0x040fe20007ffe0ff */
[----:B-1----:R-:W-:Y:S02]  /*2fc0*/  HMMA.16816.F32 R12, R40, R8, RZ ;  /* 0x00000008280c723c */ /* 0x002fe400000018ff */
[----:B------:R-:W0:Y:S01]  /*2fd0*/  LDGDEPBAR ;  /* 0x00000000000079af */ /* 0x000e220000000000 */
[----:B------:R-:W-:-:S05]  /*2fe0*/  IADD3 R204, R227, 0x7800, RZ ;  /* 0x00007800e3cc7810 */ /* 0x000fca0007ffe0ff */
[C---:B------:R-:W-:Y:S08]  /*2ff0*/  HMMA.16816.F32 R8, R40.reuse, R10, RZ ;  /* 0x0000000a2808723c */ /* 0x040ff000000018ff */
[C---:B------:R-:W-:Y:S08]  /*3000*/  HMMA.16816.F32 R76, R40.reuse, R72, RZ ;  /* 0x00000048284c723c */ /* 0x040ff000000018ff */
[C---:B------:R-:W-:Y:S08]  /*3010*/  HMMA.16816.F32 R72, R40.reuse, R74, RZ ;  /* 0x0000004a2848723c */ /* 0x040ff000000018ff */
[C---:B------:R-:W-:Y:S08]  /*3020*/  HMMA.16816.F32 R44, R40.reuse, R68, RZ ;  /* 0x00000044282c723c */ /* 0x040ff000000018ff */
        /* <DEDUP_REMOVED lines=10> */
[----:B------:R-:W1:Y:S07]  /*30d0*/  LDSM.16.M88.4 R56, [R216+0x1000] ;  /* 0x00100000d838783b */ /* 0x000e6e0000000200 */
[C---:B------:R-:W-:Y:S08]  /*30e0*/  HMMA.16816.F32 R44, R52.reuse, R48, R44 ;  /* 0x00000030342c723c */ /* 0x040ff0000000182c */
[----:B------:R-:W-:Y:S01]  /*30f0*/  HMMA.16816.F32 R40, R52, R50, R40 ;  /* 0x000000323428723c */ /* 0x000fe20000001828 */
[----:B------:R-:W1:Y:S04]  /*3100*/  LDSM.16.M88.4 R52, [R216+0x1800] ;  /* 0x00180000d834783b */ /* 0x000e680000000200 */
[----:B------:R-:W-:Y:S03]  /*3110*/  LDSM.16.M88.4 R48, [R230+0x2000] ;  /* 0x00200000e630783b */ /* 0x000fe60000000200 */
        /* <DEDUP_REMOVED lines=9> */
[C---:B------:R-:W-:Y:S08]  /*31b0*/  HMMA.16816.F32 R44, R36.reuse, R80, R44 ;  /* 0x00000050242c723c */ /* 0x040ff0000000182c */
[----:B------:R-:W-:Y:S01]  /*31c0*/  HMMA.16816.F32 R40, R36, R82, R40 ;  /* 0x000000522428723c */ /* 0x000fe20000001828 */
[----:B------:R-:W2:Y:S04]  /*31d0*/  LDSM.16.M88.4 R80, [R229+0xb800] ;  /* 0x00b80000e550783b */ /* 0x000ea80000000200 */
[----:B------:R-:W-:Y:S03]  /*31e0*/  LDSM.16.M88.4 R36, [R227+0x2800] ;  /* 0x00280000e324783b */ /* 0x000fe60000000200 */
        /* <DEDUP_REMOVED lines=93> */
[----:B------:R-:W-:Y:S07]  /*37c0*/  LDSM.16.M88.4 R32, [R230+0x6000] ;  /* 0x00600000e620783b */ /* 0x000fee0000000200 */
        /* <DEDUP_REMOVED lines=8> */
[----:B------:R-:W-:Y:S07]  /*3850*/  LDSM.16.M88.4 R60, [R228+0x6000] ;  /* 0x00600000e43c783b */ /* 0x000fee0000000200 */
[C---:B-1----:R-:W-:Y:S08]  /*3860*/  HMMA.16816.F32 R20, R64.reuse, R48, R20 ;  /* 0x000000304014723c */ /* 0x042ff00000001814 */
[C---:B------:R-:W-:Y:S01]  /*3870*/  HMMA.16816.F32 R16, R64.reuse, R50, R16 ;  /* 0x000000324010723c */ /* 0x040fe20000001810 */
[----:B------:R-:W-:Y:S07]  /*3880*/  LDSM.16.M88.4 R48, [R227+0x6000] ;  /* 0x00600000e330783b */ /* 0x000fee0000000200 */
        /* <DEDUP_REMOVED lines=12> */
[----:B------:R-:W-:Y:S07]  /*3950*/  LDSM.16.M88.4 R28, [R227+0x7000] ;  /* 0x00700000e31c783b */ /* 0x000fee0000000200 */
[C---:B----4-:R-:W-:Y:S08]  /*3960*/  HMMA.16816.F32 R12, R32.reuse, R24, R12 ;  /* 0x00000018200c723c */ /* 0x050ff0000000180c */
[C---:B------:R-:W-:Y:S01]  /*3970*/  HMMA.16816.F32 R8, R32.reuse, R26, R8 ;  /* 0x0000001a2008723c */ /* 0x040fe20000001808 */
[----:B------:R-:W2:Y:S07]  /*3980*/  LDSM.16.M88.4 R24, [R227+0x7800] ;  /* 0x00780000e318783b */ /* 0x000eae0000000200 */
[C---:B-1----:R-:W-:Y:S08]  /*3990*/  HMMA.16816.F32 R76, R32.reuse, R36, R76 ;  /* 0x00000024204c723c */ /* 0x042ff0000000184c */
[C---:B------:R-:W-:Y:S01]  /*39a0*/  HMMA.16816.F32 R72, R32.reuse, R38, R72 ;  /* 0x000000262048723c */ /* 0x040fe20000001848 */
[----:B------:R-:W-:Y:S07]  /*39b0*/  LDSM.16.M88.4 R36, [R223+0xe800] ;  /* 0x00e80000df24783b */ /* 0x000fee0000000200 */
[C---:B------:R-:W-:Y:S08]  /*39c0*/  HMMA.16816.F32 R44, R32.reuse, R68, R44 ;  /* 0x00000044202c723c */ /* 0x040ff0000000182c */
[----:B------:R-:W-:Y:S01]  /*39d0*/  HMMA.16816.F32 R40, R32, R70, R40 ;  /* 0x000000462028723c */ /* 0x000fe20000001828 */
[----:B------:R-:W-:Y:S07]  /*39e0*/  LDSM.16.M88.4 R68, [R216+0x6000] ;  /* 0x00600000d844783b */ /* 0x000fee0000000200 */
[C---:B------:R-:W-:Y:S08]  /*39f0*/  HMMA.16816.F32 R20, R60.reuse, R48, R20 ;  /* 0x000000303c14723c */ /* 0x040ff00000001814 */
[C---:B------:R-:W-:Y:S01]  /*3a00*/  HMMA.16816.F32 R16, R60.reuse, R50, R16 ;  /* 0x000000323c10723c */ /* 0x040fe20000001810 */
[----:B------:R-:W-:Y:S07]  /*3a10*/  LDSM.16.M88.4 R48, [R223+0xe000] ;  /* 0x00e00000df30783b */ /* 0x000fee0000000200 */
[C---:B---3--:R-:W-:Y:S01]  /*3a20*/  HMMA.16816.F32 R32, R60.reuse, R56, R12 ;  /* 0x000000383c20723c */ /* 0x048fe2000000180c */
[----:B------:R-:W1:Y:S07]  /*3a30*/  LDSM.16.M88.4 R12, [R226+0x6000] ;  /* 0x00600000e20c783b */ /* 0x000e6e0000000200 */
[C---:B------:R-:W-:Y:S01]  /*3a40*/  HMMA.16816.F32 R56, R60.reuse, R58, R8 ;  /* 0x0000003a3c38723c */ /* 0x040fe20000001808 */
[----:B------:R-:W3:Y:S07]  /*3a50*/  LDSM.16.M88.4 R8, [R225+0x6000] ;  /* 0x00600000e108783b */ /* 0x000eee0000000200 */
[C---:B--2---:R-:W-:Y:S07]  /*3a60*/  HMMA.16816.F32 R44, R60.reuse, R24, R44 ;  /* 0x000000183c2c723c */ /* 0x044fee000000182c */
[----:B------:R-:W-:Y:S01]  /*3a70*/  LOP3.LUT R25, R84, 0xffffffe0, RZ, 0xc0, !PT ;  /* 0xffffffe054197812 */ /* 0x000fe200078ec0ff */
[----:B------:R-:W-:Y:S04]  /*3a80*/  HMMA.16816.F32 R76, R60, R28, R76 ;  /* 0x0000001c3c4c723c */ /* 0x000fe8000000184c */
[----:B------:R-:W-:Y:S01]  /*3a90*/  IMAD.IADD R0, R6, 0x1, -R25 ;  /* 0x0000000106007824 */ /* 0x000fe200078e0a19 */
[----:B------:R-:W-:-:S03]  /*3aa0*/  LEA R6, R85, UR13, 0x4 ;  /* 0x0000000d55067c11 */ /* 0x000fc6000f8e20ff */
[----:B------:R-:W-:Y:S01]  /*3ab0*/  HMMA.16816.F32 R72, R60, R30, R72 ;  /* 0x0000001e3c48723c */ /* 0x000fe20000001848 */
[----:B------:R-:W-:-:S04]  /*3ac0*/  SHF.R.S32.HI R25, RZ, 0x1f, R0 ;  /* 0x0000001fff197819 */ /* 0x000fc80000011400 */
[----:B------:R-:W-:Y:S02]  /*3ad0*/  LEA.HI R0, R25, R0, RZ, 0x2 ;  /* 0x0000000019007211 */ /* 0x000fe400078f10ff */
[----:B------:R-:W-:Y:S01]  /*3ae0*/  IADD3 R31, R241, UR5, RZ ;  /* 0x00000005f11f7c10 */ /* 0x000fe2000fffe0ff */
[----:B------:R-:W-:Y:S01]  /*3af0*/  HMMA.16816.F32 R40, R60, R26, R40 ;  /* 0x0000001a3c28723c */ /* 0x000fe20000001828 */
[----:B------:R-:W2:Y:S01]  /*3b00*/  LDSM.16.M88.4 R24, [R216+0x6800] ;  /* 0x00680000d818783b */ /* 0x000ea20000000200 */
[----:B------:R-:W-:-:S05]  /*3b10*/  SHF.R.S32.HI R29, RZ, 0x2, R0 ;  /* 0x00000002ff1d7819 */ /* 0x000fca0000011400 */
[----:B------:R-:W-:Y:S01]  /*3b20*/  IMAD.IADD R6, R29, 0x1, R6 ;  /* 0x000000011d067824 */ /* 0x000fe200078e0206 */
[----:B-1----:R-:W-:Y:S01]  /*3b30*/  HMMA.16816.F32 R20, R12, R48, R20 ;  /* 0x000000300c14723c */ /* 0x002fe20000001814 */
[----:B------:R-:W-:-:S03]  /*3b40*/  IADD3 R29, R31, 0x1, RZ ;  /* 0x000000011f1d7810 */ /* 0x000fc60007ffe0ff */
[C---:B------:R-:W-:Y:S02]  /*3b50*/  IADD3 R0, R6.reuse, 0x8, RZ ;  /* 0x0000000806007810 */ /* 0x040fe40007ffe0ff */
[----:B------:R-:W-:Y:S02]  /*3b60*/  IADD3 R239, R6, UR9, RZ ;  /* 0x0000000906ef7c10 */ /* 0x000fe4000fffe0ff */
[C---:B------:R-:W-:Y:S01]  /*3b70*/  HMMA.16816.F32 R16, R12.reuse, R50, R16 ;  /* 0x000000320c10723c */ /* 0x040fe20000001810 */
[----:B------:R-:W-:Y:S02]  /*3b80*/  IADD3 R234, R0, UR9, RZ ;  /* 0x0000000900ea7c10 */ /* 0x000fe4000fffe0ff */
[----:B------:R-:W-:Y:S02]  /*3b90*/  IADD3 R240, R6, UR4, RZ ;  /* 0x0000000406f07c10 */ /* 0x000fe4000fffe0ff */
[----:B------:R-:W-:Y:S01]  /*3ba0*/  IADD3 R238, R0, UR4, RZ ;  /* 0x0000000400ee7c10 */ /* 0x000fe2000fffe0ff */
[----:B------:R-:W-:Y:S01]  /*3bb0*/  IMAD.IADD R0, R4, 0x1, R3 ;  /* 0x0000000104007824 */ /* 0x000fe200078e0203 */
[----:B------:R-:W-:Y:S01]  /*3bc0*/  IMNMX R239, R239, UR14, PT ;  /* 0x0000000eefef7c17 */ /* 0x000fe2000b800200 */
[----:B------:R-:W-:Y:S01]  /*3bd0*/  HMMA.16816.F32 R32, R12, R36, R32 ;  /* 0x000000240c20723c */ /* 0x000fe20000001820 */
[----:B------:R-:W-:-:S02]  /*3be0*/  IMNMX R234, R234, UR14, PT ;  /* 0x0000000eeaea7c17 */ /* 0x000fc4000b800200 */
[----:B------:R-:W-:Y:S02]  /*3bf0*/  IMNMX R240, RZ, R240, !PT ;  /* 0x000000f0fff07217 */ /* 0x000fe40007800200 */
[----:B------:R-:W-:Y:S02]  /*3c00*/  IMNMX R238, RZ, R238, !PT ;  /* 0x000000eeffee7217 */ /* 0x000fe40007800200 */
[C---:B------:R-:W-:Y:S01]  /*3c10*/  ISETP.GE.AND P6, PT, R29.reuse, R239, PT ;  /* 0x000000ef1d00720c */ /* 0x040fe20003fc6270 */
[----:B---3--:R-:W-:Y:S01]  /*3c20*/  HMMA.16816.F32 R20, R8, R68, R20 ;  /* 0x000000440814723c */ /* 0x008fe20000001814 */
[C---:B------:R-:W-:Y:S02]  /*3c30*/  ISETP.GE.AND P2, PT, R29.reuse, R234, PT ;  /* 0x000000ea1d00720c */ /* 0x040fe40003f46270 */
[C---:B------:R-:W-:Y:S02]  /*3c40*/  ISETP.LT.OR P6, PT, R29.reuse, R240, P6 ;  /* 0x000000f01d00720c */ /* 0x040fe400037c1670 */
[----:B------:R-:W-:-:S02]  /*3c50*/  ISETP.LT.OR P2, PT, R29, R238, P2 ;  /* 0x000000ee1d00720c */ /* 0x000fc40001741670 */
[C---:B------:R-:W-:Y:S01]  /*3c60*/  IADD3 R29, R31.reuse, 0x8, RZ ;  /* 0x000000081f1d7810 */ /* 0x040fe20007ffe0ff */
[C---:B------:R-:W-:Y:S01]  /*3c70*/  HMMA.16816.F32 R56, R12.reuse, R38, R56 ;  /* 0x000000260c38723c */ /* 0x040fe20000001838 */
[CC--:B------:R-:W-:Y:S02]  /*3c80*/  ISETP.GE.AND P1, PT, R31.reuse, R239.reuse, PT ;  /* 0x000000ef1f00720c */ /* 0x0c0fe40003f26270 */
[-C--:B------:R-:W-:Y:S02]  /*3c90*/  ISETP.GE.AND P3, PT, R31, R234.reuse, PT ;  /* 0x000000ea1f00720c */ /* 0x080fe40003f66270 */
[C---:B------:R-:W-:Y:S02]  /*3ca0*/  ISETP.GE.AND P0, PT, R29.reuse, R239, PT ;  /* 0x000000ef1d00720c */ /* 0x040fe40003f06270 */
[----:B------:R-:W-:Y:S01]  /*3cb0*/  ISETP.GE.AND P4, PT, R29, R234, PT ;  /* 0x000000ea1d00720c */ /* 0x000fe20003f86270 */
[----:B------:R-:W-:Y:S01]  /*3cc0*/  HMMA.16816.F32 R76, R12, R52, R76 ;  /* 0x000000340c4c723c */ /* 0x000fe2000000184c */
[----:B------:R-:W-:-:S02]  /*3cd0*/  ISETP.LT.OR P1, PT, R31, R240, P1 ;  /* 0x000000f01f00720c */ /* 0x000fc40000f21670 */
[----:B------:R-:W-:Y:S02]  /*3ce0*/  ISETP.LT.OR P3, PT, R31, R238, P3 ;  /* 0x000000ee1f00720c */ /* 0x000fe40001f61670 */
[C---:B------:R-:W-:Y:S02]  /*3cf0*/  ISETP.LT.OR P0, PT, R29.reuse, R240, P0 ;  /* 0x000000f01d00720c */ /* 0x040fe40000701670 */
[----:B------:R-:W-:Y:S01]  /*3d00*/  ISETP.LT.OR P4, PT, R29, R238, P4 ;  /* 0x000000ee1d00720c */ /* 0x000fe20002781670 */
[----:B------:R-:W-:Y:S01]  /*3d10*/  HMMA.16816.F32 R72, R12, R54, R72 ;  /* 0x000000360c48723c */ /* 0x000fe20000001848 */
[----:B------:R-:W-:Y:S02]  /*3d20*/  FSEL R28, R20, -INF , !P1 ;  /* 0xff800000141c7808 */ /* 0x000fe40004800000 */
[----:B------:R-:W-:Y:S02]  /*3d30*/  FSEL R30, R21, -INF , !P6 ;  /* 0xff800000151e7808 */ /* 0x000fe40007000000 */
[----:B------:R-:W-:-:S02]  /*3d40*/  FSEL R29, R23, -INF , !P2 ;  /* 0xff800000171d7808 */ /* 0x000fc40005000000 */
[C---:B------:R-:W-:Y:S01]  /*3d50*/  IADD3 R3, R31.reuse, 0x9, RZ ;  /* 0x000000091f037810 */ /* 0x040fe20007ffe0ff */
[C---:B------:R-:W-:Y:S01]  /*3d60*/  HMMA.16816.F32 R44, R12.reuse, R64, R44 ;  /* 0x000000400c2c723c */ /* 0x040fe2000000182c */
[----:B------:R-:W-:Y:S02]  /*3d70*/  IADD3 R37, R31, 0x18, RZ ;  /* 0x000000181f257810 */ /* 0x000fe40007ffe0ff */
[C---:B------:R-:W-:Y:S02]  /*3d80*/  ISETP.GE.AND P5, PT, R3.reuse, R239, PT ;  /* 0x000000ef0300720c */ /* 0x040fe40003fa6270 */
[C---:B------:R-:W-:Y:S02]  /*3d90*/  ISETP.GE.AND P1, PT, R3.reuse, R234, PT ;  /* 0x000000ea0300720c */ /* 0x040fe40003f26270 */
[C---:B------:R-:W-:Y:S01]  /*3da0*/  ISETP.LT.OR P5, PT, R3.reuse, R240, P5 ;  /* 0x000000f00300720c */ /* 0x040fe20002fa1670 */
[----:B------:R-:W-:Y:S01]  /*3db0*/  HMMA.16816.F32 R40, R12, R66, R40 ;  /* 0x000000420c28723c */ /* 0x000fe20000001828 */
[----:B------:R-:W1:Y:S01]  /*3dc0*/  LDSM.16.M88.4 R12, [R216+0x7000] ;  /* 0x00700000d80c783b */ /* 0x000e620000000200 */
[----:B------:R-:W-:-:S02]  /*3dd0*/  ISETP.LT.OR P1, PT, R3, R238, P1 ;  /* 0x000000ee0300720c */ /* 0x000fc40000f21670 */
[----:B------:R-:W-:-:S04]  /*3de0*/  IADD3 R3, R31, 0x11, RZ ;  /* 0x000000111f037810 */ /* 0x000fc80007ffe0ff */
[----:B------:R-:W-:Y:S01]  /*3df0*/  HMMA.16816.F32 R16, R8, R70, R16 ;  /* 0x000000460810723c */ /* 0x000fe20000001810 */
[----:B------:R-:W-:-:S04]  /*3e00*/  ISETP.GE.AND P6, PT, R3, R239, PT ;  /* 0x000000ef0300720c */ /* 0x000fc80003fc6270 */
[----:B------:R-:W-:-:S03]  /*3e10*/  ISETP.LT.OR P6, PT, R3, R240, P6 ;  /* 0x000000f00300720c */ /* 0x000fc600037c1670 */
[C---:B--2---:R-:W-:Y:S07]  /*3e20*/  HMMA.16816.F32 R32, R8.reuse, R24, R32 ;  /* 0x000000180820723c */ /* 0x044fee0000001820 */
[----:B------:R-:W-:Y:S01]  /*3e30*/  FSEL R24, R22, -INF , !P3 ;  /* 0xff80000016187808 */ /* 0x000fe20005800000 */
[----:B------:R-:W-:Y:S01]  /*3e40*/  HMMA.16816.F32 R56, R8, R26, R56 ;  /* 0x0000001a0838723c */ /* 0x000fe20000001838 */
[----:B------:R-:W2:Y:S01]  /*3e50*/  LDSM.16.M88.4 R20, [R216+0x7800] ;  /* 0x00780000d814783b */ /* 0x000ea20000000200 */
[----:B------:R-:W-:Y:S01]  /*3e60*/  IADD3 R25, R31, 0x10, RZ ;  /* 0x000000101f197810 */ /* 0x000fe20007ffe0ff */
[----:B------:R-:W-:-:S04]  /*3e70*/  DEPBAR.LE SB0, 0x0 ;  /* 0x000080000000791a */ /* 0x000fc80000000000 */
[----:B------:R-:W-:Y:S02]  /*3e80*/  ISETP.GE.AND P3, PT, R25, R239, PT ;  /* 0x000000ef1900720c */ /* 0x000fe40003f66270 */
[----:B------:R-:W-:Y:S02]  /*3e90*/  FSEL R36, R16, -INF , !P0 ;  /* 0xff80000010247808 */ /* 0x000fe40004000000 */
[-C--:B------:R-:W-:Y:S02]  /*3ea0*/  ISETP.GE.AND P0, PT, R3, R234.reuse, PT ;  /* 0x000000ea0300720c */ /* 0x080fe40003f06270 */
[C---:B------:R-:W-:Y:S02]  /*3eb0*/  ISETP.GE.AND P2, PT, R25.reuse, R234, PT ;  /* 0x000000ea1900720c */ /* 0x040fe40003f46270 */
[----:B------:R-:W-:Y:S01]  /*3ec0*/  ISETP.LT.OR P3, PT, R25, R240, P3 ;  /* 0x000000f01900720c */ /* 0x000fe20001f61670 */
[----:B-1----:R-:W-:Y:S01]  /*3ed0*/  HMMA.16816.F32 R76, R8, R12, R76 ;  /* 0x0000000c084c723c */ /* 0x002fe2000000184c */
[----:B------:R-:W-:-:S02]  /*3ee0*/  ISETP.LT.OR P0, PT, R3, R238, P0 ;  /* 0x000000ee0300720c */ /* 0x000fc40000701670 */
[----:B------:R-:W-:Y:S02]  /*3ef0*/  IADD3 R3, R31, 0x19, RZ ;  /* 0x000000191f037810 */ /* 0x000fe40007ffe0ff */
[----:B------:R-:W-:Y:S02]  /*3f00*/  ISETP.LT.OR P2, PT, R25, R238, P2 ;  /* 0x000000ee1900720c */ /* 0x000fe40001741670 */
[----:B------:R-:W-:Y:S01]  /*3f10*/  FSEL R27, R18, -INF , !P4 ;  /* 0xff800000121b7808 */ /* 0x000fe20006000000 */
[----:B------:R-:W-:Y:S01]  /*3f20*/  HMMA.16816.F32 R72, R8, R14, R72 ;  /* 0x0000000e0848723c */ /* 0x000fe20000001848 */
[----:B------:R-:W-:Y:S02]  /*3f30*/  FSEL R18, R17, -INF , !P5 ;  /* 0xff80000011127808 */ /* 0x000fe40006800000 */
[----:B------:R-:W-:Y:S02]  /*3f40*/  FSEL R25, R19, -INF , !P1 ;  /* 0xff80000013197808 */ /* 0x000fe40004800000 */
[----:B------:R-:W-:-:S02]  /*3f50*/  FSEL R6, R32, -INF , !P3 ;  /* 0xff80000020067808 */ /* 0x000fc40005800000 */
[-C--:B------:R-:W-:Y:S02]  /*3f60*/  ISETP.GE.AND P1, PT, R37, R239.reuse, PT ;  /* 0x000000ef2500720c */ /* 0x080fe40003f26270 */
[C---:B------:R-:W-:Y:S02]  /*3f70*/  ISETP.GE.AND P5, PT, R3.reuse, R239, PT ;  /* 0x000000ef0300720c */ /* 0x040fe40003fa6270 */
[----:B------:R-:W-:Y:S02]  /*3f80*/  ISETP.GE.AND P3, PT, R3, R234, PT ;  /* 0x000000ea0300720c */ /* 0x000fe40003f66270 */
[-C--:B------:R-:W-:Y:S02]  /*3f90*/  ISETP.LT.OR P1, PT, R37, R240.reuse, P1 ;  /* 0x000000f02500720c */ /* 0x080fe40000f21670 */
[C---:B------:R-:W-:Y:S01]  /*3fa0*/  ISETP.LT.OR P5, PT, R3.reuse, R240, P5 ;  /* 0x000000f00300720c */ /* 0x040fe20002fa1670 */
[----:B--2---:R-:W-:Y:S01]  /*3fb0*/  HMMA.16816.F32 R44, R8, R20, R44 ;  /* 0x00000014082c723c */ /* 0x004fe2000000182c */
[----:B------:R-:W-:-:S02]  /*3fc0*/  ISETP.LT.OR P3, PT, R3, R238, P3 ;  /* 0x000000ee0300720c */ /* 0x000fc40001f61670 */
[C---:B------:R-:W-:Y:S02]  /*3fd0*/  IADD3 R13, R31.reuse, 0x20, RZ ;  /* 0x000000201f0d7810 */ /* 0x040fe40007ffe0ff */
[----:B------:R-:W-:Y:S02]  /*3fe0*/  IADD3 R3, R31, 0x21, RZ ;  /* 0x000000211f037810 */ /* 0x000fe40007ffe0ff */
[----:B------:R-:W-:Y:S01]  /*3ff0*/  FSEL R16, R33, -INF , !P6 ;  /* 0xff80000021107808 */ /* 0x000fe20007000000 */
[----:B------:R-:W-:Y:S01]  /*4000*/  HMMA.16816.F32 R40, R8, R22, R40 ;  /* 0x000000160828723c */ /* 0x000fe20000001828 */
[----:B------:R-:W-:Y:S02]  /*4010*/  FSEL R17, R35, -INF , !P0 ;  /* 0xff80000023117808 */ /* 0x000fe40004000000 */
[----:B------:R-:W-:Y:S02]  /*4020*/  FSEL R4, R56, -INF , !P1 ;  /* 0xff80000038047808 */ /* 0x000fe40004800000 */
[----:B------:R-:W-:-:S02]  /*4030*/  ISETP.GE.AND P0, PT, R13, R239, PT ;  /* 0x000000ef0d00720c */ /* 0x000fc40003f06270 */
[C---:B------:R-:W-:Y:S02]  /*4040*/  ISETP.GE.AND P6, PT, R3.reuse, R239, PT ;  /* 0x000000ef0300720c */ /* 0x040fe40003fc6270 */
[-C--:B------:R-:W-:Y:S02]  /*4050*/  ISETP.GE.AND P1, PT, R3, R234.reuse, PT ;  /* 0x000000ea0300720c */ /* 0x080fe40003f26270 */
[----:B------:R-:W-:Y:S02]  /*4060*/  FSEL R19, R34, -INF , !P2 ;  /* 0xff80000022137808 */ /* 0x000fe40005000000 */
[C---:B------:R-:W-:Y:S02]  /*4070*/  ISETP.GE.AND P2, PT, R13.reuse, R234, PT ;  /* 0x000000ea0d00720c */ /* 0x040fe40003f46270 */
[-C--:B------:R-:W-:Y:S02]  /*4080*/  ISETP.LT.OR P0, PT, R13, R240.reuse, P0 ;  /* 0x000000f00d00720c */ /* 0x080fe40000701670 */
[----:B------:R-:W-:-:S02]  /*4090*/  ISETP.LT.OR P6, PT, R3, R240, P6 ;  /* 0x000000f00300720c */ /* 0x000fc400037c1670 */
[-C--:B------:R-:W-:Y:S02]  /*40a0*/  ISETP.LT.OR P1, PT, R3, R238.reuse, P1 ;  /* 0x000000ee0300720c */ /* 0x080fe40000f21670 */
[C---:B------:R-:W-:Y:S02]  /*40b0*/  IADD3 R33, R31.reuse, 0x28, RZ ;  /* 0x000000281f217810 */ /* 0x040fe40007ffe0ff */
[----:B------:R-:W-:Y:S01]  /*40c0*/  IADD3 R3, R31, 0x29, RZ ;  /* 0x000000291f037810 */ /* 0x000fe20007ffe0ff */
[----:B------:R-:W-:Y:S01]  /*40d0*/  BAR.SYNC.DEFER_BLOCKING 0x0 ;  /* 0x0000000000007b1d */ /* 0x000fe20000010000 */
[----:B------:R-:W-:Y:S02]  /*40e0*/  ISETP.LT.OR P2, PT, R13, R238, P2 ;  /* 0x000000ee0d00720c */ /* 0x000fe40001741670 */
[----:B------:R-:W-:Y:S02]  /*40f0*/  FSEL R12, R57, -INF , !P5 ;  /* 0xff800000390c7808 */ /* 0x000fe40006800000 */
[----:B------:R-:W-:-:S02]  /*4100*/  FSEL R13, R59, -INF , !P3 ;  /* 0xff8000003b0d7808 */ /* 0x000fc40005800000 */
[----:B------:R-:W-:Y:S02]  /*4110*/  FSEL R184, R76, -INF , !P0 ;  /* 0xff8000004cb87808 */ /* 0x000fe40004000000 */
[-C--:B------:R-:W-:Y:S02]  /*4120*/  ISETP.GE.AND P3, PT, R33, R239.reuse, PT ;  /* 0x000000ef2100720c */ /* 0x080fe40003f66270 */
[C---:B------:R-:W-:Y:S02]  /*4130*/  ISETP.GE.AND P5, PT, R3.reuse, R239, PT ;  /* 0x000000ef0300720c */ /* 0x040fe40003fa6270 */
[-C--:B------:R-:W-:Y:S02]  /*4140*/  ISETP.GE.AND P0, PT, R3, R234.reuse, PT ;  /* 0x000000ea0300720c */ /* 0x080fe40003f06270 */
[----:B------:R-:W-:Y:S02]  /*4150*/  ISETP.GE.AND P4, PT, R37, R234, PT ;  /* 0x000000ea2500720c */ /* 0x000fe40003f86270 */
[----:B------:R-:W-:-:S02]  /*4160*/  ISETP.LT.OR P3, PT, R33, R240, P3 ;  /* 0x000000f02100720c */ /* 0x000fc40001f61670 */
[C---:B------:R-:W-:Y:S02]  /*4170*/  ISETP.LT.OR P5, PT, R3.reuse, R240, P5 ;  /* 0x000000f00300720c */ /* 0x040fe40002fa1670 */
[-C--:B------:R-:W-:Y:S02]  /*4180*/  ISETP.LT.OR P0, PT, R3, R238.reuse, P0 ;  /* 0x000000ee0300720c */ /* 0x080fe40000701670 */
[----:B------:R-:W-:Y:S02]  /*4190*/  ISETP.LT.OR P4, PT, R37, R238, P4 ;  /* 0x000000ee2500720c */ /* 0x000fe40002781670 */
[C---:B------:R-:W-:Y:S02]  /*41a0*/  IADD3 R3, R31.reuse, 0x31, RZ ;  /* 0x000000311f037810 */ /* 0x040fe40007ffe0ff */
[----:B------:R-:W-:Y:S02]  /*41b0*/  IADD3 R21, R31, 0x30, RZ ;  /* 0x000000301f157810 */ /* 0x000fe40007ffe0ff */
[----:B------:R-:W-:-:S02]  /*41c0*/  FSEL R190, R77, -INF , !P6 ;  /* 0xff8000004dbe7808 */ /* 0x000fc40007000000 */
[----:B------:R-:W-:Y:S02]  /*41d0*/  FSEL R186, R72, -INF , !P3 ;  /* 0xff80000048ba7808 */ /* 0x000fe40005800000 */
[----:B------:R-:W-:Y:S02]  /*41e0*/  FSEL R15, R58, -INF , !P4 ;  /* 0xff8000003a0f7808 */ /* 0x000fe40006000000 */
[----:B------:R-:W-:Y:S02]  /*41f0*/  FSEL R199, R78, -INF , !P2 ;  /* 0xff8000004ec77808 */ /* 0x000fe40005000000 */
[----:B------:R-:W-:Y:S02]  /*4200*/  FSEL R189, R79, -INF , !P1 ;  /* 0xff8000004fbd7808 */ /* 0x000fe40004800000 */
[C---:B------:R-:W-:Y:S02]  /*4210*/  ISETP.GE.AND P6, PT, R3.reuse, R239, PT ;  /* 0x000000ef0300720c */ /* 0x040fe40003fc6270 */
[----:B------:R-:W-:-:S02]  /*4220*/  ISETP.GE.AND P3, PT, R3, R234, PT ;  /* 0x000000ea0300720c */ /* 0x000fc40003f66270 */
[----:B------:R-:W-:Y:S02]  /*4230*/  FSEL R191, R75, -INF , !P0 ;  /* 0xff8000004bbf7808 */ /* 0x000fe40004000000 */
[-C--:B------:R-:W-:Y:S02]  /*4240*/  ISETP.GE.AND P4, PT, R33, R234.reuse, PT ;  /* 0x000000ea2100720c */ /* 0x080fe40003f86270 */
[C---:B------:R-:W-:Y:S02]  /*4250*/  ISETP.GE.AND P2, PT, R21.reuse, R239, PT ;  /* 0x000000ef1500720c */ /* 0x040fe40003f46270 */
[----:B------:R-:W-:Y:S02]  /*4260*/  ISETP.GE.AND P1, PT, R21, R234, PT ;  /* 0x000000ea1500720c */ /* 0x000fe40003f26270 */
[----:B------:R-:W-:Y:S02]  /*4270*/  ISETP.GT.AND P0, PT, R242, UR7, PT ;  /* 0x00000007f2007c0c */ /* 0x000fe4000bf04270 */
[----:B------:R-:W-:-:S02]  /*4280*/  ISETP.LT.OR P6, PT, R3, R240, P6 ;  /* 0x000000f00300720c */ /* 0x000fc400037c1670 */
[-C--:B------:R-:W-:Y:S02]  /*4290*/  ISETP.LT.OR P3, PT, R3, R238.reuse, P3 ;  /* 0x000000ee0300720c */ /* 0x080fe40001f61670 */
[----:B------:R-:W-:Y:S02]  /*42a0*/  ISETP.LT.OR P4, PT, R33, R238, P4 ;  /* 0x000000ee2100720c */ /* 0x000fe40002781670 */
[C---:B------:R-:W-:Y:S02]  /*42b0*/  ISETP.LT.OR P2, PT, R21.reuse, R240, P2 ;  /* 0x000000f01500720c */ /* 0x040fe40001741670 */
[----:B------:R-:W-:Y:S02]  /*42c0*/  ISETP.LT.OR P1, PT, R21, R238, P1 ;  /* 0x000000ee1500720c */ /* 0x000fe40000f21670 */
[C---:B------:R-:W-:Y:S02]  /*42d0*/  IADD3 R3, R31.reuse, 0x38, RZ ;  /* 0x000000381f037810 */ /* 0x040fe40007ffe0ff */
[----:B------:R-:W-:-:S02]  /*42e0*/  IADD3 R31, R31, 0x39, RZ ;  /* 0x000000391f1f7810 */ /* 0x000fc40007ffe0ff */
[----:B------:R-:W-:Y:S02]  /*42f0*/  FSEL R197, R74, -INF , !P4 ;  /* 0xff8000004ac57808 */ /* 0x000fe40006000000 */
[----:B------:R-:W-:Y:S02]  /*4300*/  FSEL R188, R73, -INF , !P5 ;  /* 0xff80000049bc7808 */ /* 0x000fe40006800000 */
[----:B------:R-:W-:Y:S02]  /*4310*/  FSEL R198, R44, -INF , !P2 ;  /* 0xff8000002cc67808 */ /* 0x000fe40005000000 */
[----:B------:R-:W-:Y:S02]  /*4320*/  FSEL R193, R46, -INF , !P1 ;  /* 0xff8000002ec17808 */ /* 0x000fe40004800000 */
[-C--:B------:R-:W-:Y:S02]  /*4330*/  ISETP.GE.AND P5, PT, R3, R239.reuse, PT ;  /* 0x000000ef0300720c */ /* 0x080fe40003fa6270 */
[----:B------:R-:W-:-:S02]  /*4340*/  ISETP.GE.AND P4, PT, R31, R239, PT ;  /* 0x000000ef1f00720c */ /* 0x000fc40003f86270 */
[-C--:B------:R-:W-:Y:S02]  /*4350*/  ISETP.GE.AND P2, PT, R3, R234.reuse, PT ;  /* 0x000000ea0300720c */ /* 0x080fe40003f46270 */
[----:B------:R-:W-:Y:S02]  /*4360*/  ISETP.GE.AND P1, PT, R31, R234, PT ;  /* 0x000000ea1f00720c */ /* 0x000fe40003f26270 */
[----:B------:R-:W-:Y:S02]  /*4370*/  FSEL R35, R47, -INF , !P3 ;  /* 0xff8000002f237808 */ /* 0x000fe40005800000 */
[C---:B------:R-:W-:Y:S02]  /*4380*/  ISETP.LT.OR P5, PT, R3.reuse, R240, P5 ;  /* 0x000000f00300720c */ /* 0x040fe40002fa1670 */
[----:B------:R-:W-:Y:S02]  /*4390*/  ISETP.LT.OR P2, PT, R3, R238, P2 ;  /* 0x000000ee0300720c */ /* 0x000fe40001741670 */
[----:B------:R-:W-:-:S02]  /*43a0*/  ISETP.LT.OR P4, PT, R31, R240, P4 ;  /* 0x000000f01f00720c */ /* 0x000fc40002781670 */
[----:B------:R-:W-:Y:S02]  /*43b0*/  ISETP.LT.OR P1, PT, R31, R238, P1 ;  /* 0x000000ee1f00720c */ /* 0x000fe40000f21670 */
[----:B------:R-:W-:Y:S02]  /*43c0*/  @!P0 LEA R244, P3, R2, c[0x0][0x168], 0x1 ;  /* 0x00005a0002f48a11 */ /* 0x000fe400078608ff */
[----:B------:R-:W-:Y:S02]  /*43d0*/  FSEL R196, R45, -INF , !P6 ;  /* 0xff8000002dc47808 */ /* 0x000fe40007000000 */
[----:B------:R-:W-:Y:S02]  /*43e0*/  FSEL R194, R40, -INF , !P5 ;  /* 0xff80000028c27808 */ /* 0x000fe40006800000 */
[----:B------:R-:W-:Y:S02]  /*43f0*/  FSEL R33, R42, -INF , !P2 ;  /* 0xff8000002a217808 */ /* 0x000fe40005000000 */
[----:B------:R-:W-:-:S02]  /*4400*/  FSEL R192, R41, -INF , !P4 ;  /* 0xff80000029c07808 */ /* 0x000fc40006000000 */
[----:B------:R-:W-:Y:S02]  /*4410*/  FSEL R32, R43, -INF , !P1 ;  /* 0xff8000002b207808 */ /* 0x000fe40004800000 */
[----:B------:R-:W-:Y:S01]  /*4420*/  @!P0 LEA.HI.X R245, R2, c[0x0][0x16c], R165, 0x1, P3 ;  /* 0x00005b0002f58a11 */ /* 0x000fe200018f0ca5 */
[----:B------:R-:W-:Y:S05]  /*4430*/  @!P0 BRA `(.L_x_6246) ;  /* 0x0000064000008947 */ /* 0x000fea0003800000 */
[----:B------:R-:W-:-:S13]  /*4440*/  PLOP3.LUT P0, PT, PT, PT, UP5, 0x80, 0x0 ;  /* 0x000000000000781c */ /* 0x000fda0003f0f058 */
[----:B------:R-:W-:Y:S05]  /*4450*/  @!P0 BRA `(.L_x_6247) ;  /* 0x000003c000008947 */ /* 0x000fea0003800000 */
[----:B------:R-:W1:Y:S01]  /*4460*/  I2F.RP R3, UR8 ;  /* 0x0000000800037d06 */ /* 0x000e620008209400 */
[----:B------:R-:W-:Y:S01]  /*4470*/  UIADD3 UR9, UR5, -0x40, URZ ;  /* 0xffffffc005097890 */ /* 0x000fe2000fffe03f */
[----:B------:R-:W-:Y:S01]  /*4480*/  IMAD.U32 R10, RZ, RZ, UR5 ;  /* 0x00000005ff0a7e24 */ /* 0x000fe2000f8e00ff */
[----:B------:R-:W-:Y:S02]  /*4490*/  ULDC UR4, c[0x0][0x2d0] ;  /* 0x0000b40000047ab9 */ /* 0x000fe40000000800 */
[----:B------:R-:W-:Y:S02]  /*44a0*/  ULOP3.LUT UR5, UR5, UR4, URZ, 0x3c, !UPT ;  /* 0x0000000405057292 */ /* 0x000fe4000f8e3c3f */
[----:B------:R-:W-:Y:S01]  /*44b0*/  MOV R8, UR9 ;  /* 0x0000000900087c02 */ /* 0x000fe20008000f00 */
[----:B------:R-:W-:Y:S01]  /*44c0*/  ULOP3.LUT UR4, UR9, UR4, URZ, 0x3c, !UPT ;  /* 0x0000000409047292 */ /* 0x000fe2000f8e3c3f */
[----:B------:R-:W-:Y:S02]  /*44d0*/  IABS R10, R10 ;  /* 0x0000000a000a7213 */ /* 0x000fe40000000000 */
[----:B------:R-:W-:-:S02]  /*44e0*/  IABS R8, R8 ;  /* 0x0000000800087213 */ /* 0x000fc40000000000 */
[----:B------:R-:W-:Y:S02]  /*44f0*/  ISETP.LE.AND P2, PT, RZ, UR5, PT ;  /* 0x00000005ff007c0c */ /* 0x000fe4000bf43270 */
[----:B------:R-:W-:Y:S01]  /*4500*/  ISETP.LE.AND P0, PT, RZ, UR4, PT ;  /* 0x00000004ff007c0c */ /* 0x000fe2000bf03270 */
[----:B-1----:R-:W1:Y:S02]  /*4510*/  MUFU.RCP R20, R3 ;  /* 0x0000000300147308 */ /* 0x002e640000001000 */
[----:B-1----:R-:W-:-:S06]  /*4520*/  IADD3 R20, R20, 0xffffffe, RZ ;  /* 0x0ffffffe14147810 */ /* 0x002fcc0007ffe0ff */
[----:B------:R-:W1:Y:S02]  /*4530*/  F2I.FTZ.U32.TRUNC.NTZ R21, R20 ;  /* 0x0000001400157305 */ /* 0x000e64000021f000 */
[----:B-1----:R-:W-:Y:S02]  /*4540*/  IMAD.MOV R11, RZ, RZ, -R21 ;  /* 0x000000ffff0b7224 */ /* 0x002fe400078e0a15 */
[----:B------:R-:W-:Y:S02]  /*4550*/  IMAD.MOV.U32 R20, RZ, RZ, RZ ;  /* 0x000000ffff147224 */ /* 0x000fe400078e00ff */
[----:B------:R-:W-:-:S04]  /*4560*/  IMAD R11, R11, UR8, RZ ;  /* 0x000000080b0b7c24 */ /* 0x000fc8000f8e02ff */
[----:B------:R-:W-:-:S06]  /*4570*/  IMAD.HI.U32 R11, R21, R11, R20 ;  /* 0x0000000b150b7227 */ /* 0x000fcc00078e0014 */
[----:B------:R-:W-:-:S04]  /*4580*/  IMAD.HI.U32 R14, R11, R10, RZ ;  /* 0x0000000a0b0e7227 */ /* 0x000fc800078e00ff */
[----:B------:R-:W-:-:S04]  /*4590*/  IMAD.HI.U32 R11, R11, R8, RZ ;  /* 0x000000080b0b7227 */ /* 0x000fc800078e00ff */
[----:B------:R-:W-:Y:S01]  /*45a0*/  IMAD.MOV R9, RZ, RZ, -R14 ;  /* 0x000000ffff097224 */ /* 0x000fe200078e0a0e */
[----:B------:R-:W-:-:S03]  /*45b0*/  IADD3 R3, -R11, RZ, RZ ;  /* 0x000000ff0b037210 */ /* 0x000fc60007ffe1ff */
[----:B------:R-:W-:Y:S01]  /*45c0*/  IMAD R9, R9, UR8, R10 ;  /* 0x0000000809097c24 */ /* 0x000fe2000f8e020a */
[----:B------:R-:W-:Y:S01]  /*45d0*/  LOP3.LUT R10, RZ, c[0x0][0x2d0], RZ, 0x33, !PT ;  /* 0x0000b400ff0a7a12 */ /* 0x000fe200078e33ff */
[----:B------:R-:W-:-:S03]  /*45e0*/  IMAD R3, R3, UR8, R8 ;  /* 0x0000000803037c24 */ /* 0x000fc6000f8e0208 */
[----:B------:R-:W-:Y:S02]  /*45f0*/  ISETP.LT.U32.AND P3, PT, R9, UR8, PT ;  /* 0x0000000809007c0c */ /* 0x000fe4000bf61070 */
[----:B------:R-:W-:-:S11]  /*4600*/  ISETP.LT.U32.AND P1, PT, R3, UR8, PT ;  /* 0x0000000803007c0c */ /* 0x000fd6000bf21070 */
[----:B------:R-:W-:Y:S02]  /*4610*/  @!P3 IADD3 R9, R9, -UR8, RZ ;  /* 0x800000080909bc10 */ /* 0x000fe4000fffe0ff */
[----:B------:R-:W-:Y:S02]  /*4620*/  @!P1 IADD3 R3, R3, -UR8, RZ ;  /* 0x8000000803039c10 */ /* 0x000fe4000fffe0ff */
[----:B------:R-:W-:Y:S02]  /*4630*/  ISETP.GE.U32.AND P5, PT, R9, UR8, PT ;  /* 0x0000000809007c0c */ /* 0x000fe4000bfa6070 */
[----:B------:R-:W-:Y:S02]  /*4640*/  ISETP.GE.U32.AND P4, PT, R3, UR8, PT ;  /* 0x0000000803007c0c */ /* 0x000fe4000bf86070 */
[----:B------:R-:W-:Y:S02]  /*4650*/  @!P3 IADD3 R14, R14, 0x1, RZ ;  /* 0x000000010e0eb810 */ /* 0x000fe40007ffe0ff */
[----:B------:R-:W-:-:S02]  /*4660*/  @!P1 IADD3 R11, R11, 0x1, RZ ;  /* 0x000000010b0b9810 */ /* 0x000fc40007ffe0ff */
[----:B------:R-:W-:-:S05]  /*4670*/  ISETP.NE.AND P1, PT, RZ, c[0x0][0x2d0], PT ;  /* 0x0000b400ff007a0c */ /* 0x000fca0003f25270 */
        /* <DEDUP_REMOVED lines=26> */
.L_x_6247:
[----:B------:R-:W-:-:S04]  /*4820*/  ULEA UR4, -UR12, URZ, 0x6 ;  /* 0x0000003f0c047291 */ /* 0x000fc8000f8e313f */
[----:B------:R-:W-:Y:S02]  /*4830*/  USHF.R.S32.HI UR5, URZ, 0x1f, UR4 ;  /* 0x0000001f3f057899 */ /* 0x000fe40008011404 */
[----:B------:R-:W-:-:S04]  /*4840*/  MOV R3, UR4 ;  /* 0x0000000400037c02 */ /* 0x000fc80008000f00 */
[----:B------:R-:W-:Y:S02]  /*4850*/  MOV R8, UR5 ;  /* 0x0000000500087c02 */ /* 0x000fe40008000f00 */
.L_x_6248:
[----:B------:R-:W-:Y:S01]  /*4860*/  IADD3 R2, P0, R3, R2, RZ ;  /* 0x0000000203027210 */ /* 0x000fe20007f1e0ff */
[----:B------:R-:W-:Y:S02]  /*4870*/  USHF.L.U32 UR9, UR12, 0x5, URZ ;  /* 0x000000050c097899 */ /* 0x000fe4000800063f */
[----:B------:R-:W-:Y:S02]  /*4880*/  UMOV UR5, 0x5 ;  /* 0x0000000500057882 */ /* 0x000fe40000000000 */
[----:B------:R-:W-:Y:S01]  /*4890*/  IMAD.X R165, R8, 0x1, R165, P0 ;  /* 0x0000000108a57824 */ /* 0x000fe200000e06a5 */
[C---:B------:R-:W-:Y:S01]  /*48a0*/  LEA R244, P0, R2.reuse, c[0x0][0x168], 0x1 ;  /* 0x00005a0002f47a11 */ /* 0x040fe200078008ff */
[----:B------:R-:W-:Y:S02]  /*48b0*/  ULDC UR4, c[0x0][0x19c] ;  /* 0x0000670000047ab9 */ /* 0x000fe40000000800 */
[----:B------:R-:W-:Y:S01]  /*48c0*/  USHF.L.U64.HI UR4, UR12, UR5, UR4 ;  /* 0x000000050c047299 */ /* 0x000fe20008010204 */
[----:B------:R-:W-:-:S02]  /*48d0*/  LEA.HI.X R245, R2, c[0x0][0x16c], R165, 0x1, P0 ;  /* 0x00005b0002f57a11 */ /* 0x000fc400000f0ca5 */
[----:B------:R-:W-:-:S03]  /*48e0*/  IADD3 R20, P0, R244, UR9, RZ ;  /* 0x00000009f4147c10 */ /* 0x000fc6000ff1e0ff */
        /* <DEDUP_REMOVED lines=9> */
[----:B------:R-:W-:-:S03]  /*4980*/  IADD3 R8, P0, R10, UR9, RZ ;  /* 0x000000090a087c10 */ /* 0x000fc6000ff1e0ff */
[----:B------:R1:W-:Y:S01]  /*4990*/  LDGSTS.E.BYPASS.LTC128B.128 [R235+0xe000], [R244.64+0x180] ;  /* 0x0e000180f4eb7fae */ /* 0x0003e2000b901d50 */
[----:B------:R-:W-:-:S03]  /*49a0*/  IADD3.X R9, R11, UR4, RZ, P0, !PT ;  /* 0x000000040b097c10 */ /* 0x000fc600087fe4ff */
        /* <DEDUP_REMOVED lines=13> */
.L_x_6246:
        /* <DEDUP_REMOVED lines=31> */
[----:B------:R-:W1:Y:S01]  /*4c70*/  SHFL.BFLY PT, R9, R10, 0x2, 0x1f ;  /* 0x0c401f000a097f89 */ /* 0x000e6200000e0000 */
[----:B------:R-:W-:-:S02]  /*4c80*/  ISETP.GT.AND P4, PT, R242, UR7, PT ;  /* 0x00000007f2007c0c */ /* 0x000fc4000bf84270 */
[-C--:B------:R-:W-:Y:S01]  /*4c90*/  LEA R221, R5, R224.reuse, 0x1 ;  /* 0x000000e005dd7211 */ /* 0x080fe200078e08ff */
[----:B------:R-:W2:Y:S01]  /*4ca0*/  SHFL.BFLY PT, R8, R11, 0x2, 0x1f ;  /* 0x0c401f000b087f89 */ /* 0x000ea200000e0000 */
[----:B------:R-:W-:-:S03]  /*4cb0*/  LEA R222, R7, R224, 0x1 ;  /* 0x000000e007de7211 */ /* 0x000fc600078e08ff */
[----:B------:R-:W-:Y:S01]  /*4cc0*/  LDSM.16.MT88.4 R156, [R224+0x10000] ;  /* 0x01000000e09c783b */ /* 0x000fe20000004200 */
[----:B------:R-:W-:-:S03]  /*4cd0*/  LEA R220, R5, R222, 0x1 ;  /* 0x000000de05dc7211 */ /* 0x000fc600078e08ff */
        /* <DEDUP_REMOVED lines=26> */
[--C-:B------:R-:W-:Y:S02]  /*4e80*/  FFMA.FTZ R179, R36, c[0x0][0x23c], -R195.reuse ;  /* 0x00008f0024b37a23 */ /* 0x100fe400000108c3 */
        /* <DEDUP_REMOVED lines=12> */
[----:B------:R-:W-:Y:S01]  /*4f50*/  LDSM.16.MT88.4 R24, [R224+0x12800] ;  /* 0x01280000e018783b */ /* 0x000fe20000004200 */
[--C-:B------:R-:W-:Y:S02]  /*4f60*/  FFMA.FTZ R173, R16, c[0x0][0x23c], -R195.reuse ;  /* 0x00008f0010ad7a23 */ /* 0x100fe400000108c3 */
[--C-:B------:R-:W-:Y:S01]  /*4f70*/  FFMA.FTZ R175, R19, c[0x0][0x23c], -R34.reuse ;  /* 0x00008f0013af7a23 */ /* 0x100fe20000010822 */
[----:B------:R-:W1:Y:S01]  /*4f80*/  LDSM.16.MT88.4 R4, [R220+0x16000] ;  /* 0x01600000dc04783b */ /* 0x000e620000004200 */
[--C-:B------:R-:W-:Y:S01]  /*4f90*/  FFMA.FTZ R170, R17, c[0x0][0x23c], -R34.reuse ;  /* 0x00008f0011aa7a23 */ /* 0x100fe20000010822 */
[----:B------:R-:W-:Y:S01]  /*4fa0*/  MUFU.EX2 R179, R179 ;  /* 0x000000b300b37308 */ /* 0x000fe20000000800 */
[----:B------:R-:W-:Y:S01]  /*4fb0*/  FFMA.FTZ R167, R12, c[0x0][0x23c], -R195 ;  /* 0x00008f000ca77a23 */ /* 0x000fe200000108c3 */
[----:B------:R-:W1:Y:S01]  /*4fc0*/  LDSM.16.MT88.4 R16, [R224+0x10800] ;  /* 0x01080000e010783b */ /* 0x000e620000004200 */
        /* <DEDUP_REMOVED lines=12> */
[----:B------:R-:W-:-:S02]  /*5090*/  FFMA.FTZ R188, R199, c[0x0][0x23c], -R34 ;  /* 0x00008f00c7bc7a23 */ /* 0x000fc40000010822 */
[--C-:B------:R-:W-:Y:S02]  /*50a0*/  FFMA.FTZ R189, R189, c[0x0][0x23c], -R34.reuse ;  /* 0x00008f00bdbd7a23 */ /* 0x100fe40000010822 */
[--C-:B------:R-:W-:Y:S02]  /*50b0*/  FFMA.FTZ R190, R197, c[0x0][0x23c], -R34.reuse ;  /* 0x00008f00c5be7a23 */ /* 0x100fe40000010822 */
[----:B------:R-:W-:Y:S01]  /*50c0*/  FFMA.FTZ R191, R191, c[0x0][0x23c], -R34 ;  /* 0x00008f00bfbf7a23 */ /* 0x000fe20000010822 */
[----:B------:R-:W4:Y:S01]  /*50d0*/  MUFU.EX2 R182, R182 ;  /* 0x000000b600b67308 */ /* 0x000f220000000800 */
[----:B---3--:R-:W-:Y:S01]  /*50e0*/  F2FP.PACK_AB R130, R174, R179 ;  /* 0x000000b3ae82723e */ /* 0x008fe200000000ff */
[--C-:B------:R-:W-:Y:S02]  /*50f0*/  FFMA.FTZ R249, R192, c[0x0][0x23c], -R195.reuse ;  /* 0x00008f00c0f97a23 */ /* 0x100fe400000108c3 */
[--C-:B------:R-:W-:Y:S02]  /*5100*/  FFMA.FTZ R197, R198, c[0x0][0x23c], -R195.reuse ;  /* 0x00008f00c6c57a23 */ /* 0x100fe400000108c3 */
[----:B------:R-:W-:-:S02]  /*5110*/  FFMA.FTZ R196, R196, c[0x0][0x23c], -R195 ;  /* 0x00008f00c4c47a23 */ /* 0x000fc400000108c3 */
        /* <DEDUP_REMOVED lines=8> */
[----:B------:R-:W-:Y:S01]  /*51a0*/  FADD.FTZ R180, R181, R180 ;  /* 0x000000b4b5b47221 */ /* 0x000fe20000010000 */
[----:B------:R-:W-:Y:S01]  /*51b0*/  LDSM.16.MT88.4 R32, [R222+0x11800] ;  /* 0x01180000de20783b */ /* 0x000fe20000004200 */
        /* <DEDUP_REMOVED lines=115> */
[----:B------:R-:W4:Y:S07]  /*58f0*/  LDSM.16.MT88.4 R20, [R221+0x11000] ;  /* 0x01100000dd14783b */ /* 0x000f2e0000004200 */
        /* <DEDUP_REMOVED lines=53> */
[----:B------:R-:W2:Y:S07]  /*5c50*/  LDSM.16.MT88.4 R28, [R221+0x11800] ;  /* 0x01180000dd1c783b */ /* 0x000eae0000004200 */
[C---:B-----5:R-:W-:Y:S08]  /*5c60*/  HMMA.16816.F32 R100, R4.reuse, R24, R100 ;  /* 0x000000180464723c */ /* 0x060ff00000001864 */
[C---:B------:R-:W-:Y:S01]  /*5c70*/  HMMA.16816.F32 R104, R4.reuse, R26, R104 ;  /* 0x0000001a0468723c */ /* 0x040fe20000001868 */
[----:B------:R-:W-:Y:S07]  /*5c80*/  LDSM.16.MT88.4 R24, [R220+0x11800] ;  /* 0x01180000dc18783b */ /* 0x000fee0000004200 */
[C---:B----4-:R-:W-:Y:S08]  /*5c90*/  HMMA.16816.F32 R108, R4.reuse, R20, R108 ;  /* 0x00000014046c723c */ /* 0x050ff0000000186c */
[C---:B------:R-:W-:Y:S01]  /*5ca0*/  HMMA.16816.F32 R112, R4.reuse, R22, R112 ;  /* 0x000000160470723c */ /* 0x040fe20000001870 */
[----:B------:R-:W-:Y:S07]  /*5cb0*/  LDSM.16.MT88.4 R20, [R222+0x13800] ;  /* 0x01380000de14783b */ /* 0x000fee0000004200 */
[C---:B-1----:R-:W-:Y:S08]  /*5cc0*/  HMMA.16816.F32 R116, R4.reuse, R16, R116 ;  /* 0x000000100474723c */ /* 0x042ff00000001874 */
[C---:B------:R-:W-:Y:S01]  /*5cd0*/  HMMA.16816.F32 R120, R4.reuse, R18, R120 ;  /* 0x000000120478723c */ /* 0x040fe20000001878 */
[----:B------:R-:W-:Y:S07]  /*5ce0*/  LDSM.16.MT88.4 R16, [R220+0x13800] ;  /* 0x01380000dc10783b */ /* 0x000fee0000004200 */
[C---:B--2---:R-:W-:Y:S08]  /*5cf0*/  HMMA.16816.F32 R124, R4.reuse, R12, R124 ;  /* 0x0000000c047c723c */ /* 0x044ff0000000187c */
        /* <DEDUP_REMOVED lines=58> */
[----:B------:R-:W-:Y:S01]  /*60a0*/  UIADD3 UR6, UR6, -0x2, URZ ;  /* 0xfffffffe06067890 */ /* 0x000fe2000fffe03f */
[----:B------:R-:W-:-:S05]  /*60b0*/  DEPBAR.LE SB0, 0x0 ;  /* 0x000080000000791a */ /* 0x000fca0000000000 */
[----:B------:R-:W-:Y:S01]  /*60c0*/  MOV R242, UR6 ;  /* 0x0000000600f27c02 */ /* 0x000fe20008000f00 */
[----:B------:R-:W-:Y:S06]  /*60d0*/  BAR.SYNC.DEFER_BLOCKING 0x0 ;  /* 0x0000000000007b1d */ /* 0x000fec0000010000 */
[----:B------:R-:W-:Y:S05]  /*60e0*/  @!P0 BRA `(.L_x_6250) ;  /* 0x0000047000008947 */ /* 0x000fea0003800000 */
[----:B------:R-:W1:Y:S01]  /*60f0*/  I2F.RP R8, UR8 ;  /* 0x0000000800087d06 */ /* 0x000e620008209400 */
[----:B------:R-:W-:-:S05]  /*6100*/  IMAD.SHL.U32 R5, R242, 0x40, RZ ;  /* 0x00000040f2057824 */ /* 0x000fca00078e00ff */
[----:B------:R-:W-:Y:S02]  /*6110*/  IADD3 R6, R5, 0x40, RZ ;  /* 0x0000004005067810 */ /* 0x000fe40007ffe0ff */
        /* <DEDUP_REMOVED lines=9> */
[----:B------:R-:W-:-:S03]  /*61b0*/  UIMAD UR9, UR4, UR8, URZ ;  /* 0x00000008040972a4 */ /* 0x000fc6000f8e023f */
[----:B------:R-:W-:Y:S02]  /*61c0*/  UMOV UR4, URZ ;  /* 0x0000003f00047c82 */ /* 0x000fe40008000000 */
[----:B------:R-:W-:Y:S02]  /*61d0*/  UIMAD.WIDE.U32 UR20, UR5, UR9, UR4 ;  /* 0x00000009051472a5 */ /* 0x000fe4000f8e0004 */
[----:B------:R-:W1:Y:S02]  /*61e0*/  R2UR UR4, R5 ;  /* 0x00000000050473c2 */ /* 0x000e6400000e0000 */
[----:B---3--:R-:W-:Y:S02]  /*61f0*/  UIMAD.WIDE.U32 UR14, UR21, UR10, URZ ;  /* 0x0000000a150e72a5 */ /* 0x008fe4000f8e003f */
[----:B--2---:R-:W-:Y:S02]  /*6200*/  UIMAD.WIDE.U32 UR20, UR21, UR6, URZ ;  /* 0x00000006151472a5 */ /* 0x004fe4000f8e003f */
[----:B------:R-:W-:-:S04]  /*6210*/  UIADD3 UR9, -UR15, URZ, URZ ;  /* 0x0000003f0f097290 */ /* 0x000fc8000fffe13f */
[----:B------:R-:W-:Y:S02]  /*6220*/  UIMAD UR10, UR8, UR9, UR10 ;  /* 0x00000009080a72a4 */ /* 0x000fe4000f8e020a */
[----:B------:R-:W-:Y:S02]  /*6230*/  UMOV UR13, UR21 ;  /* 0x00000015000d7c82 */ /* 0x000fe40008000000 */
[----:B------:R-:W-:Y:S02]  /*6240*/  UIADD3 UR5, -UR13, URZ, URZ ;  /* 0x0000003f0d057290 */ /* 0x000fe4000fffe13f */
[----:B------:R-:W-:Y:S01]  /*6250*/  UISETP.GT.U32.AND UP2, UPT, UR8, UR10, UPT ;  /* 0x0000000a0800728c */ /* 0x000fe2000bf44070 */
[----:B------:R-:W2:Y:S01]  /*6260*/  R2UR UR9, R6 ;  /* 0x00000000060973c2 */ /* 0x000ea200000e0000 */
[----:B------:R-:W-:-:S03]  /*6270*/  UIMAD UR6, UR8, UR5, UR6 ;  /* 0x00000005080672a4 */ /* 0x000fc6000f8e0206 */
[----:B------:R-:W-:Y:S02]  /*6280*/  ULDC UR5, c[0x0][0x2d0] ;  /* 0x0000b40000057ab9 */ /* 0x000fe40000000800 */
[----:B------:R-:W-:Y:S02]  /*6290*/  UISETP.GT.U32.AND UP1, UPT, UR8, UR6, UPT ;  /* 0x000000060800728c */ /* 0x000fe4000bf24070 */
[----:B-1----:R-:W-:Y:S02]  /*62a0*/  ULOP3.LUT UR4, UR4, UR5, URZ, 0x3c, !UPT ;  /* 0x0000000504047292 */ /* 0x002fe4000f8e3c3f */
[----:B------:R-:W-:Y:S02]  /*62b0*/  @!UP2 UIADD3 UR10, UR10, -UR8, URZ ;  /* 0x800000080a0aa290 */ /* 0x000fe4000fffe03f */
[----:B------:R-:W-:Y:S02]  /*62c0*/  UISETP.GE.AND UP0, UPT, UR4, URZ, UPT ;  /* 0x0000003f0400728c */ /* 0x000fe4000bf06270 */
[----:B------:R-:W-:-:S02]  /*62d0*/  UISETP.GE.U32.AND UP4, UPT, UR10, UR8, UPT ;  /* 0x000000080a00728c */ /* 0x000fc4000bf86070 */
[----:B------:R-:W-:Y:S02]  /*62e0*/  @!UP2 UIADD3 UR15, UR15, 0x1, URZ ;  /* 0x000000010f0fa890 */ /* 0x000fe4000fffe03f */
[----:B------:R-:W-:Y:S02]  /*62f0*/  @!UP1 UIADD3 UR6, UR6, -UR8, URZ ;  /* 0x8000000806069290 */ /* 0x000fe4000fffe03f */
[----:B------:R-:W-:Y:S02]  /*6300*/  @!UP1 UIADD3 UR13, UR13, 0x1, URZ ;  /* 0x000000010d0d9890 */ /* 0x000fe4000fffe03f */
[----:B------:R-:W-:Y:S02]  /*6310*/  UISETP.GE.U32.AND UP3, UPT, UR6, UR8, UPT ;  /* 0x000000080600728c */ /* 0x000fe4000bf66070 */
[----:B--2---:R-:W-:Y:S02]  /*6320*/  ULOP3.LUT UR9, UR9, UR5, URZ, 0x3c, !UPT ;  /* 0x0000000509097292 */ /* 0x004fe4000f8e3c3f */
[----:B------:R-:W-:-:S02]  /*6330*/  @UP4 UIADD3 UR15, UR15, 0x1, URZ ;  /* 0x000000010f0f4890 */ /* 0x000fc4000fffe03f */
[----:B------:R-:W-:-:S03]  /*6340*/  UISETP.GE.AND UP1, UPT, UR9, URZ, UPT ;  /* 0x0000003f0900728c */ /* 0x000fc6000bf26270 */
[----:B------:R-:W-:Y:S02]  /*6350*/  ULDC UR9, c[0x0][0x2d0] ;  /* 0x0000b40000097ab9 */ /* 0x000fe40000000800 */
[----:B------:R-:W-:Y:S02]  /*6360*/  @UP3 UIADD3 UR13, UR13, 0x1, URZ ;  /* 0x000000010d0d3890 */ /* 0x000fe4000fffe03f */
[----:B------:R-:W-:Y:S02]  /*6370*/  UISETP.NE.AND UP2, UPT, URZ, UR9, UPT ;  /* 0x000000093f00728c */ /* 0x000fe4000bf45270 */
[----:B------:R-:W-:Y:S02]  /*6380*/  ULOP3.LUT UR4, URZ, UR9, URZ, 0x33, !UPT ;  /* 0x000000093f047292 */ /* 0x000fe4000f8e333f */
[----:B------:R-:W-:Y:S02]  /*6390*/  @!UP1 UIADD3 UR15, -UR15, URZ, URZ ;  /* 0x0000003f0f0f9290 */ /* 0x000fe4000fffe13f */
[----:B------:R-:W-:-:S02]  /*63a0*/  @!UP0 UIADD3 UR13, -UR13, URZ, URZ ;  /* 0x0000003f0d0d8290 */ /* 0x000fc4000fffe13f */
[----:B------:R-:W-:Y:S02]  /*63b0*/  USEL UR5, UR4, UR15, !UP2 ;  /* 0x0000000f04057287 */ /* 0x000fe4000d000000 */
[----:B------:R-:W-:-:S04]  /*63c0*/  USEL UR4, UR4, UR13, !UP2 ;  /* 0x0000000d04047287 */ /* 0x000fc8000d000000 */
[----:B------:R-:W-:Y:S02]  /*63d0*/  MOV R5, UR5 ;  /* 0x0000000500057c02 */ /* 0x000fe40008000f00 */
[----:B------:R-:W-:-:S03]  /*63e0*/  IMAD.U32 R7, RZ, RZ, UR4 ;  /* 0x00000004ff077e24 */ /* 0x000fc6000f8e00ff */
[----:B------:R-:W-:-:S04]  /*63f0*/  IMAD.WIDE R4, R5, 0x4, R236 ;  /* 0x0000000405047825 */ /* 0x000fc800078e02ec */
[----:B------:R-:W-:Y:S02]  /*6400*/  IMAD.WIDE R6, R7, 0x4, R236 ;  /* 0x0000000407067825 */ /* 0x000fe400078e02ec */
[----:B------:R-:W2:Y:S04]  /*6410*/  LDG.E R4, [R4.64] ;  /* 0x0000001004047981 */ /* 0x000ea8000c1e1900 */
[----:B------:R-:W3:Y:S01]  /*6420*/  LDG.E R0, [R6.64] ;  /* 0x0000001006007981 */ /* 0x000ee2000c1e1900 */
[----:B------:R-:W-:-:S03]  /*6430*/  UIADD3 UR5, UR5, -UR4, URZ ;  /* 0x8000000405057290 */ /* 0x000fc6000fffe03f */
        /* <DEDUP_REMOVED lines=18> */
.L_x_6250:
[----:B------:R-:W-:Y:S02]  /*6560*/  ULDC UR14, c[0x0][0x1a0] ;  /* 0x00006800000e7ab9 */ /* 0x000fe40000000800 */
[----:B------:R-:W-:-:S04]  /*6570*/  ULEA UR14, -UR14, URZ, 0x6 ;  /* 0x0000003f0e0e7291 */ /* 0x000fc8000f8e313f */
[----:B------:R-:W-:Y:S02]  /*6580*/  USHF.R.S32.HI UR10, URZ, 0x1f, UR14 ;  /* 0x0000001f3f0a7899 */ /* 0x000fe4000801140e */
.L_x_6251:
[----:B------:R-:W-:Y:S01]  /*6590*/  IMAD.U32 R5, RZ, RZ, UR14 ;  /* 0x0000000eff057e24 */ /* 0x000fe2000f8e00ff */
[----:B------:R-:W-:Y:S01]  /*65a0*/  ULDC.64 UR4, c[0x0][0x1a0] ;  /* 0x0000680000047ab9 */ /* 0x000fe20000000a00 */
[----:B------:R-:W-:Y:S01]  /*65b0*/  IADD3 R7, P0, R168, UR14, RZ ;  /* 0x0000000ea8077c10 */ /* 0x000fe2000ff1e0ff */
[----:B------:R-:W-:Y:S01]  /*65c0*/  ULEA UR6, UP0, UR4, UR14, 0x4 ;  /* 0x0000000e04067291 */ /* 0x000fe2000f80203f */
[----:B------:R-:W-:Y:S01]  /*65d0*/  IMAD.U32 R0, RZ, RZ, UR10 ;  /* 0x0000000aff007e24 */ /* 0x000fe2000f8e00ff */
[C---:B------:R-:W-:Y:S01]  /*65e0*/  LEA R232, P1, R5.reuse, R232, 0x1 ;  /* 0x000000e805e87211 */ /* 0x040fe200078208ff */
[----:B------:R-:W-:Y:S01]  /*65f0*/  USHF.L.U32 UR9, UR4, 0x5, URZ ;  /* 0x0000000504097899 */ /* 0x000fe2000800063f */
[----:B------:R-:W-:Y:S01]  /*6600*/  IADD3.X R4, R166, UR10, RZ, P0, !PT ;  /* 0x0000000aa6047c10 */ /* 0x000fe200087fe4ff */
[----:B------:R-:W-:Y:S01]  /*6610*/  ULEA.HI.X UR10, UR4, UR10, UR5, 0x4, UP0 ;  /* 0x0000000a040a7291 */ /* 0x000fe200080f2405 */
[----:B------:R-:W-:Y:S02]  /*6620*/  LEA.HI.X R231, R5, R231, R0, 0x1, P1 ;  /* 0x000000e705e77211 */ /* 0x000fe400008f0c00 */
[----:B------:R-:W-:Y:S01]  /*6630*/  IADD3 R168, P0, R168, UR6, RZ ;  /* 0x00000006a8a87c10 */ /* 0x000fe2000ff1e0ff */
[----:B------:R-:W-:Y:S01]  /*6640*/  UMOV UR6, 0x5 ;  /* 0x0000000500067882 */ /* 0x000fe20000000000 */
[C---:B------:R-:W-:Y:S01]  /*6650*/  LEA R6, P1, R7.reuse, c[0x0][0x170], 0x1 ;  /* 0x00005c0007067a11 */ /* 0x040fe200078208ff */
[----:B------:R-:W-:Y:S01]  /*6660*/  USHF.L.U64.HI UR4, UR4, UR6, UR5 ;  /* 0x0000000604047299 */ /* 0x000fe20008010205 */
[----:B------:R-:W-:Y:S01]  /*6670*/  IADD3.X R5, R166, UR10, RZ, P0, !PT ;  /* 0x0000000aa6057c10 */ /* 0x000fe200087fe4ff */
[----:B------:R-:W-:Y:S01]  /*6680*/  IMAD.MOV.U32 R233, RZ, RZ, R231 ;  /* 0x000000ffffe97224 */ /* 0x000fe200078e00e7 */
[----:B------:R-:W-:-:S02]  /*6690*/  LEA.HI.X R7, R7, c[0x0][0x174], R4, 0x1, P1 ;  /* 0x00005d0007077a11 */ /* 0x000fc400008f0c04 */
[----:B------:R-:W-:Y:S02]  /*66a0*/  LEA R8, P0, R168, c[0x0][0x170], 0x1 ;  /* 0x00005c00a8087a11 */ /* 0x000fe400078008ff */
[----:B------:R-:W-:Y:S01]  /*66b0*/  IADD3 R4, P1, R232, UR9, RZ ;  /* 0x00000009e8047c10 */ /* 0x000fe2000ff3e0ff */
[----:B------:R-:W-:Y:S01]  /*66c0*/  @!PT LDS RZ, [RZ] ;  /* 0x00000000fffff984 */ /* 0x000fe20000000800 */
[----:B------:R-:W-:Y:S01]  /*66d0*/  @!PT LDS RZ, [RZ] ;  /* 0x00000000fffff984 */ /* 0x000fe20000000800 */
[----:B------:R-:W-:Y:S01]  /*66e0*/  @!PT LDS RZ, [RZ] ;  /* 0x00000000fffff984 */ /* 0x000fe20000000800 */
[----:B------:R1:W-:Y:S01]  /*66f0*/  LDGSTS.E.BYPASS.LTC128B.128 [R235+0x10000], [R232.64] ;  /* 0x10000000e8eb7fae */ /* 0x0003e2000b901d50 */
[----:B------:R-:W-:Y:S02]  /*6700*/  LEA.HI.X R9, R168, c[0x0][0x174], R5, 0x1, P0 ;  /* 0x00005d00a8097a11 */ /* 0x000fe400000f0c05 */
[----:B------:R-:W-:Y:S01]  /*6710*/  IADD3.X R5, R231, UR4, RZ, P1, !PT ;  /* 0x00000004e7057c10 */ /* 0x000fe20008ffe4ff */
[----:B------:R2:W-:Y:S01]  /*6720*/  LDGSTS.E.BYPASS.LTC128B.128 [R235+0x12000], [R6.64+0x80] ;  /* 0x1200008006eb7fae */ /* 0x0005e2000b901d50 */
[----:B------:R-:W-:Y:S02]  /*6730*/  IADD3 R12, P1, R4, UR9, RZ ;  /* 0x00000009040c7c10 */ /* 0x000fe4000ff3e0ff */
[----:B------:R-:W-:Y:S01]  /*6740*/  IADD3 R20, P0, R8, UR9, RZ ;  /* 0x0000000908147c10 */ /* 0x000fe2000ff1e0ff */
[----:B------:R2:W-:Y:S01]  /*6750*/  LDGSTS.E.BYPASS.LTC128B.128 [R235+0x14000], [R6.64+0x100] ;  /* 0x1400010006eb7fae */ /* 0x0005e2000b901d50 */
[----:B------:R-:W-:-:S02]  /*6760*/  IADD3.X R13, R5, UR4, RZ, P1, !PT ;  /* 0x00000004050d7c10 */ /* 0x000fc40008ffe4ff */
[----:B------:R-:W-:Y:S01]  /*6770*/  IADD3 R14, P1, R12, UR9, RZ ;  /* 0x000000090c0e7c10 */ /* 0x000fe2000ff3e0ff */
[----:B------:R2:W-:Y:S01]  /*6780*/  LDGSTS.E.BYPASS.LTC128B.128 [R235+0x16000], [R6.64+0x180] ;  /* 0x1600018006eb7fae */ /* 0x0005e2000b901d50 */
[----:B------:R-:W-:Y:S02]  /*6790*/  IADD3.X R21, R9, UR4, RZ, P0, !PT ;  /* 0x0000000409157c10 */ /* 0x000fe400087fe4ff */
[----:B------:R-:W-:Y:S01]  /*67a0*/  IADD3 R28, P0, R20, UR9, RZ ;  /* 0x00000009141c7c10 */ /* 0x000fe2000ff1e0ff */
[----:B------:R2:W-:Y:S01]  /*67b0*/  LDGSTS.E.BYPASS.LTC128B.128 [R235+0x10800], [R4.64] ;  /* 0x1080000004eb7fae */ /* 0x0005e2000b901d50 */
[----:B------:R-:W-:Y:S02]  /*67c0*/  IADD3.X R15, R13, UR4, RZ, P1, !PT ;  /* 0x000000040d0f7c10 */ /* 0x000fe40008ffe4ff */
[----:B------:R-:W-:Y:S01]  /*67d0*/  IADD3.X R29, R21, UR4, RZ, P0, !PT ;  /* 0x00000004151d7c10 */ /* 0x000fe200087fe4ff */
        /* <DEDUP_REMOVED lines=12> */
[----:B------:R-:W5:Y:S04]  /*68a0*/  LDSM.16.M88.4 R16, [R229+0x8000] ;  /* 0x00800000e510783b */ /* 0x000f680000000200 */
[----:B---3--:R-:W4:Y:S04]  /*68b0*/  LDSM.16.M88.4 R8, [R229+0x8800] ;  /* 0x00880000e508783b */ /* 0x008f280000000200 */
[----:B------:R-:W2:Y:S04]  /*68c0*/  LDSM.16.M88.4 R184, [R229+0x9000] ;  /* 0x00900000e5b8783b */ /* 0x000ea80000000200 */
[----:B------:R-:W3:Y:S04]  /*68d0*/  LDSM.16.M88.4 R196, [R229+0x9800] ;  /* 0x00980000e5c4783b */ /* 0x000ee80000000200 */
[----:B------:R-:W-:Y:S04]  /*68e0*/  LDSM.16.M88.4 R24, [R228] ;  /* 0x00000000e418783b */ /* 0x000fe80000000200 */
[----:B------:R-:W2:Y:S04]  /*68f0*/  LDSM.16.M88.4 R32, [R227] ;  /* 0x00000000e320783b */ /* 0x000ea80000000200 */
[----:B------:R-:W2:Y:S04]  /*6900*/  LDSM.16.M88.4 R188, [R219] ;  /* 0x00000000dbbc783b */ /* 0x000ea80000000200 */
[----:B------:R-:W2:Y:S04]  /*6910*/  LDSM.16.M88.4 R172, [R218] ;  /* 0x00000000daac783b */ /* 0x000ea80000000200 */
[----:B-1----:R-:W1:Y:S04]  /*6920*/  LDSM.16.M88.4 R28, [R217] ;  /* 0x00000000d91c783b */ /* 0x002e680000000200 */
[----:B------:R-:W-:Y:S01]  /*6930*/  LDSM.16.M88.4 R168, [R226] ;  /* 0x00000000e2a8783b */ /* 0x000fe20000000200 */
[C---:B-----5:R-:W-:Y:S03]  /*6940*/  HMMA.16816.F32 R20, R176.reuse, R16, RZ ;  /* 0x00000010b014723c */ /* 0x060fe600000018ff */
[----:B------:R-:W5:Y:S04]  /*6950*/  LDSM.16.M88.4 R192, [R223+0x8000] ;  /* 0x00800000dfc0783b */ /* 0x000f680000000200 */
[----:B------:R-:W0:Y:S01]  /*6960*/  LDGDEPBAR ;  /* 0x00000000000079af */ /* 0x000e220000000000 */
[C---:B------:R-:W-:Y:S08]  /*6970*/  HMMA.16816.F32 R16, R176.reuse, R18, RZ ;  /* 0x00000012b010723c */ /* 0x040ff000000018ff */
[C---:B----4-:R-:W-:Y:S08]  /*6980*/  HMMA.16816.F32 R12, R176.reuse, R8, RZ ;  /* 0x00000008b00c723c */ /* 0x050ff000000018ff */
[C---:B------:R-:W-:Y:S08]  /*6990*/  HMMA.16816.F32 R8, R176.reuse, R10, RZ ;  /* 0x0000000ab008723c */ /* 0x040ff000000018ff */
[C---:B--2---:R-:W-:Y:S08]  /*69a0*/  HMMA.16816.F32 R4, R176.reuse, R184, RZ ;  /* 0x000000b8b004723c */ /* 0x044ff000000018ff */
[C---:B------:R-:W-:Y:S08]  /*69b0*/  HMMA.16816.F32 R184, R176.reuse, R186, RZ ;  /* 0x000000bab0b8723c */ /* 0x040ff000000018ff */
[C---:B---3--:R-:W-:Y:S08]  /*69c0*/  HMMA.16816.F32 R180, R176.reuse, R196, RZ ;  /* 0x000000c4b0b4723c */ /* 0x048ff000000018ff */
[----:B------:R-:W-:Y:S01]  /*69d0*/  HMMA.16816.F32 R176, R176, R198, RZ ;  /* 0x000000c6b0b0723c */ /* 0x000fe200000018ff */
        /* <DEDUP_REMOVED lines=8> */
[C---:B------:R-:W-:Y:S01]  /*6a60*/  HMMA.16816.F32 R184, R24.reuse, R174, R184 ;  /* 0x000000ae18b8723c */ /* 0x040fe200000018b8 */
[----:B------:R-:W4:Y:S07]  /*6a70*/  LDSM.16.M88.4 R172, [R223+0x9800] ;  /* 0x00980000dfac783b */ /* 0x000f2e0000000200 */
[C---:B-1----:R-:W-:Y:S08]  /*6a80*/  HMMA.16816.F32 R180, R24.reuse, R28, R180 ;  /* 0x0000001c18b4723c */ /* 0x042ff000000018b4 */
[----:B------:R-:W-:Y:S01]  /*6a90*/  HMMA.16816.F32 R176, R24, R30, R176 ;  /* 0x0000001e18b0723c */ /* 0x000fe200000018b0 */
[----:B------:R-:W-:Y:S04]  /*6aa0*/  LDSM.16.M88.4 R28, [R225] ;  /* 0x00000000e11c783b */ /* 0x000fe80000000200 */
[----:B------:R-:W1:Y:S03]  /*6ab0*/  LDSM.16.M88.4 R24, [R216] ;  /* 0x00000000d818783b */ /* 0x000e660000000200 */
[C---:B-----5:R-:W-:Y:S08]  /*6ac0*/  HMMA.16816.F32 R20, R168.reuse, R192, R20 ;  /* 0x000000c0a814723c */ /* 0x060ff00000001814 */
[C---:B------:R-:W-:Y:S01]  /*6ad0*/  HMMA.16816.F32 R16, R168.reuse, R194, R16 ;  /* 0x000000c2a810723c */ /* 0x040fe20000001810 */
[----:B------:R-:W5:Y:S07]  /*6ae0*/  LDSM.16.M88.4 R192, [R216+0x800] ;  /* 0x00080000d8c0783b */ /* 0x000f6e0000000200 */
        /* <DEDUP_REMOVED lines=15> */
[----:B------:R-:W-:Y:S07]  /*6be0*/  LDSM.16.M88.4 R192, [R214] ;  /* 0x00000000d6c0783b */ /* 0x000fee0000000200 */
[C---:B--2---:R-:W-:Y:S08]  /*6bf0*/  HMMA.16816.F32 R4, R28.reuse, R32, R4 ;  /* 0x000000201c04723c */ /* 0x044ff00000001804 */
[C---:B------:R-:W-:Y:S01]  /*6c00*/  HMMA.16816.F32 R184, R28.reuse, R34, R184 ;  /* 0x000000221cb8723c */ /* 0x040fe200000018b8 */
[----:B------:R-:W2:Y:S07]  /*6c10*/  LDSM.16.M88.4 R32, [R229+0xb800] ;  /* 0x00b80000e520783b */ /* 0x000eae0000000200 */
[C---:B---3--:R-:W-:Y:S08]  /*6c20*/  HMMA.16816.F32 R180, R28.reuse, R188, R180 ;  /* 0x000000bc1cb4723c */ /* 0x048ff000000018b4 */
[----:B------:R-:W-:Y:S01]  /*6c30*/  HMMA.16816.F32 R176, R28, R190, R176 ;  /* 0x000000be1cb0723c */ /* 0x000fe200000018b0 */
[----:B------:R-:W-:Y:S04]  /*6c40*/  LDSM.16.M88.4 R28, [R228+0x2000] ;  /* 0x00200000e41c783b */ /* 0x000fe80000000200 */
[----:B------:R-:W3:Y:S03]  /*6c50*/  LDSM.16.M88.4 R188, [R215] ;  /* 0x00000000d7bc783b */ /* 0x000ee60000000200 */
[C---:B-1----:R-:W-:Y:S08]  /*6c60*/  HMMA.16816.F32 R20, R24.reuse, R172, R20 ;  /* 0x000000ac1814723c */ /* 0x042ff00000001814 */
[C---:B------:R-:W-:Y:S01]  /*6c70*/  HMMA.16816.F32 R16, R24.reuse, R174, R16 ;  /* 0x000000ae1810723c */ /* 0x040fe20000001810 */
[----:B------:R-:W1:Y:S07]  /*6c80*/  LDSM.16.M88.4 R172, [R213] ;  /* 0x00000000d5ac783b */ /* 0x000e6e0000000200 */
[C---:B------:R-:W-:Y:S08]  /*6c90*/  HMMA.16816.F32 R12, R24.reuse, R168, R12 ;  /* 0x000000a8180c723c */ /* 0x040ff0000000180c */
[C---:B------:R-:W-:Y:S01]  /*6ca0*/  HMMA.16816.F32 R8, R24.reuse, R170, R8 ;  /* 0x000000aa1808723c */ /* 0x040fe20000001808 */
[----:B------:R-:W4:Y:S07]  /*6cb0*/  LDSM.16.M88.4 R168, [R212] ;  /* 0x00000000d4a8783b */ /* 0x000f2e0000000200 */
[C---:B------:R-:W-:Y:S08]  /*6cc0*/  HMMA.16816.F32 R4, R24.reuse, R196, R4 ;  /* 0x000000c41804723c */ /* 0x040ff00000001804 */
[C---:B------:R-:W-:Y:S01]  /*6cd0*/  HMMA.16816.F32 R184, R24.reuse, R198, R184 ;  /* 0x000000c618b8723c */ /* 0x040fe200000018b8 */
[----:B------:R-:W-:Y:S07]  /*6ce0*/  LDSM.16.M88.4 R196, [R229+0xc800] ;  /* 0x00c80000e5c4783b */ /* 0x000fee0000000200 */
[C---:B--2---:R-:W-:Y:S08]  /*6cf0*/  HMMA.16816.F32 R180, R24.reuse, R32, R180 ;  /* 0x0000002018b4723c */ /* 0x044ff000000018b4 */
[----:B------:R-:W-:Y:S01]  /*6d00*/  HMMA.16816.F32 R176, R24, R34, R176 ;  /* 0x0000002218b0723c */ /* 0x000fe200000018b0 */
[----:B------:R-:W-:Y:S04]  /*6d10*/  LDSM.16.M88.4 R24, [R226+0x2000] ;  /* 0x00200000e218783b */ /* 0x000fe80000000200 */
[----:B------:R-:W2:Y:S03]  /*6d20*/  LDSM.16.M88.4 R32, [R223+0xa000] ;  /* 0x00a00000df20783b */ /* 0x000ea60000000200 */
        /* <DEDUP_REMOVED lines=9> */
[C---:B----4-:R-:W-:Y:S08]  /*6dc0*/  HMMA.16816.F32 R180, R28.reuse, R168, R180 ;  /* 0x000000a81cb4723c */ /* 0x050ff000000018b4 */
        /* <DEDUP_REMOVED lines=12> */
[C---:B----4-:R-:W-:Y:S08]  /*6e90*/  HMMA.16816.F32 R180, R24.reuse, R28, R180 ;  /* 0x0000001c18b4723c */ /* 0x050ff000000018b4 */
[----:B------:R-:W-:Y:S01]  /*6ea0*/  HMMA.16816.F32 R176, R24, R30, R176 ;  /* 0x0000001e18b0723c */ /* 0x000fe200000018b0 */
[----:B------:R-:W-:Y:S04]  /*6eb0*/  LDSM.16.M88.4 R28, [R230+0x4000] ;  /* 0x00400000e61c783b */ /* 0x000fe80000000200 */
[----:B------:R-:W4:Y:S03]  /*6ec0*/  LDSM.16.M88.4 R24, [R229+0xc000] ;  /* 0x00c00000e518783b */ /* 0x000f260000000200 */
[C---:B-----5:R-:W-:Y:S08]  /*6ed0*/  HMMA.16816.F32 R20, R168.reuse, R192, R20 ;  /* 0x000000c0a814723c */ /* 0x060ff00000001814 */
[C---:B------:R-:W-:Y:S01]  /*6ee0*/  HMMA.16816.F32 R16, R168.reuse, R194, R16 ;  /* 0x000000c2a810723c */ /* 0x040fe20000001810 */
[----:B------:R-:W-:Y:S07]  /*6ef0*/  LDSM.16.M88.4 R192, [R229+0xd800] ;  /* 0x00d80000e5c0783b */ /* 0x000fee0000000200 */
[C---:B--2---:R-:W-:Y:S08]  /*6f00*/  HMMA.16816.F32 R12, R168.reuse, R32, R12 ;  /* 0x00000020a80c723c */ /* 0x044ff0000000180c */
[C---:B------:R-:W-:Y:S01]  /*6f10*/  HMMA.16816.F32 R8, R168.reuse, R34, R8 ;  /* 0x00000022a808723c */ /* 0x040fe20000001808 */
[----:B------:R-:W2:Y:S07]  /*6f20*/  LDSM.16.M88.4 R32, [R229+0xd000] ;  /* 0x00d00000e520783b */ /* 0x000eae0000000200 */
[C---:B---3--:R-:W-:Y:S08]  /*6f30*/  HMMA.16816.F32 R4, R168.reuse, R188, R4 ;  /* 0x000000bca804723c */ /* 0x048ff00000001804 */
[C---:B------:R-:W-:Y:S01]  /*6f40*/  HMMA.16816.F32 R184, R168.reuse, R190, R184 ;  /* 0x000000bea8b8723c */ /* 0x040fe200000018b8 */
[----:B------:R-:W-:Y:S07]  /*6f50*/  LDSM.16.M88.4 R188, [R209] ;  /* 0x00000000d1bc783b */ /* 0x000fee0000000200 */
[C---:B-1----:R-:W-:Y:S08]  /*6f60*/  HMMA.16816.F32 R180, R168.reuse, R172, R180 ;  /* 0x000000aca8b4723c */ /* 0x042ff000000018b4 */
[----:B------:R-:W-:Y:S01]  /*6f70*/  HMMA.16816.F32 R176, R168, R174, R176 ;  /* 0x000000aea8b0723c */ /* 0x000fe200000018b0 */
[----:B------:R-:W-:Y:S04]  /*6f80*/  LDSM.16.M88.4 R172, [R211] ;  /* 0x00000000d3ac783b */ /* 0x000fe80000000200 */
[----:B------:R-:W-:Y:S03]  /*6f90*/  LDSM.16.M88.4 R168, [R210] ;  /* 0x00000000d2a8783b */ /* 0x000fe60000000200 */
[C---:B----4-:R-:W-:Y:S08]  /*6fa0*/  HMMA.16816.F32 R20, R28.reuse, R24, R20 ;  /* 0x000000181c14723c */ /* 0x050ff00000001814 */
[C---:B------:R-:W-:Y:S01]  /*6fb0*/  HMMA.16816.F32 R16, R28.reuse, R26, R16 ;  /* 0x0000001a1c10723c */ /* 0x040fe20000001810 */
[----:B------:R-:W1:Y:S07]  /*6fc0*/  LDSM.16.M88.4 R24, [R228+0x4000] ;  /* 0x00400000e418783b */ /* 0x000e6e0000000200 */
        /* <DEDUP_REMOVED lines=25> */
[----:B------:R-:W-:Y:S07]  /*7160*/  LDSM.16.M88.4 R196, [R229+0xf000] ;  /* 0x00f00000e5c4783b */ /* 0x000fee0000000200 */
[C---:B-1----:R-:W-:Y:S08]  /*7170*/  HMMA.16816.F32 R4, R28.reuse, R172, R4 ;  /* 0x000000ac1c04723c */ /* 0x042ff00000001804 */
[C---:B------:R-:W-:Y:S01]  /*7180*/  HMMA.16816.F32 R184, R28.reuse, R174, R184 ;  /* 0x000000ae1cb8723c */ /* 0x040fe200000018b8 */
[----:B------:R-:W1:Y:S07]  /*7190*/  LDSM.16.M88.4 R172, [R216+0x5000] ;  /* 0x00500000d8ac783b */ /* 0x000e6e0000000200 */
[C---:B----4-:R-:W-:Y:S08]  /*71a0*/  HMMA.16816.F32 R180, R28.reuse, R168, R180 ;  /* 0x000000a81cb4723c */ /* 0x050ff000000018b4 */
        /* <DEDUP_REMOVED lines=14> */
[----:B------:R-:W-:Y:S07]  /*7290*/  LDSM.16.M88.4 R172, [R228+0x6000] ;  /* 0x00600000e4ac783b */ /* 0x000fee0000000200 */
[C---:B---3--:R-:W-:Y:S08]  /*72a0*/  HMMA.16816.F32 R180, R32.reuse, R168, R180 ;  /* 0x000000a820b4723c */ /* 0x048ff000000018b4 */
[----:B------:R-:W-:Y:S01]  /*72b0*/  HMMA.16816.F32 R176, R32, R170, R176 ;  /* 0x000000aa20b0723c */ /* 0x000fe200000018b0 */
[----:B------:R-:W1:Y:S04]  /*72c0*/  LDSM.16.M88.4 R168, [R207] ;  /* 0x00000000cfa8783b */ /* 0x000e680000000200 */
[----:B------:R-:W-:Y:S03]  /*72d0*/  LDSM.16.M88.4 R32, [R206] ;  /* 0x00000000ce20783b */ /* 0x000fe60000000200 */
[C---:B----4-:R-:W-:Y:S08]  /*72e0*/  HMMA.16816.F32 R20, R192.reuse, R28, R20 ;  /* 0x0000001cc014723c */ /* 0x050ff00000001814 */
[C---:B------:R-:W-:Y:S01]  /*72f0*/  HMMA.16816.F32 R16, R192.reuse, R30, R16 ;  /* 0x0000001ec010723c */ /* 0x040fe20000001810 */
[----:B------:R-:W3:Y:S07]  /*7300*/  LDSM.16.M88.4 R28, [R205] ;  /* 0x00000000cd1c783b */ /* 0x000eee0000000200 */
[C---:B--2---:R-:W-:Y:S08]  /*7310*/  HMMA.16816.F32 R12, R192.reuse, R24, R12 ;  /* 0x00000018c00c723c */ /* 0x044ff0000000180c */
[C---:B------:R-:W-:Y:S01]  /*7320*/  HMMA.16816.F32 R8, R192.reuse, R26, R8 ;  /* 0x0000001ac008723c */ /* 0x040fe20000001808 */
[----:B------:R-:W2:Y:S07]  /*7330*/  LDSM.16.M88.4 R24, [R204] ;  /* 0x00000000cc18783b */ /* 0x000eae0000000200 */
[C---:B------:R-:W-:Y:S08]  /*7340*/  HMMA.16816.F32 R4, R192.reuse, R196, R4 ;  /* 0x000000c4c004723c */ /* 0x040ff00000001804 */
[C---:B------:R-:W-:Y:S08]  /*7350*/  HMMA.16816.F32 R184, R192.reuse, R198, R184 ;  /* 0x000000c6c0b8723c */ /* 0x040ff000000018b8 */
[C---:B-----5:R-:W-:Y:S08]  /*7360*/  HMMA.16816.F32 R180, R192.reuse, R188, R180 ;  /* 0x000000bcc0b4723c */ /* 0x060ff000000018b4 */
[----:B------:R-:W-:Y:S01]  /*7370*/  HMMA.16816.F32 R176, R192, R190, R176 ;  /* 0x000000bec0b0723c */ /* 0x000fe200000018b0 */
[----:B------:R-:W-:Y:S04]  /*7380*/  LDSM.16.M88.4 R188, [R226+0x6000] ;  /* 0x00600000e2bc783b */ /* 0x000fe80000000200 */
[----:B------:R-:W-:Y:S03]  /*7390*/  LDSM.16.M88.4 R192, [R223+0xf800] ;  /* 0x00f80000dfc0783b */ /* 0x000fe60000000200 */
        /* <DEDUP_REMOVED lines=8> */
[----:B------:R-:W4:Y:S07]  /*7420*/  LDSM.16.M88.4 R32, [R223+0xe800] ;  /* 0x00e80000df20783b */ /* 0x000f2e0000000200 */
[C---:B--2---:R-:W-:Y:S08]  /*7430*/  HMMA.16816.F32 R180, R172.reuse, R24, R180 ;  /* 0x00000018acb4723c */ /* 0x044ff000000018b4 */
[----:B------:R-:W-:Y:S01]  /*7440*/  HMMA.16816.F32 R176, R172, R26, R176 ;  /* 0x0000001aacb0723c */ /* 0x000fe200000018b0 */
[----:B------:R-:W-:Y:S04]  /*7450*/  LDSM.16.M88.4 R172, [R225+0x6000] ;  /* 0x00600000e1ac783b */ /* 0x000fe80000000200 */
[----:B------:R-:W2:Y:S03]  /*7460*/  LDSM.16.M88.4 R24, [R216+0x6000] ;  /* 0x00600000d818783b */ /* 0x000ea60000000200 */
[C---:B-1----:R-:W-:Y:S08]  /*7470*/  HMMA.16816.F32 R20, R188.reuse, R168, R20 ;  /* 0x000000a8bc14723c */ /* 0x042ff00000001814 */
[C---:B------:R-:W-:Y:S08]  /*7480*/  HMMA.16816.F32 R16, R188.reuse, R170, R16 ;  /* 0x000000aabc10723c */ /* 0x040ff00000001810 */
[C---:B---3--:R-:W-:Y:S08]  /*7490*/  HMMA.16816.F32 R4, R188.reuse, R28, R4 ;  /* 0x0000001cbc04723c */ /* 0x048ff00000001804 */
[C---:B------:R-:W-:Y:S01]  /*74a0*/  HMMA.16816.F32 R184, R188.reuse, R30, R184 ;  /* 0x0000001ebcb8723c */ /* 0x040fe200000018b8 */
[----:B------:R-:W1:Y:S07]  /*74b0*/  LDSM.16.M88.4 R28, [R216+0x6800] ;  /* 0x00680000d81c783b */ /* 0x000e6e0000000200 */
[----:B----4-:R-:W-:Y:S08]  /*74c0*/  HMMA.16816.F32 R8, R188, R34, R8 ;  /* 0x00000022bc08723c */ /* 0x010ff00000001808 */
[C---:B--2---:R-:W-:Y:S08]  /*74d0*/  HMMA.16816.F32 R20, R172.reuse, R24, R20 ;  /* 0x00000018ac14723c */ /* 0x044ff00000001814 */
[----:B------:R-:W-:Y:S08]  /*74e0*/  HMMA.16816.F32 R16, R172, R26, R16 ;  /* 0x0000001aac10723c */ /* 0x000ff00000001810 */
[C---:B------:R-:W-:Y:S07]  /*74f0*/  HMMA.16816.F32 R12, R188.reuse, R32, R12 ;  /* 0x00000020bc0c723c */ /* 0x040fee000000180c */
[----:B------:R-:W-:Y:S01]  /*7500*/  IMAD R33, R242, 0x40, R241 ;  /* 0x00000040f2217824 */ /* 0x000fe200078e02f1 */
[----:B------:R-:W-:Y:S04]  /*7510*/  HMMA.16816.F32 R176, R188, R194, R176 ;  /* 0x000000c2bcb0723c */ /* 0x000fe800000018b0 */
[----:B------:R-:W-:-:S02]  /*7520*/  IADD3 R25, R33, 0x1, RZ ;  /* 0x0000000121197810 */ /* 0x000fc40007ffe0ff */
[-C--:B------:R-:W-:Y:S02]  /*7530*/  ISETP.GE.AND P0, PT, R33, R239.reuse, PT ;  /* 0x000000ef2100720c */ /* 0x080fe40003f06270 */
[C---:B------:R-:W-:Y:S01]  /*7540*/  ISETP.GE.AND P6, PT, R25.reuse, R239, PT ;  /* 0x000000ef1900720c */ /* 0x040fe20003fc6270 */
[C---:B-1----:R-:W-:Y:S01]  /*7550*/  HMMA.16816.F32 R8, R172.reuse, R30, R8 ;  /* 0x0000001eac08723c */ /* 0x042fe20000001808 */
[----:B------:R-:W-:Y:S02]  /*7560*/  ISETP.GE.AND P2, PT, R25, R234, PT ;  /* 0x000000ea1900720c */ /* 0x000fe40003f46270 */
[CC--:B------:R-:W-:Y:S02]  /*7570*/  ISETP.LT.OR P0, PT, R33.reuse, R240.reuse, P0 ;  /* 0x000000f02100720c */ /* 0x0c0fe40000701670 */
[C---:B------:R-:W-:Y:S02]  /*7580*/  IADD3 R169, R33.reuse, 0x8, RZ ;  /* 0x0000000821a97810 */ /* 0x040fe40007ffe0ff */
[----:B------:R-:W-:Y:S01]  /*7590*/  IADD3 R35, R33, 0x9, RZ ;  /* 0x0000000921237810 */ /* 0x000fe20007ffe0ff */
[----:B------:R-:W-:Y:S01]  /*75a0*/  HMMA.16816.F32 R12, R172, R28, R12 ;  /* 0x0000001cac0c723c */ /* 0x000fe2000000180c */
[----:B------:R-:W-:-:S02]  /*75b0*/  ISETP.LT.OR P6, PT, R25, R240, P6 ;  /* 0x000000f01900720c */ /* 0x000fc400037c1670 */
[----:B------:R-:W-:Y:S02]  /*75c0*/  ISETP.LT.OR P2, PT, R25, R238, P2 ;  /* 0x000000ee1900720c */ /* 0x000fe40001741670 */
[----:B------:R-:W-:Y:S01]  /*75d0*/  FSEL R167, R20, -INF , !P0 ;  /* 0xff80000014a77808 */ /* 0x000fe20004000000 */
[----:B------:R-:W1:Y:S01]  /*75e0*/  LDSM.16.M88.4 R24, [R216+0x7000] ;  /* 0x00700000d818783b */ /* 0x000e620000000200 */
[CC--:B------:R-:W-:Y:S01]  /*75f0*/  ISETP.GE.AND P1, PT, R169.reuse, R239.reuse, PT ;  /* 0x000000efa900720c */ /* 0x0c0fe20003f26270 */
[----:B------:R-:W-:Y:S01]  /*7600*/  HMMA.16816.F32 R180, R188, R192, R180 ;  /* 0x000000c0bcb4723c */ /* 0x000fe200000018b4 */
[-C--:B------:R-:W-:Y:S02]  /*7610*/  ISETP.GE.AND P3, PT, R169, R234.reuse, PT ;  /* 0x000000eaa900720c */ /* 0x080fe40003f66270 */
[C---:B------:R-:W-:Y:S02]  /*7620*/  ISETP.GE.AND P5, PT, R35.reuse, R239, PT ;  /* 0x000000ef2300720c */ /* 0x040fe40003fa6270 */
[----:B------:R-:W-:-:S02]  /*7630*/  ISETP.GE.AND P0, PT, R35, R234, PT ;  /* 0x000000ea2300720c */ /* 0x000fc40003f06270 */
[C---:B------:R-:W-:Y:S02]  /*7640*/  ISETP.LT.OR P1, PT, R169.reuse, R240, P1 ;  /* 0x000000f0a900720c */ /* 0x040fe40000f21670 */
[----:B------:R-:W-:Y:S02]  /*7650*/  ISETP.LT.OR P3, PT, R169, R238, P3 ;  /* 0x000000eea900720c */ /* 0x000fe40001f61670 */
[C---:B------:R-:W-:Y:S02]  /*7660*/  ISETP.LT.OR P5, PT, R35.reuse, R240, P5 ;  /* 0x000000f02300720c */ /* 0x040fe40002fa1670 */
[----:B------:R-:W-:Y:S02]  /*7670*/  ISETP.LT.OR P0, PT, R35, R238, P0 ;  /* 0x000000ee2300720c */ /* 0x000fe40000701670 */
[----:B------:R-:W-:Y:S02]  /*7680*/  FSEL R199, R16, -INF , !P1 ;  /* 0xff80000010c77808 */ /* 0x000fe40004800000 */
[----:B------:R-:W-:-:S02]  /*7690*/  FSEL R194, R18, -INF , !P3 ;  /* 0xff80000012c27808 */ /* 0x000fc40005800000 */
[----:B------:R-:W-:Y:S02]  /*76a0*/  FSEL R31, R17, -INF , !P5 ;  /* 0xff800000111f7808 */ /* 0x000fe40006800000 */
[----:B------:R-:W-:Y:S02]  /*76b0*/  FSEL R20, R19, -INF , !P0 ;  /* 0xff80000013147808 */ /* 0x000fe40004000000 */
[----:B------:R-:W2:Y:S01]  /*76c0*/  LDSM.16.M88.4 R16, [R216+0x7800] ;  /* 0x00780000d810783b */ /* 0x000ea20000000200 */
[----:B------:R-:W-:Y:S01]  /*76d0*/  IADD3 R35, R33, 0x10, RZ ;  /* 0x0000001021237810 */ /* 0x000fe20007ffe0ff */
[----:B------:R-:W-:-:S04]  /*76e0*/  DEPBAR.LE SB0, 0x0 ;  /* 0x000080000000791a */ /* 0x000fc80000000000 */
[----:B------:R-:W-:Y:S02]  /*76f0*/  IADD3 R29, R33, 0x11, RZ ;  /* 0x00000011211d7810 */ /* 0x000fe40007ffe0ff */
[----:B------:R-:W-:Y:S01]  /*7700*/  FSEL R0, R23, -INF , !P2 ;  /* 0xff80000017007808 */ /* 0x000fe20005000000 */
[----:B------:R-:W-:Y:S01]  /*7710*/  BAR.SYNC.DEFER_BLOCKING 0x0 ;  /* 0x0000000000007b1d */ /* 0x000fe20000010000 */
[-C--:B------:R-:W-:Y:S02]  /*7720*/  ISETP.GE.AND P2, PT, R35, R239.reuse, PT ;  /* 0x000000ef2300720c */ /* 0x080fe40003f46270 */
[----:B------:R-:W-:Y:S02]  /*7730*/  FSEL R197, R21, -INF , !P6 ;  /* 0xff80000015c57808 */ /* 0x000fe40007000000 */
[----:B------:R-:W-:Y:S01]  /*7740*/  IADD3 R21, R33, 0x18, RZ ;  /* 0x0000001821157810 */ /* 0x000fe20007ffe0ff */
[----:B-1----:R-:W-:Y:S01]  /*7750*/  HMMA.16816.F32 R4, R172, R24, R4 ;  /* 0x00000018ac04723c */ /* 0x002fe20000001804 */
[----:B------:R-:W-:-:S02]  /*7760*/  ISETP.GE.AND P6, PT, R29, R239, PT ;  /* 0x000000ef1d00720c */ /* 0x000fc40003fc6270 */
[----:B------:R-:W-:Y:S02]  /*7770*/  ISETP.GE.AND P1, PT, R29, R234, PT ;  /* 0x000000ea1d00720c */ /* 0x000fe40003f26270 */
[----:B------:R-:W-:Y:S02]  /*7780*/  ISETP.LT.OR P2, PT, R35, R240, P2 ;  /* 0x000000f02300720c */ /* 0x000fe40001741670 */
[----:B------:R-:W-:Y:S01]  /*7790*/  IADD3 R23, R33, 0x19, RZ ;  /* 0x0000001921177810 */ /* 0x000fe20007ffe0ff */
[----:B------:R-:W-:Y:S01]  /*77a0*/  HMMA.16816.F32 R184, R172, R26, R184 ;  /* 0x0000001aacb8723c */ /* 0x000fe200000018b8 */
[C---:B------:R-:W-:Y:S02]  /*77b0*/  ISETP.GE.AND P0, PT, R21.reuse, R239, PT ;  /* 0x000000ef1500720c */ /* 0x040fe40003f06270 */
[----:B------:R-:W-:Y:S02]  /*77c0*/  ISETP.GE.AND P3, PT, R21, R234, PT ;  /* 0x000000ea1500720c */ /* 0x000fe40003f66270 */
[----:B------:R-:W-:-:S02]  /*77d0*/  ISETP.LT.OR P6, PT, R29, R240, P6 ;  /* 0x000000f01d00720c */ /* 0x000fc400037c1670 */
[----:B------:R-:W-:Y:S02]  /*77e0*/  ISETP.LT.OR P1, PT, R29, R238, P1 ;  /* 0x000000ee1d00720c */ /* 0x000fe40000f21670 */
[----:B------:R-:W-:Y:S02]  /*77f0*/  FSEL R29, R12, -INF , !P2 ;  /* 0xff8000000c1d7808 */ /* 0x000fe40005000000 */
[C---:B------:R-:W-:Y:S02]  /*7800*/  ISETP.GE.AND P5, PT, R23.reuse, R239, PT ;  /* 0x000000ef1700720c */ /* 0x040fe40003fa6270 */
[-C--:B------:R-:W-:Y:S02]  /*7810*/  ISETP.GE.AND P2, PT, R23, R234.reuse, PT ;  /* 0x000000ea1700720c */ /* 0x080fe40003f46270 */
[----:B------:R-:W-:Y:S02]  /*7820*/  ISETP.GE.AND P4, PT, R33, R234, PT ;  /* 0x000000ea2100720c */ /* 0x000fe40003f86270 */
[----:B------:R-:W-:-:S02]  /*7830*/  ISETP.LT.OR P0, PT, R21, R240, P0 ;  /* 0x000000f01500720c */ /* 0x000fc40000701670 */
[----:B------:R-:W-:Y:S02]  /*7840*/  ISETP.LT.OR P3, PT, R21, R238, P3 ;  /* 0x000000ee1500720c */ /* 0x000fe40001f61670 */
[----:B------:R-:W-:Y:S02]  /*7850*/  IADD3 R21, R33, 0x21, RZ ;  /* 0x0000002121157810 */ /* 0x000fe40007ffe0ff */
[C---:B------:R-:W-:Y:S02]  /*7860*/  ISETP.LT.OR P5, PT, R23.reuse, R240, P5 ;  /* 0x000000f01700720c */ /* 0x040fe40002fa1670 */
[-C--:B------:R-:W-:Y:S02]  /*7870*/  ISETP.LT.OR P2, PT, R23, R238.reuse, P2 ;  /* 0x000000ee1700720c */ /* 0x080fe40001741670 */
[----:B------:R-:W-:Y:S02]  /*7880*/  ISETP.LT.OR P4, PT, R33, R238, P4 ;  /* 0x000000ee2100720c */ /* 0x000fe40002781670 */
[----:B------:R-:W-:-:S02]  /*7890*/  FSEL R25, R13, -INF , !P6 ;  /* 0xff8000000d197808 */ /* 0x000fc40007000000 */
[----:B------:R-:W-:Y:S02]  /*78a0*/  FSEL R23, R8, -INF , !P0 ;  /* 0xff80000008177808 */ /* 0x000fe40004000000 */
[C---:B------:R-:W-:Y:S02]  /*78b0*/  ISETP.GE.AND P6, PT, R21.reuse, R239, PT ;  /* 0x000000ef1500720c */ /* 0x040fe40003fc6270 */
[-C--:B------:R-:W-:Y:S02]  /*78c0*/  ISETP.GE.AND P0, PT, R21, R234.reuse, PT ;  /* 0x000000ea1500720c */ /* 0x080fe40003f06270 */
[----:B------:R-:W-:Y:S02]  /*78d0*/  FSEL R22, R22, -INF , !P4 ;  /* 0xff80000016167808 */ /* 0x000fe40006000000 */
[----:B------:R-:W-:Y:S02]  /*78e0*/  ISETP.GE.AND P4, PT, R35, R234, PT ;  /* 0x000000ea2300720c */ /* 0x000fe40003f86270 */
[----:B------:R-:W-:-:S02]  /*78f0*/  ISETP.LT.OR P6, PT, R21, R240, P6 ;  /* 0x000000f01500720c */ /* 0x000fc400037c1670 */
[-C--:B------:R-:W-:Y:S02]  /*7900*/  ISETP.LT.OR P0, PT, R21, R238.reuse, P0 ;  /* 0x000000ee1500720c */ /* 0x080fe40000701670 */
[----:B------:R-:W-:Y:S02]  /*7910*/  FSEL R26, R10, -INF , !P3 ;  /* 0xff8000000a1a7808 */ /* 0x000fe40005800000 */
[----:B------:R-:W-:Y:S02]  /*7920*/  FSEL R21, R9, -INF , !P5 ;  /* 0xff80000009157808 */ /* 0x000fe40006800000 */
[----:B------:R-:W-:Y:S02]  /*7930*/  FSEL R24, R11, -INF , !P2 ;  /* 0xff8000000b187808 */ /* 0x000fe40005000000 */
[----:B--2---:R-:W-:Y:S01]  /*7940*/  HMMA.16816.F32 R8, R172, R16, R180 ;  /* 0x00000010ac08723c */ /* 0x004fe200000018b4 */
[----:B------:R-:W-:Y:S02]  /*7950*/  ISETP.LT.OR P4, PT, R35, R238, P4 ;  /* 0x000000ee2300720c */ /* 0x000fe40002781670 */
[----:B------:R-:W-:-:S02]  /*7960*/  FSEL R28, R15, -INF , !P1 ;  /* 0xff8000000f1c7808 */ /* 0x000fc40004800000 */
[C---:B------:R-:W-:Y:S02]  /*7970*/  IADD3 R35, R33.reuse, 0x20, RZ ;  /* 0x0000002021237810 */ /* 0x040fe40007ffe0ff */
[----:B------:R-:W-:Y:S01]  /*7980*/  IADD3 R15, R33, 0x28, RZ ;  /* 0x00000028210f7810 */ /* 0x000fe20007ffe0ff */
[----:B------:R-:W-:Y:S01]  /*7990*/  HMMA.16816.F32 R172, R172, R18, R176 ;  /* 0x00000012acac723c */ /* 0x000fe200000018b0 */
[----:B------:R-:W-:Y:S02]  /*79a0*/  FSEL R30, R14, -INF , !P4 ;  /* 0xff8000000e1e7808 */ /* 0x000fe40006000000 */
[-C--:B------:R-:W-:Y:S02]  /*79b0*/  ISETP.GE.AND P4, PT, R35, R234.reuse, PT ;  /* 0x000000ea2300720c */ /* 0x080fe40003f86270 */
[C---:B------:R-:W-:Y:S02]  /*79c0*/  ISETP.GE.AND P2, PT, R15.reuse, R239, PT ;  /* 0x000000ef0f00720c */ /* 0x040fe40003f46270 */
[----:B------:R-:W-:-:S02]  /*79d0*/  ISETP.GE.AND P3, PT, R15, R234, PT ;  /* 0x000000ea0f00720c */ /* 0x000fc40003f66270 */
[----:B------:R-:W-:Y:S02]  /*79e0*/  ISETP.LT.OR P4, PT, R35, R238, P4 ;  /* 0x000000ee2300720c */ /* 0x000fe40002781670 */
[C---:B------:R-:W-:Y:S02]  /*79f0*/  ISETP.LT.OR P2, PT, R15.reuse, R240, P2 ;  /* 0x000000f00f00720c */ /* 0x040fe40001741670 */
[----:B------:R-:W-:Y:S02]  /*7a00*/  ISETP.LT.OR P3, PT, R15, R238, P3 ;  /* 0x000000ee0f00720c */ /* 0x000fe40001f61670 */
[----:B------:R-:W-:Y:S02]  /*7a10*/  IADD3 R15, R33, 0x30, RZ ;  /* 0x00000030210f7810 */ /* 0x000fe40007ffe0ff */
[----:B------:R-:W-:Y:S02]  /*7a20*/  ISETP.GE.AND P1, PT, R35, R239, PT ;  /* 0x000000ef2300720c */ /* 0x000fe40003f26270 */
[----:B------:R-:W-:-:S02]  /*7a30*/  FSEL R192, R6, -INF , !P4 ;  /* 0xff80000006c07808 */ /* 0x000fc40006000000 */
[----:B------:R-:W-:Y:S02]  /*7a40*/  ISETP.GE.AND P4, PT, R15, R234, PT ;  /* 0x000000ea0f00720c */ /* 0x000fe40003f86270 */
[----:B------:R-:W-:Y:S02]  /*7a50*/  ISETP.LT.OR P1, PT, R35, R240, P1 ;  /* 0x000000f02300720c */ /* 0x000fe40000f21670 */
[----:B------:R-:W-:Y:S02]  /*7a60*/  IADD3 R13, R33, 0x29, RZ ;  /* 0x00000029210d7810 */ /* 0x000fe40007ffe0ff */
[----:B------:R-:W-:Y:S02]  /*7a70*/  ISETP.LT.OR P4, PT, R15, R238, P4 ;  /* 0x000000ee0f00720c */ /* 0x000fe40002781670 */
[----:B------:R-:W-:Y:S02]  /*7a80*/  FSEL R193, R4, -INF , !P1 ;  /* 0xff80000004c17808 */ /* 0x000fe40004800000 */
[----:B------:R-:W-:-:S02]  /*7a90*/  ISETP.GE.AND P5, PT, R13, R239, PT ;  /* 0x000000ef0d00720c */ /* 0x000fc40003fa6270 */
[----:B------:R-:W-:Y:S02]  /*7aa0*/  ISETP.GE.AND P1, PT, R13, R234, PT ;  /* 0x000000ea0d00720c */ /* 0x000fe40003f26270 */
[----:B------:R-:W-:Y:S02]  /*7ab0*/  FSEL R188, R7, -INF , !P0 ;  /* 0xff80000007bc7808 */ /* 0x000fe40004000000 */
[----:B------:R-:W-:Y:S02]  /*7ac0*/  ISETP.GE.AND P0, PT, R15, R239, PT ;  /* 0x000000ef0f00720c */ /* 0x000fe40003f06270 */
[----:B------:R-:W-:Y:S02]  /*7ad0*/  FSEL R32, R10, -INF , !P4 ;  /* 0xff8000000a207808 */ /* 0x000fe40006000000 */
[----:B------:R-:W-:Y:S02]  /*7ae0*/  ISETP.GT.AND P4, PT, R242, UR7, PT ;  /* 0x00000007f2007c0c */ /* 0x000fe4000bf84270 */
[----:B------:R-:W-:-:S02]  /*7af0*/  ISETP.LT.OR P5, PT, R13, R240, P5 ;  /* 0x000000f00d00720c */ /* 0x000fc40002fa1670 */
[----:B------:R-:W-:Y:S02]  /*7b00*/  ISETP.LT.OR P1, PT, R13, R238, P1 ;  /* 0x000000ee0d00720c */ /* 0x000fe40000f21670 */
[----:B------:R-:W-:Y:S02]  /*7b10*/  FSEL R191, R5, -INF , !P6 ;  /* 0xff80000005bf7808 */ /* 0x000fe40007000000 */
[----:B------:R-:W-:Y:S02]  /*7b20*/  IADD3 R13, R33, 0x31, RZ ;  /* 0x00000031210d7810 */ /* 0x000fe40007ffe0ff */
[----:B------:R-:W-:Y:S02]  /*7b30*/  ISETP.LT.OR P0, PT, R15, R240, P0 ;  /* 0x000000f00f00720c */ /* 0x000fe40000701670 */
[C---:B------:R-:W-:Y:S02]  /*7b40*/  IADD3 R5, R33.reuse, 0x38, RZ ;  /* 0x0000003821057810 */ /* 0x040fe40007ffe0ff */
[----:B------:R-:W-:-:S02]  /*7b50*/  IADD3 R33, R33, 0x39, RZ ;  /* 0x0000003921217810 */ /* 0x000fc40007ffe0ff */
[----:B------:R-:W-:Y:S02]  /*7b60*/  FSEL R189, R184, -INF , !P2 ;  /* 0xff800000b8bd7808 */ /* 0x000fe40005000000 */
[----:B------:R-:W-:Y:S02]  /*7b70*/  FSEL R186, R186, -INF , !P3 ;  /* 0xff800000baba7808 */ /* 0x000fe40005800000 */
[----:B------:R-:W-:Y:S02]  /*7b80*/  FSEL R195, R185, -INF , !P5 ;  /* 0xff800000b9c37808 */ /* 0x000fe40006800000 */
[----:B------:R-:W-:Y:S02]  /*7b90*/  FSEL R190, R187, -INF , !P1 ;  /* 0xff800000bbbe7808 */ /* 0x000fe40004800000 */
[----:B------:R-:W-:Y:S02]  /*7ba0*/  FSEL R181, R8, -INF , !P0 ;  /* 0xff80000008b57808 */ /* 0x000fe40004000000 */
[----:B------:R-:W-:-:S02]  /*7bb0*/  ISETP.GE.AND P6, PT, R13, R239, PT ;  /* 0x000000ef0d00720c */ /* 0x000fc40003fc6270 */
[-C--:B------:R-:W-:Y:S02]  /*7bc0*/  ISETP.GE.AND P2, PT, R13, R234.reuse, PT ;  /* 0x000000ea0d00720c */ /* 0x080fe40003f46270 */
[CC--:B------:R-:W-:Y:S02]  /*7bd0*/  ISETP.GE.AND P5, PT, R5.reuse, R239.reuse, PT ;  /* 0x000000ef0500720c */ /* 0x0c0fe40003fa6270 */
[-C--:B------:R-:W-:Y:S02]  /*7be0*/  ISETP.GE.AND P1, PT, R5, R234.reuse, PT ;  /* 0x000000ea0500720c */ /* 0x080fe40003f26270 */
[C---:B------:R-:W-:Y:S02]  /*7bf0*/  ISETP.GE.AND P3, PT, R33.reuse, R239, PT ;  /* 0x000000ef2100720c */ /* 0x040fe40003f66270 */
[----:B------:R-:W-:Y:S02]  /*7c00*/  ISETP.GE.AND P0, PT, R33, R234, PT ;  /* 0x000000ea2100720c */ /* 0x000fe40003f06270 */
[----:B------:R-:W-:-:S02]  /*7c10*/  ISETP.LT.OR P6, PT, R13, R240, P6 ;  /* 0x000000f00d00720c */ /* 0x000fc400037c1670 */
[----:B------:R-:W-:Y:S02]  /*7c20*/  ISETP.LT.OR P2, PT, R13, R238, P2 ;  /* 0x000000ee0d00720c */ /* 0x000fe40001741670 */
[C---:B------:R-:W-:Y:S02]  /*7c30*/  ISETP.LT.OR P5, PT, R5.reuse, R240, P5 ;  /* 0x000000f00500720c */ /* 0x040fe40002fa1670 */
[----:B------:R-:W-:Y:S02]  /*7c40*/  ISETP.LT.OR P1, PT, R5, R238, P1 ;  /* 0x000000ee0500720c */ /* 0x000fe40000f21670 */
[C---:B------:R-:W-:Y:S02]  /*7c50*/  ISETP.LT.OR P3, PT, R33.reuse, R240, P3 ;  /* 0x000000f02100720c */ /* 0x040fe40001f61670 */
[----:B------:R-:W-:Y:S02]  /*7c60*/  ISETP.LT.OR P0, PT, R33, R238, P0 ;  /* 0x000000ee2100720c */ /* 0x000fe40000701670 */
[----:B------:R-:W-:-:S02]  /*7c70*/  FSEL R179, R9, -INF , !P6 ;  /* 0xff80000009b37808 */ /* 0x000fc40007000000 */
[----:B------:R-:W-:Y:S02]  /*7c80*/  FSEL R178, R11, -INF , !P2 ;  /* 0xff8000000bb27808 */ /* 0x000fe40005000000 */
[----:B------:R-:W-:Y:S02]  /*7c90*/  FSEL R35, R172, -INF , !P5 ;  /* 0xff800000ac237808 */ /* 0x000fe40006800000 */
[----:B------:R-:W-:Y:S02]  /*7ca0*/  FSEL R176, R174, -INF , !P1 ;  /* 0xff800000aeb07808 */ /* 0x000fe40004800000 */
[----:B------:R-:W-:Y:S02]  /*7cb0*/  FSEL R33, R173, -INF , !P3 ;  /* 0xff800000ad217808 */ /* 0x000fe40005800000 */
[----:B------:R-:W-:Y:S01]  /*7cc0*/  FSEL R175, R175, -INF , !P0 ;  /* 0xff800000afaf7808 */ /* 0x000fe20004000000 */
[----:B------:R-:W-:Y:S05]  /*7cd0*/  @!P4 BRA `(.L_x_6252) ;  /* 0x000006000000c947 */ /* 0x000fea0003800000 */
[----:B------:R-:W-:-:S13]  /*7ce0*/  PLOP3.LUT P0, PT, PT, PT, UP5, 0x80, 0x0 ;  /* 0x000000000000781c */ /* 0x000fda0003f0f058 */
[----:B------:R-:W-:Y:S05]  /*7cf0*/  @!P0 BRA `(.L_x_6253) ;  /* 0x0000039000008947 */ /* 0x000fea0003800000 */
[----:B------:R-:W1:Y:S01]  /*7d00*/  I2F.RP R5, UR8 ;  /* 0x0000000800057d06 */ /* 0x000e620008209400 */
[----:B------:R-:W-:-:S05]  /*7d10*/  IMAD.SHL.U32 R4, R242, 0x40, RZ ;  /* 0x00000040f2047824 */ /* 0x000fca00078e00ff */
[C---:B------:R-:W-:Y:S02]  /*7d20*/  IADD3 R10, R4.reuse, -0x40, RZ ;  /* 0xffffffc0040a7810 */ /* 0x040fe40007ffe0ff */
[----:B------:R-:W-:Y:S02]  /*7d30*/  IABS R8, R4 ;  /* 0x0000000400087213 */ /* 0x000fe40000000000 */
[----:B------:R-:W-:Y:S02]  /*7d40*/  IABS R6, R10 ;  /* 0x0000000a00067213 */ /* 0x000fe40000000000 */
[----:B------:R-:W-:Y:S02]  /*7d50*/  LOP3.LUT R4, R4, c[0x0][0x2d0], RZ, 0x3c, !PT ;  /* 0x0000b40004047a12 */ /* 0x000fe400078e3cff */
[----:B------:R-:W-:Y:S01]  /*7d60*/  LOP3.LUT R10, R10, c[0x0][0x2d0], RZ, 0x3c, !PT ;  /* 0x0000b4000a0a7a12 */ /* 0x000fe200078e3cff */
[----:B-1----:R-:W1:Y:S01]  /*7d70*/  MUFU.RCP R12, R5 ;  /* 0x00000005000c7308 */ /* 0x002e620000001000 */
[----:B------:R-:W-:-:S02]  /*7d80*/  ISETP.GE.AND P2, PT, R4, RZ, PT ;  /* 0x000000ff0400720c */ /* 0x000fc40003f46270 */
[----:B------:R-:W-:Y:S02]  /*7d90*/  ISETP.GE.AND P0, PT, R10, RZ, PT ;  /* 0x000000ff0a00720c */ /* 0x000fe40003f06270 */
[----:B------:R-:W-:Y:S02]  /*7da0*/  LOP3.LUT R4, RZ, c[0x0][0x2d0], RZ, 0x33, !PT ;  /* 0x0000b400ff047a12 */ /* 0x000fe400078e33ff */
[----:B-1----:R-:W-:-:S04]  /*7db0*/  IADD3 R12, R12, 0xffffffe, RZ ;  /* 0x0ffffffe0c0c7810 */ /* 0x002fc80007ffe0ff */
        /* <DEDUP_REMOVED lines=9> */
[----:B------:R-:W-:Y:S02]  /*7e50*/  IMAD R7, R7, UR8, R8 ;  /* 0x0000000807077c24 */ /* 0x000fe4000f8e0208 */
        /* <DEDUP_REMOVED lines=28> */
[----:B--2---:R-:W-:-:S05]  /*8020*/  IMAD.IADD R6, R6, 0x1, -R5 ;  /* 0x0000000106067824 */ /* 0x004fca00078e0a05 */
[----:B------:R-:W-:-:S05]  /*8030*/  SHF.R.S32.HI R5, RZ, 0x1f, R6 ;  /* 0x0000001fff057819 */ /* 0x000fca0000011406 */
[----:B------:R-:W-:-:S04]  /*8040*/  IMAD R5, R5, c[0x0][0x180], RZ ;  /* 0x0000600005057a24 */ /* 0x000fc800078e02ff */
[C---:B------:R-:W-:Y:S02]  /*8050*/  IMAD R5, R6.reuse, c[0x0][0x184], R5 ;  /* 0x0000610006057a24 */ /* 0x040fe400078e0205 */
[----:B------:R-:W-:-:S04]  /*8060*/  IMAD.WIDE.U32 R6, R6, c[0x0][0x180], R8 ;  /* 0x0000600006067a25 */ /* 0x000fc800078e0008 */
[----:B------:R-:W-:Y:S01]  /*8070*/  IMAD.IADD R4, R7, 0x1, R5 ;  /* 0x0000000107047824 */ /* 0x000fe200078e0205 */
[----:B------:R-:W-:Y:S05]  /*8080*/  BRA `(.L_x_6254) ;  /* 0x0000004000007947 */ /* 0x000fea0003800000 */
.L_x_6253:
[----:B------:R-:W-:-:S04]  /*8090*/  ULEA UR5, -UR12, URZ, 0x6 ;  /* 0x0000003f0c057291 */ /* 0x000fc8000f8e313f */
[----:B------:R-:W-:Y:S02]  /*80a0*/  USHF.R.S32.HI UR4, URZ, 0x1f, UR5 ;  /* 0x0000001f3f047899 */ /* 0x000fe40008011405 */
[----:B------:R-:W-:-:S04]  /*80b0*/  MOV R6, UR5 ;  /* 0x0000000500067c02 */ /* 0x000fc80008000f00 */
[----:B------:R-:W-:Y:S02]  /*80c0*/  MOV R4, UR4 ;  /* 0x0000000400047c02 */ /* 0x000fe40008000f00 */
.L_x_6254:
[----:B------:R-:W-:Y:S01]  /*80d0*/  IADD3 R6, P0, R2, R6, RZ ;  /* 0x0000000602067210 */ /* 0x000fe20007f1e0ff */
[----:B------:R-:W-:Y:S02]  /*80e0*/  USHF.L.U32 UR5, UR12, 0x5, URZ ;  /* 0x000000050c057899 */ /* 0x000fe4000800063f */
[----:B------:R-:W-:Y:S02]  /*80f0*/  ULDC UR4, c[0x0][0x19c] ;  /* 0x0000670000047ab9 */ /* 0x000fe40000000800 */
[----:B------:R-:W-:Y:S01]  /*8100*/  IMAD.X R245, R165, 0x1, R4, P0 ;  /* 0x00000001a5f57824 */ /* 0x000fe200000e0604 */
[----:B------:R-:W-:Y:S01]  /*8110*/  LEA R244, P0, R6, c[0x0][0x168], 0x1 ;  /* 0x00005a0006f47a11 */ /* 0x000fe200078008ff */
[----:B------:R-:W-:-:S03]  /*8120*/  USHF.L.U64.HI UR4, UR12, UR6, UR4 ;  /* 0x000000060c047299 */ /* 0x000fc60008010204 */
[----:B------:R-:W-:Y:S02]  /*8130*/  LEA.HI.X R245, R6, c[0x0][0x16c], R245, 0x1, P0 ;  /* 0x00005b0006f57a11 */ /* 0x000fe400000f0cf5 */
        /* <DEDUP_REMOVED lines=26> */
.L_x_6252:
[----:B------:R-:W-:Y:S01]  /*82e0*/  FMNMX.FTZ R2, R164, R167, !PT ;  /* 0x000000a7a4027209 */ /* 0x000fe20007810000 */
[----:B------:R-:W-:Y:S01]  /*82f0*/  LDSM.16.MT88.4 R16, [R224+0x10000] ;  /* 0x01000000e010783b */ /* 0x000fe20000004200 */
[----:B-1----:R-:W-:-:S02]  /*8300*/  FMNMX.FTZ R5, R3, R22, !PT ;  /* 0x0000001603057209 */ /* 0x002fc40007810000 */
[----:B------:R-:W-:Y:S01]  /*8310*/  FMNMX.FTZ R2, R197, R2, !PT ;  /* 0x00000002c5027209 */ /* 0x000fe20007810000 */
        /* <DEDUP_REMOVED lines=52> */
[--C-:B------:R-:W-:Y:S01]  /*8660*/  FFMA.FTZ R167, R199, c[0x0][0x23c], -R34.reuse ;  /* 0x00008f00c7a77a23 */ /* 0x100fe20000010822 */
[----:B------:R-:W-:Y:S01]  /*8670*/  MUFU.EX2 R169, R169 ;  /* 0x000000a900a97308 */ /* 0x000fe20000000800 */
[----:B------:R-:W-:Y:S02]  /*8680*/  FFMA.FTZ R166, R31, c[0x0][0x23c], -R34 ;  /* 0x00008f001fa67a23 */ /* 0x000fe40000010822 */
[----:B------:R-:W-:-:S02]  /*8690*/  FFMA.FTZ R165, R22, c[0x0][0x23c], -R177 ;  /* 0x00008f0016a57a23 */ /* 0x000fc400000108b1 */
[--C-:B------:R-:W-:Y:S02]  /*86a0*/  FFMA.FTZ R0, R194, c[0x0][0x23c], -R177.reuse ;  /* 0x00008f00c2007a23 */ /* 0x100fe400000108b1 */
[----:B------:R-:W-:Y:S01]  /*86b0*/  FFMA.FTZ R173, R20, c[0x0][0x23c], -R177 ;  /* 0x00008f0014ad7a23 */ /* 0x000fe200000108b1 */
[----:B------:R-:W1:Y:S01]  /*86c0*/  MUFU.EX2 R168, R168 ;  /* 0x000000a800a87308 */ /* 0x000e620000000800 */
[----:B------:R-:W-:Y:S02]  /*86d0*/  FMUL.FTZ R172, R4, c[0x0][0x23c] ;  /* 0x00008f0004ac7a20 */ /* 0x000fe40000410000 */
[----:B------:R-:W-:Y:S02]  /*86e0*/  FMUL.FTZ R164, R6, c[0x0][0x23c] ;  /* 0x00008f0006a47a20 */ /* 0x000fe40000410000 */
[--C-:B------:R-:W-:Y:S02]  /*86f0*/  FFMA.FTZ R180, R23, c[0x0][0x23c], -R34.reuse ;  /* 0x00008f0017b47a23 */ /* 0x100fe40000010822 */
[--C-:B------:R-:W-:Y:S01]  /*8700*/  FFMA.FTZ R183, R21, c[0x0][0x23c], -R34.reuse ;  /* 0x00008f0015b77a23 */ /* 0x100fe20000010822 */
[----:B------:R-:W-:Y:S01]  /*8710*/  MUFU.EX2 R167, R167 ;  /* 0x000000a700a77308 */ /* 0x000fe20000000800 */
[----:B------:R-:W-:Y:S01]  /*8720*/  LDSM.16.MT88.4 R20, [R220+0x16000] ;  /* 0x01600000dc14783b */ /* 0x000fe20000004200 */
[----:B------:R-:W-:-:S02]  /*8730*/  FFMA.FTZ R3, R29, c[0x0][0x23c], -R34 ;  /* 0x00008f001d037a23 */ /* 0x000fc40000010822 */
[----:B------:R-:W-:Y:S02]  /*8740*/  FFMA.FTZ R174, R25, c[0x0][0x23c], -R34 ;  /* 0x00008f0019ae7a23 */ /* 0x000fe40000010822 */
[--C-:B------:R-:W-:Y:S02]  /*8750*/  FFMA.FTZ R182, R30, c[0x0][0x23c], -R177.reuse ;  /* 0x00008f001eb67a23 */ /* 0x100fe400000108b1 */
[----:B------:R-:W2:Y:S01]  /*8760*/  MUFU.EX2 R166, R166 ;  /* 0x000000a600a67308 */ /* 0x000ea20000000800 */
[----:B-1----:R-:W-:Y:S01]  /*8770*/  F2FP.PACK_AB R4, R168, R169 ;  /* 0x000000a9a804723e */ /* 0x002fe200000000ff */
[--C-:B------:R-:W-:Y:S02]  /*8780*/  FFMA.FTZ R185, R28, c[0x0][0x23c], -R177.reuse ;  /* 0x00008f001cb97a23 */ /* 0x100fe400000108b1 */
[--C-:B------:R-:W-:Y:S01]  /*8790*/  FFMA.FTZ R184, R26, c[0x0][0x23c], -R177.reuse ;  /* 0x00008f001ab87a23 */ /* 0x100fe200000108b1 */
[----:B------:R-:W-:Y:S01]  /*87a0*/  LDSM.16.MT88.4 R28, [R224+0x14800] ;  /* 0x01480000e01c783b */ /* 0x000fe20000004200 */
[----:B------:R-:W-:-:S02]  /*87b0*/  FFMA.FTZ R187, R24, c[0x0][0x23c], -R177 ;  /* 0x00008f0018bb7a23 */ /* 0x000fc400000108b1 */
[----:B------:R-:W-:Y:S01]  /*87c0*/  MUFU.EX2 R165, R165 ;  /* 0x000000a500a57308 */ /* 0x000fe20000000800 */
[----:B------:R-:W-:Y:S01]  /*87d0*/  LDSM.16.MT88.4 R24, [R220+0x10800] ;  /* 0x01080000dc18783b */ /* 0x000fe20000004200 */
[--C-:B------:R-:W-:Y:S02]  /*87e0*/  FFMA.FTZ R194, R191, c[0x0][0x23c], -R34.reuse ;  /* 0x00008f00bfc27a23 */ /* 0x100fe40000010822 */
[--C-:B------:R-:W-:Y:S02]  /*87f0*/  FFMA.FTZ R196, R195, c[0x0][0x23c], -R34.reuse ;  /* 0x00008f00c3c47a23 */ /* 0x100fe40000010822 */
[--C-:B------:R-:W-:Y:S02]  /*8800*/  FFMA.FTZ R193, R193, c[0x0][0x23c], -R34.reuse ;  /* 0x00008f00c1c17a23 */ /* 0x100fe40000010822 */
        /* <DEDUP_REMOVED lines=12> */
[----:B------:R-:W-:-:S02]  /*88d0*/  FFMA.FTZ R179, R35, c[0x0][0x23c], -R34 ;  /* 0x00008f0023b37a23 */ /* 0x000fc40000010822 */
[----:B------:R-:W-:Y:S02]  /*88e0*/  FFMA.FTZ R192, R33, c[0x0][0x23c], -R34 ;  /* 0x00008f0021c07a23 */ /* 0x000fe40000010822 */
[--C-:B------:R-:W-:Y:S02]  /*88f0*/  FFMA.FTZ R197, R32, c[0x0][0x23c], -R177.reuse ;  /* 0x00008f0020c57a23 */ /* 0x100fe400000108b1 */
        /* <DEDUP_REMOVED lines=25> */
[----:B------:R-:W2:Y:S01]  /*8a90*/  LDSM.16.MT88.4 R16, [R220+0x10000] ;  /* 0x01000000dc10783b */ /* 0x000ea20000004200 */
[----:B------:R-:W-:Y:S01]  /*8aa0*/  FMUL.FTZ R149, R149, R172 ;  /* 0x000000ac95957220 */ /* 0x000fe20000410000 */
[----:B------:R-:W-:Y:S01]  /*8ab0*/  MUFU.EX2 R183, R183 ;  /* 0x000000b700b77308 */ /* 0x000fe20000000800 */
        /* <DEDUP_REMOVED lines=17> */
[----:B------:R-:W-:Y:S02]  /*8bd0*/  FMUL.FTZ R137, R137, R172 ;  /* 0x000000ac89897220 */ /* 0x000fe40000410000 */
[-C--:B------:R-:W-:Y:S01]  /*8be0*/  FMUL.FTZ R138, R138, R164.reuse ;  /* 0x000000a48a8a7220 */ /* 0x080fe20000410000 */
[----:B------:R-:W-:Y:S01]  /*8bf0*/  MUFU.EX2 R184, R184 ;  /* 0x000000b800b87308 */ /* 0x000fe20000000800 */
[----:B------:R-:W-:Y:S02]  /*8c00*/  FMUL.FTZ R139, R139, R164 ;  /* 0x000000a48b8b7220 */ /* 0x000fe40000410000 */
[-C--:B------:R-:W-:Y:S01]  /*8c10*/  FMUL.FTZ R132, R132, R172.reuse ;  /* 0x000000ac84847220 */ /* 0x080fe20000410000 */
[----:B------:R-:W-:Y:S01]  /*8c20*/  HMMA.16816.F32 R140, R4, R10, R140 ;  /* 0x0000000a048c723c */ /* 0x000fe2000000188c */
[----:B------:R-:W5:Y:S01]  /*8c30*/  LDSM.16.MT88.4 R8, [R222+0x12000] ;  /* 0x01200000de08783b */ /* 0x000f620000004200 */
[----:B------:R-:W-:-:S02]  /*8c40*/  FMUL.FTZ R133, R133, R172 ;  /* 0x000000ac85857220 */ /* 0x000fc40000410000 */
[-C--:B------:R-:W-:Y:S01]  /*8c50*/  FMUL.FTZ R134, R134, R164.reuse ;  /* 0x000000a486867220 */ /* 0x080fe20000410000 */
[----:B------:R-:W1:Y:S01]  /*8c60*/  MUFU.EX2 R187, R187 ;  /* 0x000000bb00bb7308 */ /* 0x000e620000000800 */
[----:B------:R-:W-:Y:S02]  /*8c70*/  FMUL.FTZ R135, R135, R164 ;  /* 0x000000a487877220 */ /* 0x000fe40000410000 */
[C---:B--2---:R-:W-:Y:S01]  /*8c80*/  HMMA.16816.F32 R136, R4.reuse, R16, R136 ;  /* 0x000000100488723c */ /* 0x044fe20000001888 */
[-C--:B------:R-:W-:Y:S02]  /*8c90*/  FMUL.FTZ R36, R36, R172.reuse ;  /* 0x000000ac24247220 */ /* 0x080fe40000410000 */
[----:B------:R-:W-:Y:S02]  /*8ca0*/  FMUL.FTZ R37, R37, R172 ;  /* 0x000000ac25257220 */ /* 0x000fe40000410000 */
[-C--:B------:R-:W-:Y:S01]  /*8cb0*/  FMUL.FTZ R38, R38, R164.reuse ;  /* 0x000000a426267220 */ /* 0x080fe20000410000 */
[----:B------:R-:W-:Y:S01]  /*8cc0*/  MUFU.EX2 R193, R193 ;  /* 0x000000c100c17308 */ /* 0x000fe20000000800 */
[----:B------:R-:W-:Y:S01]  /*8cd0*/  FMUL.FTZ R39, R39, R164 ;  /* 0x000000a427277220 */ /* 0x000fe20000410000 */
[----:B------:R-:W-:Y:S01]  /*8ce0*/  HMMA.16816.F32 R132, R4, R18, R132 ;  /* 0x000000120484723c */ /* 0x000fe20000001884 */
[----:B------:R-:W2:Y:S01]  /*8cf0*/  LDSM.16.MT88.4 R16, [R221+0x12000] ;  /* 0x01200000dd10783b */ /* 0x000ea20000004200 */
[----:B------:R-:W-:-:S02]  /*8d00*/  FMUL.FTZ R40, R40, R172 ;  /* 0x000000ac28287220 */ /* 0x000fc40000410000 */
[----:B------:R-:W-:Y:S02]  /*8d10*/  FMUL.FTZ R41, R41, R172 ;  /* 0x000000ac29297220 */ /* 0x000fe40000410000 */
[-C--:B------:R-:W-:Y:S01]  /*8d20*/  FMUL.FTZ R42, R42, R164.reuse ;  /* 0x000000a42a2a7220 */ /* 0x080fe20000410000 */
[----:B------:R-:W1:Y:S01]  /*8d30*/  MUFU.EX2 R194, R194 ;  /* 0x000000c200c27308 */ /* 0x000e620000000800 */
[----:B------:R-:W-:Y:S02]  /*8d40*/  FMUL.FTZ R43, R43, R164 ;  /* 0x000000a42b2b7220 */ /* 0x000fe40000410000 */
[-C--:B------:R-:W-:Y:S01]  /*8d50*/  FMUL.FTZ R44, R44, R172.reuse ;  /* 0x000000ac2c2c7220 */ /* 0x080fe20000410000 */
[----:B---3--:R-:W-:Y:S01]  /*8d60*/  HMMA.16816.F32 R36, R4, R12, R36 ;  /* 0x0000000c0424723c */ /* 0x008fe20000001824 */
[----:B------:R-:W-:Y:S02]  /*8d70*/  FMUL.FTZ R45, R45, R172 ;  /* 0x000000ac2d2d7220 */ /* 0x000fe40000410000 */
[-C--:B------:R-:W-:Y:S01]  /*8d80*/  FMUL.FTZ R46, R46, R164.reuse ;  /* 0x000000a42e2e7220 */ /* 0x080fe20000410000 */
[----:B------:R-:W-:Y:S01]  /*8d90*/  MUFU.EX2 R189, R189 ;  /* 0x000000bd00bd7308 */ /* 0x000fe20000000800 */
[----:B------:R-:W-:-:S02]  /*8da0*/  FMUL.FTZ R47, R47, R164 ;  /* 0x000000a42f2f7220 */ /* 0x000fc40000410000 */
[-C--:B------:R-:W-:Y:S01]  /*8db0*/  FMUL.FTZ R48, R48, R172.reuse ;  /* 0x000000ac30307220 */ /* 0x080fe20000410000 */
[C---:B------:R-:W-:Y:S01]  /*8dc0*/  HMMA.16816.F32 R40, R4.reuse, R14, R40 ;  /* 0x0000000e0428723c */ /* 0x040fe20000001828 */
[----:B------:R-:W-:Y:S01]  /*8dd0*/  FMUL.FTZ R49, R49, R172 ;  /* 0x000000ac31317220 */ /* 0x000fe20000410000 */
[----:B------:R-:W3:Y:S01]  /*8de0*/  LDSM.16.MT88.4 R12, [R220+0x12000] ;  /* 0x01200000dc0c783b */ /* 0x000ee20000004200 */
[-C--:B------:R-:W-:Y:S01]  /*8df0*/  FMUL.FTZ R50, R50, R164.reuse ;  /* 0x000000a432327220 */ /* 0x080fe20000410000 */
[----:B------:R-:W-:Y:S01]  /*8e00*/  MUFU.EX2 R196, R196 ;  /* 0x000000c400c47308 */ /* 0x000fe20000000800 */
[----:B------:R-:W-:Y:S02]  /*8e10*/  FMUL.FTZ R51, R51, R164 ;  /* 0x000000a433337220 */ /* 0x000fe40000410000 */
[-C--:B------:R-:W-:Y:S01]  /*8e20*/  FMUL.FTZ R52, R52, R172.reuse ;  /* 0x000000ac34347220 */ /* 0x080fe20000410000 */
[----:B-----5:R-:W-:Y:S01]  /*8e30*/  HMMA.16816.F32 R44, R4, R8, R44 ;  /* 0x00000008042c723c */ /* 0x020fe2000000182c */
[----:B------:R-:W-:-:S02]  /*8e40*/  FMUL.FTZ R53, R53, R172 ;  /* 0x000000ac35357220 */ /* 0x000fc40000410000 */
[-C--:B------:R-:W-:Y:S01]  /*8e50*/  FMUL.FTZ R54, R54, R164.reuse ;  /* 0x000000a436367220 */ /* 0x080fe20000410000 */
[----:B------:R-:W-:Y:S01]  /*8e60*/  MUFU.EX2 R191, R191 ;  /* 0x000000bf00bf7308 */ /* 0x000fe20000000800 */
[----:B------:R-:W-:Y:S02]  /*8e70*/  FMUL.FTZ R55, R55, R164 ;  /* 0x000000a437377220 */ /* 0x000fe40000410000 */
[-C--:B------:R-:W-:Y:S01]  /*8e80*/  FMUL.FTZ R56, R56, R172.reuse ;  /* 0x000000ac38387220 */ /* 0x080fe20000410000 */
[----:B------:R-:W-:Y:S01]  /*8e90*/  HMMA.16816.F32 R48, R4, R10, R48 ;  /* 0x0000000a0430723c */ /* 0x000fe20000001830 */
[----:B------:R-:W-:Y:S01]  /*8ea0*/  FMUL.FTZ R57, R57, R172 ;  /* 0x000000ac39397220 */ /* 0x000fe20000410000 */
[----:B------:R-:W5:Y:S01]  /*8eb0*/  LDSM.16.MT88.4 R8, [R224+0x14000] ;  /* 0x01400000e008783b */ /* 0x000f620000004200 */
[-C--:B------:R-:W-:Y:S01]  /*8ec0*/  FMUL.FTZ R58, R58, R164.reuse ;  /* 0x000000a43a3a7220 */ /* 0x080fe20000410000 */
[----:B------:R-:W1:Y:S01]  /*8ed0*/  MUFU.EX2 R188, R188 ;  /* 0x000000bc00bc7308 */ /* 0x000e620000000800 */
        /* <DEDUP_REMOVED lines=12> */
[----:B------:R-:W1:Y:S01]  /*8fa0*/  MUFU.EX2 R195, R195 ;  /* 0x000000c300c37308 */ /* 0x000e620000000800 */
[----:B------:R-:W-:Y:S02]  /*8fb0*/  FMUL.FTZ R67, R67, R164 ;  /* 0x000000a443437220 */ /* 0x000fe40000410000 */
[-C--:B------:R-:W-:Y:S02]  /*8fc0*/  FMUL.FTZ R68, R68, R172.reuse ;  /* 0x000000ac44447220 */ /* 0x080fe40000410000 */
[----:B------:R-:W-:Y:S01]  /*8fd0*/  FMUL.FTZ R69, R69, R172 ;  /* 0x000000ac45457220 */ /* 0x000fe20000410000 */
[----:B---3--:R-:W-:Y:S01]  /*8fe0*/  HMMA.16816.F32 R60, R4, R12, R60 ;  /* 0x0000000c043c723c */ /* 0x008fe2000000183c */
[-C--:B------:R-:W-:Y:S01]  /*8ff0*/  FMUL.FTZ R70, R70, R164.reuse ;  /* 0x000000a446467220 */ /* 0x080fe20000410000 */
[----:B------:R-:W-:Y:S01]  /*9000*/  MUFU.EX2 R181, R181 ;  /* 0x000000b500b57308 */ /* 0x000fe20000000800 */
[----:B------:R-:W-:-:S02]  /*9010*/  FMUL.FTZ R71, R71, R164 ;  /* 0x000000a447477220 */ /* 0x000fc40000410000 */
[-C--:B------:R-:W-:Y:S02]  /*9020*/  FMUL.FTZ R72, R72, R172.reuse ;  /* 0x000000ac48487220 */ /* 0x080fe40000410000 */
[----:B------:R-:W-:Y:S01]  /*9030*/  FMUL.FTZ R73, R73, R172 ;  /* 0x000000ac49497220 */ /* 0x000fe20000410000 */
[C---:B------:R-:W-:Y:S01]  /*9040*/  HMMA.16816.F32 R64, R4.reuse, R14, R64 ;  /* 0x0000000e0440723c */ /* 0x040fe20000001840 */
[-C--:B------:R-:W-:Y:S01]  /*9050*/  FMUL.FTZ R74, R74, R164.reuse ;  /* 0x000000a44a4a7220 */ /* 0x080fe20000410000 */
[----:B------:R-:W3:Y:S01]  /*9060*/  LDSM.16.MT88.4 R12, [R221+0x14000] ;  /* 0x01400000dd0c783b */ /* 0x000ee20000004200 */
[----:B------:R-:W-:Y:S01]  /*9070*/  FMUL.FTZ R75, R75, R164 ;  /* 0x000000a44b4b7220 */ /* 0x000fe20000410000 */
[----:B------:R-:W1:Y:S01]  /*9080*/  MUFU.EX2 R190, R190 ;  /* 0x000000be00be7308 */ /* 0x000e620000000800 */
[-C--:B------:R-:W-:Y:S02]  /*9090*/  FMUL.FTZ R76, R76, R172.reuse ;  /* 0x000000ac4c4c7220 */ /* 0x080fe40000410000 */
[----:B------:R-:W-:Y:S01]  /*90a0*/  FMUL.FTZ R77, R77, R172 ;  /* 0x000000ac4d4d7220 */ /* 0x000fe20000410000 */
[----:B-----5:R-:W-:Y:S01]  /*90b0*/  HMMA.16816.F32 R68, R4, R8, R68 ;  /* 0x000000080444723c */ /* 0x020fe20000001844 */
[----:B------:R-:W-:-:S02]  /*90c0*/  FMUL.FTZ R78, R78, R164 ;  /* 0x000000a44e4e7220 */ /* 0x000fc40000410000 */
[----:B------:R-:W-:Y:S01]  /*90d0*/  FMUL.FTZ R79, R79, R164 ;  /* 0x000000a44f4f7220 */ /* 0x000fe20000410000 */
[----:B------:R-:W-:Y:S01]  /*90e0*/  MUFU.EX2 R179, R179 ;  /* 0x000000b300b37308 */ /* 0x000fe20000000800 */
[-C--:B------:R-:W-:Y:S02]  /*90f0*/  FMUL.FTZ R80, R80, R172.reuse ;  /* 0x000000ac50507220 */ /* 0x080fe40000410000 */
[----:B------:R-:W-:Y:S01]  /*9100*/  FMUL.FTZ R81, R81, R172 ;  /* 0x000000ac51517220 */ /* 0x000fe20000410000 */
[----:B------:R-:W-:Y:S01]  /*9110*/  HMMA.16816.F32 R72, R4, R10, R72 ;  /* 0x0000000a0448723c */ /* 0x000fe20000001848 */
[----:B------:R-:W5:Y:S01]  /*9120*/  LDSM.16.MT88.4 R8, [R220+0x14000] ;  /* 0x01400000dc08783b */ /* 0x000f620000004200 */
[-C--:B------:R-:W-:Y:S02]  /*9130*/  FMUL.FTZ R82, R82, R164.reuse ;  /* 0x000000a452527220 */ /* 0x080fe40000410000 */
[----:B------:R-:W-:Y:S01]  /*9140*/  FMUL.FTZ R83, R83, R164 ;  /* 0x000000a453537220 */ /* 0x000fe20000410000 */
[----:B------:R-:W-:Y:S01]  /*9150*/  MUFU.EX2 R192, R192 ;  /* 0x000000c000c07308 */ /* 0x000fe20000000800 */
[----:B------:R-:W-:-:S02]  /*9160*/  FMUL.FTZ R84, R84, R172 ;  /* 0x000000ac54547220 */ /* 0x000fc40000410000 */
[C---:B--2---:R-:W-:Y:S01]  /*9170*/  HMMA.16816.F32 R76, R4.reuse, R16, R76 ;  /* 0x00000010044c723c */ /* 0x044fe2000000184c */
[----:B------:R-:W-:Y:S02]  /*9180*/  FMUL.FTZ R85, R85, R172 ;  /* 0x000000ac55557220 */ /* 0x000fe40000410000 */
[-C--:B------:R-:W-:Y:S02]  /*9190*/  FMUL.FTZ R86, R86, R164.reuse ;  /* 0x000000a456567220 */ /* 0x080fe40000410000 */
[----:B------:R-:W-:Y:S01]  /*91a0*/  FMUL.FTZ R87, R87, R164 ;  /* 0x000000a457577220 */ /* 0x000fe20000410000 */
[----:B------:R-:W-:Y:S01]  /*91b0*/  MUFU.EX2 R197, R197 ;  /* 0x000000c500c57308 */ /* 0x000fe20000000800 */
[-C--:B------:R-:W-:Y:S01]  /*91c0*/  FMUL.FTZ R88, R88, R172.reuse ;  /* 0x000000ac58587220 */ /* 0x080fe20000410000 */
[----:B------:R-:W-:Y:S01]  /*91d0*/  HMMA.16816.F32 R80, R4, R18, R80 ;  /* 0x000000120450723c */ /* 0x000fe20000001850 */
[----:B------:R-:W2:Y:S01]  /*91e0*/  LDSM.16.MT88.4 R16, [R224+0x16000] ;  /* 0x01600000e010783b */ /* 0x000ea20000004200 */
[----:B------:R-:W-:-:S02]  /*91f0*/  FMUL.FTZ R89, R89, R172 ;  /* 0x000000ac59597220 */ /* 0x000fc40000410000 */
[-C--:B------:R-:W-:Y:S02]  /*9200*/  FMUL.FTZ R90, R90, R164.reuse ;  /* 0x000000a45a5a7220 */ /* 0x080fe40000410000 */
[----:B------:R-:W-:Y:S01]  /*9210*/  FMUL.FTZ R91, R91, R164 ;  /* 0x000000a45b5b7220 */ /* 0x000fe20000410000 */
[----:B------:R-:W1:Y:S01]  /*9220*/  MUFU.EX2 R178, R178 ;  /* 0x000000b200b27308 */ /* 0x000e620000000800 */
[-C--:B------:R-:W-:Y:S02]  /*9230*/  FMUL.FTZ R92, R92, R172.reuse ;  /* 0x000000ac5c5c7220 */ /* 0x080fe40000410000 */
[----:B------:R-:W-:Y:S01]  /*9240*/  FMUL.FTZ R93, R93, R172 ;  /* 0x000000ac5d5d7220 */ /* 0x000fe20000410000 */
[----:B---3--:R-:W-:Y:S01]  /*9250*/  HMMA.16816.F32 R84, R4, R12, R84 ;  /* 0x0000000c0454723c */ /* 0x008fe20000001854 */
[-C--:B------:R-:W-:Y:S02]  /*9260*/  FMUL.FTZ R94, R94, R164.reuse ;  /* 0x000000a45e5e7220 */ /* 0x080fe40000410000 */
[----:B------:R-:W-:Y:S01]  /*9270*/  FMUL.FTZ R95, R95, R164 ;  /* 0x000000a45f5f7220 */ /* 0x000fe20000410000 */
[----:B------:R-:W-:Y:S01]  /*9280*/  MUFU.EX2 R176, R176 ;  /* 0x000000b000b07308 */ /* 0x000fe20000000800 */
[----:B------:R-:W-:-:S02]  /*9290*/  FMUL.FTZ R96, R96, R172 ;  /* 0x000000ac60607220 */ /* 0x000fc40000410000 */
        /* <DEDUP_REMOVED lines=10> */
[----:B------:R-:W-:Y:S02]  /*9340*/  FMUL.FTZ R103, R103, R164 ;  /* 0x000000a467677220 */ /* 0x000fe40000410000 */
[-C--:B------:R-:W-:Y:S02]  /*9350*/  FMUL.FTZ R104, R104, R172.reuse ;  /* 0x000000ac68687220 */ /* 0x080fe40000410000 */
[----:B------:R-:W-:Y:S01]  /*9360*/  FMUL.FTZ R105, R105, R172 ;  /* 0x000000ac69697220 */ /* 0x000fe20000410000 */
[----:B------:R-:W-:Y:S01]  /*9370*/  HMMA.16816.F32 R96, R4, R10, R96 ;  /* 0x0000000a0460723c */ /* 0x000fe20000001860 */
[-C--:B------:R-:W-:Y:S01]  /*9380*/  FMUL.FTZ R106, R106, R164.reuse ;  /* 0x000000a46a6a7220 */ /* 0x080fe20000410000 */
[----:B------:R-:W5:Y:S01]  /*9390*/  LDSM.16.MT88.4 R8, [R221+0x16000] ;  /* 0x01600000dd08783b */ /* 0x000f620000004200 */
[----:B------:R-:W-:Y:S02]  /*93a0*/  FMUL.FTZ R107, R107, R164 ;  /* 0x000000a46b6b7220 */ /* 0x000fe40000410000 */
[----:B------:R-:W-:-:S02]  /*93b0*/  FMUL.FTZ R108, R108, R172 ;  /* 0x000000ac6c6c7220 */ /* 0x000fc40000410000 */
[----:B------:R-:W-:Y:S01]  /*93c0*/  FMUL.FTZ R109, R109, R172 ;  /* 0x000000ac6d6d7220 */ /* 0x000fe20000410000 */
[C---:B--2---:R-:W-:Y:S01]  /*93d0*/  HMMA.16816.F32 R100, R4.reuse, R16, R100 ;  /* 0x000000100464723c */ /* 0x044fe20000001864 */
[-C--:B------:R-:W-:Y:S02]  /*93e0*/  FMUL.FTZ R110, R110, R164.reuse ;  /* 0x000000a46e6e7220 */ /* 0x080fe40000410000 */
[----:B------:R-:W-:Y:S02]  /*93f0*/  FMUL.FTZ R111, R111, R164 ;  /* 0x000000a46f6f7220 */ /* 0x000fe40000410000 */
[-C--:B------:R-:W-:Y:S02]  /*9400*/  FMUL.FTZ R112, R112, R172.reuse ;  /* 0x000000ac70707220 */ /* 0x080fe40000410000 */
[----:B------:R-:W-:Y:S01]  /*9410*/  FMUL.FTZ R113, R113, R172 ;  /* 0x000000ac71717220 */ /* 0x000fe20000410000 */
[----:B------:R-:W-:Y:S01]  /*9420*/  HMMA.16816.F32 R104, R4, R18, R104 ;  /* 0x000000120468723c */ /* 0x000fe20000001868 */
[----:B------:R-:W2:Y:S01]  /*9430*/  LDSM.16.MT88.4 R16, [R224+0x10800] ;  /* 0x01080000e010783b */ /* 0x000ea20000004200 */
[----:B------:R-:W-:-:S02]  /*9440*/  FMUL.FTZ R114, R114, R164 ;  /* 0x000000a472727220 */ /* 0x000fc40000410000 */
[----:B------:R-:W-:Y:S02]  /*9450*/  FMUL.FTZ R115, R115, R164 ;  /* 0x000000a473737220 */ /* 0x000fe40000410000 */
[-C--:B------:R-:W-:Y:S02]  /*9460*/  FMUL.FTZ R116, R116, R172.reuse ;  /* 0x000000ac74747220 */ /* 0x080fe40000410000 */
[----:B------:R-:W-:Y:S02]  /*9470*/  FMUL.FTZ R117, R117, R172 ;  /* 0x000000ac75757220 */ /* 0x000fe40000410000 */
[-C--:B------:R-:W-:Y:S01]  /*9480*/  FMUL.FTZ R118, R118, R164.reuse ;  /* 0x000000a476767220 */ /* 0x080fe20000410000 */
[----:B---3--:R-:W-:Y:S01]  /*9490*/  HMMA.16816.F32 R108, R4, R12, R108 ;  /* 0x0000000c046c723c */ /* 0x008fe2000000186c */
[----:B------:R-:W-:Y:S02]  /*94a0*/  FMUL.FTZ R119, R119, R164 ;  /* 0x000000a477777220 */ /* 0x000fe40000410000 */
[----:B------:R-:W-:-:S02]  /*94b0*/  FMUL.FTZ R120, R120, R172 ;  /* 0x000000ac78787220 */ /* 0x000fc40000410000 */
[----:B------:R-:W-:Y:S02]  /*94c0*/  FMUL.FTZ R121, R121, R172 ;  /* 0x000000ac79797220 */ /* 0x000fe40000410000 */
[-C--:B------:R-:W-:Y:S01]  /*94d0*/  FMUL.FTZ R122, R122, R164.reuse ;  /* 0x000000a47a7a7220 */ /* 0x080fe20000410000 */
[C---:B------:R-:W-:Y:S01]  /*94e0*/  HMMA.16816.F32 R112, R4.reuse, R14, R112 ;  /* 0x0000000e0470723c */ /* 0x040fe20000001870 */
[----:B------:R-:W-:Y:S01]  /*94f0*/  FMUL.FTZ R123, R123, R164 ;  /* 0x000000a47b7b7220 */ /* 0x000fe20000410000 */
[----:B------:R-:W3:Y:S01]  /*9500*/  LDSM.16.MT88.4 R12, [R221+0x10800] ;  /* 0x01080000dd0c783b */ /* 0x000ee20000004200 */
[-C--:B------:R-:W-:Y:S02]  /*9510*/  FMUL.FTZ R124, R124, R172.reuse ;  /* 0x000000ac7c7c7220 */ /* 0x080fe40000410000 */
[----:B------:R-:W-:Y:S02]  /*9520*/  FMUL.FTZ R125, R125, R172 ;  /* 0x000000ac7d7d7220 */ /* 0x000fe40000410000 */
[-C--:B------:R-:W-:Y:S01]  /*9530*/  FMUL.FTZ R126, R126, R164.reuse ;  /* 0x000000a47e7e7220 */ /* 0x080fe20000410000 */
[----:B-----5:R-:W-:Y:S01]  /*9540*/  HMMA.16816.F32 R116, R4, R8, R116 ;  /* 0x000000080474723c */ /* 0x020fe20000001874 */
[----:B------:R-:W-:-:S02]  /*9550*/  FMUL.FTZ R127, R127, R164 ;  /* 0x000000a47f7f7220 */ /* 0x000fc40000410000 */
[-C--:B------:R-:W-:Y:S02]  /*9560*/  FMUL.FTZ R128, R128, R172.reuse ;  /* 0x000000ac80807220 */ /* 0x080fe40000410000 */
[----:B------:R-:W-:Y:S02]  /*9570*/  FMUL.FTZ R129, R129, R172 ;  /* 0x000000ac81817220 */ /* 0x000fe40000410000 */
[-C--:B------:R-:W-:Y:S01]  /*9580*/  FMUL.FTZ R130, R130, R164.reuse ;  /* 0x000000a482827220 */ /* 0x080fe20000410000 */
[----:B------:R-:W-:Y:S01]  /*9590*/  HMMA.16816.F32 R120, R4, R10, R120 ;  /* 0x0000000a0478723c */ /* 0x000fe20000001878 */
[----:B------:R-:W-:Y:S01]  /*95a0*/  FMUL.FTZ R131, R131, R164 ;  /* 0x000000a483837220 */ /* 0x000fe20000410000 */
[----:B------:R-:W-:Y:S01]  /*95b0*/  LDSM.16.MT88.4 R8, [R222+0x10800] ;  /* 0x01080000de08783b */ /* 0x000fe20000004200 */
[----:B------:R-:W-:-:S04]  /*95c0*/  FFMA.FTZ R169, R249, R172, R169 ;  /* 0x000000acf9a97223 */ /* 0x000fc800000100a9 */
[----:B------:R-:W-:Y:S01]  /*95d0*/  FADD.FTZ R168, R168, R169 ;  /* 0x000000a9a8a87221 */ /* 0x000fe20000010000 */
[----:B------:R-:W-:Y:S03]  /*95e0*/  HMMA.16816.F32 R124, R4, R20, R124 ;  /* 0x00000014047c723c */ /* 0x000fe6000000187c */
[----:B------:R-:W-:-:S04]  /*95f0*/  FADD.FTZ R167, R167, R168 ;  /* 0x000000a8a7a77221 */ /* 0x000fc80000010000 */
[----:B------:R-:W-:Y:S01]  /*9600*/  FADD.FTZ R166, R166, R167 ;  /* 0x000000a7a6a67221 */ /* 0x000fe20000010000 */
[----:B------:R-:W-:Y:S01]  /*9610*/  HMMA.16816.F32 R128, R4, R22, R128 ;  /* 0x000000160480723c */ /* 0x000fe20000001880 */
[----:B------:R-:W5:Y:S06]  /*9620*/  LDSM.16.MT88.4 R20, [R224+0x12800] ;  /* 0x01280000e014783b */ /* 0x000f6c0000004200 */
[----:B-1----:R-:W-:Y:S01]  /*9630*/  F2FP.PACK_AB R4, R174, R3 ;  /* 0x00000003ae04723e */ /* 0x002fe200000000ff */
[----:B------:R-:W-:Y:S01]  /*9640*/  FADD.FTZ R3, R3, R166 ;  /* 0x000000a603037221 */ /* 0x000fe20000010000 */
[----:B----4-:R-:W-:-:S02]  /*9650*/  F2FP.PACK_AB R5, R185, R182 ;  /* 0x000000b6b905723e */ /* 0x010fc400000000ff */
[----:B------:R-:W-:Y:S01]  /*9660*/  F2FP.PACK_AB R6, R183, R180 ;  /* 0x000000b4b706723e */ /* 0x000fe200000000ff */
[----:B------:R-:W-:Y:S01]  /*9670*/  FADD.FTZ R3, R174, R3 ;  /* 0x00000003ae037221 */ /* 0x000fe20000010000 */
[----:B------:R-:W-:-:S07]  /*9680*/  F2FP.PACK_AB R7, R187, R184 ;  /* 0x000000b8bb07723e */ /* 0x000fce00000000ff */
[C---:B--2---:R-:W-:Y:S08]  /*9690*/  HMMA.16816.F32 R160, R4.reuse, R16, R160 ;  /* 0x0000001004a0723c */ /* 0x044ff000000018a0 */
[C---:B------:R-:W-:Y:S01]  /*96a0*/  HMMA.16816.F32 R156, R4.reuse, R18, R156 ;  /* 0x00000012049c723c */ /* 0x040fe2000000189c */
[----:B------:R-:W1:Y:S07]  /*96b0*/  LDSM.16.MT88.4 R16, [R222+0x12800] ;  /* 0x01280000de10783b */ /* 0x000e6e0000004200 */
[C---:B---3--:R-:W-:Y:S08]  /*96c0*/  HMMA.16816.F32 R144, R4.reuse, R12, R144 ;  /* 0x0000000c0490723c */ /* 0x048ff00000001890 */
[C---:B-----5:R-:W-:Y:S08]  /*96d0*/  HMMA.16816.F32 R36, R4.reuse, R20, R36 ;  /* 0x000000140424723c */ /* 0x060ff00000001824 */
        /* <DEDUP_REMOVED lines=39> */
[----:B------:R-:W-:Y:S07]  /*9950*/  LDSM.16.MT88.4 R24, [R221+0x11000] ;  /* 0x01100000dd18783b */ /* 0x000fee0000004200 */
[C---:B----4-:R-:W-:Y:S08]  /*9960*/  HMMA.16816.F32 R100, R4.reuse, R8, R100 ;  /* 0x000000080464723c */ /* 0x050ff00000001864 */
[----:B------:R-:W-:Y:S01]  /*9970*/  HMMA.16816.F32 R104, R4, R10, R104 ;  /* 0x0000000a0468723c */ /* 0x000fe20000001868 */
[----:B------:R-:W4:Y:S06]  /*9980*/  LDSM.16.MT88.4 R8, [R222+0x13000] ;  /* 0x01300000de08783b */ /* 0x000f2c0000004200 */
[----:B------:R-:W-:-:S02]  /*9990*/  F2FP.PACK_AB R4, R194, R193 ;  /* 0x000000c1c204723e */ /* 0x000fc400000000ff */
[----:B------:R-:W-:Y:S02]  /*99a0*/  F2FP.PACK_AB R5, R188, R191 ;  /* 0x000000bfbc05723e */ /* 0x000fe400000000ff */
[----:B------:R-:W-:Y:S02]  /*99b0*/  F2FP.PACK_AB R6, R196, R189 ;  /* 0x000000bdc406723e */ /* 0x000fe400000000ff */
[----:B------:R-:W-:-:S07]  /*99c0*/  F2FP.PACK_AB R7, R195, R186 ;  /* 0x000000bac307723e */ /* 0x000fce00000000ff */
        /* <DEDUP_REMOVED lines=62> */
[C---:B--2---:R-:W-:Y:S07]  /*9db0*/  HMMA.16816.F32 R92, R4.reuse, R20, R92 ;  /* 0x00000014045c723c */ /* 0x044fee000000185c */
[----:B------:R-:W-:Y:S01]  /*9dc0*/  FFMA.FTZ R21, R247, R164, R165 ;  /* 0x000000a4f7157223 */ /* 0x000fe200000100a5 */
[----:B------:R-:W-:Y:S01]  /*9dd0*/  HMMA.16816.F32 R156, R4, R34, R156 ;  /* 0x00000022049c723c */ /* 0x000fe2000000189c */
[----:B------:R-:W2:Y:S01]  /*9de0*/  LDSM.16.MT88.4 R32, [R224+0x15800] ;  /* 0x01580000e020783b */ /* 0x000ea20000004200 */
[----:B------:R-:W-:Y:S01]  /*9df0*/  MOV R164, R171 ;  /* 0x000000ab00a47202 */ /* 0x000fe20000000f00 */
[----:B------:R-:W-:-:S04]  /*9e00*/  FADD.FTZ R21, R2, R21 ;  /* 0x0000001502157221 */ /* 0x000fc80000010000 */
[----:B------:R-:W-:Y:S01]  /*9e10*/  FADD.FTZ R0, R0, R21 ;  /* 0x0000001500007221 */ /* 0x000fe20000010000 */
[C---:B------:R-:W-:Y:S03]  /*9e20*/  HMMA.16816.F32 R144, R4.reuse, R28, R144 ;  /* 0x0000001c0490723c */ /* 0x040fe60000001890 */
[----:B------:R-:W-:Y:S02]  /*9e30*/  FADD.FTZ R173, R173, R0 ;  /* 0x00000000adad7221 */ /* 0x000fe40000010000 */
[----:B------:R-:W-:Y:S02]  /*9e40*/  FADD.FTZ R0, R180, R3 ;  /* 0x00000003b4007221 */ /* 0x000fe40000010000 */
[----:B------:R-:W-:Y:S01]  /*9e50*/  FADD.FTZ R182, R182, R173 ;  /* 0x000000adb6b67221 */ /* 0x000fe20000010000 */
[----:B------:R-:W-:Y:S01]  /*9e60*/  HMMA.16816.F32 R140, R4, R30, R140 ;  /* 0x0000001e048c723c */ /* 0x000fe2000000188c */
[----:B------:R-:W4:Y:S01]  /*9e70*/  LDSM.16.MT88.4 R28, [R222+0x15800] ;  /* 0x01580000de1c783b */ /* 0x000f220000004200 */
[----:B------:R-:W-:-:S02]  /*9e80*/  FADD.FTZ R0, R183, R0 ;  /* 0x00000000b7007221 */ /* 0x000fc40000010000 */
[----:B------:R-:W-:Y:S02]  /*9e90*/  FADD.FTZ R185, R185, R182 ;  /* 0x000000b6b9b97221 */ /* 0x000fe40000010000 */
[----:B------:R-:W-:Y:S02]  /*9ea0*/  FADD.FTZ R193, R193, R0 ;  /* 0x00000000c1c17221 */ /* 0x000fe40000010000 */
[C---:B------:R-:W-:Y:S01]  /*9eb0*/  HMMA.16816.F32 R136, R4.reuse, R24, R136 ;  /* 0x000000180488723c */ /* 0x040fe20000001888 */
[----:B------:R-:W-:Y:S02]  /*9ec0*/  FADD.FTZ R2, R184, R185 ;  /* 0x000000b9b8027221 */ /* 0x000fe40000010000 */
[----:B------:R-:W-:Y:S02]  /*9ed0*/  FADD.FTZ R194, R194, R193 ;  /* 0x000000c1c2c27221 */ /* 0x000fe40000010000 */
[----:B------:R-:W-:Y:S02]  /*9ee0*/  FADD.FTZ R2, R187, R2 ;  /* 0x00000002bb027221 */ /* 0x000fe40000010000 */
[----:B------:R-:W-:Y:S01]  /*9ef0*/  FADD.FTZ R189, R189, R194 ;  /* 0x000000c2bdbd7221 */ /* 0x000fe20000010000 */
[----:B------:R-:W-:Y:S01]  /*9f00*/  HMMA.16816.F32 R132, R4, R26, R132 ;  /* 0x0000001a0484723c */ /* 0x000fe20000001884 */
[----:B------:R-:W5:Y:S01]  /*9f10*/  LDSM.16.MT88.4 R24, [R221+0x15800] ;  /* 0x01580000dd18783b */ /* 0x000f620000004200 */
[----:B------:R-:W-:-:S02]  /*9f20*/  FADD.FTZ R3, R191, R2 ;  /* 0x00000002bf037221 */ /* 0x000fc40000010000 */
[----:B------:R-:W-:Y:S02]  /*9f30*/  FADD.FTZ R196, R196, R189 ;  /* 0x000000bdc4c47221 */ /* 0x000fe40000010000 */
[----:B------:R-:W-:Y:S02]  /*9f40*/  FADD.FTZ R3, R188, R3 ;  /* 0x00000003bc037221 */ /* 0x000fe40000010000 */
[C---:B------:R-:W-:Y:S01]  /*9f50*/  HMMA.16816.F32 R52, R4.reuse, R8, R52 ;  /* 0x000000080434723c */ /* 0x040fe20000001834 */
[----:B------:R-:W-:Y:S02]  /*9f60*/  FADD.FTZ R181, R181, R196 ;  /* 0x000000c4b5b57221 */ /* 0x000fe40000010000 */
[----:B------:R-:W-:Y:S01]  /*9f70*/  FADD.FTZ R0, R186, R3 ;  /* 0x00000003ba007221 */ /* 0x000fe20000010000 */
[----:B------:R-:W-:Y:S01]  /*9f80*/  MOV R3, R170 ;  /* 0x000000aa00037202 */ /* 0x000fe20000000f00 */
[----:B------:R-:W-:Y:S02]  /*9f90*/  FADD.FTZ R190, R190, R181 ;  /* 0x000000b5bebe7221 */ /* 0x000fe40000010000 */
[----:B------:R-:W-:Y:S01]  /*9fa0*/  FADD.FTZ R0, R195, R0 ;  /* 0x00000000c3007221 */ /* 0x000fe20000010000 */
[----:B------:R-:W-:Y:S01]  /*9fb0*/  HMMA.16816.F32 R56, R4, R10, R56 ;  /* 0x0000000a0438723c */ /* 0x000fe20000001838 */
[----:B------:R-:W4:Y:S01]  /*9fc0*/  LDSM.16.MT88.4 R8, [R222+0x17800] ;  /* 0x01780000de08783b */ /* 0x000f220000004200 */
[----:B------:R-:W-:-:S02]  /*9fd0*/  FADD.FTZ R179, R179, R190 ;  /* 0x000000beb3b37221 */ /* 0x000fc40000010000 */
[----:B------:R-:W-:Y:S02]  /*9fe0*/  FADD.FTZ R197, R197, R0 ;  /* 0x00000000c5c57221 */ /* 0x000fe40000010000 */
[----:B------:R-:W-:Y:S02]  /*9ff0*/  FADD.FTZ R249, R192, R179 ;  /* 0x000000b3c0f97221 */ /* 0x000fe40000010000 */
[----:B---3--:R-:W-:Y:S01]  /*a000*/  HMMA.16816.F32 R60, R4, R12, R60 ;  /* 0x0000000c043c723c */ /* 0x008fe2000000183c */
[----:B------:R-:W-:-:S04]  /*a010*/  FADD.FTZ R197, R178, R197 ;  /* 0x000000c5b2c57221 */ /* 0x000fc80000010000 */
[----:B------:R-:W-:-:S03]  /*a020*/  FADD.FTZ R176, R176, R197 ;  /* 0x000000c5b0b07221 */ /* 0x000fc60000010000 */
[----:B------:R-:W-:Y:S01]  /*a030*/  HMMA.16816.F32 R64, R4, R14, R64 ;  /* 0x0000000e0440723c */ /* 0x000fe20000001840 */
[----:B------:R-:W3:Y:S01]  /*a040*/  LDSM.16.MT88.4 R12, [R221+0x17800] ;  /* 0x01780000dd0c783b */ /* 0x000ee20000004200 */
[----:B------:R-:W-:-:S06]  /*a050*/  FADD.FTZ R247, R175, R176 ;  /* 0x000000b0aff77221 */ /* 0x000fcc0000010000 */
[C---:B-1----:R-:W-:Y:S08]  /*a060*/  HMMA.16816.F32 R100, R4.reuse, R16, R100 ;  /* 0x000000100464723c */ /* 0x042ff00000001864 */
[C---:B------:R-:W-:Y:S01]  /*a070*/  HMMA.16816.F32 R104, R4.reuse, R18, R104 ;  /* 0x000000120468723c */ /* 0x040fe20000001868 */
[----:B------:R-:W1:Y:S07]  /*a080*/  LDSM.16.MT88.4 R16, [R220+0x17800] ;  /* 0x01780000dc10783b */ /* 0x000e6e0000004200 */
        /* <DEDUP_REMOVED lines=8> */
[C---:B------:R-:W-:Y:S08]  /*a110*/  HMMA.16816.F32 R112, R4.reuse, R10, R112 ;  /* 0x0000000a0470723c */ /* 0x040ff00000001870 */
[C---:B---3--:R-:W-:Y:S08]  /*a120*/  HMMA.16816.F32 R116, R4.reuse, R12, R116 ;  /* 0x0000000c0474723c */ /* 0x048ff00000001874 */
[C---:B------:R-:W-:Y:S08]  /*a130*/  HMMA.16816.F32 R120, R4.reuse, R14, R120 ;  /* 0x0000000e0478723c */ /* 0x040ff00000001878 */
[C---:B-1----:R-:W-:Y:S08]  /*a140*/  HMMA.16816.F32 R124, R4.reuse, R16, R124 ;  /* 0x00000010047c723c */ /* 0x042ff0000000187c */
[----:B------:R-:W-:Y:S11]  /*a150*/  HMMA.16816.F32 R128, R4, R18, R128 ;  /* 0x000000120480723c */ /* 0x000ff60000001880 */
[----:B------:R-:W-:Y:S08]  /*a160*/  @!UPT UIADD3 URZ, URZ, URZ, URZ ;  /* 0x0000003f3f3ff290 */ /* 0x000ff0000fffe03f */
.L_x_6249:
[----:B------:R-:W-:Y:S05]  /*a170*/  @!P4 BRA `(.L_x_6255) ;  /* 0x00003f700000c947 */ /* 0x000fea0003800000 */
[----:B------:R-:W-:Y:S01]  /*a180*/  ULDC.64 UR4, c[0x0][0x1a0] ;  /* 0x0000680000047ab9 */ /* 0x000fe20000000a00 */
[----:B------:R-:W-:Y:S01]  /*a190*/  IMAD.MOV.U32 R0, RZ, RZ, R3 ;  /* 0x000000ffff007224 */ /* 0x000fe200078e0003 */
[----:B------:R-:W-:Y:S01]  /*a1a0*/  ULEA UR8, -UR4, URZ, 0x6 ;  /* 0x0000003f04087291 */ /* 0x000fe2000f8e313f */
[----:B------:R-:W-:Y:S01]  /*a1b0*/  IMAD.MOV.U32 R2, RZ, RZ, R164 ;  /* 0x000000ffff027224 */ /* 0x000fe200078e00a4 */
[----:B------:R-:W-:-:S02]  /*a1c0*/  UMOV UR6, 0x5 ;  /* 0x0000000500067882 */ /* 0x000fc40000000000 */
[----:B------:R-:W-:Y:S02]  /*a1d0*/  USHF.R.S32.HI UR15, URZ, 0x1f, UR8 ;  /* 0x0000001f3f0f7899 */ /* 0x000fe40008011408 */
[----:B------:R-:W-:Y:S01]  /*a1e0*/  ULEA UR14, -UR12, URZ, 0x6 ;  /* 0x0000003f0c0e7291 */ /* 0x000fe2000f8e313f */
[----:B------:R-:W-:Y:S01]  /*a1f0*/  MOV R246, UR8 ;  /* 0x0000000800f67c02 */ /* 0x000fe20008000f00 */
[----:B------:R-:W-:Y:S02]  /*a200*/  USHF.L.U64.HI UR5, UR4, UR6, UR5 ;  /* 0x0000000604057299 */ /* 0x000fe40008010205 */
[----:B------:R-:W-:Y:S01]  /*a210*/  USHF.L.U32 UR10, UR4, 0x5, URZ ;  /* 0x00000005040a7899 */ /* 0x000fe2000800063f */
[----:B------:R-:W-:Y:S01]  /*a220*/  MOV R243, UR15 ;  /* 0x0000000f00f37c02 */ /* 0x000fe20008000f00 */
[----:B------:R-:W-:Y:S02]  /*a230*/  USHF.L.U32 UR9, UR12, 0x5, URZ ;  /* 0x000000050c097899 */ /* 0x000fe4000800063f */
[----:B------:R-:W-:-:S02]  /*a240*/  ULDC UR4, c[0x0][0x19c] ;  /* 0x0000670000047ab9 */ /* 0x000fc40000000800 */
[----:B------:R-:W-:Y:S02]  /*a250*/  USHF.R.S32.HI UR13, URZ, 0x1f, UR14 ;  /* 0x0000001f3f0d7899 */ /* 0x000fe4000801140e */
[----:B------:R-:W-:Y:S02]  /*a260*/  USHF.L.U64.HI UR4, UR12, UR6, UR4 ;  /* 0x000000060c047299 */ /* 0x000fe40008010204 */
.L_x_6259:
[----:B------:R-:W-:Y:S04]  /*a270*/  DEPBAR.LE SB0, 0x0 ;  /* 0x000080000000791a */ /* 0x000fe80000000000 */
[----:B------:R-:W-:Y:S01]  /*a280*/  BAR.SYNC.DEFER_BLOCKING 0x0 ;  /* 0x0000000000007b1d */ /* 0x000fe20000010000 */
[----:B------:R-:W-:Y:S01]  /*a290*/  PLOP3.LUT P0, PT, PT, PT, UP5, 0x80, 0x0 ;  /* 0x000000000000781c */ /* 0x000fe20003f0f058 */
[----:B------:R-:W-:Y:S01]  /*a2a0*/  IMAD.MOV.U32 R8, RZ, RZ, R246 ;  /* 0x000000ffff087224 */ /* 0x000fe200078e00f6 */
[----:B------:R-:W-:Y:S01]  /*a2b0*/  IADD3 R242, R242, -0x1, RZ ;  /* 0xfffffffff2f27810 */ /* 0x000fe20007ffe0ff */
[----:B------:R-:W-:Y:S10]  /*a2c0*/  IMAD.MOV.U32 R3, RZ, RZ, R243 ;  /* 0x000000ffff037224 */ /* 0x000ff400078e00f3 */
        /* <DEDUP_REMOVED lines=11> */
[----:B------:R-:W-:Y:S01]  /*a380*/  ISETP.GE.AND P0, PT, R4, RZ, PT ;  /* 0x000000ff0400720c */ /* 0x000fe20003f06270 */
[----:B------:R-:W-:Y:S01]  /*a390*/  IMAD.MOV.U32 R4, RZ, RZ, 0x40 ;  /* 0x00000040ff047424 */ /* 0x000fe200078e00ff */
[----:B------:R-:W-:Y:S04]  /*a3a0*/  LOP3.LUT R11, R11, c[0x0][0x2d0], RZ, 0x3c, !PT ;  /* 0x0000b4000b0b7a12 */ /* 0x000fe800078e3cff */
        /* <DEDUP_REMOVED lines=32> */
[----:B------:R-:W2:Y:S02]  /*a5b0*/  LDG.E R5, [R12.64] ;  /* 0x000000100c057981 */ /* 0x000ea4000c1e1900 */
[----:B------:R-:W-:Y:S02]  /*a5c0*/  IMAD R4, R3, c[0x0][0x2d0], -R4 ;  /* 0x0000b40003047a24 */ /* 0x000fe400078e0a04 */
[----:B------:R-:W2:Y:S02]  /*a5d0*/  LDG.E R6, [R6.64] ;  /* 0x0000001006067981 */ /* 0x000ea4000c1e1900 */
        /* <DEDUP_REMOVED lines=11> */
.L_x_6256:
[C---:B------:R-:W-:Y:S04]  /*a690*/  LEA R232, P0, R8.reuse, R232, 0x1 ;  /* 0x000000e808e87211 */ /* 0x040fe800078008ff */
[----:B------:R-:W-:Y:S02]  /*a6a0*/  LEA.HI.X R231, R8, R231, R3, 0x1, P0 ;  /* 0x000000e708e77211 */ /* 0x000fe400000f0c03 */
[----:B------:R-:W-:Y:S03]  /*a6b0*/  IADD3 R26, P0, R232, UR10, RZ ;  /* 0x0000000ae81a7c10 */ /* 0x000fe6000ff1e0ff */
[----:B------:R-:W-:Y:S01]  /*a6c0*/  IMAD.MOV.U32 R233, RZ, RZ, R231 ;  /* 0x000000ffffe97224 */ /* 0x000fe200078e00e7 */
[----:B------:R-:W-:Y:S02]  /*a6d0*/  IADD3.X R27, R231, UR5, RZ, P0, !PT ;  /* 0x00000005e71b7c10 */ /* 0x000fe400087fe4ff */
        /* <DEDUP_REMOVED lines=10> */
[----:B------:R-:W-:Y:S01]  /*a780*/  ISETP.GT.AND P0, PT, R242, UR7, PT ;  /* 0x00000007f2007c0c */ /* 0x000fe2000bf04270 */
        /* <DEDUP_REMOVED lines=14> */
[----:B------:R-:W4:Y:S04]  /*a870*/  LDSM.16.M88.4 R168, [R229+0x8000] ;  /* 0x00800000e5a8783b */ /* 0x000f280000000200 */
[----:B------:R-:W5:Y:S04]  /*a880*/  LDSM.16.M88.4 R172, [R229+0x8800] ;  /* 0x00880000e5ac783b */ /* 0x000f680000000200 */
[----:B------:R-:W3:Y:S04]  /*a890*/  LDSM.16.M88.4 R176, [R229+0x9000] ;  /* 0x00900000e5b0783b */ /* 0x000ee80000000200 */
[----:B------:R-:W0:Y:S04]  /*a8a0*/  LDGDEPBAR ;  /* 0x00000000000079af */ /* 0x000e280000000000 */
[----:B------:R-:W1:Y:S04]  /*a8b0*/  LDSM.16.M88.4 R180, [R229+0x9800] ;  /* 0x00980000e5b4783b */ /* 0x000e680000000200 */
[----:B------:R-:W-:Y:S04]  /*a8c0*/  LDSM.16.M88.4 R184, [R228] ;  /* 0x00000000e4b8783b */ /* 0x000fe80000000200 */
[----:B------:R-:W1:Y:S04]  /*a8d0*/  LDSM.16.M88.4 R188, [R227] ;  /* 0x00000000e3bc783b */ /* 0x000e680000000200 */
[----:B------:R-:W1:Y:S04]  /*a8e0*/  LDSM.16.M88.4 R192, [R219] ;  /* 0x00000000dbc0783b */ /* 0x000e680000000200 */
[----:B------:R-:W1:Y:S04]  /*a8f0*/  LDSM.16.M88.4 R196, [R218] ;  /* 0x00000000dac4783b */ /* 0x000e680000000200 */
[----:B------:R-:W1:Y:S01]  /*a900*/  LDSM.16.M88.4 R200, [R217] ;  /* 0x00000000d9c8783b */ /* 0x000e620000000200 */
[C---:B----4-:R-:W-:Y:S08]  /*a910*/  HMMA.16816.F32 R4, R164.reuse, R168, RZ ;  /* 0x000000a8a404723c */ /* 0x050ff000000018ff */
[C---:B------:R-:W-:Y:S01]  /*a920*/  HMMA.16816.F32 R8, R164.reuse, R170, RZ ;  /* 0x000000aaa408723c */ /* 0x040fe200000018ff */
[----:B------:R-:W-:Y:S07]  /*a930*/  LDSM.16.M88.4 R168, [R226] ;  /* 0x00000000e2a8783b */ /* 0x000fee0000000200 */
[C---:B-----5:R-:W-:Y:S08]  /*a940*/  HMMA.16816.F32 R12, R164.reuse, R172, RZ ;  /* 0x000000aca40c723c */ /* 0x060ff000000018ff */
[C---:B------:R-:W-:Y:S01]  /*a950*/  HMMA.16816.F32 R16, R164.reuse, R174, RZ ;  /* 0x000000aea410723c */ /* 0x040fe200000018ff */
[----:B------:R-:W4:Y:S07]  /*a960*/  LDSM.16.M88.4 R172, [R223+0x8000] ;  /* 0x00800000dfac783b */ /* 0x000f2e0000000200 */
[C---:B---3--:R-:W-:Y:S08]  /*a970*/  HMMA.16816.F32 R20, R164.reuse, R176, RZ ;  /* 0x000000b0a414723c */ /* 0x048ff000000018ff */
[C---:B--2---:R-:W-:Y:S01]  /*a980*/  HMMA.16816.F32 R24, R164.reuse, R178, RZ ;  /* 0x000000b2a418723c */ /* 0x044fe200000018ff */
[----:B------:R-:W2:Y:S07]  /*a990*/  LDSM.16.M88.4 R176, [R223+0x8800] ;  /* 0x00880000dfb0783b */ /* 0x000eae0000000200 */
[C---:B-1----:R-:W-:Y:S08]  /*a9a0*/  HMMA.16816.F32 R28, R164.reuse, R180, RZ ;  /* 0x000000b4a41c723c */ /* 0x042ff000000018ff */
[----:B------:R-:W-:Y:S01]  /*a9b0*/  HMMA.16816.F32 R32, R164, R182, RZ ;  /* 0x000000b6a420723c */ /* 0x000fe200000018ff */
[----:B------:R-:W1:Y:S04]  /*a9c0*/  LDSM.16.M88.4 R164, [R223+0x9000] ;  /* 0x00900000dfa4783b */ /* 0x000e680000000200 */
[----:B------:R-:W3:Y:S03]  /*a9d0*/  LDSM.16.M88.4 R180, [R223+0x9800] ;  /* 0x00980000dfb4783b */ /* 0x000ee60000000200 */
[C---:B------:R-:W-:Y:S08]  /*a9e0*/  HMMA.16816.F32 R4, R184.reuse, R188, R4 ;  /* 0x000000bcb804723c */ /* 0x040ff00000001804 */
[C---:B------:R-:W-:Y:S01]  /*a9f0*/  HMMA.16816.F32 R8, R184.reuse, R190, R8 ;  /* 0x000000beb808723c */ /* 0x040fe20000001808 */
[----:B------:R-:W-:Y:S07]  /*aa00*/  LDSM.16.M88.4 R188, [R225] ;  /* 0x00000000e1bc783b */ /* 0x000fee0000000200 */
[C---:B------:R-:W-:Y:S08]  /*aa10*/  HMMA.16816.F32 R12, R184.reuse, R192, R12 ;  /* 0x000000c0b80c723c */ /* 0x040ff0000000180c */
[C---:B------:R-:W-:Y:S01]  /*aa20*/  HMMA.16816.F32 R16, R184.reuse, R194, R16 ;  /* 0x000000c2b810723c */ /* 0x040fe20000001810 */
[----:B------:R-:W5:Y:S07]  /*aa30*/  LDSM.16.M88.4 R192, [R216] ;  /* 0x00000000d8c0783b */ /* 0x000f6e0000000200 */
[C---:B------:R-:W-:Y:S08]  /*aa40*/  HMMA.16816.F32 R20, R184.reuse, R196, R20 ;  /* 0x000000c4b814723c */ /* 0x040ff00000001814 */
[C---:B------:R-:W-:Y:S01]  /*aa50*/  HMMA.16816.F32 R24, R184.reuse, R198, R24 ;  /* 0x000000c6b818723c */ /* 0x040fe20000001818 */
[----:B------:R-:W1:Y:S07]  /*aa60*/  LDSM.16.M88.4 R196, [R216+0x800] ;  /* 0x00080000d8c4783b */ /* 0x000e6e0000000200 */
[C---:B------:R-:W-:Y:S08]  /*aa70*/  HMMA.16816.F32 R28, R184.reuse, R200, R28 ;  /* 0x000000c8b81c723c */ /* 0x040ff0000000181c */
[----:B------:R-:W-:Y:S01]  /*aa80*/  HMMA.16816.F32 R32, R184, R202, R32 ;  /* 0x000000cab820723c */ /* 0x000fe20000001820 */
[----:B------:R-:W3:Y:S04]  /*aa90*/  LDSM.16.M88.4 R184, [R216+0x1000] ;  /* 0x00100000d8b8783b */ /* 0x000ee80000000200 */
[----:B------:R-:W3:Y:S03]  /*aaa0*/  LDSM.16.M88.4 R200, [R216+0x1800] ;  /* 0x00180000d8c8783b */ /* 0x000ee60000000200 */
[C---:B----4-:R-:W-:Y:S08]  /*aab0*/  HMMA.16816.F32 R4, R168.reuse, R172, R4 ;  /* 0x000000aca804723c */ /* 0x050ff00000001804 */
[C---:B------:R-:W-:Y:S01]  /*aac0*/  HMMA.16816.F32 R8, R168.reuse, R174, R8 ;  /* 0x000000aea808723c */ /* 0x040fe20000001808 */
[----:B------:R-:W-:Y:S07]  /*aad0*/  LDSM.16.M88.4 R172, [R229+0xa000] ;  /* 0x00a00000e5ac783b */ /* 0x000fee0000000200 */
[C---:B--2---:R-:W-:Y:S08]  /*aae0*/  HMMA.16816.F32 R12, R168.reuse, R176, R12 ;  /* 0x000000b0a80c723c */ /* 0x044ff0000000180c */
[C---:B------:R-:W-:Y:S01]  /*aaf0*/  HMMA.16816.F32 R16, R168.reuse, R178, R16 ;  /* 0x000000b2a810723c */ /* 0x040fe20000001810 */
[----:B------:R-:W-:Y:S07]  /*ab00*/  LDSM.16.M88.4 R176, [R229+0xa800] ;  /* 0x00a80000e5b0783b */ /* 0x000fee0000000200 */
[C---:B-1----:R-:W-:Y:S08]  /*ab10*/  HMMA.16816.F32 R20, R168.reuse, R164, R20 ;  /* 0x000000a4a814723c */ /* 0x042ff00000001814 */
[C---:B------:R-:W-:Y:S01]  /*ab20*/  HMMA.16816.F32 R24, R168.reuse, R166, R24 ;  /* 0x000000a6a818723c */ /* 0x040fe20000001818 */
[----:B------:R-:W1:Y:S07]  /*ab30*/  LDSM.16.M88.4 R164, [R230+0x2000] ;  /* 0x00200000e6a4783b */ /* 0x000e6e0000000200 */
[C---:B---3--:R-:W-:Y:S08]  /*ab40*/  HMMA.16816.F32 R28, R168.reuse, R180, R28 ;  /* 0x000000b4a81c723c */ /* 0x048ff0000000181c */
[----:B------:R-:W-:Y:S01]  /*ab50*/  HMMA.16816.F32 R32, R168, R182, R32 ;  /* 0x000000b6a820723c */ /* 0x000fe20000001820 */
[----:B------:R-:W2:Y:S04]  /*ab60*/  LDSM.16.M88.4 R168, [R229+0xb000] ;  /* 0x00b00000e5a8783b */ /* 0x000ea80000000200 */
[----:B------:R-:W3:Y:S03]  /*ab70*/  LDSM.16.M88.4 R180, [R229+0xb800] ;  /* 0x00b80000e5b4783b */ /* 0x000ee60000000200 */
[C---:B-----5:R-:W-:Y:S08]  /*ab80*/  HMMA.16816.F32 R4, R188.reuse, R192, R4 ;  /* 0x000000c0bc04723c */ /* 0x060ff00000001804 */
[C---:B------:R-:W-:Y:S01]  /*ab90*/  HMMA.16816.F32 R8, R188.reuse, R194, R8 ;  /* 0x000000c2bc08723c */ /* 0x040fe20000001808 */
[----:B------:R-:W-:Y:S07]  /*aba0*/  LDSM.16.M88.4 R192, [R215] ;  /* 0x00000000d7c0783b */ /* 0x000fee0000000200 */
[C---:B------:R-:W-:Y:S08]  /*abb0*/  HMMA.16816.F32 R12, R188.reuse, R196, R12 ;  /* 0x000000c4bc0c723c */ /* 0x040ff0000000180c */
[C---:B------:R-:W-:Y:S01]  /*abc0*/  HMMA.16816.F32 R16, R188.reuse, R198, R16 ;  /* 0x000000c6bc10723c */ /* 0x040fe20000001810 */
[----:B------:R-:W-:Y:S07]  /*abd0*/  LDSM.16.M88.4 R196, [R214] ;  /* 0x00000000d6c4783b */ /* 0x000fee0000000200 */
[C---:B------:R-:W-:Y:S08]  /*abe0*/  HMMA.16816.F32 R20, R188.reuse, R184, R20 ;  /* 0x000000b8bc14723c */ /* 0x040ff00000001814 */
[C---:B------:R-:W-:Y:S01]  /*abf0*/  HMMA.16816.F32 R24, R188.reuse, R186, R24 ;  /* 0x000000babc18723c */ /* 0x040fe20000001818 */
[----:B------:R-:W4:Y:S07]  /*ac00*/  LDSM.16.M88.4 R184, [R228+0x2000] ;  /* 0x00200000e4b8783b */ /* 0x000f2e0000000200 */
[C---:B------:R-:W-:Y:S08]  /*ac10*/  HMMA.16816.F32 R28, R188.reuse, R200, R28 ;  /* 0x000000c8bc1c723c */ /* 0x040ff0000000181c */
[----:B------:R-:W-:Y:S01]  /*ac20*/  HMMA.16816.F32 R32, R188, R202, R32 ;  /* 0x000000cabc20723c */ /* 0x000fe20000001820 */
[----:B------:R-:W5:Y:S04]  /*ac30*/  LDSM.16.M88.4 R188, [R213] ;  /* 0x00000000d5bc783b */ /* 0x000f680000000200 */
[----:B------:R-:W3:Y:S03]  /*ac40*/  LDSM.16.M88.4 R200, [R212] ;  /* 0x00000000d4c8783b */ /* 0x000ee60000000200 */
        /* <DEDUP_REMOVED lines=12> */
[----:B------:R-:W3:Y:S03]  /*ad10*/  LDSM.16.M88.4 R180, [R223+0xb800] ;  /* 0x00b80000dfb4783b */ /* 0x000ee60000000200 */
[C---:B----4-:R-:W-:Y:S08]  /*ad20*/  HMMA.16816.F32 R4, R184.reuse, R192, R4 ;  /* 0x000000c0b804723c */ /* 0x050ff00000001804 */
[C---:B------:R-:W-:Y:S01]  /*ad30*/  HMMA.16816.F32 R8, R184.reuse, R194, R8 ;  /* 0x000000c2b808723c */ /* 0x040fe20000001808 */
[----:B------:R-:W-:Y:S07]  /*ad40*/  LDSM.16.M88.4 R192, [R216+0x2000] ;  /* 0x00200000d8c0783b */ /* 0x000fee0000000200 */
[C---:B------:R-:W-:Y:S08]  /*ad50*/  HMMA.16816.F32 R12, R184.reuse, R196, R12 ;  /* 0x000000c4b80c723c */ /* 0x040ff0000000180c */
[C---:B------:R-:W-:Y:S01]  /*ad60*/  HMMA.16816.F32 R16, R184.reuse, R198, R16 ;  /* 0x000000c6b810723c */ /* 0x040fe20000001810 */
[----:B------:R-:W-:Y:S07]  /*ad70*/  LDSM.16.M88.4 R196, [R216+0x2800] ;  /* 0x00280000d8c4783b */ /* 0x000fee0000000200 */
[C---:B-----5:R-:W-:Y:S08]  /*ad80*/  HMMA.16816.F32 R20, R184.reuse, R188, R20 ;  /* 0x000000bcb814723c */ /* 0x060ff00000001814 */
[C---:B------:R-:W-:Y:S01]  /*ad90*/  HMMA.16816.F32 R24, R184.reuse, R190, R24 ;  /* 0x000000beb818723c */ /* 0x040fe20000001818 */
[----:B------:R-:W4:Y:S07]  /*ada0*/  LDSM.16.M88.4 R188, [R225+0x2000] ;  /* 0x00200000e1bc783b */ /* 0x000f2e0000000200 */
[C---:B------:R-:W-:Y:S08]  /*adb0*/  HMMA.16816.F32 R28, R184.reuse, R200, R28 ;  /* 0x000000c8b81c723c */ /* 0x040ff0000000181c */
[----:B------:R-:W-:Y:S01]  /*adc0*/  HMMA.16816.F32 R32, R184, R202, R32 ;  /* 0x000000cab820723c */ /* 0x000fe20000001820 */
[----:B------:R-:W5:Y:S04]  /*add0*/  LDSM.16.M88.4 R184, [R216+0x3000] ;  /* 0x00300000d8b8783b */ /* 0x000f680000000200 */
[----:B------:R-:W3:Y:S03]  /*ade0*/  LDSM.16.M88.4 R200, [R216+0x3800] ;  /* 0x00380000d8c8783b */ /* 0x000ee60000000200 */
        /* <DEDUP_REMOVED lines=15> */
[----:B------:R-:W-:Y:S07]  /*aee0*/  LDSM.16.M88.4 R192, [R211] ;  /* 0x00000000d3c0783b */ /* 0x000fee0000000200 */
[C---:B------:R-:W-:Y:S08]  /*aef0*/  HMMA.16816.F32 R12, R188.reuse, R196, R12 ;  /* 0x000000c4bc0c723c */ /* 0x040ff0000000180c */
[C---:B------:R-:W-:Y:S01]  /*af00*/  HMMA.16816.F32 R16, R188.reuse, R198, R16 ;  /* 0x000000c6bc10723c */ /* 0x040fe20000001810 */
[----:B------:R-:W-:Y:S07]  /*af10*/  LDSM.16.M88.4 R196, [R210] ;  /* 0x00000000d2c4783b */ /* 0x000fee0000000200 */
[C---:B-----5:R-:W-:Y:S08]  /*af20*/  HMMA.16816.F32 R20, R188.reuse, R184, R20 ;  /* 0x000000b8bc14723c */ /* 0x060ff00000001814 */
        /* <DEDUP_REMOVED lines=84> */
[C---:B-1----:R-:W-:Y:S01]  /*b470*/  HMMA.16816.F32 R4, R168.reuse, R172, R4 ;  /* 0x000000aca804723c */ /* 0x042fe20000001804 */
[----:B------:R-:W-:Y:S04]  /*b480*/  DEPBAR.LE SB0, 0x0 ;  /* 0x000080000000791a */ /* 0x000fe80000000000 */
[----:B------:R-:W-:Y:S03]  /*b490*/  BAR.SYNC.DEFER_BLOCKING 0x0 ;  /* 0x0000000000007b1d */ /* 0x000fe60000010000 */
[C---:B------:R-:W-:Y:S08]  /*b4a0*/  HMMA.16816.F32 R8, R168.reuse, R174, R8 ;  /* 0x000000aea808723c */ /* 0x040ff00000001808 */
[C---:B------:R-:W-:Y:S08]  /*b4b0*/  HMMA.16816.F32 R12, R168.reuse, R176, R12 ;  /* 0x000000b0a80c723c */ /* 0x040ff0000000180c */
[C---:B------:R-:W-:Y:S08]  /*b4c0*/  HMMA.16816.F32 R16, R168.reuse, R178, R16 ;  /* 0x000000b2a810723c */ /* 0x040ff00000001810 */
[C---:B--2---:R-:W-:Y:S08]  /*b4d0*/  HMMA.16816.F32 R20, R168.reuse, R164, R20 ;  /* 0x000000a4a814723c */ /* 0x044ff00000001814 */
[C---:B------:R-:W-:Y:S08]  /*b4e0*/  HMMA.16816.F32 R24, R168.reuse, R166, R24 ;  /* 0x000000a6a818723c */ /* 0x040ff00000001818 */
[C---:B---3--:R-:W-:Y:S08]  /*b4f0*/  HMMA.16816.F32 R28, R168.reuse, R180, R28 ;  /* 0x000000b4a81c723c */ /* 0x048ff0000000181c */
[----:B------:R-:W-:Y:S08]  /*b500*/  HMMA.16816.F32 R32, R168, R182, R32 ;  /* 0x000000b6a820723c */ /* 0x000ff00000001820 */
[C---:B----4-:R-:W-:Y:S08]  /*b510*/  HMMA.16816.F32 R4, R188.reuse, R192, R4 ;  /* 0x000000c0bc04723c */ /* 0x050ff00000001804 */
        /* <DEDUP_REMOVED lines=8> */
[----:B------:R-:W-:Y:S01]  /*b5a0*/  PLOP3.LUT P0, PT, PT, PT, UP5, 0x80, 0x0 ;  /* 0x000000000000781c */ /* 0x000fe20003f0f058 */
[----:B------:R-:W-:Y:S01]  /*b5b0*/  IMAD.U32 R168, RZ, RZ, UR14 ;  /* 0x0000000effa87e24 */ /* 0x000fe2000f8e00ff */
[----:B------:R-:W-:Y:S11]  /*b5c0*/  MOV R3, UR13 ;  /* 0x0000000d00037c02 */ /* 0x000ff60008000f00 */
[----:B------:R-:W-:-:S05]  /*b5d0*/  @!P0 BRA `(.L_x_6258) ;  /* 0x000003b000008947 */ /* 0x000fca0003800000 */
[----:B------:R-:W-:Y:S04]  /*b5e0*/  IABS R3, c[0x0][0x2d0] ;  /* 0x0000b40000037a13 */ /* 0x000fe80000000000 */
[----:B------:R-:W1:Y:S10]  /*b5f0*/  I2F.RP R171, R3 ;  /* 0x0000000300ab7306 */ /* 0x000e740000209400 */
[----:B-1----:R-:W1:Y:S02]  /*b600*/  MUFU.RCP R164, R171 ;  /* 0x000000ab00a47308 */ /* 0x002e640000001000 */
[----:B-1----:R-:W-:Y:S01]  /*b610*/  IADD3 R168, R164, 0xffffffe, RZ ;  /* 0x0ffffffea4a87810 */ /* 0x002fe20007ffe0ff */
[----:B------:R-:W-:Y:S07]  /*b620*/  IMAD.SHL.U32 R164, R242, 0x40, RZ ;  /* 0x00000040f2a47824 */ /* 0x000fee00078e00ff */
[----:B------:R-:W1:Y:S01]  /*b630*/  F2I.FTZ.U32.TRUNC.NTZ R169, R168 ;  /* 0x000000a800a97305 */ /* 0x000e62000021f000 */
[----:B------:R-:W-:Y:S02]  /*b640*/  IADD3 R170, R164, -0x40, RZ ;  /* 0xffffffc0a4aa7810 */ /* 0x000fe40007ffe0ff */
[----:B------:R-:W-:Y:S02]  /*b650*/  IABS R167, R164 ;  /* 0x000000a400a77213 */ /* 0x000fe40000000000 */
[----:B------:R-:W-:Y:S02]  /*b660*/  IABS R165, R170 ;  /* 0x000000aa00a57213 */ /* 0x000fe40000000000 */
[----:B------:R-:W-:Y:S02]  /*b670*/  LOP3.LUT R170, R170, c[0x0][0x2d0], RZ, 0x3c, !PT ;  /* 0x0000b400aaaa7a12 */ /* 0x000fe400078e3cff */
[----:B------:R-:W-:Y:S02]  /*b680*/  LOP3.LUT R164, R164, c[0x0][0x2d0], RZ, 0x3c, !PT ;  /* 0x0000b400a4a47a12 */ /* 0x000fe400078e3cff */
[----:B------:R-:W-:Y:S02]  /*b690*/  ISETP.GE.AND P0, PT, R170, RZ, PT ;  /* 0x000000ffaa00720c */ /* 0x000fe40003f06270 */
[----:B------:R-:W-:Y:S02]  /*b6a0*/  ISETP.GE.AND P2, PT, R164, RZ, PT ;  /* 0x000000ffa400720c */ /* 0x000fe40003f46270 */
[----:B------:R-:W-:Y:S01]  /*b6b0*/  LOP3.LUT R164, RZ, c[0x0][0x2d0], RZ, 0x33, !PT ;  /* 0x0000b400ffa47a12 */ /* 0x000fe200078e33ff */
        /* <DEDUP_REMOVED lines=18> */
[----:B------:R-:W-:Y:S09]  /*b7e0*/  ISETP.NE.AND P1, PT, RZ, c[0x0][0x2d0], PT ;  /* 0x0000b400ff007a0c */ /* 0x000ff20003f25270 */
[----:B------:R-:W-:Y:S02]  /*b7f0*/  @P4 IADD3 R169, R169, 0x1, RZ ;  /* 0x00000001a9a94810 */ /* 0x000fe40007ffe0ff */
[----:B------:R-:W-:Y:S03]  /*b800*/  @P5 IADD3 R171, R171, 0x1, RZ ;  /* 0x00000001abab5810 */ /* 0x000fe60007ffe0ff */
[----:B------:R-:W-:Y:S02]  /*b810*/  @!P0 IMAD.MOV R169, RZ, RZ, -R169 ;  /* 0x000000ffffa98224 */ /* 0x000fe400078e0aa9 */
[----:B------:R-:W-:Y:S03]  /*b820*/  @!P2 IMAD.MOV R171, RZ, RZ, -R171 ;  /* 0x000000ffffaba224 */ /* 0x000fe600078e0aab */
[C---:B------:R-:W-:Y:S02]  /*b830*/  SEL R169, R164.reuse, R169, !P1 ;  /* 0x000000a9a4a97207 */ /* 0x040fe40004800000 */
[----:B------:R-:W-:Y:S01]  /*b840*/  SEL R3, R164, R171, !P1 ;  /* 0x000000aba4037207 */ /* 0x000fe20004800000 */
[----:B------:R-:W-:Y:S01]  /*b850*/  IMAD.MOV.U32 R164, RZ, RZ, 0x40 ;  /* 0x00000040ffa47424 */ /* 0x000fe200078e00ff */
        /* <DEDUP_REMOVED lines=19> */
.L_x_6258:
        /* <DEDUP_REMOVED lines=14> */
[----:B------:R-:W-:Y:S03]  /*ba70*/  IADD3.X R165, R167, UR4, RZ, P0, !PT ;  /* 0x00000004a7a57c10 */ /* 0x000fe600087fe4ff */
        /* <DEDUP_REMOVED lines=13> */
.L_x_6257:
[----:B------:R-:W-:Y:S04]  /*bb50*/  LEA R3, R242, R241, 0x6 ;  /* 0x000000f1f2037211 */ /* 0x000fe800078e30ff */
[C---:B-1----:R-:W-:Y:S02]  /*bb60*/  IADD3 R165, R3.reuse, 0x1, RZ ;  /* 0x0000000103a57810 */ /* 0x042fe40007ffe0ff */
[----:B------:R-:W-:Y:S02]  /*bb70*/  ISETP.GE.AND P2, PT, R3, R240, PT ;  /* 0x000000f00300720c */ /* 0x000fe40003f46270 */
[C---:B------:R-:W-:Y:S02]  /*bb80*/  ISETP.GE.AND P1, PT, R165.reuse, R238, PT ;  /* 0x000000eea500720c */ /* 0x040fe40003f26270 */
[C---:B------:R-:W-:Y:S02]  /*bb90*/  ISETP.GE.AND P6, PT, R165.reuse, R240, PT ;  /* 0x000000f0a500720c */ /* 0x040fe40003fc6270 */
[C---:B------:R-:W-:Y:S02]  /*bba0*/  ISETP.GE.OR P1, PT, R165.reuse, R234, !P1 ;  /* 0x000000eaa500720c */ /* 0x040fe40004f26670 */
[-C--:B------:R-:W-:Y:S02]  /*bbb0*/  ISETP.GE.OR P6, PT, R165, R239.reuse, !P6 ;  /* 0x000000efa500720c */ /* 0x080fe400077c6670 */
[C---:B------:R-:W-:Y:S02]  /*bbc0*/  IADD3 R165, R3.reuse, 0x9, RZ ;  /* 0x0000000903a57810 */ /* 0x040fe40007ffe0ff */
[-C--:B------:R-:W-:Y:S02]  /*bbd0*/  ISETP.GE.OR P2, PT, R3, R239.reuse, !P2 ;  /* 0x000000ef0300720c */ /* 0x080fe40005746670 */
[C---:B------:R-:W-:Y:S02]  /*bbe0*/  ISETP.GE.AND P4, PT, R165.reuse, R240, PT ;  /* 0x000000f0a500720c */ /* 0x040fe40003f86270 */
[----:B------:R-:W-:Y:S02]  /*bbf0*/  FSEL R166, R4, -INF , !P2 ;  /* 0xff80000004a67808 */ /* 0x000fe40005000000 */
[C---:B------:R-:W-:Y:S02]  /*bc00*/  ISETP.GE.AND P2, PT, R165.reuse, R238, PT ;  /* 0x000000eea500720c */ /* 0x040fe40003f46270 */
[CC--:B------:R-:W-:Y:S02]  /*bc10*/  ISETP.GE.OR P4, PT, R165.reuse, R239.reuse, !P4 ;  /* 0x000000efa500720c */ /* 0x0c0fe40006786670 */
[----:B------:R-:W-:Y:S02]  /*bc20*/  ISETP.GE.OR P2, PT, R165, R234, !P2 ;  /* 0x000000eaa500720c */ /* 0x000fe40005746670 */
[C---:B------:R-:W-:Y:S02]  /*bc30*/  IADD3 R167, R3.reuse, 0x8, RZ ;  /* 0x0000000803a77810 */ /* 0x040fe40007ffe0ff */
[----:B------:R-:W-:Y:S02]  /*bc40*/  IADD3 R165, R3, 0x11, RZ ;  /* 0x0000001103a57810 */ /* 0x000fe40007ffe0ff */
[----:B------:R-:W-:Y:S02]  /*bc50*/  FSEL R172, R5, -INF , !P6 ;  /* 0xff80000005ac7808 */ /* 0x000fe40007000000 */
[-C--:B------:R-:W-:Y:S02]  /*bc60*/  ISETP.GE.AND P0, PT, R167, R240.reuse, PT ;  /* 0x000000f0a700720c */ /* 0x080fe40003f06270 */
[----:B------:R-:W-:Y:S02]  /*bc70*/  ISETP.GE.AND P6, PT, R165, R240, PT ;  /* 0x000000f0a500720c */ /* 0x000fe40003fc6270 */
[-C--:B------:R-:W-:Y:S02]  /*bc80*/  ISETP.GE.OR P0, PT, R167, R239.reuse, !P0 ;  /* 0x000000efa700720c */ /* 0x080fe40004706670 */
[-C--:B------:R-:W-:Y:S02]  /*bc90*/  ISETP.GE.AND P5, PT, R3, R238.reuse, PT ;  /* 0x000000ee0300720c */ /* 0x080fe40003fa6270 */
[----:B------:R-:W-:Y:S02]  /*bca0*/  ISETP.GE.AND P3, PT, R167, R238, PT ;  /* 0x000000eea700720c */ /* 0x000fe40003f66270 */
[----:B------:R-:W-:Y:S02]  /*bcb0*/  ISETP.GE.OR P6, PT, R165, R239, !P6 ;  /* 0x000000efa500720c */ /* 0x000fe400077c6670 */
[----:B------:R-:W-:Y:S02]  /*bcc0*/  FSEL R170, R8, -INF , !P0 ;  /* 0xff80000008aa7808 */ /* 0x000fe40004000000 */
[-C--:B------:R-:W-:Y:S02]  /*bcd0*/  ISETP.GE.OR P3, PT, R167, R234.reuse, !P3 ;  /* 0x000000eaa700720c */ /* 0x080fe40005f66670 */
[C---:B------:R-:W-:Y:S02]  /*bce0*/  ISETP.GE.OR P5, PT, R3.reuse, R234, !P5 ;  /* 0x000000ea0300720c */ /* 0x040fe40006fa6670 */
[----:B------:R-:W-:Y:S02]  /*bcf0*/  IADD3 R167, R3, 0x10, RZ ;  /* 0x0000001003a77810 */ /* 0x000fe40007ffe0ff */
[----:B------:R-:W-:Y:S02]  /*bd00*/  FSEL R188, R13, -INF , !P6 ;  /* 0xff8000000dbc7808 */ /* 0x000fe40007000000 */
[----:B------:R-:W-:Y:S02]  /*bd10*/  FMNMX.FTZ R13, R166, R2, !PT ;  /* 0x00000002a60d7209 */ /* 0x000fe40007810000 */
[----:B------:R-:W-:Y:S02]  /*bd20*/  ISETP.GE.AND P0, PT, R165, R238, PT ;  /* 0x000000eea500720c */ /* 0x000fe40003f06270 */
[----:B------:R-:W-:Y:S02]  /*bd30*/  FSEL R169, R6, -INF , !P5 ;  /* 0xff80000006a97808 */ /* 0x000fe40006800000 */
[----:B------:R-:W-:Y:S02]  /*bd40*/  FSEL R7, R7, -INF , !P1 ;  /* 0xff80000007077808 */ /* 0x000fe40004800000 */
[C---:B------:R-:W-:Y:S02]  /*bd50*/  ISETP.GE.AND P1, PT, R167.reuse, R240, PT ;  /* 0x000000f0a700720c */ /* 0x040fe40003f26270 */
[----:B------:R-:W-:Y:S02]  /*bd60*/  ISETP.GE.AND P5, PT, R167, R238, PT ;  /* 0x000000eea700720c */ /* 0x000fe40003fa6270 */
[----:B------:R-:W-:Y:S02]  /*bd70*/  FMNMX.FTZ R13, R172, R13, !PT ;  /* 0x0000000dac0d7209 */ /* 0x000fe40007810000 */
[-C--:B------:R-:W-:Y:S02]  /*bd80*/  ISETP.GE.OR P0, PT, R165, R234.reuse, !P0 ;  /* 0x000000eaa500720c */ /* 0x080fe40004706670 */
[----:B------:R-:W-:Y:S02]  /*bd90*/  IADD3 R165, R3, 0x19, RZ ;  /* 0x0000001903a57810 */ /* 0x000fe40007ffe0ff */
[C---:B------:R-:W-:Y:S02]  /*bda0*/  ISETP.GE.OR P1, PT, R167.reuse, R239, !P1 ;  /* 0x000000efa700720c */ /* 0x040fe40004f26670 */
[----:B------:R-:W-:Y:S02]  /*bdb0*/  ISETP.GE.OR P5, PT, R167, R234, !P5 ;  /* 0x000000eaa700720c */ /* 0x000fe40006fa6670 */
[----:B------:R-:W-:Y:S02]  /*bdc0*/  FSEL R168, R9, -INF , !P4 ;  /* 0xff80000009a87808 */ /* 0x000fe40006000000 */
[----:B------:R-:W-:Y:S02]  /*bdd0*/  FSEL R5, R10, -INF , !P3 ;  /* 0xff8000000a057808 */ /* 0x000fe40005800000 */
[----:B------:R-:W-:Y:S02]  /*bde0*/  FMNMX.FTZ R13, R170, R13, !PT ;  /* 0x0000000daa0d7209 */ /* 0x000fe40007810000 */
[----:B------:R-:W-:Y:S02]  /*bdf0*/  IADD3 R167, R3, 0x18, RZ ;  /* 0x0000001803a77810 */ /* 0x000fe40007ffe0ff */
[----:B------:R-:W-:Y:S02]  /*be00*/  ISETP.GE.AND P3, PT, R165, R240, PT ;  /* 0x000000f0a500720c */ /* 0x000fe40003f66270 */
[----:B------:R-:W-:Y:S02]  /*be10*/  FMNMX.FTZ R4, R169, R0, !PT ;  /* 0x00000000a9047209 */ /* 0x000fe40007810000 */
[----:B------:R-:W-:Y:S02]  /*be20*/  FSEL R194, R12, -INF , !P1 ;  /* 0xff8000000cc27808 */ /* 0x000fe40004800000 */
[----:B------:R-:W-:Y:S02]  /*be30*/  FMNMX.FTZ R13, R168, R13, !PT ;  /* 0x0000000da80d7209 */ /* 0x000fe40007810000 */
[----:B------:R-:W-:Y:S02]  /*be40*/  ISETP.GE.AND P4, PT, R167, R240, PT ;  /* 0x000000f0a700720c */ /* 0x000fe40003f86270 */
[C---:B------:R-:W-:Y:S02]  /*be50*/  ISETP.GE.AND P1, PT, R165.reuse, R238, PT ;  /* 0x000000eea500720c */ /* 0x040fe40003f26270 */
[-C--:B------:R-:W-:Y:S02]  /*be60*/  ISETP.GE.OR P3, PT, R165, R239.reuse, !P3 ;  /* 0x000000efa500720c */ /* 0x080fe40005f66670 */
[----:B------:R-:W-:Y:S02]  /*be70*/  FMNMX.FTZ R4, R7, R4, !PT ;  /* 0x0000000407047209 */ /* 0x000fe40007810000 */
[----:B------:R-:W-:Y:S02]  /*be80*/  ISETP.GE.OR P4, PT, R167, R239, !P4 ;  /* 0x000000efa700720c */ /* 0x000fe40006786670 */
[----:B------:R-:W-:Y:S02]  /*be90*/  ISETP.GE.OR P1, PT, R165, R234, !P1 ;  /* 0x000000eaa500720c */ /* 0x000fe40004f26670 */
[C---:B------:R-:W-:Y:S02]  /*bea0*/  IADD3 R165, R3.reuse, 0x20, RZ ;  /* 0x0000002003a57810 */ /* 0x040fe40007ffe0ff */
[----:B------:R-:W-:Y:S02]  /*beb0*/  IADD3 R9, R3, 0x21, RZ ;  /* 0x0000002103097810 */ /* 0x000fe40007ffe0ff */
[----:B------:R-:W-:Y:S02]  /*bec0*/  FSEL R190, R17, -INF , !P3 ;  /* 0xff80000011be7808 */ /* 0x000fe40005800000 */
[----:B------:R-:W-:Y:S02]  /*bed0*/  FMNMX.FTZ R17, R194, R13, !PT ;  /* 0x0000000dc2117209 */ /* 0x000fe40007810000 */
[----:B------:R-:W-:Y:S02]  /*bee0*/  FSEL R11, R11, -INF , !P2 ;  /* 0xff8000000b0b7808 */ /* 0x000fe40005000000 */
[----:B------:R-:W-:Y:S02]  /*bef0*/  FMNMX.FTZ R4, R5, R4, !PT ;  /* 0x0000000405047209 */ /* 0x000fe40007810000 */
[----:B------:R-:W-:Y:S02]  /*bf00*/  FSEL R192, R16, -INF , !P4 ;  /* 0xff80000010c07808 */ /* 0x000fe40006000000 */
[----:B------:R-:W-:Y:S02]  /*bf10*/  ISETP.GE.AND P2, PT, R167, R238, PT ;  /* 0x000000eea700720c */ /* 0x000fe40003f46270 */
[----:B------:R-:W-:Y:S02]  /*bf20*/  FSEL R233, R15, -INF , !P0 ;  /* 0xff8000000fe97808 */ /* 0x000fe40004000000 */
[-C--:B------:R-:W-:Y:S02]  /*bf30*/  ISETP.GE.AND P0, PT, R165, R240.reuse, PT ;  /* 0x000000f0a500720c */ /* 0x080fe40003f06270 */
[C---:B------:R-:W-:Y:S02]  /*bf40*/  ISETP.GE.AND P6, PT, R9.reuse, R240, PT ;  /* 0x000000f00900720c */ /* 0x040fe40003fc6270 */
[----:B------:R-:W-:Y:S02]  /*bf50*/  ISETP.GE.AND P4, PT, R9, R238, PT ;  /* 0x000000ee0900720c */ /* 0x000fe40003f86270 */
[----:B------:R-:W-:Y:S02]  /*bf60*/  FMNMX.FTZ R17, R188, R17, !PT ;  /* 0x00000011bc117209 */ /* 0x000fe40007810000 */
[----:B------:R-:W-:Y:S02]  /*bf70*/  FSEL R191, R14, -INF , !P5 ;  /* 0xff8000000ebf7808 */ /* 0x000fe40006800000 */
[----:B------:R-:W-:Y:S02]  /*bf80*/  FMNMX.FTZ R4, R11, R4, !PT ;  /* 0x000000040b047209 */ /* 0x000fe40007810000 */
[-C--:B------:R-:W-:Y:S02]  /*bf90*/  ISETP.GE.OR P0, PT, R165, R239.reuse, !P0 ;  /* 0x000000efa500720c */ /* 0x080fe40004706670 */
[C---:B------:R-:W-:Y:S02]  /*bfa0*/  ISETP.GE.OR P6, PT, R9.reuse, R239, !P6 ;  /* 0x000000ef0900720c */ /* 0x040fe400077c6670 */
[-C--:B------:R-:W-:Y:S02]  /*bfb0*/  ISETP.GE.OR P4, PT, R9, R234.reuse, !P4 ;  /* 0x000000ea0900720c */ /* 0x080fe40006786670 */
[----:B------:R-:W-:Y:S02]  /*bfc0*/  ISETP.GE.OR P2, PT, R167, R234, !P2 ;  /* 0x000000eaa700720c */ /* 0x000fe40005746670 */
[C---:B------:R-:W-:Y:S02]  /*bfd0*/  IADD3 R9, R3.reuse, 0x28, RZ ;  /* 0x0000002803097810 */ /* 0x040fe40007ffe0ff */
[----:B------:R-:W-:Y:S02]  /*bfe0*/  FMNMX.FTZ R17, R192, R17, !PT ;  /* 0x00000011c0117209 */ /* 0x000fe40007810000 */
[----:B------:R-:W-:Y:S02]  /*bff0*/  IADD3 R15, R3, 0x29, RZ ;  /* 0x00000029030f7810 */ /* 0x000fe40007ffe0ff */
[----:B------:R-:W-:Y:S02]  /*c000*/  FMNMX.FTZ R4, R191, R4, !PT ;  /* 0x00000004bf047209 */ /* 0x000fe40007810000 */
[----:B------:R-:W-:Y:S02]  /*c010*/  FSEL R202, R20, -INF , !P0 ;  /* 0xff80000014ca7808 */ /* 0x000fe40004000000 */
[----:B------:R-:W-:Y:S02]  /*c020*/  FSEL R193, R18, -INF , !P2 ;  /* 0xff80000012c17808 */ /* 0x000fe40005000000 */
[-C--:B------:R-:W-:Y:S02]  /*c030*/  ISETP.GE.AND P3, PT, R9, R240.reuse, PT ;  /* 0x000000f00900720c */ /* 0x080fe40003f66270 */
[----:B------:R-:W-:Y:S02]  /*c040*/  FMNMX.FTZ R17, R190, R17, !PT ;  /* 0x00000011be117209 */ /* 0x000fe40007810000 */
[C---:B------:R-:W-:Y:S02]  /*c050*/  ISETP.GE.AND P2, PT, R15.reuse, R240, PT ;  /* 0x000000f00f00720c */ /* 0x040fe40003f46270 */
[-C--:B------:R-:W-:Y:S02]  /*c060*/  ISETP.GE.AND P0, PT, R15, R238.reuse, PT ;  /* 0x000000ee0f00720c */ /* 0x080fe40003f06270 */
[----:B------:R-:W-:Y:S02]  /*c070*/  FSEL R203, R19, -INF , !P1 ;  /* 0xff80000013cb7808 */ /* 0x000fe40004800000 */
[-C--:B------:R-:W-:Y:S02]  /*c080*/  ISETP.GE.AND P5, PT, R165, R238.reuse, PT ;  /* 0x000000eea500720c */ /* 0x080fe40003fa6270 */
[----:B------:R-:W-:Y:S02]  /*c090*/  ISETP.GE.AND P1, PT, R9, R238, PT ;  /* 0x000000ee0900720c */ /* 0x000fe40003f26270 */
[----:B------:R-:W-:Y:S02]  /*c0a0*/  FMNMX.FTZ R4, R233, R4, !PT ;  /* 0x00000004e9047209 */ /* 0x000fe40007810000 */
[----:B------:R-:W-:Y:S02]  /*c0b0*/  FSEL R200, R21, -INF , !P6 ;  /* 0xff80000015c87808 */ /* 0x000fe40007000000 */
[-C--:B------:R-:W-:Y:S02]  /*c0c0*/  ISETP.GE.OR P3, PT, R9, R239.reuse, !P3 ;  /* 0x000000ef0900720c */ /* 0x080fe40005f66670 */
[C---:B------:R-:W-:Y:S02]  /*c0d0*/  ISETP.GE.OR P2, PT, R15.reuse, R239, !P2 ;  /* 0x000000ef0f00720c */ /* 0x040fe40005746670 */
[-C--:B------:R-:W-:Y:S02]  /*c0e0*/  ISETP.GE.OR P0, PT, R15, R234.reuse, !P0 ;  /* 0x000000ea0f00720c */ /* 0x080fe40004706670 */
[----:B------:R-:W-:Y:S02]  /*c0f0*/  IADD3 R15, R3, 0x30, RZ ;  /* 0x00000030030f7810 */ /* 0x000fe40007ffe0ff */
[----:B------:R-:W-:Y:S02]  /*c100*/  FMNMX.FTZ R17, R202, R17, !PT ;  /* 0x00000011ca117209 */ /* 0x000fe40007810000 */
[-C--:B------:R-:W-:Y:S02]  /*c110*/  ISETP.GE.OR P5, PT, R165, R234.reuse, !P5 ;  /* 0x000000eaa500720c */ /* 0x080fe40006fa6670 */
[----:B------:R-:W-:Y:S02]  /*c120*/  ISETP.GE.OR P1, PT, R9, R234, !P1 ;  /* 0x000000ea0900720c */ /* 0x000fe40004f26670 */
[----:B------:R-:W-:Y:S02]  /*c130*/  IADD3 R9, R3, 0x38, RZ ;  /* 0x0000003803097810 */ /* 0x000fe40007ffe0ff */
[----:B------:R-:W-:Y:S02]  /*c140*/  FMNMX.FTZ R4, R193, R4, !PT ;  /* 0x00000004c1047209 */ /* 0x000fe40007810000 */
[----:B------:R-:W-:Y:S02]  /*c150*/  IADD3 R13, R3, 0x31, RZ ;  /* 0x00000031030d7810 */ /* 0x000fe40007ffe0ff */
[----:B------:R-:W-:Y:S02]  /*c160*/  FSEL R198, R24, -INF , !P3 ;  /* 0xff80000018c67808 */ /* 0x000fe40005800000 */
[-C--:B------:R-:W-:Y:S02]  /*c170*/  ISETP.GE.AND P6, PT, R15, R240.reuse, PT ;  /* 0x000000f00f00720c */ /* 0x080fe40003fc6270 */
[----:B------:R-:W-:Y:S02]  /*c180*/  FMNMX.FTZ R17, R200, R17, !PT ;  /* 0x00000011c8117209 */ /* 0x000fe40007810000 */
[----:B------:R-:W-:Y:S02]  /*c190*/  FSEL R201, R22, -INF , !P5 ;  /* 0xff80000016c97808 */ /* 0x000fe40006800000 */
[----:B------:R-:W-:Y:S02]  /*c1a0*/  FSEL R196, R25, -INF , !P2 ;  /* 0xff80000019c47808 */ /* 0x000fe40005000000 */
[----:B------:R-:W-:Y:S02]  /*c1b0*/  ISETP.GE.AND P2, PT, R9, R240, PT ;  /* 0x000000f00900720c */ /* 0x000fe40003f46270 */
[----:B------:R-:W-:Y:S02]  /*c1c0*/  FMNMX.FTZ R4, R203, R4, !PT ;  /* 0x00000004cb047209 */ /* 0x000fe40007810000 */
[----:B------:R-:W-:Y:S02]  /*c1d0*/  ISETP.GE.AND P3, PT, R13, R240, PT ;  /* 0x000000f00d00720c */ /* 0x000fe40003f66270 */
[----:B------:R-:W-:Y:S02]  /*c1e0*/  ISETP.GE.OR P6, PT, R15, R239, !P6 ;  /* 0x000000ef0f00720c */ /* 0x000fe400077c6670 */
[----:B------:R-:W-:Y:S02]  /*c1f0*/  FMNMX.FTZ R17, R198, R17, !PT ;  /* 0x00000011c6117209 */ /* 0x000fe40007810000 */
[----:B------:R-:W-:Y:S02]  /*c200*/  FSEL R199, R23, -INF , !P4 ;  /* 0xff80000017c77808 */ /* 0x000fe40006000000 */
[-C--:B------:R-:W-:Y:S01]  /*c210*/  ISETP.GE.OR P2, PT, R9, R239.reuse, !P2 ;  /* 0x000000ef0900720c */ /* 0x080fe20005746670 */
[----:B------:R-:W-:Y:S01]  /*c220*/  LDSM.16.MT88.4 R20, [R222+0x10000] ;  /* 0x01000000de14783b */ /* 0x000fe20000004200 */
[----:B------:R-:W-:Y:S02]  /*c230*/  FMNMX.FTZ R6, R201, R4, !PT ;  /* 0x00000004c9067209 */ /* 0x000fe40007810000 */
[----:B------:R-:W-:Y:S02]  /*c240*/  FSEL R186, R28, -INF , !P6 ;  /* 0xff8000001cba7808 */ /* 0x000fe40007000000 */
[----:B------:R-:W-:Y:S02]  /*c250*/  ISETP.GE.OR P3, PT, R13, R239, !P3 ;  /* 0x000000ef0d00720c */ /* 0x000fe40005f66670 */
[----:B------:R-:W-:Y:S02]  /*c260*/  IADD3 R3, R3, 0x39, RZ ;  /* 0x0000003903037810 */ /* 0x000fe40007ffe0ff */
[----:B------:R-:W-:Y:S02]  /*c270*/  FMNMX.FTZ R17, R196, R17, !PT ;  /* 0x00000011c4117209 */ /* 0x000fe40007810000 */
[----:B------:R-:W-:Y:S02]  /*c280*/  FSEL R176, R32, -INF , !P2 ;  /* 0xff80000020b07808 */ /* 0x000fe40005000000 */
[----:B------:R-:W-:Y:S02]  /*c290*/  ISETP.GE.AND P2, PT, R15, R238, PT ;  /* 0x000000ee0f00720c */ /* 0x000fe40003f46270 */
[----:B------:R-:W-:Y:S02]  /*c2a0*/  FSEL R197, R26, -INF , !P1 ;  /* 0xff8000001ac57808 */ /* 0x000fe40004800000 */
[----:B------:R-:W-:Y:S02]  /*c2b0*/  FMNMX.FTZ R6, R199, R6, !PT ;  /* 0x00000006c7067209 */ /* 0x000fe40007810000 */
[----:B------:R-:W-:Y:S02]  /*c2c0*/  FSEL R178, R29, -INF , !P3 ;  /* 0xff8000001db27808 */ /* 0x000fe40005800000 */
[----:B------:R-:W-:Y:S02]  /*c2d0*/  FMNMX.FTZ R17, R186, R17, !PT ;  /* 0x00000011ba117209 */ /* 0x000fe40007810000 */
[----:B------:R-:W-:Y:S02]  /*c2e0*/  ISETP.GE.AND P6, PT, R3, R240, PT ;  /* 0x000000f00300720c */ /* 0x000fe40003fc6270 */
[----:B------:R-:W-:Y:S02]  /*c2f0*/  ISETP.GE.OR P1, PT, R15, R234, !P2 ;  /* 0x000000ea0f00720c */ /* 0x000fe40005726670 */
[----:B------:R-:W-:Y:S02]  /*c300*/  ISETP.GE.AND P2, PT, R13, R238, PT ;  /* 0x000000ee0d00720c */ /* 0x000fe40003f46270 */
[----:B------:R-:W-:Y:S02]  /*c310*/  FSEL R195, R27, -INF , !P0 ;  /* 0xff8000001bc37808 */ /* 0x000fe40004000000 */
[----:B------:R-:W-:Y:S02]  /*c320*/  FMNMX.FTZ R6, R197, R6, !PT ;  /* 0x00000006c5067209 */ /* 0x000fe40007810000 */
[----:B------:R-:W-:Y:S02]  /*c330*/  FMNMX.FTZ R17, R178, R17, !PT ;  /* 0x00000011b2117209 */ /* 0x000fe40007810000 */
[----:B------:R-:W-:Y:S02]  /*c340*/  ISETP.GE.OR P6, PT, R3, R239, !P6 ;  /* 0x000000ef0300720c */ /* 0x000fe400077c6670 */
[----:B------:R-:W-:Y:S02]  /*c350*/  ISETP.GE.OR P2, PT, R13, R234, !P2 ;  /* 0x000000ea0d00720c */ /* 0x000fe40005746670 */
[----:B------:R-:W-:Y:S02]  /*c360*/  FSEL R177, R30, -INF , !P1 ;  /* 0xff8000001eb17808 */ /* 0x000fe40004800000 */
[----:B------:R-:W-:Y:S02]  /*c370*/  ISETP.GE.AND P0, PT, R9, R238, PT ;  /* 0x000000ee0900720c */ /* 0x000fe40003f06270 */
[----:B------:R-:W-:Y:S02]  /*c380*/  FMNMX.FTZ R6, R195, R6, !PT ;  /* 0x00000006c3067209 */ /* 0x000fe40007810000 */
[----:B------:R-:W-:Y:S02]  /*c390*/  FSEL R174, R33, -INF , !P6 ;  /* 0xff80000021ae7808 */ /* 0x000fe40007000000 */
[----:B------:R-:W-:Y:S02]  /*c3a0*/  FMNMX.FTZ R17, R176, R17, !PT ;  /* 0x00000011b0117209 */ /* 0x000fe40007810000 */
[----:B------:R-:W-:Y:S02]  /*c3b0*/  FSEL R175, R31, -INF , !P2 ;  /* 0xff8000001faf7808 */ /* 0x000fe40005000000 */
[----:B------:R-:W-:Y:S01]  /*c3c0*/  FMNMX.FTZ R8, R177, R6, !PT ;  /* 0x00000006b1087209 */ /* 0x000fe20007810000 */
[----:B------:R-:W-:Y:S01]  /*c3d0*/  LDSM.16.MT88.4 R28, [R221+0x10000] ;  /* 0x01000000dd1c783b */ /* 0x000fe20000004200 */
[----:B------:R-:W-:Y:S02]  /*c3e0*/  ISETP.GE.OR P1, PT, R9, R234, !P0 ;  /* 0x000000ea0900720c */ /* 0x000fe40004726670 */
[----:B------:R-:W-:Y:S02]  /*c3f0*/  ISETP.GE.AND P0, PT, R3, R238, PT ;  /* 0x000000ee0300720c */ /* 0x000fe40003f06270 */
[----:B------:R-:W-:Y:S02]  /*c400*/  FMNMX.FTZ R4, R174, R17, !PT ;  /* 0x00000011ae047209 */ /* 0x000fe40007810000 */
[----:B------:R-:W-:Y:S02]  /*c410*/  FSEL R173, R34, -INF , !P1 ;  /* 0xff80000022ad7808 */ /* 0x000fe40004800000 */
[----:B------:R-:W-:Y:S01]  /*c420*/  FMNMX.FTZ R8, R175, R8, !PT ;  /* 0x00000008af087209 */ /* 0x000fe20007810000 */
[----:B------:R-:W1:Y:S01]  /*c430*/  SHFL.BFLY PT, R15, R4, 0x2, 0x1f ;  /* 0x0c401f00040f7f89 */ /* 0x000e6200000e0000 */
[----:B------:R-:W-:Y:S02]  /*c440*/  ISETP.GE.OR P0, PT, R3, R234, !P0 ;  /* 0x000000ea0300720c */ /* 0x000fe40004706670 */
[----:B------:R-:W-:Y:S02]  /*c450*/  FMNMX.FTZ R8, R173, R8, !PT ;  /* 0x00000008ad087209 */ /* 0x000fe40007810000 */
[----:B------:R-:W-:Y:S04]  /*c460*/  FSEL R165, R35, -INF , !P0 ;  /* 0xff80000023a57808 */ /* 0x000fe80004000000 */
        /* <DEDUP_REMOVED lines=9> */
[----:B------:R-:W-:Y:S05]  /*c500*/  FMUL.FTZ R179, R164, c[0x0][0x23c] ;  /* 0x00008f00a4b37a20 */ /* 0x000fea0000410000 */
[----:B------:R-:W-:Y:S02]  /*c510*/  FSEL R179, R179, RZ, P1 ;  /* 0x000000ffb3b37208 */ /* 0x000fe40000800000 */
[----:B--2---:R-:W-:Y:S03]  /*c520*/  FMNMX.FTZ R3, R4, R3, !PT ;  /* 0x0000000304037209 */ /* 0x004fe60007810000 */
[--C-:B------:R-:W-:Y:S02]  /*c530*/  FFMA.FTZ R167, R166, c[0x0][0x23c], -R179.reuse ;  /* 0x00008f00a6a77a23 */ /* 0x100fe400000108b3 */
[--C-:B------:R-:W-:Y:S01]  /*c540*/  FFMA.FTZ R166, R172, c[0x0][0x23c], -R179.reuse ;  /* 0x00008f00aca67a23 */ /* 0x100fe200000108b3 */
[C---:B------:R-:W-:Y:S01]  /*c550*/  FSETP.NEU.FTZ.AND P0, PT, R3.reuse, -INF , PT ;  /* 0xff8000000300780b */ /* 0x040fe20003f1d000 */
        /* <DEDUP_REMOVED lines=10> */
[----:B------:R-:W2:Y:S01]  /*c600*/  MUFU.EX2 R166, R166 ;  /* 0x000000a600a67308 */ /* 0x000ea20000000800 */
[----:B------:R-:W-:Y:S02]  /*c610*/  FFMA.FTZ R182, R7, c[0x0][0x23c], -R172 ;  /* 0x00008f0007b67a23 */ /* 0x000fe400000108ac */
[----:B------:R-:W-:Y:S01]  /*c620*/  FADD.FTZ R4, -R5, R2 ;  /* 0x0000000205047221 */ /* 0x000fe20000010100 */
[----:B------:R-:W-:Y:S01]  /*c630*/  FSEL R5, R3, RZ, P0 ;  /* 0x000000ff03057208 */ /* 0x000fe20000000000 */
[----:B------:R-:W-:Y:S01]  /*c640*/  FFMA.FTZ R180, R11, c[0x0][0x23c], -R172 ;  /* 0x00008f000bb47a23 */ /* 0x000fe200000108ac */
[----:B------:R-:W-:Y:S01]  /*c650*/  ISETP.GT.AND P0, PT, R242, UR7, PT ;  /* 0x00000007f2007c0c */ /* 0x000fe2000bf04270 */
        /* <DEDUP_REMOVED lines=24> */
[----:B---3--:R-:W-:Y:S01]  /*c7e0*/  F2FP.PACK_AB R170, R184, R185 ;  /* 0x000000b9b8aa723e */ /* 0x008fe200000000ff */
[--C-:B------:R-:W-:Y:S02]  /*c7f0*/  FFMA.FTZ R197, R197, c[0x0][0x23c], -R172.reuse ;  /* 0x00008f00c5c57a23 */ /* 0x100fe400000108ac */
[--C-:B------:R-:W-:Y:S02]  /*c800*/  FFMA.FTZ R200, R195, c[0x0][0x23c], -R172.reuse ;  /* 0x00008f00c3c87a23 */ /* 0x100fe400000108ac */
[--C-:B------:R-:W-:Y:S01]  /*c810*/  FFMA.FTZ R195, R178, c[0x0][0x23c], -R179.reuse ;  /* 0x00008f00b2c37a23 */ /* 0x100fe200000108b3 */
[----:B------:R-:W-:Y:S01]  /*c820*/  MUFU.EX2 R181, R181 ;  /* 0x000000b500b57308 */ /* 0x000fe20000000800 */
[----:B------:R-:W-:Y:S02]  /*c830*/  FFMA.FTZ R172, R165, c[0x0][0x23c], -R172 ;  /* 0x00008f00a5ac7a23 */ /* 0x000fe400000108ac */
[--C-:B------:R-:W-:Y:S02]  /*c840*/  FFMA.FTZ R186, R186, c[0x0][0x23c], -R179.reuse ;  /* 0x00008f00baba7a23 */ /* 0x100fe400000108b3 */
[----:B------:R-:W-:Y:S05]  /*c850*/  FFMA.FTZ R179, R174, c[0x0][0x23c], -R179 ;  /* 0x00008f00aeb37a23 */ /* 0x000fea00000108b3 */
[----:B------:R-:W3:Y:S01]  /*c860*/  MUFU.EX2 R180, R180 ;  /* 0x000000b400b47308 */ /* 0x000ee20000000800 */
[----:B--2---:R-:W-:Y:S09]  /*c870*/  F2FP.PACK_AB R169, R182, R183 ;  /* 0x000000b7b6a9723e */ /* 0x004ff200000000ff */
[----:B------:R-:W2:Y:S10]  /*c880*/  MUFU.EX2 R2, R2 ;  /* 0x0000000200027308 */ /* 0x000eb40000000800 */
[----:B------:R-:W4:Y:S01]  /*c890*/  MUFU.EX2 R0, R0 ;  /* 0x0000000000007308 */ /* 0x000f220000000800 */
[----:B---3--:R-:W-:Y:S09]  /*c8a0*/  F2FP.PACK_AB R171, R180, R181 ;  /* 0x000000b5b4ab723e */ /* 0x008ff200000000ff */
[----:B------:R3:W-:Y:S01]  /*c8b0*/  MUFU.EX2 R165, R172 ;  /* 0x000000ac00a57308 */ /* 0x0007e20000000800 */
[C---:B--2---:R-:W-:Y:S02]  /*c8c0*/  FMUL.FTZ R4, R2.reuse, R160 ;  /* 0x000000a002047220 */ /* 0x044fe40000410000 */
[C---:B------:R-:W-:Y:S02]  /*c8d0*/  FMUL.FTZ R5, R2.reuse, R161 ;  /* 0x000000a102057220 */ /* 0x040fe40000410000 */
[C---:B------:R-:W-:Y:S02]  /*c8e0*/  FMUL.FTZ R8, R2.reuse, R156 ;  /* 0x0000009c02087220 */ /* 0x040fe40000410000 */
[C---:B------:R-:W-:Y:S03]  /*c8f0*/  FMUL.FTZ R9, R2.reuse, R157 ;  /* 0x0000009d02097220 */ /* 0x040fe60000410000 */
[----:B------:R2:W-:Y:S01]  /*c900*/  MUFU.EX2 R248, R179 ;  /* 0x000000b300f87308 */ /* 0x0005e20000000800 */
[----:B------:R-:W-:Y:S02]  /*c910*/  FMUL.FTZ R16, R2, R148 ;  /* 0x0000009402107220 */ /* 0x000fe40000410000 */
[C---:B----4-:R-:W-:Y:S02]  /*c920*/  FMUL.FTZ R6, R0.reuse, R162 ;  /* 0x000000a200067220 */ /* 0x050fe40000410000 */
[C---:B------:R-:W-:Y:S02]  /*c930*/  FMUL.FTZ R7, R0.reuse, R163 ;  /* 0x000000a300077220 */ /* 0x040fe40000410000 */
[----:B------:R-:W-:Y:S01]  /*c940*/  LDSM.16.MT88.4 R160, [R221+0x12800] ;  /* 0x01280000dda0783b */ /* 0x000fe20000004200 */
[C---:B------:R-:W-:Y:S02]  /*c950*/  FMUL.FTZ R10, R0.reuse, R158 ;  /* 0x0000009e000a7220 */ /* 0x040fe40000410000 */
[----:B------:R-:W-:Y:S01]  /*c960*/  FMUL.FTZ R11, R0, R159 ;  /* 0x0000009f000b7220 */ /* 0x000fe20000410000 */
[----:B------:R-:W-:Y:S01]  /*c970*/  MUFU.EX2 R187, R187 ;  /* 0x000000bb00bb7308 */ /* 0x000fe20000000800 */
[C---:B-1----:R-:W-:Y:S03]  /*c980*/  HMMA.16816.F32 R4, R168.reuse, R12, R4 ;  /* 0x0000000ca804723c */ /* 0x042fe60000001804 */
[----:B------:R-:W-:Y:S02]  /*c990*/  LDSM.16.MT88.4 R156, [R222+0x12800] ;  /* 0x01280000de9c783b */ /* 0x000fe40000004200 */
[C---:B------:R-:W-:Y:S02]  /*c9a0*/  FMUL.FTZ R17, R2.reuse, R149 ;  /* 0x0000009502117220 */ /* 0x040fe40000410000 */
[C---:B------:R-:W-:Y:S01]  /*c9b0*/  FMUL.FTZ R12, R2.reuse, R152 ;  /* 0x00000098020c7220 */ /* 0x040fe20000410000 */
[C---:B------:R-:W-:Y:S01]  /*c9c0*/  HMMA.16816.F32 R8, R168.reuse, R14, R8 ;  /* 0x0000000ea808723c */ /* 0x040fe20000001808 */
[----:B------:R-:W1:Y:S02]  /*c9d0*/  MUFU.EX2 R188, R188 ;  /* 0x000000bc00bc7308 */ /* 0x000e640000000800 */
[----:B---3--:R-:W-:Y:S01]  /*c9e0*/  LDSM.16.MT88.4 R172, [R221+0x11800] ;  /* 0x01180000ddac783b */ /* 0x008fe20000004200 */
[----:B------:R-:W-:Y:S02]  /*c9f0*/  FMUL.FTZ R13, R2, R153 ;  /* 0x00000099020d7220 */ /* 0x000fe40000410000 */
[C---:B------:R-:W-:Y:S02]  /*ca00*/  FMUL.FTZ R18, R0.reuse, R150 ;  /* 0x0000009600127220 */ /* 0x040fe40000410000 */
[C---:B------:R-:W-:Y:S03]  /*ca10*/  FMUL.FTZ R14, R0.reuse, R154 ;  /* 0x0000009a000e7220 */ /* 0x040fe60000410000 */
[----:B--2---:R-:W-:Y:S01]  /*ca20*/  LDSM.16.MT88.4 R176, [R220+0x11800] ;  /* 0x01180000dcb0783b */ /* 0x004fe20000004200 */
[C---:B------:R-:W-:Y:S01]  /*ca30*/  FMUL.FTZ R15, R0.reuse, R155 ;  /* 0x0000009b000f7220 */ /* 0x040fe20000410000 */
[----:B------:R-:W-:Y:S01]  /*ca40*/  MUFU.EX2 R189, R189 ;  /* 0x000000bd00bd7308 */ /* 0x000fe20000000800 */
[----:B------:R-:W-:Y:S02]  /*ca50*/  FMUL.FTZ R19, R0, R151 ;  /* 0x0000009700137220 */ /* 0x000fe40000410000 */
[C---:B------:R-:W-:Y:S02]  /*ca60*/  FMUL.FTZ R24, R2.reuse, R140 ;  /* 0x0000008c02187220 */ /* 0x040fe40000410000 */
[----:B------:R-:W-:Y:S01]  /*ca70*/  FMUL.FTZ R25, R2, R141 ;  /* 0x0000008d02197220 */ /* 0x000fe20000410000 */
[C---:B------:R-:W-:Y:S01]  /*ca80*/  HMMA.16816.F32 R12, R168.reuse, R20, R12 ;  /* 0x00000014a80c723c */ /* 0x040fe2000000180c */
[----:B------:R-:W2:Y:S02]  /*ca90*/  LDSM.16.MT88.4 R152, [R220+0x10000] ;  /* 0x01000000dc98783b */ /* 0x000ea40000004200 */
[C---:B------:R-:W-:Y:S01]  /*caa0*/  FMUL.FTZ R26, R0.reuse, R142 ;  /* 0x0000008e001a7220 */ /* 0x040fe20000410000 */
[----:B------:R-:W-:Y:S01]  /*cab0*/  MUFU.EX2 R190, R190 ;  /* 0x000000be00be7308 */ /* 0x000fe20000000800 */
[----:B------:R-:W-:Y:S02]  /*cac0*/  FMUL.FTZ R27, R0, R143 ;  /* 0x0000008f001b7220 */ /* 0x000fe40000410000 */
[C---:B------:R-:W-:Y:S01]  /*cad0*/  FMUL.FTZ R20, R2.reuse, R144 ;  /* 0x0000009002147220 */ /* 0x040fe20000410000 */
[C---:B------:R-:W-:Y:S01]  /*cae0*/  HMMA.16816.F32 R16, R168.reuse, R22, R16 ;  /* 0x00000016a810723c */ /* 0x040fe20000001810 */
[----:B------:R-:W-:Y:S03]  /*caf0*/  LDSM.16.MT88.4 R140, [R220+0x12000] ;  /* 0x01200000dc8c783b */ /* 0x000fe60000004200 */
[C---:B------:R-:W-:Y:S02]  /*cb00*/  FMUL.FTZ R21, R2.reuse, R145 ;  /* 0x0000009102157220 */ /* 0x040fe40000410000 */
[----:B------:R-:W-:Y:S01]  /*cb10*/  FMUL.FTZ R32, R2, R132 ;  /* 0x0000008402207220 */ /* 0x000fe20000410000 */
[----:B------:R-:W-:Y:S01]  /*cb20*/  MUFU.EX2 R191, R191 ;  /* 0x000000bf00bf7308 */ /* 0x000fe20000000800 */
[C---:B------:R-:W-:Y:S01]  /*cb30*/  FMUL.FTZ R22, R0.reuse, R146 ;  /* 0x0000009200167220 */ /* 0x040fe20000410000 */
[----:B------:R-:W-:Y:S03]  /*cb40*/  LDSM.16.MT88.4 R148, [R220+0x10800] ;  /* 0x01080000dc94783b */ /* 0x000fe60000004200 */
[----:B------:R-:W-:Y:S02]  /*cb50*/  FMUL.FTZ R23, R0, R147 ;  /* 0x0000009300177220 */ /* 0x000fe40000410000 */
[----:B------:R-:W-:Y:S02]  /*cb60*/  FMUL.FTZ R33, R2, R133 ;  /* 0x0000008502217220 */ /* 0x000fe40000410000 */
[C---:B------:R-:W-:Y:S01]  /*cb70*/  FMUL.FTZ R34, R0.reuse, R134 ;  /* 0x0000008600227220 */ /* 0x040fe20000410000 */
[----:B------:R-:W3:Y:S01]  /*cb80*/  LDSM.16.MT88.4 R144, [R224+0x12000] ;  /* 0x01200000e090783b */ /* 0x000ee20000004200 */
[----:B------:R-:W-:Y:S01]  /*cb90*/  FMUL.FTZ R35, R0, R135 ;  /* 0x0000008700237220 */ /* 0x000fe20000410000 */
[C---:B------:R-:W-:Y:S01]  /*cba0*/  HMMA.16816.F32 R20, R168.reuse, R28, R20 ;  /* 0x0000001ca814723c */ /* 0x040fe20000001814 */
[----:B------:R-:W4:Y:S02]  /*cbb0*/  MUFU.EX2 R192, R192 ;  /* 0x000000c000c07308 */ /* 0x000f240000000800 */
[C---:B------:R-:W-:Y:S02]  /*cbc0*/  FMUL.FTZ R36, R2.reuse, R36 ;  /* 0x0000002402247220 */ /* 0x040fe40000410000 */
[C---:B------:R-:W-:Y:S01]  /*cbd0*/  FMUL.FTZ R37, R2.reuse, R37 ;  /* 0x0000002502257220 */ /* 0x040fe20000410000 */
[----:B------:R-:W-:Y:S01]  /*cbe0*/  LDSM.16.MT88.4 R132, [R221+0x12000] ;  /* 0x01200000dd84783b */ /* 0x000fe20000004200 */
[C---:B------:R-:W-:Y:S01]  /*cbf0*/  FMUL.FTZ R28, R2.reuse, R136 ;  /* 0x00000088021c7220 */ /* 0x040fe20000410000 */
[C---:B------:R-:W-:Y:S03]  /*cc00*/  HMMA.16816.F32 R24, R168.reuse, R30, R24 ;  /* 0x0000001ea818723c */ /* 0x040fe60000001818 */
[----:B------:R-:W-:Y:S01]  /*cc10*/  MUFU.EX2 R193, R193 ;  /* 0x000000c100c17308 */ /* 0x000fe20000000800 */
[----:B------:R-:W-:Y:S02]  /*cc20*/  FMUL.FTZ R29, R2, R137 ;  /* 0x00000089021d7220 */ /* 0x000fe40000410000 */
[C---:B------:R-:W-:Y:S02]  /*cc30*/  FMUL.FTZ R38, R0.reuse, R38 ;  /* 0x0000002600267220 */ /* 0x040fe40000410000 */
[C---:B------:R-:W-:Y:S04]  /*cc40*/  FMUL.FTZ R30, R0.reuse, R138 ;  /* 0x0000008a001e7220 */ /* 0x040fe80000410000 */
[C---:B------:R-:W-:Y:S01]  /*cc50*/  FMUL.FTZ R31, R0.reuse, R139 ;  /* 0x0000008b001f7220 */ /* 0x040fe20000410000 */
[----:B------:R-:W5:Y:S01]  /*cc60*/  MUFU.EX2 R194, R194 ;  /* 0x000000c200c27308 */ /* 0x000f620000000800 */
[----:B------:R-:W1:Y:S01]  /*cc70*/  LDSM.16.MT88.4 R136, [R222+0x12000] ;  /* 0x01200000de88783b */ /* 0x000e620000004200 */
[----:B------:R-:W-:Y:S02]  /*cc80*/  FMUL.FTZ R39, R0, R39 ;  /* 0x0000002700277220 */ /* 0x000fe40000410000 */
[C---:B------:R-:W-:Y:S02]  /*cc90*/  FMUL.FTZ R40, R2.reuse, R40 ;  /* 0x0000002802287220 */ /* 0x040fe40000410000 */
[C---:B--2---:R-:W-:Y:S03]  /*cca0*/  HMMA.16816.F32 R28, R168.reuse, R152, R28 ;  /* 0x00000098a81c723c */ /* 0x044fe6000000181c */
[----:B------:R-:W-:Y:S01]  /*ccb0*/  FMUL.FTZ R41, R2, R41 ;  /* 0x0000002902297220 */ /* 0x000fe20000410000 */
[----:B------:R-:W-:Y:S01]  /*ccc0*/  MUFU.EX2 R202, R202 ;  /* 0x000000ca00ca7308 */ /* 0x000fe20000000800 */
[C---:B------:R-:W-:Y:S02]  /*ccd0*/  FMUL.FTZ R42, R0.reuse, R42 ;  /* 0x0000002a002a7220 */ /* 0x040fe40000410000 */
[----:B------:R-:W-:Y:S01]  /*cce0*/  FMUL.FTZ R43, R0, R43 ;  /* 0x0000002b002b7220 */ /* 0x000fe20000410000 */
[C---:B------:R-:W-:Y:S01]  /*ccf0*/  HMMA.16816.F32 R32, R168.reuse, R154, R32 ;  /* 0x0000009aa820723c */ /* 0x040fe20000001820 */
[----:B------:R-:W-:Y:S03]  /*cd00*/  LDSM.16.MT88.4 R152, [R224+0x12800] ;  /* 0x01280000e098783b */ /* 0x000fe60000004200 */
[C---:B------:R-:W-:Y:S02]  /*cd10*/  FMUL.FTZ R44, R2.reuse, R44 ;  /* 0x0000002c022c7220 */ /* 0x040fe40000410000 */
[----:B------:R-:W-:Y:S01]  /*cd20*/  FMUL.FTZ R45, R2, R45 ;  /* 0x0000002d022d7220 */ /* 0x000fe20000410000 */
[----:B------:R-:W-:Y:S01]  /*cd30*/  MUFU.EX2 R203, R203 ;  /* 0x000000cb00cb7308 */ /* 0x000fe20000000800 */
[C---:B---3--:R-:W-:Y:S04]  /*cd40*/  HMMA.16816.F32 R36, R168.reuse, R144, R36 ;  /* 0x00000090a824723c */ /* 0x048fe80000001824 */
[C---:B------:R-:W-:Y:S02]  /*cd50*/  FMUL.FTZ R46, R0.reuse, R46 ;  /* 0x0000002e002e7220 */ /* 0x040fe40000410000 */
[----:B------:R-:W-:Y:S02]  /*cd60*/  FMUL.FTZ R47, R0, R47 ;  /* 0x0000002f002f7220 */ /* 0x000fe40000410000 */
[C---:B------:R-:W-:Y:S01]  /*cd70*/  HMMA.16816.F32 R40, R168.reuse, R146, R40 ;  /* 0x00000092a828723c */ /* 0x040fe20000001828 */
[----:B------:R-:W-:Y:S01]  /*cd80*/  LDSM.16.MT88.4 R144, [R221+0x10800] ;  /* 0x01080000dd90783b */ /* 0x000fe20000004200 */
[----:B------:R-:W-:Y:S02]  /*cd90*/  MUFU.EX2 R198, R198 ;  /* 0x000000c600c67308 */ /* 0x000fe40000000800 */
[C---:B------:R-:W-:Y:S02]  /*cda0*/  FMUL.FTZ R48, R2.reuse, R48 ;  /* 0x0000003002307220 */ /* 0x040fe40000410000 */
[----:B------:R-:W-:Y:S02]  /*cdb0*/  FMUL.FTZ R49, R2, R49 ;  /* 0x0000003102317220 */ /* 0x000fe40000410000 */
[C---:B------:R-:W-:Y:S01]  /*cdc0*/  FMUL.FTZ R50, R0.reuse, R50 ;  /* 0x0000003200327220 */ /* 0x040fe20000410000 */
[C---:B-1----:R-:W-:Y:S03]  /*cdd0*/  HMMA.16816.F32 R44, R168.reuse, R136, R44 ;  /* 0x00000088a82c723c */ /* 0x042fe6000000182c */
[----:B------:R-:W-:Y:S01]  /*cde0*/  MUFU.EX2 R233, R233 ;  /* 0x000000e900e97308 */ /* 0x000fe20000000800 */
[----:B------:R-:W-:Y:S02]  /*cdf0*/  FMUL.FTZ R51, R0, R51 ;  /* 0x0000003300337220 */ /* 0x000fe40000410000 */
[C---:B------:R-:W-:Y:S02]  /*ce00*/  FMUL.FTZ R52, R2.reuse, R52 ;  /* 0x0000003402347220 */ /* 0x040fe40000410000 */
[----:B------:R-:W-:Y:S04]  /*ce10*/  FMUL.FTZ R53, R2, R53 ;  /* 0x0000003502357220 */ /* 0x000fe80000410000 */
[C---:B------:R-:W-:Y:S01]  /*ce20*/  FMUL.FTZ R54, R0.reuse, R54 ;  /* 0x0000003600367220 */ /* 0x040fe20000410000 */
[C---:B------:R-:W-:Y:S01]  /*ce30*/  HMMA.16816.F32 R48, R168.reuse, R138, R48 ;  /* 0x0000008aa830723c */ /* 0x040fe20000001830 */
[----:B------:R-:W1:Y:S01]  /*ce40*/  LDSM.16.MT88.4 R136, [R224+0x14000] ;  /* 0x01400000e088783b */ /* 0x000e620000004200 */
[----:B------:R-:W-:Y:S01]  /*ce50*/  MUFU.EX2 R196, R196 ;  /* 0x000000c400c47308 */ /* 0x000fe20000000800 */
[----:B------:R-:W-:Y:S02]  /*ce60*/  FMUL.FTZ R55, R0, R55 ;  /* 0x0000003700377220 */ /* 0x000fe40000410000 */
[C---:B------:R-:W-:Y:S02]  /*ce70*/  FMUL.FTZ R56, R2.reuse, R56 ;  /* 0x0000003802387220 */ /* 0x040fe40000410000 */
[----:B------:R-:W-:Y:S02]  /*ce80*/  FMUL.FTZ R57, R2, R57 ;  /* 0x0000003902397220 */ /* 0x000fe40000410000 */
[C---:B------:R-:W-:Y:S01]  /*ce90*/  FMUL.FTZ R58, R0.reuse, R58 ;  /* 0x0000003a003a7220 */ /* 0x040fe20000410000 */
[C---:B------:R-:W-:Y:S02]  /*cea0*/  HMMA.16816.F32 R52, R168.reuse, R132, R52 ;  /* 0x00000084a834723c */ /* 0x040fe40000001834 */
[----:B------:R-:W-:Y:S01]  /*ceb0*/  MUFU.EX2 R199, R199 ;  /* 0x000000c700c77308 */ /* 0x000fe20000000800 */
[----:B------:R-:W-:Y:S02]  /*cec0*/  FMUL.FTZ R59, R0, R59 ;  /* 0x0000003b003b7220 */ /* 0x000fe40000410000 */
[C---:B------:R-:W-:Y:S02]  /*ced0*/  FMUL.FTZ R60, R2.reuse, R60 ;  /* 0x0000003c023c7220 */ /* 0x040fe40000410000 */
[----:B------:R-:W-:Y:S02]  /*cee0*/  FMUL.FTZ R61, R2, R61 ;  /* 0x0000003d023d7220 */ /* 0x000fe40000410000 */
[C---:B------:R-:W-:Y:S01]  /*cef0*/  FMUL.FTZ R62, R0.reuse, R62 ;  /* 0x0000003e003e7220 */ /* 0x040fe20000410000 */
[C---:B------:R-:W-:Y:S01]  /*cf00*/  HMMA.16816.F32 R56, R168.reuse, R134, R56 ;  /* 0x00000086a838723c */ /* 0x040fe20000001838 */
[----:B------:R-:W2:Y:S01]  /*cf10*/  LDSM.16.MT88.4 R132, [R222+0x14000] ;  /* 0x01400000de84783b */ /* 0x000ea20000004200 */
        /* <DEDUP_REMOVED lines=12> */
[----:B------:R-:W3:Y:S01]  /*cfe0*/  LDSM.16.MT88.4 R140, [R221+0x14000] ;  /* 0x01400000dd8c783b */ /* 0x000ee20000004200 */
[----:B------:R-:W-:Y:S01]  /*cff0*/  MUFU.EX2 R186, R186 ;  /* 0x000000ba00ba7308 */ /* 0x000fe20000000800 */
[----:B------:R-:W-:Y:S02]  /*d000*/  FMUL.FTZ R71, R0, R71 ;  /* 0x0000004700477220 */ /* 0x000fe40000410000 */
[C---:B------:R-:W-:Y:S02]  /*d010*/  FMUL.FTZ R72, R2.reuse, R72 ;  /* 0x0000004802487220 */ /* 0x040fe40000410000 */
[----:B------:R-:W-:Y:S02]  /*d020*/  FMUL.FTZ R73, R2, R73 ;  /* 0x0000004902497220 */ /* 0x000fe40000410000 */
[C---:B------:R-:W-:Y:S01]  /*d030*/  FMUL.FTZ R74, R0.reuse, R74 ;  /* 0x0000004a004a7220 */ /* 0x040fe20000410000 */
[C---:B-1----:R-:W-:Y:S02]  /*d040*/  HMMA.16816.F32 R68, R168.reuse, R136, R68 ;  /* 0x00000088a844723c */ /* 0x042fe40000001844 */
[----:B------:R-:W1:Y:S01]  /*d050*/  MUFU.EX2 R195, R195 ;  /* 0x000000c300c37308 */ /* 0x000e620000000800 */
[----:B------:R-:W-:Y:S02]  /*d060*/  FMUL.FTZ R75, R0, R75 ;  /* 0x0000004b004b7220 */ /* 0x000fe40000410000 */
[C---:B------:R-:W-:Y:S02]  /*d070*/  FMUL.FTZ R76, R2.reuse, R76 ;  /* 0x0000004c024c7220 */ /* 0x040fe40000410000 */
[----:B------:R-:W-:Y:S02]  /*d080*/  FMUL.FTZ R77, R2, R77 ;  /* 0x0000004d024d7220 */ /* 0x000fe40000410000 */
        /* <DEDUP_REMOVED lines=8> */
[C---:B--2---:R-:W-:Y:S02]  /*d110*/  HMMA.16816.F32 R76, R168.reuse, R132, R76 ;  /* 0x00000084a84c723c */ /* 0x044fe4000000184c */
[----:B------:R-:W-:Y:S01]  /*d120*/  MUFU.EX2 R250, R250 ;  /* 0x000000fa00fa7308 */ /* 0x000fe20000000800 */
[----:B------:R-:W-:Y:S02]  /*d130*/  FMUL.FTZ R83, R0, R83 ;  /* 0x0000005300537220 */ /* 0x000fe40000410000 */
[C---:B------:R-:W-:Y:S02]  /*d140*/  FMUL.FTZ R84, R2.reuse, R84 ;  /* 0x0000005402547220 */ /* 0x040fe40000410000 */
[----:B------:R-:W-:Y:S02]  /*d150*/  FMUL.FTZ R85, R2, R85 ;  /* 0x0000005502557220 */ /* 0x000fe40000410000 */
[C---:B------:R-:W-:Y:S01]  /*d160*/  FMUL.FTZ R86, R0.reuse, R86 ;  /* 0x0000005600567220 */ /* 0x040fe20000410000 */
[C---:B------:R-:W-:Y:S01]  /*d170*/  HMMA.16816.F32 R80, R168.reuse, R134, R80 ;  /* 0x00000086a850723c */ /* 0x040fe20000001850 */
[----:B------:R-:W2:Y:S01]  /*d180*/  LDSM.16.MT88.4 R132, [R224+0x16000] ;  /* 0x01600000e084783b */ /* 0x000ea20000004200 */
[----:B------:R-:W1:Y:S01]  /*d190*/  MUFU.EX2 R251, R251 ;  /* 0x000000fb00fb7308 */ /* 0x000e620000000800 */
[----:B------:R-:W-:Y:S02]  /*d1a0*/  FMUL.FTZ R87, R0, R87 ;  /* 0x0000005700577220 */ /* 0x000fe40000410000 */
[C---:B------:R-:W-:Y:S02]  /*d1b0*/  FMUL.FTZ R88, R2.reuse, R88 ;  /* 0x0000005802587220 */ /* 0x040fe40000410000 */
[----:B------:R-:W-:Y:S02]  /*d1c0*/  FMUL.FTZ R89, R2, R89 ;  /* 0x0000005902597220 */ /* 0x000fe40000410000 */
[C---:B------:R-:W-:Y:S01]  /*d1d0*/  FMUL.FTZ R90, R0.reuse, R90 ;  /* 0x0000005a005a7220 */ /* 0x040fe20000410000 */
[C---:B---3--:R-:W-:Y:S02]  /*d1e0*/  HMMA.16816.F32 R84, R168.reuse, R140, R84 ;  /* 0x0000008ca854723c */ /* 0x048fe40000001854 */
[----:B------:R-:W3:Y:S01]  /*d1f0*/  MUFU.EX2 R252, R252 ;  /* 0x000000fc00fc7308 */ /* 0x000ee20000000800 */
[----:B------:R-:W-:Y:S02]  /*d200*/  FMUL.FTZ R91, R0, R91 ;  /* 0x0000005b005b7220 */ /* 0x000fe40000410000 */
[C---:B------:R-:W-:Y:S02]  /*d210*/  FMUL.FTZ R92, R2.reuse, R92 ;  /* 0x0000005c025c7220 */ /* 0x040fe40000410000 */
[----:B------:R-:W-:Y:S02]  /*d220*/  FMUL.FTZ R93, R2, R93 ;  /* 0x0000005d025d7220 */ /* 0x000fe40000410000 */
[C---:B------:R-:W-:Y:S01]  /*d230*/  FMUL.FTZ R94, R0.reuse, R94 ;  /* 0x0000005e005e7220 */ /* 0x040fe20000410000 */
[C---:B------:R-:W-:Y:S01]  /*d240*/  HMMA.16816.F32 R88, R168.reuse, R142, R88 ;  /* 0x0000008ea858723c */ /* 0x040fe20000001858 */
[----:B------:R-:W3:Y:S02]  /*d250*/  LDSM.16.MT88.4 R140, [R222+0x16000] ;  /* 0x01600000de8c783b */ /* 0x000ee40000004200 */
[----:B------:R-:W-:Y:S02]  /*d260*/  FMUL.FTZ R95, R0, R95 ;  /* 0x0000005f005f7220 */ /* 0x000fe40000410000 */
        /* <DEDUP_REMOVED lines=16> */
[C---:B------:R-:W-:Y:S02]  /*d370*/  FMUL.FTZ R108, R2.reuse, R108 ;  /* 0x0000006c026c7220 */ /* 0x040fe40000410000 */
[----:B------:R-:W-:Y:S02]  /*d380*/  FMUL.FTZ R109, R2, R109 ;  /* 0x0000006d026d7220 */ /* 0x000fe40000410000 */
[C---:B------:R-:W-:Y:S01]  /*d390*/  FMUL.FTZ R110, R0.reuse, R110 ;  /* 0x0000006e006e7220 */ /* 0x040fe20000410000 */
[C---:B------:R-:W-:Y:S01]  /*d3a0*/  HMMA.16816.F32 R104, R168.reuse, R134, R104 ;  /* 0x00000086a868723c */ /* 0x040fe20000001868 */
[----:B------:R-:W2:Y:S02]  /*d3b0*/  LDSM.16.MT88.4 R132, [R220+0x16000] ;  /* 0x01600000dc84783b */ /* 0x000ea40000004200 */
[----:B------:R-:W-:Y:S02]  /*d3c0*/  FMUL.FTZ R111, R0, R111 ;  /* 0x0000006f006f7220 */ /* 0x000fe40000410000 */
[C---:B------:R-:W-:Y:S02]  /*d3d0*/  FMUL.FTZ R112, R2.reuse, R112 ;  /* 0x0000007002707220 */ /* 0x040fe40000410000 */
[----:B------:R-:W-:Y:S02]  /*d3e0*/  FMUL.FTZ R113, R2, R113 ;  /* 0x0000007102717220 */ /* 0x000fe40000410000 */
[C---:B------:R-:W-:Y:S01]  /*d3f0*/  FMUL.FTZ R114, R0.reuse, R114 ;  /* 0x0000007200727220 */ /* 0x040fe20000410000 */
[C---:B---3--:R-:W-:Y:S03]  /*d400*/  HMMA.16816.F32 R108, R168.reuse, R140, R108 ;  /* 0x0000008ca86c723c */ /* 0x048fe6000000186c */
        /* <DEDUP_REMOVED lines=23> */
[----:B------:R-:W-:Y:S01]  /*d580*/  FFMA.FTZ R167, R2, R249, R167 ;  /* 0x000000f902a77223 */ /* 0x000fe200000100a7 */
[----:B------:R-:W-:Y:S01]  /*d590*/  MOV R2, R164 ;  /* 0x000000a400027202 */ /* 0x000fe20000000f00 */
[----:B------:R-:W-:Y:S01]  /*d5a0*/  FFMA.FTZ R183, R0, R247, R183 ;  /* 0x000000f700b77223 */ /* 0x000fe200000100b7 */
[----:B------:R-:W-:Y:S01]  /*d5b0*/  F2FP.PACK_AB R132, R188, R187 ;  /* 0x000000bbbc84723e */ /* 0x000fe200000000ff */
[----:B------:R-:W-:Y:S01]  /*d5c0*/  FADD.FTZ R166, R166, R167 ;  /* 0x000000a7a6a67221 */ /* 0x000fe20000010000 */
[----:B------:R-:W-:Y:S01]  /*d5d0*/  HMMA.16816.F32 R128, R168, R134, R128 ;  /* 0x00000086a880723c */ /* 0x000fe20000001880 */
[----:B------:R-:W-:Y:S02]  /*d5e0*/  LDSM.16.MT88.4 R168, [R222+0x14800] ;  /* 0x01480000dea8783b */ /* 0x000fe40000004200 */
[----:B----4-:R-:W-:Y:S01]  /*d5f0*/  F2FP.PACK_AB R133, R192, R191 ;  /* 0x000000bfc085723e */ /* 0x010fe200000000ff */
[----:B------:R-:W-:Y:S02]  /*d600*/  FADD.FTZ R182, R182, R183 ;  /* 0x000000b7b6b67221 */ /* 0x000fe40000010000 */
        /* <DEDUP_REMOVED lines=10> */
[----:B------:R-:W2:Y:S03]  /*d6b0*/  LDSM.16.MT88.4 R140, [R220+0x12800] ;  /* 0x01280000dc8c783b */ /* 0x000ea60000004200 */
[----:B------:R-:W-:Y:S02]  /*d6c0*/  FADD.FTZ R188, R188, R187 ;  /* 0x000000bbbcbc7221 */ /* 0x000fe40000010000 */
[----:B------:R-:W-:Y:S02]  /*d6d0*/  FADD.FTZ R192, R192, R191 ;  /* 0x000000bfc0c07221 */ /* 0x000fe40000010000 */
        /* <DEDUP_REMOVED lines=23> */
[C---:B------:R-:W-:Y:S07]  /*d850*/  HMMA.16816.F32 R76, R132.reuse, R168, R76 ;  /* 0x000000a8844c723c */ /* 0x040fee000000184c */
[----:B------:R-:W-:Y:S01]  /*d860*/  F2FP.PACK_AB R168, R195, R186 ;  /* 0x000000bac3a8723e */ /* 0x000fe200000000ff */
[C---:B------:R-:W-:Y:S04]  /*d870*/  HMMA.16816.F32 R80, R132.reuse, R170, R80 ;  /* 0x000000aa8450723c */ /* 0x040fe80000001850 */
[----:B------:R-:W-:Y:S03]  /*d880*/  F2FP.PACK_AB R169, R251, R250 ;  /* 0x000000fafba9723e */ /* 0x000fe600000000ff */
[----:B------:R-:W-:Y:S01]  /*d890*/  F2FP.PACK_AB R170, R248, R201 ;  /* 0x000000c9f8aa723e */ /* 0x000fe200000000ff */
[C---:B---3--:R-:W-:Y:S04]  /*d8a0*/  HMMA.16816.F32 R84, R132.reuse, R144, R84 ;  /* 0x000000908454723c */ /* 0x048fe80000001854 */
[----:B------:R-:W-:Y:S04]  /*d8b0*/  F2FP.PACK_AB R171, R165, R252 ;  /* 0x000000fca5ab723e */ /* 0x000fe800000000ff */
        /* <DEDUP_REMOVED lines=16> */
[----:B------:R-:W-:Y:S06]  /*d9c0*/  LDSM.16.MT88.4 R148, [R222+0x13000] ;  /* 0x01300000de94783b */ /* 0x000fec0000004200 */
[----:B------:R-:W-:Y:S02]  /*d9d0*/  F2FP.PACK_AB R132, R203, R202 ;  /* 0x000000cacb84723e */ /* 0x000fe400000000ff */
[----:B------:R-:W-:Y:S03]  /*d9e0*/  F2FP.PACK_AB R134, R233, R198 ;  /* 0x000000c6e986723e */ /* 0x000fe600000000ff */
[----:B------:R-:W-:Y:S02]  /*d9f0*/  F2FP.PACK_AB R133, R199, R196 ;  /* 0x000000c4c785723e */ /* 0x000fe400000000ff */
[----:B------:R-:W-:Y:S07]  /*da00*/  F2FP.PACK_AB R135, R200, R197 ;  /* 0x000000c5c887723e */ /* 0x000fee00000000ff */
[C---:B-1----:R-:W-:Y:S08]  /*da10*/  HMMA.16816.F32 R4, R132.reuse, R136, R4 ;  /* 0x000000888404723c */ /* 0x042ff00000001804 */
        /* <DEDUP_REMOVED lines=20> */
[C---:B---3--:R-:W-:Y:S08]  /*db60*/  HMMA.16816.F32 R60, R132.reuse, R152, R60 ;  /* 0x00000098843c723c */ /* 0x048ff0000000183c */
[C---:B------:R-:W-:Y:S08]  /*db70*/  HMMA.16816.F32 R64, R132.reuse, R154, R64 ;  /* 0x0000009a8440723c */ /* 0x040ff00000001840 */
[C---:B----4-:R-:W-:Y:S08]  /*db80*/  HMMA.16816.F32 R68, R132.reuse, R140, R68 ;  /* 0x0000008c8444723c */ /* 0x050ff00000001844 */
        /* <DEDUP_REMOVED lines=12> */
[C---:B------:R-:W-:Y:S01]  /*dc50*/  HMMA.16816.F32 R104, R132.reuse, R142, R104 ;  /* 0x0000008e8468723c */ /* 0x040fe20000001868 */
[----:B------:R-:W3:Y:S07]  /*dc60*/  LDSM.16.MT88.4 R140, [R222+0x11800] ;  /* 0x01180000de8c783b */ /* 0x000eee0000004200 */
[C---:B--2---:R-:W-:Y:S08]  /*dc70*/  HMMA.16816.F32 R108, R132.reuse, R144, R108 ;  /* 0x00000090846c723c */ /* 0x044ff0000000186c */
[C---:B------:R-:W-:Y:S08]  /*dc80*/  HMMA.16816.F32 R112, R132.reuse, R146, R112 ;  /* 0x000000928470723c */ /* 0x040ff00000001870 */
[C---:B-1----:R-:W-:Y:S08]  /*dc90*/  HMMA.16816.F32 R116, R132.reuse, R136, R116 ;  /* 0x000000888474723c */ /* 0x042ff00000001874 */
[C---:B------:R-:W-:Y:S08]  /*dca0*/  HMMA.16816.F32 R120, R132.reuse, R138, R120 ;  /* 0x0000008a8478723c */ /* 0x040ff00000001878 */
[C---:B----4-:R-:W-:Y:S08]  /*dcb0*/  HMMA.16816.F32 R124, R132.reuse, R148, R124 ;  /* 0x00000094847c723c */ /* 0x050ff0000000187c */
[----:B------:R-:W-:Y:S08]  /*dcc0*/  HMMA.16816.F32 R128, R132, R150, R128 ;  /* 0x000000968480723c */ /* 0x000ff00000001880 */
[C---:B------:R-:W-:Y:S01]  /*dcd0*/  HMMA.16816.F32 R160, R168.reuse, R156, R4 ;  /* 0x0000009ca8a0723c */ /* 0x040fe20000001804 */
[----:B------:R-:W1:Y:S07]  /*dce0*/  LDSM.16.MT88.4 R4, [R224+0x13800] ;  /* 0x01380000e004783b */ /* 0x000e6e0000004200 */
[C---:B------:R-:W-:Y:S01]  /*dcf0*/  HMMA.16816.F32 R156, R168.reuse, R158, R8 ;  /* 0x0000009ea89c723c */ /* 0x040fe20000001808 */
[----:B------:R-:W2:Y:S07]  /*dd00*/  LDSM.16.MT88.4 R8, [R222+0x13800] ;  /* 0x01380000de08783b */ /* 0x000eae0000004200 */
[C---:B---3--:R-:W-:Y:S01]  /*dd10*/  HMMA.16816.F32 R152, R168.reuse, R140, R12 ;  /* 0x0000008ca898723c */ /* 0x048fe2000000180c */
[----:B------:R-:W3:Y:S07]  /*dd20*/  LDSM.16.MT88.4 R12, [R221+0x13800] ;  /* 0x01380000dd0c783b */ /* 0x000eee0000004200 */
[C---:B------:R-:W-:Y:S01]  /*dd30*/  HMMA.16816.F32 R148, R168.reuse, R142, R16 ;  /* 0x0000008ea894723c */ /* 0x040fe20000001810 */
[----:B------:R-:W4:Y:S07]  /*dd40*/  LDSM.16.MT88.4 R16, [R220+0x13800] ;  /* 0x01380000dc10783b */ /* 0x000f2e0000004200 */
[C---:B------:R-:W-:Y:S01]  /*dd50*/  HMMA.16816.F32 R144, R168.reuse, R172, R20 ;  /* 0x000000aca890723c */ /* 0x040fe20000001814 */
[----:B------:R-:W5:Y:S07]  /*dd60*/  LDSM.16.MT88.4 R20, [R224+0x15800] ;  /* 0x01580000e014783b */ /* 0x000f6e0000004200 */
[C---:B------:R-:W-:Y:S01]  /*dd70*/  HMMA.16816.F32 R140, R168.reuse, R174, R24 ;  /* 0x000000aea88c723c */ /* 0x040fe20000001818 */
[----:B------:R-:W3:Y:S07]  /*dd80*/  LDSM.16.MT88.4 R24, [R222+0x15800] ;  /* 0x01580000de18783b */ /* 0x000eee0000004200 */
[C---:B------:R-:W-:Y:S01]  /*dd90*/  HMMA.16816.F32 R136, R168.reuse, R176, R28 ;  /* 0x000000b0a888723c */ /* 0x040fe2000000181c */
[----:B------:R-:W3:Y:S07]  /*dda0*/  LDSM.16.MT88.4 R28, [R221+0x15800] ;  /* 0x01580000dd1c783b */ /* 0x000eee0000004200 */
[C---:B------:R-:W-:Y:S01]  /*ddb0*/  HMMA.16816.F32 R132, R168.reuse, R178, R32 ;  /* 0x000000b2a884723c */ /* 0x040fe20000001820 */
[----:B------:R-:W4:Y:S07]  /*ddc0*/  LDSM.16.MT88.4 R172, [R220+0x15800] ;  /* 0x01580000dcac783b */ /* 0x000f2e0000004200 */
[C---:B-1----:R-:W-:Y:S01]  /*ddd0*/  HMMA.16816.F32 R36, R168.reuse, R4, R36 ;  /* 0x00000004a824723c */ /* 0x042fe20000001824 */
[----:B------:R-:W1:Y:S07]  /*dde0*/  LDSM.16.MT88.4 R32, [R224+0x17800] ;  /* 0x01780000e020783b */ /* 0x000e6e0000004200 */
        /* <DEDUP_REMOVED lines=20> */
[C---:B------:R-:W-:Y:S07]  /*df30*/  HMMA.16816.F32 R108, R168.reuse, R4, R108 ;  /* 0x00000004a86c723c */ /* 0x040fee000000186c */
[----:B------:R-:W-:Y:S01]  /*df40*/  FADD.FTZ R5, R189, R188 ;  /* 0x000000bcbd057221 */ /* 0x000fe20000010000 */
[C---:B------:R-:W-:Y:S04]  /*df50*/  HMMA.16816.F32 R112, R168.reuse, R6, R112 ;  /* 0x00000006a870723c */ /* 0x040fe80000001870 */
[----:B------:R-:W-:Y:S03]  /*df60*/  FADD.FTZ R5, R190, R5 ;  /* 0x00000005be057221 */ /* 0x000fe60000010000 */
[----:B------:R-:W-:Y:S01]  /*df70*/  FADD.FTZ R7, R193, R192 ;  /* 0x000000c0c1077221 */ /* 0x000fe20000010000 */
[C---:B--2---:R-:W-:Y:S04]  /*df80*/  HMMA.16816.F32 R116, R168.reuse, R8, R116 ;  /* 0x00000008a874723c */ /* 0x044fe80000001874 */
[----:B------:R-:W-:Y:S02]  /*df90*/  FADD.FTZ R7, R194, R7 ;  /* 0x00000007c2077221 */ /* 0x000fe40000010000 */
[----:B------:R-:W-:Y:S02]  /*dfa0*/  FADD.FTZ R202, R202, R5 ;  /* 0x00000005caca7221 */ /* 0x000fe40000010000 */
[----:B------:R-:W-:Y:S01]  /*dfb0*/  FADD.FTZ R0, R196, R7 ;  /* 0x00000007c4007221 */ /* 0x000fe20000010000 */
[C---:B------:R-:W-:Y:S03]  /*dfc0*/  HMMA.16816.F32 R120, R168.reuse, R10, R120 ;  /* 0x0000000aa878723c */ /* 0x040fe60000001878 */
[----:B------:R-:W-:Y:S02]  /*dfd0*/  FADD.FTZ R203, R203, R202 ;  /* 0x000000cacbcb7221 */ /* 0x000fe40000010000 */
[----:B------:R-:W-:Y:S02]  /*dfe0*/  FADD.FTZ R0, R199, R0 ;  /* 0x00000000c7007221 */ /* 0x000fe40000010000 */
[----:B------:R-:W-:Y:S01]  /*dff0*/  FADD.FTZ R198, R198, R203 ;  /* 0x000000cbc6c67221 */ /* 0x000fe20000010000 */
[C---:B---3--:R-:W-:Y:S04]  /*e000*/  HMMA.16816.F32 R124, R168.reuse, R12, R124 ;  /* 0x0000000ca87c723c */ /* 0x048fe8000000187c */
[----:B------:R-:W-:Y:S01]  /*e010*/  FADD.FTZ R5, R197, R0 ;  /* 0x00000000c5057221 */ /* 0x000fe20000010000 */
[----:B------:R-:W-:Y:S01]  /*e020*/  MOV R0, R3 ;  /* 0x0000000300007202 */ /* 0x000fe20000000f00 */
[----:B------:R-:W-:Y:S02]  /*e030*/  FADD.FTZ R233, R233, R198 ;  /* 0x000000c6e9e97221 */ /* 0x000fe40000010000 */
[----:B------:R-:W-:Y:S01]  /*e040*/  FADD.FTZ R5, R200, R5 ;  /* 0x00000005c8057221 */ /* 0x000fe20000010000 */
[----:B------:R-:W-:Y:S03]  /*e050*/  HMMA.16816.F32 R128, R168, R14, R128 ;  /* 0x0000000ea880723c */ /* 0x000fe60000001880 */
[----:B------:R-:W-:Y:S02]  /*e060*/  FADD.FTZ R186, R186, R233 ;  /* 0x000000e9baba7221 */ /* 0x000fe40000010000 */
[----:B------:R-:W-:Y:S02]  /*e070*/  FADD.FTZ R250, R250, R5 ;  /* 0x00000005fafa7221 */ /* 0x000fe40000010000 */
[----:B------:R-:W-:Y:S02]  /*e080*/  FADD.FTZ R186, R195, R186 ;  /* 0x000000bac3ba7221 */ /* 0x000fe40000010000 */
[----:B------:R-:W-:Y:S03]  /*e090*/  FADD.FTZ R251, R251, R250 ;  /* 0x000000fafbfb7221 */ /* 0x000fe60000010000 */
[----:B------:R-:W-:Y:S02]  /*e0a0*/  FADD.FTZ R201, R201, R186 ;  /* 0x000000bac9c97221 */ /* 0x000fe40000010000 */
[----:B------:R-:W-:Y:S02]  /*e0b0*/  FADD.FTZ R252, R252, R251 ;  /* 0x000000fbfcfc7221 */ /* 0x000fe40000010000 */
[----:B------:R-:W-:Y:S02]  /*e0c0*/  FADD.FTZ R249, R248, R201 ;  /* 0x000000c9f8f97221 */ /* 0x000fe40000010000 */
[----:B------:R-:W-:Y:S01]  /*e0d0*/  FADD.FTZ R247, R165, R252 ;  /* 0x000000fca5f77221 */ /* 0x000fe20000010000 */
[----:B------:R-:W-:-:S05]  /*e0e0*/  @P0 BRA `(.L_x_6259) ;  /* 0xffffc18000000947 */ /* 0x000fca000383ffff */
.L_x_6255:
[----:B------:R-:W1:Y:S01]  /*e0f0*/  SHFL.BFLY PT, R0, R247, 0x2, 0x1f ;  /* 0x0c401f00f7007f89 */ /* 0x000e6200000e0000 */
[----:B------:R-:W-:Y:S01]  /*e100*/  MOV R9, 0x3f800000 ;  /* 0x3f80000000097802 */ /* 0x000fe20000000f00 */
[----:B------:R-:W2:Y:S01]  /*e110*/  S2UR UR6, SR_CTAID.Y ;  /* 0x00000000000679c3 */ /* 0x000ea20000002600 */
[----:B------:R-:W-:Y:S01]  /*e120*/  MOV R10, 0x3f800000 ;  /* 0x3f800000000a7802 */ /* 0x000fe20000000f00 */
[----:B------:R-:W3:Y:S01]  /*e130*/  SHFL.BFLY PT, R2, R249, 0x2, 0x1f ;  /* 0x0c401f00f9027f89 */ /* 0x000ee200000e0000 */
[----:B------:R-:W-:Y:S01]  /*e140*/  UISETP.NE.AND UP1, UPT, UR11, -0x1, UPT ;  /* 0xffffffff0b00788c */ /* 0x000fe2000bf25270 */
[----:B------:R-:W-:Y:S01]  /*e150*/  BSSY B0, `(.L_x_6260) ;  /* 0x0000179000007945 */ /* 0x000fe20003800000 */
[----:B------:R-:W-:Y:S01]  /*e160*/  ULDC.U8 UR7, c[0x0][0x328] ;  /* 0x0000ca0000077ab9 */ /* 0x000fe20000000000 */
[----:B------:R-:W4:Y:S01]  /*e170*/  S2R R5, SR_TID.X ;  /* 0x0000000000057919 */ /* 0x000f220000002100 */
[----:B------:R-:W-:-:S02]  /*e180*/  UISETP.NE.AND UP2, UPT, UR7, URZ, UPT ;  /* 0x0000003f0700728c */ /* 0x000fc4000bf45270 */
[----:B------:R-:W5:Y:S01]  /*e190*/  S2UR UR7, SR_CTAID.Z ;  /* 0x00000000000779c3 */ /* 0x000f620000002700 */
[----:B------:R-:W-:Y:S02]  /*e1a0*/  ULDC.64 UR4, c[0x0][0x1e8] ;  /* 0x00007a0000047ab9 */ /* 0x000fe40000000a00 */
[----:B------:R-:W-:Y:S02]  /*e1b0*/  UISETP.NE.OR UP0, UPT, UR11, -0x1, !UP2 ;  /* 0xffffffff0b00788c */ /* 0x000fe4000d705670 */
[----:B------:R-:W-:-:S04]  /*e1c0*/  @UP1 UIMAD.WIDE.U32 UR12, UR11, UR4, URZ ;  /* 0x000000040b0c12a5 */ /* 0x000fc8000f8e003f */
[----:B------:R-:W-:-:S03]  /*e1d0*/  @UP1 UIMAD UR8, UR11, UR5, UR13 ;  /* 0x000000050b0812a4 */ /* 0x000fc6000f8e020d */
[----:B------:R-:W-:Y:S01]  /*e1e0*/  ULDC.64 UR4, c[0x0][0x1e0] ;  /* 0x0000780000047ab9 */ /* 0x000fe20000000a00 */
[----:B-1----:R-:W-:Y:S01]  /*e1f0*/  FADD.FTZ R7, R0, R247 ;  /* 0x000000f700077221 */ /* 0x002fe20000010000 */
[----:B--2---:R-:W-:Y:S01]  /*e200*/  @!UP1 USHF.R.S32.HI UR9, URZ, 0x1f, UR6 ;  /* 0x0000001f3f099899 */ /* 0x004fe20008011406 */
[----:B---3--:R-:W-:-:S03]  /*e210*/  FADD.FTZ R11, R2, R249 ;  /* 0x000000f9020b7221 */ /* 0x008fc60000010000 */
[----:B------:R-:W1:Y:S01]  /*e220*/  SHFL.BFLY PT, R4, R7, 0x1, 0x1f ;  /* 0x0c201f0007047f89 */ /* 0x000e6200000e0000 */
[----:B------:R-:W-:Y:S01]  /*e230*/  @!UP1 UIMAD UR9, UR9, UR4, URZ ;  /* 0x00000004090992a4 */ /* 0x000fe2000f8e023f */
[----:B----4-:R-:W-:Y:S02]  /*e240*/  SHF.R.S32.HI R2, RZ, 0x1f, R5 ;  /* 0x0000001fff027819 */ /* 0x010fe40000011405 */
[----:B------:R-:W2:Y:S01]  /*e250*/  SHFL.BFLY PT, R6, R11, 0x1, 0x1f ;  /* 0x0c201f000b067f89 */ /* 0x000ea200000e0000 */
[----:B------:R-:W-:Y:S01]  /*e260*/  @!UP1 UIMAD UR13, UR6, UR5, UR9 ;  /* 0x00000005060d92a4 */ /* 0x000fe2000f8e0209 */
[CC--:B------:R-:W-:Y:S02]  /*e270*/  LEA.HI R8, R2.reuse, R5.reuse, RZ, 0x2 ;  /* 0x0000000502087211 */ /* 0x0c0fe400078f10ff */
[----:B------:R-:W-:Y:S01]  /*e280*/  ULDC UR9, c[0x0][0x214] ;  /* 0x0000850000097ab9 */ /* 0x000fe20000000800 */
[----:B------:R-:W-:Y:S01]  /*e290*/  LEA.HI R2, R2, R5, RZ, 0x5 ;  /* 0x0000000502027211 */ /* 0x000fe200078f28ff */
[----:B------:R-:W-:Y:S01]  /*e2a0*/  @!UP0 UIMAD UR11, UR6, UR9, URZ ;  /* 0x00000009060b82a4 */ /* 0x000fe2000f8e023f */
[----:B------:R-:W-:Y:S01]  /*e2b0*/  LOP3.LUT R12, R8, 0x3ffffffc, RZ, 0xc0, !PT ;  /* 0x3ffffffc080c7812 */ /* 0x000fe200078ec0ff */
[----:B------:R-:W-:Y:S01]  /*e2c0*/  ULDC UR5, c[0x0][0x234] ;  /* 0x00008d0000057ab9 */ /* 0x000fe20000000800 */
[----:B------:R-:W-:Y:S01]  /*e2d0*/  LOP3.LUT R0, R2, 0xffffffe0, RZ, 0xc0, !PT ;  /* 0xffffffe002007812 */ /* 0x000fe200078ec0ff */
[----:B-----5:R-:W-:Y:S01]  /*e2e0*/  @UP2 UMOV UR10, UR7 ;  /* 0x00000007000a2c82 */ /* 0x020fe20008000000 */
[----:B------:R-:W-:Y:S01]  /*e2f0*/  SHF.R.S32.HI R2, RZ, 0x5, R2 ;  /* 0x00000005ff027819 */ /* 0x000fe20000011402 */
[----:B------:R-:W-:Y:S01]  /*e300*/  @!UP1 UIMAD.WIDE.U32 UR14, UR6, UR4, URZ ;  /* 0x00000004060e92a5 */ /* 0x000fe2000f8e003f */
[----:B------:R-:W-:Y:S01]  /*e310*/  IADD3 R0, R5, -R0, RZ ;  /* 0x8000000005007210 */ /* 0x000fe20007ffe0ff */
[----:B------:R-:W-:-:S02]  /*e320*/  @UP2 UIMAD UR5, UR10, UR5, UR11 ;  /* 0x000000050a0522a4 */ /* 0x000fc4000f8e020b */
[----:B------:R-:W-:Y:S02]  /*e330*/  ULDC UR4, c[0x0][0x1c0] ;  /* 0x0000700000047ab9 */ /* 0x000fe40000000800 */
[----:B------:R-:W-:Y:S01]  /*e340*/  @!UP2 UMOV UR10, UR7 ;  /* 0x00000007000aac82 */ /* 0x000fe20008000000 */
[----:B-1----:R-:W-:Y:S01]  /*e350*/  FADD.FTZ R4, R7, R4 ;  /* 0x0000000407047221 */ /* 0x002fe20000010000 */
[----:B------:R-:W-:Y:S01]  /*e360*/  IADD3 R7, -R12, R5, RZ ;  /* 0x000000050c077210 */ /* 0x000fe20007ffe1ff */
[----:B------:R-:W-:Y:S01]  /*e370*/  @!UP2 UIMAD UR4, UR6, UR4, UR10 ;  /* 0x000000040604a2a4 */ /* 0x000fe2000f8e020a */
[----:B------:R-:W-:Y:S01]  /*e380*/  SHF.R.S32.HI R5, RZ, 0x2, R8 ;  /* 0x00000002ff057819 */ /* 0x000fe20000011408 */
[----:B--2---:R-:W-:Y:S01]  /*e390*/  FADD.FTZ R6, R11, R6 ;  /* 0x000000060b067221 */ /* 0x004fe20000010000 */
[----:B------:R-:W-:Y:S01]  /*e3a0*/  SHF.R.S32.HI R8, RZ, 0x1f, R8 ;  /* 0x0000001fff087819 */ /* 0x000fe20000011408 */
[----:B------:R-:W-:Y:S01]  /*e3b0*/  @!UP1 UIADD3 UR8, UR15, UR13, URZ ;  /* 0x0000000d0f089290 */ /* 0x000fe2000fffe03f */
[----:B------:R-:W-:Y:S01]  /*e3c0*/  FSETP.NE.FTZ.AND P3, PT, R4, RZ, PT ;  /* 0x000000ff0400720b */ /* 0x000fe20003f75000 */
[----:B------:R-:W-:Y:S01]  /*e3d0*/  @!UP2 UIMAD UR5, UR4, UR9, URZ ;  /* 0x000000090405a2a4 */ /* 0x000fe2000f8e023f */
[----:B------:R-:W-:Y:S01]  /*e3e0*/  FSETP.NE.FTZ.AND P4, PT, R6, RZ, PT ;  /* 0x000000ff0600720b */ /* 0x000fe20003f95000 */
[----:B------:R-:W-:Y:S01]  /*e3f0*/  @!UP1 UMOV UR12, UR14 ;  /* 0x0000000e000c9c82 */ /* 0x000fe20008000000 */
[----:B------:R-:W-:-:S02]  /*e400*/  LEA.HI R8, R8, R5, RZ, 0x3 ;  /* 0x0000000508087211 */ /* 0x000fc400078f18ff */
[----:B------:R-:W-:Y:S02]  /*e410*/  LEA R7, R2, R7, 0x9 ;  /* 0x0000000702077211 */ /* 0x000fe400078e48ff */
[----:B------:R-:W-:-:S04]  /*e420*/  LOP3.LUT R8, R8, 0xfffffff8, RZ, 0xc0, !PT ;  /* 0xfffffff808087812 */ /* 0x000fc800078ec0ff */
[----:B------:R-:W-:Y:S01]  /*e430*/  IADD3 R8, R5, -R8, RZ ;  /* 0x8000000805087210 */ /* 0x000fe20007ffe0ff */
[----:B------:R-:W1:Y:S03]  /*e440*/  @P3 MUFU.RCP R10, R4 ;  /* 0x00000004000a3308 */ /* 0x000e660000001000 */
[C---:B------:R-:W-:Y:S02]  /*e450*/  SHF.L.U32 R5, R8.reuse, 0x6, RZ ;  /* 0x0000000608057819 */ /* 0x040fe400000006ff */
[----:B------:R-:W-:Y:S02]  /*e460*/  LOP3.LUT R11, R8, 0x1, RZ, 0xc0, !PT ;  /* 0x00000001080b7812 */ /* 0x000fe400078ec0ff */
[----:B------:R-:W-:Y:S01]  /*e470*/  LOP3.LUT R5, R5, 0x1c0, RZ, 0xc0, !PT ;  /* 0x000001c005057812 */ /* 0x000fe200078ec0ff */
[----:B------:R-:W2:Y:S01]  /*e480*/  @P4 MUFU.RCP R9, R6 ;  /* 0x0000000600094308 */ /* 0x000ea20000001000 */
[----:B------:R-:W-:-:S02]  /*e490*/  ISETP.NE.U32.AND P0, PT, R11, 0x1, PT ;  /* 0x000000010b00780c */ /* 0x000fc40003f05070 */
[----:B------:R-:W-:Y:S02]  /*e4a0*/  LEA.HI R12, R5, R5, RZ, 0x1d ;  /* 0x00000005050c7211 */ /* 0x000fe400078fe8ff */
[----:B------:R-:W-:Y:S02]  /*e4b0*/  R2P PR, R8, 0x6 ;  /* 0x0000000608007804 */ /* 0x000fe40000000000 */
[----:B------:R-:W-:Y:S01]  /*e4c0*/  LEA R7, R7, R12, 0x1 ;  /* 0x0000000c07077211 */ /* 0x000fe200078e08ff */
[C---:B-1----:R-:W-:Y:S01]  /*e4d0*/  FMUL.FTZ R163, R10.reuse, R163 ;  /* 0x000000a30aa37220 */ /* 0x042fe20000410000 */
[----:B------:R-:W-:Y:S01]  /*e4e0*/  MOV R5, 0x20 ;  /* 0x0000002000057802 */ /* 0x000fe20000000f00 */
[C---:B------:R-:W-:Y:S01]  /*e4f0*/  FMUL.FTZ R162, R10.reuse, R162 ;  /* 0x000000a20aa27220 */ /* 0x040fe20000410000 */
[----:B------:R-:W-:Y:S01]  /*e500*/  SHF.L.U32 R7, R7, 0x1, RZ ;  /* 0x0000000107077819 */ /* 0x000fe200000006ff */
[C---:B------:R-:W-:Y:S01]  /*e510*/  FMUL.FTZ R159, R10.reuse, R159 ;  /* 0x0000009f0a9f7220 */ /* 0x040fe20000410000 */
[----:B------:R-:W-:Y:S01]  /*e520*/  SEL R8, R5, 0xffffffe0, !P1 ;  /* 0xffffffe005087807 */ /* 0x000fe20004800000 */
[C---:B------:R-:W-:Y:S01]  /*e530*/  FMUL.FTZ R158, R10.reuse, R158 ;  /* 0x0000009e0a9e7220 */ /* 0x040fe20000410000 */
[----:B------:R-:W-:Y:S01]  /*e540*/  MOV R5, 0x40 ;  /* 0x0000004000057802 */ /* 0x000fe20000000f00 */
[----:B--2---:R-:W-:Y:S01]  /*e550*/  FMUL.FTZ R160, R9, R160 ;  /* 0x000000a009a07220 */ /* 0x004fe20000410000 */
[----:B------:R-:W-:Y:S01]  /*e560*/  IADD3 R11, R7, -0x10, RZ ;  /* 0xfffffff0070b7810 */ /* 0x000fe20007ffe0ff */
[----:B------:R-:W-:Y:S01]  /*e570*/  FMUL.FTZ R161, R9, R161 ;  /* 0x000000a109a17220 */ /* 0x000fe20000410000 */
[----:B------:R-:W-:Y:S01]  /*e580*/  @P0 IADD3 R11, R7, 0x10, RZ ;  /* 0x00000010070b0810 */ /* 0x000fe20007ffe0ff */
[----:B------:R-:W-:Y:S01]  /*e590*/  FMUL.FTZ R156, R9, R156 ;  /* 0x0000009c099c7220 */ /* 0x000fe20000410000 */
[----:B------:R-:W-:Y:S01]  /*e5a0*/  F2FP.PACK_AB R162, R163, R162 ;  /* 0x000000a2a3a2723e */ /* 0x000fe200000000ff */
[----:B------:R-:W-:Y:S01]  /*e5b0*/  FMUL.FTZ R157, R9, R157 ;  /* 0x0000009d099d7220 */ /* 0x000fe20000410000 */
[----:B------:R-:W-:Y:S01]  /*e5c0*/  F2FP.PACK_AB R160, R161, R160 ;  /* 0x000000a0a1a0723e */ /* 0x000fe200000000ff */
[----:B------:R-:W-:Y:S01]  /*e5d0*/  FMUL.FTZ R152, R9, R152 ;  /* 0x0000009809987220 */ /* 0x000fe20000410000 */
[----:B------:R-:W-:Y:S01]  /*e5e0*/  SEL R12, R5, 0xffffffc0, !P2 ;  /* 0xffffffc0050c7807 */ /* 0x000fe20005000000 */
        /* <DEDUP_REMOVED lines=227> */
[----:B------:R2:W-:Y:S01]  /*f420*/  STS [R7+0x6400], R102 ;  /* 0x0064006607007388 */ /* 0x0005e20000000800 */
[C---:B------:R-:W-:Y:S01]  /*f430*/  FMUL.FTZ R127, R10.reuse, R127 ;  /* 0x0000007f0a7f7220 */ /* 0x040fe20000410000 */
[----:B------:R-:W-:Y:S01]  /*f440*/  F2FP.PACK_AB R124, R125, R124 ;  /* 0x0000007c7d7c723e */ /* 0x000fe200000000ff */
[C---:B------:R-:W-:Y:S01]  /*f450*/  FMUL.FTZ R126, R10.reuse, R126 ;  /* 0x0000007e0a7e7220 */ /* 0x040fe20000410000 */
[----:B------:R3:W-:Y:S01]  /*f460*/  STS [R11+0x6000], R104 ;  /* 0x006000680b007388 */ /* 0x0007e20000000800 */
[----:B------:R-:W-:Y:S01]  /*f470*/  FMUL.FTZ R131, R10, R131 ;  /* 0x000000830a837220 */ /* 0x000fe20000410000 */
[----:B------:R-:W-:Y:S01]  /*f480*/  LOP3.LUT P0, RZ, R0, 0x3, RZ, 0xc0, !PT ;  /* 0x0000000300ff7812 */ /* 0x000fe2000780c0ff */
[----:B------:R-:W-:Y:S01]  /*f490*/  FMUL.FTZ R9, R9, R129 ;  /* 0x0000008109097220 */ /* 0x000fe20000410000 */
[----:B------:R-:W-:Y:S01]  /*f4a0*/  F2FP.PACK_AB R126, R127, R126 ;  /* 0x0000007e7f7e723e */ /* 0x000fe200000000ff */
[----:B------:R-:W-:Y:S01]  /*f4b0*/  FMUL.FTZ R10, R10, R130 ;  /* 0x000000820a0a7220 */ /* 0x000fe20000410000 */
[----:B------:R3:W-:Y:S01]  /*f4c0*/  STS [R11+0x6400], R106 ;  /* 0x0064006a0b007388 */ /* 0x0007e20000000800 */
[----:B------:R-:W4:Y:S01]  /*f4d0*/  @P4 MUFU.LG2 R6, R6 ;  /* 0x0000000600064308 */ /* 0x000f220000000c00 */
[----:B------:R-:W-:-:S02]  /*f4e0*/  F2FP.PACK_AB R9, R9, R128 ;  /* 0x000000800909723e */ /* 0x000fc400000000ff */
[----:B------:R-:W-:Y:S01]  /*f4f0*/  F2FP.PACK_AB R10, R131, R10 ;  /* 0x0000000a830a723e */ /* 0x000fe200000000ff */
[----:B------:R3:W-:Y:S04]  /*f500*/  STS [R13+0x6000], R108 ;  /* 0x0060006c0d007388 */ /* 0x0007e80000000800 */
[----:B------:R3:W-:Y:S01]  /*f510*/  STS [R13+0x6400], R110 ;  /* 0x0064006e0d007388 */ /* 0x0007e20000000800 */
[----:B------:R-:W5:Y:S03]  /*f520*/  @P3 MUFU.LG2 R4, R4 ;  /* 0x0000000400043308 */ /* 0x000f660000000c00 */
[----:B------:R3:W-:Y:S04]  /*f530*/  STS [R15+0x6000], R112 ;  /* 0x006000700f007388 */ /* 0x0007e80000000800 */
[----:B------:R3:W-:Y:S01]  /*f540*/  STS [R15+0x6400], R114 ;  /* 0x006400720f007388 */ /* 0x0007e20000000800 */
[----:B----4-:R-:W-:-:S03]  /*f550*/  @P4 FMUL.FTZ R75, R6, 0.69314718246459960938 ;  /* 0x3f317218064b4820 */ /* 0x010fc60000410000 */
[----:B------:R3:W-:Y:S04]  /*f560*/  STS [R17+0x6000], R116 ;  /* 0x0060007411007388 */ /* 0x0007e80000000800 */
[----:B------:R3:W-:Y:S01]  /*f570*/  STS [R17+0x6400], R118 ;  /* 0x0064007611007388 */ /* 0x0007e20000000800 */
[----:B-----5:R-:W-:-:S03]  /*f580*/  @P3 FMUL.FTZ R4, R4, 0.69314718246459960938 ;  /* 0x3f31721804043820 */ /* 0x020fc60000410000 */
[----:B------:R3:W-:Y:S04]  /*f590*/  STS [R19+0x6000], R120 ;  /* 0x0060007813007388 */ /* 0x0007e80000000800 */
[----:B------:R3:W-:Y:S04]  /*f5a0*/  STS [R19+0x6400], R122 ;  /* 0x0064007a13007388 */ /* 0x0007e80000000800 */
[----:B------:R3:W-:Y:S04]  /*f5b0*/  STS [R21+0x6000], R124 ;  /* 0x0060007c15007388 */ /* 0x0007e80000000800 */
[----:B------:R3:W-:Y:S04]  /*f5c0*/  STS [R21+0x6400], R126 ;  /* 0x0064007e15007388 */ /* 0x0007e80000000800 */
[----:B------:R3:W-:Y:S04]  /*f5d0*/  STS [R23+0x6000], R9 ;  /* 0x0060000917007388 */ /* 0x0007e80000000800 */
[----:B------:R3:W-:Y:S04]  /*f5e0*/  STS [R23+0x6400], R10 ;  /* 0x0064000a17007388 */ /* 0x0007e80000000800 */
[----:B------:R-:W-:Y:S06]  /*f5f0*/  BAR.SYNC.DEFER_BLOCKING 0x0 ;  /* 0x0000000000007b1d */ /* 0x000fec0000010000 */
[----:B------:R-:W1:Y:S04]  /*f600*/  S2R R5, SR_TID.X ;  /* 0x0000000000057919 */ /* 0x000e680000002100 */
[----:B------:R3:W4:Y:S04]  /*f610*/  LDS.128 R64, [R235] ;  /* 0x00000000eb407984 */ /* 0x0007280000000c00 */
[----:B------:R3:W3:Y:S01]  /*f620*/  LDS.128 R60, [R235+0x800] ;  /* 0x00080000eb3c7984 */ /* 0x0006e20000000c00 */
[----:B-1----:R-:W-:-:S03]  /*f630*/  SHF.R.S32.HI R72, RZ, 0x1f, R5 ;  /* 0x0000001fff487819 */ /* 0x002fc60000011405 */
[----:B------:R1:W1:Y:S01]  /*f640*/  LDS.128 R56, [R235+0x1000] ;  /* 0x00100000eb387984 */ /* 0x0002620000000c00 */
[----:B--2---:R-:W-:-:S03]  /*f650*/  LEA.HI R7, R72, R5, RZ, 0x5 ;  /* 0x0000000548077211 */ /* 0x004fc600078f28ff */
[----:B------:R2:W1:Y:S01]  /*f660*/  LDS.128 R52, [R235+0x1800] ;  /* 0x00180000eb347984 */ /* 0x0004620000000c00 */
[----:B------:R-:W-:-:S03]  /*f670*/  LOP3.LUT R0, R7, 0xffffffe0, RZ, 0xc0, !PT ;  /* 0xffffffe007007812 */ /* 0x000fc600078ec0ff */
[----:B------:R2:W1:Y:S01]  /*f680*/  LDS.128 R48, [R235+0x2000] ;  /* 0x00200000eb307984 */ /* 0x0004620000000c00 */
[----:B------:R-:W-:Y:S02]  /*f690*/  SHF.R.S32.HI R7, RZ, 0x1f, R2 ;  /* 0x0000001fff077819 */ /* 0x000fe40000011402 */
[----:B------:R-:W-:Y:S01]  /*f6a0*/  IADD3 R0, R5, -R0, RZ ;  /* 0x8000000005007210 */ /* 0x000fe20007ffe0ff */
[----:B------:R2:W1:Y:S01]  /*f6b0*/  LDS.128 R44, [R235+0x2800] ;  /* 0x00280000eb2c7984 */ /* 0x0004620000000c00 */
[----:B------:R-:W-:Y:S02]  /*f6c0*/  LEA.HI R7, R7, R2, RZ, 0x2 ;  /* 0x0000000207077211 */ /* 0x000fe400078f10ff */
[----:B------:R-:W-:Y:S01]  /*f6d0*/  SHF.R.S32.HI R73, RZ, 0x1f, R0 ;  /* 0x0000001fff497819 */ /* 0x000fe20000011400 */
[----:B------:R2:W1:Y:S01]  /*f6e0*/  LDS.128 R40, [R235+0x3000] ;  /* 0x00300000eb287984 */ /* 0x0004620000000c00 */
[----:B------:R-:W-:Y:S02]  /*f6f0*/  LOP3.LUT R7, R7, 0xffffffc, RZ, 0xc0, !PT ;  /* 0x0ffffffc07077812 */ /* 0x000fe400078ec0ff */
[----:B------:R-:W-:Y:S01]  /*f700*/  LEA.HI R0, R73, R0, RZ, 0x2 ;  /* 0x0000000049007211 */ /* 0x000fe200078f10ff */
[----:B------:R2:W1:Y:S01]  /*f710*/  LDS.128 R36, [R235+0x3800] ;  /* 0x00380000eb247984 */ /* 0x0004620000000c00 */
[----:B------:R-:W-:-:S02]  /*f720*/  IADD3 R2, R2, -R7, RZ ;  /* 0x8000000702027210 */ /* 0x000fc40007ffe0ff */
[----:B------:R-:W-:Y:S01]  /*f730*/  SHF.R.S32.HI R77, RZ, 0x2, R0 ;  /* 0x00000002ff4d7819 */ /* 0x000fe20000011400 */
[----:B------:R2:W1:Y:S01]  /*f740*/  LDS.128 R32, [R235+0x4000] ;  /* 0x00400000eb207984 */ /* 0x0004620000000c00 */
[----:B------:R-:W-:Y:S01]  /*f750*/  MOV R7, 0x7f800000 ;  /* 0x7f80000000077802 */ /* 0x000fe20000000f00 */
[----:B------:R-:W-:Y:S01]  /*f760*/  @P4 FFMA.FTZ R7, R164, c[0x0][0x238], R75 ;  /* 0x00008e00a4074a23 */ /* 0x000fe2000001004b */
[----:B------:R-:W-:Y:S01]  /*f770*/  MOV R73, 0x7f800000 ;  /* 0x7f80000000497802 */ /* 0x000fe20000000f00 */
[----:B------:R2:W1:Y:S01]  /*f780*/  LDS.128 R28, [R235+0x4800] ;  /* 0x00480000eb1c7984 */ /* 0x0004620000000c00 */
[----:B------:R-:W-:Y:S01]  /*f790*/  @P3 FFMA.FTZ R73, R3, c[0x0][0x238], R4 ;  /* 0x00008e0003493a23 */ /* 0x000fe20000010004 */
[----:B------:R-:W-:Y:S02]  /*f7a0*/  LEA R77, R2, R77, 0x4 ;  /* 0x0000004d024d7211 */ /* 0x000fe400078e20ff */
        /* <DEDUP_REMOVED lines=19> */
.L_x_6261:
[----:B---34-:R-:W-:Y:S05]  /*f8e0*/  BSYNC B0 ;  /* 0x0000000000007941 */ /* 0x018fea0003800000 */
.L_x_6260:
[----:B------:R-:W3:Y:S01]  /*f8f0*/  S2R R0, SR_CTAID.X ;  /* 0x0000000000007919 */ /* 0x000ee20000002500 */
[----:B------:R-:W-:Y:S01]  /*f900*/  LEA.HI R72, R72, R5, RZ, 0x3 ;  /* 0x0000000548487211 */ /* 0x000fe200078f18ff */
[----:B------:R-:W-:Y:S01]  /*f910*/  USHF.R.S32.HI UR6, URZ, 0x1f, UR10 ;  /* 0x0000001f3f067899 */ /* 0x000fe2000801140a */
[----:B------:R-:W-:Y:S01]  /*f920*/  BSSY B0, `(.L_x_6262) ;  /* 0x0000021000007945 */ /* 0x000fe20003800000 */
[----:B------:R-:W-:Y:S01]  /*f930*/  ULDC.64 UR4, c[0x0][0x1f0] ;  /* 0x00007c0000047ab9 */ /* 0x000fe20000000a00 */
[----:B------:R-:W-:Y:S01]  /*f940*/  LOP3.LUT R2, R72, 0xfffffff8, RZ, 0xc0, !PT ;  /* 0xfffffff848027812 */ /* 0x000fe200078ec0ff */
[----:B------:R-:W-:Y:S01]  /*f950*/  UIMAD UR4, UR6, UR4, URZ ;  /* 0x00000004060472a4 */ /* 0x000fe2000f8e023f */
[----:B------:R-:W-:-:S03]  /*f960*/  SHF.R.S32.HI R72, RZ, 0x3, R72 ;  /* 0x00000003ff487819 */ /* 0x000fc60000011448 */
[----:B------:R-:W-:Y:S01]  /*f970*/  IMAD.IADD R2, R5, 0x1, -R2 ;  /* 0x0000000105027824 */ /* 0x000fe200078e0a02 */
[----:B------:R-:W-:-:S03]  /*f980*/  UIMAD UR4, UR10, UR5, UR4 ;  /* 0x000000050a0472a4 */ /* 0x000fc6000f8e0204 */
[----:B------:R-:W-:-:S05]  /*f990*/  IMAD.SHL.U32 R4, R2, 0x8, RZ ;  /* 0x0000000802047824 */ /* 0x000fca00078e00ff */
[----:B------:R-:W-:Y:S01]  /*f9a0*/  SHF.R.S32.HI R5, RZ, 0x1f, R4 ;  /* 0x0000001fff057819 */ /* 0x000fe20000011404 */
[----:B---3--:R-:W-:-:S04]  /*f9b0*/  IMAD.SHL.U32 R0, R0, 0x40, RZ ;  /* 0x0000004000007824 */ /* 0x008fc800078e00ff */
[----:B------:R-:W-:Y:S01]  /*f9c0*/  IMAD.WIDE.U32 R4, R0, c[0x0][0x1e8], R4 ;  /* 0x00007a0000047a25 */ /* 0x000fe200078e0004 */
[----:B------:R-:W-:-:S04]  /*f9d0*/  SHF.R.S32.HI R3, RZ, 0x1f, R0 ;  /* 0x0000001fff037819 */ /* 0x000fc80000011400 */
[----:B------:R-:W-:Y:S01]  /*f9e0*/  IADD3 R4, P0, R4, UR12, RZ ;  /* 0x0000000c04047c10 */ /* 0x000fe2000ff1e0ff */
[----:B------:R-:W-:-:S04]  /*f9f0*/  IMAD R3, R3, c[0x0][0x1e8], RZ ;  /* 0x00007a0003037a24 */ /* 0x000fc800078e02ff */
[----:B------:R-:W-:-:S05]  /*fa00*/  IMAD R0, R0, c[0x0][0x1ec], R3 ;  /* 0x00007b0000007a24 */ /* 0x000fca00078e0203 */
[----:B------:R-:W-:Y:S01]  /*fa10*/  IADD3.X R5, R0, UR8, R5, P0, !PT ;  /* 0x0000000800057c10 */ /* 0x000fe200087fe405 */
[----:B------:R-:W-:Y:S01]  /*fa20*/  IMAD.U32 R0, RZ, RZ, UR10 ;  /* 0x0000000aff007e24 */ /* 0x000fe2000f8e00ff */
[----:B------:R-:W-:-:S03]  /*fa30*/  ISETP.GE.AND P0, PT, R72, UR18, PT ;  /* 0x0000001248007c0c */ /* 0x000fc6000bf06270 */
[----:B------:R-:W-:Y:S01]  /*fa40*/  IMAD.WIDE.U32 R4, R0, c[0x0][0x1f0], R4 ;  /* 0x00007c0000047a25 */ /* 0x000fe200078e0004 */
[----:B------:R-:W-:-:S04]  /*fa50*/  SHF.R.S32.HI R0, RZ, 0x1f, R72 ;  /* 0x0000001fff007819 */ /* 0x000fc80000011448 */
[----:B------:R-:W-:-:S05]  /*fa60*/  IADD3 R7, R5, UR4, RZ ;  /* 0x0000000405077c10 */ /* 0x000fca000fffe0ff */
        /* <DEDUP_REMOVED lines=12> */
.L_x_6263:
[----:B------:R-:W-:Y:S05]  /*fb30*/  BSYNC B0 ;  /* 0x0000000000007941 */ /* 0x000fea0003800000 */
.L_x_6262:
[----:B------:R-:W-:Y:S01]  /*fb40*/  IADD3 R2, R72, 0x10, RZ ;  /* 0x0000001048027810 */ /* 0x000fe20007ffe0ff */
[----:B------:R-:W-:Y:S03]  /*fb50*/  BSSY B0, `(.L_x_6264) ;  /* 0x0000011000007945 */ /* 0x000fe60003800000 */
[----:B------:R-:W-:-:S13]  /*fb60*/  ISETP.GE.AND P0, PT, R2, UR18, PT ;  /* 0x0000001202007c0c */ /* 0x000fda000bf06270 */
[----:B------:R-:W-:Y:S05]  /*fb70*/  @P0 BRA `(.L_x_6265) ;  /* 0x000000e000000947 */ /* 0x000fea0003800000 */
[----:B------:R-:W-:Y:S01]  /*fb80*/  IADD3 R3, P0, R72, 0x10, RZ ;  /* 0x0000001048037810 */ /* 0x000fe20007f1e0ff */
[----:B-1-3--:R-:W-:Y:S01]  /*fb90*/  IMAD.MOV.U32 R16, RZ, RZ, R4 ;  /* 0x000000ffff107224 */ /* 0x00afe200078e0004 */
        /* <DEDUP_REMOVED lines=8> */
[----:B------:R1:W-:Y:S04]  /*fc20*/  STG.E.128 [R18.64], R60 ;  /* 0x0000003c12007986 */ /* 0x0003e8000c101d10 */
[----:B------:R1:W-:Y:S04]  /*fc30*/  STG.E.128 [R18.64+0x80], R44 ;  /* 0x0000802c12007986 */ /* 0x0003e8000c101d10 */
[----:B------:R1:W-:Y:S04]  /*fc40*/  STG.E.128 [R18.64+0x100], R28 ;  /* 0x0001001c12007986 */ /* 0x0003e8000c101d10 */
[----:B------:R1:W-:Y:S02]  /*fc50*/  STG.E.128 [R18.64+0x180], R12 ;  /* 0x0001800c12007986 */ /* 0x0003e4000c101d10 */
.L_x_6265:
[----:B------:R-:W-:Y:S05]  /*fc60*/  BSYNC B0 ;  /* 0x0000000000007941 */ /* 0x000fea0003800000 */
.L_x_6264:
        /* <DEDUP_REMOVED lines=18> */
.L_x_6267:
[----:B------:R-:W-:Y:S05]  /*fd90*/  BSYNC B0 ;  /* 0x0000000000007941 */ /* 0x000fea0003800000 */
.L_x_6266:
[----:B------:R-:W-:-:S04]  /*fda0*/  IADD3 R2, R72, 0x30, RZ ;  /* 0x0000003048027810 */ /* 0x000fc80007ffe0ff */
[----:B------:R-:W-:-:S13]  /*fdb0*/  ISETP.GE.AND P0, PT, R2, UR18, PT ;  /* 0x0000001202007c0c */ /* 0x000fda000bf06270 */
[----:B------:R-:W-:Y:S05]  /*fdc0*/  @P0 EXIT ;  /* 0x000000000000094d */ /* 0x000fea0003800000 */
        /* <DEDUP_REMOVED lines=9> */
[----:B-1----:R-:W-:Y:S04]  /*fe60*/  STG.E.128 [R2.64], R52 ;  /* 0x0000003402007986 */ /* 0x002fe8000c101d10 */
[----:B------:R-:W-:Y:S04]  /*fe70*/  STG.E.128 [R2.64+0x80], R36 ;  /* 0x0000802402007986 */ /* 0x000fe8000c101d10 */
[----:B------:R-:W-:Y:S04]  /*fe80*/  STG.E.128 [R2.64+0x100], R20 ;  /* 0x0001001402007986 */ /* 0x000fe8000c101d10 */
[----:B------:R-:W-:Y:S01]  /*fe90*/  STG.E.128 [R2.64+0x180], R68 ;  /* 0x0001804402007986 */ /* 0x000fe2000c101d10 */
[----:B------:R-:W-:Y:S05]  /*fea0*/  EXIT ;  /* 0x000000000000794d */ /* 0x000fea0003800000 */
.L_x_6268:
        /* <DEDUP_REMOVED lines=13> */
.L_x_8812:


//--------------------- .text._ZN5flash24flash_fwd_splitkv_kernelI23Flash_fwd_kernel_traitsILi256ELi64ELi64ELi4ELb0ELb0EN7cutlass6half_tE19Flash_kernel_traitsILi256ELi64ELi64ELi4ES3_EELb0ELb1ELb0ELb0ELb1ELb1ELb0ELb0EEEvNS_16Flash_fwd_paramsE --------------------------
	.section	.text._ZN5flash24flash_fwd_splitkv_kernelI23Flash_fwd_kernel_traitsILi256ELi64ELi64ELi4ELb0ELb0EN7cutlass6half_tE19Flash_kernel_traitsILi256ELi64ELi64ELi4ES3_EELb0ELb1ELb0ELb0ELb1ELb1ELb0ELb0EEEvNS_16Flash_fwd_paramsE,"ax",@progbits
	.sectioninfo	@"SHI_REGISTERS=255"
	.align	128
        .global         _ZN5flash24flash_fwd_splitkv_kernelI23Flash_fwd_kernel_traitsILi256ELi64ELi64ELi4ELb0ELb0EN7cutlass6half_tE19Flash_kernel_traitsILi256ELi64ELi64ELi4ES3_EELb0ELb1ELb0ELb0ELb1ELb1ELb0ELb0EEEvNS_16Flash_fwd_paramsE
        .type           _ZN5flash24flash_fwd_splitkv_kernelI23Flash_fwd_kernel_traitsILi256ELi64ELi64ELi4ELb0ELb0EN7cutlass6half_tE19Flash_kernel_traitsILi256ELi64ELi64ELi4ES3_EELb0ELb1ELb0ELb0ELb1ELb1ELb0ELb0EEEvNS_16Flash_fwd_paramsE,@function
        .size           _ZN5flash24flash_fwd_splitkv_kernelI23Flash_fwd_kernel_traitsILi256ELi64ELi64ELi4ELb0ELb0EN7cutlass6half_tE19Flash_kernel_traitsILi256ELi64ELi64ELi4ES3_EELb0ELb1ELb0ELb0ELb1ELb1ELb0ELb0EEEvNS_16Flash_fwd_paramsE,(.L_x_8813 - _ZN5flash24flash_fwd_splitkv_kernelI23Flash_fwd_kernel_traitsILi256ELi64ELi64ELi4ELb0ELb0EN7cutlass6half_tE19Flash_kernel_traitsILi256ELi64ELi64ELi4ES3_EELb0ELb1ELb0ELb0ELb1ELb1ELb0ELb0EEEvNS_16Flash_fwd_paramsE)
        .other          _ZN5flash24flash_fwd_splitkv_kernelI23Flash_fwd_kernel_traitsILi256ELi64ELi64ELi4ELb0ELb0EN7cutlass6half_tE19Flash_kernel_traitsILi256ELi64ELi64ELi4ES3_EELb0ELb1ELb0ELb0ELb1ELb1ELb0ELb0EEEvNS_16Flash_fwd_paramsE,@"STO_CUDA_ENTRY STV_DEFAULT"
_ZN5flash24flash_fwd_splitkv_kernelI23Flash_fwd_kernel_traitsILi256ELi64ELi64ELi4ELb0ELb0EN7cutlass6half_tE19Flash_kernel_traitsILi256ELi64ELi64ELi4ES3_EELb0ELb1ELb0ELb0ELb1ELb1ELb0ELb0EEEvNS_16Flash_fwd_paramsE:
.text._ZN5flash24flash_fwd_splitkv_kernelI23Flash_fwd_kernel_traitsILi256ELi64ELi64ELi4ELb0ELb0EN7cutlass6half_tE19Flash_kernel_traitsILi256ELi64ELi64ELi4ES3_EELb0ELb1ELb0ELb0ELb1ELb1ELb0ELb0EEEvNS_16Flash_fwd_paramsE:
        /* <DEDUP_REMOVED lines=49> */
.L_x_6269:
[----:B------:R-:W-:Y:S02]  /*0310*/  ULDC UR7, c[0x0][0x218] ;  /* 0x0000860000077ab9 */ /* 0x000fe40000000800 */
.L_x_6270:
        /* <DEDUP_REMOVED lines=66> */
[----:B------:R-:W-:Y:S01]  /*0740*/  UIMAD UR6, UR15, UR5, UR4 ;  /* 0x000000050f0672a4 */ /* 0x000fe2000f8e0204 */
[----:B------:R-:W-:Y:S01]  /*0750*/  SHF.R.S32.HI R2, RZ, 0x1f, R7 ;  /* 0x0000001fff027819 */ /* 0x000fe20000011407 */
[----:B------:R-:W-:Y:S01]  /*0760*/  @UP0 UIMAD UR7, UR13, UR7, UR9 ;  /* 0x000000070d0702a4 */ /* 0x000fe2000f8e0209 */
[----:B------:R-:W-:Y:S01]  /*0770*/  IMAD.SHL.U32 R4, R4, 0x8, RZ ;  /* 0x0000000804047824 */ /* 0x000fe200078e00ff */
[----:B------:R-:W-:-:S02]  /*0780*/  @!UP0 USHF.R.S32.HI UR9, URZ, 0x1f, UR20 ;  /* 0x0000001f3f098899 */ /* 0x000fc40008011414 */
[----:B------:R-:W-:Y:S02]  /*0790*/  ULDC.64 UR4, c[0x0][0x1e0] ;  /* 0x0000780000047ab9 */ /* 0x000fe40000000a00 */
[----:B------:R-:W-:Y:S01]  /*07a0*/  @!UP0 UIMAD UR9, UR9, UR4, URZ ;  /* 0x00000004090982a4 */ /* 0x000fe2000f8e023f */
[----:B------:R-:W-:Y:S01]  /*07b0*/  SHF.R.S32.HI R5, RZ, 0x1f, R4 ;  /* 0x0000001fff057819 */ /* 0x000fe20000011404 */
[----:B------:R-:W-:Y:S02]  /*07c0*/  @!UP0 UIMAD.WIDE.U32 UR12, UR20, UR4, URZ ;  /* 0x00000004140c82a5 */ /* 0x000fe4000f8e003f */
[----:B------:R-:W-:Y:S02]  /*07d0*/  @!UP0 UIMAD UR9, UR20, UR5, UR9 ;  /* 0x00000005140982a4 */ /* 0x000fe4000f8e0209 */
[----:B------:R-:W-:Y:S01]  /*07e0*/  IMAD.WIDE.U32 R4, R0, c[0x0][0x1e8], R4 ;  /* 0x00007a0000047a25 */ /* 0x000fe200078e0004 */
[----:B------:R-:W-:Y:S02]  /*07f0*/  USHF.R.S32.HI UR10, URZ, 0x1f, UR14 ;  /* 0x0000001f3f0a7899 */ /* 0x000fe4000801140e */
        /* <DEDUP_REMOVED lines=10> */
[----:B------:R-:W-:Y:S02]  /*08a0*/  ULDC UR5, c[0x0][0x1c0] ;  /* 0x0000700000057ab9 */ /* 0x000fe40000000800 */
[----:B------:R-:W-:-:S02]  /*08b0*/  UIMAD UR14, UR20, UR5, UR14 ;  /* 0x00000005140e72a4 */ /* 0x000fc4000f8e020e */
[----:B------:R-:W-:Y:S01]  /*08c0*/  IADD3 R13, R9, UR4, RZ ;  /* 0x00000004090d7c10 */ /* 0x000fe2000fffe0ff */
[----:B------:R-:W-:Y:S02]  /*08d0*/  ULDC UR5, c[0x0][0x214] ;  /* 0x0000850000057ab9 */ /* 0x000fe40000000800 */
[----:B------:R-:W-:Y:S02]  /*08e0*/  UIMAD UR5, UR14, UR5, UR15 ;  /* 0x000000050e0572a4 */ /* 0x000fe4000f8e020f */
        /* <DEDUP_REMOVED lines=12> */
.L_x_6273:
[----:B------:R-:W-:Y:S05]  /*09b0*/  BSYNC B0 ;  /* 0x0000000000007941 */ /* 0x000fea0003800000 */
.L_x_6272:
        /* <DEDUP_REMOVED lines=18> */
.L_x_6275:
[----:B------:R-:W-:Y:S05]  /*0ae0*/  BSYNC B0 ;  /* 0x0000000000007941 */ /* 0x000fea0003800000 */
.L_x_6274:
[----:B-1----:R-:W-:Y:S01]  /*0af0*/  IADD3 R4, R7, 0x20, RZ ;  /* 0x0000002007047810 */ /* 0x002fe20007ffe0ff */
[----:B------:R-:W-:Y:S03]  /*0b00*/  BSSY B0, `(.L_x_6276) ;  /* 0x0000011000007945 */ /* 0x000fe60003800000 */
[----:B------:R-:W-:-:S13]  /*0b10*/  ISETP.GE.AND P0, PT, R4, UR17, PT ;  /* 0x0000001104007c0c */ /* 0x000fda000bf06270 */
        /* <DEDUP_REMOVED lines=15> */
.L_x_6277:
[----:B------:R-:W-:Y:S05]  /*0c10*/  BSYNC B0 ;  /* 0x0000000000007941 */ /* 0x000fea0003800000 */
.L_x_6276:
[----:B------:R-:W-:Y:S01]  /*0c20*/  IADD3 R10, R7, 0x30, RZ ;  /* 0x00000030070a7810 */ /* 0x000fe20007ffe0ff */
        /* <DEDUP_REMOVED lines=16> */
.L_x_6279:
[----:B------:R-:W-:Y:S05]  /*0d30*/  BSYNC B0 ;  /* 0x0000000000007941 */ /* 0x000fea0003800000 */
.L_x_6278:
        /* <DEDUP_REMOVED lines=17> */
[----:B---3--:R-:W-:-:S05]  /*0e50*/  MOV R3, 0x7f800000 ;  /* 0x7f80000000037802 */ /* 0x008fca0000000f00 */
[----:B------:R-:W-:Y:S01]  /*0e60*/  STG.E [R4.64+0xc0], R3 ;  /* 0x0000c00304007986 */ /* 0x000fe2000c101912 */
[----:B------:R-:W-:Y:S05]  /*0e70*/  EXIT ;  /* 0x000000000000794d */ /* 0x000fea0003800000 */
.L_x_6271:
        /* <DEDUP_REMOVED lines=14> */
[----:B------:R1:W5:Y:S01]  /*0f60*/  @P0 LDG.E R0, [R4.64] ;  /* 0x0000001204000981 */ /* 0x000362000c1e1900 */
[----:B------:R-:W-:-:S07]  /*0f70*/  IABS R2, c[0x0][0x2d0] ;  /* 0x0000b40000027a13 */ /* 0x000fce0000000000 */
[----:B------:R-:W-:Y:S02]  /*0f80*/  @UP1 USHF.R.S32.HI UR10, URZ, 0x1f, UR20 ;  /* 0x0000001f3f0a1899 */ /* 0x000fe40008011414 */
[----:B------:R-:W-:Y:S02]  /*0f90*/  @UP1 UIMAD.WIDE.U32 UR24, UR20, UR4, URZ ;  /* 0x00000004141812a5 */ /* 0x000fe4000f8e003f */
[----:B------:R-:W-:-:S03]  /*0fa0*/  @UP1 UIMAD UR10, UR10, UR4, URZ ;  /* 0x000000040a0a12a4 */ /* 0x000fc6000f8e023f */
[----:B------:R-:W-:Y:S02]  /*0fb0*/  UMOV UR4, URZ ;  /* 0x0000003f00047c82 */ /* 0x000fe40008000000 */
[----:B------:R-:W-:Y:S02]  /*0fc0*/  @UP1 UIMAD UR5, UR20, UR5, UR10 ;  /* 0x00000005140512a4 */ /* 0x000fe4000f8e020a */
[----:B------:R-:W-:Y:S02]  /*0fd0*/  @UP1 ULEA UR4, UP0, UR24, UR6, 0x2 ;  /* 0x0000000618041291 */ /* 0x000fe4000f80103f */
[----:B------:R-:W-:Y:S02]  /*0fe0*/  @UP1 UIADD3 UR5, UR25, UR5, URZ ;  /* 0x0000000519051290 */ /* 0x000fe4000fffe03f */
[----:B------:R1:W2:Y:S02]  /*0ff0*/  R2UR UR10, R2 ;  /* 0x00000000020a73c2 */ /* 0x0002a400000e0000 */
[----:B------:R-:W-:Y:S01]  /*1000*/  @UP1 USHF.L.U64.HI UR24, UR24, 0x2, UR5 ;  /* 0x0000000218181899 */ /* 0x000fe20008010205 */
[----:B------:R-:W-:-:S02]  /*1010*/  IMAD.U32 R240, RZ, RZ, UR4 ;  /* 0x00000004fff07e24 */ /* 0x000fc4000f8e00ff */
[----:B------:R-:W-:Y:S02]  /*1020*/  UMOV UR5, URZ ;  /* 0x0000003f00057c82 */ /* 0x000fe40008000000 */
[----:B------:R-:W-:Y:S02]  /*1030*/  @UP1 UIADD3.X UR5, UR24, UR7, URZ, UP0, !UPT ;  /* 0x0000000718051290 */ /* 0x000fe400087fe43f */
[----:B------:R-:W-:-:S04]  /*1040*/  @UP1 UISETP.NE.U32.AND UP0, UPT, UR4, URZ, UPT ;  /* 0x0000003f0400128c */ /* 0x000fc8000bf05070 */
[----:B------:R-:W-:Y:S01]  /*1050*/  @UP1 UISETP.NE.AND.EX UP5, UPT, UR5, URZ, UPT, UP0 ;  /* 0x0000003f0500128c */ /* 0x000fe2000bfa5300 */
[----:B------:R-:W-:-:S10]  /*1060*/  MOV R241, UR5 ;  /* 0x0000000500f17c02 */ /* 0x000fd40008000f00 */
[----:B------:R-:W-:-:S13]  /*1070*/  PLOP3.LUT P0, PT, PT, PT, UP5, 0x80, 0x0 ;  /* 0x000000000000781c */ /* 0x000fda0003f0f058 */
[----:B-12---:R-:W-:Y:S05]  /*1080*/  @!P0 BRA `(.L_x_6280) ;  /* 0x0000059000008947 */ /* 0x006fea0003800000 */
[----:B------:R-:W1:Y:S01]  /*1090*/  I2F.RP R4, UR10 ;  /* 0x0000000a00047d06 */ /* 0x000e620008209400 */
[----:B------:R-:W-:Y:S02]  /*10a0*/  ULEA UR11, UR8, 0xffffffc0, 0x6 ;  /* 0xffffffc0080b7891 */ /* 0x000fe4000f8e303f */
[----:B------:R-:W-:Y:S02]  /*10b0*/  UMOV UR22, URZ ;  /* 0x0000003f00167c82 */ /* 0x000fe40008000000 */
[----:B------:R-:W-:Y:S02]  /*10c0*/  ULDC UR12, c[0x0][0x2d0] ;  /* 0x0000b400000c7ab9 */ /* 0x000fe40000000800 */
        /* <DEDUP_REMOVED lines=22> */
[----:B------:R-:W1:Y:S01]  /*1230*/  S2R R0, SR_CTAID.Z ;  /* 0x0000000000007919 */ /* 0x000e620000002700 */
[----:B------:R-:W-:Y:S01]  /*1240*/  IMAD.MOV.U32 R6, RZ, RZ, RZ ;  /* 0x000000ffff067224 */ /* 0x000fe200078e00ff */
        /* <DEDUP_REMOVED lines=8> */
[----:B------:R-:W2:Y:S01]  /*12d0*/  LDG.E R2, [R10.64] ;  /* 0x000000120a027981 */ /* 0x000ea2000c1e1900 */
[----:B------:R-:W-:Y:S01]  /*12e0*/  IABS R5, c[0x0][0x1c8] ;  /* 0x0000720000057a13 */ /* 0x000fe20000000000 */
[----:B------:R-:W-:Y:S01]  /*12f0*/  ULOP3.LUT UR25, UR14, UR25, URZ, 0x3c, !UPT ;  /* 0x000000190e197292 */ /* 0x000fe2000f8e3c3f */
[----:B-1----:R-:W-:Y:S01]  /*1300*/  IABS R0, R0 ;  /* 0x0000000000007213 */ /* 0x002fe20000000000 */
[----:B------:R-:W-:Y:S01]  /*1310*/  UIADD3 UR24, -UR24, URZ, URZ ;  /* 0x0000003f18187290 */ /* 0x000fe2000fffe13f */
[----:B------:R-:W1:Y:S03]  /*1320*/  I2F.RP R9, R5 ;  /* 0x0000000500097306 */ /* 0x000e660000209400 */
[----:B------:R-:W-:Y:S01]  /*1330*/  ISETP.LE.AND P0, PT, RZ, UR25, PT ;  /* 0x00000019ff007c0c */ /* 0x000fe2000bf03270 */
[----:B------:R-:W-:-:S04]  /*1340*/  UIMAD UR12, UR24, UR12, UR11 ;  /* 0x0000000c180c72a4 */ /* 0x000fc8000f8e020b */
[----:B------:R-:W-:Y:S01]  /*1350*/  USHF.R.S32.HI UR11, URZ, 0x1f, UR12 ;  /* 0x0000001f3f0b7899 */ /* 0x000fe2000801140c */
[----:B-1----:R-:W1:Y:S02]  /*1360*/  MUFU.RCP R8, R9 ;  /* 0x0000000900087308 */ /* 0x002e640000001000 */
[----:B-1----:R-:W-:-:S06]  /*1370*/  IADD3 R8, R8, 0xffffffe, RZ ;  /* 0x0ffffffe08087810 */ /* 0x002fcc0007ffe0ff */
[----:B------:R-:W1:Y:S02]  /*1380*/  F2I.FTZ.U32.TRUNC.NTZ R7, R8 ;  /* 0x0000000800077305 */ /* 0x000e64000021f000 */
[----:B-1----:R-:W-:-:S05]  /*1390*/  IADD3 R4, RZ, -R7, RZ ;  /* 0x80000007ff047210 */ /* 0x002fca0007ffe0ff */
[----:B------:R-:W-:-:S04]  /*13a0*/  IMAD R4, R4, R5, RZ ;  /* 0x0000000504047224 */ /* 0x000fc800078e02ff */
[----:B------:R-:W-:-:S04]  /*13b0*/  IMAD.HI.U32 R7, R7, R4, R6 ;  /* 0x0000000407077227 */ /* 0x000fc800078e0006 */
[----:B------:R-:W-:-:S04]  /*13c0*/  IMAD.MOV.U32 R4, RZ, RZ, R0 ;  /* 0x000000ffff047224 */ /* 0x000fc800078e0000 */
[----:B------:R-:W-:-:S05]  /*13d0*/  IMAD.HI.U32 R6, R7, R4, RZ ;  /* 0x0000000407067227 */ /* 0x000fca00078e00ff */
[----:B------:R-:W-:-:S05]  /*13e0*/  IADD3 R0, -R6, RZ, RZ ;  /* 0x000000ff06007210 */ /* 0x000fca0007ffe1ff */
        /* <DEDUP_REMOVED lines=8> */
[----:B------:R-:W-:-:S04]  /*1470*/  @!P1 LOP3.LUT R6, RZ, c[0x0][0x1c8], RZ, 0x33, !PT ;  /* 0x00007200ff069a12 */ /* 0x000fc800078e33ff */
[----:B------:R-:W-:Y:S02]  /*1480*/  SHF.R.S32.HI R5, RZ, 0x1f, R6 ;  /* 0x0000001fff057819 */ /* 0x000fe40000011406 */
[----:B------:R-:W-:-:S03]  /*1490*/  MOV R8, R6 ;  /* 0x0000000600087202 */ /* 0x000fc60000000f00 */
[----:B------:R-:W-:-:S04]  /*14a0*/  IMAD R9, R5, c[0x0][0x1b0], RZ ;  /* 0x00006c0005097a24 */ /* 0x000fc800078e02ff */
[----:B------:R-:W-:Y:S01]  /*14b0*/  IMAD R9, R6, c[0x0][0x1b4], R9 ;  /* 0x00006d0006097a24 */ /* 0x000fe200078e0209 */
[----:B--2---:R-:W1:Y:S02]  /*14c0*/  R2UR UR7, R2 ;  /* 0x00000000020773c2 */ /* 0x004e6400000e0000 */
        /* <DEDUP_REMOVED lines=20> */
[----:B------:R-:W-:Y:S05]  /*1610*/  BRA `(.L_x_6281) ;  /* 0x0000057000007947 */ /* 0x000fea0003800000 */
.L_x_6280:
[----:B------:R-:W-:Y:S02]  /*1620*/  UISETP.NE.AND UP0, UPT, UR22, -0x1, UPT ;  /* 0xffffffff1600788c */ /* 0x000fe4000bf05270 */
[----:B------:R-:W-:-:S04]  /*1630*/  ULDC.64 UR4, c[0x0][0x198] ;  /* 0x0000660000047ab9 */ /* 0x000fc80000000a00 */
[----:B------:R-:W-:-:S05]  /*1640*/  PLOP3.LUT P0, PT, PT, PT, UP0, 0x80, 0x0 ;  /* 0x000000000000781c */ /* 0x000fca0003f0f008 */
[----:B------:R-:W-:-:S04]  /*1650*/  @UP0 UIADD3 UR7, UR21, UR22, URZ ;  /* 0x0000001615070290 */ /* 0x000fc8000fffe03f */
[----:B------:R-:W-:-:S04]  /*1660*/  @UP0 UIMAD.WIDE.U32 UR24, UR7, UR4, URZ ;  /* 0x00000004071802a5 */ /* 0x000fc8000f8e003f */
[----:B------:R-:W-:Y:S01]  /*1670*/  @UP0 UIMAD UR7, UR7, UR5, UR25 ;  /* 0x00000005070702a4 */ /* 0x000fe2000f8e0219 */
[----:B------:R-:W-:Y:S10]  /*1680*/  @P0 BRA `(.L_x_6282) ;  /* 0x0000010000000947 */ /* 0x000ff40003800000 */
        /* <DEDUP_REMOVED lines=16> */
.L_x_6282:
        /* <DEDUP_REMOVED lines=23> */
[----:B------:R-:W-:-:S03]  /*1900*/  MOV R4, R2 ;  /* 0x0000000200047202 */ /* 0x000fc60000000f00 */
[----:B------:R-:W-:Y:S02]  /*1910*/  IMAD.U32 R6, RZ, RZ, UR24 ;  /* 0x00000018ff067e24 */ /* 0x000fe4000f8e00ff */
[----:B------:R-:W-:Y:S01]  /*1920*/  IMAD.HI.U32 R8, R7, R4, RZ ;  /* 0x0000000407087227 */ /* 0x000fe200078e00ff */
[----:B------:R-:W-:-:S03]  /*1930*/  MOV R7, UR25 ;  /* 0x0000001900077c02 */ /* 0x000fc60008000f00 */
[----:B------:R-:W-:Y:S02]  /*1940*/  IMAD.MOV R2, RZ, RZ, -R8 ;  /* 0x000000ffff027224 */ /* 0x000fe400078e0a08 */
[----:B------:R-:W-:Y:S01]  /*1950*/  IMAD.U32 R7, RZ, RZ, UR4 ;  /* 0x00000004ff077e24 */ /* 0x000fe2000f8e00ff */
[----:B------:R-:W-:Y:S01]  /*1960*/  ULDC.64 UR4, c[0x0][0x1a0] ;  /* 0x0000680000047ab9 */ /* 0x000fe20000000a00 */
[----:B------:R-:W-:Y:S01]  /*1970*/  IMAD R2, R5, R2, R4 ;  /* 0x0000000205027224 */ /* 0x000fe200078e0204 */
[----:B------:R-:W-:-:S04]  /*1980*/  @UP0 UIMAD.WIDE.U32 UR24, UR22, UR4, URZ ;  /* 0x00000004161802a5 */ /* 0x000fc8000f8e003f */
[----:B------:R-:W-:Y:S01]  /*1990*/  ISETP.GT.U32.AND P1, PT, R5, R2, PT ;  /* 0x000000020500720c */ /* 0x000fe20003f24070 */
[----:B------:R-:W-:-:S12]  /*19a0*/  @UP0 UIMAD UR22, UR22, UR5, UR25 ;  /* 0x00000005161602a4 */ /* 0x000fd8000f8e0219 */
[----:B------:R-:W-:Y:S01]  /*19b0*/  @!P1 IMAD.IADD R2, R2, 0x1, -R5 ;  /* 0x0000000102029824 */ /* 0x000fe200078e0a05 */
[----:B------:R-:W-:Y:S02]  /*19c0*/  @!P1 IADD3 R8, R8, 0x1, RZ ;  /* 0x0000000108089810 */ /* 0x000fe40007ffe0ff */
[----:B------:R-:W-:Y:S02]  /*19d0*/  ISETP.NE.AND P1, PT, RZ, c[0x0][0x1c8], PT ;  /* 0x00007200ff007a0c */ /* 0x000fe40003f25270 */
[----:B------:R-:W-:-:S13]  /*19e0*/  ISETP.GE.U32.AND P3, PT, R2, R5, PT ;  /* 0x000000050200720c */ /* 0x000fda0003f66070 */
        /* <DEDUP_REMOVED lines=26> */
.L_x_6281:
[----:B------:R-:W-:Y:S01]  /*1b90*/  UISETP.NE.AND UP0, UPT, UR13, -0x1, UPT ;  /* 0xffffffff0d00788c */ /* 0x000fe2000bf05270 */
[----:B------:R-:W-:Y:S01]  /*1ba0*/  SHF.R.S32.HI R88, RZ, 0x1f, R3 ;  /* 0x0000001fff587819 */ /* 0x000fe20000011403 */
[----:B------:R-:W1:Y:S01]  /*1bb0*/  S2R R27, SR_CTAID.X ;  /* 0x00000000001b7919 */ /* 0x000e620000002500 */
[----:B------:R-:W-:Y:S01]  /*1bc0*/  ULDC.64 UR6, c[0x0][0x190] ;  /* 0x0000640000067ab9 */ /* 0x000fe20000000a00 */
[----:B------:R-:W-:Y:S01]  /*1bd0*/  IMAD R5, R5, c[0x0][0x1b8], RZ ;  /* 0x00006e0005057a24 */ /* 0x000fe200078e02ff */
[----:B------:R-:W-:Y:S01]  /*1be0*/  LEA.HI R6, R88, R3, RZ, 0x3 ;  /* 0x0000000358067211 */ /* 0x000fe200078f18ff */
[----:B------:R-:W2:Y:S01]  /*1bf0*/  S2R R22, SR_CTAID.Z ;  /* 0x0000000000167919 */ /* 0x000ea20000002700 */
[----:B------:R-:W-:Y:S01]  /*1c00*/  ULDC.64 UR4, c[0x0][0x178] ;  /* 0x00005e0000047ab9 */ /* 0x000fe20000000a00 */
[----:B------:R-:W-:Y:S01]  /*1c10*/  IMAD R5, R8, c[0x0][0x1bc], R5 ;  /* 0x00006f0008057a24 */ /* 0x000fe200078e0205 */
[----:B-----5:R-:W-:Y:S01]  /*1c20*/  LOP3.LUT R0, R6, 0xfffffff8, RZ, 0xc0, !PT ;  /* 0xfffffff806007812 */ /* 0x020fe200078ec0ff */
[----:B------:R-:W-:Y:S01]  /*1c30*/  IMAD.SHL.U32 R245, R3, 0x2, RZ ;  /* 0x0000000203f57824 */ /* 0x000fe200078e00ff */
[----:B------:R-:W-:Y:S01]  /*1c40*/  SHF.R.S32.HI R6, RZ, 0x3, R6 ;  /* 0x00000003ff067819 */ /* 0x000fe20000011406 */
[----:B------:R-:W-:-:S02]  /*1c50*/  @UP0 UIMAD.WIDE.U32 UR26, UR13, UR6, URZ ;  /* 0x000000060d1a02a5 */ /* 0x000fc4000f8e003f */
[----:B------:R-:W-:Y:S01]  /*1c60*/  UIADD3 UR6, -UR15, UR17, URZ ;  /* 0x000000110f067290 */ /* 0x000fe2000fffe13f */
[----:B------:R-:W-:Y:S01]  /*1c70*/  IADD3 R14, R6, 0x10, RZ ;  /* 0x00000010060e7810 */ /* 0x000fe20007ffe0ff */
[----:B------:R-:W-:Y:S01]  /*1c80*/  @!UP0 USHF.R.S32.HI UR21, URZ, 0x1f, UR20 ;  /* 0x0000001f3f158899 */ /* 0x000fe20008011414 */
[----:B------:R-:W-:Y:S01]  /*1c90*/  SHF.R.S32.HI R7, RZ, 0x1f, R6 ;  /* 0x0000001fff077819 */ /* 0x000fe20000011406 */
[----:B------:R-:W-:Y:S01]  /*1ca0*/  @!UP0 UIMAD.WIDE.U32 UR28, UR20, UR4, URZ ;  /* 0x00000004141c82a5 */ /* 0x000fe2000f8e003f */
[----:B------:R-:W-:Y:S01]  /*1cb0*/  IMAD.IADD R0, R3, 0x1, -R0 ;  /* 0x0000000103007824 */ /* 0x000fe200078e0a00 */
[----:B------:R-:W-:Y:S01]  /*1cc0*/  ISETP.GE.AND P4, PT, R14, UR6, PT ;  /* 0x000000060e007c0c */ /* 0x000fe2000bf86270 */
[----:B------:R-:W-:Y:S01]  /*1cd0*/  @!UP0 UIMAD UR21, UR21, UR4, URZ ;  /* 0x00000004151582a4 */ /* 0x000fe2000f8e023f */
[----:B------:R-:W-:Y:S01]  /*1ce0*/  IADD3 R2, R6, 0x20, RZ ;  /* 0x0000002006027810 */ /* 0x000fe20007ffe0ff */
[----:B------:R-:W-:Y:S01]  /*1cf0*/  IMAD.SHL.U32 R13, R0, 0x8, RZ ;  /* 0x00000008000d7824 */ /* 0x000fe200078e00ff */
[----:B------:R-:W-:Y:S01]  /*1d00*/  IADD3 R4, R6, 0x30, RZ ;  /* 0x0000003006047810 */ /* 0x000fe20007ffe0ff */
[----:B------:R-:W-:Y:S01]  /*1d10*/  @!UP0 UIMAD UR21, UR20, UR5, UR21 ;  /* 0x00000005141582a4 */ /* 0x000fe2000f8e0215 */
[----:B-1----:R-:W-:Y:S01]  /*1d20*/  IMAD.WIDE R26, R27, 0x40, R6 ;  /* 0x000000401b1a7825 */ /* 0x002fe200078e0206 */
[----:B------:R-:W-:Y:S01]  /*1d30*/  @UP0 UIMAD UR7, UR13, UR7, UR27 ;  /* 0x000000070d0702a4 */ /* 0x000fe2000f8e021b */
[----:B------:R-:W-:Y:S01]  /*1d40*/  ISETP.GE.AND P3, PT, R2, UR6, PT ;  /* 0x0000000602007c0c */ /* 0x000fe2000bf66270 */
[----:B------:R-:W-:Y:S01]  /*1d50*/  @!UP0 UMOV UR26, UR28 ;  /* 0x0000001c001a8c82 */ /* 0x000fe20008000000 */
[----:B------:R-:W-:Y:S01]  /*1d60*/  IMAD.SHL.U32 R20, R6, 0x40, RZ ;  /* 0x0000004006147824 */ /* 0x000fe200078e00ff */
[----:B------:R-:W-:Y:S01]  /*1d70*/  @!UP0 UIADD3 UR7, UR29, UR21, URZ ;  /* 0x000000151d078290 */ /* 0x000fe2000fffe03f */
[----:B------:R-:W-:Y:S01]  /*1d80*/  SHF.R.S32.HI R12, RZ, 0x1f, R13 ;  /* 0x0000001fff0c7819 */ /* 0x000fe2000001140d */
[----:B------:R-:W-:Y:S01]  /*1d90*/  USHF.R.S32.HI UR20, URZ, 0x1f, UR14 ;  /* 0x0000001f3f147899 */ /* 0x000fe2000801140e */
[----:B------:R-:W-:Y:S01]  /*1da0*/  @!P4 IADD3 R24, P6, R26, 0x10, RZ ;  /* 0x000000101a18c810 */ /* 0x000fe20007fde0ff */
[----:B------:R-:W-:Y:S01]  /*1db0*/  ULDC.64 UR4, c[0x0][0x1a8] ;  /* 0x00006a0000047ab9 */ /* 0x000fe20000000a00 */
[----:B------:R-:W-:Y:S01]  /*1dc0*/  IADD3 R16, P2, R13, UR26, RZ ;  /* 0x0000001a0d107c10 */ /* 0x000fe2000ff5e0ff */
[----:B------:R-:W-:Y:S01]  /*1dd0*/  UIMAD UR4, UR20, UR4, URZ ;  /* 0x00000004140472a4 */ /* 0x000fe2000f8e023f */
[----:B------:R-:W-:Y:S01]  /*1de0*/  ISETP.GE.AND P0, PT, R4, UR6, PT ;  /* 0x0000000604007c0c */ /* 0x000fe2000bf06270 */
[----:B------:R-:W-:Y:S01]  /*1df0*/  @!P4 IMAD.X R21, RZ, RZ, R27, P6 ;  /* 0x000000ffff15c224 */ /* 0x000fe200030e061b */
[----:B------:R-:W-:Y:S01]  /*1e00*/  ISETP.GE.AND P1, PT, R6, UR6, PT ;  /* 0x0000000606007c0c */ /* 0x000fe2000bf26270 */
[----:B------:R-:W-:Y:S01]  /*1e10*/  UIMAD UR4, UR14, UR5, UR4 ;  /* 0x000000050e0472a4 */ /* 0x000fe2000f8e0204 */
[----:B------:R-:W-:Y:S01]  /*1e20*/  LOP3.LUT R20, R20, 0x1c0, RZ, 0xc0, !PT ;  /* 0x000001c014147812 */ /* 0x000fe200078ec0ff */
[----:B------:R-:W-:Y:S01]  /*1e30*/  @!P4 IMAD R21, R21, c[0x0][0x190], RZ ;  /* 0x000064001515ca24 */ /* 0x000fe200078e02ff */
[----:B------:R-:W-:Y:S01]  /*1e40*/  IADD3.X R17, R12, UR7, RZ, P2, !PT ;  /* 0x000000070c117c10 */ /* 0x000fe200097fe4ff */
[----:B------:R-:W-:Y:S01]  /*1e50*/  UIADD3 UR7, UR8, -0x1, URZ ;  /* 0xffffffff08077890 */ /* 0x000fe2000fffe03f */
[----:B------:R-:W-:Y:S01]  /*1e60*/  LOP3.LUT R11, R20, 0x38, R13, 0xf8, !PT ;  /* 0x00000038140b7812 */ /* 0x000fe200078ef80d */
[----:B------:R-:W-:Y:S01]  /*1e70*/  ULDC UR14, c[0x0][0x198] ;  /* 0x00006600000e7ab9 */ /* 0x000fe20000000800 */
[----:B------:R-:W-:Y:S01]  /*1e80*/  SHF.R.U32.HI R20, RZ, 0x3, R20 ;  /* 0x00000003ff147819 */ /* 0x000fe20000011614 */
[----:B--2---:R-:W-:Y:S01]  /*1e90*/  IMAD.WIDE.U32 R22, R22, c[0x0][0x1a8], R16 ;  /* 0x00006a0016167a25 */ /* 0x004fe200078e0010 */
[----:B------:R-:W-:Y:S01]  /*1ea0*/  @!P3 IADD3 R18, P5, R26, 0x20, RZ ;  /* 0x000000201a12b810 */ /* 0x000fe20007fbe0ff */
[----:B------:R-:W-:Y:S01]  /*1eb0*/  USHF.L.U32 UR5, UR7, 0x6, URZ ;  /* 0x0000000607057899 */ /* 0x000fe2000800063f */
[----:B------:R-:W-:Y:S01]  /*1ec0*/  LOP3.LUT R20, R11, R20, RZ, 0x3c, !PT ;  /* 0x000000140b147212 */ /* 0x000fe200078e3cff */
[----:B------:R-:W-:Y:S01]  /*1ed0*/  @!P4 IMAD R16, R24, c[0x0][0x194], R21 ;  /* 0x000065001810ca24 */ /* 0x000fe200078e0215 */
[----:B------:R-:W-:Y:S01]  /*1ee0*/  @!P0 IADD3 R11, P2, R26, 0x30, RZ ;  /* 0x000000301a0b8810 */ /* 0x000fe20007f5e0ff */
[----:B------:R-:W-:Y:S01]  /*1ef0*/  @!P1 IMAD R17, R27, c[0x0][0x190], RZ ;  /* 0x000064001b119a24 */ /* 0x000fe200078e02ff */
[----:B------:R-:W-:Y:S01]  /*1f00*/  LEA.HI R21, R88, R3, RZ, 0x6 ;  /* 0x0000000358157211 */ /* 0x000fe200078f30ff */
[----:B------:R-:W-:Y:S01]  /*1f10*/  @!P3 IMAD.X R15, RZ, RZ, R27, P5 ;  /* 0x000000ffff0fb224 */ /* 0x000fe200028e061b */
[----:B------:R-:W-:Y:S01]  /*1f20*/  IADD3 R23, R23, UR4, RZ ;  /* 0x0000000417177c10 */ /* 0x000fe2000fffe0ff */
[C---:B------:R-:W-:Y:S01]  /*1f30*/  @!P1 IMAD R17, R26.reuse, c[0x0][0x194], R17 ;  /* 0x000065001a119a24 */ /* 0x040fe200078e0211 */
[----:B------:R-:W-:Y:S01]  /*1f40*/  UIADD3 UR4, -UR5, UR16, URZ ;  /* 0x0000001005047290 */ /* 0x000fe2000fffe13f */
[----:B------:R-:W-:Y:S01]  /*1f50*/  @!P0 IMAD.X R19, RZ, RZ, R27, P2 ;  /* 0x000000ffff138224 */ /* 0x000fe200010e061b */
[----:B------:R-:W-:Y:S01]  /*1f60*/  UIMAD.WIDE.U32 UR20, UR14, 0x20, URZ ;  /* 0x000000200e1478a5 */ /* 0x000fe2000f8e003f */
[----:B------:R-:W-:Y:S01]  /*1f70*/  IMAD.SHL.U32 R21, R21, 0x8, RZ ;  /* 0x0000000815157824 */ /* 0x000fe200078e00ff */
[----:B------:R-:W-:Y:S01]  /*1f80*/  LOP3.LUT R245, R245, 0x6, RZ, 0xc0, !PT ;  /* 0x00000006f5f57812 */ /* 0x000fe200078ec0ff */
[----:B------:R-:W-:Y:S01]  /*1f90*/  @!P1 IMAD.WIDE.U32 R26, R26, c[0x0][0x190], R22 ;  /* 0x000064001a1a9a25 */ /* 0x000fe200078e0016 */
[----:B------:R-:W-:-:S02]  /*1fa0*/  ISETP.GE.AND P6, PT, R14, UR4, PT ;  /* 0x000000040e007c0c */ /* 0x000fc4000bfc6270 */
[----:B------:R-:W-:Y:S01]  /*1fb0*/  LOP3.LUT R20, R20, 0xfffffe00, R21, 0xf8, !PT ;  /* 0xfffffe0014147812 */ /* 0x000fe200078ef815 */
[----:B------:R-:W-:Y:S01]  /*1fc0*/  @!P4 IMAD.WIDE.U32 R24, R24, c[0x0][0x190], R22 ;  /* 0x000064001818ca25 */ /* 0x000fe200078e0016 */
[----:B------:R-:W-:-:S03]  /*1fd0*/  @!P1 LEA R28, P5, R26, c[0x0][0x160], 0x1 ;  /* 0x000058001a1c9a11 */ /* 0x000fc600078a08ff */
[----:B------:R-:W-:Y:S01]  /*1fe0*/  @!P3 IMAD R15, R15, c[0x0][0x190], RZ ;  /* 0x000064000f0fba24 */ /* 0x000fe200078e02ff */
[----:B------:R-:W-:Y:S01]  /*1ff0*/  @!P4 LEA R30, P2, R24, c[0x0][0x160], 0x1 ;  /* 0x00005800181eca11 */ /* 0x000fe200078408ff */
[----:B------:R-:W-:Y:S02]  /*2000*/  @!P3 IMAD.MOV.U32 R32, RZ, RZ, R22 ;  /* 0x000000ffff20b224 */ /* 0x000fe400078e0016 */
[----:B------:R-:W-:Y:S02]  /*2010*/  @!P3 IMAD.MOV.U32 R33, RZ, RZ, R23 ;  /* 0x000000ffff21b224 */ /* 0x000fe400078e0017 */
[----:B------:R-:W-:Y:S02]  /*2020*/  @!P1 IMAD.IADD R17, R27, 0x1, R17 ;  /* 0x000000011b119824 */ /* 0x000fe400078e0211 */
[----:B------:R-:W-:Y:S02]  /*2030*/  @!P4 IMAD.IADD R16, R25, 0x1, R16 ;  /* 0x000000011910c824 */ /* 0x000fe400078e0210 */
[----:B------:R-:W-:Y:S01]  /*2040*/  @!P3 IMAD R15, R18, c[0x0][0x194], R15 ;  /* 0x00006500120fba24 */ /* 0x000fe200078e020f */
[----:B------:R-:W-:Y:S01]  /*2050*/  @!P1 LEA.HI.X R29, R26, c[0x0][0x164], R17, 0x1, P5 ;  /* 0x000059001a1d9a11 */ /* 0x000fe200028f0c11 */
[----:B------:R-:W-:Y:S01]  /*2060*/  @!P3 IMAD.WIDE.U32 R32, R18, c[0x0][0x190], R32 ;  /* 0x000064001220ba25 */ /* 0x000fe200078e0020 */
[----:B------:R-:W-:-:S02]  /*2070*/  @!P4 LEA.HI.X R31, R24, c[0x0][0x164], R16, 0x1, P2 ;  /* 0x00005900181fca11 */ /* 0x000fc400010f0c10 */
[----:B------:R-:W-:Y:S01]  /*2080*/  ISETP.GE.AND P5, PT, R14, UR4, PT ;  /* 0x000000040e007c0c */ /* 0x000fe2000bfa6270 */
[----:B------:R-:W-:Y:S01]  /*2090*/  IMAD.SHL.U32 R239, R20, 0x2, RZ ;  /* 0x0000000214ef7824 */ /* 0x000fe200078e00ff */
[C---:B------:R-:W-:Y:S01]  /*20a0*/  @!P3 LEA R16, P2, R32.reuse, c[0x0][0x160], 0x1 ;  /* 0x000058002010ba11 */ /* 0x040fe200078408ff */
[----:B------:R-:W-:Y:S02]  /*20b0*/  @!P3 IMAD.IADD R15, R33, 0x1, R15 ;  /* 0x00000001210fb824 */ /* 0x000fe400078e020f */
[----:B------:R-:W-:Y:S01]  /*20c0*/  @!P0 IMAD R14, R19, c[0x0][0x190], RZ ;  /* 0x00006400130e8a24 */ /* 0x000fe200078e02ff */
[----:B------:R-:W-:Y:S01]  /*20d0*/  @!PT LDS RZ, [RZ] ;  /* 0x00000000fffff984 */ /* 0x000fe20000000800 */
[----:B------:R-:W-:Y:S01]  /*20e0*/  @!PT LDS RZ, [RZ] ;  /* 0x00000000fffff984 */ /* 0x000fe20000000800 */
[----:B------:R-:W-:Y:S01]  /*20f0*/  @!PT LDS RZ, [RZ] ;  /* 0x00000000fffff984 */ /* 0x000fe20000000800 */
[----:B------:R1:W-:Y:S01]  /*2100*/  @!P1 LDGSTS.E.BYPASS.LTC128B.128 [R239], [R28.64] ;  /* 0x000000001cef9fae */ /* 0x0003e2000b901d52 */
[C---:B------:R-:W-:Y:S01]  /*2110*/  @!P0 IMAD.WIDE.U32 R22, R11.reuse, c[0x0][0x190], R22 ;  /* 0x000064000b168a25 */ /* 0x040fe200078e0016 */
[----:B------:R-:W-:Y:S02]  /*2120*/  @!P3 LEA.HI.X R17, R32, c[0x0][0x164], R15, 0x1, P2 ;  /* 0x000059002011ba11 */ /* 0x000fe400010f0c0f */
[----:B------:R1:W-:Y:S01]  /*2130*/  @!P1 LDGSTS.E.BYPASS.LTC128B.128 [R239+0x2000], [R28.64+0x80] ;  /* 0x020000801cef9fae */ /* 0x0003e2000b901d52 */
[----:B------:R-:W-:Y:S01]  /*2140*/  @!P0 IMAD R14, R11, c[0x0][0x194], R14 ;  /* 0x000065000b0e8a24 */ /* 0x000fe200078e020e */
[----:B------:R-:W-:Y:S01]  /*2150*/  ISETP.GE.AND P2, PT, R2, UR4, PT ;  /* 0x0000000402007c0c */ /* 0x000fe2000bf46270 */
[----:B------:R-:W-:Y:S01]  /*2160*/  IMAD R15, R7, c[0x0][0x198], RZ ;  /* 0x00006600070f7a24 */ /* 0x000fe200078e02ff */
[----:B------:R1:W-:Y:S01]  /*2170*/  @!P1 LDGSTS.E.BYPASS.LTC128B.128 [R239+0x4000], [R28.64+0x100] ;  /* 0x040001001cef9fae */ /* 0x0003e2000b901d52 */
[----:B------:R-:W-:-:S02]  /*2180*/  IMAD.U32 R246, RZ, RZ, UR7 ;  /* 0x00000007fff67e24 */ /* 0x000fc4000f8e00ff */
[----:B------:R-:W-:Y:S01]  /*2190*/  IMAD R15, R6, c[0x0][0x19c], R15 ;  /* 0x00006700060f7a24 */ /* 0x000fe200078e020f */
[----:B------:R1:W-:Y:S01]  /*21a0*/  @!P1 LDGSTS.E.BYPASS.LTC128B.128 [R239+0x6000], [R28.64+0x180] ;  /* 0x060001801cef9fae */ /* 0x0003e2000b901d52 */
[----:B------:R-:W-:-:S03]  /*21b0*/  IADD3 R10, P1, R13, R10, RZ ;  /* 0x0000000a0d0a7210 */ /* 0x000fc60007f3e0ff */
[----:B------:R1:W-:Y:S02]  /*21c0*/  @!P4 LDGSTS.E.BYPASS.LTC128B.128 [R239+0x800], [R30.64] ;  /* 0x008000001eefcfae */ /* 0x0003e4000b901d52 */
[----:B------:R-:W-:Y:S01]  /*21d0*/  IMAD.X R11, R12, 0x1, R9, P1 ;  /* 0x000000010c0b7824 */ /* 0x000fe200008e0609 */
[----:B------:R-:W-:Y:S01]  /*21e0*/  @!P0 LEA R18, P1, R22, c[0x0][0x160], 0x1 ;  /* 0x0000580016128a11 */ /* 0x000fe200078208ff */
[----:B------:R1:W-:Y:S01]  /*21f0*/  @!P4 LDGSTS.E.BYPASS.LTC128B.128 [R239+0x2800], [R30.64+0x80] ;  /* 0x028000801eefcfae */ /* 0x0003e2000b901d52 */
[----:B------:R-:W-:Y:S02]  /*2200*/  @!P0 IMAD.IADD R9, R23, 0x1, R14 ;  /* 0x0000000117098824 */ /* 0x000fe400078e020e */
[----:B------:R-:W-:Y:S01]  /*2210*/  IMAD.WIDE.U32 R10, R6, c[0x0][0x198], R10 ;  /* 0x00006600060a7a25 */ /* 0x000fe200078e000a */
[----:B------:R1:W-:Y:S02]  /*2220*/  @!P4 LDGSTS.E.BYPASS.LTC128B.128 [R239+0x4800], [R30.64+0x100] ;  /* 0x048001001eefcfae */ /* 0x0003e4000b901d52 */
[----:B------:R-:W-:Y:S01]  /*2230*/  @!P0 LEA.HI.X R19, R22, c[0x0][0x164], R9, 0x1, P1 ;  /* 0x0000590016138a11 */ /* 0x000fe200008f0c09 */
[----:B------:R-:W-:Y:S01]  /*2240*/  IMAD.IADD R165, R11, 0x1, R15 ;  /* 0x000000010ba57824 */ /* 0x000fe200078e020f */
[----:B------:R1:W-:Y:S01]  /*2250*/  @!P4 LDGSTS.E.BYPASS.LTC128B.128 [R239+0x6800], [R30.64+0x180] ;  /* 0x068001801eefcfae */ /* 0x0003e2000b901d52 */
[----:B------:R-:W-:Y:S01]  /*2260*/  ISETP.GE.AND P4, PT, R2, UR4, PT ;  /* 0x0000000402007c0c */ /* 0x000fe2000bf86270 */
[----:B------:R-:W-:Y:S01]  /*2270*/  IMAD.MOV.U32 R2, RZ, RZ, R10 ;  /* 0x000000ffff027224 */ /* 0x000fe200078e000a */
[----:B------:R-:W-:Y:S01]  /*2280*/  IADD3 R168, P1, R6, UR12, RZ ;  /* 0x0000000c06a87c10 */ /* 0x000fe2000ff3e0ff */
[----:B------:R2:W-:Y:S01]  /*2290*/  @!P3 LDGSTS.E.BYPASS.LTC128B.128 [R239+0x1000], [R16.64] ;  /* 0x0100000010efbfae */ /* 0x0005e2000b901d52 */
[----:B------:R-:W-:Y:S01]  /*22a0*/  IMAD.U32 R11, RZ, RZ, UR14 ;  /* 0x0000000eff0b7e24 */ /* 0x000fe2000f8e00ff */
[----:B------:R-:W-:Y:S01]  /*22b0*/  UIADD3 UR12, UR16, 0x1, -UR17 ;  /* 0x00000001100c7890 */ /* 0x000fe2000fffe811 */
[----:B------:R-:W-:Y:S01]  /*22c0*/  IADD3.X R7, R7, UR11, RZ, P1, !PT ;  /* 0x0000000b07077c10 */ /* 0x000fe20008ffe4ff */
[----:B------:R2:W-:Y:S01]  /*22d0*/  @!P3 LDGSTS.E.BYPASS.LTC128B.128 [R239+0x3000], [R16.64+0x80] ;  /* 0x0300008010efbfae */ /* 0x0005e2000b901d52 */
[----:B------:R-:W-:Y:S01]  /*22e0*/  ISETP.GE.AND P1, PT, R4, UR4, PT ;  /* 0x0000000404007c0c */ /* 0x000fe2000bf26270 */
[----:B------:R-:W-:Y:S01]  /*22f0*/  IMAD.U32 R9, RZ, RZ, UR14 ;  /* 0x0000000eff097e24 */ /* 0x000fe2000f8e00ff */
[----:B------:R-:W-:Y:S01]  /*2300*/  ULDC UR11, c[0x0][0x2e4] ;  /* 0x0000b900000b7ab9 */ /* 0x000fe20000000800 */
[----:B------:R2:W-:Y:S01]  /*2310*/  @!P3 LDGSTS.E.BYPASS.LTC128B.128 [R239+0x5000], [R16.64+0x100] ;  /* 0x0500010010efbfae */ /* 0x0005e2000b901d52 */
[----:B------:R-:W-:Y:S01]  /*2320*/  IMAD R7, R7, c[0x0][0x1a0], RZ ;  /* 0x0000680007077a24 */ /* 0x000fe200078e02ff */
[----:B------:R-:W-:-:S02]  /*2330*/  UIADD3 UR11, UR16, -UR11, -UR17 ;  /* 0x8000000b100b7290 */ /* 0x000fc4000fffe811 */
[----:B------:R2:W-:Y:S01]  /*2340*/  @!P3 LDGSTS.E.BYPASS.LTC128B.128 [R239+0x7000], [R16.64+0x180] ;  /* 0x0700018010efbfae */ /* 0x0005e2000b901d52 */
[----:B------:R-:W-:-:S03]  /*2350*/  IADD3 R20, P3, R13, UR24, RZ ;  /* 0x000000180d147c10 */ /* 0x000fc6000ff7e0ff */
[----:B------:R3:W-:Y:S01]  /*2360*/  @!P0 LDGSTS.E.BYPASS.LTC128B.128 [R239+0x1800], [R18.64] ;  /* 0x0180000012ef8fae */ /* 0x0007e2000b901d52 */
[----:B------:R-:W-:Y:S01]  /*2370*/  IADD3.X R21, R12, UR22, RZ, P3, !PT ;  /* 0x000000160c157c10 */ /* 0x000fe20009ffe4ff */
[----:B------:R-:W-:Y:S01]  /*2380*/  IMAD.U32 R12, RZ, RZ, UR14 ;  /* 0x0000000eff0c7e24 */ /* 0x000fe2000f8e00ff */
[----:B------:R-:W-:Y:S01]  /*2390*/  ISETP.GE.AND P3, PT, R6, UR4, PT ;  /* 0x0000000406007c0c */ /* 0x000fe2000bf66270 */
[----:B------:R3:W-:Y:S01]  /*23a0*/  @!P0 LDGSTS.E.BYPASS.LTC128B.128 [R239+0x3800], [R18.64+0x80] ;  /* 0x0380008012ef8fae */ /* 0x0007e2000b901d52 */
[----:B------:R-:W-:Y:S02]  /*23b0*/  @!P1 IMAD.MOV.U32 R164, RZ, RZ, R2 ;  /* 0x000000ffffa49224 */ /* 0x000fe400078e0002 */
[----:B------:R-:W-:Y:S01]  /*23c0*/  IMAD.WIDE.U32 R20, R8, c[0x0][0x1b8], R20 ;  /* 0x00006e0008147a25 */ /* 0x000fe200078e0014 */
[----:B------:R3:W-:Y:S03]  /*23d0*/  @!P0 LDGSTS.E.BYPASS.LTC128B.128 [R239+0x5800], [R18.64+0x100] ;  /* 0x0580010012ef8fae */ /* 0x0007e6000b901d52 */
[----:B------:R-:W-:Y:S01]  /*23e0*/  IMAD.MOV.U32 R8, RZ, RZ, c[0x0][0x19c] ;  /* 0x00006700ff087624 */ /* 0x000fe200078e00ff */
[----:B------:R3:W-:Y:S01]  /*23f0*/  @!P0 LDGSTS.E.BYPASS.LTC128B.128 [R239+0x7800], [R18.64+0x180] ;  /* 0x0780018012ef8fae */ /* 0x0007e2000b901d52 */
[----:B------:R-:W-:-:S03]  /*2400*/  @!P1 IMAD.WIDE.U32 R12, R12, 0x30, R164 ;  /* 0x000000300c0c9825 */ /* 0x000fc600078e00a4 */
[----:B------:R-:W-:Y:S01]  /*2410*/  @!P3 LEA R24, P0, R2, c[0x0][0x168], 0x1 ;  /* 0x00005a000218ba11 */ /* 0x000fe200078008ff */
[----:B------:R-:W-:Y:S02]  /*2420*/  IMAD.SHL.U32 R14, R8, 0x20, RZ ;  /* 0x00000020080e7824 */ /* 0x000fe400078e00ff */
[----:B------:R-:W-:Y:S01]  /*2430*/  IMAD.IADD R21, R21, 0x1, R5 ;  /* 0x0000000115157824 */ /* 0x000fe200078e0205 */
[----:B------:R-:W-:Y:S02]  /*2440*/  @!P3 LEA.HI.X R25, R2, c[0x0][0x16c], R165, 0x1, P0 ;  /* 0x00005b000219ba11 */ /* 0x000fe400000f0ca5 */
[----:B--2---:R-:W-:Y:S01]  /*2450*/  @!P6 LEA R16, P0, R11, R2, 0x4 ;  /* 0x000000020b10e211 */ /* 0x004fe200078020ff */
[C---:B------:R-:W-:Y:S02]  /*2460*/  IMAD R11, R168.reuse, c[0x0][0x1a4], R7 ;  /* 0x00006900a80b7a24 */ /* 0x040fe400078e0207 */
[----:B------:R2:W-:Y:S01]  /*2470*/  @!P3 LDGSTS.E.BYPASS.LTC128B.128 [R239+0x8000], [R24.64] ;  /* 0x0800000018efbfae */ /* 0x0005e2000b901d52 */
[----:B------:R-:W-:Y:S01]  /*2480*/  IMAD.WIDE.U32 R168, R168, c[0x0][0x1a0], R20 ;  /* 0x00006800a8a87a25 */ /* 0x000fe200078e0014 */
[----:B------:R-:W-:-:S02]  /*2490*/  @!P6 LEA.HI.X R9, R9, R165, R8, 0x4, P0 ;  /* 0x000000a50909e211 */ /* 0x000fc400000f2408 */
[----:B------:R2:W-:Y:S01]  /*24a0*/  @!P3 LDGSTS.E.BYPASS.LTC128B.128 [R239+0xa000], [R24.64+0x80] ;  /* 0x0a00008018efbfae */ /* 0x0005e2000b901d52 */
[----:B------:R-:W-:Y:S01]  /*24b0*/  @!P2 IADD3 R10, P0, R2, UR20, RZ ;  /* 0x00000014020aac10 */ /* 0x000fe2000ff1e0ff */
[----:B------:R-:W-:Y:S02]  /*24c0*/  @!P1 IMAD R8, R8, 0x30, RZ ;  /* 0x0000003008089824 */ /* 0x000fe400078e02ff */
[----:B------:R2:W-:Y:S01]  /*24d0*/  @!P3 LDGSTS.E.BYPASS.LTC128B.128 [R239+0xc000], [R24.64+0x100] ;  /* 0x0c00010018efbfae */ /* 0x0005e2000b901d52 */
[----:B------:R-:W-:Y:S02]  /*24e0*/  IMAD.IADD R166, R169, 0x1, R11 ;  /* 0x00000001a9a67824 */ /* 0x000fe400078e020b */
[----:B------:R-:W-:Y:S01]  /*24f0*/  @!P1 IMAD.IADD R5, R13, 0x1, R8 ;  /* 0x000000010d059824 */ /* 0x000fe200078e0208 */
[----:B------:R2:W-:Y:S01]  /*2500*/  @!P3 LDGSTS.E.BYPASS.LTC128B.128 [R239+0xe000], [R24.64+0x180] ;  /* 0x0e00018018efbfae */ /* 0x0005e2000b901d52 */
[----:B------:R-:W-:Y:S01]  /*2510*/  @!P6 LEA R22, P3, R16, c[0x0][0x168], 0x1 ;  /* 0x00005a001016ea11 */ /* 0x000fe200078608ff */
[----:B------:R-:W-:-:S03]  /*2520*/  IMAD.SHL.U32 R13, R6, 0x8, RZ ;  /* 0x00000008060d7824 */ /* 0x000fc600078e00ff */
[----:B------:R-:W-:Y:S02]  /*2530*/  @!P6 LEA.HI.X R23, R16, c[0x0][0x16c], R9, 0x1, P3 ;  /* 0x00005b001017ea11 */ /* 0x000fe400018f0c09 */
[----:B------:R-:W-:Y:S02]  /*2540*/  @!P2 IADD3.X R9, R165, UR21, R14, P0, !PT ;  /* 0x00000015a509ac10 */ /* 0x000fe400087fe40e */
[----:B------:R-:W-:Y:S01]  /*2550*/  @!P2 LEA R16, P0, R10, c[0x0][0x168], 0x1 ;  /* 0x00005a000a10aa11 */ /* 0x000fe200078008ff */
[----:B------:R4:W-:Y:S01]  /*2560*/  @!P6 LDGSTS.E.BYPASS.LTC128B.128 [R239+0x8800], [R22.64] ;  /* 0x0880000016efefae */ /* 0x0009e2000b901d52 */
[----:B------:R-:W-:Y:S02]  /*2570*/  LEA.HI R14, R88, R3, RZ, 0x4 ;  /* 0x00000003580e7211 */ /* 0x000fe400078f20ff */
[----:B------:R-:W-:Y:S01]  /*2580*/  @!P2 LEA.HI.X R17, R10, c[0x0][0x16c], R9, 0x1, P0 ;  /* 0x00005b000a11aa11 */ /* 0x000fe200000f0c09 */
[----:B------:R4:W-:Y:S01]  /*2590*/  @!P6 LDGSTS.E.BYPASS.LTC128B.128 [R239+0xa800], [R22.64+0x80] ;  /* 0x0a80008016efefae */ /* 0x0009e2000b901d52 */
[----:B---3--:R-:W-:Y:S01]  /*25a0*/  @!P1 LEA R18, P0, R12, c[0x0][0x168], 0x1 ;  /* 0x00005a000c129a11 */ /* 0x008fe200078008ff */
[----:B------:R-:W-:Y:S01]  /*25b0*/  IMAD.SHL.U32 R10, R0, 0x40, RZ ;  /* 0x00000040000a7824 */ /* 0x000fe200078e00ff */
[----:B------:R-:W-:Y:S01]  /*25c0*/  LOP3.LUT R8, R14, 0xfffffff0, RZ, 0xc0, !PT ;  /* 0xfffffff00e087812 */ /* 0x000fe200078ec0ff */
[----:B------:R4:W-:Y:S01]  /*25d0*/  @!P6 LDGSTS.E.BYPASS.LTC128B.128 [R239+0xc800], [R22.64+0x100] ;  /* 0x0c80010016efefae */ /* 0x0009e2000b901d52 */
[----:B------:R-:W-:Y:S01]  /*25e0*/  @!P1 LEA.HI.X R19, R12, c[0x0][0x16c], R5, 0x1, P0 ;  /* 0x00005b000c139a11 */ /* 0x000fe200000f0c05 */
[----:B------:R-:W-:Y:S01]  /*25f0*/  IMAD.MOV.U32 R5, RZ, RZ, 0x20 ;  /* 0x00000020ff057424 */ /* 0x000fe200078e00ff */
[----:B------:R-:W-:Y:S01]  /*2600*/  SHF.R.S32.HI R7, RZ, 0x4, R14 ;  /* 0x00000004ff077819 */ /* 0x000fe2000001140e */
[----:B------:R4:W-:Y:S01]  /*2610*/  @!P6 LDGSTS.E.BYPASS.LTC128B.128 [R239+0xe800], [R22.64+0x180] ;  /* 0x0e80018016efefae */ /* 0x0009e2000b901d52 */
[----:B------:R-:W-:Y:S01]  /*2620*/  IMAD.IADD R9, R3, 0x1, -R8 ;  /* 0x0000000103097824 */ /* 0x000fe200078e0a08 */
[----:B------:R-:W-:Y:S01]  /*2630*/  ISETP.GE.AND P6, PT, R6, UR4, PT ;  /* 0x0000000406007c0c */ /* 0x000fe2000bfc6270 */
[----:B------:R-:W-:Y:S01]  /*2640*/  IMAD.WIDE.U32 R20, R5, c[0x0][0x1a0], RZ ;  /* 0x0000680005147a25 */ /* 0x000fe200078e00ff */
[----:B------:R3:W-:Y:S01]  /*2650*/  @!P2 LDGSTS.E.BYPASS.LTC128B.128 [R239+0x9000], [R16.64] ;  /* 0x0900000010efafae */ /* 0x0007e2000b901d52 */
[----:B------:R-:W-:-:S02]  /*2660*/  LEA R236, P0, R168, c[0x0][0x170], 0x1 ;  /* 0x00005c00a8ec7a11 */ /* 0x000fc400078008ff */
[----:B------:R-:W-:Y:S01]  /*2670*/  SHF.R.S32.HI R8, RZ, 0x1f, R9 ;  /* 0x0000001fff087819 */ /* 0x000fe20000011409 */
[----:B------:R3:W-:Y:S01]  /*2680*/  @!P2 LDGSTS.E.BYPASS.LTC128B.128 [R239+0xb000], [R16.64+0x80] ;  /* 0x0b00008010efafae */ /* 0x0007e2000b901d52 */
[----:B------:R-:W-:Y:S02]  /*2690*/  LEA.HI R14, R14, R7, RZ, 0x1 ;  /* 0x000000070e0e7211 */ /* 0x000fe400078f08ff */
[----:B------:R-:W-:Y:S01]  /*26a0*/  LEA.HI R6, R8, R9, RZ, 0x3 ;  /* 0x0000000908067211 */ /* 0x000fe200078f18ff */
[----:B------:R3:W-:Y:S01]  /*26b0*/  @!P2 LDGSTS.E.BYPASS.LTC128B.128 [R239+0xd000], [R16.64+0x100] ;  /* 0x0d00010010efafae */ /* 0x0007e2000b901d52 */
[----:B------:R-:W-:Y:S02]  /*26c0*/  LOP3.LUT R10, R10, 0x1c0, RZ, 0xc0, !PT ;  /* 0x000001c00a0a7812 */ /* 0x000fe400078ec0ff */
[----:B------:R-:W-:Y:S01]  /*26d0*/  LOP3.LUT R12, R6, 0xfffffff8, RZ, 0xc0, !PT ;  /* 0xfffffff8060c7812 */ /* 0x000fe200078ec0ff */
[----:B------:R3:W-:Y:S01]  /*26e0*/  @!P2 LDGSTS.E.BYPASS.LTC128B.128 [R239+0xf000], [R16.64+0x180] ;  /* 0x0f00018010efafae */ /* 0x0007e2000b901d52 */
[----:B------:R-:W-:Y:S01]  /*26f0*/  ISETP.GE.AND P3, PT, R4, UR4, PT ;  /* 0x0000000404007c0c */ /* 0x000fe2000bf66270 */
[----:B------:R-:W-:Y:S01]  /*2700*/  IMAD R4, R5, c[0x0][0x1a4], RZ ;  /* 0x0000690005047a24 */ /* 0x000fe200078e02ff */
[----:B------:R-:W-:Y:S01]  /*2710*/  LEA.HI.X R235, R168, c[0x0][0x174], R166, 0x1, P0 ;  /* 0x00005d00a8eb7a11 */ /* 0x000fe200000f0ca6 */
[----:B------:R3:W-:Y:S01]  /*2720*/  @!P1 LDGSTS.E.BYPASS.LTC128B.128 [R239+0x9800], [R18.64] ;  /* 0x0980000012ef9fae */ /* 0x0007e2000b901d52 */
[----:B------:R-:W-:Y:S01]  /*2730*/  LOP3.LUT R14, R14, 0xfffffffe, RZ, 0xc0, !PT ;  /* 0xfffffffe0e0e7812 */ /* 0x000fe200078ec0ff */
[----:B------:R-:W-:Y:S01]  /*2740*/  IMAD.IADD R12, R9, 0x1, -R12 ;  /* 0x00000001090c7824 */ /* 0x000fe200078e0a0c */
[----:B------:R-:W-:Y:S01]  /*2750*/  LOP3.LUT R11, R10, 0x8, R13, 0xf8, !PT ;  /* 0x000000080a0b7812 */ /* 0x000fe200078ef80d */
[----:B------:R3:W-:Y:S01]  /*2760*/  @!P1 LDGSTS.E.BYPASS.LTC128B.128 [R239+0xb800], [R18.64+0x80] ;  /* 0x0b80008012ef9fae */ /* 0x0007e2000b901d52 */
[----:B------:R-:W-:Y:S01]  /*2770*/  @!P5 IADD3 R8, P0, R236, R20, RZ ;  /* 0x00000014ec08d210 */ /* 0x000fe20007f1e0ff */
[----:B------:R-:W-:Y:S01]  /*2780*/  IMAD.IADD R7, R7, 0x1, -R14 ;  /* 0x0000000107077824 */ /* 0x000fe200078e0a0e */
[----:B------:R-:W-:Y:S01]  /*2790*/  SHF.R.U32.HI R10, RZ, 0x3, R10 ;  /* 0x00000003ff0a7819 */ /* 0x000fe2000001160a */
[----:B------:R3:W-:Y:S01]  /*27a0*/  @!P1 LDGSTS.E.BYPASS.LTC128B.128 [R239+0xd800], [R18.64+0x100] ;  /* 0x0d80010012ef9fae */ /* 0x0007e2000b901d52 */
[----:B------:R-:W-:Y:S01]  /*27b0*/  @!P5 IADD3.X R9, R235, R21, R4, P0, !PT ;  /* 0x00000015eb09d210 */ /* 0x000fe200007fe404 */
[----:B------:R-:W-:Y:S01]  /*27c0*/  IMAD.SHL.U32 R4, R12, 0x40, RZ ;  /* 0x000000400c047824 */ /* 0x000fe200078e00ff */
[----:B------:R-:W-:Y:S01]  /*27d0*/  LOP3.LUT R10, R11, R10, RZ, 0x3c, !PT ;  /* 0x0000000a0b0a7212 */ /* 0x000fe200078e3cff */
[----:B------:R3:W-:Y:S01]  /*27e0*/  @!P1 LDGSTS.E.BYPASS.LTC128B.128 [R239+0xf800], [R18.64+0x180] ;  /* 0x0f80018012ef9fae */ /* 0x0007e2000b901d52 */
[C---:B------:R-:W-:Y:S01]  /*27f0*/  IMAD.SHL.U32 R13, R7.reuse, 0x8, RZ ;  /* 0x00000008070d7824 */ /* 0x040fe200078e00ff */
[----:B------:R-:W-:Y:S01]  /*2800*/  LEA.HI R88, R88, R3, RZ, 0x5 ;  /* 0x0000000358587211 */ /* 0x000fe200078f28ff */
[----:B------:R-:W-:Y:S01]  /*2810*/  @!P6 IMAD.MOV.U32 R237, RZ, RZ, R235 ;  /* 0x000000ffffede224 */ /* 0x000fe200078e00eb */
[----:B------:R-:W0:Y:S01]  /*2820*/  LDGDEPBAR ;  /* 0x00000000000079af */ /* 0x000e220000000000 */
[----:B------:R-:W-:Y:S01]  /*2830*/  IMAD R233, R7, 0x200, R10 ;  /* 0x0000020007e97824 */ /* 0x000fe200078e020a */
[----:B------:R-:W-:Y:S01]  /*2840*/  LOP3.LUT R4, R4, 0x1c0, RZ, 0xc0, !PT ;  /* 0x000001c004047812 */ /* 0x000fe200078ec0ff */
[----:B------:R-:W-:Y:S01]  /*2850*/  @!P4 IMAD.MOV.U32 R7, RZ, RZ, c[0x0][0x1a0] ;  /* 0x00006800ff07c624 */ /* 0x000fe200078e00ff */
[----:B------:R-:W-:Y:S01]  /*2860*/  R2P PR, R12, 0x6 ;  /* 0x000000060c007804 */ /* 0x000fe20000000000 */
[----:B------:R-:W-:Y:S01]  /*2870*/  IMAD.SHL.U32 R89, R6, 0x40, RZ ;  /* 0x0000004006597824 */ /* 0x000fe200078e00ff */
[----:B------:R-:W-:Y:S01]  /*2880*/  LOP3.LUT R13, R4, 0x8, R13, 0xf8, !PT ;  /* 0x00000008040d7812 */ /* 0x000fe200078ef80d */
[----:B------:R-:W-:Y:S01]  /*2890*/  @!P4 IMAD.MOV.U32 R10, RZ, RZ, c[0x0][0x1a4] ;  /* 0x00006900ff0ac624 */ /* 0x000fe200078e00ff */
[----:B------:R-:W-:Y:S01]  /*28a0*/  SHF.R.U32.HI R4, RZ, 0x3, R4 ;  /* 0x00000003ff047819 */ /* 0x000fe20000011604 */
[----:B------:R-:W-:Y:S01]  /*28b0*/  @!P3 IMAD.MOV.U32 R14, RZ, RZ, c[0x0][0x1a0] ;  /* 0x00006800ff0eb624 */ /* 0x000fe200078e00ff */
[----:B------:R-:W-:Y:S01]  /*28c0*/  @!P4 LEA R12, P0, R7, R236, 0x6 ;  /* 0x000000ec070cc211 */ /* 0x000fe200078030ff */
[----:B------:R-:W-:Y:S01]  /*28d0*/  @!P3 IMAD.MOV.U32 R11, RZ, RZ, c[0x0][0x1a4] ;  /* 0x00006900ff0bb624 */ /* 0x000fe200078e00ff */
[----:B------:R-:W-:Y:S01]  /*28e0*/  SHF.R.S32.HI R6, RZ, 0x5, R88 ;  /* 0x00000005ff067819 */ /* 0x000fe20000011458 */
[----:B------:R-:W-:Y:S01]  /*28f0*/  @!P3 IMAD.MOV.U32 R234, RZ, RZ, R236 ;  /* 0x000000ffffeab224 */ /* 0x000fe200078e00ec */
[----:B------:R-:W-:Y:S01]  /*2900*/  LOP3.LUT R89, R89, 0xfffffe00, RZ, 0xc0, !PT ;  /* 0xfffffe0059597812 */ /* 0x000fe200078ec0ff */
[----:B------:R-:W-:Y:S01]  /*2910*/  @!P3 IMAD R11, R11, 0x60, RZ ;  /* 0x000000600b0bb824 */ /* 0x000fe200078e02ff */
[----:B------:R-:W-:Y:S01]  /*2920*/  LOP3.LUT R4, R13, R4, RZ, 0x3c, !PT ;  /* 0x000000040d047212 */ /* 0x000fe200078e3cff */
[----:B------:R-:W-:Y:S01]  /*2930*/  @!P3 IMAD.WIDE.U32 R14, R14, 0x60, R234 ;  /* 0x000000600e0eb825 */ /* 0x000fe200078e00ea */
[----:B------:R-:W-:Y:S01]  /*2940*/  @!P4 LEA.HI.X R13, R7, R235, R10, 0x6, P0 ;  /* 0x000000eb070dc211 */ /* 0x000fe200000f340a */
[----:B------:R-:W-:Y:S01]  /*2950*/  ULDC UR4, c[0x0][0x2e8] ;  /* 0x0000ba0000047ab9 */ /* 0x000fe20000000800 */
[----:B------:R-:W-:Y:S01]  /*2960*/  SEL R5, R5, 0xffffffe0, !P2 ;  /* 0xffffffe005057807 */ /* 0x000fe20005000000 */
[----:B------:R-:W-:Y:S01]  /*2970*/  IMAD R7, R6, 0x400, R89 ;  /* 0x0000040006077824 */ /* 0x000fe200078e0259 */
[----:B------:R-:W-:Y:S01]  /*2980*/  UIADD3 UR4, UR12, UR4, URZ ;  /* 0x000000040c047290 */ /* 0x000fe2000fffe03f */
[----:B------:R-:W-:Y:S01]  /*2990*/  @!P3 IMAD.IADD R11, R15, 0x1, R11 ;  /* 0x000000010f0bb824 */ /* 0x000fe200078e020b */
[----:B------:R-:W-:-:S04]  /*29a0*/  DEPBAR.LE SB0, 0x0 ;  /* 0x000080000000791a */ /* 0x000fc80000000000 */
[----:B------:R-:W-:Y:S01]  /*29b0*/  BAR.SYNC.DEFER_BLOCKING 0x0 ;  /* 0x0000000000007b1d */ /* 0x000fe20000010000 */
[----:B------:R-:W-:Y:S02]  /*29c0*/  @!P3 IMAD.MOV.U32 R10, RZ, RZ, R14 ;  /* 0x000000ffff0ab224 */ /* 0x000fe400078e000e */
[----:B------:R-:W-:Y:S02]  /*29d0*/  IMAD.IADD R234, R4, 0x1, R7 ;  /* 0x0000000104ea7824 */ /* 0x000fe400078e0207 */
[----:B------:R-:W-:Y:S02]  /*29e0*/  IMAD.SHL.U32 R233, R233, 0x2, RZ ;  /* 0x00000002e9e97824 */ /* 0x000fe400078e00ff */
[----:B------:R-:W-:Y:S02]  /*29f0*/  IMAD.SHL.U32 R234, R234, 0x2, RZ ;  /* 0x00000002eaea7824 */ /* 0x000fe400078e00ff */
[----:B------:R-:W-:Y:S01]  /*2a00*/  IMAD.MOV.U32 R7, RZ, RZ, 0x10 ;  /* 0x00000010ff077424 */ /* 0x000fe200078e00ff */
[----:B------:R-:W-:Y:S01]  /*2a10*/  IADD3 R231, R233, 0x8020, RZ ;  /* 0x00008020e9e77810 */ /* 0x000fe20007ffe0ff */
[----:B------:R-:W-:-:S03]  /*2a20*/  IMAD R230, R5, 0x2, R234 ;  /* 0x0000000205e67824 */ /* 0x000fc600078e02ea */
[----:B------:R-:W-:Y:S02]  /*2a30*/  SEL R7, R7, 0xfffffff0, !P1 ;  /* 0xfffffff007077807 */ /* 0x000fe40004800000 */
[----:B------:R-:W-:Y:S02]  /*2a40*/  R2P PR, R0, 0x6 ;  /* 0x0000000600007804 */ /* 0x000fe40000000000 */
[----:B------:R-:W-:Y:S01]  /*2a50*/  IADD3 R0, R233, 0x8000, RZ ;  /* 0x00008000e9007810 */ /* 0x000fe20007ffe0ff */
[----:B------:R-:W-:-:S04]  /*2a60*/  IMAD R232, R7, 0x2, R234 ;  /* 0x0000000207e87824 */ /* 0x000fc800078e02ea */
[----:B------:R-:W-:Y:S01]  /*2a70*/  IMAD R229, R5, 0x2, R232 ;  /* 0x0000000205e57824 */ /* 0x000fe200078e02e8 */
[----:B------:R-:W-:Y:S04]  /*2a80*/  @P6 STS.128 [R239+0x10000], RZ ;  /* 0x010000ffef006388 */ /* 0x000fe80000000c00 */
[----:B------:R-:W-:Y:S01]  /*2a90*/  @P6 STS.128 [R239+0x12000], RZ ;  /* 0x012000ffef006388 */ /* 0x000fe20000000c00 */
[----:B------:R-:W-:Y:S01]  /*2aa0*/  @P1 IADD3 R231, R0, -0x20, RZ ;  /* 0xffffffe000e71810 */ /* 0x000fe20007ffe0ff */
[----:B------:R-:W-:Y:S02]  /*2ab0*/  IMAD.MOV.U32 R0, RZ, RZ, 0x40 ;  /* 0x00000040ff007424 */ /* 0x000fe400078e00ff */
[----:B------:R-:W-:Y:S01]  /*2ac0*/  @P6 STS.128 [R239+0x14000], RZ ;  /* 0x014000ffef006388 */ /* 0x000fe20000000c00 */
[----:B------:R-:W-:-:S02]  /*2ad0*/  IADD3 R223, R231, 0x800, RZ ;  /* 0x00000800e7df7810 */ /* 0x000fc40007ffe0ff */
[----:B------:R-:W-:Y:S01]  /*2ae0*/  SEL R0, R0, 0xffffffc0, !P2 ;  /* 0xffffffc000007807 */ /* 0x000fe20005000000 */
[----:B------:R-:W-:Y:S01]  /*2af0*/  @P6 STS.128 [R239+0x16000], RZ ;  /* 0x016000ffef006388 */ /* 0x000fe20000000c00 */
[C---:B------:R-:W-:Y:S02]  /*2b00*/  IADD3 R222, R231.reuse, 0x1000, RZ ;  /* 0x00001000e7de7810 */ /* 0x040fe40007ffe0ff */
[----:B------:R-:W-:Y:S01]  /*2b10*/  IADD3 R221, R231, 0x1800, RZ ;  /* 0x00001800e7dd7810 */ /* 0x000fe20007ffe0ff */
[----:B------:R-:W-:Y:S01]  /*2b20*/  @!PT LDS RZ, [RZ] ;  /* 0x00000000fffff984 */ /* 0x000fe20000000800 */
[----:B------:R-:W-:Y:S01]  /*2b30*/  @!PT LDS RZ, [RZ] ;  /* 0x00000000fffff984 */ /* 0x000fe20000000800 */
[----:B------:R-:W-:Y:S01]  /*2b40*/  @!PT LDS RZ, [RZ] ;  /* 0x00000000fffff984 */ /* 0x000fe20000000800 */
[----:B------:R1:W-:Y:S01]  /*2b50*/  @!P6 LDGSTS.E.BYPASS.LTC128B.128 [R239+0x10000], [R236.64] ;  /* 0x10000000ecefefae */ /* 0x0003e2000b901d52 */
[----:B------:R-:W-:Y:S01]  /*2b60*/  IMAD.IADD R227, R233, 0x1, R0 ;  /* 0x00000001e9e37824 */ /* 0x000fe200078e0200 */
[----:B------:R-:W-:Y:S01]  /*2b70*/  IADD3 R219, R231, 0x2000, RZ ;  /* 0x00002000e7db7810 */ /* 0x000fe20007ffe0ff */
[----:B------:R-:W-:Y:S01]  /*2b80*/  IMAD.IADD R220, R0, 0x1, R231 ;  /* 0x0000000100dc7824 */ /* 0x000fe200078e02e7 */
[----:B------:R1:W-:Y:S01]  /*2b90*/  @!P6 LDGSTS.E.BYPASS.LTC128B.128 [R239+0x12000], [R236.64+0x80] ;  /* 0x12000080ecefefae */ /* 0x0003e2000b901d52 */
[----:B------:R-:W-:-:S02]  /*2ba0*/  LOP3.LUT R0, R88, 0xffffffe0, RZ, 0xc0, !PT ;  /* 0xffffffe058007812 */ /* 0x000fc400078ec0ff */
[C---:B------:R-:W-:Y:S01]  /*2bb0*/  IADD3 R218, R231.reuse, 0x2800, RZ ;  /* 0x00002800e7da7810 */ /* 0x040fe20007ffe0ff */
[----:B------:R1:W-:Y:S01]  /*2bc0*/  @!P6 LDGSTS.E.BYPASS.LTC128B.128 [R239+0x14000], [R236.64+0x100] ;  /* 0x14000100ecefefae */ /* 0x0003e2000b901d52 */
[----:B------:R-:W-:Y:S01]  /*2bd0*/  IADD3 R217, R231, 0x3000, RZ ;  /* 0x00003000e7d97810 */ /* 0x000fe20007ffe0ff */
[----:B------:R-:W-:Y:S01]  /*2be0*/  IMAD.IADD R0, R3, 0x1, -R0 ;  /* 0x0000000103007824 */ /* 0x000fe200078e0a00 */
[----:B------:R-:W-:Y:S01]  /*2bf0*/  IADD3 R3, R245, UR5, RZ ;  /* 0x00000005f5037c10 */ /* 0x000fe2000fffe0ff */
[----:B------:R1:W-:Y:S01]  /*2c00*/  @!P6 LDGSTS.E.BYPASS.LTC128B.128 [R239+0x16000], [R236.64+0x180] ;  /* 0x16000180ecefefae */ /* 0x0003e2000b901d52 */
[C---:B------:R-:W-:Y:S02]  /*2c10*/  IADD3 R216, R231.reuse, 0x3800, RZ ;  /* 0x00003800e7d87810 */ /* 0x040fe40007ffe0ff */
[C---:B------:R-:W-:Y:S01]  /*2c20*/  IADD3 R215, R231.reuse, 0x4000, RZ ;  /* 0x00004000e7d77810 */ /* 0x040fe20007ffe0ff */
[----:B------:R-:W-:Y:S01]  /*2c30*/  @P5 STS.128 [R239+0x10800], RZ ;  /* 0x010800ffef005388 */ /* 0x000fe20000000c00 */
[----:B------:R-:W-:-:S02]  /*2c40*/  IADD3 R214, R231, 0x4800, RZ ;  /* 0x00004800e7d67810 */ /* 0x000fc40007ffe0ff */
[C---:B------:R-:W-:Y:S01]  /*2c50*/  IADD3 R213, R231.reuse, 0x5000, RZ ;  /* 0x00005000e7d57810 */ /* 0x040fe20007ffe0ff */
[----:B------:R-:W-:Y:S01]  /*2c60*/  @P5 STS.128 [R239+0x12800], RZ ;  /* 0x012800ffef005388 */ /* 0x000fe20000000c00 */
[C---:B------:R-:W-:Y:S02]  /*2c70*/  IADD3 R212, R231.reuse, 0x5800, RZ ;  /* 0x00005800e7d47810 */ /* 0x040fe40007ffe0ff */
[C---:B------:R-:W-:Y:S01]  /*2c80*/  IADD3 R211, R231.reuse, 0x6000, RZ ;  /* 0x00006000e7d37810 */ /* 0x040fe20007ffe0ff */
[----:B------:R-:W-:Y:S01]  /*2c90*/  @P5 STS.128 [R239+0x14800], RZ ;  /* 0x014800ffef005388 */ /* 0x000fe20000000c00 */
[C---:B------:R-:W-:Y:S02]  /*2ca0*/  IADD3 R210, R231.reuse, 0x6800, RZ ;  /* 0x00006800e7d27810 */ /* 0x040fe40007ffe0ff */
[C---:B------:R-:W-:Y:S01]  /*2cb0*/  IADD3 R209, R231.reuse, 0x7000, RZ ;  /* 0x00007000e7d17810 */ /* 0x040fe20007ffe0ff */
[----:B------:R-:W-:Y:S01]  /*2cc0*/  @P5 STS.128 [R239+0x16800], RZ ;  /* 0x016800ffef005388 */ /* 0x000fe20000000c00 */
[----:B------:R-:W-:-:S03]  /*2cd0*/  IADD3 R208, R231, 0x7800, RZ ;  /* 0x00007800e7d07810 */ /* 0x000fc60007ffe0ff */
        /* <DEDUP_REMOVED lines=29> */
[----:B------:R-:W-:Y:S04]  /*2eb0*/  LDSM.16.M88.4 R36, [R234] ;  /* 0x00000000ea24783b */ /* 0x000fe80000000200 */
[----:B-1----:R-:W4:Y:S04]  /*2ec0*/  LDSM.16.M88.4 R28, [R233+0x8000] ;  /* 0x00800000e91c783b */ /* 0x002f280000000200 */
[----:B------:R-:W-:Y:S04]  /*2ed0*/  LDSM.16.M88.4 R80, [R231] ;  /* 0x00000000e750783b */ /* 0x000fe80000000200 */
[----:B------:R-:W1:Y:S04]  /*2ee0*/  LDSM.16.M88.4 R60, [R233+0x8800] ;  /* 0x00880000e93c783b */ /* 0x000e680000000200 */
[----:B------:R-:W-:Y:S04]  /*2ef0*/  LDSM.16.M88.4 R52, [R233+0x9000] ;  /* 0x00900000e934783b */ /* 0x000fe80000000200 */
[----:B------:R-:W-:Y:S04]  /*2f00*/  LDSM.16.M88.4 R32, [R233+0x9800] ;  /* 0x00980000e920783b */ /* 0x000fe80000000200 */
[----:B--2---:R-:W2:Y:S04]  /*2f10*/  LDSM.16.M88.4 R8, [R232] ;  /* 0x00000000e808783b */ /* 0x004ea80000000200 */
[----:B------:R-:W-:Y:S04]  /*2f20*/  LDSM.16.M88.4 R44, [R230] ;  /* 0x00000000e62c783b */ /* 0x000fe80000000200 */
[----:B------:R-:W2:Y:S04]  /*2f30*/  LDSM.16.M88.4 R76, [R227+0x8000] ;  /* 0x00800000e34c783b */ /* 0x000ea80000000200 */
[----:B------:R-:W2:Y:S04]  /*2f40*/  LDSM.16.M88.4 R24, [R231+0x800] ;  /* 0x00080000e718783b */ /* 0x000ea80000000200 */
[----:B------:R-:W2:Y:S01]  /*2f50*/  LDSM.16.M88.4 R12, [R231+0x1000] ;  /* 0x00100000e70c783b */ /* 0x000ea20000000200 */
[C---:B----4-:R-:W-:Y:S03]  /*2f60*/  HMMA.16816.F32 R20, R36.reuse, R28, RZ ;  /* 0x0000001c2414723c */ /* 0x050fe600000018ff */
[----:B------:R-:W4:Y:S04]  /*2f70*/  LDSM.16.M88.4 R72, [R231+0x1800] ;  /* 0x00180000e748783b */ /* 0x000f280000000200 */
[----:B------:R-:W-:Y:S01]  /*2f80*/  LDSM.16.M88.4 R84, [R220] ;  /* 0x00000000dc54783b */ /* 0x000fe20000000200 */
[C---:B------:R-:W-:Y:S03]  /*2f90*/  HMMA.16816.F32 R28, R36.reuse, R30, RZ ;  /* 0x0000001e241c723c */ /* 0x040fe600000018ff */
[----:B------:R-:W-:Y:S04]  /*2fa0*/  LDSM.16.M88.4 R68, [R227+0x8800] ;  /* 0x00880000e344783b */ /* 0x000fe80000000200 */
[----:B---3--:R-:W-:Y:S01]  /*2fb0*/  LDSM.16.M88.4 R16, [R227+0x9000] ;  /* 0x00900000e310783b */ /* 0x008fe20000000200 */
[----:B-1----:R-:W-:Y:S03]  /*2fc0*/  HMMA.16816.F32 R64, R36, R60, RZ ;  /* 0x0000003c2440723c */ /* 0x002fe600000018ff */
[----:B------:R-:W-:Y:S04]  /*2fd0*/  LDSM.16.M88.4 R40, [R227+0x9800] ;  /* 0x00980000e328783b */ /* 0x000fe80000000200 */
[----:B------:R-:W0:Y:S01]  /*2fe0*/  LDGDEPBAR ;  /* 0x00000000000079af */ /* 0x000e220000000000 */
[----:B--2---:R-:W-:Y:S08]  /*2ff0*/  HMMA.16816.F32 R20, R8, R80, R20 ;  /* 0x000000500814723c */ /* 0x004ff00000001814 */
[C---:B------:R-:W-:Y:S08]  /*3000*/  HMMA.16816.F32 R56, R36.reuse, R52, RZ ;  /* 0x000000342438723c */ /* 0x040ff000000018ff */
[C---:B------:R-:W-:Y:S08]  /*3010*/  HMMA.16816.F32 R60, R36.reuse, R62, RZ ;  /* 0x0000003e243c723c */ /* 0x040ff000000018ff */
[C---:B------:R-:W-:Y:S08]  /*3020*/  HMMA.16816.F32 R52, R36.reuse, R54, RZ ;  /* 0x000000362434723c */ /* 0x040ff000000018ff */
[C---:B------:R-:W-:Y:S08]  /*3030*/  HMMA.16816.F32 R48, R36.reuse, R32, RZ ;  /* 0x000000202430723c */ /* 0x040ff000000018ff */
[----:B------:R-:W-:Y:S01]  /*3040*/  HMMA.16816.F32 R36, R36, R34, RZ ;  /* 0x000000222424723c */ /* 0x000fe200000018ff */
[----:B------:R-:W1:Y:S07]  /*3050*/  LDSM.16.M88.4 R32, [R229] ;  /* 0x00000000e520783b */ /* 0x000e6e0000000200 */
[----:B------:R-:W-:Y:S01]  /*3060*/  HMMA.16816.F32 R28, R8, R82, R28 ;  /* 0x00000052081c723c */ /* 0x000fe2000000181c */
[----:B------:R-:W-:Y:S07]  /*3070*/  LDSM.16.M88.4 R80, [R233+0xa000] ;  /* 0x00a00000e950783b */ /* 0x000fee0000000200 */
[----:B------:R-:W-:Y:S08]  /*3080*/  HMMA.16816.F32 R20, R44, R76, R20 ;  /* 0x0000004c2c14723c */ /* 0x000ff00000001814 */
        /* <DEDUP_REMOVED lines=8> */
[----:B------:R-:W2:Y:S04]  /*3110*/  LDSM.16.M88.4 R36, [R234+0x2000] ;  /* 0x00200000ea24783b */ /* 0x000ea80000000200 */
[----:B------:R-:W3:Y:S03]  /*3120*/  LDSM.16.M88.4 R72, [R220+0x1800] ;  /* 0x00180000dc48783b */ /* 0x000ee60000000200 */
[----:B------:R-:W-:Y:S01]  /*3130*/  HMMA.16816.F32 R28, R44, R78, R28 ;  /* 0x0000004e2c1c723c */ /* 0x000fe2000000181c */
[----:B------:R-:W-:Y:S07]  /*3140*/  LDSM.16.M88.4 R76, [R231+0x2000] ;  /* 0x00200000e74c783b */ /* 0x000fee0000000200 */
        /* <DEDUP_REMOVED lines=9> */
[----:B------:R-:W1:Y:S04]  /*31e0*/  LDSM.16.M88.4 R8, [R232+0x2000] ;  /* 0x00200000e808783b */ /* 0x000e680000000200 */
[----:B------:R-:W4:Y:S03]  /*31f0*/  LDSM.16.M88.4 R40, [R233+0xb800] ;  /* 0x00b80000e928783b */ /* 0x000f260000000200 */
[----:B------:R-:W-:Y:S01]  /*3200*/  HMMA.16816.F32 R28, R32, R86, R28 ;  /* 0x00000056201c723c */ /* 0x000fe2000000181c */
[----:B------:R-:W-:Y:S07]  /*3210*/  LDSM.16.M88.4 R84, [R227+0xa000] ;  /* 0x00a00000e354783b */ /* 0x000fee0000000200 */
[----:B--2---:R-:W-:Y:S08]  /*3220*/  HMMA.16816.F32 R20, R36, R80, R20 ;  /* 0x000000502414723c */ /* 0x004ff00000001814 */
        /* <DEDUP_REMOVED lines=35> */
[----:B------:R-:W2:Y:S03]  /*3460*/  LDSM.16.M88.4 R72, [R233+0xc000] ;  /* 0x00c00000e948783b */ /* 0x000ea60000000200 */
        /* <DEDUP_REMOVED lines=12> */
[----:B------:R-:W3:Y:S03]  /*3530*/  LDSM.16.M88.4 R36, [R233+0xd800] ;  /* 0x00d80000e924783b */ /* 0x000ee60000000200 */
        /* <DEDUP_REMOVED lines=25> */
[----:B------:R-:W1:Y:S03]  /*36d0*/  LDSM.16.M88.4 R36, [R220+0x4000] ;  /* 0x00400000dc24783b */ /* 0x000e660000000200 */
        /* <DEDUP_REMOVED lines=26> */
[----:B------:R-:W-:Y:S01]  /*3880*/  HMMA.16816.F32 R28, R8, R38, R28 ;  /* 0x00000026081c723c */ /* 0x000fe2000000181c */
[----:B------:R-:W-:Y:S07]  /*3890*/  LDSM.16.M88.4 R36, [R231+0x6800] ;  /* 0x00680000e724783b */ /* 0x000fee0000000200 */
[----:B--2---:R-:W-:Y:S08]  /*38a0*/  HMMA.16816.F32 R20, R80, R32, R20 ;  /* 0x000000205014723c */ /* 0x004ff00000001814 */
[C---:B------:R-:W-:Y:S08]  /*38b0*/  HMMA.16816.F32 R64, R8.reuse, R24, R64 ;  /* 0x000000180840723c */ /* 0x040ff00000001840 */
        /* <DEDUP_REMOVED lines=12> */
[C---:B------:R-:W-:Y:S08]  /*3980*/  HMMA.16816.F32 R64, R80.reuse, R76, R64 ;  /* 0x0000004c5040723c */ /* 0x040ff00000001840 */
[----:B------:R-:W-:Y:S01]  /*3990*/  HMMA.16816.F32 R60, R80, R78, R60 ;  /* 0x0000004e503c723c */ /* 0x000fe2000000183c */
[----:B------:R-:W3:Y:S07]  /*39a0*/  LDSM.16.M88.4 R76, [R227+0xe800] ;  /* 0x00e80000e34c783b */ /* 0x000eee0000000200 */
[----:B------:R-:W-:Y:S08]  /*39b0*/  HMMA.16816.F32 R28, R40, R86, R28 ;  /* 0x00000056281c723c */ /* 0x000ff0000000181c */
[----:B--2---:R-:W-:Y:S08]  /*39c0*/  HMMA.16816.F32 R20, R12, R24, R20 ;  /* 0x000000180c14723c */ /* 0x004ff00000001814 */
[----:B------:R-:W-:Y:S08]  /*39d0*/  HMMA.16816.F32 R64, R40, R36, R64 ;  /* 0x000000242840723c */ /* 0x000ff00000001840 */
[----:B------:R-:W-:Y:S01]  /*39e0*/  HMMA.16816.F32 R28, R12, R26, R28 ;  /* 0x0000001a0c1c723c */ /* 0x000fe2000000181c */
[----:B------:R-:W2:Y:S07]  /*39f0*/  LDSM.16.M88.4 R24, [R220+0x6800] ;  /* 0x00680000dc18783b */ /* 0x000eae0000000200 */
[----:B-1----:R-:W-:Y:S08]  /*3a00*/  HMMA.16816.F32 R20, R8, R16, R20 ;  /* 0x000000100814723c */ /* 0x002ff00000001814 */
[C---:B------:R-:W-:Y:S08]  /*3a10*/  HMMA.16816.F32 R56, R80.reuse, R72, R56 ;  /* 0x000000485038723c */ /* 0x040ff00000001838 */
[----:B------:R-:W-:Y:S08]  /*3a20*/  HMMA.16816.F32 R52, R80, R74, R52 ;  /* 0x0000004a5034723c */ /* 0x000ff00000001834 */
[----:B---3--:R-:W-:Y:S01]  /*3a30*/  HMMA.16816.F32 R64, R12, R76, R64 ;  /* 0x0000004c0c40723c */ /* 0x008fe20000001840 */
[----:B------:R-:W-:-:S02]  /*3a40*/  FMUL.FTZ R21, R21, c[0x0][0x2ec] ;  /* 0x0000bb0015157a20 */ /* 0x000fc40000410000 */
[----:B------:R-:W-:Y:S02]  /*3a50*/  FMUL.FTZ R20, R20, c[0x0][0x2ec] ;  /* 0x0000bb0014147a20 */ /* 0x000fe40000410000 */
[----:B------:R1:W3:Y:S01]  /*3a60*/  MUFU.TANH R36, R21 ;  /* 0x0000001500247308 */ /* 0x0002e20000002400 */
[----:B------:R-:W-:Y:S02]  /*3a70*/  FMUL.FTZ R22, R22, c[0x0][0x2ec] ;  /* 0x0000bb0016167a20 */ /* 0x000fe40000410000 */
[----:B------:R-:W-:Y:S01]  /*3a80*/  HMMA.16816.F32 R60, R40, R38, R60 ;  /* 0x00000026283c723c */ /* 0x000fe2000000183c */
[----:B------:R-:W-:-:S04]  /*3a90*/  FMUL.FTZ R23, R23, c[0x0][0x2ec] ;  /* 0x0000bb0017177a20 */ /* 0x000fc80000410000 */
[----:B------:R-:W4:Y:S03]  /*3aa0*/  MUFU.TANH R37, R20 ;  /* 0x0000001400257308 */ /* 0x000f260000002400 */
[----:B------:R-:W-:Y:S01]  /*3ab0*/  HMMA.16816.F32 R48, R80, R68, R48 ;  /* 0x000000445030723c */ /* 0x000fe20000001830 */
[----:B-1----:R-:W-:-:S04]  /*3ac0*/  SHF.R.S32.HI R21, RZ, 0x1f, R0 ;  /* 0x0000001fff157819 */ /* 0x002fc80000011400 */
[----:B------:R-:W-:Y:S03]  /*3ad0*/  MUFU.TANH R38, R22 ;  /* 0x0000001600267308 */ /* 0x000fe60000002400 */
[----:B------:R-:W-:Y:S01]  /*3ae0*/  HMMA.16816.F32 R44, R80, R70, R44 ;  /* 0x00000046502c723c */ /* 0x000fe2000000182c */
[----:B------:R-:W1:Y:S01]  /*3af0*/  LDSM.16.M88.4 R68, [R231+0x7800] ;  /* 0x00780000e744783b */ /* 0x000e620000000200 */
[----:B------:R-:W-:-:S04]  /*3b00*/  LEA.HI R0, R21, R0, RZ, 0x2 ;  /* 0x0000000015007211 */ /* 0x000fc800078f10ff */
[----:B------:R-:W-:Y:S01]  /*3b10*/  SHF.R.S32.HI R21, RZ, 0x2, R0 ;  /* 0x00000002ff157819 */ /* 0x000fe20000011400 */
[----:B------:R2:W1:Y:S01]  /*3b20*/  MUFU.TANH R39, R23 ;  /* 0x0000001700277308 */ /* 0x0004620000002400 */
[----:B------:R-:W-:Y:S01]  /*3b30*/  HMMA.16816.F32 R56, R40, R32, R56 ;  /* 0x000000202838723c */ /* 0x000fe20000001838 */
[----:B------:R-:W-:-:S07]  /*3b40*/  IMAD.IADD R0, R89, 0x1, R4 ;  /* 0x0000000159007824 */ /* 0x000fce00078e0204 */
[----:B------:R-:W-:Y:S01]  /*3b50*/  HMMA.16816.F32 R52, R40, R34, R52 ;  /* 0x000000222834723c */ /* 0x000fe20000001834 */
[----:B------:R-:W3:Y:S07]  /*3b60*/  LDSM.16.M88.4 R32, [R227+0xf000] ;  /* 0x00f00000e320783b */ /* 0x000eee0000000200 */
[----:B--2---:R-:W-:Y:S07]  /*3b70*/  HMMA.16816.F32 R64, R8, R24, R64 ;  /* 0x000000180840723c */ /* 0x004fee0000001840 */
[----:B------:R-:W-:Y:S01]  /*3b80*/  LEA R24, R6, UR15, 0x4 ;  /* 0x0000000f06187c11 */ /* 0x000fe2000f8e20ff */
[----:B------:R-:W-:Y:S01]  /*3b90*/  HMMA.16816.F32 R60, R12, R78, R60 ;  /* 0x0000004e0c3c723c */ /* 0x000fe2000000183c */
[----:B------:R-:W-:-:S03]  /*3ba0*/  IADD3 R25, R3, 0x8, RZ ;  /* 0x0000000803197810 */ /* 0x000fc60007ffe0ff */
[----:B------:R-:W-:Y:S02]  /*3bb0*/  IMAD.IADD R24, R21, 0x1, R24 ;  /* 0x0000000115187824 */ /* 0x000fe400078e0218 */
[----:B------:R-:W2:Y:S02]  /*3bc0*/  LDSM.16.M88.4 R20, [R227+0xf800] ;  /* 0x00f80000e314783b */ /* 0x000ea40000000200 */
[----:B------:R-:W-:Y:S01]  /*3bd0*/  HMMA.16816.F32 R28, R8, R18, R28 ;  /* 0x00000012081c723c */ /* 0x000fe2000000181c */
[C---:B------:R-:W-:Y:S01]  /*3be0*/  IADD3 R238, R24.reuse, 0x8, RZ ;  /* 0x0000000818ee7810 */ /* 0x040fe20007ffe0ff */
[----:B------:R-:W2:Y:S01]  /*3bf0*/  LDSM.16.M88.4 R16, [R220+0x7000] ;  /* 0x00700000dc10783b */ /* 0x000ea20000000200 */
[----:B------:R-:W-:Y:S02]  /*3c00*/  IADD3 R243, R24, UR4, RZ ;  /* 0x0000000418f37c10 */ /* 0x000fe4000fffe0ff */
[C---:B------:R-:W-:Y:S02]  /*3c10*/  IADD3 R242, R238.reuse, UR11, RZ ;  /* 0x0000000beef27c10 */ /* 0x040fe4000fffe0ff */
[----:B------:R-:W-:Y:S01]  /*3c20*/  IADD3 R238, R238, UR4, RZ ;  /* 0x00000004eeee7c10 */ /* 0x000fe2000fffe0ff */
[----:B-1----:R-:W-:Y:S01]  /*3c30*/  HMMA.16816.F32 R48, R40, R68, R48 ;  /* 0x000000442830723c */ /* 0x002fe20000001830 */
[----:B------:R-:W-:Y:S01]  /*3c40*/  IADD3 R244, R24, UR11, RZ ;  /* 0x0000000b18f47c10 */ /* 0x000fe2000fffe0ff */
[----:B------:R-:W-:Y:S01]  /*3c50*/  FMUL.FTZ R4, R65, c[0x0][0x2ec] ;  /* 0x0000bb0041047a20 */ /* 0x000fe20000410000 */
[----:B------:R-:W-:-:S02]  /*3c60*/  IMNMX R243, R243, UR16, PT ;  /* 0x00000010f3f37c17 */ /* 0x000fc4000b800200 */
[----:B------:R-:W-:Y:S02]  /*3c70*/  IMNMX R238, R238, UR16, PT ;  /* 0x00000010eeee7c17 */ /* 0x000fe4000b800200 */
[----:B------:R-:W-:Y:S01]  /*3c80*/  IMNMX R244, RZ, R244, !PT ;  /* 0x000000f4fff47217 */ /* 0x000fe20007800200 */
[----:B------:R-:W-:Y:S01]  /*3c90*/  HMMA.16816.F32 R60, R8, R26, R60 ;  /* 0x0000001a083c723c */ /* 0x000fe2000000183c */
[----:B------:R-:W-:Y:S01]  /*3ca0*/  IMNMX R242, RZ, R242, !PT ;  /* 0x000000f2fff27217 */ /* 0x000fe20007800200 */
[----:B------:R-:W-:Y:S01]  /*3cb0*/  MUFU.TANH R4, R4 ;  /* 0x0000000400047308 */ /* 0x000fe20000002400 */
[CC--:B------:R-:W-:Y:S02]  /*3cc0*/  ISETP.GE.AND P5, PT, R25.reuse, R243.reuse, PT ;  /* 0x000000f31900720c */ /* 0x0c0fe40003fa6270 */
[C---:B------:R-:W-:Y:S02]  /*3cd0*/  ISETP.GE.AND P0, PT, R25.reuse, R238, PT ;  /* 0x000000ee1900720c */ /* 0x040fe40003f06270 */
[C---:B------:R-:W-:Y:S01]  /*3ce0*/  ISETP.LT.OR P5, PT, R25.reuse, R244, P5 ;  /* 0x000000f41900720c */ /* 0x040fe20002fa1670 */
[----:B---3--:R-:W-:Y:S01]  /*3cf0*/  HMMA.16816.F32 R56, R12, R32, R56 ;  /* 0x000000200c38723c */ /* 0x008fe20000001838 */
[----:B------:R-:W-:Y:S01]  /*3d00*/  ISETP.LT.OR P0, PT, R25, R242, P0 ;  /* 0x000000f21900720c */ /* 0x000fe20000701670 */
[----:B------:R-:W-:Y:S01]  /*3d10*/  FMUL.FTZ R31, R31, c[0x0][0x2ec] ;  /* 0x0000bb001f1f7a20 */ /* 0x000fe20000410000 */
[C---:B------:R-:W-:Y:S01]  /*3d20*/  IADD3 R27, R3.reuse, 0x1, RZ ;  /* 0x00000001031b7810 */ /* 0x040fe20007ffe0ff */
[----:B------:R-:W-:Y:S01]  /*3d30*/  FMUL.FTZ R28, R28, c[0x0][0x2ec] ;  /* 0x0000bb001c1c7a20 */ /* 0x000fe20000410000 */
[----:B------:R-:W-:Y:S01]  /*3d40*/  IADD3 R25, R3, 0x9, RZ ;  /* 0x0000000903197810 */ /* 0x000fe20007ffe0ff */
[----:B------:R-:W-:Y:S01]  /*3d50*/  FMUL.FTZ R29, R29, c[0x0][0x2ec] ;  /* 0x0000bb001d1d7a20 */ /* 0x000fe20000410000 */
[CC--:B------:R-:W-:Y:S01]  /*3d60*/  ISETP.GE.AND P2, PT, R27.reuse, R243.reuse, PT ;  /* 0x000000f31b00720c */ /* 0x0c0fe20003f46270 */
[----:B------:R-:W-:Y:S01]  /*3d70*/  HMMA.16816.F32 R44, R40, R70, R44 ;  /* 0x00000046282c723c */ /* 0x000fe2000000182c */
[-C--:B------:R-:W-:Y:S01]  /*3d80*/  ISETP.GE.AND P3, PT, R27, R238.reuse, PT ;  /* 0x000000ee1b00720c */ /* 0x080fe20003f66270 */
[----:B------:R-:W-:Y:S01]  /*3d90*/  FMUL.FTZ R30, R30, c[0x0][0x2ec] ;  /* 0x0000bb001e1e7a20 */ /* 0x000fe20000410000 */
[C---:B------:R-:W-:Y:S01]  /*3da0*/  ISETP.GE.AND P6, PT, R25.reuse, R243, PT ;  /* 0x000000f31900720c */ /* 0x040fe20003fc6270 */
[----:B------:R1:W3:Y:S01]  /*3db0*/  MUFU.TANH R6, R31 ;  /* 0x0000001f00067308 */ /* 0x0002e20000002400 */
[----:B------:R-:W-:-:S02]  /*3dc0*/  ISETP.GE.AND P4, PT, R25, R238, PT ;  /* 0x000000ee1900720c */ /* 0x000fc40003f86270 */
[C---:B------:R-:W-:Y:S01]  /*3dd0*/  ISETP.LT.OR P2, PT, R27.reuse, R244, P2 ;  /* 0x000000f41b00720c */ /* 0x040fe20001741670 */
[C---:B------:R-:W-:Y:S01]  /*3de0*/  HMMA.16816.F32 R52, R12.reuse, R34, R52 ;  /* 0x000000220c34723c */ /* 0x040fe20000001834 */
[----:B------:R-:W-:Y:S01]  /*3df0*/  ISETP.LT.OR P3, PT, R27, R242, P3 ;  /* 0x000000f21b00720c */ /* 0x000fe20001f61670 */
[----:B------:R-:W-:Y:S01]  /*3e00*/  FMUL.FTZ R33, R60, c[0x0][0x2ec] ;  /* 0x0000bb003c217a20 */ /* 0x000fe20000410000 */
[C---:B------:R-:W-:Y:S01]  /*3e10*/  ISETP.LT.OR P6, PT, R25.reuse, R244, P6 ;  /* 0x000000f41900720c */ /* 0x040fe200037c1670 */
[----:B------:R3:W3:Y:S01]  /*3e20*/  MUFU.TANH R32, R29 ;  /* 0x0000001d00207308 */ /* 0x0006e20000002400 */
[----:B------:R-:W-:Y:S01]  /*3e30*/  ISETP.LT.OR P4, PT, R25, R242, P4 ;  /* 0x000000f21900720c */ /* 0x000fe20002781670 */
[----:B------:R-:W-:Y:S01]  /*3e40*/  FMUL.FTZ R40, R63, c[0x0][0x2ec] ;  /* 0x0000bb003f287a20 */ /* 0x000fe20000410000 */
[----:B------:R-:W3:Y:S01]  /*3e50*/  LDSM.16.M88.4 R24, [R220+0x7800] ;  /* 0x00780000dc18783b */ /* 0x000ee20000000200 */
[----:B--2---:R-:W-:Y:S01]  /*3e60*/  HMMA.16816.F32 R48, R12, R20, R48 ;  /* 0x000000140c30723c */ /* 0x004fe20000001830 */
[C---:B------:R-:W-:Y:S01]  /*3e70*/  ISETP.GE.AND P1, PT, R3.reuse, R243, PT ;  /* 0x000000f30300720c */ /* 0x040fe20003f26270 */
[----:B------:R-:W-:Y:S01]  /*3e80*/  FMUL.FTZ R35, R64, c[0x0][0x2ec] ;  /* 0x0000bb0040237a20 */ /* 0x000fe20000410000 */
[----:B------:R-:W-:Y:S01]  /*3e90*/  FSEL R36, R36, -INF , !P2 ;  /* 0xff80000024247808 */ /* 0x000fe20005000000 */
[----:B------:R-:W-:Y:S01]  /*3ea0*/  MUFU.TANH R28, R28 ;  /* 0x0000001c001c7308 */ /* 0x000fe20000002400 */
[C---:B------:R-:W-:Y:S01]  /*3eb0*/  ISETP.LT.OR P1, PT, R3.reuse, R244, P1 ;  /* 0x000000f40300720c */ /* 0x040fe20000f21670 */
[----:B------:R-:W-:Y:S01]  /*3ec0*/  FMUL.FTZ R34, R66, c[0x0][0x2ec] ;  /* 0x0000bb0042227a20 */ /* 0x000fe20000410000 */
[----:B------:R-:W-:Y:S01]  /*3ed0*/  IADD3 R21, R3, 0x10, RZ ;  /* 0x0000001003157810 */ /* 0x000fe20007ffe0ff */
[----:B------:R-:W-:Y:S01]  /*3ee0*/  HMMA.16816.F32 R56, R8, R16, R56 ;  /* 0x000000100838723c */ /* 0x000fe20000001838 */
[----:B-1----:R-:W-:Y:S01]  /*3ef0*/  FMUL.FTZ R31, R61, c[0x0][0x2ec] ;  /* 0x0000bb003d1f7a20 */ /* 0x002fe20000410000 */
[----:B------:R-:W-:-:S04]  /*3f00*/  DEPBAR.LE SB0, 0x0 ;  /* 0x000080000000791a */ /* 0x000fc80000000000 */
[----:B------:R-:W1:Y:S01]  /*3f10*/  MUFU.TANH R35, R35 ;  /* 0x0000002300237308 */ /* 0x000e620000002400 */
[----:B----4-:R-:W-:Y:S01]  /*3f20*/  FSEL R16, R37, -INF , !P1 ;  /* 0xff80000025107808 */ /* 0x010fe20004800000 */
[----:B------:R-:W-:Y:S01]  /*3f30*/  HMMA.16816.F32 R44, R12, R22, R44 ;  /* 0x000000160c2c723c */ /* 0x000fe2000000182c */
[----:B------:R-:W-:Y:S01]  /*3f40*/  ISETP.GE.AND P1, PT, R3, R238, PT ;  /* 0x000000ee0300720c */ /* 0x000fe20003f26270 */
[----:B------:R-:W-:Y:S01]  /*3f50*/  FMUL.FTZ R17, R67, c[0x0][0x2ec] ;  /* 0x0000bb0043117a20 */ /* 0x000fe20000410000 */
[----:B---3--:R-:W-:Y:S01]  /*3f60*/  FSEL R29, R39, -INF , !P3 ;  /* 0xff800000271d7808 */ /* 0x008fe20005800000 */
[----:B------:R-:W-:Y:S01]  /*3f70*/  FMUL.FTZ R62, R62, c[0x0][0x2ec] ;  /* 0x0000bb003e3e7a20 */ /* 0x000fe20000410000 */
[----:B------:R-:W-:Y:S01]  /*3f80*/  ISETP.LT.OR P1, PT, R3, R242, P1 ;  /* 0x000000f20300720c */ /* 0x000fe20000f21670 */
[----:B------:R-:W2:Y:S01]  /*3f90*/  MUFU.TANH R30, R30 ;  /* 0x0000001e001e7308 */ /* 0x000ea20000002400 */
[----:B------:R-:W-:Y:S01]  /*3fa0*/  ISETP.GE.AND P3, PT, R21, R238, PT ;  /* 0x000000ee1500720c */ /* 0x000fe20003f66270 */
[----:B------:R-:W-:Y:S01]  /*3fb0*/  HMMA.16816.F32 R52, R8, R18, R52 ;  /* 0x000000120834723c */ /* 0x000fe20000001834 */
[----:B------:R-:W-:-:S02]  /*3fc0*/  FSEL R38, R38, -INF , !P1 ;  /* 0xff80000026267808 */ /* 0x000fc40004800000 */
[----:B------:R-:W-:Y:S02]  /*3fd0*/  ISETP.GE.AND P1, PT, R21, R243, PT ;  /* 0x000000f31500720c */ /* 0x000fe40003f26270 */
[----:B------:R-:W-:Y:S01]  /*3fe0*/  IADD3 R15, R3, 0x19, RZ ;  /* 0x00000019030f7810 */ /* 0x000fe20007ffe0ff */
[----:B------:R-:W3:Y:S01]  /*3ff0*/  MUFU.TANH R34, R34 ;  /* 0x0000002200227308 */ /* 0x000ee20000002400 */
[----:B------:R-:W-:Y:S01]  /*4000*/  ISETP.LT.OR P1, PT, R21, R244, P1 ;  /* 0x000000f41500720c */ /* 0x000fe20000f21670 */
[----:B------:R-:W-:Y:S01]  /*4010*/  FMUL.FTZ R56, R56, c[0x0][0x2ec] ;  /* 0x0000bb0038387a20 */ /* 0x000fe20000410000 */
[----:B------:R-:W-:Y:S01]  /*4020*/  IADD3 R19, R3, 0x11, RZ ;  /* 0x0000001103137810 */ /* 0x000fe20007ffe0ff */
[----:B------:R-:W-:Y:S01]  /*4030*/  FMUL.FTZ R59, R59, c[0x0][0x2ec] ;  /* 0x0000bb003b3b7a20 */ /* 0x000fe20000410000 */
[----:B------:R-:W-:Y:S01]  /*4040*/  ISETP.LT.OR P3, PT, R21, R242, P3 ;  /* 0x000000f21500720c */ /* 0x000fe20001f61670 */
[----:B------:R-:W-:Y:S01]  /*4050*/  FMUL.FTZ R57, R57, c[0x0][0x2ec] ;  /* 0x0000bb0039397a20 */ /* 0x000fe20000410000 */
[----:B------:R-:W-:Y:S01]  /*4060*/  IADD3 R13, R3, 0x18, RZ ;  /* 0x00000018030d7810 */ /* 0x000fe20007ffe0ff */
[----:B------:R-:W4:Y:S01]  /*4070*/  MUFU.TANH R17, R17 ;  /* 0x0000001100117308 */ /* 0x000f220000002400 */
[----:B------:R-:W-:Y:S01]  /*4080*/  HMMA.16816.F32 R48, R8, R24, R48 ;  /* 0x000000180830723c */ /* 0x000fe20000001830 */
[----:B------:R-:W-:Y:S01]  /*4090*/  FSEL R21, R6, -INF , !P4 ;  /* 0xff80000006157808 */ /* 0x000fe20006000000 */
[----:B------:R-:W-:Y:S01]  /*40a0*/  FMUL.FTZ R58, R58, c[0x0][0x2ec] ;  /* 0x0000bb003a3a7a20 */ /* 0x000fe20000410000 */
[----:B------:R-:W-:-:S02]  /*40b0*/  FSEL R20, R32, -INF , !P6 ;  /* 0xff80000020147808 */ /* 0x000fc40007000000 */
[----:B-1----:R-:W-:Y:S02]  /*40c0*/  FSEL R6, R35, -INF , !P1 ;  /* 0xff80000023067808 */ /* 0x002fe40004800000 */
[----:B------:R-:W1:Y:S01]  /*40d0*/  MUFU.TANH R33, R33 ;  /* 0x0000002100217308 */ /* 0x000e620000002400 */
[----:B------:R-:W-:Y:S01]  /*40e0*/  HMMA.16816.F32 R44, R8, R26, R44 ;  /* 0x0000001a082c723c */ /* 0x000fe2000000182c */
[CC--:B------:R-:W-:Y:S01]  /*40f0*/  ISETP.GE.AND P6, PT, R15.reuse, R243.reuse, PT ;  /* 0x000000f30f00720c */ /* 0x0c0fe20003fc6270 */
[----:B------:R-:W-:Y:S01]  /*4100*/  FMUL.FTZ R52, R52, c[0x0][0x2ec] ;  /* 0x0000bb0034347a20 */ /* 0x000fe20000410000 */
[----:B------:R-:W-:Y:S01]  /*4110*/  ISETP.GE.AND P1, PT, R15, R238, PT ;  /* 0x000000ee0f00720c */ /* 0x000fe20003f26270 */
[----:B------:R-:W-:Y:S01]  /*4120*/  FMUL.FTZ R54, R54, c[0x0][0x2ec] ;  /* 0x0000bb0036367a20 */ /* 0x000fe20000410000 */
[----:B------:R-:W-:Y:S01]  /*4130*/  ISETP.GE.AND P2, PT, R19, R243, PT ;  /* 0x000000f31300720c */ /* 0x000fe20003f46270 */
[----:B------:R-:W-:Y:S01]  /*4140*/  FMUL.FTZ R53, R53, c[0x0][0x2ec] ;  /* 0x0000bb0035357a20 */ /* 0x000fe20000410000 */
[----:B------:R-:W1:Y:S01]  /*4150*/  MUFU.TANH R37, R62 ;  /* 0x0000003e00257308 */ /* 0x000e620000002400 */
[----:B------:R-:W-:Y:S01]  /*4160*/  FSEL R18, R28, -INF , !P5 ;  /* 0xff8000001c127808 */ /* 0x000fe20006800000 */
[----:B------:R-:W-:Y:S01]  /*4170*/  FMUL.FTZ R55, R55, c[0x0][0x2ec] ;  /* 0x0000bb0037377a20 */ /* 0x000fe20000410000 */
[----:B--2---:R-:W-:-:S02]  /*4180*/  FSEL R23, R30, -INF , !P0 ;  /* 0xff8000001e177808 */ /* 0x004fc40004000000 */
[-C--:B------:R-:W-:Y:S02]  /*4190*/  ISETP.GE.AND P5, PT, R19, R238.reuse, PT ;  /* 0x000000ee1300720c */ /* 0x080fe40003fa6270 */
[C---:B------:R-:W-:Y:S01]  /*41a0*/  ISETP.GE.AND P0, PT, R13.reuse, R243, PT ;  /* 0x000000f30d00720c */ /* 0x040fe20003f06270 */
[----:B------:R-:W2:Y:S01]  /*41b0*/  MUFU.TANH R40, R40 ;  /* 0x0000002800287308 */ /* 0x000ea20000002400 */
[----:B------:R-:W-:Y:S01]  /*41c0*/  ISETP.GE.AND P4, PT, R13, R238, PT ;  /* 0x000000ee0d00720c */ /* 0x000fe20003f86270 */
[----:B------:R-:W-:Y:S01]  /*41d0*/  FMUL.FTZ R48, R48, c[0x0][0x2ec] ;  /* 0x0000bb0030307a20 */ /* 0x000fe20000410000 */
[C---:B------:R-:W-:Y:S01]  /*41e0*/  ISETP.LT.OR P6, PT, R15.reuse, R244, P6 ;  /* 0x000000f40f00720c */ /* 0x040fe200037c1670 */
[----:B------:R-:W-:Y:S01]  /*41f0*/  FMUL.FTZ R50, R50, c[0x0][0x2ec] ;  /* 0x0000bb0032327a20 */ /* 0x000fe20000410000 */
[----:B------:R-:W-:Y:S01]  /*4200*/  ISETP.LT.OR P1, PT, R15, R242, P1 ;  /* 0x000000f20f00720c */ /* 0x000fe20000f21670 */
[----:B------:R-:W-:Y:S01]  /*4210*/  FMUL.FTZ R49, R49, c[0x0][0x2ec] ;  /* 0x0000bb0031317a20 */ /* 0x000fe20000410000 */
[----:B------:R-:W-:Y:S01]  /*4220*/  ISETP.LT.OR P2, PT, R19, R244, P2 ;  /* 0x000000f41300720c */ /* 0x000fe20001741670 */
[----:B------:R-:W1:Y:S01]  /*4230*/  MUFU.TANH R31, R31 ;  /* 0x0000001f001f7308 */ /* 0x000e620000002400 */
[----:B------:R-:W-:Y:S01]  /*4240*/  IADD3 R15, R3, 0x20, RZ ;  /* 0x00000020030f7810 */ /* 0x000fe20007ffe0ff */
[----:B------:R-:W-:Y:S01]  /*4250*/  FMUL.FTZ R35, R51, c[0x0][0x2ec] ;  /* 0x0000bb0033237a20 */ /* 0x000fe20000410000 */
[----:B------:R-:W-:Y:S01]  /*4260*/  ISETP.LT.OR P5, PT, R19, R242, P5 ;  /* 0x000000f21300720c */ /* 0x000fe20002fa1670 */
[----:B------:R-:W-:Y:S01]  /*4270*/  FMUL.FTZ R32, R47, c[0x0][0x2ec] ;  /* 0x0000bb002f207a20 */ /* 0x000fe20000410000 */
[C---:B------:R-:W-:Y:S01]  /*4280*/  ISETP.LT.OR P0, PT, R13.reuse, R244, P0 ;  /* 0x000000f40d00720c */ /* 0x040fe20000701670 */
[----:B------:R-:W-:Y:S01]  /*4290*/  FMUL.FTZ R44, R44, c[0x0][0x2ec] ;  /* 0x0000bb002c2c7a20 */ /* 0x000fe20000410000 */
[----:B------:R-:W-:Y:S01]  /*42a0*/  ISETP.LT.OR P4, PT, R13, R242, P4 ;  /* 0x000000f20d00720c */ /* 0x000fe20002781670 */
[----:B------:R-:W2:Y:S01]  /*42b0*/  MUFU.TANH R184, R56 ;  /* 0x0000003800b87308 */ /* 0x000ea20000002400 */
[----:B------:R-:W-:Y:S01]  /*42c0*/  IADD3 R13, R3, 0x21, RZ ;  /* 0x00000021030d7810 */ /* 0x000fe20007ffe0ff */
[----:B------:R-:W-:Y:S01]  /*42d0*/  FMUL.FTZ R45, R45, c[0x0][0x2ec] ;  /* 0x0000bb002d2d7a20 */ /* 0x000fe20000410000 */
[----:B---3--:R-:W-:-:S02]  /*42e0*/  FSEL R19, R34, -INF , !P3 ;  /* 0xff80000022137808 */ /* 0x008fc40005800000 */
[-C--:B------:R-:W-:Y:S02]  /*42f0*/  ISETP.GE.AND P3, PT, R15, R243.reuse, PT ;  /* 0x000000f30f00720c */ /* 0x080fe40003f66270 */
[----:B------:R-:W-:Y:S01]  /*4300*/  FSEL R14, R4, -INF , !P2 ;  /* 0xff800000040e7808 */ /* 0x000fe20005000000 */
[----:B------:R-:W3:Y:S01]  /*4310*/  MUFU.TANH R189, R59 ;  /* 0x0000003b00bd7308 */ /* 0x000ee20000002400 */
[----:B----4-:R-:W-:Y:S02]  /*4320*/  FSEL R17, R17, -INF , !P5 ;  /* 0xff80000011117808 */ /* 0x010fe40006800000 */
[----:B-1----:R-:W-:Y:S02]  /*4330*/  FSEL R4, R33, -INF , !P0 ;  /* 0xff80000021047808 */ /* 0x002fe40004000000 */
[----:B------:R-:W-:Y:S02]  /*4340*/  ISETP.GE.AND P2, PT, R13, R243, PT ;  /* 0x000000f30d00720c */ /* 0x000fe40003f46270 */
[-C--:B------:R-:W-:Y:S01]  /*4350*/  ISETP.GE.AND P5, PT, R15, R238.reuse, PT ;  /* 0x000000ee0f00720c */ /* 0x080fe20003fa6270 */
[----:B------:R-:W1:Y:S01]  /*4360*/  MUFU.TANH R186, R52 ;  /* 0x0000003400ba7308 */ /* 0x000e620000002400 */
[----:B------:R-:W-:-:S02]  /*4370*/  ISETP.GE.AND P0, PT, R13, R238, PT ;  /* 0x000000ee0d00720c */ /* 0x000fc40003f06270 */
[----:B------:R-:W-:Y:S02]  /*4380*/  ISETP.LT.OR P3, PT, R15, R244, P3 ;  /* 0x000000f40f00720c */ /* 0x000fe40001f61670 */
[C---:B------:R-:W-:Y:S02]  /*4390*/  IADD3 R33, R3.reuse, 0x28, RZ ;  /* 0x0000002803217810 */ /* 0x040fe40007ffe0ff */
[----:B------:R-:W-:Y:S01]  /*43a0*/  IADD3 R25, R3, 0x29, RZ ;  /* 0x0000002903197810 */ /* 0x000fe20007ffe0ff */
[----:B------:R-:W-:Y:S01]  /*43b0*/  MUFU.TANH R190, R57 ;  /* 0x0000003900be7308 */ /* 0x000fe20000002400 */
[----:B------:R-:W-:Y:S02]  /*43c0*/  ISETP.LT.OR P5, PT, R15, R242, P5 ;  /* 0x000000f20f00720c */ /* 0x000fe40002fa1670 */
[C---:B------:R-:W-:Y:S02]  /*43d0*/  ISETP.LT.OR P2, PT, R13.reuse, R244, P2 ;  /* 0x000000f40d00720c */ /* 0x040fe40001741670 */
[----:B------:R-:W-:-:S02]  /*43e0*/  ISETP.LT.OR P0, PT, R13, R242, P0 ;  /* 0x000000f20d00720c */ /* 0x000fc40000701670 */
[----:B------:R-:W-:Y:S01]  /*43f0*/  FSEL R15, R37, -INF , !P4 ;  /* 0xff800000250f7808 */ /* 0x000fe20006000000 */
[----:B------:R-:W4:Y:S01]  /*4400*/  MUFU.TANH R199, R58 ;  /* 0x0000003a00c77308 */ /* 0x000f220000002400 */
[----:B--2---:R-:W-:Y:S02]  /*4410*/  FSEL R13, R40, -INF , !P1 ;  /* 0xff800000280d7808 */ /* 0x004fe40004800000 */
[----:B------:R-:W-:Y:S02]  /*4420*/  ISETP.GE.AND P4, PT, R33, R243, PT ;  /* 0x000000f32100720c */ /* 0x000fe40003f86270 */
[----:B------:R-:W-:Y:S02]  /*4430*/  FSEL R12, R31, -INF , !P6 ;  /* 0xff8000001f0c7808 */ /* 0x000fe40007000000 */
[----:B------:R-:W-:Y:S01]  /*4440*/  ISETP.GE.AND P1, PT, R33, R238, PT ;  /* 0x000000ee2100720c */ /* 0x000fe20003f26270 */
[----:B------:R-:W2:Y:S01]  /*4450*/  MUFU.TANH R197, R54 ;  /* 0x0000003600c57308 */ /* 0x000ea20000002400 */
[----:B------:R-:W-:-:S02]  /*4460*/  FSEL R184, R184, -INF , !P3 ;  /* 0xff800000b8b87808 */ /* 0x000fc40005800000 */
[C---:B------:R-:W-:Y:S02]  /*4470*/  ISETP.GE.AND P6, PT, R25.reuse, R243, PT ;  /* 0x000000f31900720c */ /* 0x040fe40003fc6270 */
[----:B------:R-:W-:Y:S02]  /*4480*/  ISETP.GE.AND P3, PT, R25, R238, PT ;  /* 0x000000ee1900720c */ /* 0x000fe40003f66270 */
[C---:B------:R-:W-:Y:S01]  /*4490*/  ISETP.LT.OR P4, PT, R33.reuse, R244, P4 ;  /* 0x000000f42100720c */ /* 0x040fe20002781670 */
[----:B------:R-:W2:Y:S01]  /*44a0*/  MUFU.TANH R188, R53 ;  /* 0x0000003500bc7308 */ /* 0x000ea20000002400 */
[----:B------:R-:W-:Y:S01]  /*44b0*/  ISETP.LT.OR P1, PT, R33, R242, P1 ;  /* 0x000000f22100720c */ /* 0x000fe20000f21670 */
[----:B------:R-:W-:Y:S01]  /*44c0*/  FMUL.FTZ R33, R46, c[0x0][0x2ec] ;  /* 0x0000bb002e217a20 */ /* 0x000fe20000410000 */
[C---:B------:R-:W-:Y:S02]  /*44d0*/  ISETP.LT.OR P6, PT, R25.reuse, R244, P6 ;  /* 0x000000f41900720c */ /* 0x040fe400037c1670 */
[----:B------:R-:W-:-:S02]  /*44e0*/  ISETP.LT.OR P3, PT, R25, R242, P3 ;  /* 0x000000f21900720c */ /* 0x000fc40001f61670 */
[C---:B------:R-:W-:Y:S01]  /*44f0*/  IADD3 R9, R3.reuse, 0x31, RZ ;  /* 0x0000003103097810 */ /* 0x040fe20007ffe0ff */
[----:B------:R-:W2:Y:S01]  /*4500*/  MUFU.TANH R191, R55 ;  /* 0x0000003700bf7308 */ /* 0x000ea20000002400 */
[----:B------:R-:W-:Y:S02]  /*4510*/  IADD3 R25, R3, 0x30, RZ ;  /* 0x0000003003197810 */ /* 0x000fe40007ffe0ff */
[----:B---3--:R-:W-:Y:S02]  /*4520*/  FSEL R189, R189, -INF , !P0 ;  /* 0xff800000bdbd7808 */ /* 0x008fe40004000000 */
[----:B-1----:R-:W-:Y:S02]  /*4530*/  FSEL R186, R186, -INF , !P4 ;  /* 0xff800000baba7808 */ /* 0x002fe40006000000 */
[----:B----4-:R-:W-:Y:S01]  /*4540*/  FSEL R199, R199, -INF , !P5 ;  /* 0xff800000c7c77808 */ /* 0x010fe20006800000 */
[----:B------:R-:W1:Y:S01]  /*4550*/  MUFU.TANH R48, R48 ;  /* 0x0000003000307308 */ /* 0x000e620000002400 */
[----:B------:R-:W-:-:S02]  /*4560*/  FSEL R190, R190, -INF , !P2 ;  /* 0xff800000bebe7808 */ /* 0x000fc40005000000 */
[CC--:B------:R-:W-:Y:S02]  /*4570*/  ISETP.GE.AND P0, PT, R9.reuse, R243.reuse, PT ;  /* 0x000000f30900720c */ /* 0x0c0fe40003f06270 */
[-C--:B------:R-:W-:Y:S02]  /*4580*/  ISETP.GE.AND P4, PT, R9, R238.reuse, PT ;  /* 0x000000ee0900720c */ /* 0x080fe40003f86270 */
[----:B--2---:R-:W-:Y:S01]  /*4590*/  FSEL R197, R197, -INF , !P1 ;  /* 0xff800000c5c57808 */ /* 0x004fe20004800000 */
[----:B------:R-:W2:Y:S01]  /*45a0*/  MUFU.TANH R193, R50 ;  /* 0x0000003200c17308 */ /* 0x000ea20000002400 */
[C---:B------:R-:W-:Y:S02]  /*45b0*/  ISETP.GE.AND P5, PT, R25.reuse, R243, PT ;  /* 0x000000f31900720c */ /* 0x040fe40003fa6270 */
[----:B------:R-:W-:Y:S02]  /*45c0*/  ISETP.GE.AND P2, PT, R25, R238, PT ;  /* 0x000000ee1900720c */ /* 0x000fe40003f46270 */
[----:B------:R-:W-:-:S02]  /*45d0*/  ISETP.GT.AND P1, PT, R246, UR9, PT ;  /* 0x00000009f6007c0c */ /* 0x000fc4000bf24270 */
[C---:B------:R-:W-:Y:S01]  /*45e0*/  ISETP.LT.OR P0, PT, R9.reuse, R244, P0 ;  /* 0x000000f40900720c */ /* 0x040fe20000701670 */
[----:B------:R-:W3:Y:S01]  /*45f0*/  MUFU.TANH R196, R49 ;  /* 0x0000003100c47308 */ /* 0x000ee20000002400 */
[----:B------:R-:W-:Y:S02]  /*4600*/  ISETP.LT.OR P4, PT, R9, R242, P4 ;  /* 0x000000f20900720c */ /* 0x000fe40002781670 */
[C---:B------:R-:W-:Y:S02]  /*4610*/  ISETP.LT.OR P5, PT, R25.reuse, R244, P5 ;  /* 0x000000f41900720c */ /* 0x040fe40002fa1670 */
[----:B------:R-:W-:Y:S02]  /*4620*/  ISETP.LT.OR P2, PT, R25, R242, P2 ;  /* 0x000000f21900720c */ /* 0x000fe40001741670 */
[C---:B------:R-:W-:Y:S01]  /*4630*/  IADD3 R9, R3.reuse, 0x38, RZ ;  /* 0x0000003803097810 */ /* 0x040fe20007ffe0ff */
[----:B------:R-:W4:Y:S01]  /*4640*/  MUFU.TANH R35, R35 ;  /* 0x0000002300237308 */ /* 0x000f220000002400 */
[----:B------:R-:W-:-:S02]  /*4650*/  IADD3 R3, R3, 0x39, RZ ;  /* 0x0000003903037810 */ /* 0x000fc40007ffe0ff */
[----:B------:R-:W-:Y:S02]  /*4660*/  FSEL R188, R188, -INF , !P6 ;  /* 0xff800000bcbc7808 */ /* 0x000fe40007000000 */
[----:B------:R-:W-:Y:S02]  /*4670*/  FSEL R191, R191, -INF , !P3 ;  /* 0xff800000bfbf7808 */ /* 0x000fe40005800000 */
[----:B-1----:R-:W-:Y:S01]  /*4680*/  FSEL R198, R48, -INF , !P5 ;  /* 0xff80000030c67808 */ /* 0x002fe20006800000 */
[----:B------:R-:W1:Y:S01]  /*4690*/  MUFU.TANH R194, R44 ;  /* 0x0000002c00c27308 */ /* 0x000e620000002400 */
[----:B--2---:R-:W-:Y:S02]  /*46a0*/  FSEL R193, R193, -INF , !P2 ;  /* 0xff800000c1c17808 */ /* 0x004fe40005000000 */
[C---:B------:R-:W-:Y:S02]  /*46b0*/  ISETP.GE.AND P6, PT, R9.reuse, R243, PT ;  /* 0x000000f30900720c */ /* 0x040fe40003fc6270 */
[----:B------:R-:W-:-:S02]  /*46c0*/  ISETP.GE.AND P3, PT, R9, R238, PT ;  /* 0x000000ee0900720c */ /* 0x000fc40003f66270 */
[C---:B------:R-:W-:Y:S01]  /*46d0*/  ISETP.GE.AND P5, PT, R3.reuse, R243, PT ;  /* 0x000000f30300720c */ /* 0x040fe20003fa6270 */
[----:B------:R-:W2:Y:S01]  /*46e0*/  MUFU.TANH R192, R45 ;  /* 0x0000002d00c07308 */ /* 0x000ea20000002400 */
[----:B------:R-:W-:Y:S02]  /*46f0*/  ISETP.GE.AND P2, PT, R3, R238, PT ;  /* 0x000000ee0300720c */ /* 0x000fe40003f46270 */
[----:B---3--:R-:W-:Y:S02]  /*4700*/  FSEL R196, R196, -INF , !P0 ;  /* 0xff800000c4c47808 */ /* 0x008fe40004000000 */
[C---:B------:R-:W-:Y:S02]  /*4710*/  ISETP.LT.OR P6, PT, R9.reuse, R244, P6 ;  /* 0x000000f40900720c */ /* 0x040fe400037c1670 */
[----:B------:R-:W-:Y:S01]  /*4720*/  ISETP.LT.OR P3, PT, R9, R242, P3 ;  /* 0x000000f20900720c */ /* 0x000fe20001f61670 */
[----:B------:R-:W3:Y:S01]  /*4730*/  MUFU.TANH R33, R33 ;  /* 0x0000002100217308 */ /* 0x000ee20000002400 */
[----:B------:R-:W-:Y:S01]  /*4740*/  BAR.SYNC.DEFER_BLOCKING 0x0 ;  /* 0x0000000000007b1d */ /* 0x000fe20000010000 */
[----:B------:R-:W-:-:S02]  /*4750*/  @!P1 LEA R248, P0, R2, c[0x0][0x168], 0x1 ;  /* 0x00005a0002f89a11 */ /* 0x000fc400078008ff */
[C---:B------:R-:W-:Y:S02]  /*4760*/  ISETP.LT.OR P5, PT, R3.reuse, R244, P5 ;  /* 0x000000f40300720c */ /* 0x040fe40002fa1670 */
[----:B------:R-:W-:Y:S02]  /*4770*/  ISETP.LT.OR P2, PT, R3, R242, P2 ;  /* 0x000000f20300720c */ /* 0x000fe40001741670 */
[----:B------:R-:W3:Y:S01]  /*4780*/  MUFU.TANH R32, R32 ;  /* 0x0000002000207308 */ /* 0x000ee20000002400 */
[----:B------:R-:W-:Y:S02]  /*4790*/  @!P1 LEA.HI.X R249, R2, c[0x0][0x16c], R165, 0x1, P0 ;  /* 0x00005b0002f99a11 */ /* 0x000fe400000f0ca5 */
[----:B----4-:R-:W-:Y:S02]  /*47a0*/  FSEL R35, R35, -INF , !P4 ;  /* 0xff80000023237808 */ /* 0x010fe40006000000 */
[----:B-1----:R-:W-:Y:S02]  /*47b0*/  FSEL R194, R194, -INF , !P6 ;  /* 0xff800000c2c27808 */ /* 0x002fe40007000000 */
[----:B--2---:R-:W-:-:S02]  /*47c0*/  FSEL R192, R192, -INF , !P5 ;  /* 0xff800000c0c07808 */ /* 0x004fc40006800000 */
[----:B---3--:R-:W-:Y:S02]  /*47d0*/  FSEL R33, R33, -INF , !P3 ;  /* 0xff80000021217808 */ /* 0x008fe40005800000 */
[----:B------:R-:W-:Y:S01]  /*47e0*/  FSEL R32, R32, -INF , !P2 ;  /* 0xff80000020207808 */ /* 0x000fe20005000000 */
        /* <DEDUP_REMOVED lines=63> */
.L_x_6284:
[----:B------:R-:W-:-:S04]  /*4be0*/  ULEA UR4, -UR14, URZ, 0x6 ;  /* 0x0000003f0e047291 */ /* 0x000fc8000f8e313f */
[----:B------:R-:W-:Y:S02]  /*4bf0*/  USHF.R.S32.HI UR5, URZ, 0x1f, UR4 ;  /* 0x0000001f3f057899 */ /* 0x000fe40008011404 */
[----:B------:R-:W-:-:S04]  /*4c00*/  MOV R3, UR4 ;  /* 0x0000000400037c02 */ /* 0x000fc80008000f00 */
[----:B------:R-:W-:Y:S02]  /*4c10*/  MOV R8, UR5 ;  /* 0x0000000500087c02 */ /* 0x000fe40008000f00 */
.L_x_6285:
        /* <DEDUP_REMOVED lines=34> */
.L_x_6283:
        /* <DEDUP_REMOVED lines=430> */
.L_x_6287:
[----:B------:R-:W-:Y:S02]  /*6920*/  ULDC UR16, c[0x0][0x1a0] ;  /* 0x0000680000107ab9 */ /* 0x000fe40000000800 */
[----:B------:R-:W-:-:S04]  /*6930*/  ULEA UR16, -UR16, URZ, 0x6 ;  /* 0x0000003f10107291 */ /* 0x000fc8000f8e313f */
[----:B------:R-:W-:Y:S02]  /*6940*/  USHF.R.S32.HI UR11, URZ, 0x1f, UR16 ;  /* 0x0000001f3f0b7899 */ /* 0x000fe40008011410 */
.L_x_6288:
        /* <DEDUP_REMOVED lines=51> */
[----:B------:R-:W1:Y:S04]  /*6c80*/  LDSM.16.M88.4 R180, [R233+0x9000] ;  /* 0x00900000e9b4783b */ /* 0x000e680000000200 */
[----:B--2---:R-:W2:Y:S04]  /*6c90*/  LDSM.16.M88.4 R4, [R233+0x9800] ;  /* 0x00980000e904783b */ /* 0x004ea80000000200 */
[----:B---3--:R-:W-:Y:S04]  /*6ca0*/  LDSM.16.M88.4 R8, [R232] ;  /* 0x00000000e808783b */ /* 0x008fe80000000200 */
[----:B------:R-:W3:Y:S04]  /*6cb0*/  LDSM.16.M88.4 R20, [R231] ;  /* 0x00000000e714783b */ /* 0x000ee80000000200 */
[----:B------:R-:W1:Y:S04]  /*6cc0*/  LDSM.16.M88.4 R192, [R223] ;  /* 0x00000000dfc0783b */ /* 0x000e680000000200 */
[----:B------:R-:W2:Y:S04]  /*6cd0*/  LDSM.16.M88.4 R24, [R222] ;  /* 0x00000000de18783b */ /* 0x000ea80000000200 */
[----:B------:R-:W2:Y:S04]  /*6ce0*/  LDSM.16.M88.4 R32, [R221] ;  /* 0x00000000dd20783b */ /* 0x000ea80000000200 */
[----:B------:R-:W-:Y:S01]  /*6cf0*/  LDSM.16.M88.4 R168, [R227+0x8000] ;  /* 0x00800000e3a8783b */ /* 0x000fe20000000200 */
[C---:B----4-:R-:W-:Y:S03]  /*6d00*/  HMMA.16816.F32 R16, R172.reuse, R12, RZ ;  /* 0x0000000cac10723c */ /* 0x050fe600000018ff */
[----:B------:R-:W-:Y:S04]  /*6d10*/  LDSM.16.M88.4 R200, [R234+0x6000] ;  /* 0x00600000eac8783b */ /* 0x000fe80000000200 */
[----:B------:R-:W-:Y:S01]  /*6d20*/  LDSM.16.M88.4 R204, [R233+0xe800] ;  /* 0x00e80000e9cc783b */ /* 0x000fe20000000200 */
[C---:B------:R-:W-:Y:S03]  /*6d30*/  HMMA.16816.F32 R12, R172.reuse, R14, RZ ;  /* 0x0000000eac0c723c */ /* 0x040fe600000018ff */
[----:B------:R-:W-:Y:S04]  /*6d40*/  LDSM.16.M88.4 R196, [R233+0xf000] ;  /* 0x00f00000e9c4783b */ /* 0x000fe80000000200 */
[----:B------:R-:W0:Y:S01]  /*6d50*/  LDGDEPBAR ;  /* 0x00000000000079af */ /* 0x000e220000000000 */
[C---:B-----5:R-:W-:Y:S08]  /*6d60*/  HMMA.16816.F32 R28, R172.reuse, R188, RZ ;  /* 0x000000bcac1c723c */ /* 0x060ff000000018ff */
[C---:B-1----:R-:W-:Y:S08]  /*6d70*/  HMMA.16816.F32 R184, R172.reuse, R180, RZ ;  /* 0x000000b4acb8723c */ /* 0x042ff000000018ff */
[C---:B------:R-:W-:Y:S08]  /*6d80*/  HMMA.16816.F32 R188, R172.reuse, R190, RZ ;  /* 0x000000beacbc723c */ /* 0x040ff000000018ff */
[C---:B------:R-:W-:Y:S08]  /*6d90*/  HMMA.16816.F32 R180, R172.reuse, R182, RZ ;  /* 0x000000b6acb4723c */ /* 0x040ff000000018ff */
[C---:B--2---:R-:W-:Y:S08]  /*6da0*/  HMMA.16816.F32 R176, R172.reuse, R4, RZ ;  /* 0x00000004acb0723c */ /* 0x044ff000000018ff */
[----:B------:R-:W-:Y:S01]  /*6db0*/  HMMA.16816.F32 R172, R172, R6, RZ ;  /* 0x00000006acac723c */ /* 0x000fe200000018ff */
[----:B------:R-:W1:Y:S07]  /*6dc0*/  LDSM.16.M88.4 R4, [R230] ;  /* 0x00000000e604783b */ /* 0x000e6e0000000200 */
[C---:B---3--:R-:W-:Y:S08]  /*6dd0*/  HMMA.16816.F32 R16, R8.reuse, R20, R16 ;  /* 0x000000140810723c */ /* 0x048ff00000001810 */
        /* <DEDUP_REMOVED lines=10> */
[----:B------:R-:W-:Y:S04]  /*6e80*/  LDSM.16.M88.4 R8, [R229] ;  /* 0x00000000e508783b */ /* 0x000fe80000000200 */
[----:B------:R-:W5:Y:S03]  /*6e90*/  LDSM.16.M88.4 R32, [R220] ;  /* 0x00000000dc20783b */ /* 0x000f660000000200 */
        /* <DEDUP_REMOVED lines=12> */
[----:B------:R-:W4:Y:S03]  /*6f60*/  LDSM.16.M88.4 R24, [R233+0xa000] ;  /* 0x00a00000e918783b */ /* 0x000f260000000200 */
[C---:B-----5:R-:W-:Y:S08]  /*6f70*/  HMMA.16816.F32 R16, R8.reuse, R32, R16 ;  /* 0x000000200810723c */ /* 0x060ff00000001810 */
        /* <DEDUP_REMOVED lines=17> */
[----:B------:R-:W5:Y:S07]  /*7090*/  LDSM.16.M88.4 R32, [R217] ;  /* 0x00000000d920783b */ /* 0x000f6e0000000200 */
[C---:B-1----:R-:W-:Y:S08]  /*70a0*/  HMMA.16816.F32 R184, R4.reuse, R168, R184 ;  /* 0x000000a804b8723c */ /* 0x042ff000000018b8 */
[C---:B------:R-:W-:Y:S01]  /*70b0*/  HMMA.16816.F32 R180, R4.reuse, R170, R180 ;  /* 0x000000aa04b4723c */ /* 0x040fe200000018b4 */
[----:B------:R-:W1:Y:S07]  /*70c0*/  LDSM.16.M88.4 R168, [R216] ;  /* 0x00000000d8a8783b */ /* 0x000e6e0000000200 */
[C---:B--2---:R-:W-:Y:S08]  /*70d0*/  HMMA.16816.F32 R176, R4.reuse, R20, R176 ;  /* 0x0000001404b0723c */ /* 0x044ff000000018b0 */
[----:B------:R-:W-:Y:S01]  /*70e0*/  HMMA.16816.F32 R172, R4, R22, R172 ;  /* 0x0000001604ac723c */ /* 0x000fe200000018ac */
[----:B------:R-:W-:Y:S04]  /*70f0*/  LDSM.16.M88.4 R4, [R230+0x2000] ;  /* 0x00200000e604783b */ /* 0x000fe80000000200 */
[----:B------:R-:W2:Y:S03]  /*7100*/  LDSM.16.M88.4 R20, [R227+0xa000] ;  /* 0x00a00000e314783b */ /* 0x000ea60000000200 */
        /* <DEDUP_REMOVED lines=8> */
[----:B------:R-:W5:Y:S07]  /*7190*/  LDSM.16.M88.4 R32, [R227+0xb800] ;  /* 0x00b80000e320783b */ /* 0x000f6e0000000200 */
[C---:B-1----:R-:W-:Y:S08]  /*71a0*/  HMMA.16816.F32 R176, R8.reuse, R168, R176 ;  /* 0x000000a808b0723c */ /* 0x042ff000000018b0 */
[----:B------:R-:W-:Y:S01]  /*71b0*/  HMMA.16816.F32 R172, R8, R170, R172 ;  /* 0x000000aa08ac723c */ /* 0x000fe200000018ac */
[----:B------:R-:W-:Y:S04]  /*71c0*/  LDSM.16.M88.4 R8, [R229+0x2000] ;  /* 0x00200000e508783b */ /* 0x000fe80000000200 */
[----:B------:R-:W1:Y:S03]  /*71d0*/  LDSM.16.M88.4 R168, [R220+0x2000] ;  /* 0x00200000dca8783b */ /* 0x000e660000000200 */
        /* <DEDUP_REMOVED lines=24> */
[----:B------:R-:W-:Y:S04]  /*7360*/  LDSM.16.M88.4 R8, [R232+0x4000] ;  /* 0x00400000e808783b */ /* 0x000fe80000000200 */
[----:B------:R-:W5:Y:S03]  /*7370*/  LDSM.16.M88.4 R192, [R215] ;  /* 0x00000000d7c0783b */ /* 0x000f660000000200 */
[C---:B----4-:R-:W-:Y:S08]  /*7380*/  HMMA.16816.F32 R16, R4.reuse, R32, R16 ;  /* 0x000000200410723c */ /* 0x050ff00000001810 */
[C---:B------:R-:W-:Y:S01]  /*7390*/  HMMA.16816.F32 R12, R4.reuse, R34, R12 ;  /* 0x00000022040c723c */ /* 0x040fe2000000180c */
[----:B------:R-:W4:Y:S07]  /*73a0*/  LDSM.16.M88.4 R32, [R214] ;  /* 0x00000000d620783b */ /* 0x000f2e0000000200 */
[C---:B-1----:R-:W-:Y:S08]  /*73b0*/  HMMA.16816.F32 R28, R4.reuse, R168, R28 ;  /* 0x000000a8041c723c */ /* 0x042ff0000000181c */
[C---:B------:R-:W-:Y:S01]  /*73c0*/  HMMA.16816.F32 R188, R4.reuse, R170, R188 ;  /* 0x000000aa04bc723c */ /* 0x040fe200000018bc */
[----:B------:R-:W1:Y:S07]  /*73d0*/  LDSM.16.M88.4 R168, [R213] ;  /* 0x00000000d5a8783b */ /* 0x000e6e0000000200 */
[C---:B--2---:R-:W-:Y:S08]  /*73e0*/  HMMA.16816.F32 R184, R4.reuse, R20, R184 ;  /* 0x0000001404b8723c */ /* 0x044ff000000018b8 */
[C---:B------:R-:W-:Y:S01]  /*73f0*/  HMMA.16816.F32 R180, R4.reuse, R22, R180 ;  /* 0x0000001604b4723c */ /* 0x040fe200000018b4 */
[----:B------:R-:W2:Y:S07]  /*7400*/  LDSM.16.M88.4 R20, [R212] ;  /* 0x00000000d414783b */ /* 0x000eae0000000200 */
[C---:B---3--:R-:W-:Y:S08]  /*7410*/  HMMA.16816.F32 R176, R4.reuse, R24, R176 ;  /* 0x0000001804b0723c */ /* 0x048ff000000018b0 */
[----:B------:R-:W-:Y:S01]  /*7420*/  HMMA.16816.F32 R172, R4, R26, R172 ;  /* 0x0000001a04ac723c */ /* 0x000fe200000018ac */
[----:B------:R-:W-:Y:S04]  /*7430*/  LDSM.16.M88.4 R24, [R230+0x4000] ;  /* 0x00400000e618783b */ /* 0x000fe80000000200 */
[----:B------:R-:W3:Y:S03]  /*7440*/  LDSM.16.M88.4 R4, [R227+0xc000] ;  /* 0x00c00000e304783b */ /* 0x000ee60000000200 */
[C---:B-----5:R-:W-:Y:S08]  /*7450*/  HMMA.16816.F32 R16, R8.reuse, R192, R16 ;  /* 0x000000c00810723c */ /* 0x060ff00000001810 */
[C---:B------:R-:W-:Y:S01]  /*7460*/  HMMA.16816.F32 R12, R8.reuse, R194, R12 ;  /* 0x000000c2080c723c */ /* 0x040fe2000000180c */
[----:B------:R-:W5:Y:S07]  /*7470*/  LDSM.16.M88.4 R192, [R227+0xc800] ;  /* 0x00c80000e3c0783b */ /* 0x000f6e0000000200 */
[C---:B----4-:R-:W-:Y:S08]  /*7480*/  HMMA.16816.F32 R28, R8.reuse, R32, R28 ;  /* 0x00000020081c723c */ /* 0x050ff0000000181c */
[C---:B------:R-:W-:Y:S01]  /*7490*/  HMMA.16816.F32 R188, R8.reuse, R34, R188 ;  /* 0x0000002208bc723c */ /* 0x040fe200000018bc */
[----:B------:R-:W4:Y:S07]  /*74a0*/  LDSM.16.M88.4 R32, [R227+0xd000] ;  /* 0x00d00000e320783b */ /* 0x000f2e0000000200 */
[C---:B-1----:R-:W-:Y:S08]  /*74b0*/  HMMA.16816.F32 R184, R8.reuse, R168, R184 ;  /* 0x000000a808b8723c */ /* 0x042ff000000018b8 */
[C---:B------:R-:W-:Y:S01]  /*74c0*/  HMMA.16816.F32 R180, R8.reuse, R170, R180 ;  /* 0x000000aa08b4723c */ /* 0x040fe200000018b4 */
[----:B------:R-:W1:Y:S07]  /*74d0*/  LDSM.16.M88.4 R168, [R227+0xd800] ;  /* 0x00d80000e3a8783b */ /* 0x000e6e0000000200 */
[C---:B--2---:R-:W-:Y:S08]  /*74e0*/  HMMA.16816.F32 R176, R8.reuse, R20, R176 ;  /* 0x0000001408b0723c */ /* 0x044ff000000018b0 */
[----:B------:R-:W-:Y:S01]  /*74f0*/  HMMA.16816.F32 R172, R8, R22, R172 ;  /* 0x0000001608ac723c */ /* 0x000fe200000018ac */
[----:B------:R-:W-:Y:S04]  /*7500*/  LDSM.16.M88.4 R8, [R229+0x4000] ;  /* 0x00400000e508783b */ /* 0x000fe80000000200 */
[----:B------:R-:W2:Y:S03]  /*7510*/  LDSM.16.M88.4 R20, [R220+0x4000] ;  /* 0x00400000dc14783b */ /* 0x000ea60000000200 */
[C---:B---3--:R-:W-:Y:S08]  /*7520*/  HMMA.16816.F32 R16, R24.reuse, R4, R16 ;  /* 0x000000041810723c */ /* 0x048ff00000001810 */
[C---:B------:R-:W-:Y:S01]  /*7530*/  HMMA.16816.F32 R12, R24.reuse, R6, R12 ;  /* 0x00000006180c723c */ /* 0x040fe2000000180c */
[----:B------:R-:W3:Y:S07]  /*7540*/  LDSM.16.M88.4 R4, [R220+0x4800] ;  /* 0x00480000dc04783b */ /* 0x000eee0000000200 */
[C---:B-----5:R-:W-:Y:S08]  /*7550*/  HMMA.16816.F32 R28, R24.reuse, R192, R28 ;  /* 0x000000c0181c723c */ /* 0x060ff0000000181c */
[C---:B------:R-:W-:Y:S01]  /*7560*/  HMMA.16816.F32 R188, R24.reuse, R194, R188 ;  /* 0x000000c218bc723c */ /* 0x040fe200000018bc */
[----:B------:R-:W-:Y:S07]  /*7570*/  LDSM.16.M88.4 R192, [R233+0xf800] ;  /* 0x00f80000e9c0783b */ /* 0x000fee0000000200 */
[C---:B----4-:R-:W-:Y:S08]  /*7580*/  HMMA.16816.F32 R184, R24.reuse, R32, R184 ;  /* 0x0000002018b8723c */ /* 0x050ff000000018b8 */
        /* <DEDUP_REMOVED lines=10> */
[----:B------:R-:W-:Y:S01]  /*7630*/  HMMA.16816.F32 R188, R8, R6, R188 ;  /* 0x0000000608bc723c */ /* 0x000fe200000018bc */
[----:B------:R-:W3:Y:S07]  /*7640*/  LDSM.16.M88.4 R4, [R211] ;  /* 0x00000000d304783b */ /* 0x000eee0000000200 */
[C---:B----4-:R-:W-:Y:S08]  /*7650*/  HMMA.16816.F32 R16, R200.reuse, R32, R16 ;  /* 0x00000020c810723c */ /* 0x050ff00000001810 */
[----:B------:R-:W-:Y:S01]  /*7660*/  HMMA.16816.F32 R12, R200, R34, R12 ;  /* 0x00000022c80c723c */ /* 0x000fe2000000180c */
[----:B------:R-:W-:Y:S07]  /*7670*/  LDSM.16.M88.4 R32, [R210] ;  /* 0x00000000d220783b */ /* 0x000fee0000000200 */
[C---:B-1----:R-:W-:Y:S08]  /*7680*/  HMMA.16816.F32 R184, R8.reuse, R24, R184 ;  /* 0x0000001808b8723c */ /* 0x042ff000000018b8 */
[C---:B------:R-:W-:Y:S01]  /*7690*/  HMMA.16816.F32 R180, R8.reuse, R26, R180 ;  /* 0x0000001a08b4723c */ /* 0x040fe200000018b4 */
[----:B------:R-:W-:Y:S07]  /*76a0*/  LDSM.16.M88.4 R24, [R230+0x6000] ;  /* 0x00600000e618783b */ /* 0x000fee0000000200 */
[C---:B--2---:R-:W-:Y:S08]  /*76b0*/  HMMA.16816.F32 R176, R8.reuse, R20, R176 ;  /* 0x0000001408b0723c */ /* 0x044ff000000018b0 */
[----:B------:R-:W-:Y:S01]  /*76c0*/  HMMA.16816.F32 R172, R8, R22, R172 ;  /* 0x0000001608ac723c */ /* 0x000fe200000018ac */
[----:B------:R-:W1:Y:S04]  /*76d0*/  LDSM.16.M88.4 R20, [R227+0xe000] ;  /* 0x00e00000e314783b */ /* 0x000e680000000200 */
[----:B------:R-:W-:Y:S03]  /*76e0*/  LDSM.16.M88.4 R8, [R229+0x6000] ;  /* 0x00600000e508783b */ /* 0x000fe60000000200 */
[C---:B---3--:R-:W-:Y:S08]  /*76f0*/  HMMA.16816.F32 R16, R168.reuse, R4, R16 ;  /* 0x00000004a810723c */ /* 0x048ff00000001810 */
[----:B------:R-:W-:Y:S01]  /*7700*/  HMMA.16816.F32 R12, R168, R6, R12 ;  /* 0x00000006a80c723c */ /* 0x000fe2000000180c */
[----:B------:R-:W2:Y:S07]  /*7710*/  LDSM.16.M88.4 R4, [R220+0x6000] ;  /* 0x00600000dc04783b */ /* 0x000eae0000000200 */
[C---:B------:R-:W-:Y:S08]  /*7720*/  HMMA.16816.F32 R28, R200.reuse, R204, R28 ;  /* 0x000000ccc81c723c */ /* 0x040ff0000000181c */
[C---:B------:R-:W-:Y:S08]  /*7730*/  HMMA.16816.F32 R188, R200.reuse, R206, R188 ;  /* 0x000000cec8bc723c */ /* 0x040ff000000018bc */
[----:B------:R-:W-:Y:S08]  /*7740*/  HMMA.16816.F32 R176, R200, R192, R176 ;  /* 0x000000c0c8b0723c */ /* 0x000ff000000018b0 */
[C---:B-1----:R-:W-:Y:S08]  /*7750*/  HMMA.16816.F32 R16, R24.reuse, R20, R16 ;  /* 0x000000141810723c */ /* 0x042ff00000001810 */
[----:B------:R-:W-:Y:S01]  /*7760*/  HMMA.16816.F32 R12, R24, R22, R12 ;  /* 0x00000016180c723c */ /* 0x000fe2000000180c */
[----:B------:R-:W1:Y:S07]  /*7770*/  LDSM.16.M88.4 R20, [R227+0xe800] ;  /* 0x00e80000e314783b */ /* 0x000e6e0000000200 */
[----:B------:R-:W-:Y:S08]  /*7780*/  HMMA.16816.F32 R28, R168, R32, R28 ;  /* 0x00000020a81c723c */ /* 0x000ff0000000181c */
[----:B--2---:R-:W-:Y:S08]  /*7790*/  HMMA.16816.F32 R16, R8, R4, R16 ;  /* 0x000000040810723c */ /* 0x004ff00000001810 */
[C---:B------:R-:W-:Y:S01]  /*77a0*/  HMMA.16816.F32 R192, R200.reuse, R194, R172 ;  /* 0x000000c2c8c0723c */ /* 0x040fe200000018ac */
[----:B------:R-:W2:Y:S07]  /*77b0*/  LDSM.16.M88.4 R172, [R220+0x6800] ;  /* 0x00680000dcac783b */ /* 0x000eae0000000200 */
[C---:B------:R-:W-:Y:S08]  /*77c0*/  HMMA.16816.F32 R184, R200.reuse, R196, R184 ;  /* 0x000000c4c8b8723c */ /* 0x040ff000000018b8 */
[----:B------:R-:W-:Y:S01]  /*77d0*/  HMMA.16816.F32 R180, R200, R198, R180 ;  /* 0x000000c6c8b4723c */ /* 0x000fe200000018b4 */
[----:B------:R-:W3:Y:S01]  /*77e0*/  LDSM.16.M88.4 R196, [R209] ;  /* 0x00000000d1c4783b */ /* 0x000ee20000000200 */
[----:B------:R-:W-:-:S02]  /*77f0*/  FMUL.FTZ R32, R16, c[0x0][0x2ec] ;  /* 0x0000bb0010207a20 */ /* 0x000fc40000410000 */
[----:B------:R-:W-:Y:S02]  /*7800*/  FMUL.FTZ R0, R17, c[0x0][0x2ec] ;  /* 0x0000bb0011007a20 */ /* 0x000fe40000410000 */
[----:B------:R-:W-:Y:S02]  /*7810*/  FMUL.FTZ R33, R18, c[0x0][0x2ec] ;  /* 0x0000bb0012217a20 */ /* 0x000fe40000410000 */
[----:B------:R-:W-:Y:S01]  /*7820*/  HMMA.16816.F32 R188, R168, R34, R188 ;  /* 0x00000022a8bc723c */ /* 0x000fe200000018bc */
[----:B------:R-:W-:Y:S06]  /*7830*/  MUFU.TANH R32, R32 ;  /* 0x0000002000207308 */ /* 0x000fec0000002400 */
[----:B------:R-:W-:Y:S01]  /*7840*/  FMUL.FTZ R34, R19, c[0x0][0x2ec] ;  /* 0x0000bb0013227a20 */ /* 0x000fe20000410000 */
[----:B-1----:R-:W-:Y:S01]  /*7850*/  HMMA.16816.F32 R28, R24, R20, R28 ;  /* 0x00000014181c723c */ /* 0x002fe2000000181c */
[----:B------:R-:W1:Y:S01]  /*7860*/  LDSM.16.M88.4 R16, [R208] ;  /* 0x00000000d010783b */ /* 0x000e620000000200 */
[----:B------:R-:W-:Y:S06]  /*7870*/  MUFU.TANH R0, R0 ;  /* 0x0000000000007308 */ /* 0x000fec0000002400 */
[----:B------:R-:W-:Y:S01]  /*7880*/  HMMA.16816.F32 R12, R8, R6, R12 ;  /* 0x00000006080c723c */ /* 0x000fe2000000180c */
[----:B------:R-:W4:Y:S01]  /*7890*/  LDSM.16.M88.4 R4, [R227+0xf000] ;  /* 0x00f00000e304783b */ /* 0x000f220000000200 */
[----:B------:R-:W-:Y:S06]  /*78a0*/  MUFU.TANH R33, R33 ;  /* 0x0000002100217308 */ /* 0x000fec0000002400 */
[----:B------:R-:W-:Y:S01]  /*78b0*/  HMMA.16816.F32 R188, R24, R22, R188 ;  /* 0x0000001618bc723c */ /* 0x000fe200000018bc */
[----:B------:R-:W-:Y:S01]  /*78c0*/  LDSM.16.M88.4 R20, [R220+0x7000] ;  /* 0x00700000dc14783b */ /* 0x000fe20000000200 */
[----:B------:R-:W-:Y:S06]  /*78d0*/  MUFU.TANH R34, R34 ;  /* 0x0000002200227308 */ /* 0x000fec0000002400 */
[----:B--2---:R-:W-:Y:S08]  /*78e0*/  HMMA.16816.F32 R28, R8, R172, R28 ;  /* 0x000000ac081c723c */ /* 0x004ff0000000181c */
[----:B---3--:R-:W-:Y:S01]  /*78f0*/  HMMA.16816.F32 R184, R168, R196, R184 ;  /* 0x000000c4a8b8723c */ /* 0x008fe200000018b8 */
[----:B------:R-:W-:-:S02]  /*7900*/  FMUL.FTZ R166, R12, c[0x0][0x2ec] ;  /* 0x0000bb000ca67a20 */ /* 0x000fc40000410000 */
[----:B------:R-:W-:Y:S02]  /*7910*/  FMUL.FTZ R35, R13, c[0x0][0x2ec] ;  /* 0x0000bb000d237a20 */ /* 0x000fe40000410000 */
[----:B------:R-:W-:Y:S02]  /*7920*/  FMUL.FTZ R167, R14, c[0x0][0x2ec] ;  /* 0x0000bb000ea77a20 */ /* 0x000fe40000410000 */
[----:B------:R-:W-:Y:S01]  /*7930*/  FMUL.FTZ R172, R15, c[0x0][0x2ec] ;  /* 0x0000bb000fac7a20 */ /* 0x000fe20000410000 */
[C---:B------:R-:W-:Y:S01]  /*7940*/  HMMA.16816.F32 R180, R168.reuse, R198, R180 ;  /* 0x000000c6a8b4723c */ /* 0x040fe200000018b4 */
[----:B------:R-:W2:Y:S01]  /*7950*/  LDSM.16.M88.4 R12, [R227+0xf800] ;  /* 0x00f80000e30c783b */ /* 0x000ea20000000200 */
[----:B------:R-:W3:Y:S06]  /*7960*/  MUFU.TANH R166, R166 ;  /* 0x000000a600a67308 */ /* 0x000eec0000002400 */
[----:B-1----:R-:W-:Y:S01]  /*7970*/  HMMA.16816.F32 R176, R168, R16, R176 ;  /* 0x00000010a8b0723c */ /* 0x002fe200000018b0 */
[----:B------:R-:W-:Y:S01]  /*7980*/  FMUL.FTZ R173, R28, c[0x0][0x2ec] ;  /* 0x0000bb001cad7a20 */ /* 0x000fe20000410000 */
[----:B------:R-:W1:Y:S01]  /*7990*/  MUFU.TANH R172, R172 ;  /* 0x000000ac00ac7308 */ /* 0x000e620000002400 */
[----:B------:R-:W-:-:S02]  /*79a0*/  FMUL.FTZ R28, R29, c[0x0][0x2ec] ;  /* 0x0000bb001d1c7a20 */ /* 0x000fc40000410000 */
[----:B------:R-:W-:Y:S02]  /*79b0*/  FMUL.FTZ R30, R30, c[0x0][0x2ec] ;  /* 0x0000bb001e1e7a20 */ /* 0x000fe40000410000 */
[----:B------:R-:W-:Y:S01]  /*79c0*/  IMAD R17, R246, 0x40, R245 ;  /* 0x00000040f6117824 */ /* 0x000fe200078e02f5 */
[C---:B----4-:R-:W-:Y:S01]  /*79d0*/  HMMA.16816.F32 R184, R24.reuse, R4, R184 ;  /* 0x0000000418b8723c */ /* 0x050fe200000018b8 */
[----:B------:R-:W-:Y:S01]  /*79e0*/  FMUL.FTZ R16, R31, c[0x0][0x2ec] ;  /* 0x0000bb001f107a20 */ /* 0x000fe20000410000 */
[----:B------:R-:W4:Y:S02]  /*79f0*/  MUFU.TANH R173, R173 ;  /* 0x000000ad00ad7308 */ /* 0x000f240000002400 */
[CC--:B------:R-:W-:Y:S02]  /*7a00*/  ISETP.GE.AND P1, PT, R17.reuse, R243.reuse, PT ;  /* 0x000000f31100720c */ /* 0x0c0fe40003f26270 */
[C---:B------:R-:W-:Y:S02]  /*7a10*/  IADD3 R29, R17.reuse, 0x1, RZ ;  /* 0x00000001111d7810 */ /* 0x040fe40007ffe0ff */
[----:B------:R-:W-:Y:S01]  /*7a20*/  HMMA.16816.F32 R180, R24, R6, R180 ;  /* 0x0000000618b4723c */ /* 0x000fe200000018b4 */
[----:B------:R-:W5:Y:S01]  /*7a30*/  LDSM.16.M88.4 R4, [R220+0x7800] ;  /* 0x00780000dc04783b */ /* 0x000f620000000200 */
[----:B------:R-:W-:Y:S01]  /*7a40*/  ISETP.LT.OR P1, PT, R17, R244, P1 ;  /* 0x000000f41100720c */ /* 0x000fe20000f21670 */
[----:B------:R-:W-:Y:S01]  /*7a50*/  MUFU.TANH R35, R35 ;  /* 0x0000002300237308 */ /* 0x000fe20000002400 */
[----:B------:R-:W-:Y:S01]  /*7a60*/  ISETP.GE.AND P3, PT, R29, R243, PT ;  /* 0x000000f31d00720c */ /* 0x000fe20003f66270 */
[----:B------:R-:W-:-:S04]  /*7a70*/  DEPBAR.LE SB0, 0x0 ;  /* 0x000080000000791a */ /* 0x000fc80000000000 */
[----:B------:R-:W-:Y:S01]  /*7a80*/  HMMA.16816.F32 R192, R168, R18, R192 ;  /* 0x00000012a8c0723c */ /* 0x000fe200000018c0 */
[C---:B------:R-:W-:Y:S01]  /*7a90*/  ISETP.GE.AND P0, PT, R29.reuse, R238, PT ;  /* 0x000000ee1d00720c */ /* 0x040fe20003f06270 */
[----:B------:R-:W1:Y:S01]  /*7aa0*/  MUFU.TANH R167, R167 ;  /* 0x000000a700a77308 */ /* 0x000e620000002400 */
[C---:B------:R-:W-:Y:S02]  /*7ab0*/  ISETP.LT.OR P3, PT, R29.reuse, R244, P3 ;  /* 0x000000f41d00720c */ /* 0x040fe40001f61670 */
[----:B------:R-:W-:Y:S02]  /*7ac0*/  ISETP.LT.OR P0, PT, R29, R242, P0 ;  /* 0x000000f21d00720c */ /* 0x000fe40000701670 */
[C---:B------:R-:W-:Y:S01]  /*7ad0*/  IADD3 R31, R17.reuse, 0x21, RZ ;  /* 0x00000021111f7810 */ /* 0x040fe20007ffe0ff */
[----:B--2---:R-:W-:Y:S02]  /*7ae0*/  HMMA.16816.F32 R176, R24, R12, R176 ;  /* 0x0000000c18b0723c */ /* 0x004fe400000018b0 */
[----:B------:R-:W-:Y:S05]  /*7af0*/  MUFU.TANH R28, R28 ;  /* 0x0000001c001c7308 */ /* 0x000fea0000002400 */
[----:B------:R-:W-:Y:S01]  /*7b00*/  IADD3 R13, R17, 0x8, RZ ;  /* 0x00000008110d7810 */ /* 0x000fe20007ffe0ff */
[----:B------:R-:W-:Y:S02]  /*7b10*/  HMMA.16816.F32 R188, R8, R174, R188 ;  /* 0x000000ae08bc723c */ /* 0x000fe400000018bc */
[----:B------:R-:W2:Y:S01]  /*7b20*/  MUFU.TANH R30, R30 ;  /* 0x0000001e001e7308 */ /* 0x000ea20000002400 */
[----:B------:R-:W-:-:S02]  /*7b30*/  ISETP.GE.AND P4, PT, R13, R243, PT ;  /* 0x000000f30d00720c */ /* 0x000fc40003f86270 */
[C---:B------:R-:W-:Y:S02]  /*7b40*/  ISETP.GE.AND P6, PT, R13.reuse, R238, PT ;  /* 0x000000ee0d00720c */ /* 0x040fe40003fc6270 */
[C---:B------:R-:W-:Y:S01]  /*7b50*/  ISETP.LT.OR P4, PT, R13.reuse, R244, P4 ;  /* 0x000000f40d00720c */ /* 0x040fe20002781670 */
[----:B------:R-:W-:Y:S01]  /*7b60*/  HMMA.16816.F32 R184, R8, R20, R184 ;  /* 0x0000001408b8723c */ /* 0x000fe200000018b8 */
[----:B------:R-:W-:Y:S01]  /*7b70*/  ISETP.LT.OR P6, PT, R13, R242, P6 ;  /* 0x000000f20d00720c */ /* 0x000fe200037c1670 */
[----:B------:R-:W1:Y:S01]  /*7b80*/  MUFU.TANH R16, R16 ;  /* 0x0000001000107308 */ /* 0x000e620000002400 */
[----:B------:R-:W-:Y:S02]  /*7b90*/  IADD3 R13, R17, 0x9, RZ ;  /* 0x00000009110d7810 */ /* 0x000fe40007ffe0ff */
[----:B---3--:R-:W-:Y:S02]  /*7ba0*/  FSEL R29, R166, -INF , !P4 ;  /* 0xff800000a61d7808 */ /* 0x008fe40006000000 */
[C---:B------:R-:W-:Y:S01]  /*7bb0*/  ISETP.GE.AND P2, PT, R13.reuse, R243, PT ;  /* 0x000000f30d00720c */ /* 0x040fe20003f46270 */
[----:B------:R-:W-:Y:S01]  /*7bc0*/  HMMA.16816.F32 R192, R24, R14, R192 ;  /* 0x0000000e18c0723c */ /* 0x000fe200000018c0 */
[----:B------:R-:W-:-:S02]  /*7bd0*/  ISETP.GE.AND P5, PT, R13, R238, PT ;  /* 0x000000ee0d00720c */ /* 0x000fc40003fa6270 */
[C---:B------:R-:W-:Y:S02]  /*7be0*/  ISETP.LT.OR P2, PT, R13.reuse, R244, P2 ;  /* 0x000000f40d00720c */ /* 0x040fe40001741670 */
[----:B------:R-:W-:Y:S02]  /*7bf0*/  ISETP.LT.OR P5, PT, R13, R242, P5 ;  /* 0x000000f20d00720c */ /* 0x000fe40002fa1670 */
[----:B------:R-:W-:Y:S01]  /*7c00*/  FSEL R13, R32, -INF , !P1 ;  /* 0xff800000200d7808 */ /* 0x000fe20004800000 */
[C---:B------:R-:W-:Y:S01]  /*7c10*/  HMMA.16816.F32 R180, R8.reuse, R22, R180 ;  /* 0x0000001608b4723c */ /* 0x040fe200000018b4 */
[----:B------:R-:W-:Y:S01]  /*7c20*/  ISETP.GE.AND P1, PT, R17, R238, PT ;  /* 0x000000ee1100720c */ /* 0x000fe20003f26270 */
[----:B------:R-:W-:Y:S01]  /*7c30*/  FMUL.FTZ R18, R189, c[0x0][0x2ec] ;  /* 0x0000bb00bd127a20 */ /* 0x000fe20000410000 */
[C---:B------:R-:W-:Y:S01]  /*7c40*/  IADD3 R25, R17.reuse, 0x10, RZ ;  /* 0x0000001011197810 */ /* 0x040fe20007ffe0ff */
[----:B------:R-:W-:Y:S01]  /*7c50*/  FMUL.FTZ R20, R190, c[0x0][0x2ec] ;  /* 0x0000bb00be147a20 */ /* 0x000fe20000410000 */
[C---:B------:R-:W-:Y:S01]  /*7c60*/  ISETP.LT.OR P1, PT, R17.reuse, R242, P1 ;  /* 0x000000f21100720c */ /* 0x040fe20000f21670 */
[----:B------:R-:W-:Y:S01]  /*7c70*/  FMUL.FTZ R21, R188, c[0x0][0x2ec] ;  /* 0x0000bb00bc157a20 */ /* 0x000fe20000410000 */
[----:B------:R-:W-:Y:S01]  /*7c80*/  IADD3 R23, R17, 0x11, RZ ;  /* 0x0000001111177810 */ /* 0x000fe20007ffe0ff */
[C---:B-----5:R-:W-:Y:S01]  /*7c90*/  HMMA.16816.F32 R176, R8.reuse, R4, R176 ;  /* 0x0000000408b0723c */ /* 0x060fe200000018b0 */
[----:B------:R-:W-:Y:S01]  /*7ca0*/  FSEL R15, R0, -INF , !P3 ;  /* 0xff800000000f7808 */ /* 0x000fe20005800000 */
[----:B------:R-:W-:Y:S01]  /*7cb0*/  MUFU.TANH R18, R18 ;  /* 0x0000001200127308 */ /* 0x000fe20000002400 */
[----:B------:R-:W-:Y:S01]  /*7cc0*/  FSEL R12, R33, -INF , !P1 ;  /* 0xff800000210c7808 */ /* 0x000fe20004800000 */
[----:B------:R-:W-:Y:S01]  /*7cd0*/  FMUL.FTZ R19, R191, c[0x0][0x2ec] ;  /* 0x0000bb00bf137a20 */ /* 0x000fe20000410000 */
[----:B------:R-:W-:Y:S01]  /*7ce0*/  FSEL R0, R34, -INF , !P0 ;  /* 0xff80000022007808 */ /* 0x000fe20004000000 */
[----:B------:R-:W-:Y:S01]  /*7cf0*/  FMUL.FTZ R184, R184, c[0x0][0x2ec] ;  /* 0x0000bb00b8b87a20 */ /* 0x000fe20000410000 */
[-C--:B------:R-:W-:Y:S01]  /*7d00*/  ISETP.GE.AND P1, PT, R25, R243.reuse, PT ;  /* 0x000000f31900720c */ /* 0x080fe20003f26270 */
[----:B------:R-:W-:Y:S01]  /*7d10*/  HMMA.16816.F32 R192, R8, R6, R192 ;  /* 0x0000000608c0723c */ /* 0x000fe200000018c0 */
[CC--:B------:R-:W-:Y:S01]  /*7d20*/  ISETP.GE.AND P0, PT, R23.reuse, R243.reuse, PT ;  /* 0x000000f31700720c */ /* 0x0c0fe20003f06270 */
[----:B------:R-:W3:Y:S01]  /*7d30*/  MUFU.TANH R20, R20 ;  /* 0x0000001400147308 */ /* 0x000ee20000002400 */
[-C--:B------:R-:W-:Y:S01]  /*7d40*/  ISETP.GE.AND P4, PT, R23, R238.reuse, PT ;  /* 0x000000ee1700720c */ /* 0x080fe20003f86270 */
[----:B------:R-:W-:Y:S01]  /*7d50*/  FMUL.FTZ R185, R185, c[0x0][0x2ec] ;  /* 0x0000bb00b9b97a20 */ /* 0x000fe20000410000 */
[----:B------:R-:W-:Y:S01]  /*7d60*/  ISETP.GE.AND P3, PT, R25, R238, PT ;  /* 0x000000ee1900720c */ /* 0x000fe20003f66270 */
[----:B------:R-:W-:Y:S01]  /*7d70*/  FMUL.FTZ R187, R187, c[0x0][0x2ec] ;  /* 0x0000bb00bbbb7a20 */ /* 0x000fe20000410000 */
[-C--:B------:R-:W-:Y:S01]  /*7d80*/  ISETP.LT.OR P1, PT, R25, R244.reuse, P1 ;  /* 0x000000f41900720c */ /* 0x080fe20000f21670 */
[----:B------:R-:W-:Y:S01]  /*7d90*/  FMUL.FTZ R180, R180, c[0x0][0x2ec] ;  /* 0x0000bb00b4b47a20 */ /* 0x000fe20000410000 */
[C---:B------:R-:W-:Y:S01]  /*7da0*/  ISETP.LT.OR P0, PT, R23.reuse, R244, P0 ;  /* 0x000000f41700720c */ /* 0x040fe20000701670 */
[----:B------:R-:W5:Y:S01]  /*7db0*/  MUFU.TANH R21, R21 ;  /* 0x0000001500157308 */ /* 0x000f620000002400 */
[-C--:B------:R-:W-:Y:S01]  /*7dc0*/  ISETP.LT.OR P4, PT, R23, R242.reuse, P4 ;  /* 0x000000f21700720c */ /* 0x080fe20002781670 */
[----:B------:R-:W-:Y:S01]  /*7dd0*/  FMUL.FTZ R186, R186, c[0x0][0x2ec] ;  /* 0x0000bb00baba7a20 */ /* 0x000fe20000410000 */
[----:B------:R-:W-:Y:S01]  /*7de0*/  IADD3 R23, R17, 0x19, RZ ;  /* 0x0000001911177810 */ /* 0x000fe20007ffe0ff */
[----:B------:R-:W-:Y:S01]  /*7df0*/  FMUL.FTZ R181, R181, c[0x0][0x2ec] ;  /* 0x0000bb00b5b57a20 */ /* 0x000fe20000410000 */
[----:B------:R-:W-:Y:S01]  /*7e00*/  ISETP.LT.OR P3, PT, R25, R242, P3 ;  /* 0x000000f21900720c */ /* 0x000fe20001f61670 */
[----:B------:R-:W-:Y:S01]  /*7e10*/  FMUL.FTZ R32, R178, c[0x0][0x2ec] ;  /* 0x0000bb00b2207a20 */ /* 0x000fe20000410000 */
[----:B------:R-:W-:Y:S01]  /*7e20*/  IADD3 R25, R17, 0x18, RZ ;  /* 0x0000001811197810 */ /* 0x000fe20007ffe0ff */
[----:B------:R-:W2:Y:S01]  /*7e30*/  MUFU.TANH R19, R19 ;  /* 0x0000001300137308 */ /* 0x000ea20000002400 */
[----:B-1----:R-:W-:Y:S01]  /*7e40*/  FSEL R172, R172, -INF , !P5 ;  /* 0xff800000acac7808 */ /* 0x002fe20006800000 */
[----:B------:R-:W-:Y:S01]  /*7e50*/  FMUL.FTZ R182, R182, c[0x0][0x2ec] ;  /* 0x0000bb00b6b67a20 */ /* 0x000fe20000410000 */
[----:B----4-:R-:W-:Y:S01]  /*7e60*/  FSEL R27, R173, -INF , !P1 ;  /* 0xff800000ad1b7808 */ /* 0x010fe20004800000 */
[----:B------:R-:W-:Y:S01]  /*7e70*/  FMUL.FTZ R183, R183, c[0x0][0x2ec] ;  /* 0x0000bb00b7b77a20 */ /* 0x000fe20000410000 */
[CC--:B------:R-:W-:Y:S01]  /*7e80*/  ISETP.GE.AND P5, PT, R23.reuse, R243.reuse, PT ;  /* 0x000000f31700720c */ /* 0x0c0fe20003fa6270 */
[----:B------:R-:W-:Y:S01]  /*7e90*/  FMUL.FTZ R176, R176, c[0x0][0x2ec] ;  /* 0x0000bb00b0b07a20 */ /* 0x000fe20000410000 */
[-C--:B------:R-:W-:Y:S01]  /*7ea0*/  ISETP.GE.AND P1, PT, R23, R238.reuse, PT ;  /* 0x000000ee1700720c */ /* 0x080fe20003f26270 */
[----:B------:R-:W1:Y:S01]  /*7eb0*/  MUFU.TANH R199, R184 ;  /* 0x000000b800c77308 */ /* 0x000e620000002400 */
[----:B------:R-:W-:Y:S01]  /*7ec0*/  FSEL R4, R167, -INF , !P6 ;  /* 0xff800000a7047808 */ /* 0x000fe20007000000 */
[----:B------:R-:W-:Y:S01]  /*7ed0*/  FMUL.FTZ R178, R179, c[0x0][0x2ec] ;  /* 0x0000bb00b3b27a20 */ /* 0x000fe20000410000 */
[----:B------:R-:W-:Y:S01]  /*7ee0*/  FSEL R5, R35, -INF , !P2 ;  /* 0xff80000023057808 */ /* 0x000fe20005000000 */
[----:B------:R-:W-:Y:S01]  /*7ef0*/  FMUL.FTZ R35, R192, c[0x0][0x2ec] ;  /* 0x0000bb00c0237a20 */ /* 0x000fe20000410000 */
[----:B------:R-:W-:Y:S01]  /*7f00*/  ISETP.GE.AND P6, PT, R25, R243, PT ;  /* 0x000000f31900720c */ /* 0x000fe20003fc6270 */
[----:B------:R-:W-:Y:S01]  /*7f10*/  FMUL.FTZ R33, R193, c[0x0][0x2ec] ;  /* 0x0000bb00c1217a20 */ /* 0x000fe20000410000 */
[----:B------:R-:W-:Y:S01]  /*7f20*/  ISETP.GE.AND P2, PT, R25, R238, PT ;  /* 0x000000ee1900720c */ /* 0x000fe20003f46270 */
[----:B------:R-:W4:Y:S01]  /*7f30*/  MUFU.TANH R197, R185 ;  /* 0x000000b900c57308 */ /* 0x000f220000002400 */
[----:B------:R-:W-:Y:S01]  /*7f40*/  ISETP.LT.OR P5, PT, R23, R244, P5 ;  /* 0x000000f41700720c */ /* 0x000fe20002fa1670 */
[----:B------:R-:W-:Y:S01]  /*7f50*/  FMUL.FTZ R174, R195, c[0x0][0x2ec] ;  /* 0x0000bb00c3ae7a20 */ /* 0x000fe20000410000 */
[----:B------:R-:W-:Y:S01]  /*7f60*/  ISETP.LT.OR P1, PT, R23, R242, P1 ;  /* 0x000000f21700720c */ /* 0x000fe20000f21670 */
[----:B------:R-:W-:Y:S01]  /*7f70*/  FMUL.FTZ R177, R177, c[0x0][0x2ec] ;  /* 0x0000bb00b1b17a20 */ /* 0x000fe20000410000 */
[----:B------:R-:W-:-:S02]  /*7f80*/  IADD3 R23, R17, 0x20, RZ ;  /* 0x0000002011177810 */ /* 0x000fc40007ffe0ff */
[C---:B------:R-:W-:Y:S01]  /*7f90*/  ISETP.LT.OR P6, PT, R25.reuse, R244, P6 ;  /* 0x000000f41900720c */ /* 0x040fe200037c1670 */
[----:B------:R-:W1:Y:S01]  /*7fa0*/  MUFU.TANH R190, R187 ;  /* 0x000000bb00be7308 */ /* 0x000e620000002400 */
[----:B------:R-:W-:Y:S02]  /*7fb0*/  ISETP.LT.OR P2, PT, R25, R242, P2 ;  /* 0x000000f21900720c */ /* 0x000fe40001741670 */
[----:B--2---:R-:W-:Y:S02]  /*7fc0*/  FSEL R30, R30, -INF , !P3 ;  /* 0xff8000001e1e7808 */ /* 0x004fe40005800000 */
[----:B------:R-:W-:Y:S02]  /*7fd0*/  FSEL R25, R28, -INF , !P0 ;  /* 0xff8000001c197808 */ /* 0x000fe40004000000 */
[C---:B------:R-:W-:Y:S01]  /*7fe0*/  ISETP.GE.AND P3, PT, R23.reuse, R243, PT ;  /* 0x000000f31700720c */ /* 0x040fe20003f66270 */
[----:B------:R-:W2:Y:S01]  /*7ff0*/  MUFU.TANH R191, R180 ;  /* 0x000000b400bf7308 */ /* 0x000ea20000002400 */
[----:B------:R-:W-:-:S02]  /*8000*/  ISETP.GE.AND P0, PT, R23, R238, PT ;  /* 0x000000ee1700720c */ /* 0x000fc40003f06270 */
[----:B------:R-:W-:Y:S02]  /*8010*/  IADD3 R9, R17, 0x28, RZ ;  /* 0x0000002811097810 */ /* 0x000fe40007ffe0ff */
[C---:B------:R-:W-:Y:S02]  /*8020*/  ISETP.LT.OR P3, PT, R23.reuse, R244, P3 ;  /* 0x000000f41700720c */ /* 0x040fe40001f61670 */
[----:B------:R-:W-:Y:S01]  /*8030*/  ISETP.LT.OR P0, PT, R23, R242, P0 ;  /* 0x000000f21700720c */ /* 0x000fe20000701670 */
[----:B------:R-:W1:Y:S01]  /*8040*/  MUFU.TANH R196, R186 ;  /* 0x000000ba00c47308 */ /* 0x000e620000002400 */
[----:B------:R-:W-:Y:S02]  /*8050*/  FSEL R28, R16, -INF , !P4 ;  /* 0xff800000101c7808 */ /* 0x000fe40006000000 */
[----:B---3--:R-:W-:Y:S02]  /*8060*/  FSEL R26, R20, -INF , !P2 ;  /* 0xff800000141a7808 */ /* 0x008fe40005000000 */
[----:B------:R-:W-:-:S02]  /*8070*/  FSEL R23, R18, -INF , !P5 ;  /* 0xff80000012177808 */ /* 0x000fc40006800000 */
[-C--:B------:R-:W-:Y:S01]  /*8080*/  ISETP.GE.AND P4, PT, R31, R243.reuse, PT ;  /* 0x000000f31f00720c */ /* 0x080fe20003f86270 */
[----:B------:R-:W3:Y:S01]  /*8090*/  MUFU.TANH R32, R32 ;  /* 0x0000002000207308 */ /* 0x000ee20000002400 */
[C---:B------:R-:W-:Y:S02]  /*80a0*/  ISETP.GE.AND P2, PT, R9.reuse, R243, PT ;  /* 0x000000f30900720c */ /* 0x040fe40003f46270 */
[----:B------:R-:W-:Y:S02]  /*80b0*/  ISETP.GE.AND P5, PT, R9, R238, PT ;  /* 0x000000ee0900720c */ /* 0x000fe40003fa6270 */
[----:B------:R-:W-:Y:S02]  /*80c0*/  IADD3 R7, R17, 0x29, RZ ;  /* 0x0000002911077810 */ /* 0x000fe40007ffe0ff */
[-C--:B------:R-:W-:Y:S01]  /*80d0*/  ISETP.LT.OR P4, PT, R31, R244.reuse, P4 ;  /* 0x000000f41f00720c */ /* 0x080fe20002781670 */
[----:B------:R-:W-:Y:S01]  /*80e0*/  MUFU.TANH R189, R181 ;  /* 0x000000b500bd7308 */ /* 0x000fe20000002400 */
[----:B------:R-:W-:-:S02]  /*80f0*/  ISETP.LT.OR P2, PT, R9, R244, P2 ;  /* 0x000000f40900720c */ /* 0x000fc40001741670 */
[----:B------:R-:W-:Y:S02]  /*8100*/  ISETP.LT.OR P5, PT, R9, R242, P5 ;  /* 0x000000f20900720c */ /* 0x000fe40002fa1670 */
[----:B-----5:R-:W-:Y:S02]  /*8110*/  FSEL R21, R21, -INF , !P6 ;  /* 0xff80000015157808 */ /* 0x020fe40007000000 */
[----:B------:R-:W-:Y:S01]  /*8120*/  FSEL R24, R19, -INF , !P1 ;  /* 0xff80000013187808 */ /* 0x000fe20004800000 */
[----:B------:R-:W5:Y:S01]  /*8130*/  MUFU.TANH R188, R182 ;  /* 0x000000b600bc7308 */ /* 0x000f620000002400 */
[----:B-1----:R-:W-:Y:S02]  /*8140*/  FSEL R199, R199, -INF , !P3 ;  /* 0xff800000c7c77808 */ /* 0x002fe40005800000 */
[----:B------:R-:W-:Y:S02]  /*8150*/  IADD3 R9, R17, 0x30, RZ ;  /* 0x0000003011097810 */ /* 0x000fe40007ffe0ff */
[----:B------:R-:W-:-:S02]  /*8160*/  ISETP.GE.AND P6, PT, R31, R238, PT ;  /* 0x000000ee1f00720c */ /* 0x000fc40003fc6270 */
[C---:B------:R-:W-:Y:S01]  /*8170*/  ISETP.GE.AND P1, PT, R7.reuse, R243, PT ;  /* 0x000000f30700720c */ /* 0x040fe20003f26270 */
[----:B------:R-:W1:Y:S01]  /*8180*/  MUFU.TANH R186, R183 ;  /* 0x000000b700ba7308 */ /* 0x000e620000002400 */
[-C--:B------:R-:W-:Y:S02]  /*8190*/  ISETP.GE.AND P3, PT, R7, R238.reuse, PT ;  /* 0x000000ee0700720c */ /* 0x080fe40003f66270 */
[----:B----4-:R-:W-:Y:S02]  /*81a0*/  FSEL R197, R197, -INF , !P4 ;  /* 0xff800000c5c57808 */ /* 0x010fe40006000000 */
[----:B------:R-:W-:Y:S02]  /*81b0*/  ISETP.GE.AND P4, PT, R9, R238, PT ;  /* 0x000000ee0900720c */ /* 0x000fe40003f86270 */
[----:B------:R-:W-:Y:S01]  /*81c0*/  ISETP.LT.OR P6, PT, R31, R242, P6 ;  /* 0x000000f21f00720c */ /* 0x000fe200037c1670 */
[----:B------:R4:W1:Y:S01]  /*81d0*/  MUFU.TANH R181, R176 ;  /* 0x000000b000b57308 */ /* 0x0008620000002400 */
[----:B------:R-:W-:-:S02]  /*81e0*/  ISETP.LT.OR P1, PT, R7, R244, P1 ;  /* 0x000000f40700720c */ /* 0x000fc40000f21670 */
[-C--:B------:R-:W-:Y:S02]  /*81f0*/  ISETP.LT.OR P3, PT, R7, R242.reuse, P3 ;  /* 0x000000f20700720c */ /* 0x080fe40001f61670 */
[----:B------:R-:W-:Y:S02]  /*8200*/  IADD3 R7, R17, 0x31, RZ ;  /* 0x0000003111077810 */ /* 0x000fe40007ffe0ff */
[----:B------:R-:W-:Y:S01]  /*8210*/  ISETP.LT.OR P4, PT, R9, R242, P4 ;  /* 0x000000f20900720c */ /* 0x000fe20002781670 */
[----:B------:R-:W1:Y:S01]  /*8220*/  MUFU.TANH R6, R177 ;  /* 0x000000b100067308 */ /* 0x000e620000002400 */
[----:B------:R-:W-:Y:S02]  /*8230*/  FSEL R190, R190, -INF , !P6 ;  /* 0xff800000bebe7808 */ /* 0x000fe40007000000 */
[----:B--2---:R-:W-:Y:S02]  /*8240*/  FSEL R191, R191, -INF , !P2 ;  /* 0xff800000bfbf7808 */ /* 0x004fe40005000000 */
[----:B------:R-:W-:-:S02]  /*8250*/  FSEL R196, R196, -INF , !P0 ;  /* 0xff800000c4c47808 */ /* 0x000fc40004000000 */
[CC--:B------:R-:W-:Y:S01]  /*8260*/  ISETP.GE.AND P6, PT, R7.reuse, R243.reuse, PT ;  /* 0x000000f30700720c */ /* 0x0c0fe20003fc6270 */
[----:B----4-:R-:W-:Y:S01]  /*8270*/  FMUL.FTZ R176, R194, c[0x0][0x2ec] ;  /* 0x0000bb00c2b07a20 */ /* 0x010fe20000410000 */
[----:B------:R-:W-:Y:S01]  /*8280*/  ISETP.GE.AND P2, PT, R7, R238, PT ;  /* 0x000000ee0700720c */ /* 0x000fe20003f46270 */
[----:B------:R-:W2:Y:S01]  /*8290*/  MUFU.TANH R178, R178 ;  /* 0x000000b200b27308 */ /* 0x000ea20000002400 */
[----:B------:R-:W-:Y:S02]  /*82a0*/  ISETP.GE.AND P0, PT, R9, R243, PT ;  /* 0x000000f30900720c */ /* 0x000fe40003f06270 */
[----:B---3--:R-:W-:Y:S02]  /*82b0*/  FSEL R32, R32, -INF , !P4 ;  /* 0xff80000020207808 */ /* 0x008fe40006000000 */
[----:B------:R-:W-:Y:S02]  /*82c0*/  ISETP.GT.AND P4, PT, R246, UR9, PT ;  /* 0x00000009f6007c0c */ /* 0x000fe4000bf84270 */
[C---:B------:R-:W-:Y:S01]  /*82d0*/  ISETP.LT.OR P6, PT, R7.reuse, R244, P6 ;  /* 0x000000f40700720c */ /* 0x040fe200037c1670 */
[----:B------:R-:W3:Y:S01]  /*82e0*/  MUFU.TANH R35, R35 ;  /* 0x0000002300237308 */ /* 0x000ee20000002400 */
[----:B------:R-:W-:-:S02]  /*82f0*/  ISETP.LT.OR P2, PT, R7, R242, P2 ;  /* 0x000000f20700720c */ /* 0x000fc40001741670 */
[----:B------:R-:W-:Y:S02]  /*8300*/  ISETP.LT.OR P0, PT, R9, R244, P0 ;  /* 0x000000f40900720c */ /* 0x000fe40000701670 */
[C---:B------:R-:W-:Y:S02]  /*8310*/  IADD3 R7, R17.reuse, 0x38, RZ ;  /* 0x0000003811077810 */ /* 0x040fe40007ffe0ff */
[----:B------:R-:W-:Y:S01]  /*8320*/  IADD3 R17, R17, 0x39, RZ ;  /* 0x0000003911117810 */ /* 0x000fe20007ffe0ff */
[----:B------:R-:W-:Y:S01]  /*8330*/  MUFU.TANH R33, R33 ;  /* 0x0000002100217308 */ /* 0x000fe20000002400 */
[----:B-----5:R-:W-:Y:S02]  /*8340*/  FSEL R188, R188, -INF , !P5 ;  /* 0xff800000bcbc7808 */ /* 0x020fe40006800000 */
[----:B------:R-:W-:Y:S02]  /*8350*/  FSEL R189, R189, -INF , !P1 ;  /* 0xff800000bdbd7808 */ /* 0x000fe40004800000 */
[----:B-1----:R-:W-:-:S02]  /*8360*/  FSEL R186, R186, -INF , !P3 ;  /* 0xff800000baba7808 */ /* 0x002fc40005800000 */
[----:B------:R-:W-:Y:S01]  /*8370*/  FSEL R181, R181, -INF , !P0 ;  /* 0xff800000b5b57808 */ /* 0x000fe20004000000 */
[----:B------:R-:W1:Y:S01]  /*8380*/  MUFU.TANH R176, R176 ;  /* 0x000000b000b07308 */ /* 0x000e620000002400 */
[----:B------:R-:W-:Y:S01]  /*8390*/  BAR.SYNC.DEFER_BLOCKING 0x0 ;  /* 0x0000000000007b1d */ /* 0x000fe20000010000 */
[CC--:B------:R-:W-:Y:S02]  /*83a0*/  ISETP.GE.AND P5, PT, R7.reuse, R243.reuse, PT ;  /* 0x000000f30700720c */ /* 0x0c0fe40003fa6270 */
[-C--:B------:R-:W-:Y:S02]  /*83b0*/  ISETP.GE.AND P1, PT, R7, R238.reuse, PT ;  /* 0x000000ee0700720c */ /* 0x080fe40003f26270 */
[C---:B------:R-:W-:Y:S02]  /*83c0*/  ISETP.GE.AND P3, PT, R17.reuse, R243, PT ;  /* 0x000000f31100720c */ /* 0x040fe40003f66270 */
[----:B------:R-:W4:Y:S01]  /*83d0*/  MUFU.TANH R174, R174 ;  /* 0x000000ae00ae7308 */ /* 0x000f220000002400 */
[----:B------:R-:W-:-:S02]  /*83e0*/  ISETP.GE.AND P0, PT, R17, R238, PT ;  /* 0x000000ee1100720c */ /* 0x000fc40003f06270 */
[C---:B------:R-:W-:Y:S02]  /*83f0*/  ISETP.LT.OR P5, PT, R7.reuse, R244, P5 ;  /* 0x000000f40700720c */ /* 0x040fe40002fa1670 */
[----:B------:R-:W-:Y:S02]  /*8400*/  ISETP.LT.OR P1, PT, R7, R242, P1 ;  /* 0x000000f20700720c */ /* 0x000fe40000f21670 */
[C---:B------:R-:W-:Y:S02]  /*8410*/  ISETP.LT.OR P3, PT, R17.reuse, R244, P3 ;  /* 0x000000f41100720c */ /* 0x040fe40001f61670 */
[----:B------:R-:W-:Y:S02]  /*8420*/  ISETP.LT.OR P0, PT, R17, R242, P0 ;  /* 0x000000f21100720c */ /* 0x000fe40000701670 */
[----:B------:R-:W-:Y:S02]  /*8430*/  FSEL R179, R6, -INF , !P6 ;  /* 0xff80000006b37808 */ /* 0x000fe40007000000 */
[----:B--2---:R-:W-:-:S02]  /*8440*/  FSEL R178, R178, -INF , !P2 ;  /* 0xff800000b2b27808 */ /* 0x004fc40005000000 */
[----:B---3--:R-:W-:Y:S02]  /*8450*/  FSEL R35, R35, -INF , !P5 ;  /* 0xff80000023237808 */ /* 0x008fe40006800000 */
[----:B-1----:R-:W-:Y:S02]  /*8460*/  FSEL R176, R176, -INF , !P1 ;  /* 0xff800000b0b07808 */ /* 0x002fe40004800000 */
[----:B------:R-:W-:Y:S02]  /*8470*/  FSEL R33, R33, -INF , !P3 ;  /* 0xff80000021217808 */ /* 0x000fe40005800000 */
[----:B----4-:R-:W-:Y:S01]  /*8480*/  FSEL R174, R174, -INF , !P0 ;  /* 0xff800000aeae7808 */ /* 0x010fe20004000000 */
        /* <DEDUP_REMOVED lines=60> */
.L_x_6290:
[----:B------:R-:W-:-:S04]  /*8850*/  ULEA UR5, -UR14, URZ, 0x6 ;  /* 0x0000003f0e057291 */ /* 0x000fc8000f8e313f */
[----:B------:R-:W-:Y:S02]  /*8860*/  USHF.R.S32.HI UR4, URZ, 0x1f, UR5 ;  /* 0x0000001f3f047899 */ /* 0x000fe40008011405 */
[----:B------:R-:W-:-:S04]  /*8870*/  MOV R8, UR5 ;  /* 0x0000000500087c02 */ /* 0x000fc80008000f00 */
[----:B------:R-:W-:Y:S02]  /*8880*/  MOV R6, UR4 ;  /* 0x0000000400067c02 */ /* 0x000fe40008000f00 */
.L_x_6291:
        /* <DEDUP_REMOVED lines=33> */
.L_x_6289:
[----:B------:R-:W-:Y:S01]  /*8aa0*/  FMNMX.FTZ R2, R164, R13, !PT ;  /* 0x0000000da4027209 */ /* 0x000fe20007810000 */
[----:B------:R-:W-:Y:S01]  /*8ab0*/  LDSM.16.MT88.4 R16, [R228+0x10000] ;  /* 0x01000000e410783b */ /* 0x000fe20000004200 */
        /* <DEDUP_REMOVED lines=42> */
[----:B------:R-:W-:Y:S01]  /*8d60*/  FMUL.FTZ R177, R170, c[0x0][0x23c] ;  /* 0x00008f00aab17a20 */ /* 0x000fe20000410000 */
[----:B------:R-:W-:Y:S02]  /*8d70*/  FSEL R34, R34, RZ, P1 ;  /* 0x000000ff22227208 */ /* 0x000fe40000800000 */
[----:B------:R-:W-:Y:S02]  /*8d80*/  FSEL R6, R170, RZ, P0 ;  /* 0x000000ffaa067208 */ /* 0x000fe40000000000 */
[----:B------:R-:W-:Y:S01]  /*8d90*/  FSEL R177, R177, RZ, P0 ;  /* 0x000000ffb1b17208 */ /* 0x000fe20000000000 */
[----:B------:R-:W-:Y:S01]  /*8da0*/  FFMA.FTZ R166, R5, c[0x0][0x23c], -R34 ;  /* 0x00008f0005a67a23 */ /* 0x000fe20000010822 */
[----:B------:R-:W-:Y:S01]  /*8db0*/  FSEL R5, R171, RZ, P1 ;  /* 0x000000ffab057208 */ /* 0x000fe20000800000 */
[----:B------:R-:W-:-:S02]  /*8dc0*/  FADD.FTZ R6, R3, -R6 ;  /* 0x8000000603067221 */ /* 0x000fc40000010000 */
[--C-:B------:R-:W-:Y:S02]  /*8dd0*/  FFMA.FTZ R2, R0, c[0x0][0x23c], -R177.reuse ;  /* 0x00008f0000027a23 */ /* 0x100fe400000108b1 */
[----:B------:R-:W-:Y:S01]  /*8de0*/  FFMA.FTZ R0, R4, c[0x0][0x23c], -R177 ;  /* 0x00008f0004007a23 */ /* 0x000fe200000108b1 */
[----:B------:R-:W-:Y:S01]  /*8df0*/  MUFU.EX2 R166, R166 ;  /* 0x000000a600a67308 */ /* 0x000fe20000000800 */
[----:B------:R-:W-:Y:S02]  /*8e00*/  FADD.FTZ R4, R164, -R5 ;  /* 0x80000005a4047221 */ /* 0x000fe40000010000 */
[--C-:B------:R-:W-:Y:S02]  /*8e10*/  FFMA.FTZ R169, R13, c[0x0][0x23c], -R34.reuse ;  /* 0x00008f000da97a23 */ /* 0x100fe40000010822 */
[--C-:B------:R-:W-:Y:S02]  /*8e20*/  FFMA.FTZ R168, R15, c[0x0][0x23c], -R34.reuse ;  /* 0x00008f000fa87a23 */ /* 0x100fe40000010822 */
[----:B------:R-:W-:Y:S01]  /*8e30*/  FFMA.FTZ R167, R29, c[0x0][0x23c], -R34 ;  /* 0x00008f001da77a23 */ /* 0x000fe20000010822 */
[----:B------:R-:W-:Y:S01]  /*8e40*/  MUFU.EX2 R2, R2 ;  /* 0x0000000200027308 */ /* 0x000fe20000000800 */
[----:B------:R-:W-:-:S02]  /*8e50*/  FFMA.FTZ R165, R12, c[0x0][0x23c], -R177 ;  /* 0x00008f000ca57a23 */ /* 0x000fc400000108b1 */
[----:B------:R-:W-:Y:S01]  /*8e60*/  FFMA.FTZ R173, R172, c[0x0][0x23c], -R177 ;  /* 0x00008f00acad7a23 */ /* 0x000fe200000108b1 */
[----:B------:R-:W1:Y:S01]  /*8e70*/  LDSM.16.MT88.4 R12, [R226+0x10000] ;  /* 0x01000000e20c783b */ /* 0x000e620000004200 */
[----:B------:R-:W-:Y:S02]  /*8e80*/  FMUL.FTZ R164, R6, c[0x0][0x23c] ;  /* 0x00008f0006a47a20 */ /* 0x000fe40000410000 */
[----:B------:R-:W-:Y:S01]  /*8e90*/  FMUL.FTZ R8, R4, c[0x0][0x23c] ;  /* 0x00008f0004087a20 */ /* 0x000fe20000410000 */
[----:B------:R-:W-:Y:S01]  /*8ea0*/  MUFU.EX2 R169, R169 ;  /* 0x000000a900a97308 */ /* 0x000fe20000000800 */
[--C-:B------:R-:W-:Y:S02]  /*8eb0*/  FFMA.FTZ R180, R21, c[0x0][0x23c], -R34.reuse ;  /* 0x00008f0015b47a23 */ /* 0x100fe40000010822 */
[--C-:B------:R-:W-:Y:S02]  /*8ec0*/  FFMA.FTZ R183, R23, c[0x0][0x23c], -R34.reuse ;  /* 0x00008f0017b77a23 */ /* 0x100fe40000010822 */
[----:B------:R-:W-:Y:S01]  /*8ed0*/  LDSM.16.MT88.4 R20, [R224+0x16000] ;  /* 0x01600000e014783b */ /* 0x000fe20000004200 */
[----:B------:R-:W-:-:S02]  /*8ee0*/  FFMA.FTZ R172, R27, c[0x0][0x23c], -R34 ;  /* 0x00008f001bac7a23 */ /* 0x000fc40000010822 */
[----:B------:R-:W2:Y:S01]  /*8ef0*/  MUFU.EX2 R168, R168 ;  /* 0x000000a800a87308 */ /* 0x000ea20000000800 */
[--C-:B------:R-:W-:Y:S02]  /*8f00*/  FFMA.FTZ R175, R25, c[0x0][0x23c], -R34.reuse ;  /* 0x00008f0019af7a23 */ /* 0x100fe40000010822 */
[--C-:B------:R-:W-:Y:S02]  /*8f10*/  FFMA.FTZ R182, R30, c[0x0][0x23c], -R177.reuse ;  /* 0x00008f001eb67a23 */ /* 0x100fe400000108b1 */
[--C-:B------:R-:W-:Y:S02]  /*8f20*/  FFMA.FTZ R185, R28, c[0x0][0x23c], -R177.reuse ;  /* 0x00008f001cb97a23 */ /* 0x100fe400000108b1 */
[--C-:B------:R-:W-:Y:S01]  /*8f30*/  FFMA.FTZ R184, R26, c[0x0][0x23c], -R177.reuse ;  /* 0x00008f001ab87a23 */ /* 0x100fe200000108b1 */
[----:B------:R-:W3:Y:S01]  /*8f40*/  MUFU.EX2 R167, R167 ;  /* 0x000000a700a77308 */ /* 0x000ee20000000800 */
[----:B------:R-:W-:Y:S01]  /*8f50*/  FFMA.FTZ R187, R24, c[0x0][0x23c], -R177 ;  /* 0x00008f0018bb7a23 */ /* 0x000fe200000108b1 */
[----:B------:R-:W-:Y:S01]  /*8f60*/  LDSM.16.MT88.4 R28, [R228+0x14800] ;  /* 0x01480000e41c783b */ /* 0x000fe20000004200 */
[----:B------:R-:W-:-:S02]  /*8f70*/  FFMA.FTZ R194, R189, c[0x0][0x23c], -R34 ;  /* 0x00008f00bdc27a23 */ /* 0x000fc40000010822 */
[--C-:B------:R-:W-:Y:S01]  /*8f80*/  FFMA.FTZ R192, R199, c[0x0][0x23c], -R34.reuse ;  /* 0x00008f00c7c07a23 */ /* 0x100fe20000010822 */
[----:B------:R-:W-:Y:S01]  /*8f90*/  LDSM.16.MT88.4 R24, [R224+0x10800] ;  /* 0x01080000e018783b */ /* 0x000fe20000004200 */
[--C-:B------:R-:W-:Y:S01]  /*8fa0*/  FFMA.FTZ R193, R197, c[0x0][0x23c], -R34.reuse ;  /* 0x00008f00c5c17a23 */ /* 0x100fe20000010822 */
[----:B------:R-:W4:Y:S01]  /*8fb0*/  MUFU.EX2 R165, R165 ;  /* 0x000000a500a57308 */ /* 0x000f220000000800 */
[----:B--2---:R-:W-:Y:S01]  /*8fc0*/  F2FP.PACK_AB R4, R168, R169 ;  /* 0x000000a9a804723e */ /* 0x004fe200000000ff */
[----:B------:R-:W-:Y:S02]  /*8fd0*/  FFMA.FTZ R191, R191, c[0x0][0x23c], -R34 ;  /* 0x00008f00bfbf7a23 */ /* 0x000fe40000010822 */
[--C-:B------:R-:W-:Y:S02]  /*8fe0*/  FFMA.FTZ R189, R196, c[0x0][0x23c], -R177.reuse ;  /* 0x00008f00c4bd7a23 */ /* 0x100fe400000108b1 */
[--C-:B------:R-:W-:Y:S02]  /*8ff0*/  FFMA.FTZ R190, R190, c[0x0][0x23c], -R177.reuse ;  /* 0x00008f00bebe7a23 */ /* 0x100fe400000108b1 */
[----:B------:R-:W-:Y:S01]  /*9000*/  MUFU.EX2 R0, R0 ;  /* 0x0000000000007308 */ /* 0x000fe20000000800 */
[----:B---3--:R-:W-:Y:S01]  /*9010*/  F2FP.PACK_AB R6, R166, R167 ;  /* 0x000000a7a606723e */ /* 0x008fe200000000ff */
[----:B------:R-:W-:-:S02]  /*9020*/  FFMA.FTZ R188, R188, c[0x0][0x23c], -R177 ;  /* 0x00008f00bcbc7a23 */ /* 0x000fc400000108b1 */
[--C-:B------:R-:W-:Y:S02]  /*9030*/  FFMA.FTZ R195, R186, c[0x0][0x23c], -R177.reuse ;  /* 0x00008f00bac37a23 */ /* 0x100fe400000108b1 */
[----:B------:R-:W-:Y:S02]  /*9040*/  FFMA.FTZ R186, R179, c[0x0][0x23c], -R34 ;  /* 0x00008f00b3ba7a23 */ /* 0x000fe40000010822 */
[----:B------:R-:W2:Y:S01]  /*9050*/  MUFU.EX2 R173, R173 ;  /* 0x000000ad00ad7308 */ /* 0x000ea20000000800 */
[----:B----4-:R-:W-:Y:S01]  /*9060*/  F2FP.PACK_AB R5, R2, R165 ;  /* 0x000000a50205723e */ /* 0x010fe200000000ff */
[--C-:B------:R-:W-:Y:S02]  /*9070*/  FFMA.FTZ R197, R32, c[0x0][0x23c], -R177.reuse ;  /* 0x00008f0020c57a23 */ /* 0x100fe400000108b1 */
[--C-:B------:R-:W-:Y:S02]  /*9080*/  FFMA.FTZ R178, R178, c[0x0][0x23c], -R177.reuse ;  /* 0x00008f00b2b27a23 */ /* 0x100fe400000108b1 */
[----:B------:R-:W-:-:S02]  /*9090*/  FFMA.FTZ R176, R176, c[0x0][0x23c], -R177 ;  /* 0x00008f00b0b07a23 */ /* 0x000fc400000108b1 */
[----:B------:R-:W3:Y:S01]  /*90a0*/  MUFU.EX2 R3, R8 ;  /* 0x0000000800037308 */ /* 0x000ee20000000800 */
[--C-:B------:R-:W-:Y:S02]  /*90b0*/  FFMA.FTZ R181, R181, c[0x0][0x23c], -R34.reuse ;  /* 0x00008f00b5b57a23 */ /* 0x100fe40000010822 */
[--C-:B------:R-:W-:Y:S02]  /*90c0*/  FFMA.FTZ R179, R35, c[0x0][0x23c], -R34.reuse ;  /* 0x00008f0023b37a23 */ /* 0x100fe40000010822 */
[----:B------:R-:W-:Y:S02]  /*90d0*/  FFMA.FTZ R196, R33, c[0x0][0x23c], -R34 ;  /* 0x00008f0021c47a23 */ /* 0x000fe40000010822 */
[----:B------:R-:W-:Y:S01]  /*90e0*/  FFMA.FTZ R177, R174, c[0x0][0x23c], -R177 ;  /* 0x00008f00aeb17a23 */ /* 0x000fe200000108b1 */
[----:B------:R-:W4:Y:S01]  /*90f0*/  MUFU.EX2 R164, R164 ;  /* 0x000000a400a47308 */ /* 0x000f220000000800 */
[----:B--2---:R-:W-:Y:S01]  /*9100*/  F2FP.PACK_AB R7, R173, R0 ;  /* 0x00000000ad07723e */ /* 0x004fe200000000ff */
[----:B------:R-:W-:Y:S01]  /*9110*/  LDSM.16.MT88.4 R32, [R228+0x11800] ;  /* 0x01180000e420783b */ /* 0x000fe20000004200 */
[----:B---3--:R-:W-:-:S03]  /*9120*/  FMUL.FTZ R160, R160, R3 ;  /* 0x00000003a0a07220 */ /* 0x008fc60000410000 */
[----:B------:R-:W2:Y:S01]  /*9130*/  LDSM.16.MT88.4 R8, [R225+0x10000] ;  /* 0x01000000e108783b */ /* 0x000ea20000004200 */
[-C--:B------:R-:W-:Y:S01]  /*9140*/  FMUL.FTZ R161, R161, R3.reuse ;  /* 0x00000003a1a17220 */ /* 0x080fe20000410000 */
[----:B------:R-:W-:Y:S01]  /*9150*/  MUFU.EX2 R172, R172 ;  /* 0x000000ac00ac7308 */ /* 0x000fe20000000800 */
[-C--:B------:R-:W-:Y:S02]  /*9160*/  FMUL.FTZ R156, R156, R3.reuse ;  /* 0x000000039c9c7220 */ /* 0x080fe40000410000 */
[----:B------:R-:W-:Y:S02]  /*9170*/  FMUL.FTZ R157, R157, R3 ;  /* 0x000000039d9d7220 */ /* 0x000fe40000410000 */
[-C--:B----4-:R-:W-:Y:S02]  /*9180*/  FMUL.FTZ R162, R162, R164.reuse ;  /* 0x000000a4a2a27220 */ /* 0x090fe40000410000 */
[-C--:B------:R-:W-:Y:S01]  /*9190*/  FMUL.FTZ R163, R163, R164.reuse ;  /* 0x000000a4a3a37220 */ /* 0x080fe20000410000 */
[----:B------:R-:W3:Y:S01]  /*91a0*/  MUFU.EX2 R175, R175 ;  /* 0x000000af00af7308 */ /* 0x000ee20000000800 */
        /* <DEDUP_REMOVED lines=23> */
[----:B------:R-:W-:Y:S01]  /*9320*/  FMUL.FTZ R141, R141, R3 ;  /* 0x000000038d8d7220 */ /* 0x000fe20000410000 */
[----:B------:R-:W1:Y:S01]  /*9330*/  LDSM.16.MT88.4 R12, [R228+0x12000] ;  /* 0x01200000e40c783b */ /* 0x000e620000004200 */
[-C--:B------:R-:W-:Y:S01]  /*9340*/  FMUL.FTZ R142, R142, R164.reuse ;  /* 0x000000a48e8e7220 */ /* 0x080fe20000410000 */
[----:B------:R-:W5:Y:S01]  /*9350*/  MUFU.EX2 R185, R185 ;  /* 0x000000b900b97308 */ /* 0x000f620000000800 */
        /* <DEDUP_REMOVED lines=13> */
[-C--:B------:R-:W-:Y:S02]  /*9430*/  FMUL.FTZ R135, R135, R164.reuse ;  /* 0x000000a487877220 */ /* 0x080fe40000410000 */
        /* <DEDUP_REMOVED lines=27> */
[----:B--2---:R-:W-:Y:S01]  /*95f0*/  HMMA.16816.F32 R44, R4, R8, R44 ;  /* 0x00000008042c723c */ /* 0x004fe2000000182c */
[----:B------:R-:W-:-:S02]  /*9600*/  FMUL.FTZ R53, R53, R3 ;  /* 0x0000000335357220 */ /* 0x000fc40000410000 */
[-C--:B------:R-:W-:Y:S01]  /*9610*/  FMUL.FTZ R54, R54, R164.reuse ;  /* 0x000000a436367220 */ /* 0x080fe20000410000 */
[----:B------:R-:W2:Y:S01]  /*9620*/  MUFU.EX2 R189, R189 ;  /* 0x000000bd00bd7308 */ /* 0x000ea20000000800 */
[-C--:B------:R-:W-:Y:S02]  /*9630*/  FMUL.FTZ R55, R55, R164.reuse ;  /* 0x000000a437377220 */ /* 0x080fe40000410000 */
[-C--:B------:R-:W-:Y:S01]  /*9640*/  FMUL.FTZ R56, R56, R3.reuse ;  /* 0x0000000338387220 */ /* 0x080fe20000410000 */
[----:B------:R-:W-:Y:S01]  /*9650*/  HMMA.16816.F32 R48, R4, R10, R48 ;  /* 0x0000000a0430723c */ /* 0x000fe20000001830 */
[----:B------:R-:W-:Y:S01]  /*9660*/  FMUL.FTZ R57, R57, R3 ;  /* 0x0000000339397220 */ /* 0x000fe20000410000 */
[----:B------:R-:W2:Y:S01]  /*9670*/  LDSM.16.MT88.4 R8, [R228+0x14000] ;  /* 0x01400000e408783b */ /* 0x000ea20000004200 */
[-C--:B------:R-:W-:Y:S01]  /*9680*/  FMUL.FTZ R58, R58, R164.reuse ;  /* 0x000000a43a3a7220 */ /* 0x080fe20000410000 */
[----:B------:R-:W1:Y:S01]  /*9690*/  MUFU.EX2 R190, R190 ;  /* 0x000000be00be7308 */ /* 0x000e620000000800 */
[----:B------:R-:W-:-:S02]  /*96a0*/  FMUL.FTZ R59, R59, R164 ;  /* 0x000000a43b3b7220 */ /* 0x000fc40000410000 */
[-C--:B------:R-:W-:Y:S01]  /*96b0*/  FMUL.FTZ R60, R60, R3.reuse ;  /* 0x000000033c3c7220 */ /* 0x080fe20000410000 */
[C---:B----4-:R-:W-:Y:S01]  /*96c0*/  HMMA.16816.F32 R52, R4.reuse, R16, R52 ;  /* 0x000000100434723c */ /* 0x050fe20000001834 */
        /* <DEDUP_REMOVED lines=9> */
[----:B------:R-:W2:Y:S01]  /*9760*/  MUFU.EX2 R195, R195 ;  /* 0x000000c300c37308 */ /* 0x000ea20000000800 */
[-C--:B------:R-:W-:Y:S02]  /*9770*/  FMUL.FTZ R67, R67, R164.reuse ;  /* 0x000000a443437220 */ /* 0x080fe40000410000 */
[-C--:B------:R-:W-:Y:S02]  /*9780*/  FMUL.FTZ R68, R68, R3.reuse ;  /* 0x0000000344447220 */ /* 0x080fe40000410000 */
[----:B------:R-:W-:Y:S01]  /*9790*/  FMUL.FTZ R69, R69, R3 ;  /* 0x0000000345457220 */ /* 0x000fe20000410000 */
[----:B-1----:R-:W-:Y:S01]  /*97a0*/  HMMA.16816.F32 R60, R4, R12, R60 ;  /* 0x0000000c043c723c */ /* 0x002fe2000000183c */
[-C--:B------:R-:W-:Y:S01]  /*97b0*/  FMUL.FTZ R70, R70, R164.reuse ;  /* 0x000000a446467220 */ /* 0x080fe20000410000 */
[----:B------:R-:W-:Y:S01]  /*97c0*/  MUFU.EX2 R181, R181 ;  /* 0x000000b500b57308 */ /* 0x000fe20000000800 */
[----:B------:R-:W-:-:S02]  /*97d0*/  FMUL.FTZ R71, R71, R164 ;  /* 0x000000a447477220 */ /* 0x000fc40000410000 */
[-C--:B------:R-:W-:Y:S02]  /*97e0*/  FMUL.FTZ R72, R72, R3.reuse ;  /* 0x0000000348487220 */ /* 0x080fe40000410000 */
[-C--:B------:R-:W-:Y:S01]  /*97f0*/  FMUL.FTZ R73, R73, R3.reuse ;  /* 0x0000000349497220 */ /* 0x080fe20000410000 */
[C---:B------:R-:W-:Y:S01]  /*9800*/  HMMA.16816.F32 R64, R4.reuse, R14, R64 ;  /* 0x0000000e0440723c */ /* 0x040fe20000001840 */
[-C--:B------:R-:W-:Y:S01]  /*9810*/  FMUL.FTZ R74, R74, R164.reuse ;  /* 0x000000a44a4a7220 */ /* 0x080fe20000410000 */
[----:B------:R-:W1:Y:S01]  /*9820*/  LDSM.16.MT88.4 R12, [R225+0x14000] ;  /* 0x01400000e10c783b */ /* 0x000e620000004200 */
[-C--:B------:R-:W-:Y:S01]  /*9830*/  FMUL.FTZ R75, R75, R164.reuse ;  /* 0x000000a44b4b7220 */ /* 0x080fe20000410000 */
[----:B------:R-:W1:Y:S01]  /*9840*/  MUFU.EX2 R186, R186 ;  /* 0x000000ba00ba7308 */ /* 0x000e620000000800 */
[-C--:B------:R-:W-:Y:S02]  /*9850*/  FMUL.FTZ R76, R76, R3.reuse ;  /* 0x000000034c4c7220 */ /* 0x080fe40000410000 */
[----:B------:R-:W-:Y:S01]  /*9860*/  FMUL.FTZ R77, R77, R3 ;  /* 0x000000034d4d7220 */ /* 0x000fe20000410000 */
[----:B--2---:R-:W-:Y:S01]  /*9870*/  HMMA.16816.F32 R68, R4, R8, R68 ;  /* 0x000000080444723c */ /* 0x004fe20000001844 */
[----:B------:R-:W-:-:S02]  /*9880*/  FMUL.FTZ R78, R78, R164 ;  /* 0x000000a44e4e7220 */ /* 0x000fc40000410000 */
[-C--:B------:R-:W-:Y:S01]  /*9890*/  FMUL.FTZ R79, R79, R164.reuse ;  /* 0x000000a44f4f7220 */ /* 0x080fe20000410000 */
[----:B------:R-:W-:Y:S01]  /*98a0*/  MUFU.EX2 R179, R179 ;  /* 0x000000b300b37308 */ /* 0x000fe20000000800 */
[-C--:B------:R-:W-:Y:S02]  /*98b0*/  FMUL.FTZ R80, R80, R3.reuse ;  /* 0x0000000350507220 */ /* 0x080fe40000410000 */
[-C--:B------:R-:W-:Y:S01]  /*98c0*/  FMUL.FTZ R81, R81, R3.reuse ;  /* 0x0000000351517220 */ /* 0x080fe20000410000 */
[----:B------:R-:W-:Y:S01]  /*98d0*/  HMMA.16816.F32 R72, R4, R10, R72 ;  /* 0x0000000a0448723c */ /* 0x000fe20000001848 */
[----:B------:R-:W2:Y:S01]  /*98e0*/  LDSM.16.MT88.4 R8, [R224+0x14000] ;  /* 0x01400000e008783b */ /* 0x000ea20000004200 */
[-C--:B------:R-:W-:Y:S02]  /*98f0*/  FMUL.FTZ R82, R82, R164.reuse ;  /* 0x000000a452527220 */ /* 0x080fe40000410000 */
[----:B------:R-:W-:Y:S01]  /*9900*/  FMUL.FTZ R83, R83, R164 ;  /* 0x000000a453537220 */ /* 0x000fe20000410000 */
[----:B------:R-:W-:Y:S01]  /*9910*/  MUFU.EX2 R196, R196 ;  /* 0x000000c400c47308 */ /* 0x000fe20000000800 */
[----:B------:R-:W-:-:S02]  /*9920*/  FMUL.FTZ R84, R84, R3 ;  /* 0x0000000354547220 */ /* 0x000fc40000410000 */
[C---:B----4-:R-:W-:Y:S01]  /*9930*/  HMMA.16816.F32 R76, R4.reuse, R16, R76 ;  /* 0x00000010044c723c */ /* 0x050fe2000000184c */
[-C--:B------:R-:W-:Y:S02]  /*9940*/  FMUL.FTZ R85, R85, R3.reuse ;  /* 0x0000000355557220 */ /* 0x080fe40000410000 */
[-C--:B------:R-:W-:Y:S02]  /*9950*/  FMUL.FTZ R86, R86, R164.reuse ;  /* 0x000000a456567220 */ /* 0x080fe40000410000 */
[----:B------:R-:W-:Y:S01]  /*9960*/  FMUL.FTZ R87, R87, R164 ;  /* 0x000000a457577220 */ /* 0x000fe20000410000 */
[----:B------:R-:W-:Y:S01]  /*9970*/  MUFU.EX2 R197, R197 ;  /* 0x000000c500c57308 */ /* 0x000fe20000000800 */
[-C--:B------:R-:W-:Y:S01]  /*9980*/  FMUL.FTZ R88, R88, R3.reuse ;  /* 0x0000000358587220 */ /* 0x080fe20000410000 */
[----:B------:R-:W-:Y:S01]  /*9990*/  HMMA.16816.F32 R80, R4, R18, R80 ;  /* 0x000000120450723c */ /* 0x000fe20000001850 */
[----:B------:R-:W4:Y:S01]  /*99a0*/  LDSM.16.MT88.4 R16, [R228+0x16000] ;  /* 0x01600000e410783b */ /* 0x000f220000004200 */
[----:B------:R-:W-:-:S02]  /*99b0*/  FMUL.FTZ R89, R89, R3 ;  /* 0x0000000359597220 */ /* 0x000fc40000410000 */
[-C--:B------:R-:W-:Y:S02]  /*99c0*/  FMUL.FTZ R90, R90, R164.reuse ;  /* 0x000000a45a5a7220 */ /* 0x080fe40000410000 */
[-C--:B------:R-:W-:Y:S01]  /*99d0*/  FMUL.FTZ R91, R91, R164.reuse ;  /* 0x000000a45b5b7220 */ /* 0x080fe20000410000 */
[----:B------:R-:W2:Y:S01]  /*99e0*/  MUFU.EX2 R178, R178 ;  /* 0x000000b200b27308 */ /* 0x000ea20000000800 */
[-C--:B------:R-:W-:Y:S02]  /*99f0*/  FMUL.FTZ R92, R92, R3.reuse ;  /* 0x000000035c5c7220 */ /* 0x080fe40000410000 */
[-C--:B------:R-:W-:Y:S01]  /*9a00*/  FMUL.FTZ R93, R93, R3.reuse ;  /* 0x000000035d5d7220 */ /* 0x080fe20000410000 */
[----:B-1----:R-:W-:Y:S01]  /*9a10*/  HMMA.16816.F32 R84, R4, R12, R84 ;  /* 0x0000000c0454723c */ /* 0x002fe20000001854 */
[-C--:B------:R-:W-:Y:S02]  /*9a20*/  FMUL.FTZ R94, R94, R164.reuse ;  /* 0x000000a45e5e7220 */ /* 0x080fe40000410000 */
[----:B------:R-:W-:Y:S01]  /*9a30*/  FMUL.FTZ R95, R95, R164 ;  /* 0x000000a45f5f7220 */ /* 0x000fe20000410000 */
        /* <DEDUP_REMOVED lines=16> */
[-C--:B------:R-:W-:Y:S01]  /*9b40*/  FMUL.FTZ R106, R106, R164.reuse ;  /* 0x000000a46a6a7220 */ /* 0x080fe20000410000 */
[----:B------:R-:W2:Y:S01]  /*9b50*/  LDSM.16.MT88.4 R8, [R225+0x16000] ;  /* 0x01600000e108783b */ /* 0x000ea20000004200 */
[----:B------:R-:W-:Y:S02]  /*9b60*/  FMUL.FTZ R107, R107, R164 ;  /* 0x000000a46b6b7220 */ /* 0x000fe40000410000 */
[----:B------:R-:W-:-:S02]  /*9b70*/  FMUL.FTZ R108, R108, R3 ;  /* 0x000000036c6c7220 */ /* 0x000fc40000410000 */
[-C--:B------:R-:W-:Y:S01]  /*9b80*/  FMUL.FTZ R109, R109, R3.reuse ;  /* 0x000000036d6d7220 */ /* 0x080fe20000410000 */
[C---:B----4-:R-:W-:Y:S01]  /*9b90*/  HMMA.16816.F32 R100, R4.reuse, R16, R100 ;  /* 0x000000100464723c */ /* 0x050fe20000001864 */
[-C--:B------:R-:W-:Y:S02]  /*9ba0*/  FMUL.FTZ R110, R110, R164.reuse ;  /* 0x000000a46e6e7220 */ /* 0x080fe40000410000 */
[-C--:B------:R-:W-:Y:S02]  /*9bb0*/  FMUL.FTZ R111, R111, R164.reuse ;  /* 0x000000a46f6f7220 */ /* 0x080fe40000410000 */
[-C--:B------:R-:W-:Y:S02]  /*9bc0*/  FMUL.FTZ R112, R112, R3.reuse ;  /* 0x0000000370707220 */ /* 0x080fe40000410000 */
[----:B------:R-:W-:Y:S01]  /*9bd0*/  FMUL.FTZ R113, R113, R3 ;  /* 0x0000000371717220 */ /* 0x000fe20000410000 */
[----:B------:R-:W-:Y:S01]  /*9be0*/  HMMA.16816.F32 R104, R4, R18, R104 ;  /* 0x000000120468723c */ /* 0x000fe20000001868 */
[----:B------:R-:W4:Y:S01]  /*9bf0*/  LDSM.16.MT88.4 R16, [R228+0x10800] ;  /* 0x01080000e410783b */ /* 0x000f220000004200 */
        /* <DEDUP_REMOVED lines=16> */
[----:B--2---:R-:W-:Y:S01]  /*9d00*/  HMMA.16816.F32 R116, R4, R8, R116 ;  /* 0x000000080474723c */ /* 0x004fe20000001874 */
[----:B------:R-:W-:-:S02]  /*9d10*/  FMUL.FTZ R127, R127, R164 ;  /* 0x000000a47f7f7220 */ /* 0x000fc40000410000 */
[-C--:B------:R-:W-:Y:S02]  /*9d20*/  FMUL.FTZ R128, R128, R3.reuse ;  /* 0x0000000380807220 */ /* 0x080fe40000410000 */
[-C--:B------:R-:W-:Y:S02]  /*9d30*/  FMUL.FTZ R129, R129, R3.reuse ;  /* 0x0000000381817220 */ /* 0x080fe40000410000 */
[-C--:B------:R-:W-:Y:S01]  /*9d40*/  FMUL.FTZ R130, R130, R164.reuse ;  /* 0x000000a482827220 */ /* 0x080fe20000410000 */
[C---:B------:R-:W-:Y:S01]  /*9d50*/  HMMA.16816.F32 R120, R4.reuse, R10, R120 ;  /* 0x0000000a0478723c */ /* 0x040fe20000001878 */
[-C--:B------:R-:W-:Y:S01]  /*9d60*/  FMUL.FTZ R131, R131, R164.reuse ;  /* 0x000000a483837220 */ /* 0x080fe20000410000 */
[----:B------:R-:W2:Y:S01]  /*9d70*/  LDSM.16.MT88.4 R8, [R226+0x10800] ;  /* 0x01080000e208783b */ /* 0x000ea20000004200 */
[----:B------:R-:W-:Y:S02]  /*9d80*/  FFMA.FTZ R3, R252, R3, R169 ;  /* 0x00000003fc037223 */ /* 0x000fe400000100a9 */
[----:B------:R-:W-:Y:S01]  /*9d90*/  FFMA.FTZ R165, R251, R164, R165 ;  /* 0x000000a4fba57223 */ /* 0x000fe200000100a5 */
[----:B------:R-:W-:Y:S01]  /*9da0*/  MOV R164, R171 ;  /* 0x000000ab00a47202 */ /* 0x000fe20000000f00 */
[----:B------:R-:W-:Y:S01]  /*9db0*/  FADD.FTZ R168, R168, R3 ;  /* 0x00000003a8a87221 */ /* 0x000fe20000010000 */
[----:B------:R-:W-:Y:S01]  /*9dc0*/  HMMA.16816.F32 R124, R4, R20, R124 ;  /* 0x00000014047c723c */ /* 0x000fe2000000187c */
[----:B------:R-:W-:-:S02]  /*9dd0*/  FADD.FTZ R3, R2, R165 ;  /* 0x000000a502037221 */ /* 0x000fc40000010000 */
[----:B------:R-:W-:Y:S02]  /*9de0*/  FADD.FTZ R167, R167, R168 ;  /* 0x000000a8a7a77221 */ /* 0x000fe40000010000 */
[----:B------:R-:W-:Y:S02]  /*9df0*/  FADD.FTZ R0, R0, R3 ;  /* 0x0000000300007221 */ /* 0x000fe40000010000 */
[----:B------:R-:W-:Y:S01]  /*9e00*/  FADD.FTZ R3, R166, R167 ;  /* 0x000000a7a6037221 */ /* 0x000fe20000010000 */
[----:B------:R-:W-:Y:S01]  /*9e10*/  HMMA.16816.F32 R128, R4, R22, R128 ;  /* 0x000000160480723c */ /* 0x000fe20000001880 */
[----:B------:R-:W2:Y:S01]  /*9e20*/  LDSM.16.MT88.4 R20, [R228+0x12800] ;  /* 0x01280000e414783b */ /* 0x000ea20000004200 */
[----:B------:R-:W-:-:S05]  /*9e30*/  FADD.FTZ R173, R173, R0 ;  /* 0x00000000adad7221 */ /* 0x000fca0000010000 */
[----:B---3--:R-:W-:Y:S01]  /*9e40*/  F2FP.PACK_AB R4, R175, R172 ;  /* 0x000000acaf04723e */ /* 0x008fe200000000ff */
[----:B------:R-:W-:Y:S01]  /*9e50*/  FADD.FTZ R172, R172, R3 ;  /* 0x00000003acac7221 */ /* 0x000fe20000010000 */
[----:B-----5:R-:W-:Y:S01]  /*9e60*/  F2FP.PACK_AB R5, R185, R182 ;  /* 0x000000b6b905723e */ /* 0x020fe200000000ff */
        /* <DEDUP_REMOVED lines=8> */
[----:B------:R-:W-:Y:S02]  /*9ef0*/  FADD.FTZ R183, R183, R180 ;  /* 0x000000b4b7b77221 */ /* 0x000fe40000010000 */
[----:B------:R-:W-:-:S04]  /*9f00*/  FADD.FTZ R0, R187, R0 ;  /* 0x00000000bb007221 */ /* 0x000fc80000010000 */
[----:B------:R-:W-:Y:S01]  /*9f10*/  FADD.FTZ R3, R189, R0 ;  /* 0x00000000bd037221 */ /* 0x000fe20000010000 */
[----:B------:R-:W-:Y:S01]  /*9f20*/  HMMA.16816.F32 R156, R4, R18, R156 ;  /* 0x00000012049c723c */ /* 0x000fe2000000189c */
[----:B------:R-:W3:Y:S02]  /*9f30*/  LDSM.16.MT88.4 R16, [R226+0x12800] ;  /* 0x01280000e210783b */ /* 0x000ee40000004200 */
[----:B------:R-:W-:-:S05]  /*9f40*/  FADD.FTZ R3, R190, R3 ;  /* 0x00000003be037221 */ /* 0x000fca0000010000 */
[C---:B-1----:R-:W-:Y:S08]  /*9f50*/  HMMA.16816.F32 R144, R4.reuse, R12, R144 ;  /* 0x0000000c0490723c */ /* 0x042ff00000001890 */
[C---:B------:R-:W-:Y:S01]  /*9f60*/  HMMA.16816.F32 R140, R4.reuse, R14, R140 ;  /* 0x0000000e048c723c */ /* 0x040fe2000000188c */
[----:B------:R-:W1:Y:S07]  /*9f70*/  LDSM.16.MT88.4 R12, [R224+0x12800] ;  /* 0x01280000e00c783b */ /* 0x000e6e0000004200 */
[C---:B--2---:R-:W-:Y:S08]  /*9f80*/  HMMA.16816.F32 R152, R4.reuse, R8, R152 ;  /* 0x000000080498723c */ /* 0x044ff00000001898 */
[C---:B------:R-:W-:Y:S01]  /*9f90*/  HMMA.16816.F32 R148, R4.reuse, R10, R148 ;  /* 0x0000000a0494723c */ /* 0x040fe20000001894 */
[----:B------:R-:W-:Y:S07]  /*9fa0*/  LDSM.16.MT88.4 R8, [R225+0x12800] ;  /* 0x01280000e108783b */ /* 0x000fee0000004200 */
[C---:B------:R-:W-:Y:S08]  /*9fb0*/  HMMA.16816.F32 R36, R4.reuse, R20, R36 ;  /* 0x000000140424723c */ /* 0x040ff00000001824 */
[C---:B---3--:R-:W-:Y:S08]  /*9fc0*/  HMMA.16816.F32 R44, R4.reuse, R16, R44 ;  /* 0x00000010042c723c */ /* 0x048ff0000000182c */
[C---:B------:R-:W-:Y:S01]  /*9fd0*/  HMMA.16816.F32 R48, R4.reuse, R18, R48 ;  /* 0x000000120430723c */ /* 0x040fe20000001830 */
[----:B------:R-:W2:Y:S07]  /*9fe0*/  LDSM.16.MT88.4 R16, [R224+0x14800] ;  /* 0x01480000e010783b */ /* 0x000eae0000004200 */
        /* <DEDUP_REMOVED lines=33> */
[----:B------:R-:W-:Y:S01]  /*a200*/  HMMA.16816.F32 R120, R4, R22, R120 ;  /* 0x000000160478723c */ /* 0x000fe20000001878 */
[----:B------:R-:W3:Y:S06]  /*a210*/  LDSM.16.MT88.4 R20, [R224+0x11000] ;  /* 0x01100000e014783b */ /* 0x000eec0000004200 */
[----:B------:R-:W-:Y:S01]  /*a220*/  F2FP.PACK_AB R4, R193, R192 ;  /* 0x000000c0c104723e */ /* 0x000fe200000000ff */
[----:B------:R-:W-:Y:S01]  /*a230*/  FADD.FTZ R192, R192, R183 ;  /* 0x000000b7c0c07221 */ /* 0x000fe20000010000 */
[----:B------:R-:W-:-:S02]  /*a240*/  F2FP.PACK_AB R5, R190, R189 ;  /* 0x000000bdbe05723e */ /* 0x000fc400000000ff */
[----:B------:R-:W-:Y:S01]  /*a250*/  F2FP.PACK_AB R6, R194, R191 ;  /* 0x000000bfc206723e */ /* 0x000fe200000000ff */
[----:B------:R-:W-:Y:S01]  /*a260*/  FADD.FTZ R0, R193, R192 ;  /* 0x000000c0c1007221 */ /* 0x000fe20000010000 */
[----:B------:R-:W-:-:S03]  /*a270*/  F2FP.PACK_AB R7, R195, R188 ;  /* 0x000000bcc307723e */ /* 0x000fc600000000ff */
[----:B------:R-:W-:Y:S02]  /*a280*/  FADD.FTZ R191, R191, R0 ;  /* 0x00000000bfbf7221 */ /* 0x000fe40000010000 */
[----:B------:R-:W-:Y:S01]  /*a290*/  FADD.FTZ R0, R188, R3 ;  /* 0x00000003bc007221 */ /* 0x000fe20000010000 */
[----:B------:R-:W-:Y:S01]  /*a2a0*/  MOV R3, R170 ;  /* 0x000000aa00037202 */ /* 0x000fe20000000f00 */
        /* <DEDUP_REMOVED lines=102> */
[----:B------:R-:W-:Y:S11]  /*a910*/  HMMA.16816.F32 R128, R4, R18, R128 ;  /* 0x000000120480723c */ /* 0x000ff60000001880 */
[----:B------:R-:W-:Y:S08]  /*a920*/  @!UPT UIADD3 URZ, URZ, URZ, URZ ;  /* 0x0000003f3f3ff290 */ /* 0x000ff0000fffe03f */
.L_x_6286:
        /* <DEDUP_REMOVED lines=16> */
.L_x_6296:
        /* <DEDUP_REMOVED lines=66> */
.L_x_6293:
[C---:B------:R-:W-:Y:S04]  /*ae50*/  LEA R236, P0, R8.reuse, R236, 0x1 ;  /* 0x000000ec08ec7211 */ /* 0x040fe800078008ff */
[----:B------:R-:W-:Y:S02]  /*ae60*/  LEA.HI.X R235, R8, R235, R3, 0x1, P0 ;  /* 0x000000eb08eb7211 */ /* 0x000fe400000f0c03 */
[----:B------:R-:W-:Y:S02]  /*ae70*/  IADD3 R22, P0, R236, UR11, RZ ;  /* 0x0000000bec167c10 */ /* 0x000fe4000ff1e0ff */
[----:B------:R-:W-:Y:S02]  /*ae80*/  MOV R237, R235 ;  /* 0x000000eb00ed7202 */ /* 0x000fe40000000f00 */
[----:B------:R-:W-:Y:S02]  /*ae90*/  IADD3.X R23, R235, UR5, RZ, P0, !PT ;  /* 0x00000005eb177c10 */ /* 0x000fe400087fe4ff */
[----:B------:R-:W-:Y:S01]  /*aea0*/  IADD3 R18, P0, R22, UR11, RZ ;  /* 0x0000000b16127c10 */ /* 0x000fe2000ff1e0ff */
[----:B------:R-:W-:Y:S01]  /*aeb0*/  @!PT LDS RZ, [RZ] ;  /* 0x00000000fffff984 */ /* 0x000fe20000000800 */
[----:B------:R-:W-:Y:S01]  /*aec0*/  @!PT LDS RZ, [RZ] ;  /* 0x00000000fffff984 */ /* 0x000fe20000000800 */
[----:B------:R-:W-:Y:S01]  /*aed0*/  @!PT LDS RZ, [RZ] ;  /* 0x00000000fffff984 */ /* 0x000fe20000000800 */
[----:B------:R1:W-:Y:S03]  /*aee0*/  LDGSTS.E.BYPASS.LTC128B.128 [R239+0x10000], [R236.64] ;  /* 0x10000000ecef7fae */ /* 0x0003e6000b901d52 */
[----:B------:R-:W-:Y:S02]  /*aef0*/  IADD3.X R19, R23, UR5, RZ, P0, !PT ;  /* 0x0000000517137c10 */ /* 0x000fe400087fe4ff */
[----:B------:R-:W-:Y:S01]  /*af00*/  IADD3 R14, P0, R18, UR11, RZ ;  /* 0x0000000b120e7c10 */ /* 0x000fe2000ff1e0ff */
[----:B------:R1:W-:Y:S03]  /*af10*/  LDGSTS.E.BYPASS.LTC128B.128 [R239+0x12000], [R236.64+0x80] ;  /* 0x12000080ecef7fae */ /* 0x0003e6000b901d52 */
[----:B------:R-:W-:Y:S02]  /*af20*/  IADD3.X R15, R19, UR5, RZ, P0, !PT ;  /* 0x00000005130f7c10 */ /* 0x000fe400087fe4ff */
[----:B------:R-:W-:Y:S01]  /*af30*/  ISETP.GT.AND P0, PT, R246, UR9, PT ;  /* 0x00000009f6007c0c */ /* 0x000fe2000bf04270 */
        /* <DEDUP_REMOVED lines=15> */
[----:B------:R-:W5:Y:S06]  /*b030*/  LDSM.16.M88.4 R168, [R233+0x8000] ;  /* 0x00800000e9a8783b */ /* 0x000f6c0000000200 */
[----:B------:R-:W4:Y:S06]  /*b040*/  LDSM.16.M88.4 R172, [R233+0x8800] ;  /* 0x00880000e9ac783b */ /* 0x000f2c0000000200 */
[----:B------:R-:W2:Y:S06]  /*b050*/  LDSM.16.M88.4 R176, [R233+0x9000] ;  /* 0x00900000e9b0783b */ /* 0x000eac0000000200 */
[----:B------:R-:W0:Y:S06]  /*b060*/  LDGDEPBAR ;  /* 0x00000000000079af */ /* 0x000e2c0000000000 */
[----:B------:R-:W1:Y:S06]  /*b070*/  LDSM.16.M88.4 R180, [R233+0x9800] ;  /* 0x00980000e9b4783b */ /* 0x000e6c0000000200 */
[----:B------:R-:W-:Y:S06]  /*b080*/  LDSM.16.M88.4 R184, [R232] ;  /* 0x00000000e8b8783b */ /* 0x000fec0000000200 */
[----:B------:R-:W1:Y:S01]  /*b090*/  LDSM.16.M88.4 R188, [R231] ;  /* 0x00000000e7bc783b */ /* 0x000e620000000200 */
[C---:B-----5:R-:W-:Y:S05]  /*b0a0*/  HMMA.16816.F32 R4, R164.reuse, R168, RZ ;  /* 0x000000a8a404723c */ /* 0x060fea00000018ff */
[----:B------:R-:W5:Y:S03]  /*b0b0*/  LDSM.16.M88.4 R192, [R223] ;  /* 0x00000000dfc0783b */ /* 0x000f660000000200 */
[C---:B------:R-:W-:Y:S03]  /*b0c0*/  HMMA.16816.F32 R8, R164.reuse, R170, RZ ;  /* 0x000000aaa408723c */ /* 0x040fe600000018ff */
[----:B------:R-:W5:Y:S06]  /*b0d0*/  LDSM.16.M88.4 R168, [R222] ;  /* 0x00000000dea8783b */ /* 0x000f6c0000000200 */
[----:B------:R-:W5:Y:S01]  /*b0e0*/  LDSM.16.M88.4 R196, [R221] ;  /* 0x00000000ddc4783b */ /* 0x000f620000000200 */
[C---:B----4-:R-:W-:Y:S05]  /*b0f0*/  HMMA.16816.F32 R12, R164.reuse, R172, RZ ;  /* 0x000000aca40c723c */ /* 0x050fea00000018ff */
[----:B------:R-:W-:Y:S03]  /*b100*/  LDSM.16.M88.4 R200, [R230] ;  /* 0x00000000e6c8783b */ /* 0x000fe60000000200 */
[C---:B---3--:R-:W-:Y:S03]  /*b110*/  HMMA.16816.F32 R16, R164.reuse, R174, RZ ;  /* 0x000000aea410723c */ /* 0x048fe600000018ff */
[----:B------:R-:W3:Y:S05]  /*b120*/  LDSM.16.M88.4 R204, [R227+0x8000] ;  /* 0x00800000e3cc783b */ /* 0x000eea0000000200 */
[C---:B--2---:R-:W-:Y:S01]  /*b130*/  HMMA.16816.F32 R20, R164.reuse, R176, RZ ;  /* 0x000000b0a414723c */ /* 0x044fe200000018ff */
[----:B------:R-:W-:Y:S07]  /*b140*/  LDSM.16.M88.4 R172, [R227+0x9000] ;  /* 0x00900000e3ac783b */ /* 0x000fee0000000200 */
[C---:B------:R-:W-:Y:S01]  /*b150*/  HMMA.16816.F32 R24, R164.reuse, R178, RZ ;  /* 0x000000b2a418723c */ /* 0x040fe200000018ff */
[----:B------:R-:W-:Y:S07]  /*b160*/  LDSM.16.M88.4 R176, [R227+0x9800] ;  /* 0x00980000e3b0783b */ /* 0x000fee0000000200 */
[C---:B-1----:R-:W-:Y:S08]  /*b170*/  HMMA.16816.F32 R28, R164.reuse, R180, RZ ;  /* 0x000000b4a41c723c */ /* 0x042ff000000018ff */
[----:B------:R-:W-:Y:S01]  /*b180*/  HMMA.16816.F32 R32, R164, R182, RZ ;  /* 0x000000b6a420723c */ /* 0x000fe200000018ff */
[----:B------:R-:W1:Y:S06]  /*b190*/  LDSM.16.M88.4 R164, [R227+0x8800] ;  /* 0x00880000e3a4783b */ /* 0x000e6c0000000200 */
[----:B------:R-:W-:Y:S01]  /*b1a0*/  LDSM.16.M88.4 R180, [R220] ;  /* 0x00000000dcb4783b */ /* 0x000fe20000000200 */
[C---:B------:R-:W-:Y:S08]  /*b1b0*/  HMMA.16816.F32 R4, R184.reuse, R188, R4 ;  /* 0x000000bcb804723c */ /* 0x040ff00000001804 */
[C---:B------:R-:W-:Y:S01]  /*b1c0*/  HMMA.16816.F32 R8, R184.reuse, R190, R8 ;  /* 0x000000beb808723c */ /* 0x040fe20000001808 */
[----:B------:R-:W-:Y:S07]  /*b1d0*/  LDSM.16.M88.4 R188, [R220+0x1000] ;  /* 0x00100000dcbc783b */ /* 0x000fee0000000200 */
[C---:B-----5:R-:W-:Y:S08]  /*b1e0*/  HMMA.16816.F32 R12, R184.reuse, R192, R12 ;  /* 0x000000c0b80c723c */ /* 0x060ff0000000180c */
[C---:B------:R-:W-:Y:S01]  /*b1f0*/  HMMA.16816.F32 R16, R184.reuse, R194, R16 ;  /* 0x000000c2b810723c */ /* 0x040fe20000001810 */
[----:B------:R-:W-:Y:S07]  /*b200*/  LDSM.16.M88.4 R192, [R233+0xa000] ;  /* 0x00a00000e9c0783b */ /* 0x000fee0000000200 */
[C---:B------:R-:W-:Y:S08]  /*b210*/  HMMA.16816.F32 R20, R184.reuse, R168, R20 ;  /* 0x000000a8b814723c */ /* 0x040ff00000001814 */
[C---:B------:R-:W-:Y:S01]  /*b220*/  HMMA.16816.F32 R24, R184.reuse, R170, R24 ;  /* 0x000000aab818723c */ /* 0x040fe20000001818 */
[----:B------:R-:W2:Y:S07]  /*b230*/  LDSM.16.M88.4 R168, [R229] ;  /* 0x00000000e5a8783b */ /* 0x000eae0000000200 */
[C---:B------:R-:W-:Y:S08]  /*b240*/  HMMA.16816.F32 R28, R184.reuse, R196, R28 ;  /* 0x000000c4b81c723c */ /* 0x040ff0000000181c */
[----:B------:R-:W-:Y:S01]  /*b250*/  HMMA.16816.F32 R32, R184, R198, R32 ;  /* 0x000000c6b820723c */ /* 0x000fe20000001820 */
[----:B------:R-:W4:Y:S06]  /*b260*/  LDSM.16.M88.4 R184, [R220+0x800] ;  /* 0x00080000dcb8783b */ /* 0x000f2c0000000200 */
[----:B------:R-:W-:Y:S01]  /*b270*/  LDSM.16.M88.4 R196, [R233+0xa800] ;  /* 0x00a80000e9c4783b */ /* 0x000fe20000000200 */
[C---:B---3--:R-:W-:Y:S08]  /*b280*/  HMMA.16816.F32 R4, R200.reuse, R204, R4 ;  /* 0x000000ccc804723c */ /* 0x048ff00000001804 */
[C---:B------:R-:W-:Y:S01]  /*b290*/  HMMA.16816.F32 R8, R200.reuse, R206, R8 ;  /* 0x000000cec808723c */ /* 0x040fe20000001808 */
[----:B------:R-:W-:Y:S07]  /*b2a0*/  LDSM.16.M88.4 R204, [R233+0xc000] ;  /* 0x00c00000e9cc783b */ /* 0x000fee0000000200 */
[C---:B-1----:R-:W-:Y:S08]  /*b2b0*/  HMMA.16816.F32 R12, R200.reuse, R164, R12 ;  /* 0x000000a4c80c723c */ /* 0x042ff0000000180c */
[C---:B------:R-:W-:Y:S01]  /*b2c0*/  HMMA.16816.F32 R16, R200.reuse, R166, R16 ;  /* 0x000000a6c810723c */ /* 0x040fe20000001810 */
[----:B------:R-:W1:Y:S07]  /*b2d0*/  LDSM.16.M88.4 R164, [R220+0x1800] ;  /* 0x00180000dca4783b */ /* 0x000e6e0000000200 */
[C---:B------:R-:W-:Y:S08]  /*b2e0*/  HMMA.16816.F32 R20, R200.reuse, R172, R20 ;  /* 0x000000acc814723c */ /* 0x040ff00000001814 */
[C---:B------:R-:W-:Y:S01]  /*b2f0*/  HMMA.16816.F32 R24, R200.reuse, R174, R24 ;  /* 0x000000aec818723c */ /* 0x040fe20000001818 */
[----:B------:R-:W3:Y:S07]  /*b300*/  LDSM.16.M88.4 R172, [R234+0x2000] ;  /* 0x00200000eaac783b */ /* 0x000eee0000000200 */
[C---:B------:R-:W-:Y:S08]  /*b310*/  HMMA.16816.F32 R28, R200.reuse, R176, R28 ;  /* 0x000000b0c81c723c */ /* 0x040ff0000000181c */
[----:B------:R-:W-:Y:S01]  /*b320*/  HMMA.16816.F32 R32, R200, R178, R32 ;  /* 0x000000b2c820723c */ /* 0x000fe20000001820 */
[----:B------:R-:W5:Y:S06]  /*b330*/  LDSM.16.M88.4 R176, [R233+0xb000] ;  /* 0x00b00000e9b0783b */ /* 0x000f6c0000000200 */
[----:B------:R-:W-:Y:S01]  /*b340*/  LDSM.16.M88.4 R200, [R218] ;  /* 0x00000000dac8783b */ /* 0x000fe20000000200 */
        /* <DEDUP_REMOVED lines=11> */
[----:B------:R-:W1:Y:S06]  /*b400*/  LDSM.16.M88.4 R164, [R217] ;  /* 0x00000000d9a4783b */ /* 0x000e6c0000000200 */
[----:B------:R-:W1:Y:S01]  /*b410*/  LDSM.16.M88.4 R168, [R216] ;  /* 0x00000000d8a8783b */ /* 0x000e620000000200 */
        /* <DEDUP_REMOVED lines=11> */
[----:B------:R-:W2:Y:S06]  /*b4d0*/  LDSM.16.M88.4 R172, [R227+0xb000] ;  /* 0x00b00000e3ac783b */ /* 0x000eac0000000200 */
[----:B------:R-:W-:Y:S01]  /*b4e0*/  LDSM.16.M88.4 R180, [R229+0x2000] ;  /* 0x00200000e5b4783b */ /* 0x000fe20000000200 */
        /* <DEDUP_REMOVED lines=11> */
[----:B------:R-:W4:Y:S06]  /*b5a0*/  LDSM.16.M88.4 R168, [R220+0x2800] ;  /* 0x00280000dca8783b */ /* 0x000f2c0000000200 */
[----:B------:R-:W5:Y:S01]  /*b5b0*/  LDSM.16.M88.4 R184, [R220+0x3000] ;  /* 0x00300000dcb8783b */ /* 0x000f620000000200 */
        /* <DEDUP_REMOVED lines=8> */
[----:B------:R-:W-:Y:S07]  /*b640*/  LDSM.16.M88.4 R172, [R233+0xd000] ;  /* 0x00d00000e9ac783b */ /* 0x000fee0000000200 */
[C---:B-1----:R-:W-:Y:S08]  /*b650*/  HMMA.16816.F32 R28, R176.reuse, R164, R28 ;  /* 0x000000a4b01c723c */ /* 0x042ff0000000181c */
[----:B------:R-:W-:Y:S01]  /*b660*/  HMMA.16816.F32 R32, R176, R166, R32 ;  /* 0x000000a6b020723c */ /* 0x000fe20000001820 */
[----:B------:R-:W1:Y:S06]  /*b670*/  LDSM.16.M88.4 R164, [R233+0xc800] ;  /* 0x00c80000e9a4783b */ /* 0x000e6c0000000200 */
[----:B------:R-:W-:Y:S01]  /*b680*/  LDSM.16.M88.4 R176, [R232+0x4000] ;  /* 0x00400000e8b0783b */ /* 0x000fe20000000200 */
        /* <DEDUP_REMOVED lines=9> */
[C---:B---3--:R-:W-:Y:S08]  /*b720*/  HMMA.16816.F32 R28, R180.reuse, R192, R28 ;  /* 0x000000c0b41c723c */ /* 0x048ff0000000181c */
[----:B------:R-:W-:Y:S01]  /*b730*/  HMMA.16816.F32 R32, R180, R194, R32 ;  /* 0x000000c2b420723c */ /* 0x000fe20000001820 */
[----:B------:R-:W3:Y:S06]  /*b740*/  LDSM.16.M88.4 R180, [R215] ;  /* 0x00000000d7b4783b */ /* 0x000eec0000000200 */
[----:B------:R-:W-:Y:S01]  /*b750*/  LDSM.16.M88.4 R192, [R227+0xc000] ;  /* 0x00c00000e3c0783b */ /* 0x000fe20000000200 */
        /* <DEDUP_REMOVED lines=8> */
[----:B------:R-:W4:Y:S07]  /*b7e0*/  LDSM.16.M88.4 R172, [R230+0x4000] ;  /* 0x00400000e6ac783b */ /* 0x000f2e0000000200 */
[C---:B--2---:R-:W-:Y:S08]  /*b7f0*/  HMMA.16816.F32 R28, R200.reuse, R168, R28 ;  /* 0x000000a8c81c723c */ /* 0x044ff0000000181c */
[----:B------:R-:W-:Y:S01]  /*b800*/  HMMA.16816.F32 R32, R200, R170, R32 ;  /* 0x000000aac820723c */ /* 0x000fe20000001820 */
[----:B------:R-:W2:Y:S06]  /*b810*/  LDSM.16.M88.4 R168, [R227+0xc800] ;  /* 0x00c80000e3a8783b */ /* 0x000eac0000000200 */
[----:B------:R-:W-:Y:S01]  /*b820*/  LDSM.16.M88.4 R200, [R233+0xe000] ;  /* 0x00e00000e9c8783b */ /* 0x000fe20000000200 */
        /* <DEDUP_REMOVED lines=11> */
[----:B------:R-:W1:Y:S06]  /*b8e0*/  LDSM.16.M88.4 R164, [R227+0xd800] ;  /* 0x00d80000e3a4783b */ /* 0x000e6c0000000200 */
[----:B------:R-:W5:Y:S01]  /*b8f0*/  LDSM.16.M88.4 R176, [R229+0x4000] ;  /* 0x00400000e5b0783b */ /* 0x000f620000000200 */
[C---:B----4-:R-:W-:Y:S08]  /*b900*/  HMMA.16816.F32 R4, R172.reuse, R192, R4 ;  /* 0x000000c0ac04723c */ /* 0x050ff00000001804 */
[C---:B------:R-:W-:Y:S01]  /*b910*/  HMMA.16816.F32 R8, R172.reuse, R194, R8 ;  /* 0x000000c2ac08723c */ /* 0x040fe20000001808 */
[----:B------:R-:W4:Y:S07]  /*b920*/  LDSM.16.M88.4 R192, [R220+0x5000] ;  /* 0x00500000dcc0783b */ /* 0x000f2e0000000200 */
[C---:B--2---:R-:W-:Y:S08]  /*b930*/  HMMA.16816.F32 R12, R172.reuse, R168, R12 ;  /* 0x000000a8ac0c723c */ /* 0x044ff0000000180c */
[C---:B------:R-:W-:Y:S01]  /*b940*/  HMMA.16816.F32 R16, R172.reuse, R170, R16 ;  /* 0x000000aaac10723c */ /* 0x040fe20000001810 */
[----:B------:R-:W2:Y:S07]  /*b950*/  LDSM.16.M88.4 R168, [R220+0x5800] ;  /* 0x00580000dca8783b */ /* 0x000eae0000000200 */
[C---:B---3--:R-:W-:Y:S08]  /*b960*/  HMMA.16816.F32 R20, R172.reuse, R180, R20 ;  /* 0x000000b4ac14723c */ /* 0x048ff00000001814 */
[C---:B------:R-:W-:Y:S01]  /*b970*/  HMMA.16816.F32 R24, R172.reuse, R182, R24 ;  /* 0x000000b6ac18723c */ /* 0x040fe20000001818 */
[----:B------:R-:W-:Y:S07]  /*b980*/  LDSM.16.M88.4 R180, [R232+0x6000] ;  /* 0x00600000e8b4783b */ /* 0x000fee0000000200 */
[C---:B-1----:R-:W-:Y:S08]  /*b990*/  HMMA.16816.F32 R28, R172.reuse, R164, R28 ;  /* 0x000000a4ac1c723c */ /* 0x042ff0000000181c */
[----:B------:R-:W-:Y:S01]  /*b9a0*/  HMMA.16816.F32 R32, R172, R166, R32 ;  /* 0x000000a6ac20723c */ /* 0x000fe20000001820 */
[----:B------:R-:W1:Y:S06]  /*b9b0*/  LDSM.16.M88.4 R164, [R233+0xf000] ;  /* 0x00f00000e9a4783b */ /* 0x000e6c0000000200 */
[----:B------:R-:W3:Y:S01]  /*b9c0*/  LDSM.16.M88.4 R172, [R233+0xf800] ;  /* 0x00f80000e9ac783b */ /* 0x000ee20000000200 */
[C---:B-----5:R-:W-:Y:S08]  /*b9d0*/  HMMA.16816.F32 R4, R176.reuse, R184, R4 ;  /* 0x000000b8b004723c */ /* 0x060ff00000001804 */
[C---:B------:R-:W-:Y:S01]  /*b9e0*/  HMMA.16816.F32 R8, R176.reuse, R186, R8 ;  /* 0x000000bab008723c */ /* 0x040fe20000001808 */
[----:B------:R-:W5:Y:S07]  /*b9f0*/  LDSM.16.M88.4 R184, [R211] ;  /* 0x00000000d3b8783b */ /* 0x000f6e0000000200 */
[C---:B------:R-:W-:Y:S08]  /*ba00*/  HMMA.16816.F32 R12, R176.reuse, R188, R12 ;  /* 0x000000bcb00c723c */ /* 0x040ff0000000180c */
[C---:B------:R-:W-:Y:S01]  /*ba10*/  HMMA.16816.F32 R16, R176.reuse, R190, R16 ;  /* 0x000000beb010723c */ /* 0x040fe20000001810 */
[----:B------:R-:W1:Y:S07]  /*ba20*/  LDSM.16.M88.4 R188, [R210] ;  /* 0x00000000d2bc783b */ /* 0x000e6e0000000200 */
[C---:B----4-:R-:W-:Y:S08]  /*ba30*/  HMMA.16816.F32 R20, R176.reuse, R192, R20 ;  /* 0x000000c0b014723c */ /* 0x050ff00000001814 */
[C---:B------:R-:W-:Y:S01]  /*ba40*/  HMMA.16816.F32 R24, R176.reuse, R194, R24 ;  /* 0x000000c2b018723c */ /* 0x040fe20000001818 */
[----:B------:R-:W-:Y:S07]  /*ba50*/  LDSM.16.M88.4 R192, [R230+0x6000] ;  /* 0x00600000e6c0783b */ /* 0x000fee0000000200 */
[C---:B--2---:R-:W-:Y:S08]  /*ba60*/  HMMA.16816.F32 R28, R176.reuse, R168, R28 ;  /* 0x000000a8b01c723c */ /* 0x044ff0000000181c */
[----:B------:R-:W-:Y:S01]  /*ba70*/  HMMA.16816.F32 R32, R176, R170, R32 ;  /* 0x000000aab020723c */ /* 0x000fe20000001820 */
[----:B------:R-:W2:Y:S06]  /*ba80*/  LDSM.16.M88.4 R168, [R209] ;  /* 0x00000000d1a8783b */ /* 0x000eac0000000200 */
[----:B------:R-:W4:Y:S01]  /*ba90*/  LDSM.16.M88.4 R176, [R208] ;  /* 0x00000000d0b0783b */ /* 0x000f220000000200 */
[C---:B------:R-:W-:Y:S08]  /*baa0*/  HMMA.16816.F32 R4, R196.reuse, R200, R4 ;  /* 0x000000c8c404723c */ /* 0x040ff00000001804 */
[C---:B------:R-:W-:Y:S01]  /*bab0*/  HMMA.16816.F32 R8, R196.reuse, R202, R8 ;  /* 0x000000cac408723c */ /* 0x040fe20000001808 */
[----:B------:R-:W2:Y:S07]  /*bac0*/  LDSM.16.M88.4 R200, [R227+0xe000] ;  /* 0x00e00000e3c8783b */ /* 0x000eae0000000200 */
[C---:B------:R-:W-:Y:S08]  /*bad0*/  HMMA.16816.F32 R12, R196.reuse, R204, R12 ;  /* 0x000000ccc40c723c */ /* 0x040ff0000000180c */
[C---:B------:R-:W-:Y:S01]  /*bae0*/  HMMA.16816.F32 R16, R196.reuse, R206, R16 ;  /* 0x000000cec410723c */ /* 0x040fe20000001810 */
[----:B------:R-:W-:Y:S07]  /*baf0*/  LDSM.16.M88.4 R204, [R220+0x6000] ;  /* 0x00600000dccc783b */ /* 0x000fee0000000200 */
[C---:B-1----:R-:W-:Y:S08]  /*bb00*/  HMMA.16816.F32 R20, R196.reuse, R164, R20 ;  /* 0x000000a4c414723c */ /* 0x042ff00000001814 */
[C---:B------:R-:W-:Y:S01]  /*bb10*/  HMMA.16816.F32 R24, R196.reuse, R166, R24 ;  /* 0x000000a6c418723c */ /* 0x040fe20000001818 */
[----:B------:R-:W1:Y:S07]  /*bb20*/  LDSM.16.M88.4 R164, [R227+0xe800] ;  /* 0x00e80000e3a4783b */ /* 0x000e6e0000000200 */
[C---:B---3--:R-:W-:Y:S08]  /*bb30*/  HMMA.16816.F32 R28, R196.reuse, R172, R28 ;  /* 0x000000acc41c723c */ /* 0x048ff0000000181c */
[----:B------:R-:W-:Y:S01]  /*bb40*/  HMMA.16816.F32 R32, R196, R174, R32 ;  /* 0x000000aec420723c */ /* 0x000fe20000001820 */
[----:B------:R-:W3:Y:S06]  /*bb50*/  LDSM.16.M88.4 R172, [R227+0xf000] ;  /* 0x00f00000e3ac783b */ /* 0x000eec0000000200 */
[----:B------:R-:W-:Y:S01]  /*bb60*/  LDSM.16.M88.4 R196, [R229+0x6000] ;  /* 0x00600000e5c4783b */ /* 0x000fe20000000200 */
[C---:B-----5:R-:W-:Y:S08]  /*bb70*/  HMMA.16816.F32 R4, R180.reuse, R184, R4 ;  /* 0x000000b8b404723c */ /* 0x060ff00000001804 */
[C---:B------:R-:W-:Y:S01]  /*bb80*/  HMMA.16816.F32 R8, R180.reuse, R186, R8 ;  /* 0x000000bab408723c */ /* 0x040fe20000001808 */
[----:B------:R-:W5:Y:S07]  /*bb90*/  LDSM.16.M88.4 R184, [R227+0xf800] ;  /* 0x00f80000e3b8783b */ /* 0x000f6e0000000200 */
[C---:B------:R-:W-:Y:S08]  /*bba0*/  HMMA.16816.F32 R12, R180.reuse, R188, R12 ;  /* 0x000000bcb40c723c */ /* 0x040ff0000000180c */
[C---:B------:R-:W-:Y:S08]  /*bbb0*/  HMMA.16816.F32 R16, R180.reuse, R190, R16 ;  /* 0x000000beb410723c */ /* 0x040ff00000001810 */
[C---:B--2---:R-:W-:Y:S08]  /*bbc0*/  HMMA.16816.F32 R20, R180.reuse, R168, R20 ;  /* 0x000000a8b414723c */ /* 0x044ff00000001814 */
[C---:B------:R-:W-:Y:S01]  /*bbd0*/  HMMA.16816.F32 R24, R180.reuse, R170, R24 ;  /* 0x000000aab418723c */ /* 0x040fe20000001818 */
[----:B------:R-:W-:Y:S07]  /*bbe0*/  LDSM.16.M88.4 R168, [R220+0x7000] ;  /* 0x00700000dca8783b */ /* 0x000fee0000000200 */
[C---:B----4-:R-:W-:Y:S08]  /*bbf0*/  HMMA.16816.F32 R28, R180.reuse, R176, R28 ;  /* 0x000000b0b41c723c */ /* 0x050ff0000000181c */
[----:B------:R-:W-:Y:S08]  /*bc00*/  HMMA.16816.F32 R32, R180, R178, R32 ;  /* 0x000000b2b420723c */ /* 0x000ff00000001820 */
[C---:B------:R-:W-:Y:S08]  /*bc10*/  HMMA.16816.F32 R4, R192.reuse, R200, R4 ;  /* 0x000000c8c004723c */ /* 0x040ff00000001804 */
[C---:B------:R-:W-:Y:S08]  /*bc20*/  HMMA.16816.F32 R8, R192.reuse, R202, R8 ;  /* 0x000000cac008723c */ /* 0x040ff00000001808 */
[C---:B-1----:R-:W-:Y:S08]  /*bc30*/  HMMA.16816.F32 R12, R192.reuse, R164, R12 ;  /* 0x000000a4c00c723c */ /* 0x042ff0000000180c */
[C---:B------:R-:W-:Y:S01]  /*bc40*/  HMMA.16816.F32 R16, R192.reuse, R166, R16 ;  /* 0x000000a6c010723c */ /* 0x040fe20000001810 */
[----:B------:R-:W1:Y:S07]  /*bc50*/  LDSM.16.M88.4 R164, [R220+0x6800] ;  /* 0x00680000dca4783b */ /* 0x000e6e0000000200 */
[C---:B---3--:R-:W-:Y:S08]  /*bc60*/  HMMA.16816.F32 R20, R192.reuse, R172, R20 ;  /* 0x000000acc014723c */ /* 0x048ff00000001814 */
[C---:B------:R-:W-:Y:S08]  /*bc70*/  HMMA.16816.F32 R24, R192.reuse, R174, R24 ;  /* 0x000000aec018723c */ /* 0x040ff00000001818 */
[C---:B-----5:R-:W-:Y:S08]  /*bc80*/  HMMA.16816.F32 R28, R192.reuse, R184, R28 ;  /* 0x000000b8c01c723c */ /* 0x060ff0000000181c */
[----:B------:R-:W-:Y:S08]  /*bc90*/  HMMA.16816.F32 R32, R192, R186, R32 ;  /* 0x000000bac020723c */ /* 0x000ff00000001820 */
[C---:B------:R-:W-:Y:S08]  /*bca0*/  HMMA.16816.F32 R4, R196.reuse, R204, R4 ;  /* 0x000000ccc404723c */ /* 0x040ff00000001804 */
[C---:B------:R-:W-:Y:S08]  /*bcb0*/  HMMA.16816.F32 R8, R196.reuse, R206, R8 ;  /* 0x000000cec408723c */ /* 0x040ff00000001808 */
[C---:B-1----:R-:W-:Y:S08]  /*bcc0*/  HMMA.16816.F32 R12, R196.reuse, R164, R12 ;  /* 0x000000a4c40c723c */ /* 0x042ff0000000180c */
[C---:B------:R-:W-:Y:S01]  /*bcd0*/  HMMA.16816.F32 R16, R196.reuse, R166, R16 ;  /* 0x000000a6c410723c */ /* 0x040fe20000001810 */
[----:B------:R-:W1:Y:S01]  /*bce0*/  LDSM.16.M88.4 R164, [R220+0x7800] ;  /* 0x00780000dca4783b */ /* 0x000e620000000200 */
[----:B------:R-:W-:Y:S04]  /*bcf0*/  DEPBAR.LE SB0, 0x0 ;  /* 0x000080000000791a */ /* 0x000fe80000000000 */
[----:B------:R-:W-:Y:S02]  /*bd00*/  FMUL.FTZ R237, R4, c[0x0][0x2ec] ;  /* 0x0000bb0004ed7a20 */ /* 0x000fe40000410000 */
[C---:B------:R-:W-:Y:S04]  /*bd10*/  HMMA.16816.F32 R20, R196.reuse, R168, R20 ;  /* 0x000000a8c414723c */ /* 0x040fe80000001814 */
[----:B------:R-:W2:Y:S01]  /*bd20*/  MUFU.TANH R237, R237 ;  /* 0x000000ed00ed7308 */ /* 0x000ea20000002400 */
[----:B------:R-:W-:Y:S01]  /*bd30*/  BAR.SYNC.DEFER_BLOCKING 0x0 ;  /* 0x0000000000007b1d */ /* 0x000fe20000010000 */
[----:B------:R-:W-:Y:S02]  /*bd40*/  FMUL.FTZ R193, R5, c[0x0][0x2ec] ;  /* 0x0000bb0005c17a20 */ /* 0x000fe40000410000 */
[C---:B------:R-:W-:Y:S04]  /*bd50*/  HMMA.16816.F32 R24, R196.reuse, R170, R24 ;  /* 0x000000aac418723c */ /* 0x040fe80000001818 */
[----:B------:R-:W-:Y:S02]  /*bd60*/  FMUL.FTZ R194, R6, c[0x0][0x2ec] ;  /* 0x0000bb0006c27a20 */ /* 0x000fe40000410000 */
[----:B------:R-:W3:Y:S01]  /*bd70*/  MUFU.TANH R193, R193 ;  /* 0x000000c100c17308 */ /* 0x000ee20000002400 */
[----:B------:R-:W-:Y:S02]  /*bd80*/  FMUL.FTZ R3, R7, c[0x0][0x2ec] ;  /* 0x0000bb0007037a20 */ /* 0x000fe40000410000 */
[----:B------:R-:W-:Y:S03]  /*bd90*/  FMUL.FTZ R17, R17, c[0x0][0x2ec] ;  /* 0x0000bb0011117a20 */ /* 0x000fe60000410000 */
[----:B------:R-:W-:Y:S02]  /*bda0*/  FMUL.FTZ R195, R8, c[0x0][0x2ec] ;  /* 0x0000bb0008c37a20 */ /* 0x000fe40000410000 */
[----:B------:R-:W-:Y:S02]  /*bdb0*/  FMUL.FTZ R203, R9, c[0x0][0x2ec] ;  /* 0x0000bb0009cb7a20 */ /* 0x000fe40000410000 */
[----:B------:R4:W2:Y:S01]  /*bdc0*/  MUFU.TANH R190, R17 ;  /* 0x0000001100be7308 */ /* 0x0008a20000002400 */
[----:B------:R-:W-:Y:S02]  /*bdd0*/  FMUL.FTZ R21, R21, c[0x0][0x2ec] ;  /* 0x0000bb0015157a20 */ /* 0x000fe40000410000 */
[----:B------:R-:W-:Y:S02]  /*bde0*/  FMUL.FTZ R202, R10, c[0x0][0x2ec] ;  /* 0x0000bb000aca7a20 */ /* 0x000fe40000410000 */
[----:B------:R-:W-:Y:S02]  /*bdf0*/  FMUL.FTZ R201, R11, c[0x0][0x2ec] ;  /* 0x0000bb000bc97a20 */ /* 0x000fe40000410000 */
[----:B------:R-:W-:Y:S01]  /*be00*/  FMUL.FTZ R207, R12, c[0x0][0x2ec] ;  /* 0x0000bb000ccf7a20 */ /* 0x000fe20000410000 */
[C---:B-1----:R-:W-:Y:S02]  /*be10*/  HMMA.16816.F32 R28, R196.reuse, R164, R28 ;  /* 0x000000a4c41c723c */ /* 0x042fe4000000181c */
[----:B------:R1:W1:Y:S01]  /*be20*/  MUFU.TANH R174, R21 ;  /* 0x0000001500ae7308 */ /* 0x0002620000002400 */
[----:B------:R-:W-:Y:S02]  /*be30*/  FMUL.FTZ R206, R13, c[0x0][0x2ec] ;  /* 0x0000bb000dce7a20 */ /* 0x000fe40000410000 */
[----:B------:R-:W-:Y:S02]  /*be40*/  FMUL.FTZ R13, R14, c[0x0][0x2ec] ;  /* 0x0000bb000e0d7a20 */ /* 0x000fe40000410000 */
[----:B------:R-:W-:Y:S01]  /*be50*/  FMUL.FTZ R205, R15, c[0x0][0x2ec] ;  /* 0x0000bb000fcd7a20 */ /* 0x000fe20000410000 */
[----:B------:R-:W-:Y:S04]  /*be60*/  HMMA.16816.F32 R32, R196, R166, R32 ;  /* 0x000000a6c420723c */ /* 0x000fe80000001820 */
[----:B------:R-:W2:Y:S01]  /*be70*/  MUFU.TANH R194, R194 ;  /* 0x000000c200c27308 */ /* 0x000ea20000002400 */
[----:B------:R-:W-:Y:S02]  /*be80*/  FMUL.FTZ R173, R16, c[0x0][0x2ec] ;  /* 0x0000bb0010ad7a20 */ /* 0x000fe40000410000 */
[----:B------:R-:W-:Y:S02]  /*be90*/  FMUL.FTZ R15, R18, c[0x0][0x2ec] ;  /* 0x0000bb00120f7a20 */ /* 0x000fe40000410000 */
[----:B------:R-:W-:Y:S03]  /*bea0*/  FMUL.FTZ R14, R19, c[0x0][0x2ec] ;  /* 0x0000bb00130e7a20 */ /* 0x000fe60000410000 */
[----:B------:R-:W-:Y:S02]  /*beb0*/  FMUL.FTZ R19, R20, c[0x0][0x2ec] ;  /* 0x0000bb0014137a20 */ /* 0x000fe40000410000 */
[----:B------:R-:W2:Y:S01]  /*bec0*/  MUFU.TANH R3, R3 ;  /* 0x0000000300037308 */ /* 0x000ea20000002400 */
[----:B------:R-:W-:Y:S02]  /*bed0*/  FMUL.FTZ R18, R22, c[0x0][0x2ec] ;  /* 0x0000bb0016127a20 */ /* 0x000fe40000410000 */
[----:B------:R-:W-:Y:S02]  /*bee0*/  FMUL.FTZ R29, R29, c[0x0][0x2ec] ;  /* 0x0000bb001d1d7a20 */ /* 0x000fe40000410000 */
[----:B----4-:R-:W-:Y:S02]  /*bef0*/  FMUL.FTZ R17, R23, c[0x0][0x2ec] ;  /* 0x0000bb0017117a20 */ /* 0x010fe40000410000 */
[----:B------:R-:W-:Y:S02]  /*bf00*/  FMUL.FTZ R175, R24, c[0x0][0x2ec] ;  /* 0x0000bb0018af7a20 */ /* 0x000fe40000410000 */
[----:B------:R-:W-:Y:S01]  /*bf10*/  FMUL.FTZ R23, R25, c[0x0][0x2ec] ;  /* 0x0000bb0019177a20 */ /* 0x000fe20000410000 */
[----:B------:R4:W2:Y:S01]  /*bf20*/  MUFU.TANH R197, R29 ;  /* 0x0000001d00c57308 */ /* 0x0008a20000002400 */
[----:B------:R-:W-:Y:S02]  /*bf30*/  FMUL.FTZ R22, R26, c[0x0][0x2ec] ;  /* 0x0000bb001a167a20 */ /* 0x000fe40000410000 */
[----:B-1----:R-:W-:Y:S02]  /*bf40*/  FMUL.FTZ R21, R27, c[0x0][0x2ec] ;  /* 0x0000bb001b157a20 */ /* 0x002fe40000410000 */
[----:B------:R-:W-:Y:S02]  /*bf50*/  FMUL.FTZ R25, R28, c[0x0][0x2ec] ;  /* 0x0000bb001c197a20 */ /* 0x000fe40000410000 */
[----:B------:R-:W-:Y:S02]  /*bf60*/  FMUL.FTZ R27, R30, c[0x0][0x2ec] ;  /* 0x0000bb001e1b7a20 */ /* 0x000fe40000410000 */
[----:B------:R-:W-:Y:S01]  /*bf70*/  FMUL.FTZ R26, R31, c[0x0][0x2ec] ;  /* 0x0000bb001f1a7a20 */ /* 0x000fe20000410000 */
[----:B------:R-:W1:Y:S01]  /*bf80*/  MUFU.TANH R195, R195 ;  /* 0x000000c300c37308 */ /* 0x000e620000002400 */
[----:B------:R-:W-:Y:S02]  /*bf90*/  FMUL.FTZ R199, R32, c[0x0][0x2ec] ;  /* 0x0000bb0020c77a20 */ /* 0x000fe40000410000 */
[----:B------:R-:W-:Y:S02]  /*bfa0*/  FMUL.FTZ R31, R33, c[0x0][0x2ec] ;  /* 0x0000bb00211f7a20 */ /* 0x000fe40000410000 */
[----:B------:R-:W-:Y:S05]  /*bfb0*/  FMUL.FTZ R30, R34, c[0x0][0x2ec] ;  /* 0x0000bb00221e7a20 */ /* 0x000fea0000410000 */
[----:B------:R-:W1:Y:S01]  /*bfc0*/  MUFU.TANH R203, R203 ;  /* 0x000000cb00cb7308 */ /* 0x000e620000002400 */
[----:B----4-:R-:W-:Y:S09]  /*bfd0*/  FMUL.FTZ R29, R35, c[0x0][0x2ec] ;  /* 0x0000bb00231d7a20 */ /* 0x010ff20000410000 */
[----:B------:R-:W4:Y:S10]  /*bfe0*/  MUFU.TANH R202, R202 ;  /* 0x000000ca00ca7308 */ /* 0x000f340000002400 */
[----:B------:R-:W1:Y:S10]  /*bff0*/  MUFU.TANH R201, R201 ;  /* 0x000000c900c97308 */ /* 0x000e740000002400 */
        /* <DEDUP_REMOVED lines=20> */
[----:B------:R-:W1:Y:S01]  /*c140*/  MUFU.TANH R29, R29 ;  /* 0x0000001d001d7308 */ /* 0x000e620000002400 */
[----:B------:R-:W-:-:S05]  /*c150*/  @!P0 BRA `(.L_x_6294) ;  /* 0x000005b000008947 */ /* 0x000fca0003800000 */
[----:B--234-:R-:W-:Y:S01]  /*c160*/  PLOP3.LUT P0, PT, PT, PT, UP5, 0x80, 0x0 ;  /* 0x000000000000781c */ /* 0x01cfe20003f0f058 */
[----:B------:R-:W-:Y:S01]  /*c170*/  IMAD.U32 R8, RZ, RZ, UR15 ;  /* 0x0000000fff087e24 */ /* 0x000fe2000f8e00ff */
[----:B------:R-:W-:Y:S11]  /*c180*/  MOV R5, UR12 ;  /* 0x0000000c00057c02 */ /* 0x000ff60008000f00 */
[----:B------:R-:W-:-:S05]  /*c190*/  @!P0 BRA `(.L_x_6295) ;  /* 0x000003b000008947 */ /* 0x000fca0003800000 */
[----:B------:R-:W-:Y:S04]  /*c1a0*/  IABS R4, c[0x0][0x2d0] ;  /* 0x0000b40000047a13 */ /* 0x000fe80000000000 */
[----:B------:R-:W2:Y:S10]  /*c1b0*/  I2F.RP R9, R4 ;  /* 0x0000000400097306 */ /* 0x000eb40000209400 */
[----:B--2---:R-:W2:Y:S02]  /*c1c0*/  MUFU.RCP R5, R9 ;  /* 0x0000000900057308 */ /* 0x004ea40000001000 */
[----:B--2---:R-:W-:Y:S01]  /*c1d0*/  IADD3 R32, R5, 0xffffffe, RZ ;  /* 0x0ffffffe05207810 */ /* 0x004fe20007ffe0ff */
[----:B------:R-:W-:Y:S07]  /*c1e0*/  IMAD.SHL.U32 R5, R246, 0x40, RZ ;  /* 0x00000040f6057824 */ /* 0x000fee00078e00ff */
[----:B------:R-:W2:Y:S01]  /*c1f0*/  F2I.FTZ.U32.TRUNC.NTZ R33, R32 ;  /* 0x0000002000217305 */ /* 0x000ea2000021f000 */
        /* <DEDUP_REMOVED lines=8> */
[--C-:B--2---:R-:W-:Y:S02]  /*c280*/  IMAD.MOV R7, RZ, RZ, -R33.reuse ;  /* 0x000000ffff077224 */ /* 0x104fe400078e0a21 */
        /* <DEDUP_REMOVED lines=27> */
[-C--:B------:R-:W-:Y:S02]  /*c440*/  LEA.HI.X.SX32 R35, R9, R241.reuse, 0x2, P1 ;  /* 0x000000f109237211 */ /* 0x080fe400008f16ff */
[----:B------:R-:W-:Y:S01]  /*c450*/  LEA.HI.X.SX32 R33, R5, R241, 0x2, P0 ;  /* 0x000000f105217211 */ /* 0x000fe200000f16ff */
[----:B------:R-:W-:Y:S02]  /*c460*/  IMAD.MOV.U32 R5, RZ, RZ, 0x40 ;  /* 0x00000040ff057424 */ /* 0x000fe400078e00ff */
        /* <DEDUP_REMOVED lines=14> */
.L_x_6295:
        /* <DEDUP_REMOVED lines=28> */
.L_x_6294:
[----:B--234-:R-:W-:Y:S04]  /*c710*/  LEA R33, R246, R245, 0x6 ;  /* 0x000000f5f6217211 */ /* 0x01cfe800078e30ff */
[C---:B------:R-:W-:Y:S02]  /*c720*/  IADD3 R7, R33.reuse, 0x1, RZ ;  /* 0x0000000121077810 */ /* 0x040fe40007ffe0ff */
[C---:B------:R-:W-:Y:S02]  /*c730*/  IADD3 R5, R33.reuse, 0x8, RZ ;  /* 0x0000000821057810 */ /* 0x040fe40007ffe0ff */
[----:B------:R-:W-:Y:S02]  /*c740*/  ISETP.GE.AND P2, PT, R33, R242, PT ;  /* 0x000000f22100720c */ /* 0x000fe40003f46270 */
[-C--:B------:R-:W-:Y:S02]  /*c750*/  ISETP.GE.AND P1, PT, R7, R244.reuse, PT ;  /* 0x000000f40700720c */ /* 0x080fe40003f26270 */
[----:B------:R-:W-:Y:S02]  /*c760*/  ISETP.GE.AND P5, PT, R5, R244, PT ;  /* 0x000000f40500720c */ /* 0x000fe40003fa6270 */
[-C--:B------:R-:W-:Y:S02]  /*c770*/  ISETP.GE.OR P1, PT, R7, R243.reuse, !P1 ;  /* 0x000000f30700720c */ /* 0x080fe40004f26670 */
[C---:B------:R-:W-:Y:S02]  /*c780*/  IADD3 R9, R33.reuse, 0x10, RZ ;  /* 0x0000001021097810 */ /* 0x040fe40007ffe0ff */
[----:B------:R-:W-:Y:S02]  /*c790*/  ISETP.GE.OR P2, PT, R33, R238, !P2 ;  /* 0x000000ee2100720c */ /* 0x000fe40005746670 */
[C---:B------:R-:W-:Y:S02]  /*c7a0*/  ISETP.GE.AND P4, PT, R5.reuse, R242, PT ;  /* 0x000000f20500720c */ /* 0x040fe40003f86270 */
[-C--:B------:R-:W-:Y:S02]  /*c7b0*/  ISETP.GE.OR P5, PT, R5, R243.reuse, !P5 ;  /* 0x000000f30500720c */ /* 0x080fe40006fa6670 */
[----:B------:R-:W-:Y:S02]  /*c7c0*/  FSEL R16, R193, -INF , !P1 ;  /* 0xff800000c1107808 */ /* 0x000fe40004800000 */
[----:B------:R-:W-:Y:S02]  /*c7d0*/  ISETP.GE.OR P4, PT, R5, R238, !P4 ;  /* 0x000000ee0500720c */ /* 0x000fe40006786670 */
[----:B------:R-:W-:Y:S02]  /*c7e0*/  FSEL R5, R194, -INF , !P2 ;  /* 0xff800000c2057808 */ /* 0x000fe40005000000 */
[C---:B------:R-:W-:Y:S02]  /*c7f0*/  ISETP.GE.AND P2, PT, R9.reuse, R244, PT ;  /* 0x000000f40900720c */ /* 0x040fe40003f46270 */
[C---:B------:R-:W-:Y:S02]  /*c800*/  ISETP.GE.AND P1, PT, R9.reuse, R242, PT ;  /* 0x000000f20900720c */ /* 0x040fe40003f26270 */
[CC--:B------:R-:W-:Y:S02]  /*c810*/  ISETP.GE.OR P2, PT, R9.reuse, R243.reuse, !P2 ;  /* 0x000000f30900720c */ /* 0x0c0fe40005746670 */
[----:B------:R-:W-:Y:S02]  /*c820*/  ISETP.GE.OR P1, PT, R9, R238, !P1 ;  /* 0x000000ee0900720c */ /* 0x000fe40004f26670 */
[----:B------:R-:W-:Y:S02]  /*c830*/  IADD3 R9, R33, 0x18, RZ ;  /* 0x0000001821097810 */ /* 0x000fe40007ffe0ff */
[----:B-1----:R-:W-:Y:S02]  /*c840*/  FSEL R194, R207, -INF , !P2 ;  /* 0xff800000cfc27808 */ /* 0x002fe40005000000 */
[-C--:B------:R-:W-:Y:S02]  /*c850*/  ISETP.GE.AND P3, PT, R33, R244.reuse, PT ;  /* 0x000000f42100720c */ /* 0x080fe40003f66270 */
[----:B------:R-:W-:Y:S02]  /*c860*/  ISETP.GE.AND P2, PT, R9, R244, PT ;  /* 0x000000f40900720c */ /* 0x000fe40003f46270 */
[----:B------:R-:W-:Y:S02]  /*c870*/  ISETP.GE.AND P6, PT, R7, R242, PT ;  /* 0x000000f20700720c */ /* 0x000fe40003fc6270 */
[-C--:B------:R-:W-:Y:S02]  /*c880*/  ISETP.GE.OR P3, PT, R33, R243.reuse, !P3 ;  /* 0x000000f32100720c */ /* 0x080fe40005f66670 */
[----:B------:R-:W-:Y:S02]  /*c890*/  ISETP.GE.OR P6, PT, R7, R238, !P6 ;  /* 0x000000ee0700720c */ /* 0x000fe400077c6670 */
[C---:B------:R-:W-:Y:S02]  /*c8a0*/  IADD3 R7, R33.reuse, 0x9, RZ ;  /* 0x0000000921077810 */ /* 0x040fe40007ffe0ff */
[----:B------:R-:W-:Y:S02]  /*c8b0*/  IADD3 R165, R33, 0x20, RZ ;  /* 0x0000002021a57810 */ /* 0x000fe40007ffe0ff */
[-C--:B------:R-:W-:Y:S02]  /*c8c0*/  ISETP.GE.OR P2, PT, R9, R243.reuse, !P2 ;  /* 0x000000f30900720c */ /* 0x080fe40005746670 */
[----:B------:R-:W-:Y:S02]  /*c8d0*/  FSEL R237, R237, -INF , !P3 ;  /* 0xff800000eded7808 */ /* 0x000fe40005800000 */
[----:B------:R-:W-:Y:S02]  /*c8e0*/  FSEL R192, R173, -INF , !P2 ;  /* 0xff800000adc07808 */ /* 0x000fe40005000000 */
[-C--:B------:R-:W-:Y:S02]  /*c8f0*/  ISETP.GE.AND P2, PT, R165, R244.reuse, PT ;  /* 0x000000f4a500720c */ /* 0x080fe40003f46270 */
[C---:B------:R-:W-:Y:S02]  /*c900*/  ISETP.GE.AND P0, PT, R7.reuse, R244, PT ;  /* 0x000000f40700720c */ /* 0x040fe40003f06270 */
[C---:B------:R-:W-:Y:S02]  /*c910*/  ISETP.GE.AND P3, PT, R7.reuse, R242, PT ;  /* 0x000000f20700720c */ /* 0x040fe40003f66270 */
[CC--:B------:R-:W-:Y:S02]  /*c920*/  ISETP.GE.OR P0, PT, R7.reuse, R243.reuse, !P0 ;  /* 0x000000f30700720c */ /* 0x0c0fe40004706670 */
[----:B------:R-:W-:Y:S02]  /*c930*/  ISETP.GE.OR P3, PT, R7, R238, !P3 ;  /* 0x000000ee0700720c */ /* 0x000fe40005f66670 */
[C---:B------:R-:W-:Y:S02]  /*c940*/  IADD3 R7, R33.reuse, 0x11, RZ ;  /* 0x0000001121077810 */ /* 0x040fe40007ffe0ff */
[----:B------:R-:W-:Y:S02]  /*c950*/  IADD3 R35, R33, 0x21, RZ ;  /* 0x0000002121237810 */ /* 0x000fe40007ffe0ff */
[-C--:B------:R-:W-:Y:S02]  /*c960*/  ISETP.GE.OR P2, PT, R165, R243.reuse, !P2 ;  /* 0x000000f3a500720c */ /* 0x080fe40005746670 */
[----:B------:R-:W-:Y:S02]  /*c970*/  FSEL R12, R195, -INF , !P5 ;  /* 0xff800000c30c7808 */ /* 0x000fe40006800000 */
[----:B------:R-:W-:Y:S02]  /*c980*/  FSEL R10, R203, -INF , !P0 ;  /* 0xff800000cb0a7808 */ /* 0x000fe40004000000 */
[----:B------:R-:W-:Y:S02]  /*c990*/  FSEL R11, R202, -INF , !P4 ;  /* 0xff800000ca0b7808 */ /* 0x000fe40006000000 */
[----:B------:R-:W-:Y:S02]  /*c9a0*/  FSEL R202, R19, -INF , !P2 ;  /* 0xff80000013ca7808 */ /* 0x000fe40005000000 */
[C---:B------:R-:W-:Y:S02]  /*c9b0*/  ISETP.GE.AND P5, PT, R7.reuse, R244, PT ;  /* 0x000000f40700720c */ /* 0x040fe40003fa6270 */
[----:B------:R-:W-:Y:S02]  /*c9c0*/  ISETP.GE.AND P0, PT, R7, R242, PT ;  /* 0x000000f20700720c */ /* 0x000fe40003f06270 */
[----:B------:R-:W-:Y:S02]  /*c9d0*/  ISETP.GE.AND P2, PT, R35, R244, PT ;  /* 0x000000f42300720c */ /* 0x000fe40003f46270 */
[CC--:B------:R-:W-:Y:S02]  /*c9e0*/  ISETP.GE.OR P5, PT, R7.reuse, R243.reuse, !P5 ;  /* 0x000000f30700720c */ /* 0x0c0fe40006fa6670 */
[----:B------:R-:W-:Y:S02]  /*c9f0*/  ISETP.GE.OR P0, PT, R7, R238, !P0 ;  /* 0x000000ee0700720c */ /* 0x000fe40004706670 */
[----:B------:R-:W-:Y:S02]  /*ca00*/  FSEL R7, R3, -INF , !P6 ;  /* 0xff80000003077808 */ /* 0x000fe40007000000 */
[-C--:B------:R-:W-:Y:S02]  /*ca10*/  ISETP.GE.AND P6, PT, R9, R242.reuse, PT ;  /* 0x000000f20900720c */ /* 0x080fe40003fc6270 */
[----:B------:R-:W-:Y:S02]  /*ca20*/  ISETP.GE.AND P4, PT, R165, R242, PT ;  /* 0x000000f2a500720c */ /* 0x000fe40003f86270 */
[----:B------:R-:W-:Y:S02]  /*ca30*/  ISETP.GE.OR P2, PT, R35, R243, !P2 ;  /* 0x000000f32300720c */ /* 0x000fe40005746670 */
[----:B------:R-:W-:Y:S02]  /*ca40*/  IADD3 R3, R33, 0x28, RZ ;  /* 0x0000002821037810 */ /* 0x000fe40007ffe0ff */
[-C--:B------:R-:W-:Y:S02]  /*ca50*/  ISETP.GE.OR P6, PT, R9, R238.reuse, !P6 ;  /* 0x000000ee0900720c */ /* 0x080fe400077c6670 */
[----:B------:R-:W-:Y:S02]  /*ca60*/  FSEL R9, R201, -INF , !P3 ;  /* 0xff800000c9097808 */ /* 0x000fe40005800000 */
[----:B------:R-:W-:Y:S02]  /*ca70*/  FSEL R200, R174, -INF , !P2 ;  /* 0xff800000aec87808 */ /* 0x000fe40005000000 */
[----:B------:R-:W-:Y:S02]  /*ca80*/  ISETP.GE.OR P4, PT, R165, R238, !P4 ;  /* 0x000000eea500720c */ /* 0x000fe40006786670 */
[----:B------:R-:W-:Y:S02]  /*ca90*/  FMNMX.FTZ R165, R237, R2, !PT ;  /* 0x00000002eda57209 */ /* 0x000fe40007810000 */
[----:B------:R-:W-:Y:S02]  /*caa0*/  ISETP.GE.AND P3, PT, R35, R242, PT ;  /* 0x000000f22300720c */ /* 0x000fe40003f66270 */
[----:B------:R-:W-:Y:S02]  /*cab0*/  FMNMX.FTZ R4, R5, R0, !PT ;  /* 0x0000000005047209 */ /* 0x000fe40007810000 */
[----:B------:R-:W-:Y:S02]  /*cac0*/  ISETP.GE.AND P2, PT, R3, R244, PT ;  /* 0x000000f40300720c */ /* 0x000fe40003f46270 */
[----:B------:R-:W-:Y:S02]  /*cad0*/  FMNMX.FTZ R4, R7, R4, !PT ;  /* 0x0000000407047209 */ /* 0x000fe40007810000 */
[----:B------:R-:W-:Y:S02]  /*cae0*/  IADD3 R167, R33, 0x19, RZ ;  /* 0x0000001921a77810 */ /* 0x000fe40007ffe0ff */
[----:B------:R-:W-:Y:S02]  /*caf0*/  ISETP.GE.OR P3, PT, R35, R238, !P3 ;  /* 0x000000ee2300720c */ /* 0x000fe40005f66670 */
[----:B------:R-:W-:Y:S02]  /*cb00*/  FMNMX.FTZ R35, R16, R165, !PT ;  /* 0x000000a510237209 */ /* 0x000fe40007810000 */
[----:B------:R-:W-:Y:S02]  /*cb10*/  IADD3 R19, R33, 0x29, RZ ;  /* 0x0000002921137810 */ /* 0x000fe40007ffe0ff */
[----:B------:R-:W-:Y:S02]  /*cb20*/  ISETP.GE.OR P2, PT, R3, R243, !P2 ;  /* 0x000000f30300720c */ /* 0x000fe40005746670 */
[----:B------:R-:W-:Y:S02]  /*cb30*/  FMNMX.FTZ R35, R12, R35, !PT ;  /* 0x000000230c237209 */ /* 0x000fe40007810000 */
[----:B------:R-:W-:Y:S02]  /*cb40*/  FSEL R188, R206, -INF , !P5 ;  /* 0xff800000cebc7808 */ /* 0x000fe40006800000 */
[----:B------:R-:W-:Y:S02]  /*cb50*/  FSEL R198, R175, -INF , !P2 ;  /* 0xff800000afc67808 */ /* 0x000fe40005000000 */
[----:B------:R-:W-:Y:S02]  /*cb60*/  FMNMX.FTZ R4, R11, R4, !PT ;  /* 0x000000040b047209 */ /* 0x000fe40007810000 */
[-C--:B------:R-:W-:Y:S02]  /*cb70*/  ISETP.GE.AND P5, PT, R167, R244.reuse, PT ;  /* 0x000000f4a700720c */ /* 0x080fe40003fa6270 */
[----:B------:R-:W-:Y:S02]  /*cb80*/  ISETP.GE.AND P2, PT, R19, R244, PT ;  /* 0x000000f41300720c */ /* 0x000fe40003f46270 */
[----:B------:R-:W-:Y:S02]  /*cb90*/  FSEL R205, R205, -INF , !P0 ;  /* 0xff800000cdcd7808 */ /* 0x000fe40004000000 */
[----:B------:R-:W-:Y:S02]  /*cba0*/  ISETP.GE.AND P0, PT, R19, R242, PT ;  /* 0x000000f21300720c */ /* 0x000fe40003f06270 */
[----:B------:R-:W-:Y:S02]  /*cbb0*/  FSEL R191, R13, -INF , !P1 ;  /* 0xff8000000dbf7808 */ /* 0x000fe40004800000 */
[----:B------:R-:W-:Y:S02]  /*cbc0*/  FMNMX.FTZ R35, R10, R35, !PT ;  /* 0x000000230a237209 */ /* 0x000fe40007810000 */
[----:B------:R-:W-:Y:S02]  /*cbd0*/  ISETP.GE.OR P0, PT, R19, R238, !P0 ;  /* 0x000000ee1300720c */ /* 0x000fe40004706670 */
[----:B------:R-:W-:Y:S02]  /*cbe0*/  FMNMX.FTZ R4, R9, R4, !PT ;  /* 0x0000000409047209 */ /* 0x000fe40007810000 */
[-C--:B------:R-:W-:Y:S02]  /*cbf0*/  ISETP.GE.OR P5, PT, R167, R243.reuse, !P5 ;  /* 0x000000f3a700720c */ /* 0x080fe40006fa6670 */
[----:B------:R-:W-:Y:S02]  /*cc00*/  ISETP.GE.OR P2, PT, R19, R243, !P2 ;  /* 0x000000f31300720c */ /* 0x000fe40005746670 */
[----:B------:R-:W-:Y:S02]  /*cc10*/  IADD3 R19, R33, 0x30, RZ ;  /* 0x0000003021137810 */ /* 0x000fe40007ffe0ff */
[----:B------:R-:W-:Y:S02]  /*cc20*/  FSEL R190, R190, -INF , !P5 ;  /* 0xff800000bebe7808 */ /* 0x000fe40006800000 */
[-C--:B------:R-:W-:Y:S02]  /*cc30*/  ISETP.GE.AND P5, PT, R167, R242.reuse, PT ;  /* 0x000000f2a700720c */ /* 0x080fe40003fa6270 */
[----:B------:R-:W-:Y:S02]  /*cc40*/  ISETP.GE.AND P1, PT, R3, R242, PT ;  /* 0x000000f20300720c */ /* 0x000fe40003f26270 */
[----:B------:R-:W-:Y:S02]  /*cc50*/  FMNMX.FTZ R35, R194, R35, !PT ;  /* 0x00000023c2237209 */ /* 0x000fe40007810000 */
[----:B------:R-:W-:Y:S02]  /*cc60*/  FSEL R196, R23, -INF , !P2 ;  /* 0xff80000017c47808 */ /* 0x000fe40005000000 */
[----:B------:R-:W-:Y:S02]  /*cc70*/  ISETP.GE.AND P2, PT, R19, R244, PT ;  /* 0x000000f41300720c */ /* 0x000fe40003f46270 */
[----:B------:R-:W-:Y:S02]  /*cc80*/  FMNMX.FTZ R4, R191, R4, !PT ;  /* 0x00000004bf047209 */ /* 0x000fe40007810000 */
[-C--:B------:R-:W-:Y:S02]  /*cc90*/  ISETP.GE.OR P5, PT, R167, R238.reuse, !P5 ;  /* 0x000000eea700720c */ /* 0x080fe40006fa6670 */
[----:B------:R-:W-:Y:S02]  /*cca0*/  ISETP.GE.OR P1, PT, R3, R238, !P1 ;  /* 0x000000ee0300720c */ /* 0x000fe40004f26670 */
[----:B------:R-:W-:Y:S02]  /*ccb0*/  FMNMX.FTZ R35, R188, R35, !PT ;  /* 0x00000023bc237209 */ /* 0x000fe40007810000 */
[----:B------:R-:W-:Y:S02]  /*ccc0*/  ISETP.GE.OR P2, PT, R19, R243, !P2 ;  /* 0x000000f31300720c */ /* 0x000fe40005746670 */
[----:B------:R-:W-:Y:S02]  /*ccd0*/  FSEL R193, R15, -INF , !P6 ;  /* 0xff8000000fc17808 */ /* 0x000fe40007000000 */
[----:B------:R-:W-:Y:S02]  /*cce0*/  IADD3 R3, R33, 0x38, RZ ;  /* 0x0000003821037810 */ /* 0x000fe40007ffe0ff */
[----:B------:R-:W-:Y:S02]  /*ccf0*/  FMNMX.FTZ R4, R205, R4, !PT ;  /* 0x00000004cd047209 */ /* 0x000fe40007810000 */
[----:B------:R-:W-:Y:S02]  /*cd00*/  IADD3 R13, R33, 0x31, RZ ;  /* 0x00000031210d7810 */ /* 0x000fe40007ffe0ff */
[----:B------:R-:W-:Y:S02]  /*cd10*/  FSEL R203, R14, -INF , !P5 ;  /* 0xff8000000ecb7808 */ /* 0x000fe40006800000 */
[----:B------:R-:W-:Y:S02]  /*cd20*/  FMNMX.FTZ R23, R192, R35, !PT ;  /* 0x00000023c0177209 */ /* 0x000fe40007810000 */
        /* <DEDUP_REMOVED lines=11> */
[----:B------:R-:W-:Y:S02]  /*cde0*/  FSEL R199, R17, -INF , !P3 ;  /* 0xff80000011c77808 */ /* 0x000fe40005800000 */
[----:B------:R-:W-:Y:S02]  /*cdf0*/  FMNMX.FTZ R6, R201, R4, !PT ;  /* 0x00000004c9067209 */ /* 0x000fe40007810000 */
[----:B------:R-:W-:Y:S02]  /*ce00*/  FSEL R178, R197, -INF , !P6 ;  /* 0xff800000c5b27808 */ /* 0x000fe40007000000 */
[----:B------:R-:W-:Y:S02]  /*ce10*/  FSEL R197, R22, -INF , !P1 ;  /* 0xff80000016c57808 */ /* 0x000fe40004800000 */
[----:B------:R-:W-:Y:S02]  /*ce20*/  ISETP.GE.AND P2, PT, R19, R242, PT ;  /* 0x000000f21300720c */ /* 0x000fe40003f46270 */
[----:B------:R-:W-:Y:S02]  /*ce30*/  FMNMX.FTZ R15, R200, R15, !PT ;  /* 0x0000000fc80f7209 */ /* 0x000fe40007810000 */
[----:B------:R-:W-:Y:S02]  /*ce40*/  FMNMX.FTZ R6, R199, R6, !PT ;  /* 0x00000006c7067209 */ /* 0x000fe40007810000 */
[----:B------:R-:W-:Y:S02]  /*ce50*/  ISETP.GE.AND P1, PT, R13, R242, PT ;  /* 0x000000f20d00720c */ /* 0x000fe40003f26270 */
[----:B------:R-:W-:Y:S02]  /*ce60*/  FSEL R195, R21, -INF , !P0 ;  /* 0xff80000015c37808 */ /* 0x000fe40004000000 */
[----:B------:R-:W-:Y:S01]  /*ce70*/  ISETP.GE.OR P2, PT, R19, R238, !P2 ;  /* 0x000000ee1300720c */ /* 0x000fe20005746670 */
[----:B------:R-:W-:Y:S01]  /*ce80*/  LDSM.16.MT88.4 R20, [R226+0x10000] ;  /* 0x01000000e214783b */ /* 0x000fe20000004200 */
[----:B------:R-:W-:Y:S02]  /*ce90*/  FMNMX.FTZ R15, R198, R15, !PT ;  /* 0x0000000fc60f7209 */ /* 0x000fe40007810000 */
[----:B------:R-:W-:Y:S02]  /*cea0*/  FMNMX.FTZ R6, R197, R6, !PT ;  /* 0x00000006c5067209 */ /* 0x000fe40007810000 */
[----:B------:R-:W-:Y:S02]  /*ceb0*/  ISETP.GE.OR P1, PT, R13, R238, !P1 ;  /* 0x000000ee0d00720c */ /* 0x000fe40004f26670 */
[----:B------:R-:W-:Y:S02]  /*cec0*/  FSEL R177, R27, -INF , !P2 ;  /* 0xff8000001bb17808 */ /* 0x000fe40005000000 */
[----:B------:R-:W-:Y:S02]  /*ced0*/  IADD3 R33, R33, 0x39, RZ ;  /* 0x0000003921217810 */ /* 0x000fe40007ffe0ff */
[----:B------:R-:W-:Y:S02]  /*cee0*/  FMNMX.FTZ R6, R195, R6, !PT ;  /* 0x00000006c3067209 */ /* 0x000fe40007810000 */
[----:B------:R-:W-:Y:S02]  /*cef0*/  FMNMX.FTZ R15, R196, R15, !PT ;  /* 0x0000000fc40f7209 */ /* 0x000fe40007810000 */
[----:B------:R-:W-:Y:S02]  /*cf00*/  ISETP.GE.AND P0, PT, R3, R242, PT ;  /* 0x000000f20300720c */ /* 0x000fe40003f06270 */
[----:B------:R-:W-:Y:S02]  /*cf10*/  FSEL R175, R26, -INF , !P1 ;  /* 0xff8000001aaf7808 */ /* 0x000fe40004800000 */
[----:B------:R-:W-:Y:S02]  /*cf20*/  FMNMX.FTZ R8, R177, R6, !PT ;  /* 0x00000006b1087209 */ /* 0x000fe40007810000 */
[----:B------:R-:W-:Y:S02]  /*cf30*/  ISETP.GE.AND P5, PT, R33, R244, PT ;  /* 0x000000f42100720c */ /* 0x000fe40003fa6270 */
[----:B------:R-:W-:Y:S02]  /*cf40*/  FMNMX.FTZ R15, R186, R15, !PT ;  /* 0x0000000fba0f7209 */ /* 0x000fe40007810000 */
[----:B------:R-:W-:Y:S02]  /*cf50*/  ISETP.GE.OR P2, PT, R3, R238, !P0 ;  /* 0x000000ee0300720c */ /* 0x000fe40004746670 */
[----:B------:R-:W-:Y:S02]  /*cf60*/  ISETP.GE.AND P0, PT, R33, R242, PT ;  /* 0x000000f22100720c */ /* 0x000fe40003f06270 */
[----:B------:R-:W-:Y:S02]  /*cf70*/  FMNMX.FTZ R15, R178, R15, !PT ;  /* 0x0000000fb20f7209 */ /* 0x000fe40007810000 */
[----:B------:R-:W-:Y:S02]  /*cf80*/  FSEL R173, R30, -INF , !P2 ;  /* 0xff8000001ead7808 */ /* 0x000fe40005000000 */
[----:B------:R-:W-:Y:S02]  /*cf90*/  FMNMX.FTZ R8, R175, R8, !PT ;  /* 0x00000008af087209 */ /* 0x000fe40007810000 */
[C---:B------:R-:W-:Y:S02]  /*cfa0*/  ISETP.GE.OR P5, PT, R33.reuse, R243, !P5 ;  /* 0x000000f32100720c */ /* 0x040fe40006fa6670 */
[----:B------:R-:W-:Y:S02]  /*cfb0*/  ISETP.GE.OR P0, PT, R33, R238, !P0 ;  /* 0x000000ee2100720c */ /* 0x000fe40004706670 */
[----:B------:R-:W-:Y:S02]  /*cfc0*/  FSEL R174, R31, -INF , !P5 ;  /* 0xff8000001fae7808 */ /* 0x000fe40006800000 */
[----:B------:R-:W-:Y:S02]  /*cfd0*/  FMNMX.FTZ R15, R176, R15, !PT ;  /* 0x0000000fb00f7209 */ /* 0x000fe40007810000 */
[----:B------:R-:W-:Y:S02]  /*cfe0*/  FSEL R165, R29, -INF , !P0 ;  /* 0xff8000001da57808 */ /* 0x000fe40004000000 */
[----:B------:R-:W-:Y:S01]  /*cff0*/  FMNMX.FTZ R8, R173, R8, !PT ;  /* 0x00000008ad087209 */ /* 0x000fe20007810000 */
[----:B------:R-:W-:Y:S01]  /*d000*/  LDSM.16.MT88.4 R28, [R225+0x10000] ;  /* 0x01000000e11c783b */ /* 0x000fe20000004200 */
[----:B------:R-:W-:Y:S02]  /*d010*/  FMNMX.FTZ R4, R174, R15, !PT ;  /* 0x0000000fae047209 */ /* 0x000fe40007810000 */
[----:B------:R-:W-:Y:S05]  /*d020*/  FMNMX.FTZ R6, R165, R8, !PT ;  /* 0x00000008a5067209 */ /* 0x000fea0007810000 */
[----:B------:R-:W1:Y:S08]  /*d030*/  SHFL.BFLY PT, R15, R4, 0x2, 0x1f ;  /* 0x0c401f00040f7f89 */ /* 0x000e7000000e0000 */
[----:B------:R-:W2:Y:S01]  /*d040*/  SHFL.BFLY PT, R3, R6, 0x2, 0x1f ;  /* 0x0c401f0006037f89 */ /* 0x000ea200000e0000 */
[----:B-1----:R-:W-:Y:S07]  /*d050*/  FMNMX.FTZ R15, R4, R15, !PT ;  /* 0x0000000f040f7209 */ /* 0x002fee0007810000 */
[----:B------:R-:W1:Y:S01]  /*d060*/  SHFL.BFLY PT, R164, R15, 0x1, 0x1f ;  /* 0x0c201f000fa47f89 */ /* 0x000e6200000e0000 */
[----:B--2---:R-:W-:Y:S07]  /*d070*/  FMNMX.FTZ R4, R6, R3, !PT ;  /* 0x0000000306047209 */ /* 0x004fee0007810000 */
[----:B------:R-:W2:Y:S01]  /*d080*/  SHFL.BFLY PT, R3, R4, 0x1, 0x1f ;  /* 0x0c201f0004037f89 */ /* 0x000ea200000e0000 */
[----:B-1----:R-:W-:Y:S04]  /*d090*/  FMNMX.FTZ R164, R15, R164, !PT ;  /* 0x000000a40fa47209 */ /* 0x002fe80007810000 */
[C---:B------:R-:W-:Y:S01]  /*d0a0*/  FSETP.NEU.FTZ.AND P1, PT, R164.reuse, -INF , PT ;  /* 0xff800000a400780b */ /* 0x040fe20003f3d000 */
[----:B------:R-:W-:Y:S01]  /*d0b0*/  FMUL.FTZ R179, R164, c[0x0][0x23c] ;  /* 0x00008f00a4b37a20 */ /* 0x000fe20000410000 */
[----:B--2---:R-:W-:Y:S04]  /*d0c0*/  FMNMX.FTZ R3, R4, R3, !PT ;  /* 0x0000000304037209 */ /* 0x004fe80007810000 */
[----:B------:R-:W-:Y:S02]  /*d0d0*/  FSEL R179, R179, RZ, P1 ;  /* 0x000000ffb3b37208 */ /* 0x000fe40000800000 */
[C---:B------:R-:W-:Y:S01]  /*d0e0*/  FSETP.NEU.FTZ.AND P0, PT, R3.reuse, -INF , PT ;  /* 0xff8000000300780b */ /* 0x040fe20003f1d000 */
[----:B------:R-:W-:Y:S02]  /*d0f0*/  FMUL.FTZ R172, R3, c[0x0][0x23c] ;  /* 0x00008f0003ac7a20 */ /* 0x000fe40000410000 */
[--C-:B------:R-:W-:Y:S02]  /*d100*/  FFMA.FTZ R185, R12, c[0x0][0x23c], -R179.reuse ;  /* 0x00008f000cb97a23 */ /* 0x100fe400000108b3 */
[----:B------:R-:W1:Y:S01]  /*d110*/  LDSM.16.MT88.4 R12, [R228+0x10000] ;  /* 0x01000000e40c783b */ /* 0x000e620000004200 */
[----:B------:R-:W-:Y:S01]  /*d120*/  FSEL R172, R172, RZ, P0 ;  /* 0x000000ffacac7208 */ /* 0x000fe20000000000 */
[--C-:B------:R-:W-:Y:S02]  /*d130*/  FFMA.FTZ R167, R237, c[0x0][0x23c], -R179.reuse ;  /* 0x00008f00eda77a23 */ /* 0x100fe400000108b3 */
[--C-:B------:R-:W-:Y:S01]  /*d140*/  FFMA.FTZ R166, R16, c[0x0][0x23c], -R179.reuse ;  /* 0x00008f0010a67a23 */ /* 0x100fe200000108b3 */
[----:B------:R-:W-:Y:S01]  /*d150*/  MUFU.EX2 R185, R185 ;  /* 0x000000b900b97308 */ /* 0x000fe20000000800 */
[--C-:B------:R-:W-:Y:S01]  /*d160*/  FFMA.FTZ R183, R5, c[0x0][0x23c], -R172.reuse ;  /* 0x00008f0005b77a23 */ /* 0x100fe200000108ac */
[----:B------:R-:W-:Y:S01]  /*d170*/  FSEL R5, R164, RZ, P1 ;  /* 0x000000ffa4057208 */ /* 0x000fe20000800000 */
[--C-:B------:R-:W-:Y:S02]  /*d180*/  FFMA.FTZ R184, R10, c[0x0][0x23c], -R179.reuse ;  /* 0x00008f000ab87a23 */ /* 0x100fe400000108b3 */
[----:B------:R-:W-:Y:S02]  /*d190*/  FFMA.FTZ R182, R7, c[0x0][0x23c], -R172 ;  /* 0x00008f0007b67a23 */ /* 0x000fe400000108ac */
[----:B------:R-:W-:Y:S01]  /*d1a0*/  FADD.FTZ R4, -R5, R2 ;  /* 0x0000000205047221 */ /* 0x000fe20000010100 */
[----:B------:R-:W-:Y:S01]  /*d1b0*/  FSEL R5, R3, RZ, P0 ;  /* 0x000000ff03057208 */ /* 0x000fe20000000000 */
[--C-:B------:R-:W-:Y:S01]  /*d1c0*/  FFMA.FTZ R181, R11, c[0x0][0x23c], -R172.reuse ;  /* 0x00008f000bb57a23 */ /* 0x100fe200000108ac */
[----:B------:R-:W-:Y:S01]  /*d1d0*/  MUFU.EX2 R167, R167 ;  /* 0x000000a700a77308 */ /* 0x000fe20000000800 */
[----:B------:R-:W-:Y:S01]  /*d1e0*/  FFMA.FTZ R180, R9, c[0x0][0x23c], -R172 ;  /* 0x00008f0009b47a23 */ /* 0x000fe200000108ac */
[----:B------:R-:W-:Y:S01]  /*d1f0*/  ISETP.GT.AND P0, PT, R246, UR9, PT ;  /* 0x00000009f6007c0c */ /* 0x000fe2000bf04270 */
[----:B------:R-:W-:Y:S02]  /*d200*/  FADD.FTZ R5, -R5, R0 ;  /* 0x0000000005057221 */ /* 0x000fe40000010100 */
[----:B------:R-:W-:Y:S02]  /*d210*/  FMUL.FTZ R2, R4, c[0x0][0x23c] ;  /* 0x00008f0004027a20 */ /* 0x000fe40000410000 */
[----:B------:R-:W-:Y:S02]  /*d220*/  FMUL.FTZ R0, R5, c[0x0][0x23c] ;  /* 0x00008f0005007a20 */ /* 0x000fe40000410000 */
[--C-:B------:R-:W-:Y:S01]  /*d230*/  FFMA.FTZ R206, R177, c[0x0][0x23c], -R172.reuse ;  /* 0x00008f00b1ce7a23 */ /* 0x100fe200000108ac */
[----:B------:R-:W2:Y:S01]  /*d240*/  MUFU.EX2 R166, R166 ;  /* 0x000000a600a67308 */ /* 0x000ea20000000800 */
        /* <DEDUP_REMOVED lines=8> */
[--C-:B------:R-:W-:Y:S02]  /*d2d0*/  FFMA.FTZ R192, R205, c[0x0][0x23c], -R172.reuse ;  /* 0x00008f00cdc07a23 */ /* 0x100fe400000108ac */
[--C-:B------:R-:W-:Y:S02]  /*d2e0*/  FFMA.FTZ R193, R193, c[0x0][0x23c], -R172.reuse ;  /* 0x00008f00c1c17a23 */ /* 0x100fe400000108ac */
[--C-:B------:R-:W-:Y:S01]  /*d2f0*/  FFMA.FTZ R194, R203, c[0x0][0x23c], -R172.reuse ;  /* 0x00008f00cbc27a23 */ /* 0x100fe200000108ac */
[----:B------:R-:W-:Y:S01]  /*d300*/  MUFU.EX2 R183, R183 ;  /* 0x000000b700b77308 */ /* 0x000fe20000000800 */
        /* <DEDUP_REMOVED lines=410> */
.L_x_6292:
        /* <DEDUP_REMOVED lines=383> */
.L_x_6298:
[----:B---34-:R-:W-:Y:S05]  /*104a0*/  BSYNC B0 ;  /* 0x0000000000007941 */ /* 0x018fea0003800000 */
.L_x_6297:
        /* <DEDUP_REMOVED lines=36> */
.L_x_6300:
[----:B------:R-:W-:Y:S05]  /*106f0*/  BSYNC B0 ;  /* 0x0000000000007941 */ /* 0x000fea0003800000 */
.L_x_6299:
        /* <DEDUP_REMOVED lines=18> */
.L_x_6302:
[----:B------:R-:W-:Y:S05]  /*10820*/  BSYNC B0 ;  /* 0x0000000000007941 */ /* 0x000fea0003800000 */
.L_x_6301:
        /* <DEDUP_REMOVED lines=18> */
.L_x_6304:
[----:B------:R-:W-:Y:S05]  /*10950*/  BSYNC B0 ;  /* 0x0000000000007941 */ /* 0x000fea0003800000 */
.L_x_6303:
        /* <DEDUP_REMOVED lines=17> */
.L_x_6305:
        /* <DEDUP_REMOVED lines=9> */
.L_x_8813:


//--------------------- .text._ZN5flash24flash_fwd_splitkv_kernelI23Flash_fwd_kernel_traitsILi256ELi64ELi64ELi4ELb0ELb0EN7cutlass6half_tE19Flash_kernel_traitsILi256ELi64ELi64ELi4ES3_EELb0ELb1ELb1ELb0ELb0ELb0ELb0ELb0EEEvNS_16Flash_fwd_paramsE --------------------------
	.section	.text._ZN5flash24flash_fwd_splitkv_kernelI23Flash_fwd_kernel_traitsILi256ELi64ELi64ELi4ELb0ELb0EN7cutlass6half_tE19Flash_kernel_traitsILi256ELi64ELi64ELi4ES3_EELb0ELb1ELb1ELb0ELb0ELb0ELb0ELb0EEEvNS_16Flash_fwd_paramsE,"ax",@progbits
	.sectioninfo	@"SHI_REGISTERS=255"
	.align	128
        .global         _ZN5flash24flash_fwd_splitkv_kernelI23Flash_fwd_kernel_traitsILi256ELi64ELi64ELi4ELb0ELb0EN7cutlass6half_tE19Flash_kernel_traitsILi256ELi64ELi64ELi4ES3_EELb0ELb1ELb1ELb0ELb0ELb0ELb0ELb0EEEvNS_16Flash_fwd_paramsE
        .type           _ZN5flash24flash_fwd_splitkv_kernelI23Flash_fwd_kernel_traitsILi256ELi64ELi64ELi4ELb0ELb0EN7cutlass6half_tE19Flash_kernel_traitsILi256ELi64ELi64ELi4ES3_EELb0ELb1ELb1ELb0ELb0ELb0ELb0ELb0EEEvNS_16Flash_fwd_paramsE,@function
        .size           _ZN5flash24flash_fwd_splitkv_kernelI23Flash_fwd_kernel_traitsILi256ELi64ELi64ELi4ELb0ELb0EN7cutlass6half_tE19Flash_kernel_traitsILi256ELi64ELi64ELi4ES3_EELb0ELb1ELb1ELb0ELb0ELb0ELb0ELb0EEEvNS_16Flash_fwd_paramsE,(.L_x_8814 - _ZN5flash24flash_fwd_splitkv_kernelI23Flash_fwd_kernel_traitsILi256ELi64ELi64ELi4ELb0ELb0EN7cutlass6half_tE19Flash_kernel_traitsILi256ELi64ELi64ELi4ES3_EELb0ELb1ELb1ELb0ELb0ELb0ELb0ELb0EEEvNS_16Flash_fwd_paramsE)
        .other          _ZN5flash24flash_fwd_splitkv_kernelI23Flash_fwd_kernel_traitsILi256ELi64ELi64ELi4ELb0ELb0EN7cutlass6half_tE19Flash_kernel_traitsILi256ELi64ELi64ELi4ES3_EELb0ELb1ELb1ELb0ELb0ELb0ELb0ELb0EEEvNS_16Flash_fwd_paramsE,@"STO_CUDA_ENTRY STV_DEFAULT"
_ZN5flash24flash_fwd_splitkv_kernelI23Flash_fwd_kernel_traitsILi256ELi64ELi64ELi4ELb0ELb0EN7cutlass6half_tE19Flash_kernel_traitsILi256ELi64ELi64ELi4ES3_EELb0ELb1ELb1ELb0ELb0ELb0ELb0ELb0EEEvNS_16Flash_fwd_paramsE:
.text._ZN5flash24flash_fwd_splitkv_kernelI23Flash_fwd_kernel_traitsILi256ELi64ELi64ELi4ELb0ELb0EN7cutlass6half_tE19Flash_kernel_traitsILi256ELi64ELi64ELi4ES3_EELb0ELb1ELb1ELb0ELb0ELb0ELb0ELb0EEEvNS_16Flash_fwd_paramsE:
        /* <DEDUP_REMOVED lines=55> */
.L_x_6306:
[----:B------:R-:W-:Y:S02]  /*0370*/  ULDC UR6, c[0x0][0x218] ;  /* 0x0000860000067ab9 */ /* 0x000fe40000000800 */
.L_x_6307:
        /* <DEDUP_REMOVED lines=62> */
[----:B------:R-:W-:Y:S01]  /*0760*/  BSSY B0, `(.L_x_6309) ;  /* 0x0000033000007945 */ /* 0x000fe20003800000 */
[----:B------:R-:W-:-:S02]  /*0770*/  UIADD3 UR13, -UR26, UR13, URZ ;  /* 0x0000000d1a0d7290 */ /* 0x000fc4000fffe13f */
[----:B------:R-:W-:Y:S01]  /*0780*/  @UP0 UIMAD.WIDE.U32 UR8, UR14, UR6, URZ ;  /* 0x000000060e0802a5 */ /* 0x000fe2000f8e003f */
[----:B------:R-:W-:Y:S01]  /*0790*/  IMAD.IADD R11, R10, 0x1, -R11 ;  /* 0x000000010a0b7824 */ /* 0x000fe200078e0a0b */
[----:B------:R-:W-:Y:S01]  /*07a0*/  UIMAD UR6, UR26, UR5, UR4 ;  /* 0x000000051a0672a4 */ /* 0x000fe2000f8e0204 */
[----:B------:R-:W-:Y:S01]  /*07b0*/  SHF.R.S32.HI R10, RZ, 0x3, R0 ;  /* 0x00000003ff0a7819 */ /* 0x000fe20000011400 */
[----:B------:R-:W-:Y:S01]  /*07c0*/  @UP0 UIMAD UR7, UR14, UR7, UR9 ;  /* 0x000000070e0702a4 */ /* 0x000fe2000f8e0209 */
[----:B------:R-:W-:Y:S01]  /*07d0*/  IMAD.SHL.U32 R16, R11, 0x8, RZ ;  /* 0x000000080b107824 */ /* 0x000fe200078e00ff */
[----:B------:R-:W-:Y:S01]  /*07e0*/  @!UP0 USHF.R.S32.HI UR9, URZ, 0x1f, UR19 ;  /* 0x0000001f3f098899 */ /* 0x000fe20008011413 */
[----:B------:R-:W-:Y:S01]  /*07f0*/  SHF.R.S32.HI R3, RZ, 0x1f, R10 ;  /* 0x0000001fff037819 */ /* 0x000fe2000001140a */
        /* <DEDUP_REMOVED lines=41> */
.L_x_6310:
[----:B------:R-:W-:Y:S05]  /*0a90*/  BSYNC B0 ;  /* 0x0000000000007941 */ /* 0x000fea0003800000 */
.L_x_6309:
        /* <DEDUP_REMOVED lines=22> */
.L_x_6312:
[----:B------:R-:W-:Y:S05]  /*0c00*/  BSYNC B0 ;  /* 0x0000000000007941 */ /* 0x000fea0003800000 */
.L_x_6311:
        /* <DEDUP_REMOVED lines=22> */
.L_x_6314:
[----:B------:R-:W-:Y:S05]  /*0d70*/  BSYNC B0 ;  /* 0x0000000000007941 */ /* 0x000fea0003800000 */
.L_x_6313:
        /* <DEDUP_REMOVED lines=21> */
.L_x_6316:
[----:B------:R-:W-:Y:S05]  /*0ed0*/  BSYNC B0 ;  /* 0x0000000000007941 */ /* 0x000fea0003800000 */
.L_x_6315:
        /* <DEDUP_REMOVED lines=20> */
.L_x_6308:
        /* <DEDUP_REMOVED lines=118> */
[----:B------:R-:W-:Y:S02]  /*1780*/  UIADD3 UR10, UR29, UR5, URZ ;  /* 0x000000051d0a7290 */ /* 0x000fe4000fffe03f */
[----:B------:R-:W-:Y:S01]  /*1790*/  UMOV UR12, UR28 ;  /* 0x0000001c000c7c82 */ /* 0x000fe20008000000 */
[----:B------:R-:W-:Y:S05]  /*17a0*/  BRA `(.L_x_6318) ;  /* 0x0000054000007947 */ /* 0x000fea0003800000 */
.L_x_6317:
        /* <DEDUP_REMOVED lines=21> */
.L_x_6319:
        /* <DEDUP_REMOVED lines=39> */
[----:B------:R-:W-:Y:S01]  /*1b70*/  @P3 IADD3 R12, R12, 0x1, RZ ;  /* 0x000000010c0c3810 */ /* 0x000fe20007ffe0ff */
[----:B------:R-:W-:-:S04]  /*1b80*/  @UP0 UMOV UR12, UR28 ;  /* 0x0000001c000c0c82 */ /* 0x000fc80008000000 */
        /* <DEDUP_REMOVED lines=22> */
.L_x_6318:
        /* <DEDUP_REMOVED lines=11> */
[----:B------:R-:W-:Y:S01]  /*1da0*/  USHF.R.S32.HI UR31, URZ, 0x1f, UR30 ;  /* 0x0000001f3f1f7899 */ /* 0x000fe2000801141e */
        /* <DEDUP_REMOVED lines=27> */
[----:B------:R-:W-:Y:S01]  /*1f60*/  IMAD R8, R12, c[0x0][0x1bc], R8 ;  /* 0x00006f000c087a24 */ /* 0x000fe200078e0208 */
[----:B------:R-:W-:Y:S01]  /*1f70*/  SHF.R.S32.HI R2, RZ, 0x1f, R236 ;  /* 0x0000001fff027819 */ /* 0x000fe200000114ec */
[----:B------:R-:W-:Y:S01]  /*1f80*/  ULDC.64 UR4, c[0x0][0x1a8] ;  /* 0x00006a0000047ab9 */ /* 0x000fe20000000a00 */
[----:B------:R-:W-:Y:S01]  /*1f90*/  LOP3.LUT R4, R0, 0xfffffff8, RZ, 0xc0, !PT ;  /* 0xfffffff800047812 */ /* 0x000fe200078ec0ff */
[----:B------:R-:W-:Y:S01]  /*1fa0*/  UIMAD UR4, UR31, UR4, URZ ;  /* 0x000000041f0472a4 */ /* 0x000fe2000f8e023f */
[----:B------:R-:W-:Y:S01]  /*1fb0*/  IADD3 R24, P1, R236, UR12, RZ ;  /* 0x0000000cec187c10 */ /* 0x000fe2000ff3e0ff */
[----:B------:R-:W-:Y:S01]  /*1fc0*/  IMAD.X R21, R2, 0x1, R5, P2 ;  /* 0x0000000102157824 */ /* 0x000fe200010e0605 */
[----:B------:R-:W-:Y:S01]  /*1fd0*/  IADD3 R14, P0, R236, UR32, RZ ;  /* 0x00000020ec0e7c10 */ /* 0x000fe2000ff1e0ff */
[----:B------:R-:W-:Y:S01]  /*1fe0*/  IMAD.IADD R4, R7, 0x1, -R4 ;  /* 0x0000000107047824 */ /* 0x000fe200078e0a04 */
[C---:B------:R-:W-:Y:S01]  /*1ff0*/  IADD3.X R25, R2.reuse, UR10, RZ, P1, !PT ;  /* 0x0000000a02197c10 */ /* 0x040fe20008ffe4ff */
[----:B------:R-:W-:Y:S01]  /*2000*/  UIADD3 UR10, -UR26, UR13, URZ ;  /* 0x0000000d1a0a7290 */ /* 0x000fe2000fffe13f */
        /* <DEDUP_REMOVED lines=22> */
[----:B------:R-:W-:Y:S01]  /*2170*/  LOP3.LUT R5, R6, 0xffffffe0, RZ, 0xc0, !PT ;  /* 0xffffffe006057812 */ /* 0x000fe200078ec0ff */
[----:B-1----:R-:W-:Y:S01]  /*2180*/  IMAD.WIDE.U32 R18, R18, c[0x0][0x1a8], R14 ;  /* 0x00006a0012127a25 */ /* 0x002fe200078e000e */
[----:B------:R-:W-:-:S02]  /*2190*/  LOP3.LUT R4, R4, 0xfffffe00, R0, 0xf8, !PT ;  /* 0xfffffe0004047812 */ /* 0x000fc400078ef800 */
[----:B------:R-:W-:Y:S01]  /*21a0*/  SHF.R.S32.HI R6, RZ, 0x5, R6 ;  /* 0x00000005ff067819 */ /* 0x000fe20000011406 */
[----:B------:R-:W-:Y:S01]  /*21b0*/  IMAD.MOV.U32 R8, RZ, RZ, R12 ;  /* 0x000000ffff087224 */ /* 0x000fe200078e000c */
[----:B------:R-:W-:Y:S01]  /*21c0*/  IADD3 R233, R236, 0x40, RZ ;  /* 0x00000040ece97810 */ /* 0x000fe20007ffe0ff */
        /* <DEDUP_REMOVED lines=54> */
.L_x_6321:
[----:B------:R-:W-:Y:S05]  /*2530*/  BSYNC B0 ;  /* 0x0000000000007941 */ /* 0x000fea0003800000 */
.L_x_6320:
        /* <DEDUP_REMOVED lines=45> */
.L_x_6323:
[----:B------:R-:W-:Y:S05]  /*2810*/  BSYNC B0 ;  /* 0x0000000000007941 */ /* 0x000fea0003800000 */
.L_x_6322:
        /* <DEDUP_REMOVED lines=45> */
.L_x_6325:
[----:B------:R-:W-:Y:S05]  /*2af0*/  BSYNC B0 ;  /* 0x0000000000007941 */ /* 0x000fea0003800000 */
.L_x_6324:
        /* <DEDUP_REMOVED lines=44> */
.L_x_6327:
[----:B------:R-:W-:Y:S05]  /*2dc0*/  BSYNC B0 ;  /* 0x0000000000007941 */ /* 0x000fea0003800000 */
.L_x_6326:
        /* <DEDUP_REMOVED lines=39> */
.L_x_6329:
[----:B------:R-:W-:Y:S05]  /*3040*/  BSYNC B0 ;  /* 0x0000000000007941 */ /* 0x000fea0003800000 */
.L_x_6328:
        /* <DEDUP_REMOVED lines=41> */
.L_x_6331:
[----:B------:R-:W-:Y:S05]  /*32e0*/  BSYNC B0 ;  /* 0x0000000000007941 */ /* 0x000fea0003800000 */
.L_x_6330:
[----:B------:R-:W-:Y:S01]  /*32f0*/  ISETP.GE.AND P0, PT, R14, UR29, PT ;  /* 0x0000001d0e007c0c */ /* 0x000fe2000bf06270 */
[----:B------:R-:W-:-:S12]  /*3300*/  BSSY B0, `(.L_x_6332) ;  /* 0x0000028000007945 */ /* 0x000fd80003800000 */
[----:B------:R-:W-:Y:S05]  /*3310*/  @P0 BRA `(.L_x_6333) ;  /* 0x0000026000000947 */ /* 0x000fea0003800000 */
[----:B------:R-:W-:Y:S01]  /*3320*/  ISETP.GE.AND P5, PT, R236, c[0x0][0x220], PT ;  /* 0x00008800ec007a0c */ /* 0x000fe20003fa6270 */
[----:B-1----:R-:W-:Y:S01]  /*3330*/  IMAD.U32 R9, RZ, RZ, UR8 ;  /* 0x00000008ff097e24 */ /* 0x002fe2000f8e00ff */
        /* <DEDUP_REMOVED lines=36> */
.L_x_6333:
[----:B------:R-:W-:Y:S05]  /*3580*/  BSYNC B0 ;  /* 0x0000000000007941 */ /* 0x000fea0003800000 */
.L_x_6332:
[----:B------:R-:W-:Y:S01]  /*3590*/  ISETP.GE.AND P0, PT, R13, UR29, PT ;  /* 0x0000001d0d007c0c */ /* 0x000fe2000bf06270 */
[----:B------:R-:W-:-:S12]  /*35a0*/  BSSY B0, `(.L_x_6334) ;  /* 0x0000029000007945 */ /* 0x000fd80003800000 */
[----:B------:R-:W-:Y:S05]  /*35b0*/  @P0 BRA `(.L_x_6335) ;  /* 0x0000027000000947 */ /* 0x000fea0003800000 */
[----:B------:R-:W-:Y:S01]  /*35c0*/  ISETP.GE.AND P6, PT, R236, c[0x0][0x220], PT ;  /* 0x00008800ec007a0c */ /* 0x000fe20003fc6270 */
[----:B-12---:R-:W-:Y:S01]  /*35d0*/  IMAD.U32 R24, RZ, RZ, UR8 ;  /* 0x00000008ff187e24 */ /* 0x006fe2000f8e00ff */
        /* <DEDUP_REMOVED lines=37> */
.L_x_6335:
[----:B------:R-:W-:Y:S05]  /*3830*/  BSYNC B0 ;  /* 0x0000000000007941 */ /* 0x000fea0003800000 */
.L_x_6334:
        /* <DEDUP_REMOVED lines=12> */
[----:B------:R-:W-:-:S05]  /*3900*/  DEPBAR.LE SB0, 0x0 ;  /* 0x000080000000791a */ /* 0x000fca0000000000 */
[----:B------:R1:W3:Y:S04]  /*3910*/  LDG.E R9, [R8.64] ;  /* 0x0000001608097981 */ /* 0x0002e8000c1e1900 */
[----:B------:R-:W-:Y:S01]  /*3920*/  BAR.SYNC.DEFER_BLOCKING 0x0 ;  /* 0x0000000000007b1d */ /* 0x000fe20000010000 */
[----:B------:R-:W-:Y:S01]  /*3930*/  ISETP.GE.AND P1, PT, R16, UR29, PT ;  /* 0x0000001d10007c0c */ /* 0x000fe2000bf26270 */
[----:B------:R-:W-:Y:S01]  /*3940*/  IMAD.SHL.U32 R234, R10, 0x2, RZ ;  /* 0x000000020aea7824 */ /* 0x000fe200078e00ff */
[----:B------:R-:W-:-:S03]  /*3950*/  LEA R167, P0, R170, c[0x0][0x170], 0x1 ;  /* 0x00005c00aaa77a11 */ /* 0x000fc600078008ff */
[----:B------:R-:W-:Y:S01]  /*3960*/  BSSY B0, `(.L_x_6336) ;  /* 0x000002f000007945 */ /* 0x000fe20003800000 */
[----:B------:R-:W-:Y:S02]  /*3970*/  LOP3.LUT R234, R234, 0x6, RZ, 0xc0, !PT ;  /* 0x00000006eaea7812 */ /* 0x000fe400078ec0ff */
[----:B------:R-:W-:Y:S01]  /*3980*/  LEA.HI.X R166, R170, c[0x0][0x174], R168, 0x1, P0 ;  /* 0x00005d00aaa67a11 */ /* 0x000fe200000f0ca8 */
[----:B-1----:R-:W3:Y:S04]  /*3990*/  MUFU.RCP R8, c[0x0][0x238] ;  /* 0x00008e0000087b08 */ /* 0x002ee80000001000 */
[----:B------:R1:W-:Y:S04]  /*39a0*/  @P1 STS.128 [R235+0x10000], RZ ;  /* 0x010000ffeb001388 */ /* 0x0003e80000000c00 */
[----:B------:R1:W-:Y:S04]  /*39b0*/  @P1 STS.128 [R235+0x12000], RZ ;  /* 0x012000ffeb001388 */ /* 0x0003e80000000c00 */
[----:B------:R1:W-:Y:S04]  /*39c0*/  @P1 STS.128 [R235+0x14000], RZ ;  /* 0x014000ffeb001388 */ /* 0x0003e80000000c00 */
[----:B------:R1:W-:Y:S01]  /*39d0*/  @P1 STS.128 [R235+0x16000], RZ ;  /* 0x016000ffeb001388 */ /* 0x0003e20000000c00 */
[----:B---3--:R-:W-:-:S04]  /*39e0*/  FMUL.FTZ R8, R9, R8 ;  /* 0x0000000809087220 */ /* 0x008fc80000410000 */
[----:B------:R3:W4:Y:S02]  /*39f0*/  R2UR UR19, R8 ;  /* 0x00000000081373c2 */ /* 0x00072400000e0000 */
[----:B---3--:R-:W-:-:S04]  /*3a00*/  SHF.R.S32.HI R8, RZ, 0x1f, R5 ;  /* 0x0000001fff087819 */ /* 0x008fc80000011405 */
[----:B------:R-:W-:-:S04]  /*3a10*/  LEA.HI R5, R8, R5, RZ, 0x2 ;  /* 0x0000000508057211 */ /* 0x000fc800078f10ff */
[----:B------:R-:W-:Y:S01]  /*3a20*/  SHF.R.S32.HI R5, RZ, 0x2, R5 ;  /* 0x00000002ff057819 */ /* 0x000fe20000011405 */
[----:B------:R-:W-:Y:S05]  /*3a30*/  @P1 BRA `(.L_x_6337) ;  /* 0x0000021000001947 */ /* 0x000fea0003800000 */
[----:B-1--4-:R-:W-:Y:S02]  /*3a40*/  ISETP.GE.AND P3, PT, R236, c[0x0][0x220], PT ;  /* 0x00008800ec007a0c */ /* 0x012fe40003f66270 */
[----:B------:R-:W-:Y:S02]  /*3a50*/  ISETP.GE.AND P2, PT, R233, c[0x0][0x220], PT ;  /* 0x00008800e9007a0c */ /* 0x000fe40003f46270 */
        /* <DEDUP_REMOVED lines=31> */
.L_x_6337:
[----:B-1--4-:R-:W-:Y:S05]  /*3c50*/  BSYNC B0 ;  /* 0x0000000000007941 */ /* 0x012fea0003800000 */
.L_x_6336:
        /* <DEDUP_REMOVED lines=21> */
[----:B--2---:R-:W-:Y:S01]  /*3db0*/  @!P4 LEA R20, P3, R12, R167, 0x1 ;  /* 0x000000a70c14c211 */ /* 0x004fe200078608ff */
        /* <DEDUP_REMOVED lines=31> */
.L_x_6339:
[----:B------:R-:W-:Y:S05]  /*3fb0*/  BSYNC B0 ;  /* 0x0000000000007941 */ /* 0x000fea0003800000 */
.L_x_6338:
        /* <DEDUP_REMOVED lines=10> */
[----:B------:R-:W-:Y:S01]  /*4060*/  IMAD.MOV.U32 R9, RZ, RZ, 0x5 ;  /* 0x00000005ff097424 */ /* 0x000fe200078e00ff */
[----:B------:R-:W-:Y:S01]  /*4070*/  ISETP.GE.AND P2, PT, R232, c[0x0][0x220], PT ;  /* 0x00008800e8007a0c */ /* 0x000fe20003f46270 */
[----:B------:R-:W-:Y:S01]  /*4080*/  IMAD.U32 R8, RZ, RZ, UR6 ;  /* 0x00000006ff087e24 */ /* 0x000fe2000f8e00ff */
[----:B------:R-:W-:Y:S01]  /*4090*/  ISETP.GE.AND P0, PT, R231, c[0x0][0x220], PT ;  /* 0x00008800e7007a0c */ /* 0x000fe20003f06270 */
[----:B------:R-:W-:-:S03]  /*40a0*/  IMAD.SHL.U32 R7, R7, 0x20, RZ ;  /* 0x0000002007077824 */ /* 0x000fc600078e00ff */
[----:B------:R-:W-:-:S03]  /*40b0*/  SHF.L.U64.HI R8, R8, R9, c[0x0][0x1a4] ;  /* 0x0000690008087619 */ /* 0x000fc60000010209 */
[CC--:B--2---:R-:W-:Y:S01]  /*40c0*/  @!P5 LEA R18, P6, R7.reuse, R167.reuse, 0x1 ;  /* 0x000000a70712d211 */ /* 0x0c4fe200078c08ff */
[----:B------:R2:W-:Y:S01]  /*40d0*/  @P5 STS.128 [R235+0x11000], RZ ;  /* 0x011000ffeb005388 */ /* 0x0005e20000000c00 */
[CC--:B------:R-:W-:Y:S02]  /*40e0*/  @!P4 LEA R14, P3, R7.reuse, R167.reuse, 0x1 ;  /* 0x000000a7070ec211 */ /* 0x0c0fe400078608ff */
[C---:B---3--:R-:W-:Y:S02]  /*40f0*/  @!P2 LEA R10, P1, R7.reuse, R167, 0x1 ;  /* 0x000000a7070aa211 */ /* 0x048fe400078208ff */
        /* <DEDUP_REMOVED lines=25> */
.L_x_6341:
[----:B------:R-:W-:Y:S05]  /*4290*/  BSYNC B0 ;  /* 0x0000000000007941 */ /* 0x000fea0003800000 */
.L_x_6340:
        /* <DEDUP_REMOVED lines=10> */
[----:B--2---:R-:W-:Y:S02]  /*4340*/  MOV R14, UR6 ;  /* 0x00000006000e7c02 */ /* 0x004fe40008000f00 */
[----:B------:R-:W-:Y:S02]  /*4350*/  ISETP.GE.AND P1, PT, R232, c[0x0][0x220], PT ;  /* 0x00008800e8007a0c */ /* 0x000fe40003f26270 */
[----:B------:R-:W-:Y:S02]  /*4360*/  MOV R7, UR6 ;  /* 0x0000000600077c02 */ /* 0x000fe40008000f00 */
[----:B------:R-:W-:-:S03]  /*4370*/  ISETP.GE.AND P0, PT, R231, c[0x0][0x220], PT ;  /* 0x00008800e7007a0c */ /* 0x000fc60003f06270 */
[-C--:B------:R-:W-:Y:S01]  /*4380*/  @!P3 MOV R8, R167.reuse ;  /* 0x000000a70008b202 */ /* 0x080fe20000000f00 */
[----:B------:R-:W-:Y:S01]  /*4390*/  @!P3 IMAD.MOV.U32 R9, RZ, RZ, R166 ;  /* 0x000000ffff09b224 */ /* 0x000fe200078e00a6 */
[----:B------:R2:W-:Y:S01]  /*43a0*/  @P3 STS.128 [R235+0x11800], RZ ;  /* 0x011800ffeb003388 */ /* 0x0005e20000000c00 */
[----:B---3--:R-:W-:Y:S02]  /*43b0*/  @!P3 IMAD.MOV.U32 R10, RZ, RZ, c[0x0][0x1a4] ;  /* 0x00006900ff0ab624 */ /* 0x008fe400078e00ff */
        /* <DEDUP_REMOVED lines=44> */
.L_x_6343:
[----:B------:R-:W-:Y:S05]  /*4680*/  BSYNC B0 ;  /* 0x0000000000007941 */ /* 0x000fea0003800000 */
.L_x_6342:
        /* <DEDUP_REMOVED lines=17> */
[----:B------:R-:W-:Y:S01]  /*47a0*/  LDSM.16.M88.4 R60, [R228] ;  /* 0x00000000e43c783b */ /* 0x000fe20000000200 */
[----:B------:R-:W-:Y:S01]  /*47b0*/  IMAD.IADD R5, R5, 0x1, R6 ;  /* 0x0000000105057824 */ /* 0x000fe200078e0206 */
[----:B------:R-:W-:Y:S01]  /*47c0*/  ULDC UR4, c[0x0][0x2e8] ;  /* 0x0000ba0000047ab9 */ /* 0x000fe20000000800 */
[----:B------:R-:W-:Y:S01]  /*47d0*/  IMAD R229, R229, 0x200, R7 ;  /* 0x00000200e5e57824 */ /* 0x000fe200078e0207 */
[----:B------:R-:W-:Y:S01]  /*47e0*/  LDSM.16.M88.4 R76, [R226] ;  /* 0x00000000e24c783b */ /* 0x000fe20000000200 */
[----:B------:R-:W-:Y:S01]  /*47f0*/  UIADD3 UR4, UR5, UR4, URZ ;  /* 0x0000000405047290 */ /* 0x000fe2000fffe03f */
[----:B------:R-:W-:Y:S01]  /*4800*/  PLOP3.LUT P6, PT, PT, PT, UP0, 0x80, 0x0 ;  /* 0x000000000000781c */ /* 0x000fe20003fcf008 */
[----:B------:R-:W-:Y:S01]  /*4810*/  IMAD.SHL.U32 R229, R229, 0x2, RZ ;  /* 0x00000002e5e57824 */ /* 0x000fe200078e00ff */
[----:B------:R-:W-:Y:S01]  /*4820*/  LDSM.16.M88.4 R68, [R225] ;  /* 0x00000000e144783b */ /* 0x000fe20000000200 */
[----:B------:R-:W-:Y:S01]  /*4830*/  UIADD3 UR5, UR27, -UR13, URZ ;  /* 0x8000000d1b057290 */ /* 0x000fe2000fffe03f */
[----:B------:R-:W-:-:S02]  /*4840*/  IADD3 R240, R5, 0x8, RZ ;  /* 0x0000000805f07810 */ /* 0x000fc40007ffe0ff */
[----:B------:R-:W5:Y:S01]  /*4850*/  LDSM.16.M88.4 R48, [R229+0x8000] ;  /* 0x00800000e530783b */ /* 0x000f620000000200 */
[C---:B------:R-:W-:Y:S02]  /*4860*/  IADD3 R3, R229.reuse, 0x8000, RZ ;  /* 0x00008000e5037810 */ /* 0x040fe40007ffe0ff */
[----:B------:R-:W-:Y:S01]  /*4870*/  IADD3 R227, R229, 0x8020, RZ ;  /* 0x00008020e5e37810 */ /* 0x000fe20007ffe0ff */
[----:B------:R-:W1:Y:S01]  /*4880*/  LDSM.16.M88.4 R40, [R229+0x8800] ;  /* 0x00880000e528783b */ /* 0x000e620000000200 */
[----:B------:R-:W-:Y:S01]  /*4890*/  @P1 IADD3 R227, R3, -0x20, RZ ;  /* 0xffffffe003e31810 */ /* 0x000fe20007ffe0ff */
[----:B------:R-:W-:Y:S01]  /*48a0*/  IMAD.MOV.U32 R3, RZ, RZ, 0x40 ;  /* 0x00000040ff037424 */ /* 0x000fe200078e00ff */
[C---:B------:R-:W-:Y:S01]  /*48b0*/  IADD3 R238, R240.reuse, UR4, RZ ;  /* 0x00000004f0ee7c10 */ /* 0x040fe2000fffe0ff */
[----:B------:R-:W2:Y:S01]  /*48c0*/  LDSM.16.M88.4 R32, [R229+0x9000] ;  /* 0x00900000e520783b */ /* 0x000ea20000000200 */
[----:B------:R-:W-:Y:S02]  /*48d0*/  IADD3 R243, R5, UR5, RZ ;  /* 0x0000000505f37c10 */ /* 0x000fe4000fffe0ff */
[----:B------:R-:W-:Y:S01]  /*48e0*/  SEL R3, R3, 0xffffffc0, !P2 ;  /* 0xffffffc003037807 */ /* 0x000fe20005000000 */
[----:B--2---:R-:W2:Y:S01]  /*48f0*/  LDSM.16.M88.4 R20, [R229+0x9800] ;  /* 0x00980000e514783b */ /* 0x004ea20000000200 */
[----:B------:R-:W-:-:S02]  /*4900*/  IADD3 R240, R240, UR5, RZ ;  /* 0x00000005f0f07c10 */ /* 0x000fc4000fffe0ff */
[----:B------:R-:W-:Y:S01]  /*4910*/  IADD3 R241, R5, UR4, RZ ;  /* 0x0000000405f17c10 */ /* 0x000fe2000fffe0ff */
[----:B------:R-:W3:Y:S01]  /*4920*/  LDSM.16.M88.4 R16, [R227] ;  /* 0x00000000e310783b */ /* 0x000ee20000000200 */
[----:B------:R-:W-:Y:S01]  /*4930*/  IMAD.IADD R223, R229, 0x1, R3 ;  /* 0x00000001e5df7824 */ /* 0x000fe200078e0203 */
[----:B------:R-:W-:Y:S01]  /*4940*/  IADD3 R242, R243, -c[0x0][0x2e4], RZ ;  /* 0x8000b900f3f27a10 */ /* 0x000fe20007ffe0ff */
[----:B------:R-:W-:Y:S01]  /*4950*/  IMAD.IADD R216, R3, 0x1, R227 ;  /* 0x0000000103d87824 */ /* 0x000fe200078e02e3 */
[----:B------:R-:W4:Y:S01]  /*4960*/  LDSM.16.M88.4 R12, [R227+0x800] ;  /* 0x00080000e30c783b */ /* 0x000f220000000200 */
[----:B------:R-:W-:Y:S02]  /*4970*/  IADD3 R239, R240, -c[0x0][0x2e4], RZ ;  /* 0x8000b900f0ef7a10 */ /* 0x000fe40007ffe0ff */
[----:B------:R-:W-:Y:S01]  /*4980*/  IMNMX R241, R241, UR27, PT ;  /* 0x0000001bf1f17c17 */ /* 0x000fe2000b800200 */
[----:B---3--:R-:W3:Y:S01]  /*4990*/  LDSM.16.M88.4 R8, [R227+0x1000] ;  /* 0x00100000e308783b */ /* 0x008ee20000000200 */
[----:B------:R-:W-:-:S02]  /*49a0*/  IMNMX R238, R238, UR27, PT ;  /* 0x0000001beeee7c17 */ /* 0x000fc4000b800200 */
[----:B------:R-:W-:Y:S01]  /*49b0*/  IMNMX R242, RZ, R242, !PT ;  /* 0x000000f2fff27217 */ /* 0x000fe20007800200 */
[----:B------:R-:W2:Y:S01]  /*49c0*/  LDSM.16.M88.4 R64, [R227+0x1800] ;  /* 0x00180000e340783b */ /* 0x000ea20000000200 */
[----:B------:R-:W-:Y:S02]  /*49d0*/  IMNMX R239, RZ, R239, !PT ;  /* 0x000000efffef7217 */ /* 0x000fe40007800200 */
[C---:B------:R-:W-:Y:S01]  /*49e0*/  IADD3 R219, R227.reuse, 0x800, RZ ;  /* 0x00000800e3db7810 */ /* 0x040fe20007ffe0ff */
[----:B------:R-:W2:Y:S01]  /*49f0*/  LDSM.16.M88.4 R56, [R223+0x8000] ;  /* 0x00800000df38783b */ /* 0x000ea20000000200 */
[C---:B------:R-:W-:Y:S02]  /*4a00*/  IADD3 R218, R227.reuse, 0x1000, RZ ;  /* 0x00001000e3da7810 */ /* 0x040fe40007ffe0ff */
[C---:B------:R-:W-:Y:S01]  /*4a10*/  IADD3 R217, R227.reuse, 0x1800, RZ ;  /* 0x00001800e3d97810 */ /* 0x040fe20007ffe0ff */
[----:B------:R-:W2:Y:S01]  /*4a20*/  LDSM.16.M88.4 R24, [R223+0x8800] ;  /* 0x00880000df18783b */ /* 0x000ea20000000200 */
[----:B------:R-:W-:-:S02]  /*4a30*/  IADD3 R215, R227, 0x2000, RZ ;  /* 0x00002000e3d77810 */ /* 0x000fc40007ffe0ff */
[C---:B------:R-:W-:Y:S01]  /*4a40*/  IADD3 R214, R227.reuse, 0x2800, RZ ;  /* 0x00002800e3d67810 */ /* 0x040fe20007ffe0ff */
[C---:B-----5:R-:W-:Y:S01]  /*4a50*/  HMMA.16816.F32 R52, R80.reuse, R48, RZ ;  /* 0x000000305034723c */ /* 0x060fe200000018ff */
[----:B------:R-:W-:Y:S01]  /*4a60*/  LDSM.16.M88.4 R84, [R223+0x9800] ;  /* 0x00980000df54783b */ /* 0x000fe20000000200 */
[C---:B------:R-:W-:Y:S02]  /*4a70*/  IADD3 R213, R227.reuse, 0x3000, RZ ;  /* 0x00003000e3d57810 */ /* 0x040fe40007ffe0ff */
[C---:B------:R-:W-:Y:S01]  /*4a80*/  IADD3 R212, R227.reuse, 0x3800, RZ ;  /* 0x00003800e3d47810 */ /* 0x040fe20007ffe0ff */
[----:B------:R-:W-:Y:S01]  /*4a90*/  LDSM.16.M88.4 R72, [R216+0x1800] ;  /* 0x00180000d848783b */ /* 0x000fe20000000200 */
[C---:B------:R-:W-:Y:S02]  /*4aa0*/  IADD3 R211, R227.reuse, 0x4000, RZ ;  /* 0x00004000e3d37810 */ /* 0x040fe40007ffe0ff */
[----:B-1----:R-:W-:Y:S01]  /*4ab0*/  HMMA.16816.F32 R44, R80, R40, RZ ;  /* 0x00000028502c723c */ /* 0x002fe200000018ff */
[----:B------:R-:W-:-:S02]  /*4ac0*/  IADD3 R210, R227, 0x4800, RZ ;  /* 0x00004800e3d27810 */ /* 0x000fc40007ffe0ff */
[C---:B------:R-:W-:Y:S02]  /*4ad0*/  IADD3 R209, R227.reuse, 0x5000, RZ ;  /* 0x00005000e3d17810 */ /* 0x040fe40007ffe0ff */
[C---:B------:R-:W-:Y:S02]  /*4ae0*/  IADD3 R208, R227.reuse, 0x5800, RZ ;  /* 0x00005800e3d07810 */ /* 0x040fe40007ffe0ff */
[C---:B------:R-:W-:Y:S01]  /*4af0*/  IADD3 R207, R227.reuse, 0x6000, RZ ;  /* 0x00006000e3cf7810 */ /* 0x040fe20007ffe0ff */
[----:B------:R-:W-:Y:S01]  /*4b00*/  HMMA.16816.F32 R36, R80, R32, RZ ;  /* 0x000000205024723c */ /* 0x000fe200000018ff */
[C---:B------:R-:W-:Y:S02]  /*4b10*/  IADD3 R206, R227.reuse, 0x6800, RZ ;  /* 0x00006800e3ce7810 */ /* 0x040fe40007ffe0ff */
[C---:B------:R-:W-:Y:S02]  /*4b20*/  IADD3 R205, R227.reuse, 0x7000, RZ ;  /* 0x00007000e3cd7810 */ /* 0x040fe40007ffe0ff */
[----:B------:R-:W-:-:S03]  /*4b30*/  IADD3 R204, R227, 0x7800, RZ ;  /* 0x00007800e3cc7810 */ /* 0x000fc60007ffe0ff */
[C---:B------:R-:W-:Y:S08]  /*4b40*/  HMMA.16816.F32 R48, R80.reuse, R50, RZ ;  /* 0x000000325030723c */ /* 0x040ff000000018ff */
[C---:B------:R-:W-:Y:S08]  /*4b50*/  HMMA.16816.F32 R40, R80.reuse, R42, RZ ;  /* 0x0000002a5028723c */ /* 0x040ff000000018ff */
[C---:B------:R-:W-:Y:S08]  /*4b60*/  HMMA.16816.F32 R32, R80.reuse, R34, RZ ;  /* 0x000000225020723c */ /* 0x040ff000000018ff */
[C---:B--2---:R-:W-:Y:S08]  /*4b70*/  HMMA.16816.F32 R28, R80.reuse, R20, RZ ;  /* 0x00000014501c723c */ /* 0x044ff000000018ff */
[----:B------:R-:W-:Y:S01]  /*4b80*/  HMMA.16816.F32 R80, R80, R22, RZ ;  /* 0x000000165050723c */ /* 0x000fe200000018ff */
[----:B------:R-:W1:Y:S07]  /*4b90*/  LDSM.16.M88.4 R20, [R223+0x9000] ;  /* 0x00900000df14783b */ /* 0x000e6e0000000200 */
[C---:B------:R-:W-:Y:S08]  /*4ba0*/  HMMA.16816.F32 R52, R60.reuse, R16, R52 ;  /* 0x000000103c34723c */ /* 0x040ff00000001834 */
[C---:B------:R-:W-:Y:S01]  /*4bb0*/  HMMA.16816.F32 R48, R60.reuse, R18, R48 ;  /* 0x000000123c30723c */ /* 0x040fe20000001830 */
[----:B------:R-:W2:Y:S07]  /*4bc0*/  LDSM.16.M88.4 R16, [R216] ;  /* 0x00000000d810783b */ /* 0x000eae0000000200 */
[C---:B----4-:R-:W-:Y:S08]  /*4bd0*/  HMMA.16816.F32 R44, R60.reuse, R12, R44 ;  /* 0x0000000c3c2c723c */ /* 0x050ff0000000182c */
[C---:B------:R-:W-:Y:S01]  /*4be0*/  HMMA.16816.F32 R40, R60.reuse, R14, R40 ;  /* 0x0000000e3c28723c */ /* 0x040fe20000001828 */
[----:B------:R-:W4:Y:S07]  /*4bf0*/  LDSM.16.M88.4 R12, [R216+0x800] ;  /* 0x00080000d80c783b */ /* 0x000f2e0000000200 */
[C---:B---3--:R-:W-:Y:S08]  /*4c00*/  HMMA.16816.F32 R36, R60.reuse, R8, R36 ;  /* 0x000000083c24723c */ /* 0x048ff00000001824 */
[C---:B------:R-:W-:Y:S01]  /*4c10*/  HMMA.16816.F32 R32, R60.reuse, R10, R32 ;  /* 0x0000000a3c20723c */ /* 0x040fe20000001820 */
[----:B------:R-:W3:Y:S07]  /*4c20*/  LDSM.16.M88.4 R8, [R216+0x1000] ;  /* 0x00100000d808783b */ /* 0x000eee0000000200 */
[C---:B------:R-:W-:Y:S08]  /*4c30*/  HMMA.16816.F32 R28, R60.reuse, R64, R28 ;  /* 0x000000403c1c723c */ /* 0x040ff0000000181c */
        /* <DEDUP_REMOVED lines=29> */
[C---:B-----5:R-:W-:Y:S08]  /*4e10*/  HMMA.16816.F32 R52, R60.reuse, R56, R52 ;  /* 0x000000383c34723c */ /* 0x060ff00000001834 */
        /* <DEDUP_REMOVED lines=76> */
[----:B------:R-:W5:Y:S03]  /*52e0*/  LDSM.16.M88.4 R68, [R229+0xe000] ;  /* 0x00e00000e544783b */ /* 0x000f660000000200 */
        /* <DEDUP_REMOVED lines=8> */
[----:B------:R-:W1:Y:S07]  /*5370*/  LDSM.16.M88.4 R56, [R229+0xf800] ;  /* 0x00f80000e538783b */ /* 0x000e6e0000000200 */
[C---:B------:R-:W-:Y:S08]  /*5380*/  HMMA.16816.F32 R28, R20.reuse, R24, R28 ;  /* 0x00000018141c723c */ /* 0x040ff0000000181c */
[----:B------:R-:W-:Y:S01]  /*5390*/  HMMA.16816.F32 R76, R20, R26, R76 ;  /* 0x0000001a144c723c */ /* 0x000fe2000000184c */
[----:B------:R-:W-:Y:S04]  /*53a0*/  LDSM.16.M88.4 R24, [R228+0x6000] ;  /* 0x00600000e418783b */ /* 0x000fe80000000200 */
[----:B------:R-:W1:Y:S03]  /*53b0*/  LDSM.16.M88.4 R20, [R227+0x6000] ;  /* 0x00600000e314783b */ /* 0x000e660000000200 */
        /* <DEDUP_REMOVED lines=10> */
[----:B------:R-:W-:Y:S08]  /*5460*/  HMMA.16816.F32 R76, R80, R86, R76 ;  /* 0x00000056504c723c */ /* 0x000ff0000000184c */
        /* <DEDUP_REMOVED lines=9> */
[C---:B------:R-:W-:Y:S01]  /*5500*/  HMMA.16816.F32 R80, R72.reuse, R56, R28 ;  /* 0x000000384850723c */ /* 0x040fe2000000181c */
[----:B------:R-:W1:Y:S07]  /*5510*/  LDSM.16.M88.4 R28, [R223+0xf000] ;  /* 0x00f00000df1c783b */ /* 0x000e6e0000000200 */
[----:B------:R-:W-:Y:S01]  /*5520*/  HMMA.16816.F32 R76, R72, R58, R76 ;  /* 0x0000003a484c723c */ /* 0x000fe2000000184c */
[----:B------:R-:W1:Y:S04]  /*5530*/  LDSM.16.M88.4 R56, [R223+0xf800] ;  /* 0x00f80000df38783b */ /* 0x000e680000000200 */
[----:B------:R-:W-:Y:S03]  /*5540*/  LDSM.16.M88.4 R72, [R225+0x6000] ;  /* 0x00600000e148783b */ /* 0x000fe60000000200 */
[C---:B------:R-:W-:Y:S08]  /*5550*/  HMMA.16816.F32 R52, R24.reuse, R20, R52 ;  /* 0x000000141834723c */ /* 0x040ff00000001834 */
        /* <DEDUP_REMOVED lines=8> */
[C---:B---3--:R-:W-:Y:S08]  /*55e0*/  HMMA.16816.F32 R80, R24.reuse, R8, R80 ;  /* 0x000000081850723c */ /* 0x048ff00000001850 */
[----:B------:R-:W-:Y:S01]  /*55f0*/  HMMA.16816.F32 R76, R24, R10, R76 ;  /* 0x0000000a184c723c */ /* 0x000fe2000000184c */
[----:B------:R-:W3:Y:S01]  /*5600*/  LDSM.16.M88.4 R8, [R216+0x7800] ;  /* 0x00780000d808783b */ /* 0x000ee20000000200 */
[----:B------:R-:W-:-:S06]  /*5610*/  DEPBAR.LE SB0, 0x0 ;  /* 0x000080000000791a */ /* 0x000fcc0000000000 */
[C---:B-1----:R-:W-:Y:S08]  /*5620*/  HMMA.16816.F32 R52, R68.reuse, R64, R52 ;  /* 0x000000404434723c */ /* 0x042ff00000001834 */
[C---:B------:R-:W-:Y:S08]  /*5630*/  HMMA.16816.F32 R48, R68.reuse, R66, R48 ;  /* 0x000000424430723c */ /* 0x040ff00000001830 */
[C---:B-----5:R-:W-:Y:S08]  /*5640*/  HMMA.16816.F32 R44, R68.reuse, R60, R44 ;  /* 0x0000003c442c723c */ /* 0x060ff0000000182c */
[C---:B------:R-:W-:Y:S08]  /*5650*/  HMMA.16816.F32 R40, R68.reuse, R62, R40 ;  /* 0x0000003e4428723c */ /* 0x040ff00000001828 */
[C---:B------:R-:W-:Y:S08]  /*5660*/  HMMA.16816.F32 R36, R68.reuse, R28, R36 ;  /* 0x0000001c4424723c */ /* 0x040ff00000001824 */
[C---:B------:R-:W-:Y:S08]  /*5670*/  HMMA.16816.F32 R32, R68.reuse, R30, R32 ;  /* 0x0000001e4420723c */ /* 0x040ff00000001820 */
[C---:B------:R-:W-:Y:S08]  /*5680*/  HMMA.16816.F32 R80, R68.reuse, R56, R80 ;  /* 0x000000384450723c */ /* 0x040ff00000001850 */
[----:B------:R-:W-:Y:S08]  /*5690*/  HMMA.16816.F32 R76, R68, R58, R76 ;  /* 0x0000003a444c723c */ /* 0x000ff0000000184c */
[C---:B------:R-:W-:Y:S08]  /*56a0*/  HMMA.16816.F32 R52, R72.reuse, R20, R52 ;  /* 0x000000144834723c */ /* 0x040ff00000001834 */
[C---:B------:R-:W-:Y:S08]  /*56b0*/  HMMA.16816.F32 R48, R72.reuse, R22, R48 ;  /* 0x000000164830723c */ /* 0x040ff00000001830 */
[C---:B--2---:R-:W-:Y:S08]  /*56c0*/  HMMA.16816.F32 R44, R72.reuse, R16, R44 ;  /* 0x00000010482c723c */ /* 0x044ff0000000182c */
[C---:B------:R-:W-:Y:S08]  /*56d0*/  HMMA.16816.F32 R40, R72.reuse, R18, R40 ;  /* 0x000000124828723c */ /* 0x040ff00000001828 */
[C---:B----4-:R-:W-:Y:S08]  /*56e0*/  HMMA.16816.F32 R36, R72.reuse, R12, R36 ;  /* 0x0000000c4824723c */ /* 0x050ff00000001824 */
[C---:B------:R-:W-:Y:S08]  /*56f0*/  HMMA.16816.F32 R32, R72.reuse, R14, R32 ;  /* 0x0000000e4820723c */ /* 0x040ff00000001820 */
[C---:B---3--:R-:W-:Y:S08]  /*5700*/  HMMA.16816.F32 R80, R72.reuse, R8, R80 ;  /* 0x000000084850723c */ /* 0x048ff00000001850 */
        /* <DEDUP_REMOVED lines=78> */
.L_x_6345:
[----:B------:R-:W-:-:S04]  /*5bf0*/  ULEA UR4, -UR8, URZ, 0x6 ;  /* 0x0000003f08047291 */ /* 0x000fc8000f8e313f */
[----:B------:R-:W-:Y:S02]  /*5c00*/  USHF.R.S32.HI UR5, URZ, 0x1f, UR4 ;  /* 0x0000001f3f057899 */ /* 0x000fe40008011404 */
[----:B------:R-:W-:-:S04]  /*5c10*/  MOV R10, UR4 ;  /* 0x00000004000a7c02 */ /* 0x000fc80008000f00 */
[----:B------:R-:W-:Y:S02]  /*5c20*/  MOV R9, UR5 ;  /* 0x0000000500097c02 */ /* 0x000fe40008000f00 */
.L_x_6346:
        /* <DEDUP_REMOVED lines=156> */
.L_x_6348:
[----:B------:R-:W-:Y:S05]  /*65f0*/  BSYNC B0 ;  /* 0x0000000000007941 */ /* 0x000fea0003800000 */
.L_x_6347:
[----:B------:R-:W0:Y:S01]  /*6600*/  LDGDEPBAR ;  /* 0x00000000000079af */ /* 0x000e220000000000 */
[----:B------:R-:W-:-:S04]  /*6610*/  IADD3 R196, P0, R10, R196, RZ ;  /* 0x000000c40ac47210 */ /* 0x000fc80007f1e0ff */
[----:B------:R-:W-:Y:S02]  /*6620*/  IADD3.X R165, R9, R165, RZ, P0, !PT ;  /* 0x000000a509a57210 */ /* 0x000fe400007fe4ff */
.L_x_6344:
[----:B-1----:R-:W-:Y:S01]  /*6630*/  IADD3 R59, R234, UR28, RZ ;  /* 0x0000001cea3b7c10 */ /* 0x002fe2000fffe0ff */
[----:B------:R-:W-:-:S03]  /*6640*/  IMAD.SHL.U32 R224, R4, 0x2, RZ ;  /* 0x0000000204e07824 */ /* 0x000fc600078e00ff */
[----:B------:R-:W-:Y:S01]  /*6650*/  IADD3 R15, R59, 0x10, RZ ;  /* 0x000000103b0f7810 */ /* 0x000fe20007ffe0ff */
[----:B------:R-:W-:Y:S01]  /*6660*/  IMAD.IADD R58, R243, 0x1, -R59 ;  /* 0x00000001f33a7824 */ /* 0x000fe200078e0a3b */
[C---:B------:R-:W-:Y:S01]  /*6670*/  IADD3 R9, R59.reuse, 0x9, RZ ;  /* 0x000000093b097810 */ /* 0x040fe20007ffe0ff */
[----:B------:R-:W-:Y:S01]  /*6680*/  LDSM.16.MT88.4 R156, [R224+0x10000] ;  /* 0x01000000e09c783b */ /* 0x000fe20000004200 */
[----:B------:R-:W-:Y:S01]  /*6690*/  IADD3 R12, R59, 0x29, RZ ;  /* 0x000000293b0c7810 */ /* 0x000fe20007ffe0ff */
[----:B------:R-:W-:Y:S01]  /*66a0*/  IMAD.IADD R30, R243, 0x1, -R15 ;  /* 0x00000001f31e7824 */ /* 0x000fe200078e0a0f */
[----:B------:R-:W-:Y:S01]  /*66b0*/  IADD3 R3, R59, 0x39, RZ ;  /* 0x000000393b037810 */ /* 0x000fe20007ffe0ff */
[----:B------:R-:W-:Y:S01]  /*66c0*/  IMAD.IADD R31, R243, 0x1, -R9 ;  /* 0x00000001f31f7824 */ /* 0x000fe200078e0a09 */
[----:B------:R-:W-:Y:S01]  /*66d0*/  IADD3 R5, R59, 0x1, RZ ;  /* 0x000000013b057810 */ /* 0x000fe20007ffe0ff */
[----:B------:R-:W-:Y:S01]  /*66e0*/  IMAD.IADD R23, R243, 0x1, -R12 ;  /* 0x00000001f3177824 */ /* 0x000fe200078e0a0c */
[----:B------:R-:W-:Y:S01]  /*66f0*/  IADD3 R16, R59, 0x38, RZ ;  /* 0x000000383b107810 */ /* 0x000fe20007ffe0ff */
[----:B--2---:R-:W-:Y:S01]  /*6700*/  IMAD.IADD R6, R243, 0x1, -R3 ;  /* 0x00000001f3067824 */ /* 0x004fe200078e0a03 */
[----:B------:R-:W-:Y:S01]  /*6710*/  IADD3 R11, R59, 0x11, RZ ;  /* 0x000000113b0b7810 */ /* 0x000fe20007ffe0ff */
[----:B------:R-:W-:Y:S01]  /*6720*/  IMAD.IADD R57, R243, 0x1, -R5 ;  /* 0x00000001f3397824 */ /* 0x000fe200078e0a05 */
[----:B------:R-:W-:Y:S01]  /*6730*/  IADD3 R20, R59, 0x20, RZ ;  /* 0x000000203b147810 */ /* 0x000fe20007ffe0ff */
[C---:B------:R-:W-:Y:S01]  /*6740*/  IMAD.IADD R19, R243.reuse, 0x1, -R16 ;  /* 0x00000001f3137824 */ /* 0x040fe200078e0a10 */
[----:B------:R-:W-:Y:S01]  /*6750*/  IABS R58, R58 ;  /* 0x0000003a003a7213 */ /* 0x000fe20000000000 */
[C---:B------:R-:W-:Y:S01]  /*6760*/  IMAD.IADD R29, R243.reuse, 0x1, -R11 ;  /* 0x00000001f31d7824 */ /* 0x040fe200078e0a0b */
[----:B------:R-:W-:Y:S01]  /*6770*/  IABS R30, R30 ;  /* 0x0000001e001e7213 */ /* 0x000fe20000000000 */
[----:B------:R-:W-:Y:S01]  /*6780*/  IMAD.IADD R26, R243, 0x1, -R20 ;  /* 0x00000001f31a7824 */ /* 0x000fe200078e0a14 */
[C---:B------:R-:W-:Y:S01]  /*6790*/  IADD3 R18, R59.reuse, 0x30, RZ ;  /* 0x000000303b127810 */ /* 0x040fe20007ffe0ff */
[----:B------:R-:W-:Y:S01]  /*67a0*/  IMAD R222, R2, 0x2, R224 ;  /* 0x0000000202de7824 */ /* 0x000fe200078e02e0 */
[----:B------:R-:W-:Y:S01]  /*67b0*/  IADD3 R10, R59, 0x8, RZ ;  /* 0x000000083b0a7810 */ /* 0x000fe20007ffe0ff */
[----:B------:R-:W1:Y:S01]  /*67c0*/  I2F R58, R58 ;  /* 0x0000003a003a7306 */ /* 0x000e620000201400 */
[----:B------:R-:W-:Y:S01]  /*67d0*/  IABS R31, R31 ;  /* 0x0000001f001f7213 */ /* 0x000fe20000000000 */
[C---:B------:R-:W-:Y:S01]  /*67e0*/  IMAD.IADD R22, R243.reuse, 0x1, -R18 ;  /* 0x00000001f3167824 */ /* 0x040fe200078e0a12 */
[----:B------:R-:W-:Y:S01]  /*67f0*/  IABS R23, R23 ;  /* 0x0000001700177213 */ /* 0x000fe20000000000 */
[----:B------:R-:W-:Y:S01]  /*6800*/  IMAD.IADD R56, R243, 0x1, -R10 ;  /* 0x00000001f3387824 */ /* 0x000fe200078e0a0a */
[----:B------:R-:W-:Y:S01]  /*6810*/  IABS R6, R6 ;  /* 0x0000000600067213 */ /* 0x000fe20000000000 */
[C---:B------:R-:W-:Y:S01]  /*6820*/  IMAD R221, R0.reuse, 0x2, R224 ;  /* 0x0000000200dd7824 */ /* 0x040fe200078e02e0 */
[C---:B------:R-:W-:Y:S01]  /*6830*/  IADD3 R8, R59.reuse, 0x18, RZ ;  /* 0x000000183b087810 */ /* 0x040fe20007ffe0ff */
[----:B------:R-:W2:Y:S01]  /*6840*/  I2F R30, R30 ;  /* 0x0000001e001e7306 */ /* 0x000ea20000201400 */
[----:B------:R-:W-:Y:S01]  /*6850*/  IABS R57, R57 ;  /* 0x0000003900397213 */ /* 0x000fe20000000000 */
[----:B------:R-:W-:Y:S01]  /*6860*/  IMAD R220, R0, 0x2, R222 ;  /* 0x0000000200dc7824 */ /* 0x000fe200078e02de */
[----:B------:R-:W-:Y:S01]  /*6870*/  IADD3 R17, R59, 0x31, RZ ;  /* 0x000000313b117810 */ /* 0x000fe20007ffe0ff */
[----:B------:R-:W-:Y:S01]  /*6880*/  IMAD.IADD R28, R243, 0x1, -R8 ;  /* 0x00000001f31c7824 */ /* 0x000fe200078e0a08 */
[----:B------:R-:W-:Y:S01]  /*6890*/  IABS R19, R19 ;  /* 0x0000001300137213 */ /* 0x000fe20000000000 */
[----:B------:R-:W-:Y:S01]  /*68a0*/  LDSM.16.MT88.4 R148, [R222+0x10000] ;  /* 0x01000000de94783b */ /* 0x000fe20000004200 */
[----:B------:R-:W-:Y:S01]  /*68b0*/  IADD3 R13, R59, 0x28, RZ ;  /* 0x000000283b0d7810 */ /* 0x000fe20007ffe0ff */
[----:B------:R-:W3:Y:S01]  /*68c0*/  I2F R31, R31 ;  /* 0x0000001f001f7306 */ /* 0x000ee20000201400 */
[----:B------:R-:W-:Y:S01]  /*68d0*/  IABS R29, R29 ;  /* 0x0000001d001d7213 */ /* 0x000fe20000000000 */
[C---:B------:R-:W-:Y:S01]  /*68e0*/  IMAD.IADD R21, R243.reuse, 0x1, -R17 ;  /* 0x00000001f3157824 */ /* 0x040fe200078e0a11 */
[----:B------:R-:W-:Y:S01]  /*68f0*/  IABS R26, R26 ;  /* 0x0000001a001a7213 */ /* 0x000fe20000000000 */
[----:B------:R-:W-:Y:S01]  /*6900*/  IMAD.IADD R24, R243, 0x1, -R13 ;  /* 0x00000001f3187824 */ /* 0x000fe200078e0a0d */
[----:B------:R-:W-:Y:S01]  /*6910*/  IABS R22, R22 ;  /* 0x0000001600167213 */ /* 0x000fe20000000000 */
[----:B-1----:R-:W-:Y:S01]  /*6920*/  FFMA.FTZ R52, R58, -UR19, R52 ;  /* 0x800000133a347c23 */ /* 0x002fe20008010034 */
[----:B------:R-:W-:Y:S01]  /*6930*/  IADD3 R7, R59, 0x19, RZ ;  /* 0x000000193b077810 */ /* 0x000fe20007ffe0ff */
[----:B------:R-:W1:Y:S01]  /*6940*/  I2F R23, R23 ;  /* 0x0000001700177306 */ /* 0x000e620000201400 */
[----:B------:R-:W-:Y:S01]  /*6950*/  IABS R56, R56 ;  /* 0x0000003800387213 */ /* 0x000fe20000000000 */
[----:B--2---:R-:W-:Y:S01]  /*6960*/  FFMA.FTZ R30, R30, -UR19, R44 ;  /* 0x800000131e1e7c23 */ /* 0x004fe2000801002c */
[----:B------:R-:W-:Y:S01]  /*6970*/  IABS R28, R28 ;  /* 0x0000001c001c7213 */ /* 0x000fe20000000000 */
[----:B------:R-:W-:Y:S01]  /*6980*/  IMAD.IADD R27, R243, 0x1, -R7 ;  /* 0x00000001f31b7824 */ /* 0x000fe200078e0a07 */
[----:B------:R-:W-:Y:S01]  /*6990*/  IABS R21, R21 ;  /* 0x0000001500157213 */ /* 0x000fe20000000000 */
[----:B------:R-:W-:Y:S01]  /*69a0*/  LDSM.16.MT88.4 R140, [R221+0x10000] ;  /* 0x01000000dd8c783b */ /* 0x000fe20000004200 */
[----:B------:R-:W-:Y:S01]  /*69b0*/  IABS R24, R24 ;  /* 0x0000001800187213 */ /* 0x000fe20000000000 */
[----:B------:R-:W2:Y:S01]  /*69c0*/  I2F R6, R6 ;  /* 0x0000000600067306 */ /* 0x000ea20000201400 */
[-C--:B------:R-:W-:Y:S01]  /*69d0*/  ISETP.GE.AND P0, PT, R59, R241.reuse, PT ;  /* 0x000000f13b00720c */ /* 0x080fe20003f06270 */
[----:B---3--:R-:W-:Y:S01]  /*69e0*/  FFMA.FTZ R31, R31, -UR19, R49 ;  /* 0x800000131f1f7c23 */ /* 0x008fe20008010031 */
[----:B------:R-:W-:Y:S01]  /*69f0*/  ISETP.GE.AND P4, PT, R15, R241, PT ;  /* 0x000000f10f00720c */ /* 0x000fe20003f86270 */
[----:B------:R-:W-:Y:S01]  /*6a00*/  LDSM.16.MT88.4 R132, [R220+0x10000] ;  /* 0x01000000dc84783b */ /* 0x000fe20000004200 */
[----:B------:R-:W-:-:S02]  /*6a10*/  IADD3 R14, R59, 0x21, RZ ;  /* 0x000000213b0e7810 */ /* 0x000fc40007ffe0ff */
[----:B------:R-:W-:Y:S01]  /*6a20*/  IABS R27, R27 ;  /* 0x0000001b001b7213 */ /* 0x000fe20000000000 */
[----:B------:R-:W3:Y:S01]  /*6a30*/  I2F R57, R57 ;  /* 0x0000003900397306 */ /* 0x000ee20000201400 */
[-C--:B------:R-:W-:Y:S01]  /*6a40*/  ISETP.GE.AND P1, PT, R9, R241.reuse, PT ;  /* 0x000000f10900720c */ /* 0x080fe20003f26270 */
[----:B------:R-:W-:Y:S01]  /*6a50*/  IMAD.IADD R25, R243, 0x1, -R14 ;  /* 0x00000001f3197824 */ /* 0x000fe200078e0a0e */
[-C--:B------:R-:W-:Y:S01]  /*6a60*/  ISETP.LT.OR P0, PT, R59, R242.reuse, P0 ;  /* 0x000000f23b00720c */ /* 0x080fe20000701670 */
[----:B-1----:R-:W-:Y:S01]  /*6a70*/  FFMA.FTZ R33, R23, -UR19, R33 ;  /* 0x8000001317217c23 */ /* 0x002fe20008010021 */
[----:B------:R-:W-:Y:S01]  /*6a80*/  ISETP.LT.OR P4, PT, R15, R242, P4 ;  /* 0x000000f20f00720c */ /* 0x000fe20002781670 */
[----:B------:R-:W-:Y:S01]  /*6a90*/  LDSM.16.MT88.4 R64, [R220+0x12000] ;  /* 0x01200000dc40783b */ /* 0x000fe20000004200 */
[----:B------:R-:W-:Y:S01]  /*6aa0*/  ISETP.GE.AND P5, PT, R5, R241, PT ;  /* 0x000000f10500720c */ /* 0x000fe20003fa6270 */
[----:B------:R-:W1:Y:S01]  /*6ab0*/  I2F R19, R19 ;  /* 0x0000001300137306 */ /* 0x000e620000201400 */
[----:B------:R-:W-:Y:S01]  /*6ac0*/  ISETP.GE.AND P2, PT, R59, R238, PT ;  /* 0x000000ee3b00720c */ /* 0x000fe20003f46270 */
[----:B--2---:R-:W-:Y:S01]  /*6ad0*/  FFMA.FTZ R77, R6, -UR19, R77 ;  /* 0x80000013064d7c23 */ /* 0x004fe2000801004d */
[----:B------:R-:W-:Y:S01]  /*6ae0*/  ISETP.LT.OR P1, PT, R9, R242, P1 ;  /* 0x000000f20900720c */ /* 0x000fe20000f21670 */
[----:B------:R-:W-:Y:S01]  /*6af0*/  LDSM.16.MT88.4 R72, [R224+0x14000] ;  /* 0x01400000e048783b */ /* 0x000fe20000004200 */
[----:B------:R-:W-:-:S02]  /*6b00*/  FSEL R23, R52, -INF , !P0 ;  /* 0xff80000034177808 */ /* 0x000fc40004000000 */
[----:B------:R-:W-:Y:S01]  /*6b10*/  FSEL R6, R30, -INF , !P4 ;  /* 0xff8000001e067808 */ /* 0x000fe20006000000 */
[----:B------:R-:W2:Y:S01]  /*6b20*/  I2F R29, R29 ;  /* 0x0000001d001d7306 */ /* 0x000ea20000201400 */
[----:B---3--:R-:W-:Y:S01]  /*6b30*/  FFMA.FTZ R53, R57, -UR19, R53 ;  /* 0x8000001339357c23 */ /* 0x008fe20008010035 */
[-C--:B------:R-:W-:Y:S01]  /*6b40*/  ISETP.GE.AND P0, PT, R11, R241.reuse, PT ;  /* 0x000000f10b00720c */ /* 0x080fe20003f06270 */
[----:B------:R-:W-:Y:S01]  /*6b50*/  IMAD.IADD R30, R240, 0x1, -R5 ;  /* 0x00000001f01e7824 */ /* 0x000fe200078e0a05 */
[----:B------:R-:W-:Y:S01]  /*6b60*/  ISETP.GE.AND P4, PT, R20, R241, PT ;  /* 0x000000f11400720c */ /* 0x000fe20003f86270 */
[----:B------:R-:W-:Y:S01]  /*6b70*/  LDSM.16.MT88.4 R88, [R221+0x14000] ;  /* 0x01400000dd58783b */ /* 0x000fe20000004200 */
[----:B------:R-:W-:Y:S02]  /*6b80*/  ISETP.LT.OR P5, PT, R5, R242, P5 ;  /* 0x000000f20500720c */ /* 0x000fe40002fa1670 */
[----:B------:R-:W3:Y:S01]  /*6b90*/  I2F R26, R26 ;  /* 0x0000001a001a7306 */ /* 0x000ee20000201400 */
[----:B-1----:R-:W-:Y:S01]  /*6ba0*/  FFMA.FTZ R76, R19, -UR19, R76 ;  /* 0x80000013134c7c23 */ /* 0x002fe2000801004c */
[----:B------:R-:W-:Y:S01]  /*6bb0*/  IABS R25, R25 ;  /* 0x0000001900197213 */ /* 0x000fe20000000000 */
[----:B------:R-:W-:Y:S01]  /*6bc0*/  LDSM.16.MT88.4 R96, [R220+0x14000] ;  /* 0x01400000dc60783b */ /* 0x000fe20000004200 */
[----:B------:R-:W-:Y:S01]  /*6bd0*/  ISETP.LT.OR P2, PT, R59, R239, P2 ;  /* 0x000000ef3b00720c */ /* 0x000fe20001741670 */
[----:B------:R-:W-:Y:S01]  /*6be0*/  IMAD.IADD R59, R240, 0x1, -R59 ;  /* 0x00000001f03b7824 */ /* 0x000fe200078e0a3b */
[----:B------:R-:W-:Y:S01]  /*6bf0*/  FSEL R19, R31, -INF , !P1 ;  /* 0xff8000001f137808 */ /* 0x000fe20004800000 */
[----:B------:R-:W-:Y:S01]  /*6c00*/  LDSM.16.MT88.4 R104, [R224+0x16000] ;  /* 0x01600000e068783b */ /* 0x000fe20000004200 */
[----:B------:R-:W1:Y:S01]  /*6c10*/  I2F R22, R22 ;  /* 0x0000001600167306 */ /* 0x000e620000201400 */
[----:B--2---:R-:W-:Y:S01]  /*6c20*/  FFMA.FTZ R29, R29, -UR19, R45 ;  /* 0x800000131d1d7c23 */ /* 0x004fe2000801002d */
[----:B------:R-:W-:Y:S01]  /*6c30*/  ISETP.GE.AND P3, PT, R10, R241, PT ;  /* 0x000000f10a00720c */ /* 0x000fe20003f66270 */
[----:B------:R-:W-:Y:S01]  /*6c40*/  LDSM.16.MT88.4 R112, [R222+0x16000] ;  /* 0x01600000de70783b */ /* 0x000fe20000004200 */
[----:B------:R-:W-:-:S02]  /*6c50*/  ISETP.GE.AND P1, PT, R5, R238, PT ;  /* 0x000000ee0500720c */ /* 0x000fc40003f26270 */
[-C--:B------:R-:W-:Y:S01]  /*6c60*/  ISETP.LT.OR P0, PT, R11, R242.reuse, P0 ;  /* 0x000000f20b00720c */ /* 0x080fe20000701670 */
[----:B------:R-:W-:Y:S01]  /*6c70*/  LDSM.16.MT88.4 R120, [R221+0x16000] ;  /* 0x01600000dd78783b */ /* 0x000fe20000004200 */
[----:B------:R-:W2:Y:S01]  /*6c80*/  I2F R56, R56 ;  /* 0x0000003800387306 */ /* 0x000ea20000201400 */
[----:B---3--:R-:W-:Y:S01]  /*6c90*/  FFMA.FTZ R26, R26, -UR19, R36 ;  /* 0x800000131a1a7c23 */ /* 0x008fe20008010024 */
[-C--:B------:R-:W-:Y:S02]  /*6ca0*/  ISETP.LT.OR P4, PT, R20, R242.reuse, P4 ;  /* 0x000000f21400720c */ /* 0x080fe40002781670 */
[----:B------:R-:W-:Y:S02]  /*6cb0*/  ISETP.LT.OR P3, PT, R10, R242, P3 ;  /* 0x000000f20a00720c */ /* 0x000fe40001f61670 */
[----:B------:R-:W-:Y:S02]  /*6cc0*/  ISETP.LT.OR P1, PT, R5, R239, P1 ;  /* 0x000000ef0500720c */ /* 0x000fe40000f21670 */
[----:B------:R-:W3:Y:S01]  /*6cd0*/  I2F R28, R28 ;  /* 0x0000001c001c7306 */ /* 0x000ee20000201400 */
[----:B-1----:R-:W-:Y:S01]  /*6ce0*/  FFMA.FTZ R80, R22, -UR19, R80 ;  /* 0x8000001316507c23 */ /* 0x002fe20008010050 */
[----:B------:R-:W-:-:S02]  /*6cf0*/  FSEL R22, R53, -INF , !P5 ;  /* 0xff80000035167808 */ /* 0x000fc40006800000 */
[----:B------:R-:W-:Y:S02]  /*6d00*/  ISETP.GE.AND P5, PT, R8, R241, PT ;  /* 0x000000f10800720c */ /* 0x000fe40003fa6270 */
[----:B------:R-:W-:Y:S02]  /*6d10*/  IABS R31, R59 ;  /* 0x0000003b001f7213 */ /* 0x000fe40000000000 */
[----:B------:R-:W1:Y:S01]  /*6d20*/  I2F R21, R21 ;  /* 0x0000001500157306 */ /* 0x000e620000201400 */
[----:B--2---:R-:W-:Y:S01]  /*6d30*/  FFMA.FTZ R48, R56, -UR19, R48 ;  /* 0x8000001338307c23 */ /* 0x004fe20008010030 */
[----:B------:R-:W-:Y:S01]  /*6d40*/  FSEL R5, R29, -INF , !P0 ;  /* 0xff8000001d057808 */ /* 0x000fe20004000000 */
[----:B------:R-:W-:Y:S01]  /*6d50*/  LDSM.16.MT88.4 R56, [R221+0x12000] ;  /* 0x01200000dd38783b */ /* 0x000fe20000004200 */
[----:B------:R-:W-:Y:S02]  /*6d60*/  FSEL R185, R26, -INF , !P4 ;  /* 0xff8000001ab97808 */ /* 0x000fe40006000000 */
[----:B------:R-:W-:-:S02]  /*6d70*/  ISETP.GE.AND P0, PT, R10, R238, PT ;  /* 0x000000ee0a00720c */ /* 0x000fc40003f06270 */
[----:B------:R-:W2:Y:S01]  /*6d80*/  I2F R24, R24 ;  /* 0x0000001800187306 */ /* 0x000ea20000201400 */
[----:B---3--:R-:W-:Y:S01]  /*6d90*/  FFMA.FTZ R28, R28, -UR19, R40 ;  /* 0x800000131c1c7c23 */ /* 0x008fe20008010028 */
[----:B------:R-:W-:Y:S02]  /*6da0*/  ISETP.GE.AND P4, PT, R13, R241, PT ;  /* 0x000000f10d00720c */ /* 0x000fe40003f86270 */
[----:B------:R-:W-:Y:S02]  /*6db0*/  ISETP.LT.OR P5, PT, R8, R242, P5 ;  /* 0x000000f20800720c */ /* 0x000fe40002fa1670 */
[----:B------:R-:W-:Y:S02]  /*6dc0*/  ISETP.LT.OR P0, PT, R10, R239, P0 ;  /* 0x000000ef0a00720c */ /* 0x000fe40000701670 */
[----:B------:R-:W3:Y:S01]  /*6dd0*/  I2F R27, R27 ;  /* 0x0000001b001b7306 */ /* 0x000ee20000201400 */
[----:B-1----:R-:W-:Y:S01]  /*6de0*/  FFMA.FTZ R81, R21, -UR19, R81 ;  /* 0x8000001315517c23 */ /* 0x002fe20008010051 */
[----:B------:R-:W-:-:S02]  /*6df0*/  FSEL R21, R48, -INF , !P3 ;  /* 0xff80000030157808 */ /* 0x000fc40005800000 */
[-C--:B------:R-:W-:Y:S02]  /*6e00*/  ISETP.GE.AND P3, PT, R7, R241.reuse, PT ;  /* 0x000000f10700720c */ /* 0x080fe40003f66270 */
[----:B------:R-:W-:Y:S02]  /*6e10*/  ISETP.LT.OR P4, PT, R13, R242, P4 ;  /* 0x000000f20d00720c */ /* 0x000fe40002781670 */
[----:B------:R-:W1:Y:S01]  /*6e20*/  I2F R25, R25 ;  /* 0x0000001900197306 */ /* 0x000e620000201400 */
[----:B--2---:R-:W-:Y:S01]  /*6e30*/  FFMA.FTZ R24, R24, -UR19, R32 ;  /* 0x8000001318187c23 */ /* 0x004fe20008010020 */
[----:B------:R-:W-:Y:S01]  /*6e40*/  IABS R30, R30 ;  /* 0x0000001e001e7213 */ /* 0x000fe20000000000 */
[----:B------:R-:W-:Y:S01]  /*6e50*/  IMAD.IADD R32, R240, 0x1, -R7 ;  /* 0x00000001f0207824 */ /* 0x000fe200078e0a07 */
[----:B------:R-:W-:Y:S02]  /*6e60*/  ISETP.LT.OR P3, PT, R7, R242, P3 ;  /* 0x000000f20700720c */ /* 0x000fe40001f61670 */
[----:B------:R-:W-:Y:S01]  /*6e70*/  FSEL R187, R24, -INF , !P4 ;  /* 0xff80000018bb7808 */ /* 0x000fe20006000000 */
[----:B------:R-:W-:Y:S01]  /*6e80*/  IMAD.IADD R24, R240, 0x1, -R8 ;  /* 0x00000001f0187824 */ /* 0x000fe200078e0a08 */
[----:B------:R2:W4:Y:S01]  /*6e90*/  I2F R29, R31 ;  /* 0x0000001f001d7306 */ /* 0x0005220000201400 */
[----:B---3--:R-:W-:Y:S01]  /*6ea0*/  FFMA.FTZ R27, R27, -UR19, R41 ;  /* 0x800000131b1b7c23 */ /* 0x008fe20008010029 */
[----:B------:R-:W-:-:S02]  /*6eb0*/  ISETP.GE.AND P4, PT, R18, R241, PT ;  /* 0x000000f11200720c */ /* 0x000fc40003f86270 */
[----:B------:R-:W-:Y:S02]  /*6ec0*/  IABS R24, R24 ;  /* 0x0000001800187213 */ /* 0x000fe40000000000 */
[----:B------:R-:W-:Y:S01]  /*6ed0*/  ISETP.LT.OR P4, PT, R18, R242, P4 ;  /* 0x000000f21200720c */ /* 0x000fe20002781670 */
[----:B-1----:R-:W-:Y:S01]  /*6ee0*/  FFMA.FTZ R25, R25, -UR19, R37 ;  /* 0x8000001319197c23 */ /* 0x002fe20008010025 */
[----:B------:R-:W-:Y:S02]  /*6ef0*/  IABS R32, R32 ;  /* 0x0000002000207213 */ /* 0x000fe40000000000 */
[----:B------:R-:W-:Y:S02]  /*6f00*/  FSEL R199, R80, -INF , !P4 ;  /* 0xff80000050c77808 */ /* 0x000fe40006000000 */
[----:B------:R-:W-:Y:S02]  /*6f10*/  ISETP.GE.AND P4, PT, R16, R241, PT ;  /* 0x000000f11000720c */ /* 0x000fe40003f86270 */
[----:B------:R-:W1:Y:S01]  /*6f20*/  I2F R32, R32 ;  /* 0x0000002000207306 */ /* 0x000e620000201400 */
[----:B--2---:R-:W-:Y:S01]  /*6f30*/  IMAD.IADD R31, R240, 0x1, -R10 ;  /* 0x00000001f01f7824 */ /* 0x004fe200078e0a0a */
[----:B------:R-:W-:Y:S01]  /*6f40*/  FSEL R10, R28, -INF , !P5 ;  /* 0xff8000001c0a7808 */ /* 0x000fe20006800000 */
[----:B----4-:R-:W-:Y:S01]  /*6f50*/  FFMA.FTZ R54, R29, -UR19, R54 ;  /* 0x800000131d367c23 */ /* 0x010fe20008010036 */
[----:B------:R-:W-:-:S02]  /*6f60*/  ISETP.GE.AND P5, PT, R9, R238, PT ;  /* 0x000000ee0900720c */ /* 0x000fc40003fa6270 */
[----:B------:R-:W-:Y:S02]  /*6f70*/  IABS R31, R31 ;  /* 0x0000001f001f7213 */ /* 0x000fe40000000000 */
[----:B------:R2:W3:Y:S01]  /*6f80*/  I2F R28, R30 ;  /* 0x0000001e001c7306 */ /* 0x0004e20000201400 */
[----:B------:R-:W-:Y:S02]  /*6f90*/  ISETP.LT.OR P5, PT, R9, R239, P5 ;  /* 0x000000ef0900720c */ /* 0x000fe40002fa1670 */
[----:B------:R-:W-:-:S04]  /*6fa0*/  ISETP.LT.OR P4, PT, R16, R242, P4 ;  /* 0x000000f21000720c */ /* 0x000fc80002781670 */
[----:B------:R-:W-:Y:S01]  /*6fb0*/  FSEL R197, R76, -INF , !P4 ;  /* 0xff8000004cc57808 */ /* 0x000fe20006000000 */
[----:B-1----:R-:W-:Y:S01]  /*6fc0*/  FFMA.FTZ R32, R32, -UR19, R43 ;  /* 0x8000001320207c23 */ /* 0x002fe2000801002b */
[----:B------:R-:W-:-:S04]  /*6fd0*/  ISETP.GE.AND P4, PT, R15, R238, PT ;  /* 0x000000ee0f00720c */ /* 0x000fc80003f86270 */
[----:B------:R-:W-:Y:S01]  /*6fe0*/  ISETP.LT.OR P4, PT, R15, R239, P4 ;  /* 0x000000ef0f00720c */ /* 0x000fe20002781670 */
[----:B--2---:R-:W-:Y:S01]  /*6ff0*/  IMAD.IADD R30, R240, 0x1, -R9 ;  /* 0x00000001f01e7824 */ /* 0x004fe200078e0a09 */
[----:B------:R-:W-:Y:S01]  /*7000*/  FSEL R9, R27, -INF , !P3 ;  /* 0xff8000001b097808 */ /* 0x000fe20005800000 */
[----:B---3--:R-:W-:Y:S01]  /*7010*/  FFMA.FTZ R55, R28, -UR19, R55 ;  /* 0x800000131c377c23 */ /* 0x008fe20008010037 */
[C---:B------:R-:W-:Y:S01]  /*7020*/  ISETP.GE.AND P3, PT, R14.reuse, R241, PT ;  /* 0x000000f10e00720c */ /* 0x040fe20003f66270 */
[----:B------:R1:W2:Y:S01]  /*7030*/  I2F R27, R31 ;  /* 0x0000001f001b7306 */ /* 0x0002a20000201400 */
[----:B------:R-:W-:Y:S02]  /*7040*/  IABS R30, R30 ;  /* 0x0000001e001e7213 */ /* 0x000fe40000000000 */
[----:B------:R-:W-:-:S03]  /*7050*/  ISETP.LT.OR P3, PT, R14, R242, P3 ;  /* 0x000000f20e00720c */ /* 0x000fc60001f61670 */
[----:B------:R-:W-:Y:S01]  /*7060*/  IMAD.MOV.U32 R26, RZ, RZ, R30 ;  /* 0x000000ffff1a7224 */ /* 0x000fe200078e001e */
[----:B------:R-:W-:Y:S01]  /*7070*/  FSEL R186, R25, -INF , !P3 ;  /* 0xff80000019ba7808 */ /* 0x000fe20005800000 */
[----:B------:R-:W-:Y:S01]  /*7080*/  IMAD.IADD R25, R240, 0x1, -R11 ;  /* 0x00000001f0197824 */ /* 0x000fe200078e0a0b */
[C---:B------:R-:W-:Y:S01]  /*7090*/  ISETP.GE.AND P3, PT, R12.reuse, R241, PT ;  /* 0x000000f10c00720c */ /* 0x040fe20003f66270 */
[----:B------:R3:W-:Y:S03]  /*70a0*/  I2F R30, R24 ;  /* 0x00000018001e7306 */ /* 0x0007e60000201400 */
[-C--:B------:R-:W-:Y:S02]  /*70b0*/  ISETP.LT.OR P3, PT, R12, R242.reuse, P3 ;  /* 0x000000f20c00720c */ /* 0x080fe40001f61670 */
[----:B------:R-:W-:Y:S01]  /*70c0*/  IABS R25, R25 ;  /* 0x0000001900197213 */ /* 0x000fe20000000000 */
[C---:B-1----:R-:W-:Y:S01]  /*70d0*/  IMAD.IADD R31, R240.reuse, 0x1, -R15 ;  /* 0x00000001f01f7824 */ /* 0x042fe200078e0a0f */
[----:B------:R-:W-:Y:S01]  /*70e0*/  FSEL R188, R33, -INF , !P3 ;  /* 0xff80000021bc7808 */ /* 0x000fe20005800000 */
[----:B------:R-:W-:Y:S01]  /*70f0*/  I2F R26, R26 ;  /* 0x0000001a001a7306 */ /* 0x000fe20000201400 */
[----:B------:R-:W-:Y:S01]  /*7100*/  ISETP.GE.AND P3, PT, R17, R241, PT ;  /* 0x000000f11100720c */ /* 0x000fe20003f66270 */
[----:B------:R-:W-:Y:S01]  /*7110*/  IMAD.IADD R15, R240, 0x1, -R14 ;  /* 0x00000001f00f7824 */ /* 0x000fe200078e0a0e */
[----:B------:R-:W-:Y:S01]  /*7120*/  IABS R31, R31 ;  /* 0x0000001f001f7213 */ /* 0x000fe20000000000 */
[----:B--2---:R-:W-:Y:S01]  /*7130*/  FFMA.FTZ R27, R27, -UR19, R50 ;  /* 0x800000131b1b7c23 */ /* 0x004fe20008010032 */
[----:B------:R-:W-:-:S02]  /*7140*/  ISETP.LT.OR P3, PT, R17, R242, P3 ;  /* 0x000000f21100720c */ /* 0x000fc40001f61670 */
[----:B------:R-:W-:Y:S01]  /*7150*/  IABS R15, R15 ;  /* 0x0000000f000f7213 */ /* 0x000fe20000000000 */
[----:B---3--:R-:W-:Y:S01]  /*7160*/  IMAD.IADD R24, R240, 0x1, -R20 ;  /* 0x00000001f0187824 */ /* 0x008fe200078e0a14 */
[----:B------:R-:W-:Y:S01]  /*7170*/  I2F R31, R31 ;  /* 0x0000001f001f7306 */ /* 0x000fe20000201400 */
[----:B------:R-:W-:Y:S02]  /*7180*/  FSEL R198, R81, -INF , !P3 ;  /* 0xff80000051c67808 */ /* 0x000fe40005800000 */
[C---:B------:R-:W-:Y:S02]  /*7190*/  ISETP.GE.AND P3, PT, R3.reuse, R241, PT ;  /* 0x000000f10300720c */ /* 0x040fe40003f66270 */
[----:B------:R-:W-:Y:S02]  /*71a0*/  IABS R24, R24 ;  /* 0x0000001800187213 */ /* 0x000fe40000000000 */
[----:B------:R-:W-:Y:S01]  /*71b0*/  ISETP.LT.OR P3, PT, R3, R242, P3 ;  /* 0x000000f20300720c */ /* 0x000fe20001f61670 */
[----:B------:R-:W1:Y:S03]  /*71c0*/  I2F R25, R25 ;  /* 0x0000001900197306 */ /* 0x000e660000201400 */
[----:B------:R-:W-:-:S02]  /*71d0*/  FSEL R195, R77, -INF , !P3 ;  /* 0xff8000004dc37808 */ /* 0x000fc40005800000 */
[----:B------:R-:W-:-:S03]  /*71e0*/  ISETP.GE.AND P3, PT, R11, R238, PT ;  /* 0x000000ee0b00720c */ /* 0x000fc60003f66270 */
[----:B------:R2:W3:Y:S01]  /*71f0*/  I2F R29, R24 ;  /* 0x00000018001d7306 */ /* 0x0004e20000201400 */
[----:B------:R-:W-:Y:S01]  /*7200*/  ISETP.LT.OR P3, PT, R11, R239, P3 ;  /* 0x000000ef0b00720c */ /* 0x000fe20001f61670 */
[----:B------:R-:W-:-:S05]  /*7210*/  IMAD.IADD R11, R240, 0x1, -R13 ;  /* 0x00000001f00b7824 */ /* 0x000fca00078e0a0d */
[----:B------:R-:W-:Y:S01]  /*7220*/  IABS R11, R11 ;  /* 0x0000000b000b7213 */ /* 0x000fe20000000000 */
[----:B------:R4:W5:Y:S01]  /*7230*/  I2F R28, R15 ;  /* 0x0000000f001c7306 */ /* 0x0009620000201400 */
[----:B-1----:R-:W-:Y:S01]  /*7240*/  FFMA.FTZ R25, R25, -UR19, R47 ;  /* 0x8000001319197c23 */ /* 0x002fe2000801002f */
[----:B--2---:R-:W-:Y:S01]  /*7250*/  FSEL R24, R54, -INF , !P2 ;  /* 0xff80000036187808 */ /* 0x004fe20005000000 */
[----:B---3--:R-:W-:Y:S01]  /*7260*/  FFMA.FTZ R29, R29, -UR19, R38 ;  /* 0x800000131d1d7c23 */ /* 0x008fe20008010026 */
[----:B------:R-:W-:-:S04]  /*7270*/  ISETP.GE.AND P2, PT, R8, R238, PT ;  /* 0x000000ee0800720c */ /* 0x000fc80003f46270 */
[-C--:B------:R-:W-:Y:S01]  /*7280*/  ISETP.LT.OR P2, PT, R8, R239.reuse, P2 ;  /* 0x000000ef0800720c */ /* 0x080fe20001741670 */
[----:B------:R-:W-:Y:S01]  /*7290*/  FFMA.FTZ R8, R31, -UR19, R46 ;  /* 0x800000131f087c23 */ /* 0x000fe2000801002e */
[----:B----4-:R-:W-:Y:S01]  /*72a0*/  FSEL R15, R55, -INF , !P1 ;  /* 0xff800000370f7808 */ /* 0x010fe20004800000 */
[----:B-----5:R-:W-:Y:S01]  /*72b0*/  FFMA.FTZ R28, R28, -UR19, R39 ;  /* 0x800000131c1c7c23 */ /* 0x020fe20008010027 */
[CC--:B------:R-:W-:Y:S02]  /*72c0*/  ISETP.GE.AND P1, PT, R7.reuse, R238.reuse, PT ;  /* 0x000000ee0700720c */ /* 0x0c0fe40003f26270 */
[----:B------:R-:W-:Y:S02]  /*72d0*/  FSEL R8, R8, -INF , !P4 ;  /* 0xff80000008087808 */ /* 0x000fe40006000000 */
[----:B------:R-:W-:Y:S01]  /*72e0*/  ISETP.LT.OR P1, PT, R7, R239, P1 ;  /* 0x000000ef0700720c */ /* 0x000fe20000f21670 */
[----:B------:R-:W-:Y:S01]  /*72f0*/  FFMA.FTZ R7, R26, -UR19, R51 ;  /* 0x800000131a077c23 */ /* 0x000fe20008010033 */
[----:B------:R-:W-:Y:S01]  /*7300*/  ISETP.GE.AND P4, PT, R13, R238, PT ;  /* 0x000000ee0d00720c */ /* 0x000fe20003f86270 */
[----:B------:R-:W1:Y:S01]  /*7310*/  I2F R26, R11 ;  /* 0x0000000b001a7306 */ /* 0x000e620000201400 */
[----:B------:R-:W-:Y:S02]  /*7320*/  LDSM.16.MT88.4 R48, [R222+0x12000] ;  /* 0x01200000de30783b */ /* 0x000fe40000004200 */
[----:B------:R-:W-:-:S02]  /*7330*/  FSEL R7, R7, -INF , !P5 ;  /* 0xff80000007077808 */ /* 0x000fc40006800000 */
[-C--:B------:R-:W-:Y:S02]  /*7340*/  ISETP.GE.AND P5, PT, R14, R238.reuse, PT ;  /* 0x000000ee0e00720c */ /* 0x080fe40003fa6270 */
[-C--:B------:R-:W-:Y:S01]  /*7350*/  ISETP.LT.OR P4, PT, R13, R239.reuse, P4 ;  /* 0x000000ef0d00720c */ /* 0x080fe20002781670 */
[----:B------:R-:W-:Y:S01]  /*7360*/  FFMA.FTZ R13, R30, -UR19, R42 ;  /* 0x800000131e0d7c23 */ /* 0x000fe2000801002a */
[----:B------:R-:W-:Y:S01]  /*7370*/  ISETP.LT.OR P5, PT, R14, R239, P5 ;  /* 0x000000ef0e00720c */ /* 0x000fe20002fa1670 */
[----:B------:R-:W-:Y:S01]  /*7380*/  LDSM.16.MT88.4 R40, [R224+0x12000] ;  /* 0x01200000e028783b */ /* 0x000fe20000004200 */
[----:B------:R-:W-:Y:S01]  /*7390*/  FSEL R14, R25, -INF , !P3 ;  /* 0xff800000190e7808 */ /* 0x000fe20005800000 */
[----:B------:R-:W-:Y:S01]  /*73a0*/  IMAD.IADD R25, R240, 0x1, -R12 ;  /* 0x00000001f0197824 */ /* 0x000fe200078e0a0c */
[----:B------:R-:W-:Y:S02]  /*73b0*/  ISETP.GE.AND P3, PT, R12, R238, PT ;  /* 0x000000ee0c00720c */ /* 0x000fe40003f66270 */
[----:B------:R-:W-:Y:S01]  /*73c0*/  FSEL R13, R13, -INF , !P2 ;  /* 0xff8000000d0d7808 */ /* 0x000fe20005000000 */
[----:B-1----:R-:W-:Y:S01]  /*73d0*/  FFMA.FTZ R26, R26, -UR19, R34 ;  /* 0x800000131a1a7c23 */ /* 0x002fe20008010022 */
[----:B------:R-:W-:-:S02]  /*73e0*/  FSEL R11, R27, -INF , !P0 ;  /* 0xff8000001b0b7808 */ /* 0x000fc40004000000 */
[-C--:B------:R-:W-:Y:S02]  /*73f0*/  ISETP.GE.AND P0, PT, R20, R238.reuse, PT ;  /* 0x000000ee1400720c */ /* 0x080fe40003f06270 */
[----:B------:R-:W-:Y:S02]  /*7400*/  ISETP.LT.OR P3, PT, R12, R239, P3 ;  /* 0x000000ef0c00720c */ /* 0x000fe40001f61670 */
[-C--:B------:R-:W-:Y:S02]  /*7410*/  ISETP.GE.AND P2, PT, R18, R238.reuse, PT ;  /* 0x000000ee1200720c */ /* 0x080fe40003f46270 */
[----:B------:R-:W-:Y:S02]  /*7420*/  FSEL R12, R32, -INF , !P1 ;  /* 0xff800000200c7808 */ /* 0x000fe40004800000 */
[----:B------:R-:W-:Y:S02]  /*7430*/  ISETP.GE.AND P1, PT, R17, R238, PT ;  /* 0x000000ee1100720c */ /* 0x000fe40003f26270 */
[----:B------:R-:W-:-:S02]  /*7440*/  IABS R25, R25 ;  /* 0x0000001900197213 */ /* 0x000fc40000000000 */
[----:B------:R-:W-:Y:S02]  /*7450*/  FMNMX.FTZ R27, R23, R22, !PT ;  /* 0x00000016171b7209 */ /* 0x000fe40007810000 */
[-C--:B------:R-:W-:Y:S01]  /*7460*/  ISETP.LT.OR P0, PT, R20, R239.reuse, P0 ;  /* 0x000000ef1400720c */ /* 0x080fe20000701670 */
[----:B------:R-:W-:Y:S01]  /*7470*/  IMAD.IADD R20, R240, 0x1, -R18 ;  /* 0x00000001f0147824 */ /* 0x000fe200078e0a12 */
[-C--:B------:R-:W-:Y:S01]  /*7480*/  ISETP.LT.OR P2, PT, R18, R239.reuse, P2 ;  /* 0x000000ef1200720c */ /* 0x080fe20001741670 */
[----:B------:R-:W-:Y:S01]  /*7490*/  IMAD.IADD R18, R240, 0x1, -R17 ;  /* 0x00000001f0127824 */ /* 0x000fe200078e0a11 */
[----:B------:R-:W-:Y:S01]  /*74a0*/  ISETP.LT.OR P1, PT, R17, R239, P1 ;  /* 0x000000ef1100720c */ /* 0x000fe20000f21670 */
[----:B------:R-:W-:Y:S01]  /*74b0*/  IMAD.MOV.U32 R17, RZ, RZ, R25 ;  /* 0x000000ffff117224 */ /* 0x000fe200078e0019 */
[----:B------:R-:W-:Y:S02]  /*74c0*/  FMNMX.FTZ R27, R21, R27, !PT ;  /* 0x0000001b151b7209 */ /* 0x000fe40007810000 */
[----:B------:R-:W-:-:S02]  /*74d0*/  FMNMX.FTZ R25, R24, R15, !PT ;  /* 0x0000000f18197209 */ /* 0x000fc40007810000 */
[----:B------:R-:W-:Y:S02]  /*74e0*/  FMNMX.FTZ R27, R19, R27, !PT ;  /* 0x0000001b131b7209 */ /* 0x000fe40007810000 */
[----:B------:R-:W-:Y:S02]  /*74f0*/  FMNMX.FTZ R25, R11, R25, !PT ;  /* 0x000000190b197209 */ /* 0x000fe40007810000 */
[----:B------:R-:W-:Y:S02]  /*7500*/  FMNMX.FTZ R27, R6, R27, !PT ;  /* 0x0000001b061b7209 */ /* 0x000fe40007810000 */
[----:B------:R-:W-:Y:S02]  /*7510*/  FMNMX.FTZ R25, R7, R25, !PT ;  /* 0x0000001907197209 */ /* 0x000fe40007810000 */
[----:B------:R-:W-:Y:S02]  /*7520*/  FSEL R189, R29, -INF , !P0 ;  /* 0xff8000001dbd7808 */ /* 0x000fe40004000000 */
[----:B------:R-:W-:Y:S01]  /*7530*/  ISETP.GE.AND P0, PT, R16, R238, PT ;  /* 0x000000ee1000720c */ /* 0x000fe20003f06270 */
[----:B------:R1:W2:Y:S01]  /*7540*/  I2F R29, R17 ;  /* 0x00000011001d7306 */ /* 0x0002a20000201400 */
[----:B------:R-:W-:-:S02]  /*7550*/  FMNMX.FTZ R27, R5, R27, !PT ;  /* 0x0000001b051b7209 */ /* 0x000fc40007810000 */
[----:B------:R-:W-:Y:S02]  /*7560*/  FMNMX.FTZ R25, R8, R25, !PT ;  /* 0x0000001908197209 */ /* 0x000fe40007810000 */
[----:B------:R-:W-:Y:S02]  /*7570*/  IABS R20, R20 ;  /* 0x0000001400147213 */ /* 0x000fe40000000000 */
[----:B------:R-:W-:Y:S02]  /*7580*/  FMNMX.FTZ R27, R10, R27, !PT ;  /* 0x0000001b0a1b7209 */ /* 0x000fe40007810000 */
[----:B------:R-:W-:Y:S01]  /*7590*/  ISETP.LT.OR P0, PT, R16, R239, P0 ;  /* 0x000000ef1000720c */ /* 0x000fe20000701670 */
[----:B------:R-:W-:Y:S01]  /*75a0*/  IMAD.IADD R16, R240, 0x1, -R16 ;  /* 0x00000001f0107824 */ /* 0x000fe200078e0a10 */
[----:B------:R-:W-:Y:S01]  /*75b0*/  FMNMX.FTZ R25, R14, R25, !PT ;  /* 0x000000190e197209 */ /* 0x000fe20007810000 */
[----:B------:R-:W3:Y:S01]  /*75c0*/  I2F R20, R20 ;  /* 0x0000001400147306 */ /* 0x000ee20000201400 */
[----:B------:R-:W-:-:S02]  /*75d0*/  IABS R18, R18 ;  /* 0x0000001200127213 */ /* 0x000fc40000000000 */
[----:B------:R-:W-:Y:S01]  /*75e0*/  FMNMX.FTZ R27, R9, R27, !PT ;  /* 0x0000001b091b7209 */ /* 0x000fe20007810000 */
[----:B-1----:R-:W-:Y:S01]  /*75f0*/  IMAD.IADD R17, R240, 0x1, -R3 ;  /* 0x00000001f0117824 */ /* 0x002fe200078e0a03 */
[----:B------:R-:W-:Y:S01]  /*7600*/  FMNMX.FTZ R25, R13, R25, !PT ;  /* 0x000000190d197209 */ /* 0x000fe20007810000 */
[----:B--2---:R-:W-:Y:S01]  /*7610*/  FFMA.FTZ R35, R29, -UR19, R35 ;  /* 0x800000131d237c23 */ /* 0x004fe20008010023 */
[----:B------:R-:W-:Y:S01]  /*7620*/  IABS R16, R16 ;  /* 0x0000001000107213 */ /* 0x000fe20000000000 */
[----:B------:R-:W1:Y:S01]  /*7630*/  I2F R18, R18 ;  /* 0x0000001200127306 */ /* 0x000e620000201400 */
[----:B------:R-:W-:Y:S02]  /*7640*/  FMNMX.FTZ R27, R185, R27, !PT ;  /* 0x0000001bb91b7209 */ /* 0x000fe40007810000 */
[----:B------:R-:W-:Y:S02]  /*7650*/  FMNMX.FTZ R25, R12, R25, !PT ;  /* 0x000000190c197209 */ /* 0x000fe40007810000 */
[----:B------:R-:W-:-:S02]  /*7660*/  IABS R17, R17 ;  /* 0x0000001100117213 */ /* 0x000fc40000000000 */
[----:B------:R-:W-:Y:S01]  /*7670*/  FMNMX.FTZ R27, R186, R27, !PT ;  /* 0x0000001bba1b7209 */ /* 0x000fe20007810000 */
[----:B------:R-:W2:Y:S01]  /*7680*/  I2F R16, R16 ;  /* 0x0000001000107306 */ /* 0x000ea20000201400 */
[----:B------:R-:W-:Y:S01]  /*7690*/  FSEL R190, R28, -INF , !P5 ;  /* 0xff8000001cbe7808 */ /* 0x000fe20006800000 */
[----:B---3--:R-:W-:Y:S01]  /*76a0*/  FFMA.FTZ R82, R20, -UR19, R82 ;  /* 0x8000001314527c23 */ /* 0x008fe20008010052 */
[----:B------:R-:W-:Y:S01]  /*76b0*/  FMNMX.FTZ R25, R189, R25, !PT ;  /* 0x00000019bd197209 */ /* 0x000fe20007810000 */
[----:B------:R-:W-:Y:S01]  /*76c0*/  LDSM.16.MT88.4 R28, [R221+0x10800] ;  /* 0x01080000dd1c783b */ /* 0x000fe20000004200 */
[----:B------:R-:W-:Y:S02]  /*76d0*/  FMNMX.FTZ R27, R187, R27, !PT ;  /* 0x0000001bbb1b7209 */ /* 0x000fe40007810000 */
[----:B------:R-:W-:Y:S01]  /*76e0*/  FSEL R191, R26, -INF , !P4 ;  /* 0xff8000001abf7808 */ /* 0x000fe20006000000 */
[----:B------:R-:W3:Y:S01]  /*76f0*/  I2F R17, R17 ;  /* 0x0000001100117306 */ /* 0x000ee20000201400 */
[----:B------:R-:W-:-:S02]  /*7700*/  FMNMX.FTZ R25, R190, R25, !PT ;  /* 0x00000019be197209 */ /* 0x000fc40007810000 */
[----:B------:R-:W-:Y:S02]  /*7710*/  FMNMX.FTZ R27, R188, R27, !PT ;  /* 0x0000001bbc1b7209 */ /* 0x000fe40007810000 */
[----:B------:R-:W-:Y:S01]  /*7720*/  FSEL R192, R35, -INF , !P3 ;  /* 0xff80000023c07808 */ /* 0x000fe20005800000 */
[----:B-1----:R-:W-:Y:S01]  /*7730*/  FFMA.FTZ R35, R18, -UR19, R83 ;  /* 0x8000001312237c23 */ /* 0x002fe20008010053 */
[----:B------:R-:W-:Y:S01]  /*7740*/  FMNMX.FTZ R25, R191, R25, !PT ;  /* 0x00000019bf197209 */ /* 0x000fe20007810000 */
[----:B--2---:R-:W-:Y:S01]  /*7750*/  FFMA.FTZ R16, R16, -UR19, R78 ;  /* 0x8000001310107c23 */ /* 0x004fe2000801004e */
[----:B------:R-:W-:Y:S02]  /*7760*/  FMNMX.FTZ R27, R199, R27, !PT ;  /* 0x0000001bc71b7209 */ /* 0x000fe40007810000 */
[----:B------:R-:W-:Y:S02]  /*7770*/  FSEL R193, R82, -INF , !P2 ;  /* 0xff80000052c17808 */ /* 0x000fe40005000000 */
[----:B------:R-:W-:Y:S01]  /*7780*/  FMNMX.FTZ R25, R192, R25, !PT ;  /* 0x00000019c0197209 */ /* 0x000fe20007810000 */
[----:B------:R-:W-:Y:S01]  /*7790*/  LDSM.16.MT88.4 R80, [R222+0x14000] ;  /* 0x01400000de50783b */ /* 0x000fe20000004200 */
[----:B------:R-:W-:Y:S01]  /*77a0*/  FMNMX.FTZ R27, R198, R27, !PT ;  /* 0x0000001bc61b7209 */ /* 0x000fe20007810000 */
[----:B---3--:R-:W-:Y:S01]  /*77b0*/  FFMA.FTZ R17, R17, -UR19, R79 ;  /* 0x8000001311117c23 */ /* 0x008fe2000801004f */
[----:B------:R-:W-:-:S02]  /*77c0*/  ISETP.GE.AND P3, PT, R3, R238, PT ;  /* 0x000000ee0300720c */ /* 0x000fc40003f66270 */
[----:B------:R-:W-:Y:S02]  /*77d0*/  FSEL R35, R35, -INF , !P1 ;  /* 0xff80000023237808 */ /* 0x000fe40004800000 */
[----:B------:R-:W-:Y:S02]  /*77e0*/  FMNMX.FTZ R25, R193, R25, !PT ;  /* 0x00000019c1197209 */ /* 0x000fe40007810000 */
[----:B------:R-:W-:Y:S02]  /*77f0*/  FMNMX.FTZ R27, R197, R27, !PT ;  /* 0x0000001bc51b7209 */ /* 0x000fe40007810000 */
[----:B------:R-:W-:Y:S02]  /*7800*/  ISETP.LT.OR P3, PT, R3, R239, P3 ;  /* 0x000000ef0300720c */ /* 0x000fe40001f61670 */
[----:B------:R-:W-:Y:S02]  /*7810*/  FSEL R34, R16, -INF , !P0 ;  /* 0xff80000010227808 */ /* 0x000fe40004000000 */
[----:B------:R-:W-:-:S02]  /*7820*/  FMNMX.FTZ R25, R35, R25, !PT ;  /* 0x0000001923197209 */ /* 0x000fc40007810000 */
[----:B------:R-:W-:Y:S02]  /*7830*/  FMNMX.FTZ R20, R195, R27, !PT ;  /* 0x0000001bc3147209 */ /* 0x000fe40007810000 */
[----:B------:R-:W-:Y:S02]  /*7840*/  FSEL R33, R17, -INF , !P3 ;  /* 0xff80000011217808 */ /* 0x000fe40005800000 */
[----:B------:R-:W-:Y:S01]  /*7850*/  FMNMX.FTZ R3, R34, R25, !PT ;  /* 0x0000001922037209 */ /* 0x000fe20007810000 */
[----:B------:R-:W1:Y:S03]  /*7860*/  SHFL.BFLY PT, R18, R20, 0x2, 0x1f ;  /* 0x0c401f0014127f89 */ /* 0x000e6600000e0000 */
        /* <DEDUP_REMOVED lines=8> */
[----:B------:R-:W-:Y:S01]  /*78f0*/  FMUL.FTZ R194, R164, c[0x0][0x23c] ;  /* 0x00008f00a4c27a20 */ /* 0x000fe20000410000 */
[----:B--2---:R-:W-:-:S04]  /*7900*/  FMNMX.FTZ R3, R16, R3, !PT ;  /* 0x0000000310037209 */ /* 0x004fc80007810000 */
[----:B------:R-:W-:Y:S02]  /*7910*/  FSEL R194, R194, RZ, P0 ;  /* 0x000000ffc2c27208 */ /* 0x000fe40000000000 */
        /* <DEDUP_REMOVED lines=9> */
[--C-:B------:R-:W-:Y:S01]  /*79b0*/  FFMA.FTZ R180, R24, c[0x0][0x23c], -R32.reuse ;  /* 0x00008f0018b47a23 */ /* 0x100fe20000010820 */
[----:B------:R-:W-:Y:S01]  /*79c0*/  LDSM.16.MT88.4 R16, [R222+0x10800] ;  /* 0x01080000de10783b */ /* 0x000fe20000004200 */
[--C-:B------:R-:W-:Y:S01]  /*79d0*/  FFMA.FTZ R182, R15, c[0x0][0x23c], -R32.reuse ;  /* 0x00008f000fb67a23 */ /* 0x100fe20000010820 */
[----:B------:R-:W-:Y:S01]  /*79e0*/  LEA.HI.X R246, R196, c[0x0][0x16c], R165, 0x1, P0 ;  /* 0x00005b00c4f67a11 */ /* 0x000fe200000f0ca5 */
[--C-:B------:R-:W-:Y:S01]  /*79f0*/  FFMA.FTZ R181, R11, c[0x0][0x23c], -R32.reuse ;  /* 0x00008f000bb57a23 */ /* 0x100fe20000010820 */
[----:B------:R-:W-:Y:S01]  /*7a00*/  LDSM.16.MT88.4 R24, [R224+0x12800] ;  /* 0x01280000e018783b */ /* 0x000fe20000004200 */
[----:B------:R-:W-:Y:S01]  /*7a10*/  FFMA.FTZ R174, R7, c[0x0][0x23c], -R32 ;  /* 0x00008f0007ae7a23 */ /* 0x000fe20000010820 */
[----:B------:R-:W1:Y:S01]  /*7a20*/  MUFU.EX2 R183, R183 ;  /* 0x000000b700b77308 */ /* 0x000e620000000800 */
[--C-:B------:R-:W-:Y:S01]  /*7a30*/  FFMA.FTZ R177, R6, c[0x0][0x23c], -R194.reuse ;  /* 0x00008f0006b17a23 */ /* 0x100fe200000108c2 */
[----:B------:R-:W-:Y:S01]  /*7a40*/  LDSM.16.MT88.4 R20, [R220+0x12800] ;  /* 0x01280000dc14783b */ /* 0x000fe20000004200 */
[----:B------:R-:W-:-:S02]  /*7a50*/  FFMA.FTZ R176, R5, c[0x0][0x23c], -R194 ;  /* 0x00008f0005b07a23 */ /* 0x000fc400000108c2 */
[--C-:B------:R-:W-:Y:S01]  /*7a60*/  FFMA.FTZ R173, R10, c[0x0][0x23c], -R194.reuse ;  /* 0x00008f000aad7a23 */ /* 0x100fe200000108c2 */
[----:B------:R-:W2:Y:S01]  /*7a70*/  LDSM.16.MT88.4 R4, [R220+0x16000] ;  /* 0x01600000dc04783b */ /* 0x000ea20000004200 */
[----:B------:R-:W-:Y:S01]  /*7a80*/  FFMA.FTZ R172, R9, c[0x0][0x23c], -R194 ;  /* 0x00008f0009ac7a23 */ /* 0x000fe200000108c2 */
[----:B------:R-:W-:Y:S01]  /*7a90*/  MUFU.EX2 R179, R179 ;  /* 0x000000b300b37308 */ /* 0x000fe20000000800 */
[--C-:B------:R-:W-:Y:S02]  /*7aa0*/  FFMA.FTZ R175, R8, c[0x0][0x23c], -R32.reuse ;  /* 0x00008f0008af7a23 */ /* 0x100fe40000010820 */
[----:B------:R-:W3:Y:S01]  /*7ab0*/  LDSM.16.MT88.4 R8, [R224+0x10800] ;  /* 0x01080000e008783b */ /* 0x000ee20000004200 */
[--C-:B------:R-:W-:Y:S02]  /*7ac0*/  FFMA.FTZ R169, R14, c[0x0][0x23c], -R32.reuse ;  /* 0x00008f000ea97a23 */ /* 0x100fe40000010820 */
[--C-:B------:R-:W-:Y:S02]  /*7ad0*/  FFMA.FTZ R2, R13, c[0x0][0x23c], -R32.reuse ;  /* 0x00008f000d027a23 */ /* 0x100fe40000010820 */
[----:B------:R-:W4:Y:S01]  /*7ae0*/  MUFU.EX2 R178, R178 ;  /* 0x000000b200b27308 */ /* 0x000f220000000800 */
[----:B-1----:R-:W-:Y:S01]  /*7af0*/  F2FP.PACK_AB R128, R183, R184 ;  /* 0x000000b8b780723e */ /* 0x002fe200000000ff */
[----:B------:R-:W-:-:S02]  /*7b00*/  FFMA.FTZ R0, R12, c[0x0][0x23c], -R32 ;  /* 0x00008f000c007a23 */ /* 0x000fc40000010820 */
[----:B------:R-:W1:Y:S01]  /*7b10*/  LDSM.16.MT88.4 R12, [R220+0x10800] ;  /* 0x01080000dc0c783b */ /* 0x000e620000004200 */
[--C-:B------:R-:W-:Y:S02]  /*7b20*/  FFMA.FTZ R185, R185, c[0x0][0x23c], -R194.reuse ;  /* 0x00008f00b9b97a23 */ /* 0x100fe400000108c2 */
[--C-:B------:R-:W-:Y:S01]  /*7b30*/  FFMA.FTZ R186, R186, c[0x0][0x23c], -R194.reuse ;  /* 0x00008f00baba7a23 */ /* 0x100fe200000108c2 */
[----:B------:R-:W-:Y:S01]  /*7b40*/  MUFU.EX2 R180, R180 ;  /* 0x000000b400b47308 */ /* 0x000fe20000000800 */
[--C-:B------:R-:W-:Y:S02]  /*7b50*/  FFMA.FTZ R187, R187, c[0x0][0x23c], -R194.reuse ;  /* 0x00008f00bbbb7a23 */ /* 0x100fe400000108c2 */
[----:B------:R-:W-:Y:S02]  /*7b60*/  FFMA.FTZ R188, R188, c[0x0][0x23c], -R194 ;  /* 0x00008f00bcbc7a23 */ /* 0x000fe400000108c2 */
[--C-:B------:R-:W-:Y:S02]  /*7b70*/  FFMA.FTZ R189, R189, c[0x0][0x23c], -R32.reuse ;  /* 0x00008f00bdbd7a23 */ /* 0x100fe40000010820 */
[--C-:B------:R-:W-:Y:S01]  /*7b80*/  FFMA.FTZ R190, R190, c[0x0][0x23c], -R32.reuse ;  /* 0x00008f00bebe7a23 */ /* 0x100fe20000010820 */
[----:B------:R-:W5:Y:S01]  /*7b90*/  MUFU.EX2 R182, R182 ;  /* 0x000000b600b67308 */ /* 0x000f620000000800 */
[----:B----4-:R-:W-:Y:S01]  /*7ba0*/  F2FP.PACK_AB R130, R178, R179 ;  /* 0x000000b3b282723e */ /* 0x010fe200000000ff */
[----:B------:R-:W-:-:S02]  /*7bb0*/  FFMA.FTZ R191, R191, c[0x0][0x23c], -R32 ;  /* 0x00008f00bfbf7a23 */ /* 0x000fc40000010820 */
[----:B------:R-:W-:Y:S02]  /*7bc0*/  FFMA.FTZ R192, R192, c[0x0][0x23c], -R32 ;  /* 0x00008f00c0c07a23 */ /* 0x000fe40000010820 */
[--C-:B------:R-:W-:Y:S02]  /*7bd0*/  FFMA.FTZ R199, R199, c[0x0][0x23c], -R194.reuse ;  /* 0x00008f00c7c77a23 */ /* 0x100fe400000108c2 */
[----:B------:R-:W-:Y:S01]  /*7be0*/  MUFU.EX2 R181, R181 ;  /* 0x000000b500b57308 */ /* 0x000fe20000000800 */
[--C-:B------:R-:W-:Y:S02]  /*7bf0*/  FFMA.FTZ R198, R198, c[0x0][0x23c], -R194.reuse ;  /* 0x00008f00c6c67a23 */ /* 0x100fe400000108c2 */
[--C-:B------:R-:W-:Y:S02]  /*7c00*/  FFMA.FTZ R197, R197, c[0x0][0x23c], -R194.reuse ;  /* 0x00008f00c5c57a23 */ /* 0x100fe400000108c2 */
[----:B------:R-:W-:Y:S02]  /*7c10*/  FFMA.FTZ R249, R195, c[0x0][0x23c], -R194 ;  /* 0x00008f00c3f97a23 */ /* 0x000fe400000108c2 */
[--C-:B------:R-:W-:Y:S01]  /*7c20*/  FFMA.FTZ R193, R193, c[0x0][0x23c], -R32.reuse ;  /* 0x00008f00c1c17a23 */ /* 0x100fe20000010820 */
[----:B------:R-:W4:Y:S01]  /*7c30*/  MUFU.EX2 R174, R174 ;  /* 0x000000ae00ae7308 */ /* 0x000f220000000800 */
[----:B-----5:R-:W-:Y:S01]  /*7c40*/  F2FP.PACK_AB R129, R182, R180 ;  /* 0x000000b4b681723e */ /* 0x020fe200000000ff */
[----:B------:R-:W-:-:S02]  /*7c50*/  FFMA.FTZ R194, R35, c[0x0][0x23c], -R32 ;  /* 0x00008f0023c27a23 */ /* 0x000fc40000010820 */
[--C-:B------:R-:W-:Y:S02]  /*7c60*/  FFMA.FTZ R195, R34, c[0x0][0x23c], -R32.reuse ;  /* 0x00008f0022c37a23 */ /* 0x100fe40000010820 */
[----:B------:R-:W-:Y:S02]  /*7c70*/  FFMA.FTZ R248, R33, c[0x0][0x23c], -R32 ;  /* 0x00008f0021f87a23 */ /* 0x000fe40000010820 */
[----:B------:R-:W5:Y:S01]  /*7c80*/  MUFU.EX2 R177, R177 ;  /* 0x000000b100b17308 */ /* 0x000f620000000800 */
        /* <DEDUP_REMOVED lines=139> */
[----:B------:R-:W3:Y:S01]  /*8540*/  LDSM.16.MT88.4 R12, [R222+0x13000] ;  /* 0x01300000de0c783b */ /* 0x000ee20000004200 */
[----:B------:R-:W-:Y:S02]  /*8550*/  FADD.FTZ R191, R193, R191 ;  /* 0x000000bfc1bf7221 */ /* 0x000fe40000010000 */
[----:B------:R-:W-:Y:S02]  /*8560*/  FADD.FTZ R188, R197, R188 ;  /* 0x000000bcc5bc7221 */ /* 0x000fe40000010000 */
[----:B------:R-:W-:-:S02]  /*8570*/  FADD.FTZ R191, R194, R191 ;  /* 0x000000bfc2bf7221 */ /* 0x000fc40000010000 */
[----:B-1----:R-:W-:Y:S02]  /*8580*/  HMMA.16816.F32 R144, R4, R8, R144 ;  /* 0x000000080490723c */ /* 0x002fe40000001890 */
[----:B------:R-:W-:-:S06]  /*8590*/  FADD.FTZ R191, R195, R191 ;  /* 0x000000bfc3bf7221 */ /* 0x000fcc0000010000 */
        /* <DEDUP_REMOVED lines=171> */
.L_x_6350:
[----:B------:R-:W-:-:S04]  /*9050*/  ULEA UR4, -UR6, URZ, 0x6 ;  /* 0x0000003f06047291 */ /* 0x000fc8000f8e313f */
[----:B------:R-:W-:Y:S02]  /*9060*/  USHF.R.S32.HI UR5, URZ, 0x1f, UR4 ;  /* 0x0000001f3f057899 */ /* 0x000fe40008011404 */
[----:B------:R-:W-:-:S04]  /*9070*/  MOV R2, UR4 ;  /* 0x0000000400027c02 */ /* 0x000fc80008000f00 */
[----:B------:R-:W-:Y:S02]  /*9080*/  MOV R0, UR5 ;  /* 0x0000000500007c02 */ /* 0x000fe40008000f00 */
.L_x_6351:
        /* <DEDUP_REMOVED lines=113> */
[----:B------:R5:W-:Y:S02]  /*97a0*/  @!P5 LDGSTS.E.BYPASS.LTC128B.128 [R235+0x11000], [R20.64] ;  /* 0x1100000014ebdfae */ /* 0x000be4000b901d56 */
[----:B------:R-:W-:Y:S01]  /*97b0*/  IMAD.IADD R2, R243, 0x1, -R0 ;  /* 0x00000001f3027824 */ /* 0x000fe200078e0a00 */
[C---:B------:R-:W-:Y:S01]  /*97c0*/  ISETP.GE.AND P0, PT, R0.reuse, R241, PT ;  /* 0x000000f10000720c */ /* 0x040fe20003f06270 */
[----:B------:R-:W-:Y:S03]  /*97d0*/  @P4 STS.128 [R235+0x13000], RZ ;  /* 0x013000ffeb004388 */ /* 0x000fe60000000c00 */
[----:B------:R-:W-:Y:S01]  /*97e0*/  IABS R2, R2 ;  /* 0x0000000200027213 */ /* 0x000fe20000000000 */
[----:B------:R-:W-:Y:S01]  /*97f0*/  @!PT LDS RZ, [RZ] ;  /* 0x00000000fffff984 */ /* 0x000fe20000000800 */
[----:B------:R-:W-:Y:S01]  /*9800*/  @!PT LDS RZ, [RZ] ;  /* 0x00000000fffff984 */ /* 0x000fe20000000800 */
[----:B------:R-:W-:Y:S01]  /*9810*/  @!PT LDS RZ, [RZ] ;  /* 0x00000000fffff984 */ /* 0x000fe20000000800 */
[----:B------:R3:W-:Y:S01]  /*9820*/  @!P4 LDGSTS.E.BYPASS.LTC128B.128 [R235+0x13000], [R18.64+0x80] ;  /* 0x1300008012ebcfae */ /* 0x0007e2000b901d56 */
[----:B------:R-:W-:-:S03]  /*9830*/  ISETP.LT.OR P0, PT, R0, R242, P0 ;  /* 0x000000f20000720c */ /* 0x000fc60000701670 */
[----:B------:R-:W-:Y:S01]  /*9840*/  @P3 STS.128 [R235+0x15000], RZ ;  /* 0x015000ffeb003388 */ /* 0x000fe20000000c00 */
[----:B------:R-:W-:Y:S03]  /*9850*/  I2F R2, R2 ;  /* 0x0000000200027306 */ /* 0x000fe60000201400 */
        /* <DEDUP_REMOVED lines=30> */
[----:B----4-:R-:W3:Y:S01]  /*9a40*/  LDSM.16.M88.4 R12, [R229+0x8800] ;  /* 0x00880000e50c783b */ /* 0x010ee20000000200 */
[----:B-1----:R-:W-:-:S03]  /*9a50*/  IADD3 R167, R0, 0x8, RZ ;  /* 0x0000000800a77810 */ /* 0x002fc60007ffe0ff */
[----:B------:R-:W1:Y:S04]  /*9a60*/  LDSM.16.M88.4 R4, [R229+0x9000] ;  /* 0x00900000e504783b */ /* 0x000e680000000200 */
[----:B-----5:R-:W4:Y:S04]  /*9a70*/  LDSM.16.M88.4 R20, [R229+0x8000] ;  /* 0x00800000e514783b */ /* 0x020f280000000200 */
[----:B------:R-:W5:Y:S04]  /*9a80*/  LDSM.16.M88.4 R176, [R229+0x9800] ;  /* 0x00980000e5b0783b */ /* 0x000f680000000200 */
[----:B------:R-:W-:Y:S04]  /*9a90*/  LDSM.16.M88.4 R28, [R228] ;  /* 0x00000000e41c783b */ /* 0x000fe80000000200 */
[----:B------:R-:W4:Y:S04]  /*9aa0*/  LDSM.16.M88.4 R168, [R219] ;  /* 0x00000000dba8783b */ /* 0x000f280000000200 */
[----:B--2---:R-:W2:Y:S04]  /*9ab0*/  LDSM.16.M88.4 R32, [R218] ;  /* 0x00000000da20783b */ /* 0x004ea80000000200 */
[----:B------:R-:W2:Y:S04]  /*9ac0*/  LDSM.16.M88.4 R172, [R227] ;  /* 0x00000000e3ac783b */ /* 0x000ea80000000200 */
[----:B------:R-:W2:Y:S04]  /*9ad0*/  LDSM.16.M88.4 R188, [R217] ;  /* 0x00000000d9bc783b */ /* 0x000ea80000000200 */
[----:B------:R-:W-:Y:S01]  /*9ae0*/  LDSM.16.M88.4 R192, [R223+0x8000] ;  /* 0x00800000dfc0783b */ /* 0x000fe20000000200 */
[C---:B---3--:R-:W-:Y:S03]  /*9af0*/  HMMA.16816.F32 R16, R180.reuse, R12, RZ ;  /* 0x0000000cb410723c */ /* 0x048fe600000018ff */
[----:B------:R-:W0:Y:S05]  /*9b00*/  LDGDEPBAR ;  /* 0x00000000000079af */ /* 0x000e2a0000000000 */
[C---:B------:R-:W-:Y:S08]  /*9b10*/  HMMA.16816.F32 R12, R180.reuse, R14, RZ ;  /* 0x0000000eb40c723c */ /* 0x040ff000000018ff */
[C---:B-1----:R-:W-:Y:S08]  /*9b20*/  HMMA.16816.F32 R8, R180.reuse, R4, RZ ;  /* 0x00000004b408723c */ /* 0x042ff000000018ff */
[C---:B------:R-:W-:Y:S08]  /*9b30*/  HMMA.16816.F32 R4, R180.reuse, R6, RZ ;  /* 0x00000006b404723c */ /* 0x040ff000000018ff */
[C---:B----4-:R-:W-:Y:S08]  /*9b40*/  HMMA.16816.F32 R24, R180.reuse, R20, RZ ;  /* 0x00000014b418723c */ /* 0x050ff000000018ff */
[C---:B------:R-:W-:Y:S08]  /*9b50*/  HMMA.16816.F32 R20, R180.reuse, R22, RZ ;  /* 0x00000016b414723c */ /* 0x040ff000000018ff */
[C---:B-----5:R-:W-:Y:S08]  /*9b60*/  HMMA.16816.F32 R184, R180.reuse, R176, RZ ;  /* 0x000000b0b4b8723c */ /* 0x060ff000000018ff */
        /* <DEDUP_REMOVED lines=12> */
[----:B------:R-:W-:Y:S01]  /*9c30*/  HMMA.16816.F32 R180, R28, R190, R180 ;  /* 0x000000be1cb4723c */ /* 0x000fe200000018b4 */
[----:B------:R-:W-:Y:S04]  /*9c40*/  LDSM.16.M88.4 R188, [R225] ;  /* 0x00000000e1bc783b */ /* 0x000fe80000000200 */
[----:B------:R-:W4:Y:S03]  /*9c50*/  LDSM.16.M88.4 R28, [R216] ;  /* 0x00000000d81c783b */ /* 0x000f260000000200 */
[C---:B-1----:R-:W-:Y:S08]  /*9c60*/  HMMA.16816.F32 R24, R168.reuse, R192, R24 ;  /* 0x000000c0a818723c */ /* 0x042ff00000001818 */
[C---:B------:R-:W-:Y:S01]  /*9c70*/  HMMA.16816.F32 R20, R168.reuse, R194, R20 ;  /* 0x000000c2a814723c */ /* 0x040fe20000001814 */
[----:B------:R-:W-:Y:S07]  /*9c80*/  LDSM.16.M88.4 R192, [R216+0x1800] ;  /* 0x00180000d8c0783b */ /* 0x000fee0000000200 */
[C---:B------:R-:W-:Y:S08]  /*9c90*/  HMMA.16816.F32 R16, R168.reuse, R176, R16 ;  /* 0x000000b0a810723c */ /* 0x040ff00000001810 */
        /* <DEDUP_REMOVED lines=20> */
[----:B------:R-:W-:Y:S04]  /*9de0*/  LDSM.16.M88.4 R192, [R215] ;  /* 0x00000000d7c0783b */ /* 0x000fe80000000200 */
[----:B------:R-:W-:Y:S03]  /*9df0*/  LDSM.16.M88.4 R188, [R214] ;  /* 0x00000000d6bc783b */ /* 0x000fe60000000200 */
[C---:B---3--:R-:W-:Y:S08]  /*9e00*/  HMMA.16816.F32 R24, R28.reuse, R172, R24 ;  /* 0x000000ac1c18723c */ /* 0x048ff00000001818 */
[C---:B------:R-:W-:Y:S01]  /*9e10*/  HMMA.16816.F32 R20, R28.reuse, R174, R20 ;  /* 0x000000ae1c14723c */ /* 0x040fe20000001814 */
[----:B------:R-:W3:Y:S07]  /*9e20*/  LDSM.16.M88.4 R172, [R228+0x2000] ;  /* 0x00200000e4ac783b */ /* 0x000eee0000000200 */
[C---:B------:R-:W-:Y:S08]  /*9e30*/  HMMA.16816.F32 R16, R28.reuse, R168, R16 ;  /* 0x000000a81c10723c */ /* 0x040ff00000001810 */
[C---:B------:R-:W-:Y:S01]  /*9e40*/  HMMA.16816.F32 R12, R28.reuse, R170, R12 ;  /* 0x000000aa1c0c723c */ /* 0x040fe2000000180c */
[----:B------:R-:W4:Y:S07]  /*9e50*/  LDSM.16.M88.4 R168, [R213] ;  /* 0x00000000d5a8783b */ /* 0x000f2e0000000200 */
        /* <DEDUP_REMOVED lines=12> */
[----:B------:R-:W5:Y:S07]  /*9f20*/  LDSM.16.M88.4 R188, [R223+0xb000] ;  /* 0x00b00000dfbc783b */ /* 0x000f6e0000000200 */
[C---:B----4-:R-:W-:Y:S08]  /*9f30*/  HMMA.16816.F32 R8, R172.reuse, R168, R8 ;  /* 0x000000a8ac08723c */ /* 0x050ff00000001808 */
[C---:B------:R-:W-:Y:S01]  /*9f40*/  HMMA.16816.F32 R4, R172.reuse, R170, R4 ;  /* 0x000000aaac04723c */ /* 0x040fe20000001804 */
[----:B------:R-:W4:Y:S07]  /*9f50*/  LDSM.16.M88.4 R168, [R223+0xb800] ;  /* 0x00b80000dfa8783b */ /* 0x000f2e0000000200 */
[C---:B-1----:R-:W-:Y:S08]  /*9f60*/  HMMA.16816.F32 R184, R172.reuse, R176, R184 ;  /* 0x000000b0acb8723c */ /* 0x042ff000000018b8 */
[----:B------:R-:W-:Y:S01]  /*9f70*/  HMMA.16816.F32 R180, R172, R178, R180 ;  /* 0x000000b2acb4723c */ /* 0x000fe200000018b4 */
[----:B------:R-:W-:Y:S04]  /*9f80*/  LDSM.16.M88.4 R176, [R216+0x2000] ;  /* 0x00200000d8b0783b */ /* 0x000fe80000000200 */
[----:B------:R-:W-:Y:S03]  /*9f90*/  LDSM.16.M88.4 R172, [R216+0x2800] ;  /* 0x00280000d8ac783b */ /* 0x000fe60000000200 */
[C---:B--2---:R-:W-:Y:S08]  /*9fa0*/  HMMA.16816.F32 R24, R28.reuse, R32, R24 ;  /* 0x000000201c18723c */ /* 0x044ff00000001818 */
[C---:B------:R-:W-:Y:S01]  /*9fb0*/  HMMA.16816.F32 R20, R28.reuse, R34, R20 ;  /* 0x000000221c14723c */ /* 0x040fe20000001814 */
[----:B------:R-:W1:Y:S07]  /*9fc0*/  LDSM.16.M88.4 R32, [R225+0x2000] ;  /* 0x00200000e120783b */ /* 0x000e6e0000000200 */
[C---:B---3--:R-:W-:Y:S08]  /*9fd0*/  HMMA.16816.F32 R16, R28.reuse, R192, R16 ;  /* 0x000000c01c10723c */ /* 0x048ff00000001810 */
[C---:B------:R-:W-:Y:S01]  /*9fe0*/  HMMA.16816.F32 R12, R28.reuse, R194, R12 ;  /* 0x000000c21c0c723c */ /* 0x040fe2000000180c */
[----:B------:R-:W2:Y:S07]  /*9ff0*/  LDSM.16.M88.4 R192, [R216+0x3000] ;  /* 0x00300000d8c0783b */ /* 0x000eae0000000200 */
[C---:B-----5:R-:W-:Y:S08]  /*a000*/  HMMA.16816.F32 R8, R28.reuse, R188, R8 ;  /* 0x000000bc1c08723c */ /* 0x060ff00000001808 */
        /* <DEDUP_REMOVED lines=14> */
[----:B------:R-:W2:Y:S07]  /*a0f0*/  LDSM.16.M88.4 R192, [R229+0xd800] ;  /* 0x00d80000e5c0783b */ /* 0x000eae0000000200 */
[C---:B---3--:R-:W-:Y:S08]  /*a100*/  HMMA.16816.F32 R184, R32.reuse, R188, R184 ;  /* 0x000000bc20b8723c */ /* 0x048ff000000018b8 */
[----:B------:R-:W-:Y:S01]  /*a110*/  HMMA.16816.F32 R180, R32, R190, R180 ;  /* 0x000000be20b4723c */ /* 0x000fe200000018b4 */
[----:B------:R-:W-:Y:S04]  /*a120*/  LDSM.16.M88.4 R32, [R228+0x4000] ;  /* 0x00400000e420783b */ /* 0x000fe80000000200 */
[----:B------:R-:W-:Y:S03]  /*a130*/  LDSM.16.M88.4 R188, [R210] ;  /* 0x00000000d2bc783b */ /* 0x000fe60000000200 */
[C---:B----4-:R-:W-:Y:S08]  /*a140*/  HMMA.16816.F32 R24, R168.reuse, R28, R24 ;  /* 0x0000001ca818723c */ /* 0x050ff00000001818 */
[C---:B------:R-:W-:Y:S01]  /*a150*/  HMMA.16816.F32 R20, R168.reuse, R30, R20 ;  /* 0x0000001ea814723c */ /* 0x040fe20000001814 */
[----:B------:R-:W3:Y:S07]  /*a160*/  LDSM.16.M88.4 R28, [R211] ;  /* 0x00000000d31c783b */ /* 0x000eee0000000200 */
[C---:B-1----:R-:W-:Y:S08]  /*a170*/  HMMA.16816.F32 R16, R168.reuse, R176, R16 ;  /* 0x000000b0a810723c */ /* 0x042ff00000001810 */
[C---:B------:R-:W-:Y:S01]  /*a180*/  HMMA.16816.F32 R12, R168.reuse, R178, R12 ;  /* 0x000000b2a80c723c */ /* 0x040fe2000000180c */
[----:B------:R-:W1:Y:S07]  /*a190*/  LDSM.16.M88.4 R176, [R209] ;  /* 0x00000000d1b0783b */ /* 0x000e6e0000000200 */
[C---:B-----5:R-:W-:Y:S08]  /*a1a0*/  HMMA.16816.F32 R8, R168.reuse, R172, R8 ;  /* 0x000000aca808723c */ /* 0x060ff00000001808 */
[C---:B------:R-:W-:Y:S01]  /*a1b0*/  HMMA.16816.F32 R4, R168.reuse, R174, R4 ;  /* 0x000000aea804723c */ /* 0x040fe20000001804 */
[----:B------:R-:W4:Y:S07]  /*a1c0*/  LDSM.16.M88.4 R172, [R208] ;  /* 0x00000000d0ac783b */ /* 0x000f2e0000000200 */
        /* <DEDUP_REMOVED lines=26> */
[C---:B-1----:R-:W-:Y:S08]  /*a370*/  HMMA.16816.F32 R184, R168.reuse, R176, R184 ;  /* 0x000000b0a8b8723c */ /* 0x042ff000000018b8 */
[----:B------:R-:W-:Y:S01]  /*a380*/  HMMA.16816.F32 R180, R168, R178, R180 ;  /* 0x000000b2a8b4723c */ /* 0x000fe200000018b4 */
[----:B------:R-:W1:Y:S04]  /*a390*/  LDSM.16.M88.4 R176, [R216+0x5800] ;  /* 0x00580000d8b0783b */ /* 0x000e680000000200 */
[----:B------:R-:W-:Y:S03]  /*a3a0*/  LDSM.16.M88.4 R168, [R229+0xe000] ;  /* 0x00e00000e5a8783b */ /* 0x000fe60000000200 */
        /* <DEDUP_REMOVED lines=8> */
[----:B------:R-:W3:Y:S07]  /*a430*/  LDSM.16.M88.4 R188, [R229+0xf800] ;  /* 0x00f80000e5bc783b */ /* 0x000eee0000000200 */
[C---:B-1----:R-:W-:Y:S08]  /*a440*/  HMMA.16816.F32 R184, R172.reuse, R176, R184 ;  /* 0x000000b0acb8723c */ /* 0x042ff000000018b8 */
[----:B------:R-:W-:Y:S01]  /*a450*/  HMMA.16816.F32 R180, R172, R178, R180 ;  /* 0x000000b2acb4723c */ /* 0x000fe200000018b4 */
[----:B------:R-:W-:Y:S04]  /*a460*/  LDSM.16.M88.4 R176, [R228+0x6000] ;  /* 0x00600000e4b0783b */ /* 0x000fe80000000200 */
[----:B------:R-:W1:Y:S03]  /*a470*/  LDSM.16.M88.4 R172, [R207] ;  /* 0x00000000cfac783b */ /* 0x000e660000000200 */
[C---:B----4-:R-:W-:Y:S08]  /*a480*/  HMMA.16816.F32 R16, R192.reuse, R32, R16 ;  /* 0x00000020c010723c */ /* 0x050ff00000001810 */
[C---:B------:R-:W-:Y:S01]  /*a490*/  HMMA.16816.F32 R12, R192.reuse, R34, R12 ;  /* 0x00000022c00c723c */ /* 0x040fe2000000180c */
[----:B------:R-:W4:Y:S07]  /*a4a0*/  LDSM.16.M88.4 R32, [R205] ;  /* 0x00000000cd20783b */ /* 0x000f2e0000000200 */
[C---:B------:R-:W-:Y:S08]  /*a4b0*/  HMMA.16816.F32 R24, R192.reuse, R168, R24 ;  /* 0x000000a8c018723c */ /* 0x040ff00000001818 */
[C---:B------:R-:W-:Y:S01]  /*a4c0*/  HMMA.16816.F32 R20, R192.reuse, R170, R20 ;  /* 0x000000aac014723c */ /* 0x040fe20000001814 */
[----:B------:R-:W5:Y:S07]  /*a4d0*/  LDSM.16.M88.4 R168, [R206] ;  /* 0x00000000cea8783b */ /* 0x000f6e0000000200 */
[C---:B--2---:R-:W-:Y:S08]  /*a4e0*/  HMMA.16816.F32 R8, R192.reuse, R28, R8 ;  /* 0x0000001cc008723c */ /* 0x044ff00000001808 */
[C---:B------:R-:W-:Y:S01]  /*a4f0*/  HMMA.16816.F32 R4, R192.reuse, R30, R4 ;  /* 0x0000001ec004723c */ /* 0x040fe20000001804 */
[----:B------:R-:W-:Y:S07]  /*a500*/  LDSM.16.M88.4 R28, [R204] ;  /* 0x00000000cc1c783b */ /* 0x000fee0000000200 */
[C---:B---3--:R-:W-:Y:S08]  /*a510*/  HMMA.16816.F32 R184, R192.reuse, R188, R184 ;  /* 0x000000bcc0b8723c */ /* 0x048ff000000018b8 */
[----:B------:R-:W-:Y:S01]  /*a520*/  HMMA.16816.F32 R180, R192, R190, R180 ;  /* 0x000000bec0b4723c */ /* 0x000fe200000018b4 */
[----:B------:R-:W-:Y:S04]  /*a530*/  LDSM.16.M88.4 R192, [R226+0x6000] ;  /* 0x00600000e2c0783b */ /* 0x000fe80000000200 */
[----:B------:R-:W2:Y:S03]  /*a540*/  LDSM.16.M88.4 R188, [R223+0xe000] ;  /* 0x00e00000dfbc783b */ /* 0x000ea60000000200 */
[C---:B-1----:R-:W-:Y:S08]  /*a550*/  HMMA.16816.F32 R24, R176.reuse, R172, R24 ;  /* 0x000000acb018723c */ /* 0x042ff00000001818 */
[C---:B----4-:R-:W-:Y:S08]  /*a560*/  HMMA.16816.F32 R8, R176.reuse, R32, R8 ;  /* 0x00000020b008723c */ /* 0x050ff00000001808 */
[C---:B------:R-:W-:Y:S01]  /*a570*/  HMMA.16816.F32 R4, R176.reuse, R34, R4 ;  /* 0x00000022b004723c */ /* 0x040fe20000001804 */
[----:B------:R-:W1:Y:S07]  /*a580*/  LDSM.16.M88.4 R32, [R223+0xe800] ;  /* 0x00e80000df20783b */ /* 0x000e6e0000000200 */
[C---:B------:R-:W-:Y:S01]  /*a590*/  HMMA.16816.F32 R20, R176.reuse, R174, R20 ;  /* 0x000000aeb014723c */ /* 0x040fe20000001814 */
[----:B------:R-:W-:Y:S07]  /*a5a0*/  LDSM.16.M88.4 R172, [R225+0x6000] ;  /* 0x00600000e1ac783b */ /* 0x000fee0000000200 */
[C---:B-----5:R-:W-:Y:S08]  /*a5b0*/  HMMA.16816.F32 R16, R176.reuse, R168, R16 ;  /* 0x000000a8b010723c */ /* 0x060ff00000001810 */
[----:B------:R-:W-:Y:S01]  /*a5c0*/  HMMA.16816.F32 R12, R176, R170, R12 ;  /* 0x000000aab00c723c */ /* 0x000fe2000000180c */
[----:B------:R-:W3:Y:S07]  /*a5d0*/  LDSM.16.M88.4 R168, [R216+0x6000] ;  /* 0x00600000d8a8783b */ /* 0x000eee0000000200 */
[----:B--2---:R-:W-:Y:S08]  /*a5e0*/  HMMA.16816.F32 R24, R192, R188, R24 ;  /* 0x000000bcc018723c */ /* 0x004ff00000001818 */
[C---:B------:R-:W-:Y:S08]  /*a5f0*/  HMMA.16816.F32 R184, R176.reuse, R28, R184 ;  /* 0x0000001cb0b8723c */ /* 0x040ff000000018b8 */
[----:B------:R-:W-:Y:S01]  /*a600*/  HMMA.16816.F32 R180, R176, R30, R180 ;  /* 0x0000001eb0b4723c */ /* 0x000fe200000018b4 */
[----:B------:R-:W2:Y:S07]  /*a610*/  LDSM.16.M88.4 R28, [R223+0xf000] ;  /* 0x00f00000df1c783b */ /* 0x000eae0000000200 */
[C---:B-1----:R-:W-:Y:S07]  /*a620*/  HMMA.16816.F32 R16, R192.reuse, R32, R16 ;  /* 0x00000020c010723c */ /* 0x042fee0000001810 */
[----:B------:R-:W-:Y:S01]  /*a630*/  IMAD.IADD R32, R240, 0x1, -R0 ;  /* 0x00000001f0207824 */ /* 0x000fe200078e0a00 */
[----:B------:R-:W-:Y:S04]  /*a640*/  HMMA.16816.F32 R20, R192, R190, R20 ;  /* 0x000000bec014723c */ /* 0x000fe80000001814 */
[----:B------:R-:W-:-:S04]  /*a650*/  IABS R32, R32 ;  /* 0x0000002000207213 */ /* 0x000fc80000000000 */
[----:B---3--:R-:W-:Y:S01]  /*a660*/  HMMA.16816.F32 R24, R172, R168, R24 ;  /* 0x000000a8ac18723c */ /* 0x008fe20000001818 */
[----:B------:R-:W-:-:S06]  /*a670*/  IMAD.MOV.U32 R166, RZ, RZ, R32 ;  /* 0x000000ffffa67224 */ /* 0x000fcc00078e0020 */
[----:B------:R-:W-:Y:S01]  /*a680*/  IADD3 R169, R0, 0x1, RZ ;  /* 0x0000000100a97810 */ /* 0x000fe20007ffe0ff */
[----:B------:R-:W-:Y:S01]  /*a690*/  HMMA.16816.F32 R12, R192, R34, R12 ;  /* 0x00000022c00c723c */ /* 0x000fe2000000180c */
[----:B------:R-:W1:Y:S02]  /*a6a0*/  I2F R166, R166 ;  /* 0x000000a600a67306 */ /* 0x000e640000201400 */
[----:B------:R-:W-:Y:S01]  /*a6b0*/  ISETP.GE.AND P6, PT, R169, R241, PT ;  /* 0x000000f1a900720c */ /* 0x000fe20003fc6270 */
[----:B------:R-:W-:Y:S01]  /*a6c0*/  IMAD.IADD R33, R243, 0x1, -R169 ;  /* 0x00000001f3217824 */ /* 0x000fe200078e0aa9 */
[C---:B------:R-:W-:Y:S02]  /*a6d0*/  ISETP.GE.AND P1, PT, R169.reuse, R238, PT ;  /* 0x000000eea900720c */ /* 0x040fe40003f26270 */
[----:B------:R-:W-:Y:S01]  /*a6e0*/  ISETP.LT.OR P6, PT, R169, R242, P6 ;  /* 0x000000f2a900720c */ /* 0x000fe200037c1670 */
[----:B------:R-:W-:Y:S01]  /*a6f0*/  HMMA.16816.F32 R20, R172, R170, R20 ;  /* 0x000000aaac14723c */ /* 0x000fe20000001814 */
[----:B------:R-:W-:-:S02]  /*a700*/  IABS R32, R33 ;  /* 0x0000002100207213 */ /* 0x000fc40000000000 */
[----:B------:R-:W-:Y:S02]  /*a710*/  ISETP.LT.OR P1, PT, R169, R239, P1 ;  /* 0x000000efa900720c */ /* 0x000fe40000f21670 */
[----:B------:R3:W4:Y:S03]  /*a720*/  I2F R168, R32 ;  /* 0x0000002000a87306 */ /* 0x0007260000201400 */
[----:B--2---:R-:W-:Y:S01]  /*a730*/  HMMA.16816.F32 R8, R192, R28, R8 ;  /* 0x0000001cc008723c */ /* 0x004fe20000001808 */
[----:B-1----:R-:W-:-:S06]  /*a740*/  FFMA.FTZ R189, R166, -UR19, R26 ;  /* 0x80000013a6bd7c23 */ /* 0x002fcc000801001a */
[----:B------:R-:W-:Y:S01]  /*a750*/  IMAD.IADD R28, R240, 0x1, -R169 ;  /* 0x00000001f01c7824 */ /* 0x000fe200078e0aa9 */
[----:B------:R-:W-:Y:S01]  /*a760*/  HMMA.16816.F32 R4, R192, R30, R4 ;  /* 0x0000001ec004723c */ /* 0x000fe20000001804 */
[----:B------:R-:W-:Y:S01]  /*a770*/  FFMA.FTZ R169, R2, -UR19, R24 ;  /* 0x8000001302a97c23 */ /* 0x000fe20008010018 */
[----:B------:R-:W-:Y:S01]  /*a780*/  IADD3 R24, R0, 0x9, RZ ;  /* 0x0000000900187810 */ /* 0x000fe20007ffe0ff */
[--C-:B------:R-:W-:Y:S01]  /*a790*/  IMAD.IADD R2, R240, 0x1, -R167.reuse ;  /* 0x00000001f0027824 */ /* 0x100fe200078e0aa7 */
[----:B------:R-:W-:Y:S01]  /*a7a0*/  IABS R28, R28 ;  /* 0x0000001c001c7213 */ /* 0x000fe20000000000 */
[----:B---3--:R-:W1:Y:S01]  /*a7b0*/  LDSM.16.M88.4 R32, [R216+0x6800] ;  /* 0x00680000d820783b */ /* 0x008e620000000200 */
[C---:B------:R-:W-:Y:S02]  /*a7c0*/  IMAD.IADD R29, R243.reuse, 0x1, -R167 ;  /* 0x00000001f31d7824 */ /* 0x040fe400078e0aa7 */
[----:B------:R-:W-:Y:S01]  /*a7d0*/  IABS R2, R2 ;  /* 0x0000000200027213 */ /* 0x000fe20000000000 */
[----:B------:R-:W-:Y:S01]  /*a7e0*/  IMAD.IADD R171, R243, 0x1, -R24 ;  /* 0x00000001f3ab7824 */ /* 0x000fe200078e0a18 */
[----:B------:R-:W2:Y:S01]  /*a7f0*/  I2F R28, R28 ;  /* 0x0000001c001c7306 */ /* 0x000ea20000201400 */
[----:B------:R-:W-:Y:S01]  /*a800*/  IABS R29, R29 ;  /* 0x0000001d001d7213 */ /* 0x000fe20000000000 */
[----:B----4-:R-:W-:Y:S01]  /*a810*/  FFMA.FTZ R168, R168, -UR19, R25 ;  /* 0x80000013a8a87c23 */ /* 0x010fe20008010019 */
[----:B------:R-:W-:Y:S01]  /*a820*/  IADD3 R25, R0, 0x10, RZ ;  /* 0x0000001000197810 */ /* 0x000fe20007ffe0ff */
[----:B------:R-:W-:Y:S01]  /*a830*/  IMAD.MOV.U32 R170, RZ, RZ, R2 ;  /* 0x000000ffffaa7224 */ /* 0x000fe200078e0002 */
[----:B------:R-:W-:Y:S01]  /*a840*/  IABS R166, R171 ;  /* 0x000000ab00a67213 */ /* 0x000fe20000000000 */
[----:B------:R-:W-:Y:S01]  /*a850*/  IMAD.IADD R31, R240, 0x1, -R24 ;  /* 0x00000001f01f7824 */ /* 0x000fe200078e0a18 */
[----:B------:R-:W-:Y:S01]  /*a860*/  FSEL R2, R169, -INF , !P0 ;  /* 0xff800000a9027808 */ /* 0x000fe20004000000 */
[----:B------:R-:W3:Y:S01]  /*a870*/  I2F R29, R29 ;  /* 0x0000001d001d7306 */ /* 0x000ee20000201400 */
[C---:B------:R-:W-:Y:S01]  /*a880*/  ISETP.GE.AND P0, PT, R0.reuse, R238, PT ;  /* 0x000000ee0000720c */ /* 0x040fe20003f06270 */
[----:B------:R-:W-:Y:S01]  /*a890*/  IMAD.MOV.U32 R30, RZ, RZ, R166 ;  /* 0x000000ffff1e7224 */ /* 0x000fe200078e00a6 */
[----:B------:R-:W-:Y:S01]  /*a8a0*/  IABS R31, R31 ;  /* 0x0000001f001f7213 */ /* 0x000fe20000000000 */
[----:B------:R-:W-:Y:S01]  /*a8b0*/  IMAD.IADD R166, R243, 0x1, -R25 ;  /* 0x00000001f3a67824 */ /* 0x000fe200078e0a19 */
[----:B------:R-:W-:-:S02]  /*a8c0*/  ISETP.LT.OR P0, PT, R0, R239, P0 ;  /* 0x000000ef0000720c */ /* 0x000fc40000701670 */
[----:B------:R-:W-:Y:S01]  /*a8d0*/  FSEL R168, R168, -INF , !P6 ;  /* 0xff800000a8a87808 */ /* 0x000fe20007000000 */
[----:B------:R-:W4:Y:S01]  /*a8e0*/  I2F R26, R170 ;  /* 0x000000aa001a7306 */ /* 0x000f220000201400 */
[----:B------:R-:W-:Y:S01]  /*a8f0*/  IABS R166, R166 ;  /* 0x000000a600a67213 */ /* 0x000fe20000000000 */
[----:B--2---:R-:W-:Y:S01]  /*a900*/  FFMA.FTZ R201, R28, -UR19, R27 ;  /* 0x800000131cc97c23 */ /* 0x004fe2000801001b */
[----:B------:R-:W-:Y:S02]  /*a910*/  FSEL R189, R189, -INF , !P0 ;  /* 0xff800000bdbd7808 */ /* 0x000fe40004000000 */
[----:B------:R-:W-:Y:S02]  /*a920*/  ISETP.GE.AND P0, PT, R167, R241, PT ;  /* 0x000000f1a700720c */ /* 0x000fe40003f06270 */
[----:B------:R-:W-:Y:S01]  /*a930*/  FSEL R201, R201, -INF , !P1 ;  /* 0xff800000c9c97808 */ /* 0x000fe20004800000 */
[----:B------:R-:W2:Y:S01]  /*a940*/  I2F R30, R30 ;  /* 0x0000001e001e7306 */ /* 0x000ea20000201400 */
[----:B---3--:R-:W-:Y:S01]  /*a950*/  FFMA.FTZ R20, R29, -UR19, R20 ;  /* 0x800000131d147c23 */ /* 0x008fe20008010014 */
[C---:B------:R-:W-:Y:S01]  /*a960*/  ISETP.GE.AND P6, PT, R167.reuse, R238, PT ;  /* 0x000000eea700720c */ /* 0x040fe20003fc6270 */
[----:B------:R-:W-:Y:S01]  /*a970*/  IMAD.MOV.U32 R29, RZ, RZ, R166 ;  /* 0x000000ffff1d7224 */ /* 0x000fe200078e00a6 */
[----:B------:R-:W-:Y:S01]  /*a980*/  ISETP.LT.OR P0, PT, R167, R242, P0 ;  /* 0x000000f2a700720c */ /* 0x000fe20000701670 */
[----:B------:R-:W-:Y:S01]  /*a990*/  IMAD.MOV.U32 R166, RZ, RZ, R199 ;  /* 0x000000ffffa67224 */ /* 0x000fe200078e00c7 */
[----:B------:R-:W-:Y:S01]  /*a9a0*/  IADD3 R28, R0, 0x11, RZ ;  /* 0x00000011001c7810 */ /* 0x000fe20007ffe0ff */
[----:B----4-:R-:W-:-:S02]  /*a9b0*/  FFMA.FTZ R22, R26, -UR19, R22 ;  /* 0x800000131a167c23 */ /* 0x010fc40008010016 */
[----:B------:R-:W-:Y:S01]  /*a9c0*/  I2F R29, R29 ;  /* 0x0000001d001d7306 */ /* 0x000fe20000201400 */
[----:B------:R-:W-:Y:S01]  /*a9d0*/  IMAD.IADD R26, R240, 0x1, -R25 ;  /* 0x00000001f01a7824 */ /* 0x000fe200078e0a19 */
[C---:B-1----:R-:W-:Y:S01]  /*a9e0*/  HMMA.16816.F32 R16, R172.reuse, R32, R16 ;  /* 0x00000020ac10723c */ /* 0x042fe20000001810 */
[----:B------:R-:W-:Y:S02]  /*a9f0*/  ISETP.GE.AND P1, PT, R24, R241, PT ;  /* 0x000000f11800720c */ /* 0x000fe40003f26270 */
[----:B------:R-:W-:Y:S01]  /*aa00*/  ISETP.LT.OR P6, PT, R167, R239, P6 ;  /* 0x000000efa700720c */ /* 0x000fe200037c1670 */
[----:B------:R-:W-:Y:S01]  /*aa10*/  IMAD.MOV.U32 R167, RZ, RZ, R198 ;  /* 0x000000ffffa77224 */ /* 0x000fe200078e00c6 */
[----:B------:R-:W-:Y:S01]  /*aa20*/  IABS R26, R26 ;  /* 0x0000001a001a7213 */ /* 0x000fe20000000000 */
[----:B------:R-:W1:Y:S01]  /*aa30*/  I2F R27, R31 ;  /* 0x0000001f001b7306 */ /* 0x000e620000201400 */
[----:B--2---:R-:W-:Y:S01]  /*aa40*/  FFMA.FTZ R21, R30, -UR19, R21 ;  /* 0x800000131e157c23 */ /* 0x004fe20008010015 */
[----:B------:R-:W-:Y:S01]  /*aa50*/  FSEL R169, R20, -INF , !P0 ;  /* 0xff80000014a97808 */ /* 0x000fe20004000000 */
[----:B------:R-:W-:Y:S01]  /*aa60*/  IMAD.IADD R20, R243, 0x1, -R28 ;  /* 0x00000001f3147824 */ /* 0x000fe200078e0a1c */
[C---:B------:R-:W-:Y:S01]  /*aa70*/  ISETP.LT.OR P1, PT, R24.reuse, R242, P1 ;  /* 0x000000f21800720c */ /* 0x040fe20000f21670 */
[----:B------:R-:W-:Y:S01]  /*aa80*/  HMMA.16816.F32 R12, R172, R34, R12 ;  /* 0x00000022ac0c723c */ /* 0x000fe2000000180c */
[----:B------:R-:W-:-:S02]  /*aa90*/  ISETP.GE.AND P0, PT, R24, R238, PT ;  /* 0x000000ee1800720c */ /* 0x000fc40003f06270 */
[----:B------:R-:W2:Y:S01]  /*aaa0*/  I2F R26, R26 ;  /* 0x0000001a001a7306 */ /* 0x000ea20000201400 */
[----:B------:R-:W-:Y:S02]  /*aab0*/  FSEL R200, R22, -INF , !P6 ;  /* 0xff80000016c87808 */ /* 0x000fe40007000000 */
[----:B------:R-:W-:Y:S02]  /*aac0*/  FSEL R202, R21, -INF , !P1 ;  /* 0xff80000015ca7808 */ /* 0x000fe40004800000 */
[C---:B------:R-:W-:Y:S02]  /*aad0*/  ISETP.GE.AND P6, PT, R25.reuse, R241, PT ;  /* 0x000000f11900720c */ /* 0x040fe40003fc6270 */
[----:B------:R-:W-:Y:S01]  /*aae0*/  ISETP.GE.AND P1, PT, R25, R238, PT ;  /* 0x000000ee1900720c */ /* 0x000fe20003f26270 */
[----:B-1----:R-:W-:Y:S01]  /*aaf0*/  FFMA.FTZ R27, R27, -UR19, R23 ;  /* 0x800000131b1b7c23 */ /* 0x002fe20008010017 */
[----:B------:R-:W-:Y:S01]  /*ab00*/  ISETP.LT.OR P0, PT, R24, R239, P0 ;  /* 0x000000ef1800720c */ /* 0x000fe20000701670 */
[----:B------:R-:W-:Y:S01]  /*ab10*/  FFMA.FTZ R188, R29, -UR19, R16 ;  /* 0x800000131dbc7c23 */ /* 0x000fe20008010010 */
[----:B------:R-:W-:-:S02]  /*ab20*/  IABS R24, R20 ;  /* 0x0000001400187213 */ /* 0x000fc40000000000 */
[C---:B------:R-:W-:Y:S01]  /*ab30*/  ISETP.LT.OR P6, PT, R25.reuse, R242, P6 ;  /* 0x000000f21900720c */ /* 0x040fe200037c1670 */
[----:B------:R-:W1:Y:S01]  /*ab40*/  LDSM.16.M88.4 R20, [R223+0xf800] ;  /* 0x00f80000df14783b */ /* 0x000e620000000200 */
[----:B------:R-:W-:Y:S01]  /*ab50*/  ISETP.LT.OR P1, PT, R25, R239, P1 ;  /* 0x000000ef1900720c */ /* 0x000fe20000f21670 */
[----:B------:R-:W-:Y:S01]  /*ab60*/  IMAD.IADD R25, R240, 0x1, -R28 ;  /* 0x00000001f0197824 */ /* 0x000fe200078e0a1c */
[----:B------:R-:W-:Y:S01]  /*ab70*/  IADD3 R30, R0, 0x18, RZ ;  /* 0x00000018001e7810 */ /* 0x000fe20007ffe0ff */
[----:B------:R3:W4:Y:S01]  /*ab80*/  I2F R29, R24 ;  /* 0x00000018001d7306 */ /* 0x0007220000201400 */
[----:B--2---:R-:W-:Y:S01]  /*ab90*/  FFMA.FTZ R32, R26, -UR19, R18 ;  /* 0x800000131a207c23 */ /* 0x004fe20008010012 */
[----:B------:R-:W-:Y:S02]  /*aba0*/  FSEL R203, R27, -INF , !P0 ;  /* 0xff8000001bcb7808 */ /* 0x000fe40004000000 */
[----:B------:R-:W-:Y:S01]  /*abb0*/  IABS R16, R25 ;  /* 0x0000001900107213 */ /* 0x000fe20000000000 */
[--C-:B------:R-:W-:Y:S01]  /*abc0*/  IMAD.IADD R18, R243, 0x1, -R30.reuse ;  /* 0x00000001f3127824 */ /* 0x100fe200078e0a1e */
[----:B------:R-:W-:Y:S01]  /*abd0*/  FSEL R188, R188, -INF , !P6 ;  /* 0xff800000bcbc7808 */ /* 0x000fe20007000000 */
[----:B------:R-:W-:Y:S01]  /*abe0*/  IMAD.IADD R31, R240, 0x1, -R30 ;  /* 0x00000001f01f7824 */ /* 0x000fe200078e0a1e */
[----:B------:R-:W-:-:S02]  /*abf0*/  ISETP.GE.AND P0, PT, R28, R241, PT ;  /* 0x000000f11c00720c */ /* 0x000fc40003f06270 */
[----:B------:R-:W-:Y:S01]  /*ac00*/  IABS R18, R18 ;  /* 0x0000001200127213 */ /* 0x000fe20000000000 */
[----:B------:R-:W2:Y:S01]  /*ac10*/  I2F R16, R16 ;  /* 0x0000001000107306 */ /* 0x000ea20000201400 */
[----:B------:R-:W-:Y:S02]  /*ac20*/  ISETP.GE.AND P6, PT, R28, R238, PT ;  /* 0x000000ee1c00720c */ /* 0x000fe40003fc6270 */
[----:B------:R-:W-:Y:S01]  /*ac30*/  IADD3 R34, R0, 0x19, RZ ;  /* 0x0000001900227810 */ /* 0x000fe20007ffe0ff */
[----:B---3--:R-:W3:Y:S01]  /*ac40*/  LDSM.16.M88.4 R24, [R216+0x7000] ;  /* 0x00700000d818783b */ /* 0x008ee20000000200 */
[C---:B------:R-:W-:Y:S02]  /*ac50*/  ISETP.LT.OR P0, PT, R28.reuse, R242, P0 ;  /* 0x000000f21c00720c */ /* 0x040fe40000701670 */
[----:B------:R-:W-:Y:S01]  /*ac60*/  ISETP.LT.OR P6, PT, R28, R239, P6 ;  /* 0x000000ef1c00720c */ /* 0x000fe200037c1670 */
[----:B------:R-:W-:Y:S01]  /*ac70*/  I2F R18, R18 ;  /* 0x0000001200127306 */ /* 0x000fe20000201400 */
[----:B----4-:R-:W-:Y:S01]  /*ac80*/  FFMA.FTZ R28, R29, -UR19, R17 ;  /* 0x800000131d1c7c23 */ /* 0x010fe20008010011 */
[----:B------:R-:W-:Y:S01]  /*ac90*/  IABS R31, R31 ;  /* 0x0000001f001f7213 */ /* 0x000fe20000000000 */
[----:B------:R-:W-:Y:S01]  /*aca0*/  IMAD.IADD R17, R243, 0x1, -R34 ;  /* 0x00000001f3117824 */ /* 0x000fe200078e0a22 */
[----:B------:R-:W-:-:S02]  /*acb0*/  FSEL R29, R32, -INF , !P1 ;  /* 0xff800000201d7808 */ /* 0x000fc40004800000 */
[----:B------:R-:W-:Y:S01]  /*acc0*/  ISETP.GE.AND P1, PT, R30, R241, PT ;  /* 0x000000f11e00720c */ /* 0x000fe20003f26270 */
[----:B--2---:R-:W-:Y:S01]  /*acd0*/  FFMA.FTZ R16, R16, -UR19, R19 ;  /* 0x8000001310107c23 */ /* 0x004fe20008010013 */
[----:B------:R-:W-:Y:S01]  /*ace0*/  IABS R17, R17 ;  /* 0x0000001100117213 */ /* 0x000fe20000000000 */
[----:B------:R2:W4:Y:S01]  /*acf0*/  I2F R32, R31 ;  /* 0x0000001f00207306 */ /* 0x0005220000201400 */
[----:B------:R-:W-:Y:S02]  /*ad00*/  ISETP.LT.OR P1, PT, R30, R242, P1 ;  /* 0x000000f21e00720c */ /* 0x000fe40000f21670 */
[----:B------:R-:W-:Y:S01]  /*ad10*/  IADD3 R33, R0, 0x20, RZ ;  /* 0x0000002000217810 */ /* 0x000fe20007ffe0ff */
[----:B-1----:R-:W-:Y:S04]  /*ad20*/  HMMA.16816.F32 R184, R192, R20, R184 ;  /* 0x00000014c0b8723c */ /* 0x002fe800000018b8 */
[----:B------:R-:W1:Y:S01]  /*ad30*/  I2F R17, R17 ;  /* 0x0000001100117306 */ /* 0x000e620000201400 */
[----:B------:R-:W-:-:S05]  /*ad40*/  IMAD.IADD R19, R243, 0x1, -R33 ;  /* 0x00000001f3137824 */ /* 0x000fca00078e0a21 */
[----:B------:R-:W-:Y:S01]  /*ad50*/  IABS R19, R19 ;  /* 0x0000001300137213 */ /* 0x000fe20000000000 */
[----:B------:R-:W-:Y:S01]  /*ad60*/  IMAD.IADD R20, R240, 0x1, -R33 ;  /* 0x00000001f0147824 */ /* 0x000fe200078e0a21 */
[----:B--2---:R-:W-:Y:S01]  /*ad70*/  FSEL R31, R28, -INF , !P0 ;  /* 0xff8000001c1f7808 */ /* 0x004fe20004000000 */
[----:B------:R-:W-:Y:S01]  /*ad80*/  IMAD.IADD R28, R240, 0x1, -R34 ;  /* 0x00000001f01c7824 */ /* 0x000fe200078e0a22 */
[----:B------:R-:W-:Y:S01]  /*ad90*/  ISETP.GE.AND P0, PT, R30, R238, PT ;  /* 0x000000ee1e00720c */ /* 0x000fe20003f06270 */
[----:B----4-:R-:W-:Y:S01]  /*ada0*/  FFMA.FTZ R14, R32, -UR19, R14 ;  /* 0x80000013200e7c23 */ /* 0x010fe2000801000e */
[----:B------:R-:W-:Y:S01]  /*adb0*/  IABS R20, R20 ;  /* 0x0000001400147213 */ /* 0x000fe20000000000 */
[----:B------:R-:W-:Y:S01]  /*adc0*/  HMMA.16816.F32 R180, R192, R22, R180 ;  /* 0x00000016c0b4723c */ /* 0x000fe200000018b4 */
[----:B------:R-:W-:Y:S02]  /*add0*/  IABS R28, R28 ;  /* 0x0000001c001c7213 */ /* 0x000fe40000000000 */
[----:B------:R-:W-:Y:S01]  /*ade0*/  ISETP.LT.OR P0, PT, R30, R239, P0 ;  /* 0x000000ef1e00720c */ /* 0x000fe20000701670 */
[----:B------:R-:W-:Y:S01]  /*adf0*/  FFMA.FTZ R30, R18, -UR19, R12 ;  /* 0x80000013121e7c23 */ /* 0x000fe2000801000c */
[----:B------:R-:W-:Y:S01]  /*ae00*/  IADD3 R18, R0, 0x21, RZ ;  /* 0x0000002100127810 */ /* 0x000fe20007ffe0ff */
[----:B------:R2:W4:Y:S01]  /*ae10*/  I2F R12, R28 ;  /* 0x0000001c000c7306 */ /* 0x0005220000201400 */
[----:B-1----:R-:W-:Y:S01]  /*ae20*/  FFMA.FTZ R13, R17, -UR19, R13 ;  /* 0x80000013110d7c23 */ /* 0x002fe2000801000d */
[----:B---3--:R-:W-:Y:S01]  /*ae30*/  HMMA.16816.F32 R8, R172, R24, R8 ;  /* 0x00000018ac08723c */ /* 0x008fe20000001808 */
[----:B------:R-:W-:-:S02]  /*ae40*/  FSEL R21, R14, -INF , !P0 ;  /* 0xff8000000e157808 */ /* 0x000fc40004000000 */
[----:B------:R-:W-:Y:S02]  /*ae50*/  FSEL R30, R30, -INF , !P1 ;  /* 0xff8000001e1e7808 */ /* 0x000fe40004800000 */
[----:B------:R-:W-:Y:S02]  /*ae60*/  ISETP.GE.AND P1, PT, R34, R238, PT ;  /* 0x000000ee2200720c */ /* 0x000fe40003f26270 */
[----:B------:R-:W-:Y:S01]  /*ae70*/  IADD3 R17, R0, 0x28, RZ ;  /* 0x0000002800117810 */ /* 0x000fe20007ffe0ff */
[----:B------:R-:W-:Y:S01]  /*ae80*/  HMMA.16816.F32 R4, R172, R26, R4 ;  /* 0x0000001aac04723c */ /* 0x000fe20000001804 */
[----:B------:R-:W-:Y:S02]  /*ae90*/  ISETP.LT.OR P1, PT, R34, R239, P1 ;  /* 0x000000ef2200720c */ /* 0x000fe40000f21670 */
[----:B------:R-:W-:Y:S02]  /*aea0*/  ISETP.GE.AND P0, PT, R33, R241, PT ;  /* 0x000000f12100720c */ /* 0x000fe40003f06270 */
[----:B------:R-:W-:-:S02]  /*aeb0*/  IADD3 R25, R0, 0x29, RZ ;  /* 0x0000002900197810 */ /* 0x000fc40007ffe0ff */
[----:B--2---:R-:W-:Y:S01]  /*aec0*/  FSEL R28, R16, -INF , !P6 ;  /* 0xff800000101c7808 */ /* 0x004fe20007000000 */
[----:B------:R-:W-:Y:S01]  /*aed0*/  IMAD.MOV.U32 R16, RZ, RZ, R19 ;  /* 0x000000ffff107224 */ /* 0x000fe200078e0013 */
[----:B------:R-:W-:Y:S01]  /*aee0*/  ISETP.GE.AND P6, PT, R34, R241, PT ;  /* 0x000000f12200720c */ /* 0x000fe20003fc6270 */
[----:B------:R-:W-:Y:S01]  /*aef0*/  IMAD.IADD R19, R243, 0x1, -R18 ;  /* 0x00000001f3137824 */ /* 0x000fe200078e0a12 */
[-C--:B------:R-:W-:Y:S01]  /*af00*/  ISETP.LT.OR P0, PT, R33, R242.reuse, P0 ;  /* 0x000000f22100720c */ /* 0x080fe20000701670 */
[----:B----4-:R-:W-:Y:S01]  /*af10*/  FFMA.FTZ R27, R12, -UR19, R15 ;  /* 0x800000130c1b7c23 */ /* 0x010fe2000801000f */
[----:B------:R-:W-:Y:S01]  /*af20*/  ISETP.LT.OR P6, PT, R34, R242, P6 ;  /* 0x000000f22200720c */ /* 0x000fe200037c1670 */
[----:B------:R-:W1:Y:S01]  /*af30*/  I2F R16, R16 ;  /* 0x0000001000107306 */ /* 0x000e620000201400 */
[----:B------:R-:W-:Y:S01]  /*af40*/  IABS R19, R19 ;  /* 0x0000001300137213 */ /* 0x000fe20000000000 */
[----:B------:R-:W-:Y:S01]  /*af50*/  IMAD.MOV.U32 R34, RZ, RZ, R20 ;  /* 0x000000ffff227224 */ /* 0x000fe200078e0014 */
[----:B------:R-:W-:Y:S01]  /*af60*/  FSEL R24, R13, -INF , !P6 ;  /* 0xff8000000d187808 */ /* 0x000fe20007000000 */
[C---:B------:R-:W-:Y:S01]  /*af70*/  IMAD.IADD R20, R240.reuse, 0x1, -R18 ;  /* 0x00000001f0147824 */ /* 0x040fe200078e0a12 */
[----:B------:R-:W2:Y:S01]  /*af80*/  LDSM.16.M88.4 R12, [R216+0x7800] ;  /* 0x00780000d80c783b */ /* 0x000ea20000000200 */
[----:B------:R-:W-:Y:S01]  /*af90*/  IMAD.MOV.U32 R32, RZ, RZ, R19 ;  /* 0x000000ffff207224 */ /* 0x000fe200078e0013 */
[----:B------:R-:W-:Y:S01]  /*afa0*/  ISETP.GE.AND P6, PT, R33, R238, PT ;  /* 0x000000ee2100720c */ /* 0x000fe20003fc6270 */
[----:B------:R-:W3:Y:S01]  /*afb0*/  I2F R34, R34 ;  /* 0x0000002200227306 */ /* 0x000ee20000201400 */
[----:B------:R-:W-:Y:S01]  /*afc0*/  IABS R19, R20 ;  /* 0x0000001400137213 */ /* 0x000fe20000000000 */
[--C-:B------:R-:W-:Y:S01]  /*afd0*/  IMAD.IADD R20, R243, 0x1, -R17.reuse ;  /* 0x00000001f3147824 */ /* 0x100fe200078e0a11 */
[----:B------:R-:W-:Y:S01]  /*afe0*/  ISETP.LT.OR P6, PT, R33, R239, P6 ;  /* 0x000000ef2100720c */ /* 0x000fe200037c1670 */
[----:B------:R-:W-:Y:S01]  /*aff0*/  IMAD.IADD R26, R240, 0x1, -R17 ;  /* 0x00000001f01a7824 */ /* 0x000fe200078e0a11 */
[----:B------:R-:W-:-:S04]  /*b000*/  DEPBAR.LE SB0, 0x0 ;  /* 0x000080000000791a */ /* 0x000fc80000000000 */
[----:B------:R-:W4:Y:S01]  /*b010*/  I2F R32, R32 ;  /* 0x0000002000207306 */ /* 0x000f220000201400 */
[----:B------:R-:W-:Y:S01]  /*b020*/  IABS R20, R20 ;  /* 0x0000001400147213 */ /* 0x000fe20000000000 */
[----:B-1----:R-:W-:Y:S01]  /*b030*/  FFMA.FTZ R8, R16, -UR19, R8 ;  /* 0x8000001310087c23 */ /* 0x002fe20008010008 */
[----:B------:R-:W-:-:S04]  /*b040*/  IABS R16, R26 ;  /* 0x0000001a00107213 */ /* 0x000fc80000000000 */
[----:B------:R-:W-:Y:S01]  /*b050*/  FSEL R191, R8, -INF , !P0 ;  /* 0xff80000008bf7808 */ /* 0x000fe20004000000 */
[----:B------:R-:W1:Y:S01]  /*b060*/  I2F R26, R20 ;  /* 0x00000014001a7306 */ /* 0x000e620000201400 */
[----:B------:R-:W-:Y:S01]  /*b070*/  ISETP.GE.AND P0, PT, R18, R238, PT ;  /* 0x000000ee1200720c */ /* 0x000fe20003f06270 */
[----:B---3--:R-:W-:Y:S01]  /*b080*/  FFMA.FTZ R34, R34, -UR19, R10 ;  /* 0x8000001322227c23 */ /* 0x008fe2000801000a */
[----:B------:R-:W-:Y:S02]  /*b090*/  IADD3 R8, R0, 0x30, RZ ;  /* 0x0000003000087810 */ /* 0x000fe40007ffe0ff */
[----:B------:R-:W-:Y:S02]  /*b0a0*/  ISETP.LT.OR P0, PT, R18, R239, P0 ;  /* 0x000000ef1200720c */ /* 0x000fe40000701670 */
[----:B------:R-:W-:Y:S01]  /*b0b0*/  FSEL R190, R34, -INF , !P6 ;  /* 0xff80000022be7808 */ /* 0x000fe20007000000 */
[----:B----4-:R-:W-:Y:S01]  /*b0c0*/  FFMA.FTZ R9, R32, -UR19, R9 ;  /* 0x8000001320097c23 */ /* 0x010fe20008010009 */
[----:B------:R-:W3:Y:S01]  /*b0d0*/  I2F R19, R19 ;  /* 0x0000001300137306 */ /* 0x000ee20000201400 */
[--C-:B------:R-:W-:Y:S01]  /*b0e0*/  IMAD.IADD R22, R240, 0x1, -R8.reuse ;  /* 0x00000001f0167824 */ /* 0x100fe200078e0a08 */
[----:B------:R-:W-:Y:S01]  /*b0f0*/  ISETP.GE.AND P6, PT, R17, R241, PT ;  /* 0x000000f11100720c */ /* 0x000fe20003fc6270 */
[----:B------:R-:W-:-:S03]  /*b100*/  IMAD.IADD R23, R243, 0x1, -R8 ;  /* 0x00000001f3177824 */ /* 0x000fc600078e0a08 */
[----:B------:R-:W-:Y:S01]  /*b110*/  IABS R22, R22 ;  /* 0x0000001600167213 */ /* 0x000fe20000000000 */
[----:B-1----:R-:W-:Y:S01]  /*b120*/  FFMA.FTZ R26, R26, -UR19, R4 ;  /* 0x800000131a1a7c23 */ /* 0x002fe20008010004 */
[----:B------:R-:W-:Y:S01]  /*b130*/  FSEL R20, R27, -INF , !P1 ;  /* 0xff8000001b147808 */ /* 0x000fe20004800000 */
[----:B------:R-:W-:Y:S01]  /*b140*/  IMAD.IADD R27, R243, 0x1, -R25 ;  /* 0x00000001f31b7824 */ /* 0x000fe200078e0a19 */
[----:B------:R-:W-:Y:S01]  /*b150*/  ISETP.GE.AND P1, PT, R18, R241, PT ;  /* 0x000000f11200720c */ /* 0x000fe20003f26270 */
[C---:B--2---:R-:W-:Y:S01]  /*b160*/  HMMA.16816.F32 R184, R172.reuse, R12, R184 ;  /* 0x0000000cacb8723c */ /* 0x044fe200000018b8 */
[----:B------:R-:W1:Y:S01]  /*b170*/  I2F R16, R16 ;  /* 0x0000001000107306 */ /* 0x000e620000201400 */
[----:B------:R-:W-:Y:S02]  /*b180*/  IADD3 R4, R0, 0x38, RZ ;  /* 0x0000003800047810 */ /* 0x000fe40007ffe0ff */
[----:B------:R-:W-:Y:S01]  /*b190*/  IABS R27, R27 ;  /* 0x0000001b001b7213 */ /* 0x000fe20000000000 */
[----:B---3--:R-:W-:Y:S01]  /*b1a0*/  FFMA.FTZ R19, R19, -UR19, R11 ;  /* 0x8000001313137c23 */ /* 0x008fe2000801000b */
[-C--:B------:R-:W-:Y:S01]  /*b1b0*/  ISETP.LT.OR P1, PT, R18, R242.reuse, P1 ;  /* 0x000000f21200720c */ /* 0x080fe20000f21670 */
[----:B------:R-:W-:Y:S01]  /*b1c0*/  IMAD.IADD R18, R240, 0x1, -R25 ;  /* 0x00000001f0127824 */ /* 0x000fe200078e0a19 */
[----:B------:R-:W-:Y:S01]  /*b1d0*/  ISETP.LT.OR P6, PT, R17, R242, P6 ;  /* 0x000000f21100720c */ /* 0x000fe200037c1670 */
[----:B------:R-:W2:Y:S01]  /*b1e0*/  I2F R10, R27 ;  /* 0x0000001b000a7306 */ /* 0x000ea20000201400 */
[----:B------:R-:W-:Y:S01]  /*b1f0*/  FSEL R194, R9, -INF , !P1 ;  /* 0xff80000009c27808 */ /* 0x000fe20004800000 */
[----:B------:R-:W-:Y:S01]  /*b200*/  IMAD.MOV.U32 R11, RZ, RZ, R22 ;  /* 0x000000ffff0b7224 */ /* 0x000fe200078e0016 */
[----:B------:R-:W-:Y:S01]  /*b210*/  IADD3 R9, R0, 0x31, RZ ;  /* 0x0000003100097810 */ /* 0x000fe20007ffe0ff */
[----:B------:R-:W-:Y:S01]  /*b220*/  HMMA.16816.F32 R180, R172, R14, R180 ;  /* 0x0000000eacb4723c */ /* 0x000fe200000018b4 */
[----:B------:R-:W-:-:S02]  /*b230*/  IABS R18, R18 ;  /* 0x0000001200127213 */ /* 0x000fc40000000000 */
[----:B------:R-:W-:Y:S01]  /*b240*/  ISETP.GE.AND P1, PT, R17, R238, PT ;  /* 0x000000ee1100720c */ /* 0x000fe20003f26270 */
[--C-:B------:R-:W-:Y:S01]  /*b250*/  IMAD.IADD R12, R243, 0x1, -R9.reuse ;  /* 0x00000001f30c7824 */ /* 0x100fe200078e0a09 */
[----:B------:R-:W-:Y:S01]  /*b260*/  IABS R23, R23 ;  /* 0x0000001700177213 */ /* 0x000fe20000000000 */
[----:B------:R-:W-:Y:S01]  /*b270*/  IMAD.IADD R13, R240, 0x1, -R9 ;  /* 0x00000001f00d7824 */ /* 0x000fe200078e0a09 */
[----:B------:R-:W3:Y:S01]  /*b280*/  I2F R18, R18 ;  /* 0x0000001200127306 */ /* 0x000ee20000201400 */
[----:B------:R-:W-:Y:S01]  /*b290*/  FSEL R195, R26, -INF , !P6 ;  /* 0xff8000001ac37808 */ /* 0x000fe20007000000 */
[----:B-1----:R-:W-:Y:S01]  /*b2a0*/  FFMA.FTZ R6, R16, -UR19, R6 ;  /* 0x8000001310067c23 */ /* 0x002fe20008010006 */
[----:B------:R-:W-:Y:S01]  /*b2b0*/  IABS R12, R12 ;  /* 0x0000000c000c7213 */ /* 0x000fe20000000000 */
[----:B--2---:R-:W-:Y:S01]  /*b2c0*/  FFMA.FTZ R5, R10, -UR19, R5 ;  /* 0x800000130a057c23 */ /* 0x004fe20008010005 */
[----:B------:R-:W-:Y:S01]  /*b2d0*/  FSEL R35, R19, -INF , !P0 ;  /* 0xff80000013237808 */ /* 0x000fe20004000000 */
[----:B------:R-:W-:Y:S01]  /*b2e0*/  IMAD.IADD R10, R240, 0x1, -R4 ;  /* 0x00000001f00a7824 */ /* 0x000fe200078e0a04 */
[----:B------:R-:W-:-:S02]  /*b2f0*/  ISETP.GE.AND P6, PT, R25, R238, PT ;  /* 0x000000ee1900720c */ /* 0x000fc40003fc6270 */
[----:B------:R-:W1:Y:S01]  /*b300*/  I2F R12, R12 ;  /* 0x0000000c000c7306 */ /* 0x000e620000201400 */
[----:B------:R-:W-:Y:S01]  /*b310*/  ISETP.GE.AND P0, PT, R25, R241, PT ;  /* 0x000000f11900720c */ /* 0x000fe20003f06270 */
[----:B------:R-:W-:Y:S01]  /*b320*/  IMAD.IADD R19, R243, 0x1, -R4 ;  /* 0x00000001f3137824 */ /* 0x000fe200078e0a04 */
[----:B------:R-:W-:Y:S02]  /*b330*/  IABS R10, R10 ;  /* 0x0000000a000a7213 */ /* 0x000fe40000000000 */
[-C--:B------:R-:W-:Y:S01]  /*b340*/  ISETP.LT.OR P1, PT, R17, R239.reuse, P1 ;  /* 0x000000ef1100720c */ /* 0x080fe20000f21670 */
[----:B---3--:R-:W-:Y:S02]  /*b350*/  FFMA.FTZ R7, R18, -UR19, R7 ;  /* 0x8000001312077c23 */ /* 0x008fe40008010007 */
[----:B------:R-:W2:Y:S01]  /*b360*/  I2F R17, R23 ;  /* 0x0000001700117306 */ /* 0x000ea20000201400 */
[C---:B------:R-:W-:Y:S02]  /*b370*/  ISETP.LT.OR P6, PT, R25.reuse, R239, P6 ;  /* 0x000000ef1900720c */ /* 0x040fe400037c1670 */
[----:B------:R-:W-:-:S02]  /*b380*/  ISETP.LT.OR P0, PT, R25, R242, P0 ;  /* 0x000000f21900720c */ /* 0x000fc40000701670 */
[----:B------:R-:W-:Y:S02]  /*b390*/  IADD3 R0, R0, 0x39, RZ ;  /* 0x0000003900007810 */ /* 0x000fe40007ffe0ff */
[----:B------:R-:W-:Y:S01]  /*b3a0*/  IABS R13, R13 ;  /* 0x0000000d000d7213 */ /* 0x000fe20000000000 */
[----:B------:R-:W3:Y:S01]  /*b3b0*/  I2F R11, R11 ;  /* 0x0000000b000b7306 */ /* 0x000ee20000201400 */
[----:B------:R-:W-:Y:S01]  /*b3c0*/  IABS R19, R19 ;  /* 0x0000001300137213 */ /* 0x000fe20000000000 */
[----:B-1----:R-:W-:Y:S01]  /*b3d0*/  FFMA.FTZ R12, R12, -UR19, R185 ;  /* 0x800000130c0c7c23 */ /* 0x002fe200080100b9 */
[----:B------:R-:W-:Y:S02]  /*b3e0*/  FSEL R192, R7, -INF , !P6 ;  /* 0xff80000007c07808 */ /* 0x000fe40007000000 */
[----:B------:R-:W-:Y:S01]  /*b3f0*/  FSEL R193, R6, -INF , !P1 ;  /* 0xff80000006c17808 */ /* 0x000fe20004800000 */
[--C-:B------:R-:W-:Y:S01]  /*b400*/  IMAD.IADD R6, R240, 0x1, -R0.reuse ;  /* 0x00000001f0067824 */ /* 0x100fe200078e0a00 */
[----:B------:R-:W-:Y:S01]  /*b410*/  FSEL R197, R5, -INF , !P0 ;  /* 0xff80000005c57808 */ /* 0x000fe20004000000 */
[----:B------:R-:W1:Y:S01]  /*b420*/  I2F R10, R10 ;  /* 0x0000000a000a7306 */ /* 0x000e620000201400 */
[----:B------:R-:W-:Y:S01]  /*b430*/  ISETP.GE.AND P6, PT, R9, R241, PT ;  /* 0x000000f10900720c */ /* 0x000fe20003fc6270 */
[----:B------:R-:W-:Y:S01]  /*b440*/  IMAD.IADD R5, R243, 0x1, -R0 ;  /* 0x00000001f3057824 */ /* 0x000fe200078e0a00 */
[----:B------:R-:W-:Y:S01]  /*b450*/  IABS R6, R6 ;  /* 0x0000000600067213 */ /* 0x000fe20000000000 */
[----:B--2---:R-:W-:Y:S01]  /*b460*/  FFMA.FTZ R17, R17, -UR19, R184 ;  /* 0x8000001311117c23 */ /* 0x004fe200080100b8 */
[----:B------:R-:W-:-:S02]  /*b470*/  ISETP.LT.OR P6, PT, R9, R242, P6 ;  /* 0x000000f20900720c */ /* 0x000fc400037c1670 */
[----:B------:R-:W-:Y:S01]  /*b480*/  IABS R5, R5 ;  /* 0x0000000500057213 */ /* 0x000fe20000000000 */
[----:B------:R-:W2:Y:S01]  /*b490*/  I2F R13, R13 ;  /* 0x0000000d000d7306 */ /* 0x000ea20000201400 */
[C---:B------:R-:W-:Y:S01]  /*b4a0*/  ISETP.GE.AND P1, PT, R8.reuse, R241, PT ;  /* 0x000000f10800720c */ /* 0x040fe20003f26270 */
[----:B---3--:R-:W-:Y:S01]  /*b4b0*/  FFMA.FTZ R11, R11, -UR19, R186 ;  /* 0x800000130b0b7c23 */ /* 0x008fe200080100ba */
[-C--:B------:R-:W-:Y:S02]  /*b4c0*/  ISETP.GE.AND P0, PT, R8, R238.reuse, PT ;  /* 0x000000ee0800720c */ /* 0x080fe40003f06270 */
[----:B------:R-:W-:Y:S02]  /*b4d0*/  FSEL R33, R12, -INF , !P6 ;  /* 0xff8000000c217808 */ /* 0x000fe40007000000 */
[----:B------:R-:W-:Y:S01]  /*b4e0*/  ISETP.GE.AND P6, PT, R4, R238, PT ;  /* 0x000000ee0400720c */ /* 0x000fe20003fc6270 */
[----:B------:R-:W3:Y:S01]  /*b4f0*/  I2F R19, R19 ;  /* 0x0000001300137306 */ /* 0x000ee20000201400 */
[----:B------:R-:W-:Y:S01]  /*b500*/  ISETP.LT.OR P1, PT, R8, R242, P1 ;  /* 0x000000f20800720c */ /* 0x000fe20000f21670 */
[----:B-1----:R-:W-:Y:S01]  /*b510*/  FFMA.FTZ R10, R10, -UR19, R182 ;  /* 0x800000130a0a7c23 */ /* 0x002fe200080100b6 */
[----:B------:R-:W-:Y:S01]  /*b520*/  BAR.SYNC.DEFER_BLOCKING 0x0 ;  /* 0x0000000000007b1d */ /* 0x000fe20000010000 */
[----:B------:R-:W-:-:S02]  /*b530*/  ISETP.LT.OR P0, PT, R8, R239, P0 ;  /* 0x000000ef0800720c */ /* 0x000fc40000701670 */
[C---:B------:R-:W-:Y:S02]  /*b540*/  ISETP.LT.OR P6, PT, R4.reuse, R239, P6 ;  /* 0x000000ef0400720c */ /* 0x040fe400037c1670 */
[----:B------:R-:W-:Y:S01]  /*b550*/  FSEL R34, R17, -INF , !P1 ;  /* 0xff80000011227808 */ /* 0x000fe20004800000 */
[----:B------:R-:W1:Y:S01]  /*b560*/  I2F R5, R5 ;  /* 0x0000000500057306 */ /* 0x000e620000201400 */
[----:B------:R-:W-:Y:S01]  /*b570*/  FSEL R179, R11, -INF , !P0 ;  /* 0xff8000000bb37808 */ /* 0x000fe20004000000 */
[----:B--2---:R-:W-:Y:S01]  /*b580*/  FFMA.FTZ R13, R13, -UR19, R187 ;  /* 0x800000130d0d7c23 */ /* 0x004fe200080100bb */
[----:B------:R-:W-:Y:S02]  /*b590*/  ISETP.GE.AND P1, PT, R9, R238, PT ;  /* 0x000000ee0900720c */ /* 0x000fe40003f26270 */
[----:B------:R-:W-:Y:S02]  /*b5a0*/  ISETP.GE.AND P0, PT, R4, R241, PT ;  /* 0x000000f10400720c */ /* 0x000fe40003f06270 */
[----:B------:R-:W-:Y:S01]  /*b5b0*/  FSEL R176, R10, -INF , !P6 ;  /* 0xff8000000ab07808 */ /* 0x000fe20007000000 */
[----:B------:R-:W2:Y:S01]  /*b5c0*/  I2F R6, R6 ;  /* 0x0000000600067306 */ /* 0x000ea20000201400 */
[----:B------:R-:W-:Y:S01]  /*b5d0*/  PLOP3.LUT P6, PT, PT, PT, UP0, 0x80, 0x0 ;  /* 0x000000000000781c */ /* 0x000fe20003fcf008 */
[----:B---3--:R-:W-:Y:S01]  /*b5e0*/  FFMA.FTZ R19, R19, -UR19, R180 ;  /* 0x8000001313137c23 */ /* 0x008fe200080100b4 */
[----:B------:R-:W-:-:S02]  /*b5f0*/  ISETP.LT.OR P1, PT, R9, R239, P1 ;  /* 0x000000ef0900720c */ /* 0x000fc40000f21670 */
[----:B------:R-:W-:Y:S02]  /*b600*/  ISETP.LT.OR P0, PT, R4, R242, P0 ;  /* 0x000000f20400720c */ /* 0x000fe40000701670 */
[----:B------:R-:W-:Y:S01]  /*b610*/  FSEL R178, R13, -INF , !P1 ;  /* 0xff8000000db27808 */ /* 0x000fe20004800000 */
[----:B-1----:R-:W-:Y:S01]  /*b620*/  FFMA.FTZ R5, R5, -UR19, R181 ;  /* 0x8000001305057c23 */ /* 0x002fe200080100b5 */
[----:B------:R-:W-:Y:S02]  /*b630*/  FSEL R32, R19, -INF , !P0 ;  /* 0xff80000013207808 */ /* 0x000fe40004000000 */
[C---:B------:R-:W-:Y:S02]  /*b640*/  ISETP.GE.AND P1, PT, R0.reuse, R241, PT ;  /* 0x000000f10000720c */ /* 0x040fe40003f26270 */
[C---:B------:R-:W-:Y:S02]  /*b650*/  ISETP.GE.AND P0, PT, R0.reuse, R238, PT ;  /* 0x000000ee0000720c */ /* 0x040fe40003f06270 */
[----:B------:R-:W-:Y:S01]  /*b660*/  ISETP.LT.OR P1, PT, R0, R242, P1 ;  /* 0x000000f20000720c */ /* 0x000fe20000f21670 */
[----:B--2---:R-:W-:Y:S01]  /*b670*/  FFMA.FTZ R6, R6, -UR19, R183 ;  /* 0x8000001306067c23 */ /* 0x004fe200080100b7 */
        /* <DEDUP_REMOVED lines=78> */
.L_x_6353:
[----:B------:R-:W-:-:S04]  /*bb60*/  ULEA UR24, -UR8, URZ, 0x6 ;  /* 0x0000003f08187291 */ /* 0x000fc8000f8e313f */
[----:B------:R-:W-:Y:S02]  /*bb70*/  USHF.R.S32.HI UR7, URZ, 0x1f, UR24 ;  /* 0x0000001f3f077899 */ /* 0x000fe40008011418 */
.L_x_6354:
        /* <DEDUP_REMOVED lines=12> */
[----:B------:R-:W-:Y:S01]  /*bc40*/  @!P3 LEA R14, P0, R4, c[0x0][0x168], 0x1 ;  /* 0x00005a00040eba11 */ /* 0x000fe200078008ff */
[----:B------:R-:W-:Y:S01]  /*bc50*/  IMAD.U32 R5, RZ, RZ, UR7 ;  /* 0x00000007ff057e24 */ /* 0x000fe2000f8e00ff */
[----:B------:R-:W-:-:S02]  /*bc60*/  @!UP0 UIADD3 UR25, UP1, UR18, UR24, URZ ;  /* 0x0000001812198290 */ /* 0x000fc4000ff3e03f */
[----:B------:R-:W-:Y:S01]  /*bc70*/  @!P3 LEA.HI.X R15, R4, c[0x0][0x16c], R0, 0x1, P0 ;  /* 0x00005b00040fba11 */ /* 0x000fe200000f0c00 */
[----:B------:R-:W-:Y:S01]  /*bc80*/  IMAD.U32 R0, RZ, RZ, UR7 ;  /* 0x00000007ff007e24 */ /* 0x000fe2000f8e00ff */
[----:B------:R-:W-:Y:S01]  /*bc90*/  @!P2 IADD3 R10, P0, R196, UR24, RZ ;  /* 0x00000018c40aac10 */ /* 0x000fe2000ff1e0ff */
[----:B------:R-:W-:Y:S01]  /*bca0*/  @!UP0 UIADD3.X UR9, UR15, UR7, URZ, UP1, !UPT ;  /* 0x000000070f098290 */ /* 0x000fe20008ffe43f */
[C---:B------:R-:W-:Y:S02]  /*bcb0*/  @!P5 LEA R26, P1, R6.reuse, R247, 0x1 ;  /* 0x000000f7061ad211 */ /* 0x040fe400078208ff */
[----:B------:R-:W-:Y:S02]  /*bcc0*/  @!P2 IADD3.X R4, R165, UR7, RZ, P0, !PT ;  /* 0x00000007a504ac10 */ /* 0x000fe400087fe4ff */
[----:B------:R-:W-:Y:S02]  /*bcd0*/  @!P5 LEA.HI.X R27, R6, R246, R0, 0x1, P1 ;  /* 0x000000f6061bd211 */ /* 0x000fe400008f0c00 */
        /* <DEDUP_REMOVED lines=34> */
[----:B------:R-:W-:Y:S02]  /*bf00*/  @!P5 LEA.HI.X R17, R4, R246, R0, 0x1, P1 ;  /* 0x000000f60411d211 */ /* 0x000fe400008f0c00 */
[----:B------:R-:W-:Y:S01]  /*bf10*/  @!P4 IADD3 R0, P1, R196, UR5, RZ ;  /* 0x00000005c400cc10 */ /* 0x000fe2000ff3e0ff */
[----:B------:R1:W-:Y:S01]  /*bf20*/  @P5 STS.128 [R235+0x8800], RZ ;  /* 0x008800ffeb005388 */ /* 0x0003e20000000c00 */
[----:B------:R-:W-:Y:S02]  /*bf30*/  @!P2 LEA R8, P0, R6, c[0x0][0x168], 0x1 ;  /* 0x00005a000608aa11 */ /* 0x000fe400078008ff */
[----:B------:R-:W-:Y:S02]  /*bf40*/  @!P4 IADD3.X R4, R165, UR4, RZ, P1, !PT ;  /* 0x00000004a504cc10 */ /* 0x000fe40008ffe4ff */
[----:B------:R-:W-:-:S02]  /*bf50*/  @!P4 LEA R170, P1, R0, c[0x0][0x168], 0x1 ;  /* 0x00005a0000aaca11 */ /* 0x000fc400078208ff */
[----:B------:R-:W-:Y:S02]  /*bf60*/  @!P2 LEA.HI.X R9, R6, c[0x0][0x16c], R5, 0x1, P0 ;  /* 0x00005b000609aa11 */ /* 0x000fe400000f0c05 */
[----:B------:R-:W-:Y:S01]  /*bf70*/  @!P4 LEA.HI.X R171, R0, c[0x0][0x16c], R4, 0x1, P1 ;  /* 0x00005b0000abca11 */ /* 0x000fe200008f0c04 */
[----:B------:R-:W-:Y:S01]  /*bf80*/  IMAD.U32 R4, RZ, RZ, UR25 ;  /* 0x00000019ff047e24 */ /* 0x000fe2000f8e00ff */
[----:B------:R-:W-:Y:S01]  /*bf90*/  @!P3 IADD3 R6, P0, R196, UR5, RZ ;  /* 0x00000005c406bc10 */ /* 0x000fe2000ff1e0ff */
[----:B------:R-:W-:Y:S01]  /*bfa0*/  IMAD.U32 R0, RZ, RZ, UR9 ;  /* 0x00000009ff007e24 */ /* 0x000fe2000f8e00ff */
[----:B------:R-:W-:Y:S02]  /*bfb0*/  UIADD3 UR9, UP0, UR18, UR5, URZ ;  /* 0x0000000512097290 */ /* 0x000fe4000ff1e03f */
[----:B------:R-:W-:Y:S02]  /*bfc0*/  @!P3 IADD3.X R5, R165, UR4, RZ, P0, !PT ;  /* 0x00000004a505bc10 */ /* 0x000fe400087fe4ff */
[----:B------:R-:W-:-:S02]  /*bfd0*/  @!P3 LEA R172, P0, R6, c[0x0][0x168], 0x1 ;  /* 0x00005a0006acba11 */ /* 0x000fc400078008ff */
[-C--:B------:R-:W-:Y:S02]  /*bfe0*/  @!P5 LEA R182, P1, R4, R247.reuse, 0x1 ;  /* 0x000000f704b6d211 */ /* 0x080fe400078208ff */
[----:B------:R-:W-:Y:S01]  /*bff0*/  @!P3 LEA.HI.X R173, R6, c[0x0][0x16c], R5, 0x1, P0 ;  /* 0x00005b0006adba11 */ /* 0x000fe200000f0c05 */
[----:B------:R-:W-:Y:S01]  /*c000*/  IMAD.U32 R5, RZ, RZ, UR9 ;  /* 0x00000009ff057e24 */ /* 0x000fe2000f8e00ff */
[----:B------:R-:W-:Y:S02]  /*c010*/  @!P5 LEA.HI.X R183, R4, R246, R0, 0x1, P1 ;  /* 0x000000f604b7d211 */ /* 0x000fe400008f0c00 */
[----:B------:R-:W-:Y:S01]  /*c020*/  @!P2 IADD3 R0, P0, R196, UR5, RZ ;  /* 0x00000005c400ac10 */ /* 0x000fe2000ff1e0ff */
[----:B------:R-:W-:Y:S01]  /*c030*/  UIADD3.X UR5, UR15, UR4, URZ, UP0, !UPT ;  /* 0x000000040f057290 */ /* 0x000fe200087fe43f */
[----:B------:R-:W-:Y:S01]  /*c040*/  @!P5 LEA R184, P1, R5, R247, 0x1 ;  /* 0x000000f705b8d211 */ /* 0x000fe200078208ff */
[----:B------:R-:W-:Y:S01]  /*c050*/  @!PT LDS RZ, [RZ] ;  /* 0x00000000fffff984 */ /* 0x000fe20000000800 */
[----:B------:R-:W-:Y:S01]  /*c060*/  @!PT LDS RZ, [RZ] ;  /* 0x00000000fffff984 */ /* 0x000fe20000000800 */
[----:B------:R-:W-:Y:S01]  /*c070*/  @!PT LDS RZ, [RZ] ;  /* 0x00000000fffff984 */ /* 0x000fe20000000800 */
[----:B------:R1:W-:Y:S01]  /*c080*/  @!P5 LDGSTS.E.BYPASS.LTC128B.128 [R235+0x8800], [R182.64] ;  /* 0x08800000b6ebdfae */ /* 0x0003e2000b901d56 */
[----:B------:R-:W-:-:S02]  /*c090*/  @!P2 IADD3.X R6, R165, UR4, RZ, P0, !PT ;  /* 0x00000004a506ac10 */ /* 0x000fc400087fe4ff */
[C---:B--2---:R-:W-:Y:S01]  /*c0a0*/  @!P2 LEA R26, P0, R0.reuse, c[0x0][0x168], 0x1 ;  /* 0x00005a00001aaa11 */ /* 0x044fe200078008ff */
[----:B------:R-:W-:Y:S01]  /*c0b0*/  IMAD.U32 R4, RZ, RZ, UR5 ;  /* 0x00000005ff047e24 */ /* 0x000fe2000f8e00ff */
[----:B------:R1:W-:Y:S02]  /*c0c0*/  @P4 STS.128 [R235+0xa800], RZ ;  /* 0x00a800ffeb004388 */ /* 0x0003e40000000c00 */
[----:B------:R-:W-:Y:S02]  /*c0d0*/  @!P2 LEA.HI.X R27, R0, c[0x0][0x16c], R6, 0x1, P0 ;  /* 0x00005b00001baa11 */ /* 0x000fe400000f0c06 */
[----:B------:R-:W-:Y:S01]  /*c0e0*/  @!P4 IADD3 R0, P0, R196, UR9, RZ ;  /* 0x00000009c400cc10 */ /* 0x000fe2000ff1e0ff */
[----:B------:R-:W-:Y:S01]  /*c0f0*/  @!PT LDS RZ, [RZ] ;  /* 0x00000000fffff984 */ /* 0x000fe20000000800 */
[----:B------:R-:W-:Y:S01]  /*c100*/  @!PT LDS RZ, [RZ] ;  /* 0x00000000fffff984 */ /* 0x000fe20000000800 */
[----:B------:R-:W-:Y:S01]  /*c110*/  @!PT LDS RZ, [RZ] ;  /* 0x00000000fffff984 */ /* 0x000fe20000000800 */
[----:B------:R1:W-:Y:S01]  /*c120*/  @!P4 LDGSTS.E.BYPASS.LTC128B.128 [R235+0xa800], [R18.64+0x80] ;  /* 0x0a80008012ebcfae */ /* 0x0003e2000b901d56 */
[----:B------:R-:W-:Y:S02]  /*c130*/  @!P5 LEA.HI.X R185, R5, R246, R4, 0x1, P1 ;  /* 0x000000f605b9d211 */ /* 0x000fe400008f0c04 */
[----:B------:R-:W-:Y:S01]  /*c140*/  @!P4 IADD3.X R5, R165, UR5, RZ, P0, !PT ;  /* 0x00000005a505cc10 */ /* 0x000fe200087fe4ff */
        /* <DEDUP_REMOVED lines=10> */
[----:B---3--:R-:W-:-:S03]  /*c1f0*/  @!P3 LEA R14, P0, R4, c[0x0][0x168], 0x1 ;  /* 0x00005a00040eba11 */ /* 0x008fc600078008ff */
        /* <DEDUP_REMOVED lines=50> */
.L_x_6356:
[----:B------:R-:W-:Y:S05]  /*c520*/  BSYNC B0 ;  /* 0x0000000000007941 */ /* 0x000fea0003800000 */
.L_x_6355:
[----:B------:R-:W0:Y:S01]  /*c530*/  LDGDEPBAR ;  /* 0x00000000000079af */ /* 0x000e220000000000 */
[----:B--2---:R-:W-:Y:S02]  /*c540*/  IMAD.U32 R4, RZ, RZ, UR24 ;  /* 0x00000018ff047e24 */ /* 0x004fe4000f8e00ff */
[----:B------:R-:W-:-:S03]  /*c550*/  IMAD.U32 R0, RZ, RZ, UR7 ;  /* 0x00000007ff007e24 */ /* 0x000fc6000f8e00ff */
[----:B------:R-:W-:-:S04]  /*c560*/  LEA R247, P0, R4, R247, 0x1 ;  /* 0x000000f704f77211 */ /* 0x000fc800078008ff */
[----:B------:R-:W-:Y:S02]  /*c570*/  LEA.HI.X R246, R4, R246, R0, 0x1, P0 ;  /* 0x000000f604f67211 */ /* 0x000fe400000f0c00 */
.L_x_6352:
[----:B------:R-:W-:Y:S01]  /*c580*/  FMNMX.FTZ R5, R3, R189, !PT ;  /* 0x000000bd03057209 */ /* 0x000fe20007810000 */
[----:B-1----:R-:W-:Y:S01]  /*c590*/  LDSM.16.MT88.4 R16, [R224+0x10000] ;  /* 0x01000000e010783b */ /* 0x002fe20000004200 */
        /* <DEDUP_REMOVED lines=59> */
[----:B------:R-:W-:Y:S01]  /*c950*/  FFMA.FTZ R164, R203, c[0x0][0x23c], -R177 ;  /* 0x00008f00cba47a23 */ /* 0x000fe200000108b1 */
[----:B------:R-:W-:Y:S01]  /*c960*/  MUFU.EX2 R170, R170 ;  /* 0x000000aa00aa7308 */ /* 0x000fe20000000800 */
[----:B------:R-:W-:Y:S02]  /*c970*/  FMUL.FTZ R3, R5, c[0x0][0x23c] ;  /* 0x00008f0005037a20 */ /* 0x000fe40000410000 */
[----:B------:R-:W-:Y:S02]  /*c980*/  FMUL.FTZ R4, R4, c[0x0][0x23c] ;  /* 0x00008f0004047a20 */ /* 0x000fe40000410000 */
[--C-:B------:R-:W-:Y:S02]  /*c990*/  FFMA.FTZ R182, R188, c[0x0][0x23c], -R181.reuse ;  /* 0x00008f00bcb67a23 */ /* 0x100fe400000108b5 */
        /* <DEDUP_REMOVED lines=9> */
[--C-:B------:R-:W-:Y:S02]  /*ca30*/  FFMA.FTZ R186, R29, c[0x0][0x23c], -R177.reuse ;  /* 0x00008f001dba7a23 */ /* 0x100fe400000108b1 */
[----:B------:R-:W-:Y:S02]  /*ca40*/  FFMA.FTZ R187, R28, c[0x0][0x23c], -R177 ;  /* 0x00008f001cbb7a23 */ /* 0x000fe400000108b1 */
[----:B------:R-:W-:Y:S01]  /*ca50*/  LDSM.16.MT88.4 R28, [R221+0x16800] ;  /* 0x01680000dd1c783b */ /* 0x000fe20000004200 */
[--C-:B------:R-:W-:Y:S02]  /*ca60*/  FFMA.FTZ R196, R197, c[0x0][0x23c], -R181.reuse ;  /* 0x00008f00c5c47a23 */ /* 0x100fe400000108b5 */
[----:B------:R-:W-:Y:S01]  /*ca70*/  MUFU.EX2 R165, R165 ;  /* 0x000000a500a57308 */ /* 0x000fe20000000800 */
[----:B------:R-:W-:-:S02]  /*ca80*/  FFMA.FTZ R191, R191, c[0x0][0x23c], -R181 ;  /* 0x00008f00bfbf7a23 */ /* 0x000fc400000108b5 */
[--C-:B------:R-:W-:Y:S02]  /*ca90*/  FFMA.FTZ R194, R194, c[0x0][0x23c], -R181.reuse ;  /* 0x00008f00c2c27a23 */ /* 0x100fe400000108b5 */
[----:B------:R-:W-:Y:S02]  /*caa0*/  FFMA.FTZ R195, R195, c[0x0][0x23c], -R181 ;  /* 0x00008f00c3c37a23 */ /* 0x000fe400000108b5 */
[--C-:B------:R-:W-:Y:S01]  /*cab0*/  FFMA.FTZ R190, R190, c[0x0][0x23c], -R177.reuse ;  /* 0x00008f00bebe7a23 */ /* 0x100fe200000108b1 */
[----:B------:R-:W2:Y:S01]  /*cac0*/  MUFU.EX2 R2, R2 ;  /* 0x0000000200027308 */ /* 0x000ea20000000800 */
[----:B-1----:R-:W-:Y:S01]  /*cad0*/  F2FP.PACK_AB R6, R168, R169 ;  /* 0x000000a9a806723e */ /* 0x002fe200000000ff */
[--C-:B------:R-:W-:Y:S02]  /*cae0*/  FFMA.FTZ R197, R35, c[0x0][0x23c], -R177.reuse ;  /* 0x00008f0023c57a23 */ /* 0x100fe400000108b1 */
[--C-:B------:R-:W-:Y:S02]  /*caf0*/  FFMA.FTZ R193, R193, c[0x0][0x23c], -R177.reuse ;  /* 0x00008f00c1c17a23 */ /* 0x100fe400000108b1 */
[----:B------:R-:W-:-:S02]  /*cb00*/  FFMA.FTZ R192, R192, c[0x0][0x23c], -R177 ;  /* 0x00008f00c0c07a23 */ /* 0x000fc400000108b1 */
[----:B------:R-:W-:Y:S01]  /*cb10*/  MUFU.EX2 R0, R0 ;  /* 0x0000000000007308 */ /* 0x000fe20000000800 */
[--C-:B------:R-:W-:Y:S02]  /*cb20*/  FFMA.FTZ R198, R34, c[0x0][0x23c], -R181.reuse ;  /* 0x00008f0022c67a23 */ /* 0x100fe400000108b5 */
[--C-:B------:R-:W-:Y:S02]  /*cb30*/  FFMA.FTZ R199, R33, c[0x0][0x23c], -R181.reuse ;  /* 0x00008f0021c77a23 */ /* 0x100fe400000108b5 */
[--C-:B------:R-:W-:Y:S02]  /*cb40*/  FFMA.FTZ R200, R32, c[0x0][0x23c], -R181.reuse ;  /* 0x00008f0020c87a23 */ /* 0x100fe400000108b5 */
[----:B------:R-:W-:Y:S01]  /*cb50*/  LDSM.16.MT88.4 R32, [R221+0x17000] ;  /* 0x01700000dd20783b */ /* 0x000fe20000004200 */
[----:B------:R-:W1:Y:S01]  /*cb60*/  MUFU.EX2 R164, R164 ;  /* 0x000000a400a47308 */ /* 0x000e620000000800 */
[----:B--2---:R-:W-:Y:S01]  /*cb70*/  F2FP.PACK_AB R5, R2, R165 ;  /* 0x000000a50205723e */ /* 0x004fe200000000ff */
[----:B------:R-:W-:-:S02]  /*cb80*/  FFMA.FTZ R180, R180, c[0x0][0x23c], -R181 ;  /* 0x00008f00b4b47a23 */ /* 0x000fc400000108b5 */
[--C-:B------:R-:W-:Y:S02]  /*cb90*/  FFMA.FTZ R179, R179, c[0x0][0x23c], -R177.reuse ;  /* 0x00008f00b3b37a23 */ /* 0x100fe400000108b1 */
[--C-:B------:R-:W-:Y:S02]  /*cba0*/  FFMA.FTZ R178, R178, c[0x0][0x23c], -R177.reuse ;  /* 0x00008f00b2b27a23 */ /* 0x100fe400000108b1 */
        /* <DEDUP_REMOVED lines=55> */
[C---:B---3--:R-:W-:Y:S01]  /*cf20*/  HMMA.16816.F32 R136, R4.reuse, R16, R136 ;  /* 0x000000100488723c */ /* 0x048fe20000001888 */
[-C--:B------:R-:W-:Y:S02]  /*cf30*/  FMUL.FTZ R36, R36, R174.reuse ;  /* 0x000000ae24247220 */ /* 0x080fe40000410000 */
[-C--:B------:R-:W-:Y:S02]  /*cf40*/  FMUL.FTZ R37, R37, R174.reuse ;  /* 0x000000ae25257220 */ /* 0x080fe40000410000 */
[-C--:B------:R-:W-:Y:S01]  /*cf50*/  FMUL.FTZ R38, R38, R3.reuse ;  /* 0x0000000326267220 */ /* 0x080fe20000410000 */
[----:B------:R-:W3:Y:S01]  /*cf60*/  MUFU.EX2 R191, R191 ;  /* 0x000000bf00bf7308 */ /* 0x000ee20000000800 */
        /* <DEDUP_REMOVED lines=9> */
[----:B-----5:R-:W-:Y:S01]  /*d000*/  HMMA.16816.F32 R36, R4, R12, R36 ;  /* 0x0000000c0424723c */ /* 0x020fe20000001824 */
[----:B------:R-:W-:Y:S02]  /*d010*/  FMUL.FTZ R45, R45, R174 ;  /* 0x000000ae2d2d7220 */ /* 0x000fe40000410000 */
[-C--:B------:R-:W-:Y:S01]  /*d020*/  FMUL.FTZ R46, R46, R3.reuse ;  /* 0x000000032e2e7220 */ /* 0x080fe20000410000 */
[----:B------:R-:W-:Y:S01]  /*d030*/  MUFU.EX2 R195, R195 ;  /* 0x000000c300c37308 */ /* 0x000fe20000000800 */
[----:B------:R-:W-:-:S02]  /*d040*/  FMUL.FTZ R47, R47, R3 ;  /* 0x000000032f2f7220 */ /* 0x000fc40000410000 */
[-C--:B------:R-:W-:Y:S01]  /*d050*/  FMUL.FTZ R48, R48, R174.reuse ;  /* 0x000000ae30307220 */ /* 0x080fe20000410000 */
[C---:B------:R-:W-:Y:S01]  /*d060*/  HMMA.16816.F32 R40, R4.reuse, R14, R40 ;  /* 0x0000000e0428723c */ /* 0x040fe20000001828 */
[-C--:B------:R-:W-:Y:S01]  /*d070*/  FMUL.FTZ R49, R49, R174.reuse ;  /* 0x000000ae31317220 */ /* 0x080fe20000410000 */
[----:B------:R-:W5:Y:S01]  /*d080*/  LDSM.16.MT88.4 R12, [R220+0x12000] ;  /* 0x01200000dc0c783b */ /* 0x000f620000004200 */
[-C--:B------:R-:W-:Y:S01]  /*d090*/  FMUL.FTZ R50, R50, R3.reuse ;  /* 0x0000000332327220 */ /* 0x080fe20000410000 */
[----:B------:R-:W-:Y:S01]  /*d0a0*/  MUFU.EX2 R196, R196 ;  /* 0x000000c400c47308 */ /* 0x000fe20000000800 */
[----:B------:R-:W-:Y:S02]  /*d0b0*/  FMUL.FTZ R51, R51, R3 ;  /* 0x0000000333337220 */ /* 0x000fe40000410000 */
[-C--:B------:R-:W-:Y:S01]  /*d0c0*/  FMUL.FTZ R52, R52, R174.reuse ;  /* 0x000000ae34347220 */ /* 0x080fe20000410000 */
[----:B-1----:R-:W-:Y:S01]  /*d0d0*/  HMMA.16816.F32 R44, R4, R8, R44 ;  /* 0x00000008042c723c */ /* 0x002fe2000000182c */
[----:B------:R-:W-:-:S02]  /*d0e0*/  FMUL.FTZ R53, R53, R174 ;  /* 0x000000ae35357220 */ /* 0x000fc40000410000 */
[-C--:B------:R-:W-:Y:S01]  /*d0f0*/  FMUL.FTZ R54, R54, R3.reuse ;  /* 0x0000000336367220 */ /* 0x080fe20000410000 */
[----:B------:R-:W1:Y:S01]  /*d100*/  MUFU.EX2 R190, R190 ;  /* 0x000000be00be7308 */ /* 0x000e620000000800 */
[-C--:B------:R-:W-:Y:S02]  /*d110*/  FMUL.FTZ R55, R55, R3.reuse ;  /* 0x0000000337377220 */ /* 0x080fe40000410000 */
[-C--:B------:R-:W-:Y:S01]  /*d120*/  FMUL.FTZ R56, R56, R174.reuse ;  /* 0x000000ae38387220 */ /* 0x080fe20000410000 */
[----:B------:R-:W-:Y:S01]  /*d130*/  HMMA.16816.F32 R48, R4, R10, R48 ;  /* 0x0000000a0430723c */ /* 0x000fe20000001830 */
[----:B------:R-:W-:Y:S01]  /*d140*/  FMUL.FTZ R57, R57, R174 ;  /* 0x000000ae39397220 */ /* 0x000fe20000410000 */
[----:B------:R-:W1:Y:S01]  /*d150*/  LDSM.16.MT88.4 R8, [R224+0x14000] ;  /* 0x01400000e008783b */ /* 0x000e620000004200 */
[-C--:B------:R-:W-:Y:S01]  /*d160*/  FMUL.FTZ R58, R58, R3.reuse ;  /* 0x000000033a3a7220 */ /* 0x080fe20000410000 */
[----:B------:R-:W1:Y:S01]  /*d170*/  MUFU.EX2 R197, R197 ;  /* 0x000000c500c57308 */ /* 0x000e620000000800 */
        /* <DEDUP_REMOVED lines=14> */
[-C--:B------:R-:W-:Y:S02]  /*d260*/  FMUL.FTZ R68, R68, R174.reuse ;  /* 0x000000ae44447220 */ /* 0x080fe40000410000 */
[----:B------:R-:W-:Y:S01]  /*d270*/  FMUL.FTZ R69, R69, R174 ;  /* 0x000000ae45457220 */ /* 0x000fe20000410000 */
[----:B-----5:R-:W-:Y:S01]  /*d280*/  HMMA.16816.F32 R60, R4, R12, R60 ;  /* 0x0000000c043c723c */ /* 0x020fe2000000183c */
[-C--:B------:R-:W-:Y:S01]  /*d290*/  FMUL.FTZ R70, R70, R3.reuse ;  /* 0x0000000346467220 */ /* 0x080fe20000410000 */
[----:B------:R-:W5:Y:S01]  /*d2a0*/  MUFU.EX2 R198, R198 ;  /* 0x000000c600c67308 */ /* 0x000f620000000800 */
        /* <DEDUP_REMOVED lines=18> */
[-C--:B------:R-:W-:Y:S02]  /*d3d0*/  FMUL.FTZ R82, R82, R3.reuse ;  /* 0x0000000352527220 */ /* 0x080fe40000410000 */
[----:B------:R-:W-:Y:S01]  /*d3e0*/  FMUL.FTZ R83, R83, R3 ;  /* 0x0000000353537220 */ /* 0x000fe20000410000 */
[----:B------:R-:W-:Y:S01]  /*d3f0*/  MUFU.EX2 R180, R180 ;  /* 0x000000b400b47308 */ /* 0x000fe20000000800 */
[----:B------:R-:W-:-:S02]  /*d400*/  FMUL.FTZ R84, R84, R174 ;  /* 0x000000ae54547220 */ /* 0x000fc40000410000 */
[C---:B--2---:R-:W-:Y:S01]  /*d410*/  HMMA.16816.F32 R76, R4.reuse, R16, R76 ;  /* 0x00000010044c723c */ /* 0x044fe2000000184c */
[-C--:B------:R-:W-:Y:S02]  /*d420*/  FMUL.FTZ R85, R85, R174.reuse ;  /* 0x000000ae55557220 */ /* 0x080fe40000410000 */
[-C--:B------:R-:W-:Y:S02]  /*d430*/  FMUL.FTZ R86, R86, R3.reuse ;  /* 0x0000000356567220 */ /* 0x080fe40000410000 */
[----:B------:R-:W-:Y:S01]  /*d440*/  FMUL.FTZ R87, R87, R3 ;  /* 0x0000000357577220 */ /* 0x000fe20000410000 */
[----:B------:R-:W2:Y:S01]  /*d450*/  MUFU.EX2 R179, R179 ;  /* 0x000000b300b37308 */ /* 0x000ea20000000800 */
[-C--:B------:R-:W-:Y:S01]  /*d460*/  FMUL.FTZ R88, R88, R174.reuse ;  /* 0x000000ae58587220 */ /* 0x080fe20000410000 */
[----:B------:R-:W-:Y:S01]  /*d470*/  HMMA.16816.F32 R80, R4, R18, R80 ;  /* 0x000000120450723c */ /* 0x000fe20000001850 */
[----:B------:R-:W2:Y:S01]  /*d480*/  LDSM.16.MT88.4 R16, [R224+0x16000] ;  /* 0x01600000e010783b */ /* 0x000ea20000004200 */
[----:B------:R-:W-:-:S02]  /*d490*/  FMUL.FTZ R89, R89, R174 ;  /* 0x000000ae59597220 */ /* 0x000fc40000410000 */
[-C--:B------:R-:W-:Y:S02]  /*d4a0*/  FMUL.FTZ R90, R90, R3.reuse ;  /* 0x000000035a5a7220 */ /* 0x080fe40000410000 */
[-C--:B------:R-:W-:Y:S01]  /*d4b0*/  FMUL.FTZ R91, R91, R3.reuse ;  /* 0x000000035b5b7220 */ /* 0x080fe20000410000 */
[----:B------:R-:W1:Y:S01]  /*d4c0*/  MUFU.EX2 R178, R178 ;  /* 0x000000b200b27308 */ /* 0x000e620000000800 */
[-C--:B------:R-:W-:Y:S02]  /*d4d0*/  FMUL.FTZ R92, R92, R174.reuse ;  /* 0x000000ae5c5c7220 */ /* 0x080fe40000410000 */
[-C--:B------:R-:W-:Y:S01]  /*d4e0*/  FMUL.FTZ R93, R93, R174.reuse ;  /* 0x000000ae5d5d7220 */ /* 0x080fe20000410000 */
[----:B---3--:R-:W-:Y:S01]  /*d4f0*/  HMMA.16816.F32 R84, R4, R12, R84 ;  /* 0x0000000c0454723c */ /* 0x008fe20000001854 */
[-C--:B------:R-:W-:Y:S02]  /*d500*/  FMUL.FTZ R94, R94, R3.reuse ;  /* 0x000000035e5e7220 */ /* 0x080fe40000410000 */
[----:B------:R-:W-:Y:S01]  /*d510*/  FMUL.FTZ R95, R95, R3 ;  /* 0x000000035f5f7220 */ /* 0x000fe20000410000 */
[----:B------:R-:W3:Y:S01]  /*d520*/  MUFU.EX2 R176, R176 ;  /* 0x000000b000b07308 */ /* 0x000ee20000000800 */
[----:B------:R-:W-:-:S02]  /*d530*/  FMUL.FTZ R96, R96, R174 ;  /* 0x000000ae60607220 */ /* 0x000fc40000410000 */
[-C--:B------:R-:W-:Y:S01]  /*d540*/  FMUL.FTZ R97, R97, R174.reuse ;  /* 0x000000ae61617220 */ /* 0x080fe20000410000 */
[C---:B------:R-:W-:Y:S01]  /*d550*/  HMMA.16816.F32 R88, R4.reuse, R14, R88 ;  /* 0x0000000e0458723c */ /* 0x040fe20000001858 */
[-C--:B------:R-:W-:Y:S01]  /*d560*/  FMUL.FTZ R98, R98, R3.reuse ;  /* 0x0000000362627220 */ /* 0x080fe20000410000 */
[----:B------:R-:W3:Y:S01]  /*d570*/  LDSM.16.MT88.4 R12, [R222+0x16000] ;  /* 0x01600000de0c783b */ /* 0x000ee20000004200 */
[-C--:B------:R-:W-:Y:S01]  /*d580*/  FMUL.FTZ R99, R99, R3.reuse ;  /* 0x0000000363637220 */ /* 0x080fe20000410000 */
[----:B------:R-:W2:Y:S01]  /*d590*/  MUFU.EX2 R175, R175 ;  /* 0x000000af00af7308 */ /* 0x000ea20000000800 */
[-C--:B------:R-:W-:Y:S02]  /*d5a0*/  FMUL.FTZ R100, R100, R174.reuse ;  /* 0x000000ae64647220 */ /* 0x080fe40000410000 */
[----:B------:R-:W-:Y:S01]  /*d5b0*/  FMUL.FTZ R101, R101, R174 ;  /* 0x000000ae65657220 */ /* 0x000fe20000410000 */
[----:B-1----:R-:W-:Y:S01]  /*d5c0*/  HMMA.16816.F32 R92, R4, R8, R92 ;  /* 0x00000008045c723c */ /* 0x002fe2000000185c */
[----:B------:R-:W-:-:S02]  /*d5d0*/  FMUL.FTZ R102, R102, R3 ;  /* 0x0000000366667220 */ /* 0x000fc40000410000 */
[-C--:B------:R-:W-:Y:S02]  /*d5e0*/  FMUL.FTZ R103, R103, R3.reuse ;  /* 0x0000000367677220 */ /* 0x080fe40000410000 */
[-C--:B------:R-:W-:Y:S02]  /*d5f0*/  FMUL.FTZ R104, R104, R174.reuse ;  /* 0x000000ae68687220 */ /* 0x080fe40000410000 */
[-C--:B------:R-:W-:Y:S01]  /*d600*/  FMUL.FTZ R105, R105, R174.reuse ;  /* 0x000000ae69697220 */ /* 0x080fe20000410000 */
[----:B------:R-:W-:Y:S01]  /*d610*/  HMMA.16816.F32 R96, R4, R10, R96 ;  /* 0x0000000a0460723c */ /* 0x000fe20000001860 */
[-C--:B------:R-:W-:Y:S01]  /*d620*/  FMUL.FTZ R106, R106, R3.reuse ;  /* 0x000000036a6a7220 */ /* 0x080fe20000410000 */
[----:B------:R-:W1:Y:S01]  /*d630*/  LDSM.16.MT88.4 R8, [R221+0x16000] ;  /* 0x01600000dd08783b */ /* 0x000e620000004200 */
        /* <DEDUP_REMOVED lines=15> */
[----:B---3--:R-:W-:Y:S01]  /*d730*/  HMMA.16816.F32 R108, R4, R12, R108 ;  /* 0x0000000c046c723c */ /* 0x008fe2000000186c */
[----:B------:R-:W-:Y:S02]  /*d740*/  FMUL.FTZ R119, R119, R3 ;  /* 0x0000000377777220 */ /* 0x000fe40000410000 */
[----:B------:R-:W-:-:S02]  /*d750*/  FMUL.FTZ R120, R120, R174 ;  /* 0x000000ae78787220 */ /* 0x000fc40000410000 */
[-C--:B------:R-:W-:Y:S02]  /*d760*/  FMUL.FTZ R121, R121, R174.reuse ;  /* 0x000000ae79797220 */ /* 0x080fe40000410000 */
[-C--:B------:R-:W-:Y:S01]  /*d770*/  FMUL.FTZ R122, R122, R3.reuse ;  /* 0x000000037a7a7220 */ /* 0x080fe20000410000 */
[C---:B------:R-:W-:Y:S01]  /*d780*/  HMMA.16816.F32 R112, R4.reuse, R14, R112 ;  /* 0x0000000e0470723c */ /* 0x040fe20000001870 */
[-C--:B------:R-:W-:Y:S01]  /*d790*/  FMUL.FTZ R123, R123, R3.reuse ;  /* 0x000000037b7b7220 */ /* 0x080fe20000410000 */
[----:B------:R-:W3:Y:S01]  /*d7a0*/  LDSM.16.MT88.4 R12, [R224+0x10800] ;  /* 0x01080000e00c783b */ /* 0x000ee20000004200 */
[-C--:B------:R-:W-:Y:S02]  /*d7b0*/  FMUL.FTZ R124, R124, R174.reuse ;  /* 0x000000ae7c7c7220 */ /* 0x080fe40000410000 */
[----:B------:R-:W-:Y:S02]  /*d7c0*/  FMUL.FTZ R125, R125, R174 ;  /* 0x000000ae7d7d7220 */ /* 0x000fe40000410000 */
[-C--:B------:R-:W-:Y:S01]  /*d7d0*/  FMUL.FTZ R126, R126, R3.reuse ;  /* 0x000000037e7e7220 */ /* 0x080fe20000410000 */
        /* <DEDUP_REMOVED lines=80> */
[C---:B------:R-:W-:Y:S08]  /*dce0*/  HMMA.16816.F32 R116, R4.reuse, R28, R116 ;  /* 0x0000001c0474723c */ /* 0x040ff00000001874 */
        /* <DEDUP_REMOVED lines=13> */
[----:B-----5:R-:W-:Y:S02]  /*ddc0*/  FADD.FTZ R196, R198, R196 ;  /* 0x000000c4c6c47221 */ /* 0x020fe40000010000 */
        /* <DEDUP_REMOVED lines=50> */
[C---:B-----5:R-:W-:Y:S08]  /*e0f0*/  HMMA.16816.F32 R124, R4.reuse, R20, R124 ;  /* 0x00000014047c723c */ /* 0x060ff0000000187c */
        /* <DEDUP_REMOVED lines=37> */
[C---:B------:R-:W-:Y:S08]  /*e350*/  HMMA.16816.F32 R80, R4.reuse, R26, R80 ;  /* 0x0000001a0450723c */ /* 0x040ff00000001850 */
[C---:B-----5:R-:W-:Y:S08]  /*e360*/  HMMA.16816.F32 R84, R4.reuse, R28, R84 ;  /* 0x0000001c0454723c */ /* 0x060ff00000001854 */
        /* <DEDUP_REMOVED lines=8> */
[----:B------:R-:W-:Y:S11]  /*e3f0*/  HMMA.16816.F32 R128, R4, R18, R128 ;  /* 0x000000120480723c */ /* 0x000ff60000001880 */
[----:B------:R-:W-:Y:S08]  /*e400*/  @!UPT UIADD3 URZ, URZ, URZ, URZ ;  /* 0x0000003f3f3ff290 */ /* 0x000ff0000fffe03f */
.L_x_6349:
[----:B------:R-:W-:Y:S05]  /*e410*/  @!P6 BRA `(.L_x_6357) ;  /* 0x000057e00000e947 */ /* 0x000fea0003800000 */
[----:B------:R-:W-:Y:S01]  /*e420*/  ULEA UR4, -UR6, URZ, 0x6 ;  /* 0x0000003f06047291 */ /* 0x000fe2000f8e313f */
[----:B------:R-:W-:Y:S01]  /*e430*/  IMAD.MOV.U32 R0, RZ, RZ, R3 ;  /* 0x000000ffff007224 */ /* 0x000fe200078e0003 */
[----:B------:R-:W-:Y:S01]  /*e440*/  ULEA UR25, -UR8, URZ, 0x6 ;  /* 0x0000003f08197291 */ /* 0x000fe2000f8e313f */
[----:B------:R-:W-:Y:S01]  /*e450*/  IMAD.MOV.U32 R2, RZ, RZ, R164 ;  /* 0x000000ffff027224 */ /* 0x000fe200078e00a4 */
[----:B------:R-:W-:-:S02]  /*e460*/  USHF.R.S32.HI UR5, URZ, 0x1f, UR4 ;  /* 0x0000001f3f057899 */ /* 0x000fc40008011404 */
[----:B------:R-:W-:Y:S01]  /*e470*/  MOV R245, UR4 ;  /* 0x0000000400f57c02 */ /* 0x000fe20008000f00 */
[----:B------:R-:W-:Y:S02]  /*e480*/  USHF.R.S32.HI UR24, URZ, 0x1f, UR25 ;  /* 0x0000001f3f187899 */ /* 0x000fe40008011419 */
[----:B------:R-:W-:Y:S01]  /*e490*/  ULDC.64 UR6, c[0x0][0x198] ;  /* 0x0000660000067ab9 */ /* 0x000fe20000000a00 */
[----:B------:R-:W-:Y:S01]  /*e4a0*/  MOV R244, UR5 ;  /* 0x0000000500f47c02 */ /* 0x000fe20008000f00 */
[----:B------:R-:W-:Y:S02]  /*e4b0*/  ULDC.64 UR8, c[0x0][0x1a0] ;  /* 0x0000680000087ab9 */ /* 0x000fe40000000a00 */
[----:B------:R-:W-:Y:S02]  /*e4c0*/  ULDC.64 UR4, c[0x0][0x1a0] ;  /* 0x0000680000047ab9 */ /* 0x000fe40000000a00 */
.L_x_6361:
        /* <DEDUP_REMOVED lines=9> */
[----:B------:R-:W-:Y:S01]  /*e560*/  USHF.L.U32 UR27, UR12, 0x6, URZ ;  /* 0x000000060c1b7899 */ /* 0x000fe2000800063f */
[----:B------:R-:W-:Y:S01]  /*e570*/  IABS R3, c[0x0][0x2d0] ;  /* 0x0000b40000037a13 */ /* 0x000fe20000000000 */
[----:B------:R-:W-:Y:S02]  /*e580*/  UMOV UR34, URZ ;  /* 0x0000003f00227c82 */ /* 0x000fe40008000000 */
[----:B------:R-:W-:Y:S01]  /*e590*/  UIADD3 UR32, UR27, 0x40, URZ ;  /* 0x000000401b207890 */ /* 0x000fe2000fffe03f */
[----:B------:R-:W1:Y:S05]  /*e5a0*/  R2UR UR26, R3 ;  /* 0x00000000031a73c2 */ /* 0x000e6a00000e0000 */
[----:B------:R-:W-:Y:S05]  /*e5b0*/  IMAD.U32 R4, RZ, RZ, UR32 ;  /* 0x00000020ff047e24 */ /* 0x000fea000f8e00ff */
[----:B------:R-:W-:Y:S04]  /*e5c0*/  IABS R4, R4 ;  /* 0x0000000400047213 */ /* 0x000fe80000000000 */
[----:B------:R-:W2:Y:S01]  /*e5d0*/  R2UR UR31, R4 ;  /* 0x00000000041f73c2 */ /* 0x000ea200000e0000 */
[----:B-1----:R-:W1:Y:S10]  /*e5e0*/  I2F.RP R3, UR26 ;  /* 0x0000001a00037d06 */ /* 0x002e740008209400 */
[----:B-1----:R-:W1:Y:S02]  /*e5f0*/  MUFU.RCP R3, R3 ;  /* 0x0000000300037308 */ /* 0x002e640000001000 */
[----:B-1----:R-:W-:Y:S08]  /*e600*/  IADD3 R3, R3, 0xffffffe, RZ ;  /* 0x0ffffffe03037810 */ /* 0x002ff00007ffe0ff */
[----:B------:R-:W1:Y:S02]  /*e610*/  F2I.FTZ.U32.TRUNC.NTZ R3, R3 ;  /* 0x0000000300037305 */ /* 0x000e64000021f000 */
[----:B-1----:R1:W3:Y:S02]  /*e620*/  R2UR UR35, R3 ;  /* 0x00000000032373c2 */ /* 0x0022e400000e0000 */
[----:B-1----:R-:W-:Y:S01]  /*e630*/  IMAD.U32 R3, RZ, RZ, UR27 ;  /* 0x0000001bff037e24 */ /* 0x002fe2000f8e00ff */
[----:B---3--:R-:W-:Y:S04]  /*e640*/  UIADD3 UR28, URZ, -UR35, URZ ;  /* 0x800000233f1c7290 */ /* 0x008fe8000fffe03f */
[----:B------:R-:W-:Y:S01]  /*e650*/  UIMAD UR28, UR28, UR26, URZ ;  /* 0x0000001a1c1c72a4 */ /* 0x000fe2000f8e023f */
[----:B------:R-:W-:Y:S03]  /*e660*/  IABS R3, R3 ;  /* 0x0000000300037213 */ /* 0x000fe60000000000 */
[----:B------:R-:W-:Y:S01]  /*e670*/  UIMAD.WIDE.U32 UR34, UR35, UR28, UR34 ;  /* 0x0000001c232272a5 */ /* 0x000fe2000f8e0022 */
[----:B------:R-:W1:Y:S03]  /*e680*/  R2UR UR29, R3 ;  /* 0x00000000031d73c2 */ /* 0x000e6600000e0000 */
[----:B--2---:R-:W-:Y:S02]  /*e690*/  UIMAD.WIDE.U32 UR38, UR35, UR31, URZ ;  /* 0x0000001f232672a5 */ /* 0x004fe4000f8e003f */
[----:B-1----:R-:W-:Y:S05]  /*e6a0*/  UIMAD.WIDE.U32 UR36, UR35, UR29, URZ ;  /* 0x0000001d232472a5 */ /* 0x002fea000f8e003f */
[----:B------:R-:W-:Y:S02]  /*e6b0*/  UMOV UR35, UR39 ;  /* 0x0000002700237c82 */ /* 0x000fe40008000000 */
[----:B------:R-:W-:Y:S02]  /*e6c0*/  UIADD3 UR30, -UR35, URZ, URZ ;  /* 0x0000003f231e7290 */ /* 0x000fe4000fffe13f */
[----:B------:R-:W-:Y:S02]  /*e6d0*/  UMOV UR33, UR37 ;  /* 0x0000002500217c82 */ /* 0x000fe40008000000 */
[----:B------:R-:W-:Y:S02]  /*e6e0*/  UIADD3 UR28, -UR33, URZ, URZ ;  /* 0x0000003f211c7290 */ /* 0x000fe4000fffe13f */
[----:B------:R-:W-:Y:S02]  /*e6f0*/  UIMAD UR31, UR26, UR30, UR31 ;  /* 0x0000001e1a1f72a4 */ /* 0x000fe4000f8e021f */
[----:B------:R-:W-:Y:S02]  /*e700*/  UIMAD UR29, UR26, UR28, UR29 ;  /* 0x0000001c1a1d72a4 */ /* 0x000fe4000f8e021d */
[----:B------:R-:W-:Y:S02]  /*e710*/  UISETP.GT.U32.AND UP2, UPT, UR26, UR31, UPT ;  /* 0x0000001f1a00728c */ /* 0x000fe4000bf44070 */
[----:B------:R-:W-:Y:S02]  /*e720*/  UISETP.GT.U32.AND UP1, UPT, UR26, UR29, UPT ;  /* 0x0000001d1a00728c */ /* 0x000fe4000bf24070 */
[----:B------:R-:W-:Y:S02]  /*e730*/  ULDC UR28, c[0x0][0x2d0] ;  /* 0x0000b400001c7ab9 */ /* 0x000fe40000000800 */
[----:B------:R-:W-:Y:S02]  /*e740*/  ULOP3.LUT UR27, UR27, UR28, URZ, 0x3c, !UPT ;  /* 0x0000001c1b1b7292 */ /* 0x000fe4000f8e3c3f */
[----:B------:R-:W-:Y:S02]  /*e750*/  ULOP3.LUT UR32, UR32, UR28, URZ, 0x3c, !UPT ;  /* 0x0000001c20207292 */ /* 0x000fe4000f8e3c3f */
[----:B------:R-:W-:Y:S02]  /*e760*/  UISETP.GE.AND UP0, UPT, UR27, URZ, UPT ;  /* 0x0000003f1b00728c */ /* 0x000fe4000bf06270 */
[----:B------:R-:W-:Y:S02]  /*e770*/  @!UP2 UIADD3 UR31, UR31, -UR26, URZ ;  /* 0x8000001a1f1fa290 */ /* 0x000fe4000fffe03f */
[----:B------:R-:W-:Y:S02]  /*e780*/  @!UP1 UIADD3 UR29, UR29, -UR26, URZ ;  /* 0x8000001a1d1d9290 */ /* 0x000fe4000fffe03f */
[----:B------:R-:W-:Y:S02]  /*e790*/  UISETP.GE.U32.AND UP4, UPT, UR31, UR26, UPT ;  /* 0x0000001a1f00728c */ /* 0x000fe4000bf86070 */
[----:B------:R-:W-:Y:S02]  /*e7a0*/  UISETP.GE.U32.AND UP3, UPT, UR29, UR26, UPT ;  /* 0x0000001a1d00728c */ /* 0x000fe4000bf66070 */
[----:B------:R-:W-:Y:S02]  /*e7b0*/  @!UP1 UIADD3 UR33, UR33, 0x1, URZ ;  /* 0x0000000121219890 */ /* 0x000fe4000fffe03f */
[----:B------:R-:W-:Y:S02]  /*e7c0*/  UISETP.GE.AND UP1, UPT, UR32, URZ, UPT ;  /* 0x0000003f2000728c */ /* 0x000fe4000bf26270 */
[----:B------:R-:W-:Y:S02]  /*e7d0*/  @!UP2 UIADD3 UR35, UR35, 0x1, URZ ;  /* 0x000000012323a890 */ /* 0x000fe4000fffe03f */
[----:B------:R-:W-:Y:S02]  /*e7e0*/  UISETP.NE.AND UP2, UPT, URZ, UR28, UPT ;  /* 0x0000001c3f00728c */ /* 0x000fe4000bf45270 */
[----:B------:R-:W-:Y:S02]  /*e7f0*/  @UP4 UIADD3 UR35, UR35, 0x1, URZ ;  /* 0x0000000123234890 */ /* 0x000fe4000fffe03f */
[----:B------:R-:W-:Y:S02]  /*e800*/  @UP3 UIADD3 UR33, UR33, 0x1, URZ ;  /* 0x0000000121213890 */ /* 0x000fe4000fffe03f */
[----:B------:R-:W-:Y:S02]  /*e810*/  ULOP3.LUT UR26, URZ, UR28, URZ, 0x33, !UPT ;  /* 0x0000001c3f1a7292 */ /* 0x000fe4000f8e333f */
[----:B------:R-:W-:Y:S02]  /*e820*/  @!UP1 UIADD3 UR35, -UR35, URZ, URZ ;  /* 0x0000003f23239290 */ /* 0x000fe4000fffe13f */
[----:B------:R-:W-:Y:S02]  /*e830*/  @!UP0 UIADD3 UR33, -UR33, URZ, URZ ;  /* 0x0000003f21218290 */ /* 0x000fe4000fffe13f */
[----:B------:R-:W-:Y:S02]  /*e840*/  USEL UR35, UR26, UR35, !UP2 ;  /* 0x000000231a237287 */ /* 0x000fe4000d000000 */
[----:B------:R-:W-:Y:S04]  /*e850*/  USEL UR26, UR26, UR33, !UP2 ;  /* 0x000000211a1a7287 */ /* 0x000fe8000d000000 */
[----:B------:R-:W-:Y:S01]  /*e860*/  MOV R4, UR35 ;  /* 0x0000002300047c02 */ /* 0x000fe20008000f00 */
[----:B------:R-:W-:Y:S01]  /*e870*/  IMAD.U32 R3, RZ, RZ, UR35 ;  /* 0x00000023ff037e24 */ /* 0x000fe2000f8e00ff */
[----:B------:R-:W-:Y:S01]  /*e880*/  MOV R5, UR26 ;  /* 0x0000001a00057c02 */ /* 0x000fe20008000f00 */
[----:B------:R-:W-:Y:S01]  /*e890*/  IMAD.U32 R6, RZ, RZ, UR26 ;  /* 0x0000001aff067e24 */ /* 0x000fe2000f8e00ff */
[----:B------:R-:W-:Y:S01]  /*e8a0*/  LEA R8, P0, R4, UR16, 0x2 ;  /* 0x0000001004087c11 */ /* 0x000fe2000f8010ff */
[----:B------:R-:W-:Y:S03]  /*e8b0*/  UIADD3 UR26, UR35, -UR26, URZ ;  /* 0x8000001a231a7290 */ /* 0x000fe6000fffe03f */
[----:B------:R-:W1:Y:S01]  /*e8c0*/  R2UR UR30, R8 ;  /* 0x00000000081e73c2 */ /* 0x000e6200000e0000 */
[----:B------:R-:W-:Y:S01]  /*e8d0*/  LEA R6, P1, R6, UR16, 0x2 ;  /* 0x0000001006067c11 */ /* 0x000fe2000f8210ff */
[----:B------:R-:W-:Y:S01]  /*e8e0*/  UIMAD UR28, UR26, UR28, -0x40 ;  /* 0xffffffc01a1c74a4 */ /* 0x000fe2000f8e021c */
[----:B------:R-:W-:Y:S02]  /*e8f0*/  LEA.HI.X.SX32 R9, R3, UR17, 0x2, P0 ;  /* 0x0000001103097c11 */ /* 0x000fe400080f16ff */
[----:B------:R-:W-:Y:S01]  /*e900*/  LEA.HI.X.SX32 R7, R5, UR17, 0x2, P1 ;  /* 0x0000001105077c11 */ /* 0x000fe200088f16ff */
[----:B------:R-:W-:Y:S02]  /*e910*/  USHF.R.S32.HI UR27, URZ, 0x1f, UR28 ;  /* 0x0000001f3f1b7899 */ /* 0x000fe4000801141c */
[----:B------:R-:W2:Y:S01]  /*e920*/  R2UR UR32, R6 ;  /* 0x00000000062073c2 */ /* 0x000ea200000e0000 */
[----:B------:R-:W-:Y:S02]  /*e930*/  UIMAD UR26, UR9, UR28, URZ ;  /* 0x0000001c091a72a4 */ /* 0x000fe4000f8e023f */
[----:B------:R-:W-:Y:S02]  /*e940*/  UIMAD.WIDE.U32 UR28, UR8, UR28, URZ ;  /* 0x0000001c081c72a5 */ /* 0x000fe4000f8e003f */
[----:B------:R-:W-:Y:S03]  /*e950*/  UIMAD UR26, UR27, UR8, UR26 ;  /* 0x000000081b1a72a4 */ /* 0x000fe6000f8e021a */
[----:B------:R-:W3:Y:S01]  /*e960*/  R2UR UR31, R9 ;  /* 0x00000000091f73c2 */ /* 0x000ee200000e0000 */
[----:B------:R-:W-:Y:S02]  /*e970*/  UIADD3 UR26, UR29, UR26, URZ ;  /* 0x0000001a1d1a7290 */ /* 0x000fe4000fffe03f */
[----:B------:R-:W-:Y:S01]  /*e980*/  UMOV UR27, UR8 ;  /* 0x00000008001b7c82 */ /* 0x000fe20008000000 */
[----:B-1----:R-:W-:Y:S04]  /*e990*/  IMAD.U32 R4, RZ, RZ, UR30 ;  /* 0x0000001eff047e24 */ /* 0x002fe8000f8e00ff */
[----:B------:R-:W1:Y:S01]  /*e9a0*/  R2UR UR33, R7 ;  /* 0x00000000072173c2 */ /* 0x000e6200000e0000 */
[----:B--2---:R-:W-:Y:S01]  /*e9b0*/  MOV R6, UR32 ;  /* 0x0000002000067c02 */ /* 0x004fe20008000f00 */
[----:B---3--:R-:W-:Y:S05]  /*e9c0*/  IMAD.U32 R5, RZ, RZ, UR31 ;  /* 0x0000001fff057e24 */ /* 0x008fea000f8e00ff */
[----:B------:R2:W3:Y:S01]  /*e9d0*/  LDG.E R3, [R4.64] ;  /* 0x0000001604037981 */ /* 0x0004e2000c1e1900 */
[----:B-1----:R-:W-:Y:S05]  /*e9e0*/  IMAD.U32 R7, RZ, RZ, UR33 ;  /* 0x00000021ff077e24 */ /* 0x002fea000f8e00ff */
[----:B------:R-:W3:Y:S01]  /*e9f0*/  LDG.E R6, [R6.64] ;  /* 0x0000001606067981 */ /* 0x000ee2000c1e1900 */
[----:B--2---:R-:W-:Y:S01]  /*ea00*/  IMAD.U32 R5, RZ, RZ, UR29 ;  /* 0x0000001dff057e24 */ /* 0x004fe2000f8e00ff */
[----:B------:R-:W-:Y:S02]  /*ea10*/  MOV R4, UR28 ;  /* 0x0000001c00047c02 */ /* 0x000fe40008000f00 */
[----:B------:R-:W-:Y:S01]  /*ea20*/  MOV R5, UR26 ;  /* 0x0000001a00057c02 */ /* 0x000fe20008000f00 */
[----:B------:R-:W-:Y:S01]  /*ea30*/  UMOV UR26, UR9 ;  /* 0x00000009001a7c82 */ /* 0x000fe20008000000 */
[----:B---3--:R-:W-:Y:S04]  /*ea40*/  IMAD.IADD R6, R6, 0x1, -R3 ;  /* 0x0000000106067824 */ /* 0x008fe800078e0a03 */
[C---:B------:R-:W-:Y:S01]  /*ea50*/  IMAD.WIDE.U32 R4, R6.reuse, c[0x0][0x188], R4 ;  /* 0x0000620006047a25 */ /* 0x040fe200078e0004 */
[----:B------:R-:W-:Y:S03]  /*ea60*/  SHF.R.S32.HI R3, RZ, 0x1f, R6 ;  /* 0x0000001fff037819 */ /* 0x000fe60000011406 */
[----:B------:R-:W-:Y:S02]  /*ea70*/  IMAD.MOV.U32 R7, RZ, RZ, R4 ;  /* 0x000000ffff077224 */ /* 0x000fe400078e0004 */
[----:B------:R-:W-:Y:S04]  /*ea80*/  IMAD R3, R3, c[0x0][0x188], RZ ;  /* 0x0000620003037a24 */ /* 0x000fe800078e02ff */
[----:B------:R-:W-:Y:S05]  /*ea90*/  IMAD R3, R6, c[0x0][0x18c], R3 ;  /* 0x0000630006037a24 */ /* 0x000fea00078e0203 */
[----:B------:R-:W-:Y:S02]  /*eaa0*/  IADD3 R3, R5, R3, RZ ;  /* 0x0000000305037210 */ /* 0x000fe40007ffe0ff */
.L_x_6358:
        /* <DEDUP_REMOVED lines=337> */
[----:B------:R-:W-:Y:S01]  /*ffc0*/  USHF.L.U32 UR9, UR12, 0x6, URZ ;  /* 0x000000060c097899 */ /* 0x000fe2000800063f */
[----:B------:R-:W-:Y:S01]  /*ffd0*/  IABS R3, c[0x0][0x2d0] ;  /* 0x0000b40000037a13 */ /* 0x000fe20000000000 */
[----:B------:R-:W-:Y:S02]  /*ffe0*/  UMOV UR34, URZ ;  /* 0x0000003f00227c82 */ /* 0x000fe40008000000 */
[----:B------:R-:W-:Y:S01]  /*fff0*/  UIADD3 UR32, UR9, -0x40, URZ ;  /* 0xffffffc009207890 */ /* 0x000fe2000fffe03f */
[----:B------:R-:W1:Y:S01]  /*10000*/  R2UR UR8, R3 ;  /* 0x00000000030873c2 */ /* 0x000e6200000e0000 */
        /* <DEDUP_REMOVED lines=80> */
.L_x_6360:
        /* <DEDUP_REMOVED lines=117> */
.L_x_6359:
[----:B------:R-:W-:Y:S01]  /*10c60*/  MOV R3, UR12 ;  /* 0x0000000c00037c02 */ /* 0x000fe20008000f00 */
[----:B------:R-:W-:Y:S02]  /*10c70*/  UISETP.GT.AND UP0, UPT, UR12, UR11, UPT ;  /* 0x0000000b0c00728c */ /* 0x000fe4000bf04270 */
[----:B------:R-:W-:Y:S01]  /*10c80*/  UMOV UR8, UR27 ;  /* 0x0000001b00087c82 */ /* 0x000fe20008000000 */
[----:B------:R-:W-:Y:S01]  /*10c90*/  LEA R3, R3, R234, 0x6 ;  /* 0x000000ea03037211 */ /* 0x000fe200078e30ff */
[----:B------:R-:W-:Y:S03]  /*10ca0*/  UMOV UR9, UR26 ;  /* 0x0000001a00097c82 */ /* 0x000fe60008000000 */
[----:B-1----:R-:W-:Y:S01]  /*10cb0*/  IADD3 R171, R3, 0x21, RZ ;  /* 0x0000002103ab7810 */ /* 0x002fe20007ffe0ff */
[----:B------:R-:W-:Y:S01]  /*10cc0*/  IMAD.IADD R169, R243, 0x1, -R3 ;  /* 0x00000001f3a97824 */ /* 0x000fe200078e0a03 */
[----:B------:R-:W-:Y:S02]  /*10cd0*/  IADD3 R170, R3, 0x1, RZ ;  /* 0x0000000103aa7810 */ /* 0x000fe40007ffe0ff */
[----:B------:R-:W-:Y:S02]  /*10ce0*/  IADD3 R165, R243, -R171, RZ ;  /* 0x800000abf3a57210 */ /* 0x000fe40007ffe0ff */
[C---:B------:R-:W-:Y:S02]  /*10cf0*/  IADD3 R164, R3.reuse, 0x10, RZ ;  /* 0x0000001003a47810 */ /* 0x040fe40007ffe0ff */
[C---:B------:R-:W-:Y:S02]  /*10d00*/  ISETP.GE.AND P4, PT, R170.reuse, R242, PT ;  /* 0x000000f2aa00720c */ /* 0x040fe40003f86270 */
[C---:B------:R-:W-:Y:S02]  /*10d10*/  ISETP.GE.AND P0, PT, R170.reuse, R239, PT ;  /* 0x000000efaa00720c */ /* 0x040fe40003f06270 */
[----:B------:R-:W-:Y:S02]  /*10d20*/  IABS R165, R165 ;  /* 0x000000a500a57213 */ /* 0x000fe40000000000 */
[----:B------:R-:W-:Y:S02]  /*10d30*/  IADD3 R173, R3, 0x8, RZ ;  /* 0x0000000803ad7810 */ /* 0x000fe40007ffe0ff */
[C---:B------:R-:W-:Y:S02]  /*10d40*/  ISETP.GE.OR P4, PT, R170.reuse, R241, !P4 ;  /* 0x000000f1aa00720c */ /* 0x040fe40006786670 */
[----:B------:R-:W-:Y:S01]  /*10d50*/  ISETP.GE.OR P0, PT, R170, R238, !P0 ;  /* 0x000000eeaa00720c */ /* 0x000fe20004706670 */
[C---:B------:R-:W-:Y:S01]  /*10d60*/  IMAD.IADD R189, R243.reuse, 0x1, -R173 ;  /* 0x00000001f3bd7824 */ /* 0x040fe200078e0aad */
[-C--:B------:R-:W-:Y:S02]  /*10d70*/  IADD3 R168, R243, -R170.reuse, RZ ;  /* 0x800000aaf3a87210 */ /* 0x080fe40007ffe0ff */
[C---:B------:R-:W-:Y:S02]  /*10d80*/  IADD3 R184, R240.reuse, -R170, RZ ;  /* 0x800000aaf0b87210 */ /* 0x040fe40007ffe0ff */
[----:B------:R-:W-:Y:S01]  /*10d90*/  MOV R170, R165 ;  /* 0x000000a500aa7202 */ /* 0x000fe20000000f00 */
[C---:B------:R-:W-:Y:S01]  /*10da0*/  IMAD.IADD R165, R240.reuse, 0x1, -R164 ;  /* 0x00000001f0a57824 */ /* 0x040fe200078e0aa4 */
[C---:B------:R-:W-:Y:S02]  /*10db0*/  ISETP.GE.AND P2, PT, R173.reuse, R242, PT ;  /* 0x000000f2ad00720c */ /* 0x040fe40003f46270 */
[----:B------:R-:W-:Y:S02]  /*10dc0*/  ISETP.GE.AND P6, PT, R173, R239, PT ;  /* 0x000000efad00720c */ /* 0x000fe40003fc6270 */
[----:B------:R-:W-:Y:S01]  /*10dd0*/  IABS R169, R169 ;  /* 0x000000a900a97213 */ /* 0x000fe20000000000 */
[----:B------:R-:W-:Y:S01]  /*10de0*/  I2F R170, R170 ;  /* 0x000000aa00aa7306 */ /* 0x000fe20000201400 */
[----:B------:R-:W-:Y:S02]  /*10df0*/  IABS R165, R165 ;  /* 0x000000a500a57213 */ /* 0x000fe40000000000 */
[----:B------:R-:W-:Y:S02]  /*10e00*/  IADD3 R188, R3, 0x9, RZ ;  /* 0x0000000903bc7810 */ /* 0x000fe40007ffe0ff */
[C---:B------:R-:W-:Y:S02]  /*10e10*/  IADD3 R180, R240.reuse, -R173, RZ ;  /* 0x800000adf0b47210 */ /* 0x040fe40007ffe0ff */
[C---:B------:R-:W-:Y:S01]  /*10e20*/  ISETP.GE.OR P2, PT, R173.reuse, R241, !P2 ;  /* 0x000000f1ad00720c */ /* 0x040fe20005746670 */
[C---:B------:R-:W-:Y:S01]  /*10e30*/  IMAD.IADD R174, R240.reuse, 0x1, -R188 ;  /* 0x00000001f0ae7824 */ /* 0x040fe200078e0abc */
[----:B------:R-:W-:Y:S01]  /*10e40*/  ISETP.GE.OR P6, PT, R173, R238, !P6 ;  /* 0x000000eead00720c */ /* 0x000fe200077c6670 */
[----:B------:R-:W-:Y:S01]  /*10e50*/  I2F R169, R169 ;  /* 0x000000a900a97306 */ /* 0x000fe20000201400 */
[----:B------:R-:W-:Y:S02]  /*10e60*/  IABS R168, R168 ;  /* 0x000000a800a87213 */ /* 0x000fe40000000000 */
[----:B------:R-:W-:Y:S02]  /*10e70*/  IADD3 R179, R243, -R188, RZ ;  /* 0x800000bcf3b37210 */ /* 0x000fe40007ffe0ff */
[CC--:B------:R-:W-:Y:S02]  /*10e80*/  ISETP.GE.AND P5, PT, R3.reuse, R242.reuse, PT ;  /* 0x000000f20300720c */ /* 0x0c0fe40003fa6270 */
[----:B------:R-:W-:Y:S02]  /*10e90*/  IABS R179, R179 ;  /* 0x000000b300b37213 */ /* 0x000fe40000000000 */
[C---:B------:R-:W-:Y:S01]  /*10ea0*/  ISETP.GE.OR P5, PT, R3.reuse, R241, !P5 ;  /* 0x000000f10300720c */ /* 0x040fe20006fa6670 */
[----:B------:R1:W-:Y:S01]  /*10eb0*/  I2F R173, R165 ;  /* 0x000000a500ad7306 */ /* 0x0003e20000201400 */
[----:B------:R-:W-:Y:S02]  /*10ec0*/  IABS R189, R189 ;  /* 0x000000bd00bd7213 */ /* 0x000fe40000000000 */
[----:B------:R-:W-:Y:S02]  /*10ed0*/  IADD3 R172, R240, -R3, RZ ;  /* 0x80000003f0ac7210 */ /* 0x000fe40007ffe0ff */
[C---:B------:R-:W-:Y:S02]  /*10ee0*/  ISETP.GE.AND P3, PT, R188.reuse, R242, PT ;  /* 0x000000f2bc00720c */ /* 0x040fe40003f66270 */
[----:B------:R-:W-:Y:S02]  /*10ef0*/  IABS R172, R172 ;  /* 0x000000ac00ac7213 */ /* 0x000fe40000000000 */
[C---:B------:R-:W-:Y:S01]  /*10f00*/  IADD3 R183, R3.reuse, 0x18, RZ ;  /* 0x0000001803b77810 */ /* 0x040fe20007ffe0ff */
[----:B------:R-:W-:Y:S01]  /*10f10*/  I2F R168, R168 ;  /* 0x000000a800a87306 */ /* 0x000fe20000201400 */
[----:B------:R-:W-:Y:S02]  /*10f20*/  IADD3 R178, R3, 0x11, RZ ;  /* 0x0000001103b27810 */ /* 0x000fe40007ffe0ff */
[C---:B------:R-:W-:Y:S02]  /*10f30*/  IADD3 R187, R243.reuse, -R164, RZ ;  /* 0x800000a4f3bb7210 */ /* 0x040fe40007ffe0ff */
[----:B------:R-:W-:Y:S01]  /*10f40*/  ISETP.GE.OR P3, PT, R188, R241, !P3 ;  /* 0x000000f1bc00720c */ /* 0x000fe20005f66670 */
[----:B------:R-:W-:Y:S01]  /*10f50*/  IMAD.IADD R186, R243, 0x1, -R178 ;  /* 0x00000001f3ba7824 */ /* 0x000fe200078e0ab2 */
[----:B------:R-:W-:Y:S02]  /*10f60*/  IABS R187, R187 ;  /* 0x000000bb00bb7213 */ /* 0x000fe40000000000 */
[C---:B------:R-:W-:Y:S01]  /*10f70*/  IADD3 R182, R3.reuse, 0x19, RZ ;  /* 0x0000001903b67810 */ /* 0x040fe20007ffe0ff */
[----:B------:R-:W-:Y:S01]  /*10f80*/  I2F R179, R179 ;  /* 0x000000b300b37306 */ /* 0x000fe20000201400 */
[----:B------:R-:W-:Y:S02]  /*10f90*/  IABS R186, R186 ;  /* 0x000000ba00ba7213 */ /* 0x000fe40000000000 */
[----:B------:R-:W-:Y:S01]  /*10fa0*/  ISETP.GE.AND P1, PT, R3, R239, PT ;  /* 0x000000ef0300720c */ /* 0x000fe20003f26270 */
[----:B------:R-:W-:Y:S01]  /*10fb0*/  IMAD.IADD R181, R243, 0x1, -R182 ;  /* 0x00000001f3b57824 */ /* 0x000fe200078e0ab6 */
[----:B-1----:R-:W-:Y:S02]  /*10fc0*/  IADD3 R165, R3, 0x29, RZ ;  /* 0x0000002903a57810 */ /* 0x002fe40007ffe0ff */
[----:B------:R-:W-:Y:S02]  /*10fd0*/  IADD3 R185, R243, -R183, RZ ;  /* 0x800000b7f3b97210 */ /* 0x000fe40007ffe0ff */
[----:B------:R-:W-:Y:S01]  /*10fe0*/  IABS R181, R181 ;  /* 0x000000b500b57213 */ /* 0x000fe20000000000 */
[----:B------:R-:W-:Y:S01]  /*10ff0*/  I2F R189, R189 ;  /* 0x000000bd00bd7306 */ /* 0x000fe20000201400 */
[C---:B------:R-:W-:Y:S02]  /*11000*/  ISETP.GE.OR P1, PT, R3.reuse, R238, !P1 ;  /* 0x000000ee0300720c */ /* 0x040fe40004f26670 */
[----:B------:R-:W-:Y:S02]  /*11010*/  IABS R185, R185 ;  /* 0x000000b900b97213 */ /* 0x000fe40000000000 */
[----:B------:R-:W-:Y:S02]  /*11020*/  IADD3 R177, R3, 0x20, RZ ;  /* 0x0000002003b17810 */ /* 0x000fe40007ffe0ff */
[----:B------:R-:W-:Y:S02]  /*11030*/  IABS R184, R184 ;  /* 0x000000b800b87213 */ /* 0x000fe40000000000 */
[----:B------:R-:W-:Y:S01]  /*11040*/  IADD3 R176, R243, -R177, RZ ;  /* 0x800000b1f3b07210 */ /* 0x000fe20007ffe0ff */
[----:B------:R-:W-:Y:S01]  /*11050*/  I2F R172, R172 ;  /* 0x000000ac00ac7306 */ /* 0x000fe20000201400 */
[----:B------:R-:W-:Y:S02]  /*11060*/  IABS R180, R180 ;  /* 0x000000b400b47213 */ /* 0x000fe40000000000 */
[----:B------:R-:W-:Y:S02]  /*11070*/  IABS R176, R176 ;  /* 0x000000b000b07213 */ /* 0x000fe40000000000 */
[----:B------:R-:W-:Y:S05]  /*11080*/  IABS R174, R174 ;  /* 0x000000ae00ae7213 */ /* 0x000fea0000000000 */
        /* <DEDUP_REMOVED lines=9> */
[----:B------:R-:W-:Y:S01]  /*11120*/  FFMA.FTZ R4, R169, -UR19, R4 ;  /* 0x80000013a9047c23 */ /* 0x000fe20008010004 */
[----:B------:R-:W-:Y:S01]  /*11130*/  IADD3 R169, R3, 0x28, RZ ;  /* 0x0000002803a97810 */ /* 0x000fe20007ffe0ff */
[----:B------:R-:W-:Y:S02]  /*11140*/  FFMA.FTZ R5, R168, -UR19, R5 ;  /* 0x80000013a8057c23 */ /* 0x000fe40008010005 */
[----:B------:R-:W-:Y:S01]  /*11150*/  FFMA.FTZ R9, R179, -UR19, R9 ;  /* 0x80000013b3097c23 */ /* 0x000fe20008010009 */
[----:B------:R-:W-:Y:S01]  /*11160*/  FSEL R168, R4, -INF , !P5 ;  /* 0xff80000004a87808 */ /* 0x000fe20006800000 */
[----:B------:R-:W-:Y:S01]  /*11170*/  IMAD.IADD R4, R243, 0x1, -R165 ;  /* 0x00000001f3047824 */ /* 0x000fe200078e0aa5 */
[----:B------:R-:W-:Y:S01]  /*11180*/  ISETP.GE.AND P5, PT, R188, R239, PT ;  /* 0x000000efbc00720c */ /* 0x000fe20003fa6270 */
[----:B------:R-:W-:Y:S01]  /*11190*/  FFMA.FTZ R8, R189, -UR19, R8 ;  /* 0x80000013bd087c23 */ /* 0x000fe20008010008 */
[----:B------:R-:W-:Y:S01]  /*111a0*/  FSEL R9, R9, -INF , !P3 ;  /* 0xff80000009097808 */ /* 0x000fe20005800000 */
[----:B------:R-:W-:Y:S01]  /*111b0*/  FFMA.FTZ R6, R172, -UR19, R6 ;  /* 0x80000013ac067c23 */ /* 0x000fe20008010006 */
[----:B------:R-:W-:Y:S01]  /*111c0*/  IABS R4, R4 ;  /* 0x0000000400047213 */ /* 0x000fe20000000000 */
[----:B------:R-:W-:Y:S01]  /*111d0*/  FFMA.FTZ R12, R187, -UR19, R12 ;  /* 0x80000013bb0c7c23 */ /* 0x000fe2000801000c */
[----:B------:R-:W-:Y:S01]  /*111e0*/  ISETP.GE.OR P5, PT, R188, R238, !P5 ;  /* 0x000000eebc00720c */ /* 0x000fe20006fa6670 */
[----:B------:R-:W-:Y:S01]  /*111f0*/  FFMA.FTZ R13, R186, -UR19, R13 ;  /* 0x80000013ba0d7c23 */ /* 0x000fe2000801000d */
[----:B------:R-:W1:Y:S01]  /*11200*/  I2F R179, R4 ;  /* 0x0000000400b37306 */ /* 0x000e620000201400 */
[----:B------:R-:W-:Y:S01]  /*11210*/  IADD3 R188, R240, -R183, RZ ;  /* 0x800000b7f0bc7210 */ /* 0x000fe20007ffe0ff */
[----:B------:R-:W-:Y:S01]  /*11220*/  FFMA.FTZ R17, R181, -UR19, R17 ;  /* 0x80000013b5117c23 */ /* 0x000fe20008010011 */
[----:B------:R-:W-:Y:S01]  /*11230*/  FSEL R8, R8, -INF , !P2 ;  /* 0xff80000008087808 */ /* 0x000fe20005000000 */
[----:B------:R-:W-:Y:S01]  /*11240*/  FFMA.FTZ R16, R185, -UR19, R16 ;  /* 0x80000013b9107c23 */ /* 0x000fe20008010010 */
[----:B------:R-:W-:Y:S01]  /*11250*/  ISETP.GE.AND P2, PT, R178, R242, PT ;  /* 0x000000f2b200720c */ /* 0x000fe20003f46270 */
[----:B------:R-:W-:Y:S01]  /*11260*/  FFMA.FTZ R20, R176, -UR19, R20 ;  /* 0x80000013b0147c23 */ /* 0x000fe20008010014 */
[----:B------:R-:W-:Y:S01]  /*11270*/  ISETP.GE.AND P3, PT, R178, R239, PT ;  /* 0x000000efb200720c */ /* 0x000fe20003f66270 */
[----:B------:R-:W-:Y:S01]  /*11280*/  FFMA.FTZ R7, R184, -UR19, R7 ;  /* 0x80000013b8077c23 */ /* 0x000fe20008010007 */
[-C--:B------:R-:W-:Y:S01]  /*11290*/  ISETP.GE.OR P2, PT, R178, R241.reuse, !P2 ;  /* 0x000000f1b200720c */ /* 0x080fe20005746670 */
[----:B------:R-:W-:Y:S01]  /*112a0*/  FFMA.FTZ R21, R170, -UR19, R21 ;  /* 0x80000013aa157c23 */ /* 0x000fe20008010015 */
[----:B------:R-:W-:Y:S01]  /*112b0*/  ISETP.GE.OR P3, PT, R178, R238, !P3 ;  /* 0x000000eeb200720c */ /* 0x000fe20005f66670 */
[----:B------:R-:W-:Y:S01]  /*112c0*/  FFMA.FTZ R14, R173, -UR19, R14 ;  /* 0x80000013ad0e7c23 */ /* 0x000fe2000801000e */
[----:B------:R-:W-:Y:S01]  /*112d0*/  IADD3 R172, R240, -R178, RZ ;  /* 0x800000b2f0ac7210 */ /* 0x000fe20007ffe0ff */
[----:B------:R-:W-:Y:S01]  /*112e0*/  FFMA.FTZ R10, R180, -UR19, R10 ;  /* 0x80000013b40a7c23 */ /* 0x000fe2000801000a */
[----:B------:R-:W-:Y:S02]  /*112f0*/  FSEL R6, R6, -INF , !P1 ;  /* 0xff80000006067808 */ /* 0x000fe40004800000 */
[C---:B------:R-:W-:Y:S02]  /*11300*/  ISETP.GE.AND P1, PT, R164.reuse, R242, PT ;  /* 0x000000f2a400720c */ /* 0x040fe40003f26270 */
[----:B------:R-:W-:Y:S02]  /*11310*/  FSEL R197, R13, -INF , !P2 ;  /* 0xff8000000dc57808 */ /* 0x000fe40005000000 */
[----:B------:R-:W-:Y:S02]  /*11320*/  ISETP.GE.OR P1, PT, R164, R241, !P1 ;  /* 0x000000f1a400720c */ /* 0x000fe40004f26670 */
[----:B------:R-:W-:Y:S01]  /*11330*/  IADD3 R175, R243, -R169, RZ ;  /* 0x800000a9f3af7210 */ /* 0x000fe20007ffe0ff */
[----:B-1----:R-:W-:Y:S01]  /*11340*/  FFMA.FTZ R25, R179, -UR19, R25 ;  /* 0x80000013b3197c23 */ /* 0x002fe20008010019 */
[----:B------:R-:W-:Y:S02]  /*11350*/  IABS R4, R188 ;  /* 0x000000bc00047213 */ /* 0x000fe40000000000 */
[----:B------:R-:W-:Y:S02]  /*11360*/  FSEL R196, R12, -INF , !P1 ;  /* 0xff8000000cc47808 */ /* 0x000fe40004800000 */
[----:B------:R1:W2:Y:S01]  /*11370*/  I2F R178, R4 ;  /* 0x0000000400b27306 */ /* 0x0002a20000201400 */
[----:B------:R-:W-:Y:S02]  /*11380*/  IADD3 R12, R3, 0x31, RZ ;  /* 0x00000031030c7810 */ /* 0x000fe40007ffe0ff */
[CC--:B------:R-:W-:Y:S02]  /*11390*/  ISETP.GE.AND P1, PT, R183.reuse, R242.reuse, PT ;  /* 0x000000f2b700720c */ /* 0x0c0fe40003f26270 */
[----:B------:R-:W-:Y:S02]  /*113a0*/  IABS R175, R175 ;  /* 0x000000af00af7213 */ /* 0x000fe40000000000 */
[----:B------:R-:W-:Y:S02]  /*113b0*/  ISETP.GE.OR P1, PT, R183, R241, !P1 ;  /* 0x000000f1b700720c */ /* 0x000fe40004f26670 */
[----:B------:R-:W-:Y:S02]  /*113c0*/  FSEL R5, R5, -INF , !P4 ;  /* 0xff80000005057808 */ /* 0x000fe40006000000 */
[----:B------:R-:W-:Y:S01]  /*113d0*/  FSEL R198, R16, -INF , !P1 ;  /* 0xff80000010c67808 */ /* 0x000fe20004800000 */
[----:B------:R-:W-:Y:S01]  /*113e0*/  IMAD.IADD R16, R240, 0x1, -R177 ;  /* 0x00000001f0107824 */ /* 0x000fe200078e0ab1 */
[----:B------:R-:W-:Y:S01]  /*113f0*/  ISETP.GE.AND P1, PT, R182, R242, PT ;  /* 0x000000f2b600720c */ /* 0x000fe20003f26270 */
[----:B------:R-:W3:Y:S01]  /*11400*/  I2F R175, R175 ;  /* 0x000000af00af7306 */ /* 0x000ee20000201400 */
[----:B------:R-:W-:Y:S02]  /*11410*/  ISETP.GE.AND P4, PT, R164, R239, PT ;  /* 0x000000efa400720c */ /* 0x000fe40003f86270 */
[-C--:B------:R-:W-:Y:S02]  /*11420*/  ISETP.GE.OR P1, PT, R182, R241.reuse, !P1 ;  /* 0x000000f1b600720c */ /* 0x080fe40004f26670 */
[----:B------:R-:W-:Y:S02]  /*11430*/  IABS R172, R172 ;  /* 0x000000ac00ac7213 */ /* 0x000fe40000000000 */
[----:B------:R-:W-:Y:S02]  /*11440*/  IABS R16, R16 ;  /* 0x0000001000107213 */ /* 0x000fe40000000000 */
[----:B------:R-:W-:Y:S01]  /*11450*/  ISETP.GE.OR P4, PT, R164, R238, !P4 ;  /* 0x000000eea400720c */ /* 0x000fe20006786670 */
[----:B-1----:R-:W-:Y:S01]  /*11460*/  IMAD.IADD R4, R240, 0x1, -R182 ;  /* 0x00000001f0047824 */ /* 0x002fe200078e0ab6 */
[----:B------:R-:W-:Y:S01]  /*11470*/  IADD3 R164, R3, 0x30, RZ ;  /* 0x0000003003a47810 */ /* 0x000fe20007ffe0ff */
[----:B------:R-:W1:Y:S01]  /*11480*/  I2F R172, R172 ;  /* 0x000000ac00ac7306 */ /* 0x000e620000201400 */
[----:B------:R-:W-:Y:S01]  /*11490*/  FSEL R199, R17, -INF , !P1 ;  /* 0xff80000011c77808 */ /* 0x000fe20004800000 */
[----:B--2---:R-:W-:Y:S01]  /*114a0*/  FFMA.FTZ R18, R178, -UR19, R18 ;  /* 0x80000013b2127c23 */ /* 0x004fe20008010012 */
[----:B------:R-:W-:Y:S02]  /*114b0*/  IABS R4, R4 ;  /* 0x0000000400047213 */ /* 0x000fe40000000000 */
[----:B------:R-:W-:Y:S02]  /*114c0*/  ISETP.GE.AND P1, PT, R177, R242, PT ;  /* 0x000000f2b100720c */ /* 0x000fe40003f26270 */
[----:B------:R-:W-:Y:S02]  /*114d0*/  MOV R13, R4 ;  /* 0x00000004000d7202 */ /* 0x000fe40000000f00 */
[C---:B------:R-:W-:Y:S01]  /*114e0*/  IADD3 R4, R243.reuse, -R12, RZ ;  /* 0x8000000cf3047210 */ /* 0x040fe20007ffe0ff */
[----:B------:R-:W2:Y:S01]  /*114f0*/  I2F R16, R16 ;  /* 0x0000001000107306 */ /* 0x000ea20000201400 */
[----:B------:R-:W-:Y:S01]  /*11500*/  IADD3 R188, R243, -R164, RZ ;  /* 0x800000a4f3bc7210 */ /* 0x000fe20007ffe0ff */
[----:B---3--:R-:W-:Y:S01]  /*11510*/  FFMA.FTZ R24, R175, -UR19, R24 ;  /* 0x80000013af187c23 */ /* 0x008fe20008010018 */
[----:B------:R-:W-:Y:S02]  /*11520*/  IABS R4, R4 ;  /* 0x0000000400047213 */ /* 0x000fe40000000000 */
[-C--:B------:R-:W-:Y:S02]  /*11530*/  ISETP.GE.OR P1, PT, R177, R241.reuse, !P1 ;  /* 0x000000f1b100720c */ /* 0x080fe40004f26670 */
[----:B------:R-:W-:Y:S02]  /*11540*/  IABS R188, R188 ;  /* 0x000000bc00bc7213 */ /* 0x000fe40000000000 */
[----:B------:R-:W-:Y:S01]  /*11550*/  FSEL R187, R20, -INF , !P1 ;  /* 0xff80000014bb7808 */ /* 0x000fe20004800000 */
[----:B------:R-:W3:Y:S01]  /*11560*/  I2F R181, R4 ;  /* 0x0000000400b57306 */ /* 0x000ee20000201400 */
[CC--:B------:R-:W-:Y:S02]  /*11570*/  ISETP.GE.AND P1, PT, R171.reuse, R242.reuse, PT ;  /* 0x000000f2ab00720c */ /* 0x0c0fe40003f26270 */
[----:B------:R-:W-:Y:S01]  /*11580*/  FSEL R200, R14, -INF , !P4 ;  /* 0xff8000000ec87808 */ /* 0x000fe20006000000 */
[----:B-1----:R-:W-:Y:S01]  /*11590*/  FFMA.FTZ R15, R172, -UR19, R15 ;  /* 0x80000013ac0f7c23 */ /* 0x002fe2000801000f */
[----:B------:R-:W-:Y:S01]  /*115a0*/  ISETP.GE.OR P1, PT, R171, R241, !P1 ;  /* 0x000000f1ab00720c */ /* 0x000fe20004f26670 */
[----:B------:R-:W-:Y:S01]  /*115b0*/  IMAD.IADD R14, R240, 0x1, -R164 ;  /* 0x00000001f00e7824 */ /* 0x000fe200078e0aa4 */
[----:B------:R-:W-:Y:S02]  /*115c0*/  ISETP.GE.AND P4, PT, R169, R239, PT ;  /* 0x000000efa900720c */ /* 0x000fe40003f86270 */
[----:B------:R-:W-:Y:S01]  /*115d0*/  FSEL R250, R21, -INF , !P1 ;  /* 0xff80000015fa7808 */ /* 0x000fe20004800000 */
[----:B------:R-:W1:Y:S01]  /*115e0*/  I2F R184, R188 ;  /* 0x000000bc00b87306 */ /* 0x000e620000201400 */
[C---:B------:R-:W-:Y:S02]  /*115f0*/  ISETP.GE.AND P1, PT, R169.reuse, R242, PT ;  /* 0x000000f2a900720c */ /* 0x040fe40003f26270 */
[C---:B------:R-:W-:Y:S01]  /*11600*/  ISETP.GE.OR P4, PT, R169.reuse, R238, !P4 ;  /* 0x000000eea900720c */ /* 0x040fe20006786670 */
[----:B--2---:R-:W-:Y:S01]  /*11610*/  FFMA.FTZ R22, R16, -UR19, R22 ;  /* 0x8000001310167c23 */ /* 0x004fe20008010016 */
[----:B------:R-:W-:Y:S02]  /*11620*/  ISETP.GE.OR P1, PT, R169, R241, !P1 ;  /* 0x000000f1a900720c */ /* 0x000fe40004f26670 */
[----:B------:R-:W-:Y:S02]  /*11630*/  IADD3 R169, R240, -R169, RZ ;  /* 0x800000a9f0a97210 */ /* 0x000fe40007ffe0ff */
[----:B------:R-:W-:Y:S01]  /*11640*/  FSEL R186, R24, -INF , !P1 ;  /* 0xff80000018ba7808 */ /* 0x000fe20004800000 */
[----:B------:R-:W2:Y:S01]  /*11650*/  I2F R13, R13 ;  /* 0x0000000d000d7306 */ /* 0x000ea20000201400 */
[----:B------:R-:W-:Y:S02]  /*11660*/  ISETP.GE.AND P1, PT, R165, R242, PT ;  /* 0x000000f2a500720c */ /* 0x000fe40003f26270 */
[----:B------:R-:W-:Y:S01]  /*11670*/  FMNMX.FTZ R16, R168, R2, !PT ;  /* 0x00000002a8107209 */ /* 0x000fe20007810000 */
[----:B---3--:R-:W-:Y:S01]  /*11680*/  FFMA.FTZ R29, R181, -UR19, R29 ;  /* 0x80000013b51d7c23 */ /* 0x008fe2000801001d */
[----:B------:R-:W-:Y:S02]  /*11690*/  IADD3 R4, R3, 0x38, RZ ;  /* 0x0000003803047810 */ /* 0x000fe40007ffe0ff */
[----:B------:R-:W-:Y:S02]  /*116a0*/  ISETP.GE.OR P1, PT, R165, R241, !P1 ;  /* 0x000000f1a500720c */ /* 0x000fe40004f26670 */
[----:B------:R-:W-:Y:S02]  /*116b0*/  IADD3 R17, R243, -R4, RZ ;  /* 0x80000004f3117210 */ /* 0x000fe40007ffe0ff */
[----:B------:R-:W-:Y:S02]  /*116c0*/  IABS R169, R169 ;  /* 0x000000a900a97213 */ /* 0x000fe40000000000 */
[----:B------:R-:W-:Y:S01]  /*116d0*/  IABS R17, R17 ;  /* 0x0000001100117213 */ /* 0x000fe20000000000 */
[----:B-1----:R-:W-:Y:S01]  /*116e0*/  FFMA.FTZ R28, R184, -UR19, R28 ;  /* 0x80000013b81c7c23 */ /* 0x002fe2000801001c */
[----:B------:R-:W-:Y:S02]  /*116f0*/  FSEL R201, R15, -INF , !P3 ;  /* 0xff8000000fc97808 */ /* 0x000fe40005800000 */
[----:B------:R-:W-:Y:S01]  /*11700*/  FSEL R7, R7, -INF , !P0 ;  /* 0xff80000007077808 */ /* 0x000fe20004000000 */
[----:B------:R-:W1:Y:S01]  /*11710*/  I2F R15, R169 ;  /* 0x000000a9000f7306 */ /* 0x000e620000201400 */
[----:B------:R-:W-:Y:S02]  /*11720*/  FSEL R185, R25, -INF , !P1 ;  /* 0xff80000019b97808 */ /* 0x000fe40004800000 */
[----:B------:R-:W-:Y:S02]  /*11730*/  ISETP.GE.AND P1, PT, R164, R242, PT ;  /* 0x000000f2a400720c */ /* 0x000fe40003f26270 */
[----:B------:R-:W-:Y:S01]  /*11740*/  FMNMX.FTZ R16, R5, R16, !PT ;  /* 0x0000001005107209 */ /* 0x000fe20007810000 */
[----:B--2---:R-:W-:Y:S01]  /*11750*/  FFMA.FTZ R19, R13, -UR19, R19 ;  /* 0x800000130d137c23 */ /* 0x004fe20008010013 */
[----:B------:R-:W-:Y:S02]  /*11760*/  ISETP.GE.AND P0, PT, R182, R239, PT ;  /* 0x000000efb600720c */ /* 0x000fe40003f06270 */
[----:B------:R-:W-:Y:S01]  /*11770*/  ISETP.GE.OR P1, PT, R164, R241, !P1 ;  /* 0x000000f1a400720c */ /* 0x000fe20004f26670 */
[----:B------:R-:W2:Y:S01]  /*11780*/  I2F R17, R17 ;  /* 0x0000001100117306 */ /* 0x000ea20000201400 */
[----:B------:R-:W-:Y:S02]  /*11790*/  FMNMX.FTZ R16, R8, R16, !PT ;  /* 0x0000001008107209 */ /* 0x000fe40007810000 */
[----:B------:R-:W-:Y:S02]  /*117a0*/  ISETP.GE.OR P0, PT, R182, R238, !P0 ;  /* 0x000000eeb600720c */ /* 0x000fe40004706670 */
[----:B------:R-:W-:Y:S02]  /*117b0*/  IADD3 R20, R240, -R171, RZ ;  /* 0x800000abf0147210 */ /* 0x000fe40007ffe0ff */
[----:B------:R-:W-:Y:S02]  /*117c0*/  FSEL R180, R28, -INF , !P1 ;  /* 0xff8000001cb47808 */ /* 0x000fe40004800000 */
[----:B------:R-:W-:Y:S02]  /*117d0*/  FSEL R203, R19, -INF , !P0 ;  /* 0xff80000013cb7808 */ /* 0x000fe40004000000 */
[C---:B------:R-:W-:Y:S02]  /*117e0*/  ISETP.GE.AND P1, PT, R12.reuse, R242, PT ;  /* 0x000000f20c00720c */ /* 0x040fe40003f26270 */
[CC--:B------:R-:W-:Y:S01]  /*117f0*/  ISETP.GE.AND P0, PT, R12.reuse, R239.reuse, PT ;  /* 0x000000ef0c00720c */ /* 0x0c0fe20003f06270 */
[----:B-1----:R-:W-:Y:S01]  /*11800*/  FFMA.FTZ R26, R15, -UR19, R26 ;  /* 0x800000130f1a7c23 */ /* 0x002fe2000801001a */
[----:B------:R-:W-:Y:S02]  /*11810*/  IABS R20, R20 ;  /* 0x0000001400147213 */ /* 0x000fe40000000000 */
[C---:B------:R-:W-:Y:S02]  /*11820*/  ISETP.GE.AND P3, PT, R165.reuse, R239, PT ;  /* 0x000000efa500720c */ /* 0x040fe40003f66270 */
[C---:B------:R-:W-:Y:S02]  /*11830*/  ISETP.GE.OR P1, PT, R12.reuse, R241, !P1 ;  /* 0x000000f10c00720c */ /* 0x040fe40004f26670 */
[-C--:B------:R-:W-:Y:S01]  /*11840*/  ISETP.GE.OR P0, PT, R12, R238.reuse, !P0 ;  /* 0x000000ee0c00720c */ /* 0x080fe20004706670 */
[----:B------:R-:W1:Y:S01]  /*11850*/  I2F R20, R20 ;  /* 0x0000001400147306 */ /* 0x000e620000201400 */
[----:B------:R-:W-:Y:S01]  /*11860*/  ISETP.GE.OR P3, PT, R165, R238, !P3 ;  /* 0x000000eea500720c */ /* 0x000fe20005f66670 */
[----:B--2---:R-:W-:Y:S01]  /*11870*/  FFMA.FTZ R32, R17, -UR19, R32 ;  /* 0x8000001311207c23 */ /* 0x004fe20008010020 */
[----:B------:R-:W-:Y:S02]  /*11880*/  FMNMX.FTZ R17, R9, R16, !PT ;  /* 0x0000001009117209 */ /* 0x000fe40007810000 */
[----:B------:R-:W-:Y:S02]  /*11890*/  IADD3 R16, R240, -R12, RZ ;  /* 0x8000000cf0107210 */ /* 0x000fe40007ffe0ff */
[----:B------:R-:W-:Y:S02]  /*118a0*/  FMNMX.FTZ R12, R196, R17, !PT ;  /* 0x00000011c40c7209 */ /* 0x000fe40007810000 */
[----:B------:R-:W-:Y:S02]  /*118b0*/  FMNMX.FTZ R17, R6, R0, !PT ;  /* 0x0000000006117209 */ /* 0x000fe40007810000 */
[----:B------:R-:W-:Y:S02]  /*118c0*/  IADD3 R165, R240, -R165, RZ ;  /* 0x800000a5f0a57210 */ /* 0x000fe40007ffe0ff */
[----:B------:R-:W-:Y:S02]  /*118d0*/  FSEL R10, R10, -INF , !P6 ;  /* 0xff8000000a0a7808 */ /* 0x000fe40007000000 */
[----:B------:R-:W-:Y:S02]  /*118e0*/  FMNMX.FTZ R17, R7, R17, !PT ;  /* 0x0000001107117209 */ /* 0x000fe40007810000 */
[----:B------:R-:W-:Y:S02]  /*118f0*/  IABS R13, R165 ;  /* 0x000000a5000d7213 */ /* 0x000fe40000000000 */
[----:B------:R-:W-:Y:S02]  /*11900*/  IADD3 R3, R3, 0x39, RZ ;  /* 0x0000003903037810 */ /* 0x000fe40007ffe0ff */
[----:B------:R-:W-:Y:S02]  /*11910*/  FSEL R11, R11, -INF , !P5 ;  /* 0xff8000000b0b7808 */ /* 0x000fe40006800000 */
[----:B------:R-:W-:Y:S01]  /*11920*/  FMNMX.FTZ R17, R10, R17, !PT ;  /* 0x000000110a117209 */ /* 0x000fe20007810000 */
[----:B------:R-:W2:Y:S01]  /*11930*/  I2F R13, R13 ;  /* 0x0000000d000d7306 */ /* 0x000ea20000201400 */
[----:B------:R-:W-:Y:S01]  /*11940*/  ISETP.GE.AND P2, PT, R183, R239, PT ;  /* 0x000000efb700720c */ /* 0x000fe20003f46270 */
[----:B------:R-:W-:Y:S01]  /*11950*/  IMAD.IADD R170, R243, 0x1, -R3 ;  /* 0x00000001f3aa7824 */ /* 0x000fe200078e0a03 */
[----:B------:R-:W-:Y:S01]  /*11960*/  IABS R14, R14 ;  /* 0x0000000e000e7213 */ /* 0x000fe20000000000 */
[----:B-1----:R-:W-:Y:S01]  /*11970*/  FFMA.FTZ R23, R20, -UR19, R23 ;  /* 0x8000001314177c23 */ /* 0x002fe20008010017 */
[----:B------:R-:W-:Y:S02]  /*11980*/  FMNMX.FTZ R17, R11, R17, !PT ;  /* 0x000000110b117209 */ /* 0x000fe40007810000 */
[----:B------:R-:W-:Y:S02]  /*11990*/  ISETP.GE.OR P2, PT, R183, R238, !P2 ;  /* 0x000000eeb700720c */ /* 0x000fe40005746670 */
[----:B------:R-:W-:Y:S01]  /*119a0*/  IABS R16, R16 ;  /* 0x0000001000107213 */ /* 0x000fe20000000000 */
[----:B------:R-:W1:Y:S01]  /*119b0*/  I2F R14, R14 ;  /* 0x0000000e000e7306 */ /* 0x000e620000201400 */
[----:B------:R-:W-:Y:S02]  /*119c0*/  FMNMX.FTZ R12, R197, R12, !PT ;  /* 0x0000000cc50c7209 */ /* 0x000fe40007810000 */
[----:B------:R-:W-:Y:S02]  /*119d0*/  IADD3 R15, R240, -R4, RZ ;  /* 0x80000004f00f7210 */ /* 0x000fe40007ffe0ff */
[----:B------:R-:W-:Y:S02]  /*119e0*/  IABS R170, R170 ;  /* 0x000000aa00aa7213 */ /* 0x000fe40000000000 */
[----:B------:R-:W-:Y:S02]  /*119f0*/  FMNMX.FTZ R17, R200, R17, !PT ;  /* 0x00000011c8117209 */ /* 0x000fe40007810000 */
[----:B------:R-:W-:Y:S01]  /*11a00*/  IABS R15, R15 ;  /* 0x0000000f000f7213 */ /* 0x000fe20000000000 */
[----:B------:R-:W3:Y:S01]  /*11a10*/  I2F R16, R16 ;  /* 0x0000001000107306 */ /* 0x000ee20000201400 */
[----:B------:R-:W-:Y:S02]  /*11a20*/  FSEL R202, R18, -INF , !P2 ;  /* 0xff80000012ca7808 */ /* 0x000fe40005000000 */
[----:B------:R-:W-:Y:S01]  /*11a30*/  FMNMX.FTZ R18, R198, R12, !PT ;  /* 0x0000000cc6127209 */ /* 0x000fe20007810000 */
[----:B--2---:R-:W-:Y:S01]  /*11a40*/  FFMA.FTZ R27, R13, -UR19, R27 ;  /* 0x800000130d1b7c23 */ /* 0x004fe2000801001b */
[----:B------:R-:W-:Y:S02]  /*11a50*/  IADD3 R12, R240, -R3, RZ ;  /* 0x80000003f00c7210 */ /* 0x000fe40007ffe0ff */
[----:B------:R-:W-:Y:S02]  /*11a60*/  ISETP.GE.AND P6, PT, R177, R239, PT ;  /* 0x000000efb100720c */ /* 0x000fe40003fc6270 */
[----:B------:R-:W-:Y:S01]  /*11a70*/  FMNMX.FTZ R17, R201, R17, !PT ;  /* 0x00000011c9117209 */ /* 0x000fe20007810000 */
[----:B------:R-:W2:Y:S01]  /*11a80*/  I2F R170, R170 ;  /* 0x000000aa00aa7306 */ /* 0x000ea20000201400 */
[----:B------:R-:W-:Y:S02]  /*11a90*/  IABS R12, R12 ;  /* 0x0000000c000c7213 */ /* 0x000fe40000000000 */
[----:B------:R-:W-:Y:S01]  /*11aa0*/  FMNMX.FTZ R18, R199, R18, !PT ;  /* 0x00000012c7127209 */ /* 0x000fe20007810000 */
[----:B-1----:R-:W-:Y:S01]  /*11ab0*/  FFMA.FTZ R30, R14, -UR19, R30 ;  /* 0x800000130e1e7c23 */ /* 0x002fe2000801001e */
[----:B------:R-:W-:Y:S02]  /*11ac0*/  ISETP.GE.OR P6, PT, R177, R238, !P6 ;  /* 0x000000eeb100720c */ /* 0x000fe400077c6670 */
[----:B------:R-:W-:Y:S02]  /*11ad0*/  ISETP.GE.AND P5, PT, R171, R239, PT ;  /* 0x000000efab00720c */ /* 0x000fe40003fa6270 */
[----:B------:R-:W-:Y:S01]  /*11ae0*/  FMNMX.FTZ R17, R202, R17, !PT ;  /* 0x00000011ca117209 */ /* 0x000fe20007810000 */
[----:B------:R-:W1:Y:S01]  /*11af0*/  I2F R15, R15 ;  /* 0x0000000f000f7306 */ /* 0x000e620000201400 */
[----:B------:R-:W-:Y:S02]  /*11b00*/  FMNMX.FTZ R18, R187, R18, !PT ;  /* 0x00000012bb127209 */ /* 0x000fe40007810000 */
[----:B------:R-:W-:Y:S01]  /*11b10*/  FSEL R184, R22, -INF , !P6 ;  /* 0xff80000016b87808 */ /* 0x000fe20007000000 */
[----:B---3--:R-:W-:Y:S01]  /*11b20*/  FFMA.FTZ R31, R16, -UR19, R31 ;  /* 0x80000013101f7c23 */ /* 0x008fe2000801001f */
[----:B------:R-:W-:Y:S02]  /*11b30*/  ISETP.GE.OR P5, PT, R171, R238, !P5 ;  /* 0x000000eeab00720c */ /* 0x000fe40006fa6670 */
[----:B------:R-:W-:Y:S02]  /*11b40*/  FMNMX.FTZ R17, R203, R17, !PT ;  /* 0x00000011cb117209 */ /* 0x000fe40007810000 */
[----:B------:R-:W-:Y:S01]  /*11b50*/  FMNMX.FTZ R18, R250, R18, !PT ;  /* 0x00000012fa127209 */ /* 0x000fe20007810000 */
[----:B------:R-:W3:Y:S01]  /*11b60*/  I2F R12, R12 ;  /* 0x0000000c000c7306 */ /* 0x000ee20000201400 */
[----:B------:R-:W-:Y:S02]  /*11b70*/  FSEL R183, R23, -INF , !P5 ;  /* 0xff80000017b77808 */ /* 0x000fe40006800000 */
[----:B------:R-:W-:Y:S01]  /*11b80*/  FMNMX.FTZ R17, R184, R17, !PT ;  /* 0x00000011b8117209 */ /* 0x000fe20007810000 */
[----:B--2---:R-:W-:Y:S01]  /*11b90*/  FFMA.FTZ R33, R170, -UR19, R33 ;  /* 0x80000013aa217c23 */ /* 0x004fe20008010021 */
[----:B------:R-:W-:Y:S01]  /*11ba0*/  FMNMX.FTZ R18, R186, R18, !PT ;  /* 0x00000012ba127209 */ /* 0x000fe20007810000 */
[----:B------:R-:W-:Y:S01]  /*11bb0*/  LDSM.16.MT88.4 R20, [R222+0x10000] ;  /* 0x01000000de14783b */ /* 0x000fe20000004200 */
[----:B------:R-:W-:Y:S02]  /*11bc0*/  FSEL R179, R29, -INF , !P1 ;  /* 0xff8000001db37808 */ /* 0x000fe40004800000 */
[----:B------:R-:W-:Y:S02]  /*11bd0*/  ISETP.GE.AND P2, PT, R164, R239, PT ;  /* 0x000000efa400720c */ /* 0x000fe40003f46270 */
[----:B------:R-:W-:Y:S02]  /*11be0*/  FSEL R182, R26, -INF , !P4 ;  /* 0xff8000001ab67808 */ /* 0x000fe40006000000 */
[----:B------:R-:W-:Y:S01]  /*11bf0*/  FMNMX.FTZ R17, R183, R17, !PT ;  /* 0x00000011b7117209 */ /* 0x000fe20007810000 */
[----:B-1----:R-:W-:Y:S01]  /*11c00*/  FFMA.FTZ R34, R15, -UR19, R34 ;  /* 0x800000130f227c23 */ /* 0x002fe20008010022 */
[----:B------:R-:W-:Y:S02]  /*11c10*/  ISETP.GE.AND P1, PT, R4, R242, PT ;  /* 0x000000f20400720c */ /* 0x000fe40003f26270 */
[----:B------:R-:W-:Y:S02]  /*11c20*/  FMNMX.FTZ R18, R185, R18, !PT ;  /* 0x00000012b9127209 */ /* 0x000fe40007810000 */
[----:B------:R-:W-:Y:S02]  /*11c30*/  ISETP.GE.OR P2, PT, R164, R238, !P2 ;  /* 0x000000eea400720c */ /* 0x000fe40005746670 */
[----:B------:R-:W-:Y:S02]  /*11c40*/  FSEL R181, R27, -INF , !P3 ;  /* 0xff8000001bb57808 */ /* 0x000fe40005800000 */
[----:B------:R-:W-:Y:S01]  /*11c50*/  ISETP.GE.OR P1, PT, R4, R241, !P1 ;  /* 0x000000f10400720c */ /* 0x000fe20004f26670 */
[----:B---3--:R-:W-:Y:S01]  /*11c60*/  FFMA.FTZ R35, R12, -UR19, R35 ;  /* 0x800000130c237c23 */ /* 0x008fe20008010023 */
[----:B------:R-:W-:Y:S02]  /*11c70*/  FMNMX.FTZ R17, R182, R17, !PT ;  /* 0x00000011b6117209 */ /* 0x000fe40007810000 */
[----:B------:R-:W-:Y:S02]  /*11c80*/  FMNMX.FTZ R18, R180, R18, !PT ;  /* 0x00000012b4127209 */ /* 0x000fe40007810000 */
[----:B------:R-:W-:Y:S02]  /*11c90*/  ISETP.GE.AND P6, PT, R3, R242, PT ;  /* 0x000000f20300720c */ /* 0x000fe40003fc6270 */
[----:B------:R-:W-:Y:S02]  /*11ca0*/  FSEL R174, R30, -INF , !P2 ;  /* 0xff8000001eae7808 */ /* 0x000fe40005000000 */
[----:B------:R-:W-:Y:S02]  /*11cb0*/  FSEL R177, R32, -INF , !P1 ;  /* 0xff80000020b17808 */ /* 0x000fe40004800000 */
[----:B------:R-:W-:Y:S02]  /*11cc0*/  FMNMX.FTZ R17, R181, R17, !PT ;  /* 0x00000011b5117209 */ /* 0x000fe40007810000 */
[----:B------:R-:W-:Y:S02]  /*11cd0*/  ISETP.GE.AND P1, PT, R4, R239, PT ;  /* 0x000000ef0400720c */ /* 0x000fe40003f26270 */
[----:B------:R-:W-:Y:S02]  /*11ce0*/  ISETP.GE.OR P6, PT, R3, R241, !P6 ;  /* 0x000000f10300720c */ /* 0x000fe400077c6670 */
[----:B------:R-:W-:Y:S02]  /*11cf0*/  FMNMX.FTZ R18, R179, R18, !PT ;  /* 0x00000012b3127209 */ /* 0x000fe40007810000 */
[----:B------:R-:W-:Y:S02]  /*11d00*/  FSEL R173, R31, -INF , !P0 ;  /* 0xff8000001fad7808 */ /* 0x000fe40004000000 */
[----:B------:R-:W-:Y:S01]  /*11d10*/  FMNMX.FTZ R17, R174, R17, !PT ;  /* 0x00000011ae117209 */ /* 0x000fe20007810000 */
[----:B------:R-:W-:Y:S01]  /*11d20*/  LDSM.16.MT88.4 R28, [R221+0x10000] ;  /* 0x01000000dd1c783b */ /* 0x000fe20000004200 */
[----:B------:R-:W-:Y:S02]  /*11d30*/  ISETP.GE.OR P1, PT, R4, R238, !P1 ;  /* 0x000000ee0400720c */ /* 0x000fe40004f26670 */
[----:B------:R-:W-:Y:S02]  /*11d40*/  ISETP.GE.AND P2, PT, R3, R239, PT ;  /* 0x000000ef0300720c */ /* 0x000fe40003f46270 */
[----:B------:R-:W-:Y:S02]  /*11d50*/  FSEL R175, R33, -INF , !P6 ;  /* 0xff80000021af7808 */ /* 0x000fe40007000000 */
[----:B------:R-:W-:Y:S02]  /*11d60*/  FMNMX.FTZ R18, R177, R18, !PT ;  /* 0x00000012b1127209 */ /* 0x000fe40007810000 */
[----:B------:R-:W-:Y:S02]  /*11d70*/  FSEL R172, R34, -INF , !P1 ;  /* 0xff80000022ac7808 */ /* 0x000fe40004800000 */
[----:B------:R-:W-:Y:S02]  /*11d80*/  ISETP.GE.OR P2, PT, R3, R238, !P2 ;  /* 0x000000ee0300720c */ /* 0x000fe40005746670 */
[----:B------:R-:W-:Y:S02]  /*11d90*/  FMNMX.FTZ R3, R173, R17, !PT ;  /* 0x00000011ad037209 */ /* 0x000fe40007810000 */
        /* <DEDUP_REMOVED lines=13> */
[----:B------:R-:W-:Y:S01]  /*11e70*/  FMUL.FTZ R178, R164, c[0x0][0x23c] ;  /* 0x00008f00a4b27a20 */ /* 0x000fe20000410000 */
[----:B--2---:R-:W-:Y:S02]  /*11e80*/  FMNMX.FTZ R3, R4, R3, !PT ;  /* 0x0000000304037209 */ /* 0x004fe40007810000 */
[----:B------:R-:W-:Y:S02]  /*11e90*/  FSEL R4, R164, RZ, P1 ;  /* 0x000000ffa4047208 */ /* 0x000fe40000800000 */
[C---:B------:R-:W-:Y:S01]  /*11ea0*/  FSETP.NEU.FTZ.AND P0, PT, R3.reuse, -INF , PT ;  /* 0xff8000000300780b */ /* 0x040fe20003f1d000 */
[C---:B------:R-:W-:Y:S01]  /*11eb0*/  FMUL.FTZ R176, R3.reuse, c[0x0][0x23c] ;  /* 0x00008f0003b07a20 */ /* 0x040fe20000410000 */
[----:B------:R-:W-:Y:S01]  /*11ec0*/  FSEL R178, R178, RZ, P1 ;  /* 0x000000ffb2b27208 */ /* 0x000fe20000800000 */
[----:B------:R-:W-:Y:S01]  /*11ed0*/  FADD.FTZ R2, -R4, R2 ;  /* 0x0000000204027221 */ /* 0x000fe20000010100 */
[----:B------:R-:W-:Y:S02]  /*11ee0*/  FSEL R4, R3, RZ, P0 ;  /* 0x000000ff03047208 */ /* 0x000fe40000000000 */
[----:B------:R-:W-:Y:S01]  /*11ef0*/  FSEL R176, R176, RZ, P0 ;  /* 0x000000ffb0b07208 */ /* 0x000fe20000000000 */
[----:B------:R-:W-:Y:S01]  /*11f00*/  FFMA.FTZ R194, R168, c[0x0][0x23c], -R178 ;  /* 0x00008f00a8c27a23 */ /* 0x000fe200000108b2 */
[----:B------:R-:W-:Y:S01]  /*11f10*/  PLOP3.LUT P0, PT, PT, PT, UP0, 0x80, 0x0 ;  /* 0x000000000000781c */ /* 0x000fe20003f0f008 */
[----:B------:R-:W-:Y:S02]  /*11f20*/  FADD.FTZ R0, -R4, R0 ;  /* 0x0000000004007221 */ /* 0x000fe40000010100 */
[--C-:B------:R-:W-:Y:S02]  /*11f30*/  FFMA.FTZ R188, R5, c[0x0][0x23c], -R178.reuse ;  /* 0x00008f0005bc7a23 */ /* 0x100fe400000108b2 */
[--C-:B------:R-:W-:Y:S01]  /*11f40*/  FFMA.FTZ R193, R8, c[0x0][0x23c], -R178.reuse ;  /* 0x00008f0008c17a23 */ /* 0x100fe200000108b2 */
[----:B------:R-:W-:Y:S01]  /*11f50*/  MUFU.EX2 R194, R194 ;  /* 0x000000c200c27308 */ /* 0x000fe20000000800 */
[----:B------:R-:W-:Y:S02]  /*11f60*/  FFMA.FTZ R192, R9, c[0x0][0x23c], -R178 ;  /* 0x00008f0009c07a23 */ /* 0x000fe400000108b2 */
[--C-:B------:R-:W-:Y:S02]  /*11f70*/  FFMA.FTZ R195, R6, c[0x0][0x23c], -R176.reuse ;  /* 0x00008f0006c37a23 */ /* 0x100fe400000108b0 */
[--C-:B------:R-:W-:Y:S02]  /*11f80*/  FFMA.FTZ R191, R7, c[0x0][0x23c], -R176.reuse ;  /* 0x00008f0007bf7a23 */ /* 0x100fe400000108b0 */
[--C-:B------:R-:W-:Y:S02]  /*11f90*/  FFMA.FTZ R190, R10, c[0x0][0x23c], -R176.reuse ;  /* 0x00008f000abe7a23 */ /* 0x100fe400000108b0 */
[--C-:B------:R-:W-:Y:S01]  /*11fa0*/  FFMA.FTZ R189, R11, c[0x0][0x23c], -R176.reuse ;  /* 0x00008f000bbd7a23 */ /* 0x100fe200000108b0 */
[----:B------:R-:W2:Y:S01]  /*11fb0*/  MUFU.EX2 R188, R188 ;  /* 0x000000bc00bc7308 */ /* 0x000ea20000000800 */
[----:B------:R-:W-:Y:S02]  /*11fc0*/  FMUL.FTZ R2, R2, c[0x0][0x23c] ;  /* 0x00008f0002027a20 */ /* 0x000fe40000410000 */
[----:B------:R-:W-:Y:S02]  /*11fd0*/  FMUL.FTZ R0, R0, c[0x0][0x23c] ;  /* 0x00008f0000007a20 */ /* 0x000fe40000410000 */
[--C-:B------:R-:W-:Y:S02]  /*11fe0*/  FFMA.FTZ R174, R174, c[0x0][0x23c], -R176.reuse ;  /* 0x00008f00aeae7a23 */ /* 0x100fe400000108b0 */
[--C-:B------:R-:W-:Y:S02]  /*11ff0*/  FFMA.FTZ R173, R173, c[0x0][0x23c], -R176.reuse ;  /* 0x00008f00adad7a23 */ /* 0x100fe400000108b0 */
[----:B------:R-:W-:Y:S01]  /*12000*/  FFMA.FTZ R172, R172, c[0x0][0x23c], -R176 ;  /* 0x00008f00acac7a23 */ /* 0x000fe200000108b0 */
        /* <DEDUP_REMOVED lines=8> */
[----:B------:R-:W-:Y:S01]  /*12090*/  FFMA.FTZ R199, R199, c[0x0][0x23c], -R178 ;  /* 0x00008f00c7c77a23 */ /* 0x000fe200000108b2 */
[----:B--2---:R-:W-:Y:S01]  /*120a0*/  F2FP.PACK_AB R168, R188, R194 ;  /* 0x000000c2bca8723e */ /* 0x004fe200000000ff */
[--C-:B------:R-:W-:Y:S02]  /*120b0*/  FFMA.FTZ R200, R200, c[0x0][0x23c], -R176.reuse ;  /* 0x00008f00c8c87a23 */ /* 0x100fe400000108b0 */
        /* <DEDUP_REMOVED lines=9> */
[----:B------:R-:W-:Y:S02]  /*12150*/  FFMA.FTZ R178, R175, c[0x0][0x23c], -R178 ;  /* 0x00008f00afb27a23 */ /* 0x000fe400000108b2 */
[--C-:B------:R-:W-:Y:S01]  /*12160*/  FFMA.FTZ R184, R184, c[0x0][0x23c], -R176.reuse ;  /* 0x00008f00b8b87a23 */ /* 0x100fe200000108b0 */
[----:B---3--:R-:W-:Y:S01]  /*12170*/  F2FP.PACK_AB R170, R192, R193 ;  /* 0x000000c1c0aa723e */ /* 0x008fe200000000ff */
[--C-:B------:R-:W-:Y:S02]  /*12180*/  FFMA.FTZ R183, R183, c[0x0][0x23c], -R176.reuse ;  /* 0x00008f00b7b77a23 */ /* 0x100fe400000108b0 */
[--C-:B------:R-:W-:Y:S02]  /*12190*/  FFMA.FTZ R182, R182, c[0x0][0x23c], -R176.reuse ;  /* 0x00008f00b6b67a23 */ /* 0x100fe400000108b0 */
[--C-:B------:R-:W-:Y:S01]  /*121a0*/  FFMA.FTZ R181, R181, c[0x0][0x23c], -R176.reuse ;  /* 0x00008f00b5b57a23 */ /* 0x100fe200000108b0 */
[----:B------:R-:W-:Y:S01]  /*121b0*/  MUFU.EX2 R190, R190 ;  /* 0x000000be00be7308 */ /* 0x000fe20000000800 */
[----:B------:R-:W-:Y:S09]  /*121c0*/  FFMA.FTZ R176, R165, c[0x0][0x23c], -R176 ;  /* 0x00008f00a5b07a23 */ /* 0x000ff200000108b0 */
        /* <DEDUP_REMOVED lines=39> */
[----:B------:R-:W-:Y:S01]  /*12440*/  MUFU.EX2 R182, R180 ;  /* 0x000000b400b67308 */ /* 0x000fe20000000800 */
[----:B------:R-:W-:Y:S02]  /*12450*/  FMUL.FTZ R21, R2, R145 ;  /* 0x0000009102157220 */ /* 0x000fe40000410000 */
[C---:B------:R-:W-:Y:S04]  /*12460*/  FMUL.FTZ R22, R0.reuse, R146 ;  /* 0x0000009200167220 */ /* 0x040fe80000410000 */
[C---:B------:R-:W-:Y:S02]  /*12470*/  FMUL.FTZ R23, R0.reuse, R147 ;  /* 0x0000009300177220 */ /* 0x040fe40000410000 */
[----:B------:R-:W2:Y:S01]  /*12480*/  LDSM.16.MT88.4 R144, [R224+0x12000] ;  /* 0x01200000e090783b */ /* 0x000ea20000004200 */
[----:B------:R-:W-:Y:S01]  /*12490*/  FMUL.FTZ R27, R0, R143 ;  /* 0x0000008f001b7220 */ /* 0x000fe20000410000 */
[----:B------:R-:W-:Y:S01]  /*124a0*/  MUFU.EX2 R165, R176 ;  /* 0x000000b000a57308 */ /* 0x000fe20000000800 */
[C---:B------:R-:W-:Y:S02]  /*124b0*/  FMUL.FTZ R32, R2.reuse, R132 ;  /* 0x0000008402207220 */ /* 0x040fe40000410000 */
[C---:B------:R-:W-:Y:S03]  /*124c0*/  HMMA.16816.F32 R20, R168.reuse, R28, R20 ;  /* 0x0000001ca814723c */ /* 0x040fe60000001814 */
[----:B------:R-:W-:Y:S01]  /*124d0*/  LDSM.16.MT88.4 R140, [R220+0x12000] ;  /* 0x01200000dc8c783b */ /* 0x000fe20000004200 */
[----:B------:R-:W-:Y:S02]  /*124e0*/  FMUL.FTZ R33, R2, R133 ;  /* 0x0000008502217220 */ /* 0x000fe40000410000 */
[----:B------:R-:W-:Y:S01]  /*124f0*/  FMUL.FTZ R34, R0, R134 ;  /* 0x0000008600227220 */ /* 0x000fe20000410000 */
[----:B------:R-:W-:Y:S01]  /*12500*/  MUFU.EX2 R252, R252 ;  /* 0x000000fc00fc7308 */ /* 0x000fe20000000800 */
[C---:B------:R-:W-:Y:S04]  /*12510*/  HMMA.16816.F32 R24, R168.reuse, R30, R24 ;  /* 0x0000001ea818723c */ /* 0x040fe80000001818 */
[C---:B------:R-:W-:Y:S02]  /*12520*/  FMUL.FTZ R28, R2.reuse, R136 ;  /* 0x00000088021c7220 */ /* 0x040fe40000410000 */
[----:B------:R-:W-:Y:S02]  /*12530*/  FMUL.FTZ R29, R2, R137 ;  /* 0x00000089021d7220 */ /* 0x000fe40000410000 */
[C---:B------:R-:W-:Y:S01]  /*12540*/  FMUL.FTZ R30, R0.reuse, R138 ;  /* 0x0000008a001e7220 */ /* 0x040fe20000410000 */
[----:B------:R-:W-:Y:S03]  /*12550*/  MUFU.EX2 R196, R196 ;  /* 0x000000c400c47308 */ /* 0x000fe60000000800 */
[C---:B------:R-:W-:Y:S02]  /*12560*/  FMUL.FTZ R31, R0.reuse, R139 ;  /* 0x0000008b001f7220 */ /* 0x040fe40000410000 */
[----:B------:R-:W3:Y:S01]  /*12570*/  LDSM.16.MT88.4 R136, [R222+0x12000] ;  /* 0x01200000de88783b */ /* 0x000ee20000004200 */
[----:B------:R-:W-:Y:S02]  /*12580*/  FMUL.FTZ R35, R0, R135 ;  /* 0x0000008700237220 */ /* 0x000fe40000410000 */
[C---:B------:R-:W-:Y:S02]  /*12590*/  FMUL.FTZ R36, R2.reuse, R36 ;  /* 0x0000002402247220 */ /* 0x040fe40000410000 */
[C---:B-1----:R-:W-:Y:S01]  /*125a0*/  HMMA.16816.F32 R28, R168.reuse, R152, R28 ;  /* 0x00000098a81c723c */ /* 0x042fe2000000181c */
[----:B------:R-:W1:Y:S02]  /*125b0*/  MUFU.EX2 R197, R197 ;  /* 0x000000c500c57308 */ /* 0x000e640000000800 */
[----:B------:R-:W4:Y:S01]  /*125c0*/  LDSM.16.MT88.4 R132, [R221+0x12000] ;  /* 0x01200000dd84783b */ /* 0x000f220000004200 */
        /* <DEDUP_REMOVED lines=8> */
[C---:B--2---:R-:W-:Y:S03]  /*12650*/  HMMA.16816.F32 R36, R168.reuse, R144, R36 ;  /* 0x00000090a824723c */ /* 0x044fe60000001824 */
        /* <DEDUP_REMOVED lines=12> */
[C---:B---3--:R-:W-:Y:S01]  /*12720*/  HMMA.16816.F32 R44, R168.reuse, R136, R44 ;  /* 0x00000088a82c723c */ /* 0x048fe2000000182c */
[----:B------:R-:W2:Y:S02]  /*12730*/  MUFU.EX2 R201, R201 ;  /* 0x000000c900c97308 */ /* 0x000ea40000000800 */
[C---:B------:R-:W-:Y:S02]  /*12740*/  FMUL.FTZ R50, R0.reuse, R50 ;  /* 0x0000003200327220 */ /* 0x040fe40000410000 */
[----:B------:R-:W-:Y:S02]  /*12750*/  FMUL.FTZ R51, R0, R51 ;  /* 0x0000003300337220 */ /* 0x000fe40000410000 */
[C---:B------:R-:W-:Y:S02]  /*12760*/  FMUL.FTZ R52, R2.reuse, R52 ;  /* 0x0000003402347220 */ /* 0x040fe40000410000 */
[----:B------:R-:W-:Y:S02]  /*12770*/  FMUL.FTZ R53, R2, R53 ;  /* 0x0000003502357220 */ /* 0x000fe40000410000 */
[----:B------:R-:W-:Y:S01]  /*12780*/  MUFU.EX2 R202, R202 ;  /* 0x000000ca00ca7308 */ /* 0x000fe20000000800 */
[C---:B------:R-:W-:Y:S01]  /*12790*/  HMMA.16816.F32 R48, R168.reuse, R138, R48 ;  /* 0x0000008aa830723c */ /* 0x040fe20000001830 */
[----:B------:R-:W3:Y:S02]  /*127a0*/  LDSM.16.MT88.4 R136, [R224+0x14000] ;  /* 0x01400000e088783b */ /* 0x000ee40000004200 */
[C---:B------:R-:W-:Y:S02]  /*127b0*/  FMUL.FTZ R54, R0.reuse, R54 ;  /* 0x0000003600367220 */ /* 0x040fe40000410000 */
[----:B------:R-:W-:Y:S02]  /*127c0*/  FMUL.FTZ R55, R0, R55 ;  /* 0x0000003700377220 */ /* 0x000fe40000410000 */
[C---:B------:R-:W-:Y:S02]  /*127d0*/  FMUL.FTZ R56, R2.reuse, R56 ;  /* 0x0000003802387220 */ /* 0x040fe40000410000 */
[----:B------:R-:W-:Y:S01]  /*127e0*/  FMUL.FTZ R57, R2, R57 ;  /* 0x0000003902397220 */ /* 0x000fe20000410000 */
[----:B------:R-:W5:Y:S02]  /*127f0*/  MUFU.EX2 R203, R203 ;  /* 0x000000cb00cb7308 */ /* 0x000f640000000800 */
[C---:B----4-:R-:W-:Y:S03]  /*12800*/  HMMA.16816.F32 R52, R168.reuse, R132, R52 ;  /* 0x00000084a834723c */ /* 0x050fe60000001834 */
[C---:B------:R-:W-:Y:S02]  /*12810*/  FMUL.FTZ R58, R0.reuse, R58 ;  /* 0x0000003a003a7220 */ /* 0x040fe40000410000 */
[----:B------:R-:W-:Y:S02]  /*12820*/  FMUL.FTZ R59, R0, R59 ;  /* 0x0000003b003b7220 */ /* 0x000fe40000410000 */
[C---:B------:R-:W-:Y:S01]  /*12830*/  FMUL.FTZ R60, R2.reuse, R60 ;  /* 0x0000003c023c7220 */ /* 0x040fe20000410000 */
[----:B------:R-:W-:Y:S01]  /*12840*/  MUFU.EX2 R251, R251 ;  /* 0x000000fb00fb7308 */ /* 0x000fe20000000800 */
[----:B------:R-:W-:Y:S03]  /*12850*/  FMUL.FTZ R61, R2, R61 ;  /* 0x0000003d023d7220 */ /* 0x000fe60000410000 */
[C---:B------:R-:W-:Y:S01]  /*12860*/  HMMA.16816.F32 R56, R168.reuse, R134, R56 ;  /* 0x00000086a838723c */ /* 0x040fe20000001838 */
[----:B------:R-:W4:Y:S02]  /*12870*/  LDSM.16.MT88.4 R132, [R222+0x14000] ;  /* 0x01400000de84783b */ /* 0x000f240000004200 */
[C---:B------:R-:W-:Y:S02]  /*12880*/  FMUL.FTZ R62, R0.reuse, R62 ;  /* 0x0000003e003e7220 */ /* 0x040fe40000410000 */
[----:B------:R-:W-:Y:S01]  /*12890*/  FMUL.FTZ R63, R0, R63 ;  /* 0x0000003f003f7220 */ /* 0x000fe20000410000 */
[----:B------:R-:W1:Y:S01]  /*128a0*/  MUFU.EX2 R250, R250 ;  /* 0x000000fa00fa7308 */ /* 0x000e620000000800 */
[C---:B------:R-:W-:Y:S02]  /*128b0*/  FMUL.FTZ R64, R2.reuse, R64 ;  /* 0x0000004002407220 */ /* 0x040fe40000410000 */
[----:B------:R-:W-:Y:S03]  /*128c0*/  FMUL.FTZ R65, R2, R65 ;  /* 0x0000004102417220 */ /* 0x000fe60000410000 */
[C---:B------:R-:W-:Y:S03]  /*128d0*/  HMMA.16816.F32 R60, R168.reuse, R140, R60 ;  /* 0x0000008ca83c723c */ /* 0x040fe6000000183c */
        /* <DEDUP_REMOVED lines=90> */
[----:B------:R-:W-:Y:S01]  /*12e80*/  F2FP.PACK_AB R132, R197, R196 ;  /* 0x000000c4c584723e */ /* 0x000fe200000000ff */
[----:B------:R-:W-:Y:S01]  /*12e90*/  FFMA.FTZ R194, R2, R249, R194 ;  /* 0x000000f902c27223 */ /* 0x000fe200000100c2 */
[----:B--2---:R-:W-:Y:S03]  /*12ea0*/  F2FP.PACK_AB R133, R201, R200 ;  /* 0x000000c8c985723e */ /* 0x004fe600000000ff */
[----:B------:R-:W-:Y:S01]  /*12eb0*/  HMMA.16816.F32 R128, R168, R134, R128 ;  /* 0x00000086a880723c */ /* 0x000fe20000001880 */
[----:B------:R-:W-:Y:S02]  /*12ec0*/  LDSM.16.MT88.4 R168, [R222+0x14800] ;  /* 0x01480000dea8783b */ /* 0x000fe40000004200 */
[----:B------:R-:W-:Y:S02]  /*12ed0*/  FFMA.FTZ R195, R0, R248, R195 ;  /* 0x000000f800c37223 */ /* 0x000fe400000100c3 */
[----:B------:R-:W-:Y:S02]  /*12ee0*/  FADD.FTZ R194, R188, R194 ;  /* 0x000000c2bcc27221 */ /* 0x000fe40000010000 */
[----:B------:R-:W-:Y:S01]  /*12ef0*/  F2FP.PACK_AB R134, R199, R198 ;  /* 0x000000c6c786723e */ /* 0x000fe200000000ff */
[----:B------:R-:W-:Y:S01]  /*12f00*/  FADD.FTZ R195, R191, R195 ;  /* 0x000000c3bfc37221 */ /* 0x000fe20000010000 */
[----:B-----5:R-:W-:Y:S03]  /*12f10*/  F2FP.PACK_AB R135, R203, R202 ;  /* 0x000000cacb87723e */ /* 0x020fe600000000ff */
[----:B------:R-:W-:Y:S02]  /*12f20*/  FADD.FTZ R193, R193, R194 ;  /* 0x000000c2c1c17221 */ /* 0x000fe40000010000 */
[----:B------:R-:W-:Y:S02]  /*12f30*/  FADD.FTZ R190, R190, R195 ;  /* 0x000000c3bebe7221 */ /* 0x000fe40000010000 */
        /* <DEDUP_REMOVED lines=14> */
[C---:B---3--:R-:W-:Y:S04]  /*13020*/  HMMA.16816.F32 R20, R132.reuse, R136, R20 ;  /* 0x000000888414723c */ /* 0x048fe80000001814 */
[----:B------:R-:W-:Y:S02]  /*13030*/  FADD.FTZ R198, R199, R198 ;  /* 0x000000c6c7c67221 */ /* 0x000fe40000010000 */
[----:B------:R-:W-:Y:S02]  /*13040*/  FADD.FTZ R0, R203, R202 ;  /* 0x000000cacb007221 */ /* 0x000fe40000010000 */
        /* <DEDUP_REMOVED lines=39> */
[----:B------:R-:W-:Y:S01]  /*132c0*/  HMMA.16816.F32 R128, R132, R142, R128 ;  /* 0x0000008e8480723c */ /* 0x000fe20000001880 */
[----:B------:R-:W1:Y:S06]  /*132d0*/  LDSM.16.MT88.4 R140, [R221+0x13000] ;  /* 0x01300000dd8c783b */ /* 0x000e6c0000004200 */
[----:B------:R-:W-:Y:S02]  /*132e0*/  F2FP.PACK_AB R134, R186, R252 ;  /* 0x000000fcba86723e */ /* 0x000fe400000000ff */
[----:B------:R-:W-:Y:S03]  /*132f0*/  F2FP.PACK_AB R133, R184, R185 ;  /* 0x000000b9b885723e */ /* 0x000fe600000000ff */
[----:B------:R-:W-:Y:S02]  /*13300*/  F2FP.PACK_AB R135, R183, R187 ;  /* 0x000000bbb787723e */ /* 0x000fe400000000ff */
[C---:B------:R-:W-:Y:S01]  /*13310*/  F2FP.PACK_AB R132, R250.reuse, R251 ;  /* 0x000000fbfa84723e */ /* 0x040fe200000000ff */
[----:B------:R-:W-:Y:S04]  /*13320*/  FADD.FTZ R251, R251, R198 ;  /* 0x000000c6fbfb7221 */ /* 0x000fe80000010000 */
[----:B------:R-:W-:Y:S02]  /*13330*/  FADD.FTZ R251, R250, R251 ;  /* 0x000000fbfafb7221 */ /* 0x000fe40000010000 */
[C---:B--2---:R-:W-:Y:S03]  /*13340*/  HMMA.16816.F32 R4, R132.reuse, R144, R4 ;  /* 0x000000908404723c */ /* 0x044fe60000001804 */
[----:B------:R-:W-:Y:S05]  /*13350*/  FADD.FTZ R252, R252, R251 ;  /* 0x000000fbfcfc7221 */ /* 0x000fea0000010000 */
        /* <DEDUP_REMOVED lines=11> */
[C---:B------:R-:W-:Y:S01]  /*13410*/  HMMA.16816.F32 R36, R132.reuse, R160, R36 ;  /* 0x000000a08424723c */ /* 0x040fe20000001824 */
[----:B------:R-:W-:Y:S07]  /*13420*/  MUFU.EX2 R161, R174 ;  /* 0x000000ae00a17308 */ /* 0x000fee0000000800 */
[C---:B------:R-:W-:Y:S03]  /*13430*/  HMMA.16816.F32 R40, R132.reuse, R162, R40 ;  /* 0x000000a28428723c */ /* 0x040fe60000001828 */
[----:B------:R4:W-:Y:S05]  /*13440*/  MUFU.EX2 R162, R172 ;  /* 0x000000ac00a27308 */ /* 0x0009ea0000000800 */
[C---:B---3--:R-:W-:Y:S05]  /*13450*/  HMMA.16816.F32 R44, R132.reuse, R136, R44 ;  /* 0x00000088842c723c */ /* 0x048fea000000182c */
[----:B------:R-:W-:Y:S03]  /*13460*/  MUFU.EX2 R160, R179 ;  /* 0x000000b300a07308 */ /* 0x000fe60000000800 */
[C---:B------:R-:W-:Y:S01]  /*13470*/  HMMA.16816.F32 R48, R132.reuse, R138, R48 ;  /* 0x0000008a8430723c */ /* 0x040fe20000001830 */
[----:B------:R-:W3:Y:S06]  /*13480*/  LDSM.16.MT88.4 R136, [R222+0x15000] ;  /* 0x01500000de88783b */ /* 0x000eec0000004200 */
[----:B------:R-:W-:Y:S01]  /*13490*/  MUFU.EX2 R163, R177 ;  /* 0x000000b100a37308 */ /* 0x000fe20000000800 */
[C---:B-1----:R-:W-:Y:S01]  /*134a0*/  HMMA.16816.F32 R52, R132.reuse, R140, R52 ;  /* 0x0000008c8434723c */ /* 0x042fe20000001834 */
[----:B----4-:R-:W-:Y:S07]  /*134b0*/  LDSM.16.MT88.4 R172, [R222+0x11800] ;  /* 0x01180000deac783b */ /* 0x010fee0000004200 */
[C---:B------:R-:W-:Y:S01]  /*134c0*/  HMMA.16816.F32 R56, R132.reuse, R142, R56 ;  /* 0x0000008e8438723c */ /* 0x040fe20000001838 */
[----:B------:R-:W1:Y:S07]  /*134d0*/  LDSM.16.MT88.4 R140, [R221+0x15000] ;  /* 0x01500000dd8c783b */ /* 0x000e6e0000004200 */
[C---:B------:R-:W-:Y:S01]  /*134e0*/  HMMA.16816.F32 R60, R132.reuse, R168, R60 ;  /* 0x000000a8843c723c */ /* 0x040fe2000000183c */
[----:B------:R4:W5:Y:S07]  /*134f0*/  MUFU.EX2 R169, R178 ;  /* 0x000000b200a97308 */ /* 0x00096e0000000800 */
[C---:B------:R-:W-:Y:S08]  /*13500*/  HMMA.16816.F32 R64, R132.reuse, R170, R64 ;  /* 0x000000aa8440723c */ /* 0x040ff00000001840 */
[C---:B--2---:R-:W-:Y:S08]  /*13510*/  HMMA.16816.F32 R68, R132.reuse, R144, R68 ;  /* 0x000000908444723c */ /* 0x044ff00000001844 */
[C---:B------:R-:W-:Y:S01]  /*13520*/  HMMA.16816.F32 R72, R132.reuse, R146, R72 ;  /* 0x000000928448723c */ /* 0x040fe20000001848 */
[----:B------:R-:W2:Y:S07]  /*13530*/  LDSM.16.MT88.4 R144, [R224+0x17000] ;  /* 0x01700000e090783b */ /* 0x000eae0000004200 */
[C---:B---3--:R-:W-:Y:S01]  /*13540*/  HMMA.16816.F32 R76, R132.reuse, R136, R76 ;  /* 0x00000088844c723c */ /* 0x048fe2000000184c */
[----:B----4-:R-:W-:Y:S07]  /*13550*/  LDSM.16.MT88.4 R176, [R221+0x11800] ;  /* 0x01180000ddb0783b */ /* 0x010fee0000004200 */
[C---:B------:R-:W-:Y:S01]  /*13560*/  HMMA.16816.F32 R80, R132.reuse, R138, R80 ;  /* 0x0000008a8450723c */ /* 0x040fe20000001850 */
[----:B------:R-:W3:Y:S07]  /*13570*/  LDSM.16.MT88.4 R136, [R220+0x17000] ;  /* 0x01700000dc88783b */ /* 0x000eee0000004200 */
[C---:B-1----:R-:W-:Y:S08]  /*13580*/  HMMA.16816.F32 R84, R132.reuse, R140, R84 ;  /* 0x0000008c8454723c */ /* 0x042ff00000001854 */
[C---:B------:R-:W-:Y:S01]  /*13590*/  HMMA.16816.F32 R88, R132.reuse, R142, R88 ;  /* 0x0000008e8458723c */ /* 0x040fe20000001858 */
[----:B------:R-:W1:Y:S07]  /*135a0*/  LDSM.16.MT88.4 R140, [R224+0x11800] ;  /* 0x01180000e08c783b */ /* 0x000e6e0000004200 */
[C---:B------:R-:W-:Y:S07]  /*135b0*/  HMMA.16816.F32 R92, R132.reuse, R148, R92 ;  /* 0x00000094845c723c */ /* 0x040fee000000185c */
[----:B-----5:R-:W-:Y:S01]  /*135c0*/  IMAD.MOV.U32 R148, RZ, RZ, R169 ;  /* 0x000000ffff947224 */ /* 0x020fe200078e00a9 */
[C---:B------:R-:W-:Y:S04]  /*135d0*/  HMMA.16816.F32 R96, R132.reuse, R150, R96 ;  /* 0x000000968460723c */ /* 0x040fe80000001860 */
[----:B------:R-:W-:Y:S04]  /*135e0*/  MOV R149, R162 ;  /* 0x000000a200957202 */ /* 0x000fe80000000f00 */
[C---:B--2---:R-:W-:Y:S04]  /*135f0*/  HMMA.16816.F32 R100, R132.reuse, R144, R100 ;  /* 0x000000908464723c */ /* 0x044fe80000001864 */
[----:B------:R-:W-:Y:S03]  /*13600*/  F2FP.PACK_AB R171, R165, R149 ;  /* 0x00000095a5ab723e */ /* 0x000fe600000000ff */
[----:B------:R-:W-:Y:S01]  /*13610*/  MOV R145, R181 ;  /* 0x000000b500917202 */ /* 0x000fe20000000f00 */
[C---:B------:R-:W-:Y:S04]  /*13620*/  HMMA.16816.F32 R104, R132.reuse, R146, R104 ;  /* 0x000000928468723c */ /* 0x040fe80000001868 */
[----:B------:R-:W-:Y:S04]  /*13630*/  MOV R144, R163 ;  /* 0x000000a300907202 */ /* 0x000fe80000000f00 */
[C---:B------:R-:W-:Y:S04]  /*13640*/  HMMA.16816.F32 R108, R132.reuse, R152, R108 ;  /* 0x00000098846c723c */ /* 0x040fe8000000186c */
[----:B------:R-:W-:Y:S04]  /*13650*/  F2FP.PACK_AB R170, R148, R144 ;  /* 0x0000009094aa723e */ /* 0x000fe800000000ff */
[C---:B------:R-:W-:Y:S08]  /*13660*/  HMMA.16816.F32 R112, R132.reuse, R154, R112 ;  /* 0x0000009a8470723c */ /* 0x040ff00000001870 */
[C---:B------:R-:W-:Y:S08]  /*13670*/  HMMA.16816.F32 R116, R132.reuse, R156, R116 ;  /* 0x0000009c8474723c */ /* 0x040ff00000001874 */
[C---:B------:R-:W-:Y:S08]  /*13680*/  HMMA.16816.F32 R120, R132.reuse, R158, R120 ;  /* 0x0000009e8478723c */ /* 0x040ff00000001878 */
[C---:B---3--:R-:W-:Y:S07]  /*13690*/  HMMA.16816.F32 R124, R132.reuse, R136, R124 ;  /* 0x00000088847c723c */ /* 0x048fee000000187c */
[----:B------:R-:W-:Y:S01]  /*136a0*/  IMAD.MOV.U32 R136, RZ, RZ, R182 ;  /* 0x000000ffff887224 */ /* 0x000fe200078e00b6 */
[----:B------:R-:W-:Y:S04]  /*136b0*/  HMMA.16816.F32 R128, R132, R138, R128 ;  /* 0x0000008a8480723c */ /* 0x000fe80000001880 */
[----:B------:R-:W-:Y:S02]  /*136c0*/  MOV R137, R183 ;  /* 0x000000b700897202 */ /* 0x000fe40000000f00 */
[----:B------:R-:W2:Y:S01]  /*136d0*/  LDSM.16.MT88.4 R180, [R220+0x11800] ;  /* 0x01180000dcb4783b */ /* 0x000ea20000004200 */
[----:B------:R-:W-:Y:S01]  /*136e0*/  MOV R132, R160 ;  /* 0x000000a000847202 */ /* 0x000fe20000000f00 */
[----:B------:R-:W-:Y:S01]  /*136f0*/  IMAD.MOV.U32 R138, RZ, RZ, R184 ;  /* 0x000000ffff8a7224 */ /* 0x000fe200078e00b8 */
[----:B------:R-:W-:Y:S03]  /*13700*/  MOV R133, R161 ;  /* 0x000000a100857202 */ /* 0x000fe60000000f00 */
[----:B------:R-:W-:Y:S02]  /*13710*/  F2FP.PACK_AB R168, R132, R136 ;  /* 0x0000008884a8723e */ /* 0x000fe400000000ff */
[----:B------:R-:W-:Y:S02]  /*13720*/  F2FP.PACK_AB R169, R145, R133 ;  /* 0x0000008591a9723e */ /* 0x000fe400000000ff */
[----:B------:R-:W-:Y:S02]  /*13730*/  MOV R139, R185 ;  /* 0x000000b9008b7202 */ /* 0x000fe40000000f00 */
[----:B------:R-:W-:Y:S02]  /*13740*/  MOV R134, R186 ;  /* 0x000000ba00867202 */ /* 0x000fe40000000f00 */
[----:B------:R-:W-:Y:S01]  /*13750*/  MOV R135, R187 ;  /* 0x000000bb00877202 */ /* 0x000fe20000000f00 */
[C---:B-1----:R-:W-:Y:S01]  /*13760*/  HMMA.16816.F32 R160, R168.reuse, R140, R4 ;  /* 0x0000008ca8a0723c */ /* 0x042fe20000001804 */
[----:B------:R-:W1:Y:S07]  /*13770*/  LDSM.16.MT88.4 R184, [R224+0x13800] ;  /* 0x01380000e0b8783b */ /* 0x000e6e0000004200 */
[C---:B------:R-:W-:Y:S01]  /*13780*/  HMMA.16816.F32 R156, R168.reuse, R142, R8 ;  /* 0x0000008ea89c723c */ /* 0x040fe20000001808 */
[----:B------:R-:W3:Y:S07]  /*13790*/  LDSM.16.MT88.4 R4, [R222+0x13800] ;  /* 0x01380000de04783b */ /* 0x000eee0000004200 */
[C---:B------:R-:W-:Y:S01]  /*137a0*/  HMMA.16816.F32 R152, R168.reuse, R172, R12 ;  /* 0x000000aca898723c */ /* 0x040fe2000000180c */
[----:B------:R-:W4:Y:S06]  /*137b0*/  LDSM.16.MT88.4 R8, [R221+0x13800] ;  /* 0x01380000dd08783b */ /* 0x000f2c0000004200 */
[----:B------:R-:W-:Y:S01]  /*137c0*/  IMAD.MOV.U32 R173, RZ, RZ, R148 ;  /* 0x000000ffffad7224 */ /* 0x000fe200078e0094 */
[----:B------:R-:W-:Y:S01]  /*137d0*/  MOV R172, R149 ;  /* 0x0000009500ac7202 */ /* 0x000fe20000000f00 */
[----:B------:R-:W5:Y:S01]  /*137e0*/  LDSM.16.MT88.4 R12, [R220+0x13800] ;  /* 0x01380000dc0c783b */ /* 0x000f620000004200 */
[C---:B------:R-:W-:Y:S07]  /*137f0*/  HMMA.16816.F32 R148, R168.reuse, R174, R16 ;  /* 0x000000aea894723c */ /* 0x040fee0000001810 */
[----:B------:R-:W-:Y:S01]  /*13800*/  MOV R175, R144 ;  /* 0x0000009000af7202 */ /* 0x000fe20000000f00 */
[----:B------:R-:W1:Y:S01]  /*13810*/  LDSM.16.MT88.4 R16, [R224+0x15800] ;  /* 0x01580000e010783b */ /* 0x000e620000004200 */
[----:B------:R-:W-:Y:S02]  /*13820*/  MOV R174, R145 ;  /* 0x0000009100ae7202 */ /* 0x000fe40000000f00 */
[C---:B------:R-:W-:Y:S05]  /*13830*/  HMMA.16816.F32 R144, R168.reuse, R176, R20 ;  /* 0x000000b0a890723c */ /* 0x040fea0000001814 */
[----:B------:R-:W3:Y:S02]  /*13840*/  LDSM.16.MT88.4 R20, [R222+0x15800] ;  /* 0x01580000de14783b */ /* 0x000ee40000004200 */
[----:B------:R-:W-:Y:S01]  /*13850*/  IMAD.MOV.U32 R177, RZ, RZ, R132 ;  /* 0x000000ffffb17224 */ /* 0x000fe200078e0084 */
[C---:B------:R-:W-:Y:S04]  /*13860*/  HMMA.16816.F32 R140, R168.reuse, R178, R24 ;  /* 0x000000b2a88c723c */ /* 0x040fe80000001818 */
[----:B------:R-:W-:Y:S03]  /*13870*/  MOV R176, R133 ;  /* 0x0000008500b07202 */ /* 0x000fe60000000f00 */
[----:B------:R-:W-:Y:S01]  /*13880*/  MOV R26, R138 ;  /* 0x0000008a001a7202 */ /* 0x000fe20000000f00 */
[----:B------:R-:W-:Y:S01]  /*13890*/  IMAD.MOV.U32 R179, RZ, RZ, R136 ;  /* 0x000000ffffb37224 */ /* 0x000fe200078e0088 */
[----:B------:R-:W-:Y:S03]  /*138a0*/  MOV R27, R139 ;  /* 0x0000008b001b7202 */ /* 0x000fe60000000f00 */
[----:B------:R-:W-:Y:S02]  /*138b0*/  MOV R178, R137 ;  /* 0x0000008900b27202 */ /* 0x000fe40000000f00 */
[C---:B--2---:R-:W-:Y:S01]  /*138c0*/  HMMA.16816.F32 R136, R168.reuse, R180, R28 ;  /* 0x000000b4a888723c */ /* 0x044fe2000000181c */
[----:B------:R-:W-:Y:S06]  /*138d0*/  LDSM.16.MT88.4 R28, [R220+0x15800] ;  /* 0x01580000dc1c783b */ /* 0x000fec0000004200 */
[----:B------:R-:W-:Y:S02]  /*138e0*/  MOV R181, R134 ;  /* 0x0000008600b57202 */ /* 0x000fe40000000f00 */
[----:B------:R-:W-:Y:S02]  /*138f0*/  MOV R180, R135 ;  /* 0x0000008700b47202 */ /* 0x000fe40000000f00 */
[C---:B------:R-:W-:Y:S01]  /*13900*/  HMMA.16816.F32 R132, R168.reuse, R182, R32 ;  /* 0x000000b6a884723c */ /* 0x040fe20000001820 */
[----:B------:R-:W-:Y:S02]  /*13910*/  LDSM.16.MT88.4 R32, [R224+0x17800] ;  /* 0x01780000e020783b */ /* 0x000fe40000004200 */
[----:B------:R-:W-:Y:S04]  /*13920*/  FADD.FTZ R252, R181, R252 ;  /* 0x000000fcb5fc7221 */ /* 0x000fe80000010000 */
[----:B------:R-:W-:Y:S01]  /*13930*/  IMAD.MOV.U32 R183, RZ, RZ, R26 ;  /* 0x000000ffffb77224 */ /* 0x000fe200078e001a */
[C---:B-1----:R-:W-:Y:S04]  /*13940*/  HMMA.16816.F32 R36, R168.reuse, R184, R36 ;  /* 0x000000b8a824723c */ /* 0x042fe80000001824 */
[----:B------:R-:W-:Y:S02]  /*13950*/  MOV R182, R27 ;  /* 0x0000001b00b67202 */ /* 0x000fe40000000f00 */
[----:B------:R-:W1:Y:S02]  /*13960*/  LDSM.16.MT88.4 R24, [R221+0x15800] ;  /* 0x01580000dd18783b */ /* 0x000e640000004200 */
[C---:B------:R-:W-:Y:S04]  /*13970*/  HMMA.16816.F32 R40, R168.reuse, R186, R40 ;  /* 0x000000baa828723c */ /* 0x040fe80000001828 */
[----:B------:R-:W-:Y:S04]  /*13980*/  FADD.FTZ R0, R182, R0 ;  /* 0x00000000b6007221 */ /* 0x000fe80000010000 */
[C---:B---3--:R-:W-:Y:S04]  /*13990*/  HMMA.16816.F32 R44, R168.reuse, R4, R44 ;  /* 0x00000004a82c723c */ /* 0x048fe8000000182c */
[----:B------:R-:W-:Y:S04]  /*139a0*/  FADD.FTZ R0, R183, R0 ;  /* 0x00000000b7007221 */ /* 0x000fe80000010000 */
[C---:B------:R-:W-:Y:S01]  /*139b0*/  HMMA.16816.F32 R48, R168.reuse, R6, R48 ;  /* 0x00000006a830723c */ /* 0x040fe20000001830 */
[----:B------:R-:W2:Y:S03]  /*139c0*/  LDSM.16.MT88.4 R4, [R222+0x17800] ;  /* 0x01780000de04783b */ /* 0x000ea60000004200 */
[----:B------:R-:W-:Y:S04]  /*139d0*/  FADD.FTZ R0, R180, R0 ;  /* 0x00000000b4007221 */ /* 0x000fe80000010000 */
[C---:B----4-:R-:W-:Y:S04]  /*139e0*/  HMMA.16816.F32 R52, R168.reuse, R8, R52 ;  /* 0x00000008a834723c */ /* 0x050fe80000001834 */
[----:B------:R-:W-:Y:S02]  /*139f0*/  FADD.FTZ R2, R178, R0 ;  /* 0x00000000b2027221 */ /* 0x000fe40000010000 */
[----:B------:R-:W-:Y:S02]  /*13a00*/  FADD.FTZ R0, R179, R252 ;  /* 0x000000fcb3007221 */ /* 0x000fe40000010000 */
[C---:B------:R-:W-:Y:S01]  /*13a10*/  HMMA.16816.F32 R56, R168.reuse, R10, R56 ;  /* 0x0000000aa838723c */ /* 0x040fe20000001838 */
[----:B------:R-:W3:Y:S03]  /*13a20*/  LDSM.16.MT88.4 R8, [R221+0x17800] ;  /* 0x01780000dd08783b */ /* 0x000ee60000004200 */
[----:B------:R-:W-:Y:S02]  /*13a30*/  FADD.FTZ R2, R176, R2 ;  /* 0x00000002b0027221 */ /* 0x000fe40000010000 */
[----:B------:R-:W-:Y:S02]  /*13a40*/  FADD.FTZ R0, R177, R0 ;  /* 0x00000000b1007221 */ /* 0x000fe40000010000 */
[C---:B-----5:R-:W-:Y:S04]  /*13a50*/  HMMA.16816.F32 R60, R168.reuse, R12, R60 ;  /* 0x0000000ca83c723c */ /* 0x060fe8000000183c */
[----:B------:R-:W-:Y:S02]  /*13a60*/  FADD.FTZ R2, R174, R2 ;  /* 0x00000002ae027221 */ /* 0x000fe40000010000 */
[----:B------:R-:W-:Y:S02]  /*13a70*/  FADD.FTZ R0, R175, R0 ;  /* 0x00000000af007221 */ /* 0x000fe40000010000 */
[C---:B------:R-:W-:Y:S01]  /*13a80*/  HMMA.16816.F32 R64, R168.reuse, R14, R64 ;  /* 0x0000000ea840723c */ /* 0x040fe20000001840 */
[----:B------:R-:W4:Y:S03]  /*13a90*/  LDSM.16.MT88.4 R12, [R220+0x17800] ;  /* 0x01780000dc0c783b */ /* 0x000f260000004200 */
[----:B------:R-:W-:Y:S02]  /*13aa0*/  FADD.FTZ R2, R172, R2 ;  /* 0x00000002ac027221 */ /* 0x000fe40000010000 */
[----:B------:R-:W-:Y:S01]  /*13ab0*/  FADD.FTZ R249, R173, R0 ;  /* 0x00000000adf97221 */ /* 0x000fe20000010000 */
[----:B------:R-:W-:Y:S01]  /*13ac0*/  MOV R0, R3 ;  /* 0x0000000300007202 */ /* 0x000fe20000000f00 */
[C---:B------:R-:W-:Y:S04]  /*13ad0*/  HMMA.16816.F32 R68, R168.reuse, R16, R68 ;  /* 0x00000010a844723c */ /* 0x040fe80000001844 */
[----:B------:R-:W-:Y:S01]  /*13ae0*/  FADD.FTZ R248, R165, R2 ;  /* 0x00000002a5f87221 */ /* 0x000fe20000010000 */
[----:B------:R-:W-:Y:S03]  /*13af0*/  MOV R2, R164 ;  /* 0x000000a400027202 */ /* 0x000fe60000000f00 */
        /* <DEDUP_REMOVED lines=13> */
[C---:B----4-:R-:W-:Y:S08]  /*13bd0*/  HMMA.16816.F32 R124, R168.reuse, R12, R124 ;  /* 0x0000000ca87c723c */ /* 0x050ff0000000187c */
[----:B------:R-:W-:Y:S01]  /*13be0*/  HMMA.16816.F32 R128, R168, R14, R128 ;  /* 0x0000000ea880723c */ /* 0x000fe20000001880 */
[----:B------:R-:W-:-:S07]  /*13bf0*/  @P0 BRA `(.L_x_6361) ;  /* 0xffffa8d000000947 */ /* 0x000fce000383ffff */
.L_x_6357:
        /* <DEDUP_REMOVED lines=323> */
.L_x_6362:
[----:B------:R-:W1:Y:S01]  /*15030*/  S2UR UR7, SR_CTAID.Z ;  /* 0x00000000000779c3 */ /* 0x000e620000002700 */
[----:B------:R-:W-:Y:S02]  /*15040*/  ULDC UR4, c[0x0][0x1c0] ;  /* 0x0000700000047ab9 */ /* 0x000fe40000000800 */
[----:B------:R-:W-:-:S05]  /*15050*/  ULDC UR8, c[0x0][0x214] ;  /* 0x0000850000087ab9 */ /* 0x000fca0000000800 */
[----:B------:R-:W1:Y:S02]  /*15060*/  S2UR UR6, SR_CTAID.Y ;  /* 0x00000000000679c3 */ /* 0x000e640000002600 */
[----:B-1----:R-:W-:-:S04]  /*15070*/  UIMAD UR4, UR6, UR4, UR7 ;  /* 0x00000004060472a4 */ /* 0x002fc8000f8e0207 */
[----:B------:R-:W-:Y:S02]  /*15080*/  UIMAD UR8, UR4, UR8, URZ ;  /* 0x00000008040872a4 */ /* 0x000fe4000f8e023f */
.L_x_6363:
        /* <DEDUP_REMOVED lines=58> */
.L_x_6365:
[----:B---34-:R-:W-:Y:S05]  /*15430*/  BSYNC B0 ;  /* 0x0000000000007941 */ /* 0x018fea0003800000 */
.L_x_6364:
        /* <DEDUP_REMOVED lines=40> */
.L_x_6367:
[----:B------:R-:W-:Y:S05]  /*156c0*/  BSYNC B0 ;  /* 0x0000000000007941 */ /* 0x000fea0003800000 */
.L_x_6366:
        /* <DEDUP_REMOVED lines=22> */
.L_x_6369:
[----:B------:R-:W-:Y:S05]  /*15830*/  BSYNC B0 ;  /* 0x0000000000007941 */ /* 0x000fea0003800000 */
.L_x_6368:
        /* <DEDUP_REMOVED lines=22> */
.L_x_6371:
[----:B------:R-:W-:Y:S05]  /*159a0*/  BSYNC B0 ;  /* 0x0000000000007941 */ /* 0x000fea0003800000 */
.L_x_6370:
        /* <DEDUP_REMOVED lines=23> */
.L_x_6372:
        /* <DEDUP_REMOVED lines=14> */
.L_x_8814:


//--------------------- .text._ZN5flash24flash_fwd_splitkv_kernelI23Flash_fwd_kernel_traitsILi256ELi64ELi64ELi4ELb0ELb0EN7cutlass6half_tE19Flash_kernel_traitsILi256ELi64ELi64ELi4ES3_EELb0ELb1ELb1ELb0ELb0ELb1ELb0ELb0EEEvNS_16Flash_fwd_paramsE --------------------------
	.section	.text._ZN5flash24flash_fwd_splitkv_kernelI23Flash_fwd_kernel_traitsILi256ELi64ELi64ELi4ELb0ELb0EN7cutlass6half_tE19Flash_kernel_traitsILi256ELi64ELi64ELi4ES3_EELb0ELb1ELb1ELb0ELb0ELb1ELb0ELb0EEEvNS_16Flash_fwd_paramsE,"ax",@progbits
	.sectioninfo	@"SHI_REGISTERS=255"
	.align	128
        .global         _ZN5flash24flash_fwd_splitkv_kernelI23Flash_fwd_kernel_traitsILi256ELi64ELi64ELi4ELb0ELb0EN7cutlass6half_tE19Flash_kernel_traitsILi256ELi64ELi64ELi4ES3_EELb0ELb1ELb1ELb0ELb0ELb1ELb0ELb0EEEvNS_16Flash_fwd_paramsE
        .type           _ZN5flash24flash_fwd_splitkv_kernelI23Flash_fwd_kernel_traitsILi256ELi64ELi64ELi4ELb0ELb0EN7cutlass6half_tE19Flash_kernel_traitsILi256ELi64ELi64ELi4ES3_EELb0ELb1ELb1ELb0ELb0ELb1ELb0ELb0EEEvNS_16Flash_fwd_paramsE,@function
        .size           _ZN5flash24flash_fwd_splitkv_kernelI23Flash_fwd_kernel_traitsILi256ELi64ELi64ELi4ELb0ELb0EN7cutlass6half_tE19Flash_kernel_traitsILi256ELi64ELi64ELi4ES3_EELb0ELb1ELb1ELb0ELb0ELb1ELb0ELb0EEEvNS_16Flash_fwd_paramsE,(.L_x_8815 - _ZN5flash24flash_fwd_splitkv_kernelI23Flash_fwd_kernel_traitsILi256ELi64ELi64ELi4ELb0ELb0EN7cutlass6half_tE19Flash_kernel_traitsILi256ELi64ELi64ELi4ES3_EELb0ELb1ELb1ELb0ELb0ELb1ELb0ELb0EEEvNS_16Flash_fwd_paramsE)
        .other          _ZN5flash24flash_fwd_splitkv_kernelI23Flash_fwd_kernel_traitsILi256ELi64ELi64ELi4ELb0ELb0EN7cutlass6half_tE19Flash_kernel_traitsILi256ELi64ELi64ELi4ES3_EELb0ELb1ELb1ELb0ELb0ELb1ELb0ELb0EEEvNS_16Flash_fwd_paramsE,@"STO_CUDA_ENTRY STV_DEFAULT"
_ZN5flash24flash_fwd_splitkv_kernelI23Flash_fwd_kernel_traitsILi256ELi64ELi64ELi4ELb0ELb0EN7cutlass6half_tE19Flash_kernel_traitsILi256ELi64ELi64ELi4ES3_EELb0ELb1ELb1ELb0ELb0ELb1ELb0ELb0EEEvNS_16Flash_fwd_paramsE:
.text._ZN5flash24flash_fwd_splitkv_kernelI23Flash_fwd_kernel_traitsILi256ELi64ELi64ELi4ELb0ELb0EN7cutlass6half_tE19Flash_kernel_traitsILi256ELi64ELi64ELi4ES3_EELb0ELb1ELb1ELb0ELb0ELb1ELb0ELb0EEEvNS_16Flash_fwd_paramsE:
        /* <DEDUP_REMOVED lines=55> */
.L_x_6373:
[----:B------:R-:W-:Y:S02]  /*0370*/  ULDC UR6, c[0x0][0x218] ;  /* 0x0000860000067ab9 */ /* 0x000fe40000000800 */
.L_x_6374:
        /* <DEDUP_REMOVED lines=113> */
.L_x_6377:
[----:B------:R-:W-:Y:S05]  /*0a90*/  BSYNC B0 ;  /* 0x0000000000007941 */ /* 0x000fea0003800000 */
.L_x_6376:
        /* <DEDUP_REMOVED lines=22> */
.L_x_6379:
[----:B------:R-:W-:Y:S05]  /*0c00*/  BSYNC B0 ;  /* 0x0000000000007941 */ /* 0x000fea0003800000 */
.L_x_6378:
        /* <DEDUP_REMOVED lines=22> */
.L_x_6381:
[----:B------:R-:W-:Y:S05]  /*0d70*/  BSYNC B0 ;  /* 0x0000000000007941 */ /* 0x000fea0003800000 */
.L_x_6380:
        /* <DEDUP_REMOVED lines=21> */
.L_x_6383:
[----:B------:R-:W-:Y:S05]  /*0ed0*/  BSYNC B0 ;  /* 0x0000000000007941 */ /* 0x000fea0003800000 */
.L_x_6382:
        /* <DEDUP_REMOVED lines=20> */
.L_x_6375:
        /* <DEDUP_REMOVED lines=121> */
.L_x_6384:
        /* <DEDUP_REMOVED lines=21> */
.L_x_6386:
        /* <DEDUP_REMOVED lines=63> */
.L_x_6385:
        /* <DEDUP_REMOVED lines=132> */
.L_x_6388:
[----:B------:R-:W-:Y:S05]  /*2530*/  BSYNC B0 ;  /* 0x0000000000007941 */ /* 0x000fea0003800000 */
.L_x_6387:
        /* <DEDUP_REMOVED lines=45> */
.L_x_6390:
[----:B------:R-:W-:Y:S05]  /*2810*/  BSYNC B0 ;  /* 0x0000000000007941 */ /* 0x000fea0003800000 */
.L_x_6389:
        /* <DEDUP_REMOVED lines=45> */
.L_x_6392:
[----:B------:R-:W-:Y:S05]  /*2af0*/  BSYNC B0 ;  /* 0x0000000000007941 */ /* 0x000fea0003800000 */
.L_x_6391:
        /* <DEDUP_REMOVED lines=44> */
.L_x_6394:
[----:B------:R-:W-:Y:S05]  /*2dc0*/  BSYNC B0 ;  /* 0x0000000000007941 */ /* 0x000fea0003800000 */
.L_x_6393:
        /* <DEDUP_REMOVED lines=39> */
.L_x_6396:
[----:B------:R-:W-:Y:S05]  /*3040*/  BSYNC B0 ;  /* 0x0000000000007941 */ /* 0x000fea0003800000 */
.L_x_6395:
        /* <DEDUP_REMOVED lines=41> */
.L_x_6398:
[----:B------:R-:W-:Y:S05]  /*32e0*/  BSYNC B0 ;  /* 0x0000000000007941 */ /* 0x000fea0003800000 */
.L_x_6397:
        /* <DEDUP_REMOVED lines=41> */
.L_x_6400:
[----:B------:R-:W-:Y:S05]  /*3580*/  BSYNC B0 ;  /* 0x0000000000007941 */ /* 0x000fea0003800000 */
.L_x_6399:
        /* <DEDUP_REMOVED lines=42> */
.L_x_6402:
[----:B------:R-:W-:Y:S05]  /*3830*/  BSYNC B0 ;  /* 0x0000000000007941 */ /* 0x000fea0003800000 */
.L_x_6401:
        /* <DEDUP_REMOVED lines=65> */
.L_x_6404:
[----:B-1--4-:R-:W-:Y:S05]  /*3c50*/  BSYNC B0 ;  /* 0x0000000000007941 */ /* 0x012fea0003800000 */
.L_x_6403:
        /* <DEDUP_REMOVED lines=53> */
.L_x_6406:
[----:B------:R-:W-:Y:S05]  /*3fb0*/  BSYNC B0 ;  /* 0x0000000000007941 */ /* 0x000fea0003800000 */
.L_x_6405:
        /* <DEDUP_REMOVED lines=45> */
.L_x_6408:
[----:B------:R-:W-:Y:S05]  /*4290*/  BSYNC B0 ;  /* 0x0000000000007941 */ /* 0x000fea0003800000 */
.L_x_6407:
        /* <DEDUP_REMOVED lines=62> */
.L_x_6410:
[----:B------:R-:W-:Y:S05]  /*4680*/  BSYNC B0 ;  /* 0x0000000000007941 */ /* 0x000fea0003800000 */
.L_x_6409:
[C---:B------:R-:W-:Y:S01]  /*4690*/  IMAD.SHL.U32 R7, R3.reuse, 0x40, RZ ;  /* 0x0000004003077824 */ /* 0x040fe200078e00ff */
[----:B------:R-:W-:Y:S01]  /*46a0*/  LEA R230, R6, R4, 0xa ;  /* 0x0000000406e67211 */ /* 0x000fe200078e50ff */
[----:B------:R-:W-:Y:S01]  /*46b0*/  IMAD.SHL.U32 R16, R16, 0x8, RZ ;  /* 0x0000000810107824 */ /* 0x000fe200078e00ff */
[----:B------:R-:W-:Y:S01]  /*46c0*/  R2P PR, R3, 0x6 ;  /* 0x0000000603007804 */ /* 0x000fe20000000000 */
[----:B------:R-:W0:Y:S01]  /*46d0*/  LDGDEPBAR ;  /* 0x00000000000079af */ /* 0x000e220000000000 */
[----:B------:R-:W-:Y:S01]  /*46e0*/  LOP3.LUT R7, R7, 0x1c0, RZ, 0xc0, !PT ;  /* 0x000001c007077812 */ /* 0x000fe200078ec0ff */
[----:B------:R-:W-:Y:S01]  /*46f0*/  IMAD.SHL.U32 R230, R230, 0x2, RZ ;  /* 0x00000002e6e67824 */ /* 0x000fe200078e00ff */
[----:B------:R-:W-:Y:S01]  /*4700*/  LEA R6, R6, UR26, 0x4 ;  /* 0x0000001a06067c11 */ /* 0x000fe2000f8e20ff */
[----:B------:R-:W-:Y:S01]  /*4710*/  UISETP.GT.AND UP0, UPT, UR12, UR11, UPT ;  /* 0x0000000b0c00728c */ /* 0x000fe2000bf04270 */
[----:B------:R-:W-:Y:S01]  /*4720*/  LOP3.LUT R16, R7, 0x8, R16, 0xf8, !PT ;  /* 0x0000000807107812 */ /* 0x000fe200078ef810 */
[----:B------:R-:W-:Y:S01]  /*4730*/  IMAD R228, R2, 0x2, R230 ;  /* 0x0000000202e47824 */ /* 0x000fe200078e02e6 */
[----:B------:R-:W-:Y:S01]  /*4740*/  SHF.R.U32.HI R7, RZ, 0x3, R7 ;  /* 0x00000003ff077819 */ /* 0x000fe20000011607 */
[----:B------:R-:W-:Y:S01]  /*4750*/  LDSM.16.M88.4 R48, [R230] ;  /* 0x00000000e630783b */ /* 0x000fe20000000200 */
[----:B------:R-:W-:Y:S01]  /*4760*/  LEA R226, R0, R230, 0x1 ;  /* 0x000000e600e27211 */ /* 0x000fe200078e08ff */
[----:B------:R-:W-:Y:S01]  /*4770*/  UIADD3 UR5, UR27, 0x1, -UR13 ;  /* 0x000000011b057890 */ /* 0x000fe2000fffe80d */
[----:B------:R-:W-:Y:S01]  /*4780*/  LOP3.LUT R7, R16, R7, RZ, 0x3c, !PT ;  /* 0x0000000710077212 */ /* 0x000fe200078e3cff */
[----:B--2---:R-:W-:Y:S01]  /*4790*/  LDSM.16.M88.4 R12, [R228] ;  /* 0x00000000e40c783b */ /* 0x004fe20000000200 */
[----:B------:R-:W-:Y:S01]  /*47a0*/  LEA R225, R0, R228, 0x1 ;  /* 0x000000e400e17211 */ /* 0x000fe200078e08ff */
[----:B------:R-:W-:Y:S01]  /*47b0*/  ULDC UR4, c[0x0][0x2e8] ;  /* 0x0000ba0000047ab9 */ /* 0x000fe20000000800 */
[----:B------:R-:W-:Y:S01]  /*47c0*/  IADD3 R5, R5, R6, RZ ;  /* 0x0000000605057210 */ /* 0x000fe20007ffe0ff */
[----:B------:R-:W-:Y:S01]  /*47d0*/  IMAD R229, R229, 0x200, R7 ;  /* 0x00000200e5e57824 */ /* 0x000fe200078e0207 */
[----:B------:R-:W-:Y:S01]  /*47e0*/  LDSM.16.M88.4 R56, [R226] ;  /* 0x00000000e238783b */ /* 0x000fe20000000200 */
[----:B------:R-:W-:Y:S01]  /*47f0*/  UIADD3 UR4, UR5, UR4, URZ ;  /* 0x0000000405047290 */ /* 0x000fe2000fffe03f */
[----:B------:R-:W-:Y:S01]  /*4800*/  PLOP3.LUT P6, PT, PT, PT, UP0, 0x80, 0x0 ;  /* 0x000000000000781c */ /* 0x000fe20003fcf008 */
[----:B------:R-:W-:Y:S01]  /*4810*/  UIADD3 UR7, UR27, -UR13, URZ ;  /* 0x8000000d1b077290 */ /* 0x000fe2000fffe03f */
[----:B------:R-:W-:Y:S01]  /*4820*/  SHF.L.U32 R229, R229, 0x1, RZ ;  /* 0x00000001e5e57819 */ /* 0x000fe200000006ff */
[----:B------:R-:W-:Y:S01]  /*4830*/  LDSM.16.M88.4 R72, [R230+0x2000] ;  /* 0x00200000e648783b */ /* 0x000fe20000000200 */
[----:B------:R-:W-:-:S02]  /*4840*/  IADD3 R240, R5, 0x8, RZ ;  /* 0x0000000805f07810 */ /* 0x000fc40007ffe0ff */
[C---:B------:R-:W-:Y:S01]  /*4850*/  IADD3 R3, R229.reuse, 0x8000, RZ ;  /* 0x00008000e5037810 */ /* 0x040fe20007ffe0ff */
[----:B------:R-:W2:Y:S01]  /*4860*/  LDSM.16.M88.4 R16, [R229+0x8000] ;  /* 0x00800000e510783b */ /* 0x000ea20000000200 */
[----:B------:R-:W-:Y:S02]  /*4870*/  IADD3 R227, R229, 0x8020, RZ ;  /* 0x00008020e5e37810 */ /* 0x000fe40007ffe0ff */
[----:B------:R-:W-:Y:S01]  /*4880*/  @P1 IADD3 R227, R3, -0x20, RZ ;  /* 0xffffffe003e31810 */ /* 0x000fe20007ffe0ff */
[----:B------:R-:W5:Y:S01]  /*4890*/  LDSM.16.M88.4 R44, [R229+0x8800] ;  /* 0x00880000e52c783b */ /* 0x000f620000000200 */
[----:B------:R-:W-:Y:S01]  /*48a0*/  IMAD.MOV.U32 R3, RZ, RZ, 0x40 ;  /* 0x00000040ff037424 */ /* 0x000fe200078e00ff */
[----:B------:R-:W-:Y:S02]  /*48b0*/  IADD3 R238, R240, UR4, RZ ;  /* 0x00000004f0ee7c10 */ /* 0x000fe4000fffe0ff */
[----:B------:R-:W1:Y:S01]  /*48c0*/  LDSM.16.M88.4 R64, [R229+0x9000] ;  /* 0x00900000e540783b */ /* 0x000e620000000200 */
[----:B------:R-:W-:-:S02]  /*48d0*/  IADD3 R243, R5, UR7, RZ ;  /* 0x0000000705f37c10 */ /* 0x000fc4000fffe0ff */
[----:B------:R-:W-:Y:S01]  /*48e0*/  SEL R3, R3, 0xffffffc0, !P2 ;  /* 0xffffffc003037807 */ /* 0x000fe20005000000 */
[----:B------:R-:W3:Y:S01]  /*48f0*/  LDSM.16.M88.4 R28, [R229+0x9800] ;  /* 0x00980000e51c783b */ /* 0x000ee20000000200 */
[----:B------:R-:W-:Y:S02]  /*4900*/  IADD3 R240, R240, UR7, RZ ;  /* 0x00000007f0f07c10 */ /* 0x000fe4000fffe0ff */
[----:B------:R-:W-:Y:S01]  /*4910*/  IADD3 R241, R5, UR4, RZ ;  /* 0x0000000405f17c10 */ /* 0x000fe2000fffe0ff */
[----:B------:R-:W4:Y:S01]  /*4920*/  LDSM.16.M88.4 R24, [R227] ;  /* 0x00000000e318783b */ /* 0x000f220000000200 */
[----:B------:R-:W-:Y:S01]  /*4930*/  IMAD.IADD R223, R229, 0x1, R3 ;  /* 0x00000001e5df7824 */ /* 0x000fe200078e0203 */
[----:B------:R-:W-:Y:S01]  /*4940*/  IADD3 R242, R243, -c[0x0][0x2e4], RZ ;  /* 0x8000b900f3f27a10 */ /* 0x000fe20007ffe0ff */
[----:B------:R-:W-:Y:S01]  /*4950*/  IMAD.IADD R216, R3, 0x1, R227 ;  /* 0x0000000103d87824 */ /* 0x000fe200078e02e3 */
[----:B---3--:R-:W3:Y:S01]  /*4960*/  LDSM.16.M88.4 R8, [R227+0x800] ;  /* 0x00080000e308783b */ /* 0x008ee20000000200 */
[----:B------:R-:W-:-:S02]  /*4970*/  IADD3 R239, R240, -c[0x0][0x2e4], RZ ;  /* 0x8000b900f0ef7a10 */ /* 0x000fc40007ffe0ff */
[----:B------:R-:W-:Y:S01]  /*4980*/  IMNMX R241, R241, UR27, PT ;  /* 0x0000001bf1f17c17 */ /* 0x000fe2000b800200 */
[----:B------:R-:W1:Y:S01]  /*4990*/  LDSM.16.M88.4 R40, [R227+0x1800] ;  /* 0x00180000e328783b */ /* 0x000e620000000200 */
[----:B------:R-:W-:Y:S02]  /*49a0*/  IMNMX R238, R238, UR27, PT ;  /* 0x0000001beeee7c17 */ /* 0x000fe4000b800200 */
[----:B------:R-:W-:Y:S01]  /*49b0*/  IMNMX R242, RZ, R242, !PT ;  /* 0x000000f2fff27217 */ /* 0x000fe20007800200 */
[----:B------:R-:W-:Y:S01]  /*49c0*/  LDSM.16.M88.4 R80, [R223+0x9000] ;  /* 0x00900000df50783b */ /* 0x000fe20000000200 */
[----:B------:R-:W-:Y:S02]  /*49d0*/  IMNMX R239, RZ, R239, !PT ;  /* 0x000000efffef7217 */ /* 0x000fe40007800200 */
[C---:B------:R-:W-:Y:S01]  /*49e0*/  IADD3 R219, R227.reuse, 0x800, RZ ;  /* 0x00000800e3db7810 */ /* 0x040fe20007ffe0ff */
[----:B------:R-:W-:Y:S01]  /*49f0*/  LDSM.16.M88.4 R36, [R216] ;  /* 0x00000000d824783b */ /* 0x000fe20000000200 */
[----:B------:R-:W-:-:S02]  /*4a00*/  IADD3 R218, R227, 0x1000, RZ ;  /* 0x00001000e3da7810 */ /* 0x000fc40007ffe0ff */
[C---:B------:R-:W-:Y:S01]  /*4a10*/  IADD3 R217, R227.reuse, 0x1800, RZ ;  /* 0x00001800e3d97810 */ /* 0x040fe20007ffe0ff */
[----:B------:R-:W-:Y:S01]  /*4a20*/  LDSM.16.M88.4 R76, [R223+0x9800] ;  /* 0x00980000df4c783b */ /* 0x000fe20000000200 */
[C---:B------:R-:W-:Y:S02]  /*4a30*/  IADD3 R215, R227.reuse, 0x2000, RZ ;  /* 0x00002000e3d77810 */ /* 0x040fe40007ffe0ff */
[C---:B------:R-:W-:Y:S01]  /*4a40*/  IADD3 R214, R227.reuse, 0x2800, RZ ;  /* 0x00002800e3d67810 */ /* 0x040fe20007ffe0ff */
[----:B--2---:R-:W-:Y:S01]  /*4a50*/  HMMA.16816.F32 R20, R48, R16, RZ ;  /* 0x000000103014723c */ /* 0x004fe200000018ff */
[----:B------:R-:W-:Y:S01]  /*4a60*/  LDSM.16.M88.4 R52, [R216+0x1000] ;  /* 0x00100000d834783b */ /* 0x000fe20000000200 */
[C---:B------:R-:W-:Y:S02]  /*4a70*/  IADD3 R213, R227.reuse, 0x3000, RZ ;  /* 0x00003000e3d57810 */ /* 0x040fe40007ffe0ff */
[C---:B------:R-:W-:Y:S01]  /*4a80*/  IADD3 R212, R227.reuse, 0x3800, RZ ;  /* 0x00003800e3d47810 */ /* 0x040fe20007ffe0ff */
[----:B------:R-:W-:Y:S01]  /*4a90*/  LDSM.16.M88.4 R88, [R216+0x4800] ;  /* 0x00480000d858783b */ /* 0x000fe20000000200 */
[----:B------:R-:W-:-:S02]  /*4aa0*/  IADD3 R211, R227, 0x4000, RZ ;  /* 0x00004000e3d37810 */ /* 0x000fc40007ffe0ff */
[C---:B------:R-:W-:Y:S01]  /*4ab0*/  HMMA.16816.F32 R16, R48.reuse, R18, RZ ;  /* 0x000000123010723c */ /* 0x040fe200000018ff */
[----:B------:R-:W-:Y:S01]  /*4ac0*/  LDSM.16.M88.4 R84, [R229+0xe800] ;  /* 0x00e80000e554783b */ /* 0x000fe20000000200 */
[C---:B------:R-:W-:Y:S02]  /*4ad0*/  IADD3 R210, R227.reuse, 0x4800, RZ ;  /* 0x00004800e3d27810 */ /* 0x040fe40007ffe0ff */
[C---:B------:R-:W-:Y:S02]  /*4ae0*/  IADD3 R209, R227.reuse, 0x5000, RZ ;  /* 0x00005000e3d17810 */ /* 0x040fe40007ffe0ff */
[C---:B------:R-:W-:Y:S02]  /*4af0*/  IADD3 R208, R227.reuse, 0x5800, RZ ;  /* 0x00005800e3d07810 */ /* 0x040fe40007ffe0ff */
[----:B-----5:R-:W-:Y:S01]  /*4b00*/  HMMA.16816.F32 R32, R48, R44, RZ ;  /* 0x0000002c3020723c */ /* 0x020fe200000018ff */
[C---:B------:R-:W-:Y:S02]  /*4b10*/  IADD3 R207, R227.reuse, 0x6000, RZ ;  /* 0x00006000e3cf7810 */ /* 0x040fe40007ffe0ff */
[----:B------:R-:W-:-:S02]  /*4b20*/  IADD3 R206, R227, 0x6800, RZ ;  /* 0x00006800e3ce7810 */ /* 0x000fc40007ffe0ff */
[C---:B------:R-:W-:Y:S02]  /*4b30*/  IADD3 R205, R227.reuse, 0x7000, RZ ;  /* 0x00007000e3cd7810 */ /* 0x040fe40007ffe0ff */
[----:B------:R-:W-:Y:S01]  /*4b40*/  IADD3 R204, R227, 0x7800, RZ ;  /* 0x00007800e3cc7810 */ /* 0x000fe20007ffe0ff */
[C---:B-1----:R-:W-:Y:S08]  /*4b50*/  HMMA.16816.F32 R68, R48.reuse, R64, RZ ;  /* 0x000000403044723c */ /* 0x042ff000000018ff */
[C---:B------:R-:W-:Y:S08]  /*4b60*/  HMMA.16816.F32 R44, R48.reuse, R46, RZ ;  /* 0x0000002e302c723c */ /* 0x040ff000000018ff */
[C---:B------:R-:W-:Y:S08]  /*4b70*/  HMMA.16816.F32 R64, R48.reuse, R66, RZ ;  /* 0x000000423040723c */ /* 0x040ff000000018ff */
[C---:B------:R-:W-:Y:S08]  /*4b80*/  HMMA.16816.F32 R60, R48.reuse, R28, RZ ;  /* 0x0000001c303c723c */ /* 0x040ff000000018ff */
[----:B------:R-:W-:Y:S01]  /*4b90*/  HMMA.16816.F32 R48, R48, R30, RZ ;  /* 0x0000001e3030723c */ /* 0x000fe200000018ff */
[----:B------:R-:W1:Y:S07]  /*4ba0*/  LDSM.16.M88.4 R28, [R227+0x1000] ;  /* 0x00100000e31c783b */ /* 0x000e6e0000000200 */
[C---:B----4-:R-:W-:Y:S08]  /*4bb0*/  HMMA.16816.F32 R20, R12.reuse, R24, R20 ;  /* 0x000000180c14723c */ /* 0x050ff00000001814 */
[C---:B------:R-:W-:Y:S01]  /*4bc0*/  HMMA.16816.F32 R16, R12.reuse, R26, R16 ;  /* 0x0000001a0c10723c */ /* 0x040fe20000001810 */
[----:B------:R-:W2:Y:S07]  /*4bd0*/  LDSM.16.M88.4 R24, [R223+0x8000] ;  /* 0x00800000df18783b */ /* 0x000eae0000000200 */
[C---:B---3--:R-:W-:Y:S08]  /*4be0*/  HMMA.16816.F32 R32, R12.reuse, R8, R32 ;  /* 0x000000080c20723c */ /* 0x048ff00000001820 */
[C---:B------:R-:W-:Y:S01]  /*4bf0*/  HMMA.16816.F32 R44, R12.reuse, R10, R44 ;  /* 0x0000000a0c2c723c */ /* 0x040fe2000000182c */
[----:B------:R-:W3:Y:S07]  /*4c00*/  LDSM.16.M88.4 R8, [R223+0x8800] ;  /* 0x00880000df08783b */ /* 0x000eee0000000200 */
[C---:B------:R-:W-:Y:S08]  /*4c10*/  HMMA.16816.F32 R60, R12.reuse, R40, R60 ;  /* 0x000000280c3c723c */ /* 0x040ff0000000183c */
[C---:B-1----:R-:W-:Y:S08]  /*4c20*/  HMMA.16816.F32 R68, R12.reuse, R28, R68 ;  /* 0x0000001c0c44723c */ /* 0x042ff00000001844 */
[C---:B------:R-:W-:Y:S01]  /*4c30*/  HMMA.16816.F32 R64, R12.reuse, R30, R64 ;  /* 0x0000001e0c40723c */ /* 0x040fe20000001840 */
[----:B------:R-:W1:Y:S07]  /*4c40*/  LDSM.16.M88.4 R28, [R225] ;  /* 0x00000000e11c783b */ /* 0x000e6e0000000200 */
        /* <DEDUP_REMOVED lines=11> */
[----:B------:R-:W5:Y:S07]  /*4d00*/  LDSM.16.M88.4 R80, [R229+0xb000] ;  /* 0x00b00000e550783b */ /* 0x000f6e0000000200 */
[C---:B-1----:R-:W-:Y:S08]  /*4d10*/  HMMA.16816.F32 R20, R28.reuse, R36, R20 ;  /* 0x000000241c14723c */ /* 0x042ff00000001814 */
[----:B------:R-:W-:Y:S01]  /*4d20*/  HMMA.16816.F32 R16, R28, R38, R16 ;  /* 0x000000261c10723c */ /* 0x000fe20000001810 */
[----:B------:R-:W-:Y:S07]  /*4d30*/  LDSM.16.M88.4 R36, [R228+0x2000] ;  /* 0x00200000e424783b */ /* 0x000fee0000000200 */
[C---:B------:R-:W-:Y:S08]  /*4d40*/  HMMA.16816.F32 R60, R56.reuse, R76, R60 ;  /* 0x0000004c383c723c */ /* 0x040ff0000000183c */
[----:B------:R-:W-:Y:S01]  /*4d50*/  HMMA.16816.F32 R56, R56, R78, R48 ;  /* 0x0000004e3838723c */ /* 0x000fe20000001830 */
[----:B------:R-:W-:Y:S04]  /*4d60*/  LDSM.16.M88.4 R76, [R229+0xb800] ;  /* 0x00b80000e54c783b */ /* 0x000fe80000000200 */
[----:B------:R-:W-:Y:S03]  /*4d70*/  LDSM.16.M88.4 R48, [R227+0x2800] ;  /* 0x00280000e330783b */ /* 0x000fe60000000200 */
[C---:B----4-:R-:W-:Y:S08]  /*4d80*/  HMMA.16816.F32 R32, R28.reuse, R12, R32 ;  /* 0x0000000c1c20723c */ /* 0x050ff00000001820 */
[C---:B------:R-:W-:Y:S01]  /*4d90*/  HMMA.16816.F32 R44, R28.reuse, R14, R44 ;  /* 0x0000000e1c2c723c */ /* 0x040fe2000000182c */
[----:B------:R-:W1:Y:S07]  /*4da0*/  LDSM.16.M88.4 R12, [R227+0x2000] ;  /* 0x00200000e30c783b */ /* 0x000e6e0000000200 */
        /* <DEDUP_REMOVED lines=13> */
[C---:B-----5:R-:W-:Y:S08]  /*4e80*/  HMMA.16816.F32 R68, R72.reuse, R80, R68 ;  /* 0x000000504844723c */ /* 0x060ff00000001844 */
[----:B------:R-:W-:Y:S01]  /*4e90*/  HMMA.16816.F32 R64, R72, R82, R64 ;  /* 0x000000524840723c */ /* 0x000fe20000001840 */
[----:B------:R-:W-:Y:S07]  /*4ea0*/  LDSM.16.M88.4 R80, [R225+0x4000] ;  /* 0x00400000e150783b */ /* 0x000fee0000000200 */
[C---:B-1----:R-:W-:Y:S08]  /*4eb0*/  HMMA.16816.F32 R20, R36.reuse, R12, R20 ;  /* 0x0000000c2414723c */ /* 0x042ff00000001814 */
[----:B------:R-:W-:Y:S01]  /*4ec0*/  HMMA.16816.F32 R16, R36, R14, R16 ;  /* 0x0000000e2410723c */ /* 0x000fe20000001810 */
[----:B------:R-:W1:Y:S07]  /*4ed0*/  LDSM.16.M88.4 R12, [R223+0xb000] ;  /* 0x00b00000df0c783b */ /* 0x000e6e0000000200 */
[C---:B------:R-:W-:Y:S08]  /*4ee0*/  HMMA.16816.F32 R60, R72.reuse, R76, R60 ;  /* 0x0000004c483c723c */ /* 0x040ff0000000183c */
[----:B------:R-:W-:Y:S01]  /*4ef0*/  HMMA.16816.F32 R56, R72, R78, R56 ;  /* 0x0000004e4838723c */ /* 0x000fe20000001838 */
[----:B------:R-:W-:Y:S04]  /*4f00*/  LDSM.16.M88.4 R72, [R216+0x2000] ;  /* 0x00200000d848783b */ /* 0x000fe80000000200 */
[----:B------:R-:W-:Y:S03]  /*4f10*/  LDSM.16.M88.4 R76, [R227+0x4000] ;  /* 0x00400000e34c783b */ /* 0x000fe60000000200 */
[C---:B------:R-:W-:Y:S08]  /*4f20*/  HMMA.16816.F32 R32, R36.reuse, R48, R32 ;  /* 0x000000302420723c */ /* 0x040ff00000001820 */
[C---:B------:R-:W-:Y:S01]  /*4f30*/  HMMA.16816.F32 R44, R36.reuse, R50, R44 ;  /* 0x00000032242c723c */ /* 0x040fe2000000182c */
[----:B------:R-:W3:Y:S07]  /*4f40*/  LDSM.16.M88.4 R48, [R223+0xb800] ;  /* 0x00b80000df30783b */ /* 0x000eee0000000200 */
[C---:B----4-:R-:W-:Y:S08]  /*4f50*/  HMMA.16816.F32 R68, R36.reuse, R52, R68 ;  /* 0x000000342444723c */ /* 0x050ff00000001844 */
[----:B------:R-:W-:Y:S01]  /*4f60*/  HMMA.16816.F32 R64, R36, R54, R64 ;  /* 0x000000362440723c */ /* 0x000fe20000001840 */
[----:B------:R-:W-:Y:S07]  /*4f70*/  LDSM.16.M88.4 R52, [R216+0x2800] ;  /* 0x00280000d834783b */ /* 0x000fee0000000200 */
[C---:B--2---:R-:W-:Y:S08]  /*4f80*/  HMMA.16816.F32 R20, R8.reuse, R24, R20 ;  /* 0x000000180814723c */ /* 0x044ff00000001814 */
[----:B------:R-:W-:Y:S01]  /*4f90*/  HMMA.16816.F32 R16, R8, R26, R16 ;  /* 0x0000001a0810723c */ /* 0x000fe20000001810 */
[----:B------:R-:W2:Y:S07]  /*4fa0*/  LDSM.16.M88.4 R24, [R225+0x2000] ;  /* 0x00200000e118783b */ /* 0x000eae0000000200 */
[C---:B------:R-:W-:Y:S08]  /*4fb0*/  HMMA.16816.F32 R60, R36.reuse, R40, R60 ;  /* 0x00000028243c723c */ /* 0x040ff0000000183c */
[----:B------:R-:W-:Y:S01]  /*4fc0*/  HMMA.16816.F32 R56, R36, R42, R56 ;  /* 0x0000002a2438723c */ /* 0x000fe20000001838 */
[----:B------:R-:W4:Y:S04]  /*4fd0*/  LDSM.16.M88.4 R40, [R216+0x3000] ;  /* 0x00300000d828783b */ /* 0x000f280000000200 */
[----:B------:R-:W-:Y:S03]  /*4fe0*/  LDSM.16.M88.4 R36, [R230+0x4000] ;  /* 0x00400000e624783b */ /* 0x000fe60000000200 */
        /* <DEDUP_REMOVED lines=12> */
[----:B------:R-:W-:Y:S07]  /*50b0*/  LDSM.16.M88.4 R72, [R216+0x4000] ;  /* 0x00400000d848783b */ /* 0x000fee0000000200 */
[C---:B------:R-:W-:Y:S08]  /*50c0*/  HMMA.16816.F32 R32, R24.reuse, R52, R32 ;  /* 0x000000341820723c */ /* 0x040ff00000001820 */
[C---:B------:R-:W-:Y:S01]  /*50d0*/  HMMA.16816.F32 R44, R24.reuse, R54, R44 ;  /* 0x00000036182c723c */ /* 0x040fe2000000182c */
[----:B------:R-:W-:Y:S07]  /*50e0*/  LDSM.16.M88.4 R52, [R229+0xd800] ;  /* 0x00d80000e534783b */ /* 0x000fee0000000200 */
[C---:B----4-:R-:W-:Y:S08]  /*50f0*/  HMMA.16816.F32 R68, R24.reuse, R40, R68 ;  /* 0x000000281844723c */ /* 0x050ff00000001844 */
[----:B------:R-:W-:Y:S01]  /*5100*/  HMMA.16816.F32 R64, R24, R42, R64 ;  /* 0x0000002a1840723c */ /* 0x000fe20000001840 */
[----:B------:R-:W2:Y:S07]  /*5110*/  LDSM.16.M88.4 R40, [R228+0x4000] ;  /* 0x00400000e428783b */ /* 0x000eae0000000200 */
[C---:B-1----:R-:W-:Y:S08]  /*5120*/  HMMA.16816.F32 R20, R36.reuse, R12, R20 ;  /* 0x0000000c2414723c */ /* 0x042ff00000001814 */
[C---:B------:R-:W-:Y:S01]  /*5130*/  HMMA.16816.F32 R16, R36.reuse, R14, R16 ;  /* 0x0000000e2410723c */ /* 0x040fe20000001810 */
[----:B------:R-:W-:Y:S07]  /*5140*/  LDSM.16.M88.4 R12, [R223+0xc000] ;  /* 0x00c00000df0c783b */ /* 0x000fee0000000200 */
[C---:B---3--:R-:W-:Y:S08]  /*5150*/  HMMA.16816.F32 R32, R36.reuse, R8, R32 ;  /* 0x000000082420723c */ /* 0x048ff00000001820 */
[----:B------:R-:W-:Y:S01]  /*5160*/  HMMA.16816.F32 R44, R36, R10, R44 ;  /* 0x0000000a242c723c */ /* 0x000fe2000000182c */
[----:B------:R-:W1:Y:S07]  /*5170*/  LDSM.16.M88.4 R8, [R226+0x4000] ;  /* 0x00400000e208783b */ /* 0x000e6e0000000200 */
[C---:B------:R-:W-:Y:S08]  /*5180*/  HMMA.16816.F32 R60, R24.reuse, R28, R60 ;  /* 0x0000001c183c723c */ /* 0x040ff0000000183c */
[----:B------:R-:W-:Y:S01]  /*5190*/  HMMA.16816.F32 R56, R24, R30, R56 ;  /* 0x0000001e1838723c */ /* 0x000fe20000001838 */
[----:B------:R-:W3:Y:S04]  /*51a0*/  LDSM.16.M88.4 R28, [R227+0x4800] ;  /* 0x00480000e31c783b */ /* 0x000ee80000000200 */
[----:B------:R-:W4:Y:S03]  /*51b0*/  LDSM.16.M88.4 R24, [R227+0x5000] ;  /* 0x00500000e318783b */ /* 0x000f260000000200 */
[C---:B--2---:R-:W-:Y:S08]  /*51c0*/  HMMA.16816.F32 R20, R40.reuse, R76, R20 ;  /* 0x0000004c2814723c */ /* 0x044ff00000001814 */
[----:B------:R-:W-:Y:S01]  /*51d0*/  HMMA.16816.F32 R16, R40, R78, R16 ;  /* 0x0000004e2810723c */ /* 0x000fe20000001810 */
[----:B------:R-:W-:Y:S07]  /*51e0*/  LDSM.16.M88.4 R76, [R216+0x5000] ;  /* 0x00500000d84c783b */ /* 0x000fee0000000200 */
[C---:B------:R-:W-:Y:S08]  /*51f0*/  HMMA.16816.F32 R68, R36.reuse, R48, R68 ;  /* 0x000000302444723c */ /* 0x040ff00000001844 */
[----:B------:R-:W-:Y:S01]  /*5200*/  HMMA.16816.F32 R64, R36, R50, R64 ;  /* 0x000000322440723c */ /* 0x000fe20000001840 */
[----:B------:R-:W2:Y:S07]  /*5210*/  LDSM.16.M88.4 R48, [R227+0x5800] ;  /* 0x00580000e330783b */ /* 0x000eae0000000200 */
[----:B-1----:R-:W-:Y:S08]  /*5220*/  HMMA.16816.F32 R20, R8, R12, R20 ;  /* 0x0000000c0814723c */ /* 0x002ff00000001814 */
[C---:B------:R-:W-:Y:S08]  /*5230*/  HMMA.16816.F32 R60, R36.reuse, R52, R60 ;  /* 0x00000034243c723c */ /* 0x040ff0000000183c */
[----:B------:R-:W-:Y:S01]  /*5240*/  HMMA.16816.F32 R56, R36, R54, R56 ;  /* 0x000000362438723c */ /* 0x000fe20000001838 */
[----:B------:R-:W-:Y:S04]  /*5250*/  LDSM.16.M88.4 R52, [R230+0x6000] ;  /* 0x00600000e634783b */ /* 0x000fe80000000200 */
[----:B------:R-:W1:Y:S03]  /*5260*/  LDSM.16.M88.4 R36, [R229+0xe000] ;  /* 0x00e00000e524783b */ /* 0x000e660000000200 */
[----:B------:R-:W-:Y:S01]  /*5270*/  HMMA.16816.F32 R16, R8, R14, R16 ;  /* 0x0000000e0810723c */ /* 0x000fe20000001810 */
[----:B------:R-:W-:Y:S07]  /*5280*/  LDSM.16.M88.4 R12, [R223+0xd800] ;  /* 0x00d80000df0c783b */ /* 0x000fee0000000200 */
[C---:B---3--:R-:W-:Y:S08]  /*5290*/  HMMA.16816.F32 R32, R40.reuse, R28, R32 ;  /* 0x0000001c2820723c */ /* 0x048ff00000001820 */
[C---:B------:R-:W-:Y:S01]  /*52a0*/  HMMA.16816.F32 R44, R40.reuse, R30, R44 ;  /* 0x0000001e282c723c */ /* 0x040fe2000000182c */
[----:B------:R-:W3:Y:S07]  /*52b0*/  LDSM.16.M88.4 R28, [R223+0xc800] ;  /* 0x00c80000df1c783b */ /* 0x000eee0000000200 */
[C---:B----4-:R-:W-:Y:S08]  /*52c0*/  HMMA.16816.F32 R68, R40.reuse, R24, R68 ;  /* 0x000000182844723c */ /* 0x050ff00000001844 */
[----:B------:R-:W-:Y:S01]  /*52d0*/  HMMA.16816.F32 R64, R40, R26, R64 ;  /* 0x0000001a2840723c */ /* 0x000fe20000001840 */
[----:B------:R-:W4:Y:S07]  /*52e0*/  LDSM.16.M88.4 R24, [R223+0xd000] ;  /* 0x00d00000df18783b */ /* 0x000f2e0000000200 */
[----:B------:R-:W-:Y:S08]  /*52f0*/  HMMA.16816.F32 R20, R80, R72, R20 ;  /* 0x000000485014723c */ /* 0x000ff00000001814 */
[C---:B--2---:R-:W-:Y:S08]  /*5300*/  HMMA.16816.F32 R60, R40.reuse, R48, R60 ;  /* 0x00000030283c723c */ /* 0x044ff0000000183c */
[----:B------:R-:W-:Y:S01]  /*5310*/  HMMA.16816.F32 R56, R40, R50, R56 ;  /* 0x000000322838723c */ /* 0x000fe20000001838 */
[----:B------:R-:W-:Y:S04]  /*5320*/  LDSM.16.M88.4 R40, [R228+0x6000] ;  /* 0x00600000e428783b */ /* 0x000fe80000000200 */
[----:B------:R-:W2:Y:S03]  /*5330*/  LDSM.16.M88.4 R48, [R227+0x6000] ;  /* 0x00600000e330783b */ /* 0x000ea60000000200 */
[----:B------:R-:W-:Y:S01]  /*5340*/  HMMA.16816.F32 R16, R80, R74, R16 ;  /* 0x0000004a5010723c */ /* 0x000fe20000001810 */
[----:B------:R-:W-:Y:S07]  /*5350*/  LDSM.16.M88.4 R72, [R216+0x5800] ;  /* 0x00580000d848783b */ /* 0x000fee0000000200 */
[----:B-1----:R-:W-:Y:S08]  /*5360*/  HMMA.16816.F32 R20, R52, R36, R20 ;  /* 0x000000243414723c */ /* 0x002ff00000001814 */
[C---:B---3--:R-:W-:Y:S08]  /*5370*/  HMMA.16816.F32 R32, R8.reuse, R28, R32 ;  /* 0x0000001c0820723c */ /* 0x048ff00000001820 */
[C---:B------:R-:W-:Y:S01]  /*5380*/  HMMA.16816.F32 R44, R8.reuse, R30, R44 ;  /* 0x0000001e082c723c */ /* 0x040fe2000000182c */
[----:B------:R-:W-:Y:S07]  /*5390*/  LDSM.16.M88.4 R28, [R226+0x6000] ;  /* 0x00600000e21c783b */ /* 0x000fee0000000200 */
[C---:B----4-:R-:W-:Y:S08]  /*53a0*/  HMMA.16816.F32 R68, R8.reuse, R24, R68 ;  /* 0x000000180844723c */ /* 0x050ff00000001844 */
[----:B------:R-:W-:Y:S01]  /*53b0*/  HMMA.16816.F32 R64, R8, R26, R64 ;  /* 0x0000001a0840723c */ /* 0x000fe20000001840 */
[----:B------:R-:W1:Y:S07]  /*53c0*/  LDSM.16.M88.4 R24, [R223+0xe000] ;  /* 0x00e00000df18783b */ /* 0x000e6e0000000200 */
[----:B------:R-:W-:Y:S01]  /*53d0*/  HMMA.16816.F32 R16, R52, R38, R16 ;  /* 0x000000263410723c */ /* 0x000fe20000001810 */
[----:B------:R-:W-:Y:S07]  /*53e0*/  LDSM.16.M88.4 R36, [R227+0x6800] ;  /* 0x00680000e324783b */ /* 0x000fee0000000200 */
[----:B--2---:R-:W-:Y:S08]  /*53f0*/  HMMA.16816.F32 R20, R40, R48, R20 ;  /* 0x000000302814723c */ /* 0x004ff00000001814 */
[C---:B------:R-:W-:Y:S08]  /*5400*/  HMMA.16816.F32 R60, R8.reuse, R12, R60 ;  /* 0x0000000c083c723c */ /* 0x040ff0000000183c */
[----:B------:R-:W-:Y:S01]  /*5410*/  HMMA.16816.F32 R56, R8, R14, R56 ;  /* 0x0000000e0838723c */ /* 0x000fe20000001838 */
[----:B------:R-:W-:Y:S04]  /*5420*/  LDSM.16.M88.4 R12, [R225+0x6000] ;  /* 0x00600000e10c783b */ /* 0x000fe80000000200 */
[----:B------:R-:W2:Y:S03]  /*5430*/  LDSM.16.M88.4 R8, [R216+0x6000] ;  /* 0x00600000d808783b */ /* 0x000ea60000000200 */
[----:B------:R-:W-:Y:S01]  /*5440*/  HMMA.16816.F32 R16, R40, R50, R16 ;  /* 0x000000322810723c */ /* 0x000fe20000001810 */
[----:B------:R-:W3:Y:S07]  /*5450*/  LDSM.16.M88.4 R48, [R229+0xf000] ;  /* 0x00f00000e530783b */ /* 0x000eee0000000200 */
[----:B-1----:R-:W-:Y:S08]  /*5460*/  HMMA.16816.F32 R20, R28, R24, R20 ;  /* 0x000000181c14723c */ /* 0x002ff00000001814 */
[C---:B------:R-:W-:Y:S08]  /*5470*/  HMMA.16816.F32 R32, R80.reuse, R88, R32 ;  /* 0x000000585020723c */ /* 0x040ff00000001820 */
[C---:B------:R-:W-:Y:S08]  /*5480*/  HMMA.16816.F32 R44, R80.reuse, R90, R44 ;  /* 0x0000005a502c723c */ /* 0x040ff0000000182c */
[----:B------:R-:W-:Y:S01]  /*5490*/  HMMA.16816.F32 R88, R80, R76, R68 ;  /* 0x0000004c5058723c */ /* 0x000fe20000001844 */
[----:B------:R-:W-:Y:S07]  /*54a0*/  LDSM.16.M88.4 R68, [R223+0xe800] ;  /* 0x00e80000df44783b */ /* 0x000fee0000000200 */
[----:B------:R-:W-:Y:S01]  /*54b0*/  HMMA.16816.F32 R16, R28, R26, R16 ;  /* 0x0000001a1c10723c */ /* 0x000fe20000001810 */
[----:B------:R-:W1:Y:S07]  /*54c0*/  LDSM.16.M88.4 R24, [R227+0x7000] ;  /* 0x00700000e318783b */ /* 0x000e6e0000000200 */
[----:B--2---:R-:W-:Y:S08]  /*54d0*/  HMMA.16816.F32 R20, R12, R8, R20 ;  /* 0x000000080c14723c */ /* 0x004ff00000001814 */
[----:B------:R-:W-:Y:S01]  /*54e0*/  HMMA.16816.F32 R64, R80, R78, R64 ;  /* 0x0000004e5040723c */ /* 0x000fe20000001840 */
[----:B------:R-:W2:Y:S07]  /*54f0*/  LDSM.16.M88.4 R76, [R229+0xf800] ;  /* 0x00f80000e54c783b */ /* 0x000eae0000000200 */
[----:B---3--:R-:W-:Y:S08]  /*5500*/  HMMA.16816.F32 R88, R52, R48, R88 ;  /* 0x000000303458723c */ /* 0x008ff00000001858 */
[----:B------:R-:W-:Y:S01]  /*5510*/  HMMA.16816.F32 R60, R80, R72, R60 ;  /* 0x00000048503c723c */ /* 0x000fe2000000183c */
[----:B------:R-:W-:-:S02]  /*5520*/  FMUL.FTZ R21, R21, c[0x0][0x2ec] ;  /* 0x0000bb0015157a20 */ /* 0x000fc40000410000 */
[----:B------:R-:W-:Y:S02]  /*5530*/  FMUL.FTZ R3, R20, c[0x0][0x2ec] ;  /* 0x0000bb0014037a20 */ /* 0x000fe40000410000 */
[----:B------:R3:W4:Y:S01]  /*5540*/  MUFU.TANH R48, R21 ;  /* 0x0000001500307308 */ /* 0x0007220000002400 */
[----:B------:R-:W-:Y:S02]  /*5550*/  FMUL.FTZ R7, R22, c[0x0][0x2ec] ;  /* 0x0000bb0016077a20 */ /* 0x000fe40000410000 */
[----:B------:R-:W-:Y:S01]  /*5560*/  HMMA.16816.F32 R72, R80, R74, R56 ;  /* 0x0000004a5048723c */ /* 0x000fe20000001838 */
[----:B------:R-:W-:Y:S04]  /*5570*/  LDSM.16.M88.4 R56, [R216+0x6800] ;  /* 0x00680000d838783b */ /* 0x000fe80000000200 */
[----:B------:R-:W1:Y:S03]  /*5580*/  MUFU.TANH R3, R3 ;  /* 0x0000000300037308 */ /* 0x000e660000002400 */
[----:B------:R-:W-:Y:S01]  /*5590*/  HMMA.16816.F32 R16, R12, R10, R16 ;  /* 0x0000000a0c10723c */ /* 0x000fe20000001810 */
[----:B------:R-:W-:Y:S04]  /*55a0*/  LDSM.16.M88.4 R8, [R223+0xf000] ;  /* 0x00f00000df08783b */ /* 0x000fe80000000200 */
[----:B------:R-:W2:Y:S03]  /*55b0*/  MUFU.TANH R7, R7 ;  /* 0x0000000700077308 */ /* 0x000ea60000002400 */
[----:B------:R-:W-:Y:S08]  /*55c0*/  HMMA.16816.F32 R64, R52, R50, R64 ;  /* 0x000000323440723c */ /* 0x000ff00000001840 */
[----:B-1----:R-:W-:Y:S07]  /*55d0*/  HMMA.16816.F32 R88, R40, R24, R88 ;  /* 0x000000182858723c */ /* 0x002fee0000001858 */
[----:B------:R-:W-:Y:S01]  /*55e0*/  FMUL.FTZ R24, R23, c[0x0][0x2ec] ;  /* 0x0000bb0017187a20 */ /* 0x000fe20000410000 */
[----:B------:R-:W-:Y:S01]  /*55f0*/  HMMA.16816.F32 R32, R52, R84, R32 ;  /* 0x000000543420723c */ /* 0x000fe20000001820 */
[----:B---3--:R-:W1:Y:S01]  /*5600*/  LDSM.16.M88.4 R20, [R227+0x7800] ;  /* 0x00780000e314783b */ /* 0x008e620000000200 */
[----:B------:R-:W-:-:S02]  /*5610*/  FMUL.FTZ R16, R16, c[0x0][0x2ec] ;  /* 0x0000bb0010107a20 */ /* 0x000fc40000410000 */
[----:B------:R-:W-:Y:S01]  /*5620*/  FMUL.FTZ R17, R17, c[0x0][0x2ec] ;  /* 0x0000bb0011117a20 */ /* 0x000fe20000410000 */
[----:B------:R-:W3:Y:S01]  /*5630*/  MUFU.TANH R24, R24 ;  /* 0x0000001800187308 */ /* 0x000ee20000002400 */
[----:B------:R-:W-:Y:S02]  /*5640*/  FMUL.FTZ R18, R18, c[0x0][0x2ec] ;  /* 0x0000bb0012127a20 */ /* 0x000fe40000410000 */
[----:B------:R-:W-:Y:S01]  /*5650*/  HMMA.16816.F32 R44, R52, R86, R44 ;  /* 0x00000056342c723c */ /* 0x000fe2000000182c */
[----:B------:R-:W-:-:S04]  /*5660*/  FMUL.FTZ R19, R19, c[0x0][0x2ec] ;  /* 0x0000bb0013137a20 */ /* 0x000fc80000410000 */
[----:B------:R-:W1:Y:S03]  /*5670*/  MUFU.TANH R25, R16 ;  /* 0x0000001000197308 */ /* 0x000e660000002400 */
[C---:B--2---:R-:W-:Y:S05]  /*5680*/  HMMA.16816.F32 R60, R52.reuse, R76, R60 ;  /* 0x0000004c343c723c */ /* 0x044fea000000183c */
[----:B------:R-:W2:Y:S03]  /*5690*/  MUFU.TANH R49, R17 ;  /* 0x0000001100317308 */ /* 0x000ea60000002400 */
[----:B------:R-:W-:Y:S08]  /*56a0*/  HMMA.16816.F32 R72, R52, R78, R72 ;  /* 0x0000004e3448723c */ /* 0x000ff00000001848 */
[C---:B------:R-:W-:Y:S01]  /*56b0*/  HMMA.16816.F32 R64, R40.reuse, R26, R64 ;  /* 0x0000001a2840723c */ /* 0x040fe20000001840 */
[----:B------:R-:W1:Y:S07]  /*56c0*/  MUFU.TANH R26, R18 ;  /* 0x00000012001a7308 */ /* 0x000e6e0000002400 */
[C---:B------:R-:W-:Y:S01]  /*56d0*/  HMMA.16816.F32 R32, R40.reuse, R36, R32 ;  /* 0x000000242820723c */ /* 0x040fe20000001820 */
[----:B------:R5:W2:Y:S07]  /*56e0*/  MUFU.TANH R27, R19 ;  /* 0x00000013001b7308 */ /* 0x000aae0000002400 */
[C---:B------:R-:W-:Y:S01]  /*56f0*/  HMMA.16816.F32 R44, R40.reuse, R38, R44 ;  /* 0x00000026282c723c */ /* 0x040fe2000000182c */
[----:B------:R-:W-:Y:S07]  /*5700*/  LDSM.16.M88.4 R36, [R216+0x7000] ;  /* 0x00700000d824783b */ /* 0x000fee0000000200 */
[C---:B-1----:R-:W-:Y:S01]  /*5710*/  HMMA.16816.F32 R60, R40.reuse, R20, R60 ;  /* 0x00000014283c723c */ /* 0x042fe2000000183c */
[----:B-----5:R-:W1:Y:S07]  /*5720*/  LDSM.16.M88.4 R16, [R223+0xf800] ;  /* 0x00f80000df10783b */ /* 0x020e6e0000000200 */
[----:B------:R-:W-:Y:S08]  /*5730*/  HMMA.16816.F32 R72, R40, R22, R72 ;  /* 0x000000162848723c */ /* 0x000ff00000001848 */
[C---:B------:R-:W-:Y:S08]  /*5740*/  HMMA.16816.F32 R88, R28.reuse, R8, R88 ;  /* 0x000000081c58723c */ /* 0x040ff00000001858 */
[----:B------:R-:W-:Y:S01]  /*5750*/  HMMA.16816.F32 R64, R28, R10, R64 ;  /* 0x0000000a1c40723c */ /* 0x000fe20000001840 */
[----:B------:R-:W5:Y:S01]  /*5760*/  LDSM.16.M88.4 R8, [R216+0x7800] ;  /* 0x00780000d808783b */ /* 0x000f620000000200 */
[----:B------:R-:W-:-:S06]  /*5770*/  DEPBAR.LE SB0, 0x0 ;  /* 0x000080000000791a */ /* 0x000fcc0000000000 */
[C---:B------:R-:W-:Y:S08]  /*5780*/  HMMA.16816.F32 R32, R28.reuse, R68, R32 ;  /* 0x000000441c20723c */ /* 0x040ff00000001820 */
[C---:B------:R-:W-:Y:S08]  /*5790*/  HMMA.16816.F32 R44, R28.reuse, R70, R44 ;  /* 0x000000461c2c723c */ /* 0x040ff0000000182c */
[C---:B-1----:R-:W-:Y:S08]  /*57a0*/  HMMA.16816.F32 R60, R28.reuse, R16, R60 ;  /* 0x000000101c3c723c */ /* 0x042ff0000000183c */
[----:B------:R-:W-:Y:S08]  /*57b0*/  HMMA.16816.F32 R72, R28, R18, R72 ;  /* 0x000000121c48723c */ /* 0x000ff00000001848 */
[C---:B------:R-:W-:Y:S08]  /*57c0*/  HMMA.16816.F32 R32, R12.reuse, R56, R32 ;  /* 0x000000380c20723c */ /* 0x040ff00000001820 */
[C---:B------:R-:W-:Y:S08]  /*57d0*/  HMMA.16816.F32 R44, R12.reuse, R58, R44 ;  /* 0x0000003a0c2c723c */ /* 0x040ff0000000182c */
[C---:B------:R-:W-:Y:S08]  /*57e0*/  HMMA.16816.F32 R88, R12.reuse, R36, R88 ;  /* 0x000000240c58723c */ /* 0x040ff00000001858 */
[----:B------:R-:W-:Y:S01]  /*57f0*/  HMMA.16816.F32 R64, R12, R38, R64 ;  /* 0x000000260c40723c */ /* 0x000fe20000001840 */
[----:B------:R-:W-:-:S02]  /*5800*/  FMUL.FTZ R21, R35, c[0x0][0x2ec] ;  /* 0x0000bb0023157a20 */ /* 0x000fc40000410000 */
[----:B------:R-:W-:Y:S02]  /*5810*/  FMUL.FTZ R20, R34, c[0x0][0x2ec] ;  /* 0x0000bb0022147a20 */ /* 0x000fe40000410000 */
[----:B------:R-:W-:Y:S02]  /*5820*/  FMUL.FTZ R32, R32, c[0x0][0x2ec] ;  /* 0x0000bb0020207a20 */ /* 0x000fe40000410000 */
[----:B------:R-:W-:Y:S01]  /*5830*/  FMUL.FTZ R33, R33, c[0x0][0x2ec] ;  /* 0x0000bb0021217a20 */ /* 0x000fe20000410000 */
[----:B-----5:R-:W-:Y:S01]  /*5840*/  HMMA.16816.F32 R60, R12, R8, R60 ;  /* 0x000000080c3c723c */ /* 0x020fe2000000183c */
[----:B------:R-:W-:Y:S01]  /*5850*/  FMUL.FTZ R35, R45, c[0x0][0x2ec] ;  /* 0x0000bb002d237a20 */ /* 0x000fe20000410000 */
[----:B------:R-:W1:Y:S01]  /*5860*/  MUFU.TANH R20, R20 ;  /* 0x0000001400147308 */ /* 0x000e620000002400 */
[----:B------:R-:W-:Y:S02]  /*5870*/  FMUL.FTZ R34, R44, c[0x0][0x2ec] ;  /* 0x0000bb002c227a20 */ /* 0x000fe40000410000 */
[----:B------:R-:W-:-:S02]  /*5880*/  FMUL.FTZ R22, R46, c[0x0][0x2ec] ;  /* 0x0000bb002e167a20 */ /* 0x000fc40000410000 */
[----:B------:R-:W-:Y:S01]  /*5890*/  FMUL.FTZ R16, R47, c[0x0][0x2ec] ;  /* 0x0000bb002f107a20 */ /* 0x000fe20000410000 */
[----:B------:R-:W-:Y:S01]  /*58a0*/  HMMA.16816.F32 R72, R12, R10, R72 ;  /* 0x0000000a0c48723c */ /* 0x000fe20000001848 */
        /* <DEDUP_REMOVED lines=19> */
[----:B------:R-:W-:-:S03]  /*59e0*/  FMUL.FTZ R31, R75, c[0x0][0x2ec] ;  /* 0x0000bb004b1f7a20 */ /* 0x000fc60000410000 */
        /* <DEDUP_REMOVED lines=18> */
[----:B------:R-:W1:Y:S01]  /*5b10*/  MUFU.TANH R31, R31 ;  /* 0x0000001f001f7308 */ /* 0x000e620000002400 */
        /* <DEDUP_REMOVED lines=77> */
.L_x_6412:
[----:B------:R-:W-:-:S04]  /*5ff0*/  ULEA UR4, -UR8, URZ, 0x6 ;  /* 0x0000003f08047291 */ /* 0x000fc8000f8e313f */
[----:B------:R-:W-:Y:S02]  /*6000*/  USHF.R.S32.HI UR5, URZ, 0x1f, UR4 ;  /* 0x0000001f3f057899 */ /* 0x000fe40008011404 */
[----:B------:R-:W-:-:S04]  /*6010*/  MOV R15, UR4 ;  /* 0x00000004000f7c02 */ /* 0x000fc80008000f00 */
[----:B------:R-:W-:Y:S02]  /*6020*/  MOV R14, UR5 ;  /* 0x00000005000e7c02 */ /* 0x000fe40008000f00 */
.L_x_6413:
        /* <DEDUP_REMOVED lines=156> */
.L_x_6415:
[----:B------:R-:W-:Y:S05]  /*69f0*/  BSYNC B0 ;  /* 0x0000000000007941 */ /* 0x000fea0003800000 */
.L_x_6414:
[----:B------:R-:W0:Y:S01]  /*6a00*/  LDGDEPBAR ;  /* 0x00000000000079af */ /* 0x000e220000000000 */
[----:B------:R-:W-:-:S04]  /*6a10*/  IADD3 R196, P0, R15, R196, RZ ;  /* 0x000000c40fc47210 */ /* 0x000fc80007f1e0ff */
[----:B------:R-:W-:Y:S02]  /*6a20*/  IADD3.X R165, R14, R165, RZ, P0, !PT ;  /* 0x000000a50ea57210 */ /* 0x000fe400007fe4ff */
.L_x_6411:
[----:B--234-:R-:W-:Y:S01]  /*6a30*/  IADD3 R67, R234, UR28, RZ ;  /* 0x0000001cea437c10 */ /* 0x01cfe2000fffe0ff */
        /* <DEDUP_REMOVED lines=12> */
[C---:B------:R-:W-:Y:S01]  /*6b00*/  IMAD.IADD R64, R243.reuse, 0x1, -R47 ;  /* 0x00000001f3407824 */ /* 0x040fe200078e0a2f */
[----:B------:R-:W-:Y:S01]  /*6b10*/  IABS R66, R66 ;  /* 0x0000004200427213 */ /* 0x000fe20000000000 */
[----:B------:R-:W-:Y:S01]  /*6b20*/  IMAD.IADD R61, R243, 0x1, -R15 ;  /* 0x00000001f33d7824 */ /* 0x000fe200078e0a0f */
[----:B------:R-:W-:Y:S01]  /*6b30*/  IADD3 R44, R67, 0x10, RZ ;  /* 0x00000010432c7810 */ /* 0x000fe20007ffe0ff */
[----:B------:R-:W-:Y:S01]  /*6b40*/  IMAD.IADD R54, R243, 0x1, -R41 ;  /* 0x00000001f3367824 */ /* 0x000fe200078e0a29 */
[----:B------:R-:W-:Y:S01]  /*6b50*/  IADD3 R12, R67, 0x29, RZ ;  /* 0x00000029430c7810 */ /* 0x000fe20007ffe0ff */
[----:B------:R-:W-:Y:S01]  /*6b60*/  IMAD R222, R2, 0x2, R224 ;  /* 0x0000000202de7824 */ /* 0x000fe200078e02e0 */
[----:B------:R-:W-:Y:S01]  /*6b70*/  IABS R63, R63 ;  /* 0x0000003f003f7213 */ /* 0x000fe20000000000 */
[----:B------:R-:W2:Y:S01]  /*6b80*/  I2F R66, R66 ;  /* 0x0000004200427306 */ /* 0x000ea20000201400 */
[----:B------:R-:W-:Y:S01]  /*6b90*/  IMAD.IADD R62, R243, 0x1, -R44 ;  /* 0x00000001f33e7824 */ /* 0x000fe200078e0a2c */
[----:B------:R-:W-:Y:S01]  /*6ba0*/  IADD3 R43, R67, 0x18, RZ ;  /* 0x00000018432b7810 */ /* 0x000fe20007ffe0ff */
[C---:B------:R-:W-:Y:S01]  /*6bb0*/  IMAD.IADD R55, R243.reuse, 0x1, -R12 ;  /* 0x00000001f3377824 */ /* 0x040fe200078e0a0c */
[----:B------:R-:W-:Y:S01]  /*6bc0*/  IABS R65, R65 ;  /* 0x0000004100417213 */ /* 0x000fe20000000000 */
[C---:B------:R-:W-:Y:S01]  /*6bd0*/  IMAD R221, R0.reuse, 0x2, R224 ;  /* 0x0000000200dd7824 */ /* 0x040fe200078e02e0 */
[----:B------:R-:W-:Y:S01]  /*6be0*/  IABS R58, R58 ;  /* 0x0000003a003a7213 */ /* 0x000fe20000000000 */
[----:B------:R-:W-:Y:S01]  /*6bf0*/  IMAD.IADD R60, R243, 0x1, -R43 ;  /* 0x00000001f33c7824 */ /* 0x000fe200078e0a2b */
[----:B------:R-:W-:Y:S01]  /*6c00*/  IADD3 R11, R67, 0x19, RZ ;  /* 0x00000019430b7810 */ /* 0x000fe20007ffe0ff */
[----:B------:R-:W3:Y:S01]  /*6c10*/  I2F R63, R63 ;  /* 0x0000003f003f7306 */ /* 0x000ee20000201400 */
[----:B------:R-:W-:Y:S01]  /*6c20*/  IABS R64, R64 ;  /* 0x0000004000407213 */ /* 0x000fe20000000000 */
[----:B------:R-:W-:Y:S01]  /*6c30*/  IMAD R220, R0, 0x2, R222 ;  /* 0x0000000200dc7824 */ /* 0x000fe200078e02de */
[----:B------:R-:W-:Y:S01]  /*6c40*/  IABS R61, R61 ;  /* 0x0000003d003d7213 */ /* 0x000fe20000000000 */
[----:B------:R-:W-:Y:S01]  /*6c50*/  IMAD.IADD R59, R243, 0x1, -R11 ;  /* 0x00000001f33b7824 */ /* 0x000fe200078e0a0b */
[----:B------:R-:W-:Y:S01]  /*6c60*/  IABS R54, R54 ;  /* 0x0000003600367213 */ /* 0x000fe20000000000 */
[----:B------:R-:W-:Y:S01]  /*6c70*/  LDSM.16.MT88.4 R148, [R222+0x10000] ;  /* 0x01000000de94783b */ /* 0x000fe20000004200 */
[----:B------:R-:W-:Y:S01]  /*6c80*/  IABS R62, R62 ;  /* 0x0000003e003e7213 */ /* 0x000fe20000000000 */
[----:B------:R-:W4:Y:S01]  /*6c90*/  I2F R65, R65 ;  /* 0x0000004100417306 */ /* 0x000f220000201400 */
[----:B------:R-:W-:Y:S01]  /*6ca0*/  IABS R55, R55 ;  /* 0x0000003700377213 */ /* 0x000fe20000000000 */
[----:B--2---:R-:W-:Y:S01]  /*6cb0*/  FFMA.FTZ R3, R66, -UR19, R3 ;  /* 0x8000001342037c23 */ /* 0x004fe20008010003 */
[----:B------:R-:W-:Y:S01]  /*6cc0*/  IABS R60, R60 ;  /* 0x0000003c003c7213 */ /* 0x000fe20000000000 */
[----:B------:R-:W-:Y:S01]  /*6cd0*/  LDSM.16.MT88.4 R140, [R221+0x10000] ;  /* 0x01000000dd8c783b */ /* 0x000fe20000004200 */
[----:B------:R-:W-:-:S02]  /*6ce0*/  IADD3 R14, R67, 0x21, RZ ;  /* 0x00000021430e7810 */ /* 0x000fc40007ffe0ff */
[----:B------:R-:W-:Y:S01]  /*6cf0*/  IABS R59, R59 ;  /* 0x0000003b003b7213 */ /* 0x000fe20000000000 */
[----:B------:R-:W2:Y:S01]  /*6d00*/  I2F R58, R58 ;  /* 0x0000003a003a7306 */ /* 0x000ea20000201400 */
[-C--:B------:R-:W-:Y:S01]  /*6d10*/  ISETP.GE.AND P0, PT, R67, R241.reuse, PT ;  /* 0x000000f14300720c */ /* 0x080fe20003f06270 */
[----:B------:R-:W-:Y:S01]  /*6d20*/  IMAD.IADD R57, R243, 0x1, -R14 ;  /* 0x00000001f3397824 */ /* 0x000fe200078e0a0e */
[CC--:B------:R-:W-:Y:S01]  /*6d30*/  ISETP.GE.AND P1, PT, R46.reuse, R241.reuse, PT ;  /* 0x000000f12e00720c */ /* 0x0c0fe20003f26270 */
[----:B---3--:R-:W-:Y:S01]  /*6d40*/  FFMA.FTZ R49, R63, -UR19, R49 ;  /* 0x800000133f317c23 */ /* 0x008fe20008010031 */
[C---:B------:R-:W-:Y:S01]  /*6d50*/  ISETP.LT.OR P0, PT, R67.reuse, R242, P0 ;  /* 0x000000f24300720c */ /* 0x040fe20000701670 */
[----:B------:R-:W-:Y:S01]  /*6d60*/  LDSM.16.MT88.4 R132, [R220+0x10000] ;  /* 0x01000000dc84783b */ /* 0x000fe20000004200 */
[----:B------:R-:W-:Y:S01]  /*6d70*/  ISETP.GE.AND P2, PT, R67, R238, PT ;  /* 0x000000ee4300720c */ /* 0x000fe20003f46270 */
[----:B------:R-:W3:Y:S01]  /*6d80*/  I2F R64, R64 ;  /* 0x0000004000407306 */ /* 0x000ee20000201400 */
[----:B------:R-:W-:Y:S01]  /*6d90*/  ISETP.GE.AND P5, PT, R5, R241, PT ;  /* 0x000000f10500720c */ /* 0x000fe20003fa6270 */
[----:B----4-:R-:W-:Y:S01]  /*6da0*/  FFMA.FTZ R48, R65, -UR19, R48 ;  /* 0x8000001341307c23 */ /* 0x010fe20008010030 */
[----:B------:R-:W-:Y:S01]  /*6db0*/  ISETP.LT.OR P1, PT, R46, R242, P1 ;  /* 0x000000f22e00720c */ /* 0x000fe20000f21670 */
[----:B------:R-:W-:Y:S01]  /*6dc0*/  LDSM.16.MT88.4 R72, [R224+0x14000] ;  /* 0x01400000e048783b */ /* 0x000fe20000004200 */
[----:B------:R-:W-:-:S02]  /*6dd0*/  IABS R57, R57 ;  /* 0x0000003900397213 */ /* 0x000fc40000000000 */
[----:B------:R-:W-:Y:S01]  /*6de0*/  FSEL R3, R3, -INF , !P0 ;  /* 0xff80000003037808 */ /* 0x000fe20004000000 */
[----:B------:R-:W4:Y:S01]  /*6df0*/  I2F R61, R61 ;  /* 0x0000003d003d7306 */ /* 0x000f220000201400 */
[C---:B------:R-:W-:Y:S01]  /*6e00*/  IADD3 R13, R67.reuse, 0x28, RZ ;  /* 0x00000028430d7810 */ /* 0x040fe20007ffe0ff */
[----:B-12---:R-:W-:Y:S01]  /*6e10*/  FFMA.FTZ R58, R58, -UR19, R23 ;  /* 0x800000133a3a7c23 */ /* 0x006fe20008010017 */
[C---:B------:R-:W-:Y:S01]  /*6e20*/  IADD3 R40, R67.reuse, 0x31, RZ ;  /* 0x0000003143287810 */ /* 0x040fe20007ffe0ff */
[----:B------:R-:W-:Y:S01]  /*6e30*/  LDSM.16.MT88.4 R80, [R222+0x14000] ;  /* 0x01400000de50783b */ /* 0x000fe20000004200 */
[----:B------:R-:W-:Y:S01]  /*6e40*/  IADD3 R39, R67, 0x38, RZ ;  /* 0x0000003843277810 */ /* 0x000fe20007ffe0ff */
[----:B------:R-:W-:Y:S01]  /*6e50*/  IMAD.IADD R56, R243, 0x1, -R13 ;  /* 0x00000001f3387824 */ /* 0x000fe200078e0a0d */
[C---:B------:R-:W-:Y:S01]  /*6e60*/  IADD3 R37, R67.reuse, 0x39, RZ ;  /* 0x0000003943257810 */ /* 0x040fe20007ffe0ff */
[----:B------:R-:W1:Y:S01]  /*6e70*/  I2F R54, R54 ;  /* 0x0000003600367306 */ /* 0x000e620000201400 */
[----:B------:R-:W-:Y:S01]  /*6e80*/  ISETP.LT.OR P2, PT, R67, R239, P2 ;  /* 0x000000ef4300720c */ /* 0x000fe20001741670 */
[----:B------:R-:W-:Y:S01]  /*6e90*/  IMAD.IADD R67, R240, 0x1, -R67 ;  /* 0x00000001f0437824 */ /* 0x000fe200078e0a43 */
[-C--:B------:R-:W-:Y:S01]  /*6ea0*/  ISETP.GE.AND P3, PT, R47, R241.reuse, PT ;  /* 0x000000f12f00720c */ /* 0x080fe20003f66270 */
[----:B---3--:R-:W-:Y:S01]  /*6eb0*/  FFMA.FTZ R25, R64, -UR19, R25 ;  /* 0x8000001340197c23 */ /* 0x008fe20008010019 */
[----:B------:R-:W-:Y:S01]  /*6ec0*/  ISETP.GE.AND P0, PT, R15, R241, PT ;  /* 0x000000f10f00720c */ /* 0x000fe20003f06270 */
[----:B------:R-:W-:Y:S01]  /*6ed0*/  IMAD.IADD R53, R243, 0x1, -R40 ;  /* 0x00000001f3357824 */ /* 0x000fe200078e0a28 */
[----:B------:R-:W-:Y:S01]  /*6ee0*/  ISETP.LT.OR P5, PT, R5, R242, P5 ;  /* 0x000000f20500720c */ /* 0x000fe20002fa1670 */
[----:B------:R-:W2:Y:S01]  /*6ef0*/  I2F R62, R62 ;  /* 0x0000003e003e7306 */ /* 0x000ea20000201400 */
[----:B------:R-:W-:Y:S01]  /*6f00*/  FSEL R23, R49, -INF , !P1 ;  /* 0xff80000031177808 */ /* 0x000fe20004800000 */
[----:B----4-:R-:W-:Y:S01]  /*6f10*/  FFMA.FTZ R33, R61, -UR19, R33 ;  /* 0x800000133d217c23 */ /* 0x010fe20008010021 */
[----:B------:R-:W-:Y:S01]  /*6f20*/  ISETP.GE.AND P1, PT, R5, R238, PT ;  /* 0x000000ee0500720c */ /* 0x000fe20003f26270 */
[----:B------:R-:W-:Y:S01]  /*6f30*/  IMAD.IADD R6, R243, 0x1, -R37 ;  /* 0x00000001f3067824 */ /* 0x000fe200078e0a25 */
[-C--:B------:R-:W-:Y:S01]  /*6f40*/  ISETP.LT.OR P3, PT, R47, R242.reuse, P3 ;  /* 0x000000f22f00720c */ /* 0x080fe20001f61670 */
[----:B------:R-:W-:Y:S01]  /*6f50*/  IMAD.IADD R52, R243, 0x1, -R39 ;  /* 0x00000001f3347824 */ /* 0x000fe200078e0a27 */
[----:B------:R-:W-:Y:S01]  /*6f60*/  ISETP.LT.OR P0, PT, R15, R242, P0 ;  /* 0x000000f20f00720c */ /* 0x000fe20000701670 */
[----:B------:R-:W3:Y:S01]  /*6f70*/  I2F R55, R55 ;  /* 0x0000003700377306 */ /* 0x000ee20000201400 */
[----:B-1----:R-:W-:Y:S01]  /*6f80*/  FFMA.FTZ R54, R54, -UR19, R10 ;  /* 0x8000001336367c23 */ /* 0x002fe2000801000a */
[----:B------:R-:W-:Y:S01]  /*6f90*/  ISETP.LT.OR P1, PT, R5, R239, P1 ;  /* 0x000000ef0500720c */ /* 0x000fe20000f21670 */
[C---:B------:R-:W-:Y:S01]  /*6fa0*/  IMAD.IADD R10, R240.reuse, 0x1, -R5 ;  /* 0x00000001f00a7824 */ /* 0x040fe200078e0a05 */
[----:B------:R-:W-:Y:S01]  /*6fb0*/  FSEL R25, R25, -INF , !P3 ;  /* 0xff80000019197808 */ /* 0x000fe20005800000 */
[----:B------:R-:W-:Y:S01]  /*6fc0*/  IMAD.IADD R49, R240, 0x1, -R11 ;  /* 0x00000001f0317824 */ /* 0x000fe200078e0a0b */
[----:B------:R-:W-:Y:S01]  /*6fd0*/  FSEL R5, R33, -INF , !P0 ;  /* 0xff80000021057808 */ /* 0x000fe20004000000 */
[----:B------:R-:W-:Y:S01]  /*6fe0*/  LDSM.16.MT88.4 R88, [R221+0x14000] ;  /* 0x01400000dd58783b */ /* 0x000fe20000004200 */
[----:B------:R-:W1:Y:S01]  /*6ff0*/  I2F R60, R60 ;  /* 0x0000003c003c7306 */ /* 0x000e620000201400 */
[----:B--2---:R-:W-:Y:S01]  /*7000*/  FFMA.FTZ R62, R62, -UR19, R32 ;  /* 0x800000133e3e7c23 */ /* 0x004fe20008010020 */
[----:B------:R-:W-:Y:S01]  /*7010*/  FSEL R32, R48, -INF , !P5 ;  /* 0xff80000030207808 */ /* 0x000fe20006800000 */
[----:B------:R-:W-:Y:S01]  /*7020*/  IMAD.IADD R48, R240, 0x1, -R44 ;  /* 0x00000001f0307824 */ /* 0x000fe200078e0a2c */
[-C--:B------:R-:W-:Y:S01]  /*7030*/  ISETP.GE.AND P5, PT, R43, R241.reuse, PT ;  /* 0x000000f12b00720c */ /* 0x080fe20003fa6270 */
[----:B------:R-:W-:Y:S01]  /*7040*/  LDSM.16.MT88.4 R96, [R220+0x14000] ;  /* 0x01400000dc60783b */ /* 0x000fe20000004200 */
[----:B------:R-:W-:-:S02]  /*7050*/  ISETP.GE.AND P3, PT, R11, R241, PT ;  /* 0x000000f10b00720c */ /* 0x000fc40003f66270 */
[----:B------:R-:W2:Y:S01]  /*7060*/  I2F R59, R59 ;  /* 0x0000003b003b7306 */ /* 0x000ea20000201400 */
[----:B---3--:R-:W-:Y:S01]  /*7070*/  FFMA.FTZ R55, R55, -UR19, R9 ;  /* 0x8000001337377c23 */ /* 0x008fe20008010009 */
[----:B------:R-:W-:Y:S01]  /*7080*/  IABS R9, R67 ;  /* 0x0000004300097213 */ /* 0x000fe20000000000 */
[----:B------:R-:W-:Y:S01]  /*7090*/  LDSM.16.MT88.4 R104, [R224+0x16000] ;  /* 0x01600000e068783b */ /* 0x000fe20000004200 */
[----:B------:R-:W-:Y:S02]  /*70a0*/  ISETP.GE.AND P0, PT, R47, R238, PT ;  /* 0x000000ee2f00720c */ /* 0x000fe40003f06270 */
[----:B------:R-:W-:Y:S01]  /*70b0*/  IABS R10, R10 ;  /* 0x0000000a000a7213 */ /* 0x000fe20000000000 */
[----:B------:R-:W-:Y:S01]  /*70c0*/  LDSM.16.MT88.4 R64, [R220+0x12000] ;  /* 0x01200000dc40783b */ /* 0x000fe20000004200 */
[----:B------:R-:W3:Y:S01]  /*70d0*/  I2F R57, R57 ;  /* 0x0000003900397306 */ /* 0x000ee20000201400 */
[----:B-1----:R-:W-:Y:S01]  /*70e0*/  FFMA.FTZ R34, R60, -UR19, R34 ;  /* 0x800000133c227c23 */ /* 0x002fe20008010022 */
[----:B------:R-:W-:Y:S01]  /*70f0*/  ISETP.LT.OR P5, PT, R43, R242, P5 ;  /* 0x000000f22b00720c */ /* 0x000fe20002fa1670 */
[----:B------:R-:W-:Y:S01]  /*7100*/  LDSM.16.MT88.4 R112, [R222+0x16000] ;  /* 0x01600000de70783b */ /* 0x000fe20000004200 */
[----:B------:R-:W-:-:S02]  /*7110*/  ISETP.LT.OR P0, PT, R47, R239, P0 ;  /* 0x000000ef2f00720c */ /* 0x000fc40000701670 */
[----:B------:R-:W-:Y:S01]  /*7120*/  ISETP.LT.OR P3, PT, R11, R242, P3 ;  /* 0x000000f20b00720c */ /* 0x000fe20001f61670 */
[----:B------:R-:W-:Y:S01]  /*7130*/  LDSM.16.MT88.4 R120, [R221+0x16000] ;  /* 0x01600000dd78783b */ /* 0x000fe20000004200 */
[----:B------:R1:W4:Y:S01]  /*7140*/  I2F R33, R9 ;  /* 0x0000000900217306 */ /* 0x0003220000201400 */
[----:B--2---:R-:W-:Y:S01]  /*7150*/  FFMA.FTZ R35, R59, -UR19, R35 ;  /* 0x800000133b237c23 */ /* 0x004fe20008010023 */
[----:B------:R-:W-:Y:S02]  /*7160*/  IABS R53, R53 ;  /* 0x0000003500357213 */ /* 0x000fe40000000000 */
[----:B------:R-:W-:Y:S02]  /*7170*/  IABS R6, R6 ;  /* 0x0000000600067213 */ /* 0x000fe40000000000 */
[----:B------:R-:W-:Y:S01]  /*7180*/  IABS R56, R56 ;  /* 0x0000003800387213 */ /* 0x000fe20000000000 */
[----:B---3--:R-:W-:Y:S01]  /*7190*/  FFMA.FTZ R36, R57, -UR19, R36 ;  /* 0x8000001339247c23 */ /* 0x008fe20008010024 */
[----:B------:R-:W2:Y:S01]  /*71a0*/  I2F R53, R53 ;  /* 0x0000003500357306 */ /* 0x000ea20000201400 */
[----:B------:R-:W-:-:S02]  /*71b0*/  ISETP.GE.AND P4, PT, R44, R241, PT ;  /* 0x000000f12c00720c */ /* 0x000fc40003f86270 */
[----:B------:R-:W-:Y:S02]  /*71c0*/  IABS R52, R52 ;  /* 0x0000003400347213 */ /* 0x000fe40000000000 */
[----:B------:R-:W-:Y:S01]  /*71d0*/  ISETP.LT.OR P4, PT, R44, R242, P4 ;  /* 0x000000f22c00720c */ /* 0x000fe20002781670 */
[----:B-1----:R-:W-:Y:S02]  /*71e0*/  IMAD.IADD R9, R240, 0x1, -R47 ;  /* 0x00000001f0097824 */ /* 0x002fe400078e0a2f */
[----:B------:R-:W1:Y:S01]  /*71f0*/  I2F R6, R6 ;  /* 0x0000000600067306 */ /* 0x000e620000201400 */
[----:B------:R-:W-:Y:S01]  /*7200*/  IMAD.MOV.U32 R47, RZ, RZ, R10 ;  /* 0x000000ffff2f7224 */ /* 0x000fe200078e000a */
[----:B------:R-:W-:Y:S01]  /*7210*/  FSEL R10, R34, -INF , !P5 ;  /* 0xff800000220a7808 */ /* 0x000fe20006800000 */
[----:B----4-:R-:W-:Y:S01]  /*7220*/  FFMA.FTZ R7, R33, -UR19, R7 ;  /* 0x8000001321077c23 */ /* 0x010fe20008010007 */
[----:B------:R-:W-:Y:S02]  /*7230*/  IABS R34, R9 ;  /* 0x0000000900227213 */ /* 0x000fe40000000000 */
[----:B------:R-:W-:-:S02]  /*7240*/  FSEL R9, R35, -INF , !P3 ;  /* 0xff80000023097808 */ /* 0x000fc40005800000 */
[----:B------:R-:W-:Y:S01]  /*7250*/  ISETP.GE.AND P3, PT, R14, R241, PT ;  /* 0x000000f10e00720c */ /* 0x000fe20003f66270 */
[----:B------:R-:W3:Y:S01]  /*7260*/  I2F R56, R56 ;  /* 0x0000003800387306 */ /* 0x000ee20000201400 */
[----:B--2---:R-:W-:Y:S01]  /*7270*/  FFMA.FTZ R45, R53, -UR19, R45 ;  /* 0x80000013352d7c23 */ /* 0x004fe2000801002d */
[----:B------:R-:W-:Y:S02]  /*7280*/  ISETP.GE.AND P5, PT, R46, R238, PT ;  /* 0x000000ee2e00720c */ /* 0x000fe40003fa6270 */
[----:B------:R-:W-:Y:S02]  /*7290*/  ISETP.LT.OR P3, PT, R14, R242, P3 ;  /* 0x000000f20e00720c */ /* 0x000fe40001f61670 */
[----:B------:R-:W-:Y:S01]  /*72a0*/  ISETP.LT.OR P5, PT, R46, R239, P5 ;  /* 0x000000ef2e00720c */ /* 0x000fe20002fa1670 */
[----:B-1----:R-:W-:Y:S01]  /*72b0*/  FFMA.FTZ R50, R6, -UR19, R50 ;  /* 0x8000001306327c23 */ /* 0x002fe20008010032 */
[----:B------:R-:W-:Y:S01]  /*72c0*/  FSEL R186, R36, -INF , !P3 ;  /* 0xff80000024ba7808 */ /* 0x000fe20005800000 */
[----:B------:R-:W-:Y:S01]  /*72d0*/  I2F R47, R47 ;  /* 0x0000002f002f7306 */ /* 0x000fe20000201400 */
[----:B------:R-:W-:Y:S01]  /*72e0*/  ISETP.GE.AND P3, PT, R12, R241, PT ;  /* 0x000000f10c00720c */ /* 0x000fe20003f66270 */
[----:B------:R-:W-:Y:S01]  /*72f0*/  IMAD.IADD R46, R240, 0x1, -R46 ;  /* 0x00000001f02e7824 */ /* 0x000fe200078e0a2e */
[----:B------:R-:W-:-:S02]  /*7300*/  FSEL R6, R62, -INF , !P4 ;  /* 0xff8000003e067808 */ /* 0x000fc40006000000 */
[-C--:B------:R-:W-:Y:S02]  /*7310*/  ISETP.LT.OR P3, PT, R12, R242.reuse, P3 ;  /* 0x000000f20c00720c */ /* 0x080fe40001f61670 */
[-C--:B------:R-:W-:Y:S01]  /*7320*/  ISETP.GE.AND P4, PT, R42, R241.reuse, PT ;  /* 0x000000f12a00720c */ /* 0x080fe20003f86270 */
[----:B------:R-:W1:Y:S01]  /*7330*/  I2F R34, R34 ;  /* 0x0000002200227306 */ /* 0x000e620000201400 */
[----:B------:R-:W-:Y:S01]  /*7340*/  FSEL R188, R55, -INF , !P3 ;  /* 0xff80000037bc7808 */ /* 0x000fe20005800000 */
[----:B---3--:R-:W-:Y:S01]  /*7350*/  FFMA.FTZ R8, R56, -UR19, R8 ;  /* 0x8000001338087c23 */ /* 0x008fe20008010008 */
[----:B------:R-:W-:Y:S02]  /*7360*/  ISETP.GE.AND P3, PT, R40, R241, PT ;  /* 0x000000f12800720c */ /* 0x000fe40003f66270 */
[-C--:B------:R-:W-:Y:S02]  /*7370*/  ISETP.LT.OR P4, PT, R42, R242.reuse, P4 ;  /* 0x000000f22a00720c */ /* 0x080fe40002781670 */
[----:B------:R-:W-:Y:S01]  /*7380*/  ISETP.LT.OR P3, PT, R40, R242, P3 ;  /* 0x000000f22800720c */ /* 0x000fe20001f61670 */
[----:B------:R-:W2:Y:S01]  /*7390*/  I2F R52, R52 ;  /* 0x0000003400347306 */ /* 0x000ea20000201400 */
[----:B------:R-:W-:-:S02]  /*73a0*/  FSEL R185, R58, -INF , !P4 ;  /* 0xff8000003ab97808 */ /* 0x000fc40006000000 */
[----:B------:R-:W-:Y:S01]  /*73b0*/  FSEL R198, R45, -INF , !P3 ;  /* 0xff8000002dc67808 */ /* 0x000fe20005800000 */
[----:B------:R-:W-:Y:S01]  /*73c0*/  LDSM.16.MT88.4 R56, [R221+0x12000] ;  /* 0x01200000dd38783b */ /* 0x000fe20000004200 */
[-C--:B------:R-:W-:Y:S02]  /*73d0*/  ISETP.GE.AND P3, PT, R37, R241.reuse, PT ;  /* 0x000000f12500720c */ /* 0x080fe40003f66270 */
[----:B------:R-:W-:Y:S01]  /*73e0*/  ISETP.GE.AND P4, PT, R13, R241, PT ;  /* 0x000000f10d00720c */ /* 0x000fe20003f86270 */
[----:B-1----:R-:W-:Y:S01]  /*73f0*/  FFMA.FTZ R26, R34, -UR19, R26 ;  /* 0x80000013221a7c23 */ /* 0x002fe2000801001a */
[----:B------:R-:W-:Y:S02]  /*7400*/  ISETP.LT.OR P3, PT, R37, R242, P3 ;  /* 0x000000f22500720c */ /* 0x000fe40001f61670 */
[----:B------:R-:W-:Y:S02]  /*7410*/  IABS R35, R46 ;  /* 0x0000002e00237213 */ /* 0x000fe40000000000 */
[----:B------:R-:W-:-:S02]  /*7420*/  IABS R48, R48 ;  /* 0x0000003000307213 */ /* 0x000fc40000000000 */
[----:B------:R-:W-:Y:S01]  /*7430*/  FSEL R195, R50, -INF , !P3 ;  /* 0xff80000032c37808 */ /* 0x000fe20005800000 */
[----:B------:R1:W-:Y:S01]  /*7440*/  I2F R46, R35 ;  /* 0x00000023002e7306 */ /* 0x0003e20000201400 */
[----:B------:R-:W-:Y:S01]  /*7450*/  ISETP.LT.OR P4, PT, R13, R242, P4 ;  /* 0x000000f20d00720c */ /* 0x000fe20002781670 */
[----:B------:R-:W-:Y:S01]  /*7460*/  IMAD.MOV.U32 R36, RZ, RZ, R48 ;  /* 0x000000ffff247224 */ /* 0x000fe200078e0030 */
[C---:B------:R-:W-:Y:S01]  /*7470*/  ISETP.GE.AND P3, PT, R15.reuse, R238, PT ;  /* 0x000000ee0f00720c */ /* 0x040fe20003f66270 */
[----:B--2---:R-:W-:Y:S01]  /*7480*/  FFMA.FTZ R51, R52, -UR19, R51 ;  /* 0x8000001334337c23 */ /* 0x004fe20008010033 */
[----:B------:R-:W-:Y:S01]  /*7490*/  FSEL R187, R8, -INF , !P4 ;  /* 0xff80000008bb7808 */ /* 0x000fe20006000000 */
[----:B------:R-:W-:Y:S01]  /*74a0*/  IMAD.IADD R48, R240, 0x1, -R42 ;  /* 0x00000001f0307824 */ /* 0x000fe200078e0a2a */
[----:B------:R-:W-:Y:S01]  /*74b0*/  ISETP.LT.OR P3, PT, R15, R239, P3 ;  /* 0x000000ef0f00720c */ /* 0x000fe20001f61670 */
[----:B------:R2:W3:Y:S01]  /*74c0*/  I2F R8, R36 ;  /* 0x0000002400087306 */ /* 0x0004e20000201400 */
[----:B------:R-:W-:-:S02]  /*74d0*/  ISETP.GE.AND P4, PT, R41, R241, PT ;  /* 0x000000f12900720c */ /* 0x000fc40003f86270 */
[----:B------:R-:W-:Y:S02]  /*74e0*/  IABS R49, R49 ;  /* 0x0000003100317213 */ /* 0x000fe40000000000 */
[----:B------:R-:W-:Y:S02]  /*74f0*/  ISETP.LT.OR P4, PT, R41, R242, P4 ;  /* 0x000000f22900720c */ /* 0x000fe40002781670 */
[----:B------:R-:W-:Y:S01]  /*7500*/  IABS R48, R48 ;  /* 0x0000003000307213 */ /* 0x000fe20000000000 */
[----:B-1----:R-:W-:Y:S01]  /*7510*/  IMAD.IADD R35, R240, 0x1, -R15 ;  /* 0x00000001f0237824 */ /* 0x002fe200078e0a0f */
[----:B------:R-:W-:Y:S01]  /*7520*/  FSEL R199, R54, -INF , !P4 ;  /* 0xff80000036c77808 */ /* 0x000fe20006000000 */
[----:B------:R-:W-:Y:S01]  /*7530*/  FFMA.FTZ R15, R47, -UR19, R24 ;  /* 0x800000132f0f7c23 */ /* 0x000fe20008010018 */
[----:B------:R-:W-:Y:S01]  /*7540*/  ISETP.GE.AND P4, PT, R39, R241, PT ;  /* 0x000000f12700720c */ /* 0x000fe20003f86270 */
[C---:B------:R-:W-:Y:S01]  /*7550*/  IMAD.IADD R47, R240.reuse, 0x1, -R13 ;  /* 0x00000001f02f7824 */ /* 0x040fe200078e0a0d */
[----:B------:R-:W-:Y:S01]  /*7560*/  IABS R35, R35 ;  /* 0x0000002300237213 */ /* 0x000fe20000000000 */
[----:B------:R-:W-:Y:S01]  /*7570*/  IMAD.MOV.U32 R45, RZ, RZ, R49 ;  /* 0x000000ffff2d7224 */ /* 0x000fe200078e0031 */
[----:B------:R-:W-:Y:S01]  /*7580*/  FSEL R15, R15, -INF , !P1 ;  /* 0xff8000000f0f7808 */ /* 0x000fe20004800000 */
[----:B--2---:R-:W-:Y:S01]  /*7590*/  IMAD.IADD R36, R240, 0x1, -R43 ;  /* 0x00000001f0247824 */ /* 0x004fe200078e0a2b */
[----:B------:R-:W-:Y:S01]  /*75a0*/  ISETP.GE.AND P1, PT, R11, R238, PT ;  /* 0x000000ee0b00720c */ /* 0x000fe20003f26270 */
[----:B---3--:R-:W-:Y:S01]  /*75b0*/  FFMA.FTZ R8, R8, -UR19, R20 ;  /* 0x8000001308087c23 */ /* 0x008fe20008010014 */
[----:B------:R-:W1:Y:S01]  /*75c0*/  I2F R35, R35 ;  /* 0x0000002300237306 */ /* 0x000e620000201400 */
[----:B------:R-:W-:Y:S01]  /*75d0*/  ISETP.LT.OR P4, PT, R39, R242, P4 ;  /* 0x000000f22700720c */ /* 0x000fe20002781670 */
[----:B------:R-:W-:Y:S01]  /*75e0*/  FFMA.FTZ R27, R46, -UR19, R27 ;  /* 0x800000132e1b7c23 */ /* 0x000fe2000801001b */
[----:B------:R-:W-:-:S02]  /*75f0*/  ISETP.LT.OR P1, PT, R11, R239, P1 ;  /* 0x000000ef0b00720c */ /* 0x000fc40000f21670 */
[----:B------:R-:W-:Y:S02]  /*7600*/  FSEL R11, R26, -INF , !P0 ;  /* 0xff8000001a0b7808 */ /* 0x000fe40004000000 */
[----:B------:R-:W-:Y:S01]  /*7610*/  FMNMX.FTZ R26, R3, R32, !PT ;  /* 0x00000020031a7209 */ /* 0x000fe20007810000 */
[----:B------:R-:W2:Y:S01]  /*7620*/  I2F R45, R45 ;  /* 0x0000002d002d7306 */ /* 0x000ea20000201400 */
[----:B------:R-:W-:Y:S02]  /*7630*/  IABS R36, R36 ;  /* 0x0000002400247213 */ /* 0x000fe40000000000 */
[----:B------:R-:W-:Y:S02]  /*7640*/  FSEL R24, R7, -INF , !P2 ;  /* 0xff80000007187808 */ /* 0x000fe40005000000 */
[----:B------:R-:W-:Y:S02]  /*7650*/  IABS R7, R47 ;  /* 0x0000002f00077213 */ /* 0x000fe40000000000 */
[----:B------:R-:W-:Y:S01]  /*7660*/  FMNMX.FTZ R26, R25, R26, !PT ;  /* 0x0000001a191a7209 */ /* 0x000fe20007810000 */
[----:B------:R-:W3:Y:S01]  /*7670*/  I2F R36, R36 ;  /* 0x0000002400247306 */ /* 0x000ee20000201400 */
[----:B------:R-:W-:Y:S01]  /*7680*/  FSEL R197, R51, -INF , !P4 ;  /* 0xff80000033c57808 */ /* 0x000fe20006000000 */
[----:B-1----:R-:W-:Y:S01]  /*7690*/  FFMA.FTZ R21, R35, -UR19, R21 ;  /* 0x8000001323157c23 */ /* 0x002fe20008010015 */
[----:B------:R-:W-:-:S02]  /*76a0*/  ISETP.GE.AND P4, PT, R44, R238, PT ;  /* 0x000000ee2c00720c */ /* 0x000fc40003f86270 */
[----:B------:R-:W-:Y:S02]  /*76b0*/  FMNMX.FTZ R26, R23, R26, !PT ;  /* 0x0000001a171a7209 */ /* 0x000fe40007810000 */
[----:B------:R-:W-:Y:S01]  /*76c0*/  ISETP.LT.OR P4, PT, R44, R239, P4 ;  /* 0x000000ef2c00720c */ /* 0x000fe20002781670 */
[----:B------:R1:W4:Y:S01]  /*76d0*/  I2F R20, R7 ;  /* 0x0000000700147306 */ /* 0x0003220000201400 */
[----:B------:R-:W-:Y:S01]  /*76e0*/  IMAD.IADD R44, R240, 0x1, -R14 ;  /* 0x00000001f02c7824 */ /* 0x000fe200078e0a0e */
[----:B------:R-:W-:Y:S01]  /*76f0*/  FMNMX.FTZ R26, R6, R26, !PT ;  /* 0x0000001a061a7209 */ /* 0x000fe20007810000 */
[----:B--2---:R-:W-:Y:S01]  /*7700*/  FFMA.FTZ R16, R45, -UR19, R16 ;  /* 0x800000132d107c23 */ /* 0x004fe20008010010 */
[----:B------:R-:W-:Y:S02]  /*7710*/  FSEL R8, R8, -INF , !P4 ;  /* 0xff80000008087808 */ /* 0x000fe40006000000 */
[----:B------:R-:W-:Y:S02]  /*7720*/  IABS R44, R44 ;  /* 0x0000002c002c7213 */ /* 0x000fe40000000000 */
[----:B------:R-:W2:Y:S01]  /*7730*/  I2F R33, R48 ;  /* 0x0000003000217306 */ /* 0x000ea20000201400 */
[----:B------:R-:W-:-:S02]  /*7740*/  FMNMX.FTZ R26, R5, R26, !PT ;  /* 0x0000001a051a7209 */ /* 0x000fc40007810000 */
[C---:B------:R-:W-:Y:S02]  /*7750*/  ISETP.GE.AND P4, PT, R13.reuse, R238, PT ;  /* 0x000000ee0d00720c */ /* 0x040fe40003f86270 */
[----:B------:R-:W-:Y:S02]  /*7760*/  FMNMX.FTZ R26, R10, R26, !PT ;  /* 0x0000001a0a1a7209 */ /* 0x000fe40007810000 */
[----:B------:R-:W-:Y:S01]  /*7770*/  ISETP.LT.OR P4, PT, R13, R239, P4 ;  /* 0x000000ef0d00720c */ /* 0x000fe20002781670 */
[----:B------:R-:W5:Y:S01]  /*7780*/  I2F R44, R44 ;  /* 0x0000002c002c7306 */ /* 0x000f620000201400 */
[----:B-1----:R-:W-:Y:S01]  /*7790*/  FSEL R7, R27, -INF , !P5 ;  /* 0xff8000001b077808 */ /* 0x002fe20006800000 */
[----:B---3--:R-:W-:Y:S01]  /*77a0*/  FFMA.FTZ R13, R36, -UR19, R22 ;  /* 0x80000013240d7c23 */ /* 0x008fe20008010016 */
[-C--:B------:R-:W-:Y:S01]  /*77b0*/  ISETP.GE.AND P5, PT, R14, R238.reuse, PT ;  /* 0x000000ee0e00720c */ /* 0x080fe20003fa6270 */
[----:B----4-:R-:W-:Y:S01]  /*77c0*/  FFMA.FTZ R20, R20, -UR19, R28 ;  /* 0x8000001314147c23 */ /* 0x010fe2000801001c */
[----:B------:R-:W-:Y:S01]  /*77d0*/  FMNMX.FTZ R27, R24, R15, !PT ;  /* 0x0000000f181b7209 */ /* 0x000fe20007810000 */
[----:B------:R-:W-:Y:S01]  /*77e0*/  IMAD.IADD R22, R240, 0x1, -R41 ;  /* 0x00000001f0167824 */ /* 0x000fe200078e0a29 */
[----:B------:R-:W-:Y:S01]  /*77f0*/  ISETP.LT.OR P5, PT, R14, R239, P5 ;  /* 0x000000ef0e00720c */ /* 0x000fe20002fa1670 */
[----:B--2---:R-:W-:Y:S01]  /*7800*/  FFMA.FTZ R17, R33, -UR19, R17 ;  /* 0x8000001321117c23 */ /* 0x004fe20008010011 */
[----:B------:R-:W-:Y:S01]  /*7810*/  FSEL R14, R21, -INF , !P3 ;  /* 0xff800000150e7808 */ /* 0x000fe20005800000 */
[----:B------:R-:W-:Y:S01]  /*7820*/  IMAD.IADD R21, R240, 0x1, -R12 ;  /* 0x00000001f0157824 */ /* 0x000fe200078e0a0c */
[----:B------:R-:W-:Y:S01]  /*7830*/  FMNMX.FTZ R27, R11, R27, !PT ;  /* 0x0000001b0b1b7209 */ /* 0x000fe20007810000 */
[----:B------:R-:W-:Y:S01]  /*7840*/  LDSM.16.MT88.4 R48, [R222+0x12000] ;  /* 0x01200000de30783b */ /* 0x000fe20000004200 */
[----:B------:R-:W-:-:S02]  /*7850*/  ISETP.GE.AND P2, PT, R43, R238, PT ;  /* 0x000000ee2b00720c */ /* 0x000fc40003f46270 */
[----:B------:R-:W-:Y:S01]  /*7860*/  IABS R28, R21 ;  /* 0x00000015001c7213 */ /* 0x000fe20000000000 */
[----:B------:R-:W-:Y:S01]  /*7870*/  IMAD.IADD R21, R240, 0x1, -R40 ;  /* 0x00000001f0157824 */ /* 0x000fe200078e0a28 */
[----:B------:R-:W-:Y:S01]  /*7880*/  FMNMX.FTZ R26, R9, R26, !PT ;  /* 0x0000001a091a7209 */ /* 0x000fe20007810000 */
[----:B-----5:R-:W-:Y:S01]  /*7890*/  FFMA.FTZ R18, R44, -UR19, R18 ;  /* 0x800000132c127c23 */ /* 0x020fe20008010012 */
[----:B------:R-:W-:Y:S02]  /*78a0*/  FMNMX.FTZ R27, R7, R27, !PT ;  /* 0x0000001b071b7209 */ /* 0x000fe40007810000 */
[-C--:B------:R-:W-:Y:S01]  /*78b0*/  ISETP.GE.AND P3, PT, R12, R238.reuse, PT ;  /* 0x000000ee0c00720c */ /* 0x080fe20003f66270 */
[----:B------:R-:W1:Y:S01]  /*78c0*/  I2F R28, R28 ;  /* 0x0000001c001c7306 */ /* 0x000e620000201400 */
[----:B------:R-:W-:Y:S02]  /*78d0*/  ISETP.GE.AND P0, PT, R42, R238, PT ;  /* 0x000000ee2a00720c */ /* 0x000fe40003f06270 */
[----:B------:R-:W-:-:S02]  /*78e0*/  ISETP.LT.OR P2, PT, R43, R239, P2 ;  /* 0x000000ef2b00720c */ /* 0x000fc40001741670 */
[----:B------:R-:W-:Y:S02]  /*78f0*/  FMNMX.FTZ R26, R185, R26, !PT ;  /* 0x0000001ab91a7209 */ /* 0x000fe40007810000 */
[----:B------:R-:W-:Y:S02]  /*7900*/  FMNMX.FTZ R27, R8, R27, !PT ;  /* 0x0000001b081b7209 */ /* 0x000fe40007810000 */
[----:B------:R-:W-:Y:S02]  /*7910*/  IABS R22, R22 ;  /* 0x0000001600167213 */ /* 0x000fe40000000000 */
[-C--:B------:R-:W-:Y:S02]  /*7920*/  ISETP.LT.OR P3, PT, R12, R239.reuse, P3 ;  /* 0x000000ef0c00720c */ /* 0x080fe40001f61670 */
[----:B------:R-:W-:Y:S02]  /*7930*/  ISETP.LT.OR P0, PT, R42, R239, P0 ;  /* 0x000000ef2a00720c */ /* 0x000fe40000701670 */
[----:B------:R-:W-:Y:S01]  /*7940*/  FSEL R12, R16, -INF , !P1 ;  /* 0xff800000100c7808 */ /* 0x000fe20004800000 */
[----:B------:R-:W-:Y:S01]  /*7950*/  IMAD.IADD R16, R240, 0x1, -R39 ;  /* 0x00000001f0107824 */ /* 0x000fe200078e0a27 */
[----:B------:R-:W-:Y:S01]  /*7960*/  FSEL R13, R13, -INF , !P2 ;  /* 0xff8000000d0d7808 */ /* 0x000fe20005000000 */
[----:B------:R-:W2:Y:S01]  /*7970*/  I2F R22, R22 ;  /* 0x0000001600167306 */ /* 0x000ea20000201400 */
[----:B------:R-:W-:Y:S01]  /*7980*/  FMNMX.FTZ R26, R186, R26, !PT ;  /* 0x0000001aba1a7209 */ /* 0x000fe20007810000 */
[----:B-1----:R-:W-:Y:S01]  /*7990*/  FFMA.FTZ R19, R28, -UR19, R19 ;  /* 0x800000131c137c23 */ /* 0x002fe20008010013 */
[----:B------:R-:W-:-:S02]  /*79a0*/  FMNMX.FTZ R27, R14, R27, !PT ;  /* 0x0000001b0e1b7209 */ /* 0x000fc40007810000 */
[----:B------:R-:W-:Y:S02]  /*79b0*/  IABS R21, R21 ;  /* 0x0000001500157213 */ /* 0x000fe40000000000 */
[----:B------:R-:W-:Y:S01]  /*79c0*/  FSEL R189, R17, -INF , !P0 ;  /* 0xff80000011bd7808 */ /* 0x000fe20004000000 */
[----:B------:R-:W-:Y:S01]  /*79d0*/  IMAD.IADD R17, R240, 0x1, -R37 ;  /* 0x00000001f0117824 */ /* 0x000fe200078e0a25 */
[----:B------:R-:W-:Y:S02]  /*79e0*/  FMNMX.FTZ R26, R187, R26, !PT ;  /* 0x0000001abb1a7209 */ /* 0x000fe40007810000 */
[----:B------:R-:W-:Y:S01]  /*79f0*/  FMNMX.FTZ R27, R13, R27, !PT ;  /* 0x0000001b0d1b7209 */ /* 0x000fe20007810000 */
[----:B------:R-:W1:Y:S01]  /*7a00*/  I2F R21, R21 ;  /* 0x0000001500157306 */ /* 0x000e620000201400 */
[----:B------:R-:W-:Y:S02]  /*7a10*/  IABS R16, R16 ;  /* 0x0000001000107213 */ /* 0x000fe40000000000 */
[----:B------:R-:W-:Y:S01]  /*7a20*/  FMNMX.FTZ R26, R188, R26, !PT ;  /* 0x0000001abc1a7209 */ /* 0x000fe20007810000 */
[----:B--2---:R-:W-:Y:S01]  /*7a30*/  FFMA.FTZ R22, R22, -UR19, R29 ;  /* 0x8000001316167c23 */ /* 0x004fe2000801001d */
[----:B------:R-:W-:-:S02]  /*7a40*/  FMNMX.FTZ R27, R12, R27, !PT ;  /* 0x0000001b0c1b7209 */ /* 0x000fc40007810000 */
[----:B------:R-:W-:Y:S01]  /*7a50*/  IABS R17, R17 ;  /* 0x0000001100117213 */ /* 0x000fe20000000000 */
[----:B------:R-:W2:Y:S01]  /*7a60*/  I2F R16, R16 ;  /* 0x0000001000107306 */ /* 0x000ea20000201400 */
[----:B------:R-:W-:Y:S02]  /*7a70*/  FSEL R190, R18, -INF , !P5 ;  /* 0xff80000012be7808 */ /* 0x000fe40006800000 */
[----:B------:R-:W-:Y:S02]  /*7a80*/  FMNMX.FTZ R26, R199, R26, !PT ;  /* 0x0000001ac71a7209 */ /* 0x000fe40007810000 */
[----:B------:R-:W-:Y:S02]  /*7a90*/  FMNMX.FTZ R18, R189, R27, !PT ;  /* 0x0000001bbd127209 */ /* 0x000fe40007810000 */
[----:B------:R-:W-:Y:S01]  /*7aa0*/  ISETP.GE.AND P2, PT, R41, R238, PT ;  /* 0x000000ee2900720c */ /* 0x000fe20003f46270 */
[----:B------:R-:W3:Y:S01]  /*7ab0*/  I2F R17, R17 ;  /* 0x0000001100117306 */ /* 0x000ee20000201400 */
[----:B------:R-:W-:Y:S01]  /*7ac0*/  FMNMX.FTZ R26, R198, R26, !PT ;  /* 0x0000001ac61a7209 */ /* 0x000fe20007810000 */
[----:B-1----:R-:W-:Y:S01]  /*7ad0*/  FFMA.FTZ R21, R21, -UR19, R30 ;  /* 0x8000001315157c23 */ /* 0x002fe2000801001e */
[----:B------:R-:W-:-:S02]  /*7ae0*/  FSEL R191, R20, -INF , !P4 ;  /* 0xff80000014bf7808 */ /* 0x000fc40006000000 */
[----:B------:R-:W-:Y:S02]  /*7af0*/  FMNMX.FTZ R18, R190, R18, !PT ;  /* 0x00000012be127209 */ /* 0x000fe40007810000 */
[----:B------:R-:W-:Y:S01]  /*7b00*/  FSEL R192, R19, -INF , !P3 ;  /* 0xff80000013c07808 */ /* 0x000fe20005800000 */
[----:B--2---:R-:W-:Y:S01]  /*7b10*/  FFMA.FTZ R16, R16, -UR19, R38 ;  /* 0x8000001310107c23 */ /* 0x004fe20008010026 */
[C---:B------:R-:W-:Y:S02]  /*7b20*/  ISETP.GE.AND P1, PT, R40.reuse, R238, PT ;  /* 0x000000ee2800720c */ /* 0x040fe40003f26270 */
[-C--:B------:R-:W-:Y:S02]  /*7b30*/  ISETP.LT.OR P2, PT, R41, R239.reuse, P2 ;  /* 0x000000ef2900720c */ /* 0x080fe40001741670 */
[----:B------:R-:W-:Y:S02]  /*7b40*/  FMNMX.FTZ R26, R197, R26, !PT ;  /* 0x0000001ac51a7209 */ /* 0x000fe40007810000 */
[----:B------:R-:W-:Y:S01]  /*7b50*/  FMNMX.FTZ R19, R191, R18, !PT ;  /* 0x00000012bf137209 */ /* 0x000fe20007810000 */
[----:B---3--:R-:W-:Y:S01]  /*7b60*/  FFMA.FTZ R17, R17, -UR19, R31 ;  /* 0x8000001311117c23 */ /* 0x008fe2000801001f */
[----:B------:R-:W-:Y:S01]  /*7b70*/  ISETP.LT.OR P1, PT, R40, R239, P1 ;  /* 0x000000ef2800720c */ /* 0x000fe20000f21670 */
[----:B------:R-:W-:Y:S01]  /*7b80*/  LDSM.16.MT88.4 R28, [R221+0x10800] ;  /* 0x01080000dd1c783b */ /* 0x000fe20000004200 */
[----:B------:R-:W-:-:S02]  /*7b90*/  ISETP.GE.AND P0, PT, R39, R238, PT ;  /* 0x000000ee2700720c */ /* 0x000fc40003f06270 */
[----:B------:R-:W-:Y:S01]  /*7ba0*/  FMNMX.FTZ R18, R195, R26, !PT ;  /* 0x0000001ac3127209 */ /* 0x000fe20007810000 */
[----:B------:R-:W-:Y:S01]  /*7bb0*/  LDSM.16.MT88.4 R40, [R224+0x12000] ;  /* 0x01200000e028783b */ /* 0x000fe20000004200 */
[----:B------:R-:W-:Y:S02]  /*7bc0*/  FSEL R193, R22, -INF , !P2 ;  /* 0xff80000016c17808 */ /* 0x000fe40005000000 */
[----:B------:R-:W-:Y:S02]  /*7bd0*/  FMNMX.FTZ R20, R192, R19, !PT ;  /* 0x00000013c0147209 */ /* 0x000fe40007810000 */
[----:B------:R-:W-:Y:S01]  /*7be0*/  ISETP.LT.OR P0, PT, R39, R239, P0 ;  /* 0x000000ef2700720c */ /* 0x000fe20000701670 */
[----:B------:R-:W1:Y:S01]  /*7bf0*/  SHFL.BFLY PT, R19, R18, 0x2, 0x1f ;  /* 0x0c401f0012137f89 */ /* 0x000e6200000e0000 */
[----:B------:R-:W-:Y:S02]  /*7c00*/  ISETP.GE.AND P3, PT, R37, R238, PT ;  /* 0x000000ee2500720c */ /* 0x000fe40003f66270 */
        /* <DEDUP_REMOVED lines=21> */
[----:B------:R-:W-:Y:S01]  /*7d60*/  MUFU.EX2 R184, R184 ;  /* 0x000000b800b87308 */ /* 0x000fe20000000800 */
[----:B--2---:R-:W-:Y:S01]  /*7d70*/  FMNMX.FTZ R3, R17, R16, !PT ;  /* 0x0000001011037209 */ /* 0x004fe20007810000 */
[--C-:B------:R-:W-:Y:S01]  /*7d80*/  FFMA.FTZ R177, R6, c[0x0][0x23c], -R194.reuse ;  /* 0x00008f0006b17a23 */ /* 0x100fe200000108c2 */
[----:B------:R-:W-:Y:S01]  /*7d90*/  LDSM.16.MT88.4 R16, [R222+0x10800] ;  /* 0x01080000de10783b */ /* 0x000fe20000004200 */
[--C-:B------:R-:W-:Y:S01]  /*7da0*/  FFMA.FTZ R176, R5, c[0x0][0x23c], -R194.reuse ;  /* 0x00008f0005b07a23 */ /* 0x100fe200000108c2 */
[C---:B------:R-:W-:Y:S01]  /*7db0*/  FSETP.NEU.FTZ.AND P0, PT, R3.reuse, -INF , PT ;  /* 0xff8000000300780b */ /* 0x040fe20003f1d000 */
[----:B------:R-:W-:Y:S01]  /*7dc0*/  FMUL.FTZ R32, R3, c[0x0][0x23c] ;  /* 0x00008f0003207a20 */ /* 0x000fe20000410000 */
[----:B------:R-:W-:Y:S01]  /*7dd0*/  LDSM.16.MT88.4 R20, [R220+0x12800] ;  /* 0x01280000dc14783b */ /* 0x000fe20000004200 */
[----:B------:R-:W1:Y:S01]  /*7de0*/  MUFU.EX2 R183, R183 ;  /* 0x000000b700b77308 */ /* 0x000e620000000800 */
[----:B------:R-:W-:-:S02]  /*7df0*/  FFMA.FTZ R173, R10, c[0x0][0x23c], -R194 ;  /* 0x00008f000aad7a23 */ /* 0x000fc400000108c2 */
[----:B------:R-:W-:Y:S01]  /*7e00*/  FSEL R32, R32, RZ, P0 ;  /* 0x000000ff20207208 */ /* 0x000fe20000000000 */
[--C-:B------:R-:W-:Y:S01]  /*7e10*/  FFMA.FTZ R172, R9, c[0x0][0x23c], -R194.reuse ;  /* 0x00008f0009ac7a23 */ /* 0x100fe200000108c2 */
[----:B------:R-:W-:Y:S01]  /*7e20*/  LEA R247, P0, R196, c[0x0][0x168], 0x1 ;  /* 0x00005a00c4f77a11 */ /* 0x000fe200078008ff */
[----:B------:R-:W-:Y:S02]  /*7e30*/  FFMA.FTZ R185, R185, c[0x0][0x23c], -R194 ;  /* 0x00008f00b9b97a23 */ /* 0x000fe400000108c2 */
[--C-:B------:R-:W-:Y:S01]  /*7e40*/  FFMA.FTZ R180, R24, c[0x0][0x23c], -R32.reuse ;  /* 0x00008f0018b47a23 */ /* 0x100fe20000010820 */
[----:B------:R-:W-:Y:S01]  /*7e50*/  MUFU.EX2 R179, R179 ;  /* 0x000000b300b37308 */ /* 0x000fe20000000800 */
[--C-:B------:R-:W-:Y:S01]  /*7e60*/  FFMA.FTZ R182, R15, c[0x0][0x23c], -R32.reuse ;  /* 0x00008f000fb67a23 */ /* 0x100fe20000010820 */
[----:B------:R-:W-:Y:S01]  /*7e70*/  LDSM.16.MT88.4 R24, [R224+0x12800] ;  /* 0x01280000e018783b */ /* 0x000fe20000004200 */
[--C-:B------:R-:W-:Y:S01]  /*7e80*/  FFMA.FTZ R181, R11, c[0x0][0x23c], -R32.reuse ;  /* 0x00008f000bb57a23 */ /* 0x100fe20000010820 */
[----:B------:R-:W-:Y:S01]  /*7e90*/  LEA.HI.X R246, R196, c[0x0][0x16c], R165, 0x1, P0 ;  /* 0x00005b00c4f67a11 */ /* 0x000fe200000f0ca5 */
[----:B------:R-:W-:-:S02]  /*7ea0*/  FFMA.FTZ R174, R7, c[0x0][0x23c], -R32 ;  /* 0x00008f0007ae7a23 */ /* 0x000fc40000010820 */
[----:B------:R-:W2:Y:S01]  /*7eb0*/  LDSM.16.MT88.4 R4, [R220+0x16000] ;  /* 0x01600000dc04783b */ /* 0x000ea20000004200 */
[----:B------:R-:W3:Y:S01]  /*7ec0*/  MUFU.EX2 R178, R178 ;  /* 0x000000b200b27308 */ /* 0x000ee20000000800 */
[--C-:B------:R-:W-:Y:S01]  /*7ed0*/  FFMA.FTZ R175, R8, c[0x0][0x23c], -R32.reuse ;  /* 0x00008f0008af7a23 */ /* 0x100fe20000010820 */
[----:B-1----:R-:W-:Y:S01]  /*7ee0*/  F2FP.PACK_AB R128, R183, R184 ;  /* 0x000000b8b780723e */ /* 0x002fe200000000ff */
[----:B------:R-:W1:Y:S01]  /*7ef0*/  LDSM.16.MT88.4 R8, [R224+0x10800] ;  /* 0x01080000e008783b */ /* 0x000e620000004200 */
[--C-:B------:R-:W-:Y:S02]  /*7f00*/  FFMA.FTZ R169, R14, c[0x0][0x23c], -R32.reuse ;  /* 0x00008f000ea97a23 */ /* 0x100fe40000010820 */
[--C-:B------:R-:W-:Y:S02]  /*7f10*/  FFMA.FTZ R2, R13, c[0x0][0x23c], -R32.reuse ;  /* 0x00008f000d027a23 */ /* 0x100fe40000010820 */
[----:B------:R-:W-:Y:S01]  /*7f20*/  MUFU.EX2 R180, R180 ;  /* 0x000000b400b47308 */ /* 0x000fe20000000800 */
[----:B------:R-:W-:-:S02]  /*7f30*/  FFMA.FTZ R0, R12, c[0x0][0x23c], -R32 ;  /* 0x00008f000c007a23 */ /* 0x000fc40000010820 */
[----:B------:R-:W4:Y:S01]  /*7f40*/  LDSM.16.MT88.4 R12, [R220+0x10800] ;  /* 0x01080000dc0c783b */ /* 0x000f220000004200 */
[--C-:B------:R-:W-:Y:S02]  /*7f50*/  FFMA.FTZ R186, R186, c[0x0][0x23c], -R194.reuse ;  /* 0x00008f00baba7a23 */ /* 0x100fe400000108c2 */
[--C-:B------:R-:W-:Y:S02]  /*7f60*/  FFMA.FTZ R187, R187, c[0x0][0x23c], -R194.reuse ;  /* 0x00008f00bbbb7a23 */ /* 0x100fe400000108c2 */
[----:B------:R-:W5:Y:S01]  /*7f70*/  MUFU.EX2 R182, R182 ;  /* 0x000000b600b67308 */ /* 0x000f620000000800 */
[----:B---3--:R-:W-:Y:S01]  /*7f80*/  F2FP.PACK_AB R130, R178, R179 ;  /* 0x000000b3b282723e */ /* 0x008fe200000000ff */
[----:B------:R-:W-:Y:S02]  /*7f90*/  FFMA.FTZ R188, R188, c[0x0][0x23c], -R194 ;  /* 0x00008f00bcbc7a23 */ /* 0x000fe400000108c2 */
[--C-:B------:R-:W-:Y:S02]  /*7fa0*/  FFMA.FTZ R189, R189, c[0x0][0x23c], -R32.reuse ;  /* 0x00008f00bdbd7a23 */ /* 0x100fe40000010820 */
[----:B------:R-:W-:-:S02]  /*7fb0*/  FFMA.FTZ R190, R190, c[0x0][0x23c], -R32 ;  /* 0x00008f00bebe7a23 */ /* 0x000fc40000010820 */
[----:B------:R-:W-:Y:S01]  /*7fc0*/  MUFU.EX2 R181, R181 ;  /* 0x000000b500b57308 */ /* 0x000fe20000000800 */
[--C-:B------:R-:W-:Y:S02]  /*7fd0*/  FFMA.FTZ R191, R191, c[0x0][0x23c], -R32.reuse ;  /* 0x00008f00bfbf7a23 */ /* 0x100fe40000010820 */
[----:B------:R-:W-:Y:S02]  /*7fe0*/  FFMA.FTZ R192, R192, c[0x0][0x23c], -R32 ;  /* 0x00008f00c0c07a23 */ /* 0x000fe40000010820 */
[--C-:B------:R-:W-:Y:S02]  /*7ff0*/  FFMA.FTZ R199, R199, c[0x0][0x23c], -R194.reuse ;  /* 0x00008f00c7c77a23 */ /* 0x100fe400000108c2 */
[--C-:B------:R-:W-:Y:S01]  /*8000*/  FFMA.FTZ R198, R198, c[0x0][0x23c], -R194.reuse ;  /* 0x00008f00c6c67a23 */ /* 0x100fe200000108c2 */
[----:B------:R-:W3:Y:S01]  /*8010*/  MUFU.EX2 R174, R174 ;  /* 0x000000ae00ae7308 */ /* 0x000ee20000000800 */
[----:B-----5:R-:W-:Y:S01]  /*8020*/  F2FP.PACK_AB R129, R182, R180 ;  /* 0x000000b4b681723e */ /* 0x020fe200000000ff */
[----:B------:R-:W-:-:S02]  /*8030*/  FFMA.FTZ R197, R197, c[0x0][0x23c], -R194 ;  /* 0x00008f00c5c57a23 */ /* 0x000fc400000108c2 */
[----:B------:R-:W-:Y:S02]  /*8040*/  FFMA.FTZ R249, R195, c[0x0][0x23c], -R194 ;  /* 0x00008f00c3f97a23 */ /* 0x000fe400000108c2 */
[--C-:B------:R-:W-:Y:S02]  /*8050*/  FFMA.FTZ R193, R193, c[0x0][0x23c], -R32.reuse ;  /* 0x00008f00c1c17a23 */ /* 0x100fe40000010820 */
[----:B------:R-:W5:Y:S01]  /*8060*/  MUFU.EX2 R177, R177 ;  /* 0x000000b100b17308 */ /* 0x000f620000000800 */
[--C-:B------:R-:W-:Y:S02]  /*8070*/  FFMA.FTZ R194, R35, c[0x0][0x23c], -R32.reuse ;  /* 0x00008f0023c27a23 */ /* 0x100fe40000010820 */
[--C-:B------:R-:W-:Y:S02]  /*8080*/  FFMA.FTZ R195, R34, c[0x0][0x23c], -R32.reuse ;  /* 0x00008f0022c37a23 */ /* 0x100fe40000010820 */
[----:B------:R-:W-:Y:S02]  /*8090*/  FFMA.FTZ R248, R33, c[0x0][0x23c], -R32 ;  /* 0x00008f0021f87a23 */ /* 0x000fe40000010820 */
[----:B------:R-:W-:Y:S01]  /*80a0*/  FADD.FTZ R183, R184, R183 ;  /* 0x000000b7b8b77221 */ /* 0x000fe20000010000 */
[----:B---3--:R-:W-:Y:S01]  /*80b0*/  F2FP.PACK_AB R131, R174, R181 ;  /* 0x000000b5ae83723e */ /* 0x008fe200000000ff */
[----:B------:R-:W3:Y:S01]  /*80c0*/  MUFU.EX2 R176, R176 ;  /* 0x000000b000b07308 */ /* 0x000ee20000000800 */
[----:B------:R-:W-:Y:S01]  /*80d0*/  FADD.FTZ R180, R180, R182 ;  /* 0x000000b6b4b47221 */ /* 0x000fe20000010000 */
[----:B------:R-:W-:Y:S01]  /*80e0*/  LDSM.16.MT88.4 R32, [R222+0x11800] ;  /* 0x01180000de20783b */ /* 0x000fe20000004200 */
[----:B------:R-:W-:-:S02]  /*80f0*/  FADD.FTZ R183, R179, R183 ;  /* 0x000000b7b3b77221 */ /* 0x000fc40000010000 */
[----:B------:R-:W-:Y:S01]  /*8100*/  FADD.FTZ R181, R181, R180 ;  /* 0x000000b4b5b57221 */ /* 0x000fe20000010000 */
[----:B------:R-:W-:Y:S01]  /*8110*/  HMMA.16816.F32 R160, R128, R156, RZ ;  /* 0x0000009c80a0723c */ /* 0x000fe200000018ff */
[----:B------:R-:W-:Y:S01]  /*8120*/  FADD.FTZ R178, R178, R183 ;  /* 0x000000b7b2b27221 */ /* 0x000fe20000010000 */
[----:B------:R-:W-:Y:S01]  /*8130*/  MUFU.EX2 R173, R173 ;  /* 0x000000ad00ad7308 */ /* 0x000fe20000000800 */
[----:B------:R-:W-:Y:S02]  /*8140*/  FADD.FTZ R181, R174, R181 ;  /* 0x000000b5aeb57221 */ /* 0x000fe40000010000 */
[----:B-----5:R-:W-:-:S03]  /*8150*/  FADD.FTZ R178, R177, R178 ;  /* 0x000000b2b1b27221 */ /* 0x020fc60000010000 */
        /* <DEDUP_REMOVED lines=304> */
.L_x_6417:
[----:B------:R-:W-:-:S04]  /*9460*/  ULEA UR4, -UR6, URZ, 0x6 ;  /* 0x0000003f06047291 */ /* 0x000fc8000f8e313f */
[----:B------:R-:W-:Y:S02]  /*9470*/  USHF.R.S32.HI UR5, URZ, 0x1f, UR4 ;  /* 0x0000001f3f057899 */ /* 0x000fe40008011404 */
[----:B------:R-:W-:-:S04]  /*9480*/  MOV R2, UR4 ;  /* 0x0000000400027c02 */ /* 0x000fc80008000f00 */
[----:B------:R-:W-:Y:S02]  /*9490*/  MOV R0, UR5 ;  /* 0x0000000500007c02 */ /* 0x000fe40008000f00 */
.L_x_6418:
        /* <DEDUP_REMOVED lines=114> */
[C---:B------:R-:W-:Y:S01]  /*9bc0*/  IMAD.IADD R2, R243.reuse, 0x1, -R0 ;  /* 0x00000001f3027824 */ /* 0x040fe200078e0a00 */
[C---:B------:R-:W-:Y:S01]  /*9bd0*/  ISETP.GE.AND P0, PT, R0.reuse, R241, PT ;  /* 0x000000f10000720c */ /* 0x040fe20003f06270 */
[----:B------:R-:W-:Y:S01]  /*9be0*/  @P4 STS.128 [R235+0x13000], RZ ;  /* 0x013000ffeb004388 */ /* 0x000fe20000000c00 */
[C---:B------:R-:W-:Y:S02]  /*9bf0*/  IADD3 R201, R0.reuse, 0x21, RZ ;  /* 0x0000002100c97810 */ /* 0x040fe40007ffe0ff */
[----:B------:R-:W-:Y:S01]  /*9c00*/  IABS R2, R2 ;  /* 0x0000000200027213 */ /* 0x000fe20000000000 */
[----:B------:R-:W-:Y:S01]  /*9c10*/  @!PT LDS RZ, [RZ] ;  /* 0x00000000fffff984 */ /* 0x000fe20000000800 */
[----:B------:R-:W-:Y:S01]  /*9c20*/  @!PT LDS RZ, [RZ] ;  /* 0x00000000fffff984 */ /* 0x000fe20000000800 */
[----:B------:R-:W-:Y:S01]  /*9c30*/  @!PT LDS RZ, [RZ] ;  /* 0x00000000fffff984 */ /* 0x000fe20000000800 */
[----:B------:R3:W-:Y:S01]  /*9c40*/  @!P4 LDGSTS.E.BYPASS.LTC128B.128 [R235+0x13000], [R18.64+0x80] ;  /* 0x1300008012ebcfae */ /* 0x0007e2000b901d56 */
[C---:B------:R-:W-:Y:S01]  /*9c50*/  ISETP.LT.OR P0, PT, R0.reuse, R242, P0 ;  /* 0x000000f20000720c */ /* 0x040fe20000701670 */
[--C-:B------:R-:W-:Y:S01]  /*9c60*/  IMAD.IADD R245, R243, 0x1, -R201.reuse ;  /* 0x00000001f3f57824 */ /* 0x100fe200078e0ac9 */
[----:B------:R-:W-:Y:S01]  /*9c70*/  IADD3 R200, R0, 0x28, RZ ;  /* 0x0000002800c87810 */ /* 0x000fe20007ffe0ff */
[----:B------:R-:W-:Y:S01]  /*9c80*/  @P3 STS.128 [R235+0x15000], RZ ;  /* 0x015000ffeb003388 */ /* 0x000fe20000000c00 */
[----:B------:R-:W-:-:S02]  /*9c90*/  IMAD.IADD R202, R240, 0x1, -R201 ;  /* 0x00000001f0ca7824 */ /* 0x000fc400078e0ac9 */
[----:B------:R-:W-:Y:S01]  /*9ca0*/  IABS R245, R245 ;  /* 0x000000f500f57213 */ /* 0x000fe20000000000 */
[----:B------:R-:W-:Y:S01]  /*9cb0*/  @!PT LDS RZ, [RZ] ;  /* 0x00000000fffff984 */ /* 0x000fe20000000800 */
[----:B------:R-:W-:Y:S01]  /*9cc0*/  @!PT LDS RZ, [RZ] ;  /* 0x00000000fffff984 */ /* 0x000fe20000000800 */
[----:B------:R-:W-:Y:S01]  /*9cd0*/  @!PT LDS RZ, [RZ] ;  /* 0x00000000fffff984 */ /* 0x000fe20000000800 */
[----:B------:R1:W-:Y:S01]  /*9ce0*/  @!P3 LDGSTS.E.BYPASS.LTC128B.128 [R235+0x15000], [R8.64+0x100] ;  /* 0x1500010008ebbfae */ /* 0x0003e2000b901d56 */
[----:B------:R-:W-:Y:S01]  /*9cf0*/  IMAD.IADD R244, R243, 0x1, -R200 ;  /* 0x00000001f3f47824 */ /* 0x000fe200078e0ac8 */
[----:B------:R-:W-:Y:S02]  /*9d00*/  IABS R202, R202 ;  /* 0x000000ca00ca7213 */ /* 0x000fe40000000000 */
[----:B------:R-:W-:Y:S01]  /*9d10*/  @P2 STS.128 [R235+0x17000], RZ ;  /* 0x017000ffeb002388 */ /* 0x000fe20000000c00 */
[----:B------:R-:W-:Y:S01]  /*9d20*/  I2F R245, R245 ;  /* 0x000000f500f57306 */ /* 0x000fe20000201400 */
[----:B------:R-:W-:Y:S02]  /*9d30*/  IABS R244, R244 ;  /* 0x000000f400f47213 */ /* 0x000fe40000000000 */
[----:B------:R-:W-:Y:S01]  /*9d40*/  @!PT LDS RZ, [RZ] ;  /* 0x00000000fffff984 */ /* 0x000fe20000000800 */
[----:B------:R-:W-:Y:S01]  /*9d50*/  @!PT LDS RZ, [RZ] ;  /* 0x00000000fffff984 */ /* 0x000fe20000000800 */
[----:B------:R-:W-:Y:S01]  /*9d60*/  @!PT LDS RZ, [RZ] ;  /* 0x00000000fffff984 */ /* 0x000fe20000000800 */
[----:B------:R1:W-:Y:S04]  /*9d70*/  @!P2 LDGSTS.E.BYPASS.LTC128B.128 [R235+0x17000], [R28.64+0x180] ;  /* 0x170001801cebafae */ /* 0x0003e8000b901d56 */
[----:B------:R-:W-:Y:S01]  /*9d80*/  @P5 STS.128 [R235+0x11800], RZ ;  /* 0x011800ffeb005388 */ /* 0x000fe20000000c00 */
[----:B------:R-:W-:Y:S03]  /*9d90*/  I2F R244, R244 ;  /* 0x000000f400f47306 */ /* 0x000fe60000201400 */
[----:B------:R-:W-:Y:S01]  /*9da0*/  @!PT LDS RZ, [RZ] ;  /* 0x00000000fffff984 */ /* 0x000fe20000000800 */
[----:B------:R-:W-:Y:S01]  /*9db0*/  @!PT LDS RZ, [RZ] ;  /* 0x00000000fffff984 */ /* 0x000fe20000000800 */
[----:B------:R-:W-:Y:S01]  /*9dc0*/  @!PT LDS RZ, [RZ] ;  /* 0x00000000fffff984 */ /* 0x000fe20000000800 */
[----:B------:R1:W-:Y:S04]  /*9dd0*/  @!P5 LDGSTS.E.BYPASS.LTC128B.128 [R235+0x11800], [R30.64] ;  /* 0x118000001eebdfae */ /* 0x0003e8000b901d56 */
        /* <DEDUP_REMOVED lines=16> */
[----:B----4-:R-:W-:Y:S04]  /*9ee0*/  LDSM.16.M88.4 R12, [R230] ;  /* 0x00000000e60c783b */ /* 0x010fe80000000200 */
[----:B------:R-:W4:Y:S01]  /*9ef0*/  LDSM.16.M88.4 R168, [R229+0x8000] ;  /* 0x00800000e5a8783b */ /* 0x000f220000000200 */
[----:B-1----:R-:W-:-:S03]  /*9f00*/  IMAD.MOV.U32 R166, RZ, RZ, R2 ;  /* 0x000000ffffa67224 */ /* 0x002fc600078e0002 */
[----:B------:R-:W2:Y:S01]  /*9f10*/  LDSM.16.M88.4 R28, [R229+0x8800] ;  /* 0x00880000e51c783b */ /* 0x000ea20000000200 */
[----:B------:R-:W-:-:S03]  /*9f20*/  IADD3 R2, R0, 0x1, RZ ;  /* 0x0000000100027810 */ /* 0x000fc60007ffe0ff */
[----:B-----5:R-:W1:Y:S01]  /*9f30*/  LDSM.16.M88.4 R20, [R229+0x9000] ;  /* 0x00900000e514783b */ /* 0x020e620000000200 */
[----:B------:R-:W-:Y:S01]  /*9f40*/  I2F R166, R166 ;  /* 0x000000a600a67306 */ /* 0x000fe20000201400 */
[C---:B------:R-:W-:Y:S02]  /*9f50*/  ISETP.GE.AND P6, PT, R2.reuse, R241, PT ;  /* 0x000000f10200720c */ /* 0x040fe40003fc6270 */
[----:B------:R-:W3:Y:S01]  /*9f60*/  LDSM.16.M88.4 R176, [R229+0x9800] ;  /* 0x00980000e5b0783b */ /* 0x000ee20000000200 */
[C---:B------:R-:W-:Y:S02]  /*9f70*/  ISETP.GE.AND P1, PT, R2.reuse, R238, PT ;  /* 0x000000ee0200720c */ /* 0x040fe40003f26270 */
[C---:B------:R-:W-:Y:S01]  /*9f80*/  ISETP.LT.OR P6, PT, R2.reuse, R242, P6 ;  /* 0x000000f20200720c */ /* 0x040fe200037c1670 */
[----:B------:R-:W-:Y:S01]  /*9f90*/  LDSM.16.M88.4 R8, [R228] ;  /* 0x00000000e408783b */ /* 0x000fe20000000200 */
[----:B------:R-:W-:-:S03]  /*9fa0*/  ISETP.LT.OR P1, PT, R2, R239, P1 ;  /* 0x000000ef0200720c */ /* 0x000fc60000f21670 */
[----:B------:R-:W5:Y:S04]  /*9fb0*/  LDSM.16.M88.4 R4, [R227] ;  /* 0x00000000e304783b */ /* 0x000f680000000200 */
[----:B------:R-:W1:Y:S04]  /*9fc0*/  LDSM.16.M88.4 R188, [R219] ;  /* 0x00000000dbbc783b */ /* 0x000e680000000200 */
[----:B------:R-:W3:Y:S04]  /*9fd0*/  LDSM.16.M88.4 R184, [R218] ;  /* 0x00000000dab8783b */ /* 0x000ee80000000200 */
[----:B------:R-:W3:Y:S04]  /*9fe0*/  LDSM.16.M88.4 R180, [R217] ;  /* 0x00000000d9b4783b */ /* 0x000ee80000000200 */
[----:B------:R-:W-:Y:S01]  /*9ff0*/  LDSM.16.M88.4 R192, [R223+0x8800] ;  /* 0x00880000dfc0783b */ /* 0x000fe20000000200 */
[C---:B----4-:R-:W-:Y:S03]  /*a000*/  HMMA.16816.F32 R172, R12.reuse, R168, RZ ;  /* 0x000000a80cac723c */ /* 0x050fe600000018ff */
[----:B------:R-:W0:Y:S05]  /*a010*/  LDGDEPBAR ;  /* 0x00000000000079af */ /* 0x000e2a0000000000 */
[C---:B------:R-:W-:Y:S08]  /*a020*/  HMMA.16816.F32 R168, R12.reuse, R170, RZ ;  /* 0x000000aa0ca8723c */ /* 0x040ff000000018ff */
[C---:B--2---:R-:W-:Y:S08]  /*a030*/  HMMA.16816.F32 R32, R12.reuse, R28, RZ ;  /* 0x0000001c0c20723c */ /* 0x044ff000000018ff */
[C---:B-1----:R-:W-:Y:S08]  /*a040*/  HMMA.16816.F32 R24, R12.reuse, R20, RZ ;  /* 0x000000140c18723c */ /* 0x042ff000000018ff */
[C---:B------:R-:W-:Y:S08]  /*a050*/  HMMA.16816.F32 R28, R12.reuse, R30, RZ ;  /* 0x0000001e0c1c723c */ /* 0x040ff000000018ff */
[C---:B------:R-:W-:Y:S08]  /*a060*/  HMMA.16816.F32 R20, R12.reuse, R22, RZ ;  /* 0x000000160c14723c */ /* 0x040ff000000018ff */
[C---:B---3--:R-:W-:Y:S08]  /*a070*/  HMMA.16816.F32 R16, R12.reuse, R176, RZ ;  /* 0x000000b00c10723c */ /* 0x048ff000000018ff */
[----:B------:R-:W-:Y:S01]  /*a080*/  HMMA.16816.F32 R12, R12, R178, RZ ;  /* 0x000000b20c0c723c */ /* 0x000fe200000018ff */
[----:B------:R-:W-:Y:S07]  /*a090*/  LDSM.16.M88.4 R176, [R226] ;  /* 0x00000000e2b0783b */ /* 0x000fee0000000200 */
[C---:B-----5:R-:W-:Y:S08]  /*a0a0*/  HMMA.16816.F32 R172, R8.reuse, R4, R172 ;  /* 0x0000000408ac723c */ /* 0x060ff000000018ac */
[C---:B------:R-:W-:Y:S01]  /*a0b0*/  HMMA.16816.F32 R168, R8.reuse, R6, R168 ;  /* 0x0000000608a8723c */ /* 0x040fe200000018a8 */
[----:B------:R-:W1:Y:S07]  /*a0c0*/  LDSM.16.M88.4 R4, [R223+0x8000] ;  /* 0x00800000df04783b */ /* 0x000e6e0000000200 */
        /* <DEDUP_REMOVED lines=18> */
[----:B------:R-:W-:Y:S07]  /*a1f0*/  LDSM.16.M88.4 R188, [R230+0x2000] ;  /* 0x00200000e6bc783b */ /* 0x000fee0000000200 */
[C---:B---3--:R-:W-:Y:S08]  /*a200*/  HMMA.16816.F32 R16, R176.reuse, R184, R16 ;  /* 0x000000b8b010723c */ /* 0x048ff00000001810 */
        /* <DEDUP_REMOVED lines=8> */
[----:B------:R-:W3:Y:S07]  /*a290*/  LDSM.16.M88.4 R8, [R229+0xb000] ;  /* 0x00b00000e508783b */ /* 0x000eee0000000200 */
[C---:B----4-:R-:W-:Y:S08]  /*a2a0*/  HMMA.16816.F32 R24, R180.reuse, R192, R24 ;  /* 0x000000c0b418723c */ /* 0x050ff00000001818 */
[C---:B------:R-:W-:Y:S01]  /*a2b0*/  HMMA.16816.F32 R20, R180.reuse, R194, R20 ;  /* 0x000000c2b414723c */ /* 0x040fe20000001814 */
[----:B------:R-:W4:Y:S07]  /*a2c0*/  LDSM.16.M88.4 R192, [R229+0xb800] ;  /* 0x00b80000e5c0783b */ /* 0x000f2e0000000200 */
[C---:B--2---:R-:W-:Y:S08]  /*a2d0*/  HMMA.16816.F32 R16, R180.reuse, R184, R16 ;  /* 0x000000b8b410723c */ /* 0x044ff00000001810 */
[----:B------:R-:W-:Y:S01]  /*a2e0*/  HMMA.16816.F32 R12, R180, R186, R12 ;  /* 0x000000bab40c723c */ /* 0x000fe2000000180c */
[----:B------:R-:W-:Y:S04]  /*a2f0*/  LDSM.16.M88.4 R184, [R215] ;  /* 0x00000000d7b8783b */ /* 0x000fe80000000200 */
[----:B------:R-:W-:Y:S03]  /*a300*/  LDSM.16.M88.4 R180, [R214] ;  /* 0x00000000d6b4783b */ /* 0x000fe60000000200 */
[C---:B-1----:R-:W-:Y:S08]  /*a310*/  HMMA.16816.F32 R172, R188.reuse, R4, R172 ;  /* 0x00000004bcac723c */ /* 0x042ff000000018ac */
[C---:B------:R-:W-:Y:S01]  /*a320*/  HMMA.16816.F32 R168, R188.reuse, R6, R168 ;  /* 0x00000006bca8723c */ /* 0x040fe200000018a8 */
[----:B------:R-:W1:Y:S07]  /*a330*/  LDSM.16.M88.4 R4, [R228+0x2000] ;  /* 0x00200000e404783b */ /* 0x000e6e0000000200 */
[C---:B------:R-:W-:Y:S08]  /*a340*/  HMMA.16816.F32 R32, R188.reuse, R176, R32 ;  /* 0x000000b0bc20723c */ /* 0x040ff00000001820 */
[C---:B------:R-:W-:Y:S01]  /*a350*/  HMMA.16816.F32 R28, R188.reuse, R178, R28 ;  /* 0x000000b2bc1c723c */ /* 0x040fe2000000181c */
[----:B------:R-:W2:Y:S07]  /*a360*/  LDSM.16.M88.4 R176, [R213] ;  /* 0x00000000d5b0783b */ /* 0x000eae0000000200 */
[C---:B---3--:R-:W-:Y:S08]  /*a370*/  HMMA.16816.F32 R24, R188.reuse, R8, R24 ;  /* 0x00000008bc18723c */ /* 0x048ff00000001818 */
[C---:B------:R-:W-:Y:S01]  /*a380*/  HMMA.16816.F32 R20, R188.reuse, R10, R20 ;  /* 0x0000000abc14723c */ /* 0x040fe20000001814 */
[----:B------:R-:W3:Y:S07]  /*a390*/  LDSM.16.M88.4 R8, [R212] ;  /* 0x00000000d408783b */ /* 0x000eee0000000200 */
        /* <DEDUP_REMOVED lines=12> */
[----:B------:R-:W5:Y:S07]  /*a460*/  LDSM.16.M88.4 R180, [R223+0xb000] ;  /* 0x00b00000dfb4783b */ /* 0x000f6e0000000200 */
[C---:B---3--:R-:W-:Y:S08]  /*a470*/  HMMA.16816.F32 R16, R4.reuse, R8, R16 ;  /* 0x000000080410723c */ /* 0x048ff00000001810 */
[----:B------:R-:W-:Y:S01]  /*a480*/  HMMA.16816.F32 R12, R4, R10, R12 ;  /* 0x0000000a040c723c */ /* 0x000fe2000000180c */
[----:B------:R-:W-:Y:S04]  /*a490*/  LDSM.16.M88.4 R8, [R225+0x2000] ;  /* 0x00200000e108783b */ /* 0x000fe80000000200 */
[----:B------:R-:W3:Y:S03]  /*a4a0*/  LDSM.16.M88.4 R4, [R216+0x2000] ;  /* 0x00200000d804783b */ /* 0x000ee60000000200 */
[C---:B----4-:R-:W-:Y:S08]  /*a4b0*/  HMMA.16816.F32 R172, R192.reuse, R188, R172 ;  /* 0x000000bcc0ac723c */ /* 0x050ff000000018ac */
[C---:B------:R-:W-:Y:S01]  /*a4c0*/  HMMA.16816.F32 R168, R192.reuse, R190, R168 ;  /* 0x000000bec0a8723c */ /* 0x040fe200000018a8 */
[----:B------:R-:W-:Y:S07]  /*a4d0*/  LDSM.16.M88.4 R188, [R216+0x3000] ;  /* 0x00300000d8bc783b */ /* 0x000fee0000000200 */
[C---:B-1----:R-:W-:Y:S08]  /*a4e0*/  HMMA.16816.F32 R32, R192.reuse, R184, R32 ;  /* 0x000000b8c020723c */ /* 0x042ff00000001820 */
[C---:B------:R-:W-:Y:S01]  /*a4f0*/  HMMA.16816.F32 R28, R192.reuse, R186, R28 ;  /* 0x000000bac01c723c */ /* 0x040fe2000000181c */
[----:B------:R-:W1:Y:S07]  /*a500*/  LDSM.16.M88.4 R184, [R216+0x2800] ;  /* 0x00280000d8b8783b */ /* 0x000e6e0000000200 */
[C---:B--2---:R-:W-:Y:S08]  /*a510*/  HMMA.16816.F32 R16, R192.reuse, R176, R16 ;  /* 0x000000b0c010723c */ /* 0x044ff00000001810 */
[C---:B------:R-:W-:Y:S01]  /*a520*/  HMMA.16816.F32 R12, R192.reuse, R178, R12 ;  /* 0x000000b2c00c723c */ /* 0x040fe2000000180c */
[----:B------:R-:W2:Y:S07]  /*a530*/  LDSM.16.M88.4 R176, [R216+0x3800] ;  /* 0x00380000d8b0783b */ /* 0x000eae0000000200 */
[C---:B-----5:R-:W-:Y:S08]  /*a540*/  HMMA.16816.F32 R24, R192.reuse, R180, R24 ;  /* 0x000000b4c018723c */ /* 0x060ff00000001818 */
        /* <DEDUP_REMOVED lines=11> */
[----:B------:R-:W4:Y:S07]  /*a600*/  LDSM.16.M88.4 R188, [R229+0xd000] ;  /* 0x00d00000e5bc783b */ /* 0x000f2e0000000200 */
[C---:B--2---:R-:W-:Y:S08]  /*a610*/  HMMA.16816.F32 R16, R8.reuse, R176, R16 ;  /* 0x000000b00810723c */ /* 0x044ff00000001810 */
[----:B------:R-:W-:Y:S01]  /*a620*/  HMMA.16816.F32 R12, R8, R178, R12 ;  /* 0x000000b2080c723c */ /* 0x000fe2000000180c */
[----:B------:R-:W2:Y:S04]  /*a630*/  LDSM.16.M88.4 R8, [R229+0xd800] ;  /* 0x00d80000e508783b */ /* 0x000ea80000000200 */
[----:B------:R-:W-:Y:S03]  /*a640*/  LDSM.16.M88.4 R176, [R211] ;  /* 0x00000000d3b0783b */ /* 0x000fe60000000200 */
[C---:B---3--:R-:W-:Y:S08]  /*a650*/  HMMA.16816.F32 R172, R180.reuse, R4, R172 ;  /* 0x00000004b4ac723c */ /* 0x048ff000000018ac */
[C---:B------:R-:W-:Y:S01]  /*a660*/  HMMA.16816.F32 R168, R180.reuse, R6, R168 ;  /* 0x00000006b4a8723c */ /* 0x040fe200000018a8 */
[----:B------:R-:W3:Y:S07]  /*a670*/  LDSM.16.M88.4 R4, [R210] ;  /* 0x00000000d204783b */ /* 0x000eee0000000200 */
[C---:B-1----:R-:W-:Y:S08]  /*a680*/  HMMA.16816.F32 R32, R180.reuse, R184, R32 ;  /* 0x000000b8b420723c */ /* 0x042ff00000001820 */
[C---:B------:R-:W-:Y:S01]  /*a690*/  HMMA.16816.F32 R28, R180.reuse, R186, R28 ;  /* 0x000000bab41c723c */ /* 0x040fe2000000181c */
[----:B------:R-:W-:Y:S07]  /*a6a0*/  LDSM.16.M88.4 R184, [R209] ;  /* 0x00000000d1b8783b */ /* 0x000fee0000000200 */
[C---:B----4-:R-:W-:Y:S08]  /*a6b0*/  HMMA.16816.F32 R24, R180.reuse, R188, R24 ;  /* 0x000000bcb418723c */ /* 0x050ff00000001818 */
[C---:B--2---:R-:W-:Y:S08]  /*a6c0*/  HMMA.16816.F32 R16, R180.reuse, R8, R16 ;  /* 0x00000008b410723c */ /* 0x044ff00000001810 */
[C---:B------:R-:W-:Y:S01]  /*a6d0*/  HMMA.16816.F32 R12, R180.reuse, R10, R12 ;  /* 0x0000000ab40c723c */ /* 0x040fe2000000180c */
[----:B------:R-:W1:Y:S07]  /*a6e0*/  LDSM.16.M88.4 R8, [R208] ;  /* 0x00000000d008783b */ /* 0x000e6e0000000200 */
        /* <DEDUP_REMOVED lines=15> */
[----:B------:R-:W3:Y:S03]  /*a7e0*/  LDSM.16.M88.4 R184, [R216+0x4000] ;  /* 0x00400000d8b8783b */ /* 0x000ee60000000200 */
[C---:B--2---:R-:W-:Y:S08]  /*a7f0*/  HMMA.16816.F32 R32, R188.reuse, R4, R32 ;  /* 0x00000004bc20723c */ /* 0x044ff00000001820 */
        /* <DEDUP_REMOVED lines=14> */
[----:B------:R-:W3:Y:S07]  /*a8e0*/  LDSM.16.M88.4 R184, [R230+0x6000] ;  /* 0x00600000e6b8783b */ /* 0x000eee0000000200 */
[C---:B--2---:R-:W-:Y:S08]  /*a8f0*/  HMMA.16816.F32 R32, R192.reuse, R4, R32 ;  /* 0x00000004c020723c */ /* 0x044ff00000001820 */
[C---:B------:R-:W-:Y:S01]  /*a900*/  HMMA.16816.F32 R28, R192.reuse, R6, R28 ;  /* 0x00000006c01c723c */ /* 0x040fe2000000181c */
[----:B------:R-:W2:Y:S07]  /*a910*/  LDSM.16.M88.4 R4, [R229+0xe800] ;  /* 0x00e80000e504783b */ /* 0x000eae0000000200 */
[C---:B-1----:R-:W-:Y:S08]  /*a920*/  HMMA.16816.F32 R16, R192.reuse, R8, R16 ;  /* 0x00000008c010723c */ /* 0x042ff00000001810 */
[C---:B------:R-:W-:Y:S01]  /*a930*/  HMMA.16816.F32 R12, R192.reuse, R10, R12 ;  /* 0x0000000ac00c723c */ /* 0x040fe2000000180c */
[----:B------:R-:W1:Y:S07]  /*a940*/  LDSM.16.M88.4 R8, [R229+0xf800] ;  /* 0x00f80000e508783b */ /* 0x000e6e0000000200 */
[C---:B------:R-:W-:Y:S08]  /*a950*/  HMMA.16816.F32 R24, R192.reuse, R180, R24 ;  /* 0x000000b4c018723c */ /* 0x040ff00000001818 */
[----:B------:R-:W-:Y:S01]  /*a960*/  HMMA.16816.F32 R20, R192, R182, R20 ;  /* 0x000000b6c014723c */ /* 0x000fe20000001814 */
[----:B------:R-:W4:Y:S04]  /*a970*/  LDSM.16.M88.4 R180, [R229+0xf000] ;  /* 0x00f00000e5b4783b */ /* 0x000f280000000200 */
[----:B------:R-:W-:Y:S03]  /*a980*/  LDSM.16.M88.4 R192, [R205] ;  /* 0x00000000cdc0783b */ /* 0x000fe60000000200 */
[C---:B---3--:R-:W-:Y:S08]  /*a990*/  HMMA.16816.F32 R172, R184.reuse, R176, R172 ;  /* 0x000000b0b8ac723c */ /* 0x048ff000000018ac */
[C---:B------:R-:W-:Y:S01]  /*a9a0*/  HMMA.16816.F32 R168, R184.reuse, R178, R168 ;  /* 0x000000b2b8a8723c */ /* 0x040fe200000018a8 */
[----:B------:R-:W3:Y:S07]  /*a9b0*/  LDSM.16.M88.4 R176, [R207] ;  /* 0x00000000cfb0783b */ /* 0x000eee0000000200 */
[C---:B--2---:R-:W-:Y:S08]  /*a9c0*/  HMMA.16816.F32 R32, R184.reuse, R4, R32 ;  /* 0x00000004b820723c */ /* 0x044ff00000001820 */
[C---:B------:R-:W-:Y:S01]  /*a9d0*/  HMMA.16816.F32 R28, R184.reuse, R6, R28 ;  /* 0x00000006b81c723c */ /* 0x040fe2000000181c */
[----:B------:R-:W2:Y:S07]  /*a9e0*/  LDSM.16.M88.4 R4, [R206] ;  /* 0x00000000ce04783b */ /* 0x000eae0000000200 */
[C---:B-1----:R-:W-:Y:S08]  /*a9f0*/  HMMA.16816.F32 R16, R184.reuse, R8, R16 ;  /* 0x00000008b810723c */ /* 0x042ff00000001810 */
[C---:B------:R-:W-:Y:S01]  /*aa00*/  HMMA.16816.F32 R12, R184.reuse, R10, R12 ;  /* 0x0000000ab80c723c */ /* 0x040fe2000000180c */
[----:B------:R-:W1:Y:S07]  /*aa10*/  LDSM.16.M88.4 R8, [R204] ;  /* 0x00000000cc08783b */ /* 0x000e6e0000000200 */
[C---:B----4-:R-:W-:Y:S08]  /*aa20*/  HMMA.16816.F32 R24, R184.reuse, R180, R24 ;  /* 0x000000b4b818723c */ /* 0x050ff00000001818 */
        /* <DEDUP_REMOVED lines=12> */
[C---:B------:R-:W-:Y:S07]  /*aaf0*/  HMMA.16816.F32 R24, R188.reuse, R192, R24 ;  /* 0x000000c0bc18723c */ /* 0x040fee0000001818 */
[C---:B------:R-:W-:Y:S01]  /*ab00*/  IADD3 R193, R0.reuse, 0x29, RZ ;  /* 0x0000002900c17810 */ /* 0x040fe20007ffe0ff */
[----:B------:R-:W-:Y:S01]  /*ab10*/  HMMA.16816.F32 R20, R188, R194, R20 ;  /* 0x000000c2bc14723c */ /* 0x000fe20000001814 */
[----:B------:R-:W-:Y:S06]  /*ab20*/  LDSM.16.M88.4 R188, [R225+0x6000] ;  /* 0x00600000e1bc783b */ /* 0x000fec0000000200 */
[----:B------:R-:W-:Y:S01]  /*ab30*/  IADD3 R194, R0, 0x20, RZ ;  /* 0x0000002000c27810 */ /* 0x000fe20007ffe0ff */
[----:B---3--:R-:W-:Y:S04]  /*ab40*/  HMMA.16816.F32 R172, R180, R176, R172 ;  /* 0x000000b0b4ac723c */ /* 0x008fe800000018ac */
[----:B------:R-:W-:-:S02]  /*ab50*/  IMAD.IADD R203, R240, 0x1, -R194 ;  /* 0x00000001f0cb7824 */ /* 0x000fc400078e0ac2 */
[----:B------:R-:W-:Y:S02]  /*ab60*/  IMAD.IADD R250, R243, 0x1, -R194 ;  /* 0x00000001f3fa7824 */ /* 0x000fe400078e0ac2 */
[----:B------:R-:W-:Y:S01]  /*ab70*/  HMMA.16816.F32 R168, R180, R178, R168 ;  /* 0x000000b2b4a8723c */ /* 0x000fe200000018a8 */
[----:B------:R-:W3:Y:S01]  /*ab80*/  LDSM.16.M88.4 R176, [R216+0x6000] ;  /* 0x00600000d8b0783b */ /* 0x000ee20000000200 */
[----:B------:R-:W-:Y:S02]  /*ab90*/  IABS R203, R203 ;  /* 0x000000cb00cb7213 */ /* 0x000fe40000000000 */
[----:B------:R-:W-:-:S04]  /*aba0*/  IABS R250, R250 ;  /* 0x000000fa00fa7213 */ /* 0x000fc80000000000 */
[C---:B--2---:R-:W-:Y:S01]  /*abb0*/  HMMA.16816.F32 R32, R180.reuse, R4, R32 ;  /* 0x00000004b420723c */ /* 0x044fe20000001820 */
[----:B------:R-:W-:Y:S07]  /*abc0*/  I2F R203, R203 ;  /* 0x000000cb00cb7306 */ /* 0x000fee0000201400 */
[C---:B------:R-:W-:Y:S01]  /*abd0*/  HMMA.16816.F32 R28, R180.reuse, R6, R28 ;  /* 0x00000006b41c723c */ /* 0x040fe2000000181c */
[----:B------:R-:W2:Y:S01]  /*abe0*/  LDSM.16.M88.4 R4, [R216+0x6800] ;  /* 0x00680000d804783b */ /* 0x000ea20000000200 */
[----:B------:R-:W-:Y:S06]  /*abf0*/  I2F R250, R250 ;  /* 0x000000fa00fa7306 */ /* 0x000fec0000201400 */
[C---:B-1----:R-:W-:Y:S07]  /*ac00*/  HMMA.16816.F32 R16, R180.reuse, R8, R16 ;  /* 0x00000008b410723c */ /* 0x042fee0000001810 */
[----:B------:R-:W-:Y:S01]  /*ac10*/  IMAD.IADD R8, R240, 0x1, -R0 ;  /* 0x00000001f0087824 */ /* 0x000fe200078e0a00 */
[----:B------:R-:W-:Y:S04]  /*ac20*/  HMMA.16816.F32 R24, R180, R184, R24 ;  /* 0x000000b8b418723c */ /* 0x000fe80000001818 */
[----:B------:R-:W-:-:S04]  /*ac30*/  IABS R8, R8 ;  /* 0x0000000800087213 */ /* 0x000fc80000000000 */
[----:B------:R-:W-:Y:S01]  /*ac40*/  HMMA.16816.F32 R20, R180, R186, R20 ;  /* 0x000000bab414723c */ /* 0x000fe20000001814 */
[----:B------:R-:W-:-:S06]  /*ac50*/  IMAD.MOV.U32 R167, RZ, RZ, R8 ;  /* 0x000000ffffa77224 */ /* 0x000fcc00078e0008 */
[----:B------:R-:W-:Y:S01]  /*ac60*/  I2F R167, R167 ;  /* 0x000000a700a77306 */ /* 0x000fe20000201400 */
[----:B------:R-:W-:Y:S01]  /*ac70*/  HMMA.16816.F32 R12, R180, R10, R12 ;  /* 0x0000000ab40c723c */ /* 0x000fe2000000180c */
[----:B------:R-:W1:Y:S01]  /*ac80*/  LDSM.16.M88.4 R8, [R216+0x7000] ;  /* 0x00700000d808783b */ /* 0x000e620000000200 */
[----:B------:R-:W-:-:S05]  /*ac90*/  IMAD.IADD R187, R240, 0x1, -R200 ;  /* 0x00000001f0bb7824 */ /* 0x000fca00078e0ac8 */
[----:B------:R-:W-:Y:S01]  /*aca0*/  IMAD.IADD R180, R243, 0x1, -R2 ;  /* 0x00000001f3b47824 */ /* 0x000fe200078e0a02 */
[----:B---3--:R-:W-:Y:S01]  /*acb0*/  HMMA.16816.F32 R172, R188, R176, R172 ;  /* 0x000000b0bcac723c */ /* 0x008fe200000018ac */
[----:B------:R-:W-:-:S03]  /*acc0*/  IABS R187, R187 ;  /* 0x000000bb00bb7213 */ /* 0x000fc60000000000 */
[----:B------:R-:W-:-:S03]  /*acd0*/  IABS R180, R180 ;  /* 0x000000b400b47213 */ /* 0x000fc60000000000 */
[----:B------:R-:W-:Y:S01]  /*ace0*/  IMAD.IADD R176, R240, 0x1, -R2 ;  /* 0x00000001f0b07824 */ /* 0x000fe200078e0a02 */
[----:B--2---:R-:W-:Y:S01]  /*acf0*/  HMMA.16816.F32 R32, R188, R4, R32 ;  /* 0x00000004bc20723c */ /* 0x004fe20000001820 */
[----:B------:R-:W-:Y:S01]  /*ad00*/  IMAD.MOV.U32 R181, RZ, RZ, R180 ;  /* 0x000000ffffb57224 */ /* 0x000fe200078e00b4 */
[----:B------:R-:W-:Y:S01]  /*ad10*/  IADD3 R180, R0, 0x8, RZ ;  /* 0x0000000800b47810 */ /* 0x000fe20007ffe0ff */
[----:B------:R-:W-:Y:S01]  /*ad20*/  I2F R187, R187 ;  /* 0x000000bb00bb7306 */ /* 0x000fe20000201400 */
[----:B------:R-:W-:-:S03]  /*ad30*/  IABS R176, R176 ;  /* 0x000000b000b07213 */ /* 0x000fc60000000000 */
[----:B------:R-:W-:Y:S01]  /*ad40*/  IMAD.IADD R177, R243, 0x1, -R180 ;  /* 0x00000001f3b17824 */ /* 0x000fe200078e0ab4 */
[C---:B------:R-:W-:Y:S01]  /*ad50*/  HMMA.16816.F32 R168, R188.reuse, R178, R168 ;  /* 0x000000b2bca8723c */ /* 0x040fe200000018a8 */
[----:B------:R-:W-:Y:S01]  /*ad60*/  IMAD.MOV.U32 R182, RZ, RZ, R176 ;  /* 0x000000ffffb67224 */ /* 0x000fe200078e00b0 */
[----:B------:R-:W-:Y:S01]  /*ad70*/  IADD3 R4, R0, 0x9, RZ ;  /* 0x0000000900047810 */ /* 0x000fe20007ffe0ff */
[C---:B------:R-:W-:Y:S01]  /*ad80*/  IMAD.IADD R183, R240.reuse, 0x1, -R180 ;  /* 0x00000001f0b77824 */ /* 0x040fe200078e0ab4 */
[----:B------:R-:W-:Y:S01]  /*ad90*/  IABS R176, R177 ;  /* 0x000000b100b07213 */ /* 0x000fe20000000000 */
[----:B------:R-:W-:Y:S02]  /*ada0*/  I2F R181, R181 ;  /* 0x000000b500b57306 */ /* 0x000fe40000201400 */
[----:B------:R-:W-:Y:S01]  /*adb0*/  IMAD.IADD R184, R240, 0x1, -R4 ;  /* 0x00000001f0b87824 */ /* 0x000fe200078e0a04 */
[----:B------:R-:W-:Y:S01]  /*adc0*/  IABS R183, R183 ;  /* 0x000000b700b77213 */ /* 0x000fe20000000000 */
[----:B------:R-:W-:Y:S01]  /*add0*/  IMAD.MOV.U32 R5, RZ, RZ, R176 ;  /* 0x000000ffff057224 */ /* 0x000fe200078e00b0 */
[----:B------:R-:W-:Y:S01]  /*ade0*/  HMMA.16816.F32 R28, R188, R6, R28 ;  /* 0x00000006bc1c723c */ /* 0x000fe2000000181c */
[----:B------:R-:W2:Y:S01]  /*adf0*/  LDSM.16.M88.4 R176, [R216+0x7800] ;  /* 0x00780000d8b0783b */ /* 0x000ea20000000200 */
[----:B------:R-:W-:Y:S01]  /*ae00*/  FMUL.FTZ R172, R172, c[0x0][0x2ec] ;  /* 0x0000bb00acac7a20 */ /* 0x000fe20000410000 */
[----:B------:R-:W-:Y:S01]  /*ae10*/  I2F R182, R182 ;  /* 0x000000b600b67306 */ /* 0x000fe20000201400 */
[----:B------:R-:W-:Y:S01]  /*ae20*/  FMUL.FTZ R175, R175, c[0x0][0x2ec] ;  /* 0x0000bb00afaf7a20 */ /* 0x000fe20000410000 */
[----:B------:R-:W-:Y:S01]  /*ae30*/  IABS R184, R184 ;  /* 0x000000b800b87213 */ /* 0x000fe20000000000 */
[----:B------:R-:W-:Y:S01]  /*ae40*/  FMUL.FTZ R32, R32, c[0x0][0x2ec] ;  /* 0x0000bb0020207a20 */ /* 0x000fe20000410000 */
[----:B------:R-:W-:-:S04]  /*ae50*/  DEPBAR.LE SB0, 0x0 ;  /* 0x000080000000791a */ /* 0x000fc80000000000 */
[----:B------:R-:W-:Y:S01]  /*ae60*/  IMAD.IADD R7, R243, 0x1, -R4 ;  /* 0x00000001f3077824 */ /* 0x000fe200078e0a04 */
[C---:B-1----:R-:W-:Y:S01]  /*ae70*/  HMMA.16816.F32 R24, R188.reuse, R8, R24 ;  /* 0x00000008bc18723c */ /* 0x042fe20000001818 */
[----:B------:R-:W-:Y:S01]  /*ae80*/  IMAD.MOV.U32 R6, RZ, RZ, R183 ;  /* 0x000000ffff067224 */ /* 0x000fe200078e00b7 */
[----:B------:R-:W1:Y:S01]  /*ae90*/  MUFU.TANH R172, R172 ;  /* 0x000000ac00ac7308 */ /* 0x000e620000002400 */
[----:B------:R-:W-:Y:S01]  /*aea0*/  FMUL.FTZ R170, R170, c[0x0][0x2ec] ;  /* 0x0000bb00aaaa7a20 */ /* 0x000fe20000410000 */
[----:B------:R-:W-:Y:S01]  /*aeb0*/  IABS R183, R7 ;  /* 0x0000000700b77213 */ /* 0x000fe20000000000 */
[----:B------:R-:W-:Y:S01]  /*aec0*/  FMUL.FTZ R34, R34, c[0x0][0x2ec] ;  /* 0x0000bb0022227a20 */ /* 0x000fe20000410000 */
[----:B------:R-:W-:Y:S01]  /*aed0*/  IADD3 R7, R0, 0x10, RZ ;  /* 0x0000001000077810 */ /* 0x000fe20007ffe0ff */
[----:B------:R-:W-:Y:S01]  /*aee0*/  IMAD.MOV.U32 R9, RZ, RZ, R184 ;  /* 0x000000ffff097224 */ /* 0x000fe200078e00b8 */
[----:B------:R-:W-:Y:S01]  /*aef0*/  HMMA.16816.F32 R20, R188, R10, R20 ;  /* 0x0000000abc14723c */ /* 0x000fe20000001814 */
[----:B------:R-:W-:Y:S01]  /*af00*/  FMUL.FTZ R33, R33, c[0x0][0x2ec] ;  /* 0x0000bb0021217a20 */ /* 0x000fe20000410000 */
[----:B------:R-:W-:Y:S01]  /*af10*/  I2F R5, R5 ;  /* 0x0000000500057306 */ /* 0x000fe20000201400 */
[----:B------:R-:W-:-:S02]  /*af20*/  IMAD.IADD R8, R243, 0x1, -R7 ;  /* 0x00000001f3087824 */ /* 0x000fc400078e0a07 */
[----:B------:R-:W-:Y:S02]  /*af30*/  IMAD.IADD R184, R240, 0x1, -R7 ;  /* 0x00000001f0b87824 */ /* 0x000fe400078e0a07 */
[----:B------:R-:W-:Y:S01]  /*af40*/  IADD3 R11, R0, 0x11, RZ ;  /* 0x00000011000b7810 */ /* 0x000fe20007ffe0ff */
[----:B------:R-:W-:Y:S01]  /*af50*/  FMUL.FTZ R30, R30, c[0x0][0x2ec] ;  /* 0x0000bb001e1e7a20 */ /* 0x000fe20000410000 */
[----:B------:R-:W-:Y:S01]  /*af60*/  IABS R8, R8 ;  /* 0x0000000800087213 */ /* 0x000fe20000000000 */
[----:B-1----:R-:W-:Y:S01]  /*af70*/  FFMA.FTZ R166, R166, -UR19, R172 ;  /* 0x80000013a6a67c23 */ /* 0x002fe200080100ac */
[----:B------:R-:W-:Y:S01]  /*af80*/  IADD3 R172, R0, 0x39, RZ ;  /* 0x0000003900ac7810 */ /* 0x000fe20007ffe0ff */
[----:B------:R-:W-:Y:S01]  /*af90*/  IMAD.IADD R10, R240, 0x1, -R11 ;  /* 0x00000001f00a7824 */ /* 0x000fe200078e0a0b */
[----:B------:R1:W-:Y:S01]  /*afa0*/  I2F R185, R8 ;  /* 0x0000000800b97306 */ /* 0x0003e20000201400 */
[----:B------:R-:W-:Y:S01]  /*afb0*/  IABS R184, R184 ;  /* 0x000000b800b87213 */ /* 0x000fe20000000000 */
[----:B------:R-:W-:-:S02]  /*afc0*/  FMUL.FTZ R29, R29, c[0x0][0x2ec] ;  /* 0x0000bb001d1d7a20 */ /* 0x000fc40000410000 */
[----:B------:R-:W-:Y:S02]  /*afd0*/  FMUL.FTZ R28, R28, c[0x0][0x2ec] ;  /* 0x0000bb001c1c7a20 */ /* 0x000fe40000410000 */
[----:B------:R-:W-:Y:S01]  /*afe0*/  FMUL.FTZ R26, R26, c[0x0][0x2ec] ;  /* 0x0000bb001a1a7a20 */ /* 0x000fe20000410000 */
[C---:B--2---:R-:W-:Y:S01]  /*aff0*/  HMMA.16816.F32 R16, R188.reuse, R176, R16 ;  /* 0x000000b0bc10723c */ /* 0x044fe20000001810 */
[----:B------:R-:W2:Y:S01]  /*b000*/  MUFU.TANH R251, R175 ;  /* 0x000000af00fb7308 */ /* 0x000ea20000002400 */
[----:B------:R-:W-:Y:S02]  /*b010*/  FMUL.FTZ R31, R31, c[0x0][0x2ec] ;  /* 0x0000bb001f1f7a20 */ /* 0x000fe40000410000 */
[----:B------:R-:W-:Y:S02]  /*b020*/  FMUL.FTZ R25, R25, c[0x0][0x2ec] ;  /* 0x0000bb0019197a20 */ /* 0x000fe40000410000 */
[----:B------:R-:W-:Y:S01]  /*b030*/  FMUL.FTZ R21, R21, c[0x0][0x2ec] ;  /* 0x0000bb0015157a20 */ /* 0x000fe20000410000 */
[----:B------:R-:W-:Y:S01]  /*b040*/  IADD3 R176, R0, 0x18, RZ ;  /* 0x0000001800b07810 */ /* 0x000fe20007ffe0ff */
[----:B-1----:R-:W-:Y:S01]  /*b050*/  IMAD.IADD R8, R243, 0x1, -R11 ;  /* 0x00000001f3087824 */ /* 0x002fe200078e0a0b */
[----:B------:R-:W-:Y:S01]  /*b060*/  HMMA.16816.F32 R12, R188, R178, R12 ;  /* 0x000000b2bc0c723c */ /* 0x000fe2000000180c */
[----:B------:R-:W-:Y:S01]  /*b070*/  I2F R183, R183 ;  /* 0x000000b700b77306 */ /* 0x000fe20000201400 */
[----:B------:R-:W-:-:S02]  /*b080*/  FMUL.FTZ R22, R22, c[0x0][0x2ec] ;  /* 0x0000bb0016167a20 */ /* 0x000fc40000410000 */
[----:B------:R-:W-:Y:S01]  /*b090*/  IABS R8, R8 ;  /* 0x0000000800087213 */ /* 0x000fe20000000000 */
[C---:B------:R-:W-:Y:S02]  /*b0a0*/  IMAD.IADD R192, R243.reuse, 0x1, -R176 ;  /* 0x00000001f3c07824 */ /* 0x040fe400078e0ab0 */
[----:B------:R-:W-:Y:S01]  /*b0b0*/  IADD3 R191, R0, 0x19, RZ ;  /* 0x0000001900bf7810 */ /* 0x000fe20007ffe0ff */
[----:B--2---:R-:W-:Y:S01]  /*b0c0*/  FFMA.FTZ R251, R182, -UR19, R251 ;  /* 0x80000013b6fb7c23 */ /* 0x004fe200080100fb */
[----:B------:R-:W-:Y:S01]  /*b0d0*/  IADD3 R179, R0, 0x31, RZ ;  /* 0x0000003100b37810 */ /* 0x000fe20007ffe0ff */
[----:B------:R-:W-:Y:S01]  /*b0e0*/  IMAD.MOV.U32 R177, RZ, RZ, R8 ;  /* 0x000000ffffb17224 */ /* 0x000fe200078e0008 */
[----:B------:R-:W-:Y:S01]  /*b0f0*/  IABS R8, R10 ;  /* 0x0000000a00087213 */ /* 0x000fe20000000000 */
[----:B------:R-:W-:Y:S01]  /*b100*/  FMUL.FTZ R10, R174, c[0x0][0x2ec] ;  /* 0x0000bb00ae0a7a20 */ /* 0x000fe20000410000 */
[----:B------:R-:W-:Y:S01]  /*b110*/  I2F R6, R6 ;  /* 0x0000000600067306 */ /* 0x000fe20000201400 */
[--C-:B------:R-:W-:Y:S01]  /*b120*/  IMAD.IADD R195, R243, 0x1, -R191.reuse ;  /* 0x00000001f3c37824 */ /* 0x100fe200078e0abf */
[----:B------:R-:W-:Y:S01]  /*b130*/  IABS R192, R192 ;  /* 0x000000c000c07213 */ /* 0x000fe20000000000 */
[----:B------:R-:W-:-:S02]  /*b140*/  IMAD.IADD R197, R240, 0x1, -R191 ;  /* 0x00000001f0c57824 */ /* 0x000fc400078e0abf */
[----:B------:R-:W-:Y:S01]  /*b150*/  FMUL.FTZ R20, R20, c[0x0][0x2ec] ;  /* 0x0000bb0014147a20 */ /* 0x000fe20000410000 */
[----:B------:R-:W-:Y:S01]  /*b160*/  IABS R195, R195 ;  /* 0x000000c300c37213 */ /* 0x000fe20000000000 */
[--C-:B------:R-:W-:Y:S01]  /*b170*/  IMAD.IADD R182, R240, 0x1, -R193.reuse ;  /* 0x00000001f0b67824 */ /* 0x100fe200078e0ac1 */
[----:B------:R1:W-:Y:S01]  /*b180*/  I2F R188, R8 ;  /* 0x0000000800bc7306 */ /* 0x0003e20000201400 */
[----:B------:R-:W-:Y:S01]  /*b190*/  IABS R197, R197 ;  /* 0x000000c500c57213 */ /* 0x000fe20000000000 */
[----:B------:R-:W-:Y:S02]  /*b1a0*/  FMUL.FTZ R27, R27, c[0x0][0x2ec] ;  /* 0x0000bb001b1b7a20 */ /* 0x000fe40000410000 */
[----:B------:R-:W-:Y:S01]  /*b1b0*/  IMAD.IADD R190, R243, 0x1, -R193 ;  /* 0x00000001f3be7824 */ /* 0x000fe200078e0ac1 */
[----:B------:R-:W-:Y:S01]  /*b1c0*/  IABS R182, R182 ;  /* 0x000000b600b67213 */ /* 0x000fe20000000000 */
[----:B------:R-:W-:Y:S02]  /*b1d0*/  FMUL.FTZ R23, R23, c[0x0][0x2ec] ;  /* 0x0000bb0017177a20 */ /* 0x000fe40000410000 */
[----:B------:R-:W2:Y:S01]  /*b1e0*/  MUFU.TANH R10, R10 ;  /* 0x0000000a000a7308 */ /* 0x000ea20000002400 */
[----:B------:R-:W-:Y:S01]  /*b1f0*/  IABS R190, R190 ;  /* 0x000000be00be7213 */ /* 0x000fe20000000000 */
[----:B------:R-:W-:-:S02]  /*b200*/  IMAD.IADD R178, R243, 0x1, -R179 ;  /* 0x00000001f3b27824 */ /* 0x000fc400078e0ab3 */
[----:B------:R-:W-:Y:S02]  /*b210*/  FMUL.FTZ R18, R18, c[0x0][0x2ec] ;  /* 0x0000bb0012127a20 */ /* 0x000fe40000410000 */
[----:B------:R-:W-:Y:S01]  /*b220*/  FMUL.FTZ R14, R14, c[0x0][0x2ec] ;  /* 0x0000bb000e0e7a20 */ /* 0x000fe20000410000 */
[----:B------:R-:W-:Y:S01]  /*b230*/  IABS R178, R178 ;  /* 0x000000b200b27213 */ /* 0x000fe20000000000 */
[C---:B-1----:R-:W-:Y:S01]  /*b240*/  IMAD.IADD R8, R240.reuse, 0x1, -R176 ;  /* 0x00000001f0087824 */ /* 0x042fe200078e0ab0 */
[----:B------:R-:W1:Y:S01]  /*b250*/  MUFU.TANH R252, R170 ;  /* 0x000000aa00fc7308 */ /* 0x000e620000002400 */
[----:B------:R-:W-:Y:S02]  /*b260*/  IMAD.IADD R174, R240, 0x1, -R179 ;  /* 0x00000001f0ae7824 */ /* 0x000fe400078e0ab3 */
[----:B------:R-:W-:Y:S01]  /*b270*/  FMUL.FTZ R19, R19, c[0x0][0x2ec] ;  /* 0x0000bb0013137a20 */ /* 0x000fe20000410000 */
[----:B------:R-:W-:Y:S01]  /*b280*/  IABS R8, R8 ;  /* 0x0000000800087213 */ /* 0x000fe20000000000 */
[----:B------:R-:W-:Y:S01]  /*b290*/  FMUL.FTZ R12, R12, c[0x0][0x2ec] ;  /* 0x0000bb000c0c7a20 */ /* 0x000fe20000410000 */
[----:B------:R-:W-:Y:S01]  /*b2a0*/  IABS R174, R174 ;  /* 0x000000ae00ae7213 */ /* 0x000fe20000000000 */
[----:B--2---:R-:W-:Y:S01]  /*b2b0*/  FFMA.FTZ R2, R167, -UR19, R10 ;  /* 0x80000013a7027c23 */ /* 0x004fe2000801000a */
[----:B------:R2:W-:Y:S01]  /*b2c0*/  I2F R186, R8 ;  /* 0x0000000800ba7306 */ /* 0x0005e20000201400 */
[----:B------:R-:W-:Y:S01]  /*b2d0*/  FSEL R10, R166, -INF , !P0 ;  /* 0xff800000a60a7808 */ /* 0x000fe20004000000 */
[----:B------:R-:W-:Y:S01]  /*b2e0*/  FMUL.FTZ R13, R13, c[0x0][0x2ec] ;  /* 0x0000bb000d0d7a20 */ /* 0x000fe20000410000 */
[C---:B------:R-:W-:Y:S01]  /*b2f0*/  ISETP.GE.AND P0, PT, R0.reuse, R238, PT ;  /* 0x000000ee0000720c */ /* 0x040fe20003f06270 */
[----:B------:R-:W-:Y:S01]  /*b300*/  FMUL.FTZ R15, R15, c[0x0][0x2ec] ;  /* 0x0000bb000f0f7a20 */ /* 0x000fe20000410000 */
[----:B------:R-:W-:-:S02]  /*b310*/  IADD3 R166, R0, 0x38, RZ ;  /* 0x0000003800a67810 */ /* 0x000fc40007ffe0ff */
[----:B------:R-:W-:Y:S01]  /*b320*/  ISETP.LT.OR P0, PT, R0, R239, P0 ;  /* 0x000000ef0000720c */ /* 0x000fe20000701670 */
[----:B------:R-:W-:Y:S01]  /*b330*/  I2F R9, R9 ;  /* 0x0000000900097306 */ /* 0x000fe20000201400 */
[----:B-1----:R-:W-:Y:S02]  /*b340*/  FFMA.FTZ R6, R6, -UR19, R252 ;  /* 0x8000001306067c23 */ /* 0x002fe400080100fc */
[----:B------:R-:W-:Y:S02]  /*b350*/  FSEL R2, R2, -INF , !P0 ;  /* 0xff80000002027808 */ /* 0x000fe40004000000 */
[----:B------:R-:W-:Y:S01]  /*b360*/  ISETP.GE.AND P0, PT, R180, R241, PT ;  /* 0x000000f1b400720c */ /* 0x000fe20003f06270 */
[----:B--2---:R-:W-:-:S03]  /*b370*/  FMUL.FTZ R8, R173, c[0x0][0x2ec] ;  /* 0x0000bb00ad087a20 */ /* 0x004fc60000410000 */
[----:B------:R-:W-:Y:S01]  /*b380*/  ISETP.LT.OR P0, PT, R180, R242, P0 ;  /* 0x000000f2b400720c */ /* 0x000fe20000701670 */
[----:B------:R1:W-:Y:S01]  /*b390*/  MUFU.TANH R170, R32 ;  /* 0x0000002000aa7308 */ /* 0x0003e20000002400 */
[----:B------:R-:W-:-:S05]  /*b3a0*/  IMAD.IADD R173, R240, 0x1, -R166 ;  /* 0x00000001f0ad7824 */ /* 0x000fca00078e0aa6 */
[----:B------:R-:W-:Y:S02]  /*b3b0*/  IABS R173, R173 ;  /* 0x000000ad00ad7213 */ /* 0x000fe40000000000 */
[----:B------:R-:W2:Y:S01]  /*b3c0*/  MUFU.TANH R8, R8 ;  /* 0x0000000800087308 */ /* 0x000ea20000002400 */
[----:B-1----:R-:W-:-:S07]  /*b3d0*/  FMUL.FTZ R32, R35, c[0x0][0x2ec] ;  /* 0x0000bb0023207a20 */ /* 0x002fce0000410000 */
[----:B------:R-:W-:Y:S01]  /*b3e0*/  I2F R184, R184 ;  /* 0x000000b800b87306 */ /* 0x000fe20000201400 */
[----:B--2---:R-:W-:-:S07]  /*b3f0*/  FFMA.FTZ R8, R181, -UR19, R8 ;  /* 0x80000013b5087c23 */ /* 0x004fce0008010008 */
[----:B------:R-:W-:Y:S01]  /*b400*/  MUFU.TANH R32, R32 ;  /* 0x0000002000207308 */ /* 0x000fe20000002400 */
[----:B------:R-:W-:Y:S01]  /*b410*/  IMAD.IADD R181, R243, 0x1, -R166 ;  /* 0x00000001f3b57824 */ /* 0x000fe200078e0aa6 */
[----:B------:R-:W-:Y:S02]  /*b420*/  FSEL R8, R8, -INF , !P6 ;  /* 0xff80000008087808 */ /* 0x000fe40007000000 */
[----:B------:R-:W-:-:S04]  /*b430*/  ISETP.GE.AND P6, PT, R180, R238, PT ;  /* 0x000000eeb400720c */ /* 0x000fc80003fc6270 */
[----:B------:R1:W-:Y:S01]  /*b440*/  MUFU.TANH R35, R29 ;  /* 0x0000001d00237308 */ /* 0x0003e20000002400 */
[----:B------:R-:W-:Y:S02]  /*b450*/  IABS R181, R181 ;  /* 0x000000b500b57213 */ /* 0x000fe40000000000 */
[----:B------:R-:W-:Y:S02]  /*b460*/  ISETP.LT.OR P6, PT, R180, R239, P6 ;  /* 0x000000efb400720c */ /* 0x000fe400037c1670 */
[----:B------:R-:W-:Y:S01]  /*b470*/  IADD3 R180, R0, 0x30, RZ ;  /* 0x0000003000b47810 */ /* 0x000fe20007ffe0ff */
[C---:B------:R-:W-:Y:S02]  /*b480*/  IMAD.IADD R0, R243.reuse, 0x1, -R172 ;  /* 0x00000001f3007824 */ /* 0x040fe400078e0aac */
[----:B------:R-:W-:Y:S02]  /*b490*/  I2F R177, R177 ;  /* 0x000000b100b17306 */ /* 0x000fe40000201400 */
[--C-:B------:R-:W-:Y:S01]  /*b4a0*/  IMAD.IADD R189, R243, 0x1, -R180.reuse ;  /* 0x00000001f3bd7824 */ /* 0x100fe200078e0ab4 */
[----:B------:R-:W-:Y:S01]  /*b4b0*/  IABS R0, R0 ;  /* 0x0000000000007213 */ /* 0x000fe20000000000 */
[----:B------:R-:W-:-:S03]  /*b4c0*/  IMAD.IADD R175, R240, 0x1, -R180 ;  /* 0x00000001f0af7824 */ /* 0x000fc600078e0ab4 */
[----:B------:R-:W-:Y:S01]  /*b4d0*/  IABS R189, R189 ;  /* 0x000000bd00bd7213 */ /* 0x000fe20000000000 */
[----:B------:R2:W-:Y:S01]  /*b4e0*/  I2F R167, R0 ;  /* 0x0000000000a77306 */ /* 0x0005e20000201400 */
[----:B-1----:R-:W-:Y:S01]  /*b4f0*/  FFMA.FTZ R29, R185, -UR19, R170 ;  /* 0x80000013b91d7c23 */ /* 0x002fe200080100aa */
[----:B------:R-:W-:-:S06]  /*b500*/  IABS R175, R175 ;  /* 0x000000af00af7213 */ /* 0x000fcc0000000000 */
[----:B------:R-:W-:Y:S01]  /*b510*/  MUFU.TANH R33, R33 ;  /* 0x0000002100217308 */ /* 0x000fe20000002400 */
[----:B--2---:R-:W-:-:S07]  /*b520*/  FMUL.FTZ R0, R168, c[0x0][0x2ec] ;  /* 0x0000bb00a8007a20 */ /* 0x004fce0000410000 */
[----:B------:R-:W-:Y:S01]  /*b530*/  MUFU.TANH R30, R30 ;  /* 0x0000001e001e7308 */ /* 0x000fe20000002400 */
[----:B------:R-:W-:Y:S02]  /*b540*/  FMUL.FTZ R168, R169, c[0x0][0x2ec] ;  /* 0x0000bb00a9a87a20 */ /* 0x000fe40000410000 */
[----:B------:R-:W-:-:S05]  /*b550*/  FMUL.FTZ R169, R171, c[0x0][0x2ec] ;  /* 0x0000bb00aba97a20 */ /* 0x000fca0000410000 */
[----:B------:R-:W1:Y:S08]  /*b560*/  MUFU.TANH R0, R0 ;  /* 0x0000000000007308 */ /* 0x000e700000002400 */
[----:B------:R-:W2:Y:S08]  /*b570*/  MUFU.TANH R168, R168 ;  /* 0x000000a800a87308 */ /* 0x000eb00000002400 */
[----:B------:R-:W3:Y:S01]  /*b580*/  MUFU.TANH R169, R169 ;  /* 0x000000a900a97308 */ /* 0x000ee20000002400 */
[----:B-1----:R-:W-:Y:S01]  /*b590*/  FFMA.FTZ R5, R5, -UR19, R0 ;  /* 0x8000001305057c23 */ /* 0x002fe20008010000 */
[----:B------:R-:W-:-:S02]  /*b5a0*/  FSEL R0, R251, -INF , !P1 ;  /* 0xff800000fb007808 */ /* 0x000fc40004800000 */
[C---:B------:R-:W-:Y:S01]  /*b5b0*/  ISETP.GE.AND P1, PT, R4.reuse, R241, PT ;  /* 0x000000f10400720c */ /* 0x040fe20003f26270 */
[----:B--2---:R-:W-:Y:S01]  /*b5c0*/  FFMA.FTZ R183, R183, -UR19, R168 ;  /* 0x80000013b7b77c23 */ /* 0x004fe200080100a8 */
[----:B------:R-:W-:Y:S02]  /*b5d0*/  FSEL R168, R5, -INF , !P0 ;  /* 0xff80000005a87808 */ /* 0x000fe40004000000 */
[----:B------:R-:W1:Y:S01]  /*b5e0*/  MUFU.TANH R171, R34 ;  /* 0x0000002200ab7308 */ /* 0x000e620000002400 */
[C---:B------:R-:W-:Y:S02]  /*b5f0*/  ISETP.GE.AND P0, PT, R4.reuse, R238, PT ;  /* 0x000000ee0400720c */ /* 0x040fe40003f06270 */
[CC--:B------:R-:W-:Y:S02]  /*b600*/  ISETP.LT.OR P1, PT, R4.reuse, R242.reuse, P1 ;  /* 0x000000f20400720c */ /* 0x0c0fe40000f21670 */
[----:B------:R-:W-:Y:S01]  /*b610*/  ISETP.LT.OR P0, PT, R4, R239, P0 ;  /* 0x000000ef0400720c */ /* 0x000fe20000701670 */
[----:B---3--:R-:W-:Y:S01]  /*b620*/  FFMA.FTZ R5, R9, -UR19, R169 ;  /* 0x8000001309057c23 */ /* 0x008fe200080100a9 */
[----:B------:R-:W-:Y:S01]  /*b630*/  FSEL R4, R6, -INF , !P6 ;  /* 0xff80000006047808 */ /* 0x000fe20007000000 */
[----:B------:R-:W-:Y:S01]  /*b640*/  I2F R195, R195 ;  /* 0x000000c300c37306 */ /* 0x000fe20000201400 */
[----:B------:R-:W-:Y:S01]  /*b650*/  ISETP.GE.AND P6, PT, R7, R241, PT ;  /* 0x000000f10700720c */ /* 0x000fe20003fc6270 */
[----:B------:R-:W-:Y:S01]  /*b660*/  FMUL.FTZ R9, R24, c[0x0][0x2ec] ;  /* 0x0000bb0018097a20 */ /* 0x000fe20000410000 */
[----:B------:R-:W-:Y:S01]  /*b670*/  FSEL R5, R5, -INF , !P0 ;  /* 0xff80000005057808 */ /* 0x000fe20004000000 */
[----:B------:R-:W-:Y:S01]  /*b680*/  FFMA.FTZ R24, R188, -UR19, R32 ;  /* 0x80000013bc187c23 */ /* 0x000fe20008010020 */
[----:B------:R-:W-:-:S02]  /*b690*/  ISETP.LT.OR P6, PT, R7, R242, P6 ;  /* 0x000000f20700720c */ /* 0x000fc400037c1670 */
[----:B------:R-:W-:Y:S01]  /*b6a0*/  FSEL R6, R183, -INF , !P1 ;  /* 0xff800000b7067808 */ /* 0x000fe20004800000 */
[----:B------:R-:W-:Y:S01]  /*b6b0*/  I2F R192, R192 ;  /* 0x000000c000c07306 */ /* 0x000fe20000201400 */
[----:B------:R-:W-:Y:S01]  /*b6c0*/  FSEL R29, R29, -INF , !P6 ;  /* 0xff8000001d1d7808 */ /* 0x000fe20007000000 */
[----:B-1----:R-:W-:Y:S01]  /*b6d0*/  FFMA.FTZ R171, R184, -UR19, R171 ;  /* 0x80000013b8ab7c23 */ /* 0x002fe200080100ab */
[C---:B------:R-:W-:Y:S02]  /*b6e0*/  ISETP.GE.AND P0, PT, R11.reuse, R241, PT ;  /* 0x000000f10b00720c */ /* 0x040fe40003f06270 */
[-C--:B------:R-:W-:Y:S02]  /*b6f0*/  ISETP.GE.AND P6, PT, R11, R238.reuse, PT ;  /* 0x000000ee0b00720c */ /* 0x080fe40003fc6270 */
[----:B------:R-:W-:Y:S01]  /*b700*/  ISETP.GE.AND P1, PT, R7, R238, PT ;  /* 0x000000ee0700720c */ /* 0x000fe20003f26270 */
[----:B------:R1:W2:Y:S01]  /*b710*/  MUFU.TANH R34, R28 ;  /* 0x0000001c00227308 */ /* 0x0002a20000002400 */
[----:B------:R-:W-:-:S02]  /*b720*/  ISETP.LT.OR P0, PT, R11, R242, P0 ;  /* 0x000000f20b00720c */ /* 0x000fc40000701670 */
[-C--:B------:R-:W-:Y:S02]  /*b730*/  ISETP.LT.OR P6, PT, R11, R239.reuse, P6 ;  /* 0x000000ef0b00720c */ /* 0x080fe400037c1670 */
[----:B------:R-:W-:Y:S02]  /*b740*/  ISETP.LT.OR P1, PT, R7, R239, P1 ;  /* 0x000000ef0700720c */ /* 0x000fe40000f21670 */
[----:B------:R-:W-:Y:S01]  /*b750*/  FSEL R24, R24, -INF , !P6 ;  /* 0xff80000018187808 */ /* 0x000fe20007000000 */
[----:B------:R2:W3:Y:S01]  /*b760*/  MUFU.TANH R11, R26 ;  /* 0x0000001a000b7308 */ /* 0x0004e20000002400 */
[----:B------:R-:W-:-:S04]  /*b770*/  ISETP.GE.AND P6, PT, R191, R241, PT ;  /* 0x000000f1bf00720c */ /* 0x000fc80003fc6270 */
[----:B------:R-:W-:-:S03]  /*b780*/  ISETP.LT.OR P6, PT, R191, R242, P6 ;  /* 0x000000f2bf00720c */ /* 0x000fc600037c1670 */
[----:B------:R-:W-:Y:S01]  /*b790*/  I2F R197, R197 ;  /* 0x000000c500c57306 */ /* 0x000fe20000201400 */
[----:B-1----:R-:W-:-:S05]  /*b7a0*/  FFMA.FTZ R28, R177, -UR19, R33 ;  /* 0x80000013b11c7c23 */ /* 0x002fca0008010021 */
[----:B------:R-:W-:Y:S02]  /*b7b0*/  FSEL R28, R28, -INF , !P0 ;  /* 0xff8000001c1c7808 */ /* 0x000fe40004000000 */
[----:B------:R-:W-:Y:S01]  /*b7c0*/  MUFU.TANH R7, R31 ;  /* 0x0000001f00077308 */ /* 0x000fe20000002400 */
[----:B--2---:R-:W-:Y:S01]  /*b7d0*/  FFMA.FTZ R26, R192, -UR19, R34 ;  /* 0x80000013c01a7c23 */ /* 0x004fe20008010022 */
[C---:B------:R-:W-:Y:S01]  /*b7e0*/  ISETP.GE.AND P0, PT, R176.reuse, R238, PT ;  /* 0x000000eeb000720c */ /* 0x040fe20003f06270 */
[----:B---3--:R-:W-:Y:S02]  /*b7f0*/  FFMA.FTZ R192, R203, -UR19, R11 ;  /* 0x80000013cbc07c23 */ /* 0x008fe4000801000b */
[----:B------:R-:W-:Y:S01]  /*b800*/  FMUL.FTZ R11, R17, c[0x0][0x2ec] ;  /* 0x0000bb00110b7a20 */ /* 0x000fe20000410000 */
[----:B------:R-:W-:Y:S02]  /*b810*/  ISETP.LT.OR P0, PT, R176, R239, P0 ;  /* 0x000000efb000720c */ /* 0x000fe40000701670 */
[----:B------:R1:W2:Y:S08]  /*b820*/  MUFU.TANH R31, R25 ;  /* 0x00000019001f7308 */ /* 0x0002b00000002400 */
[----:B------:R3:W-:Y:S01]  /*b830*/  MUFU.TANH R32, R21 ;  /* 0x0000001500207308 */ /* 0x0007e20000002400 */
[----:B-1----:R-:W-:-:S07]  /*b840*/  FSEL R25, R171, -INF , !P1 ;  /* 0xff800000ab197808 */ /* 0x002fce0004800000 */
[----:B------:R-:W1:Y:S01]  /*b850*/  MUFU.TANH R9, R9 ;  /* 0x0000000900097308 */ /* 0x000e620000002400 */
[----:B------:R-:W-:Y:S01]  /*b860*/  ISETP.GE.AND P1, PT, R176, R241, PT ;  /* 0x000000f1b000720c */ /* 0x000fe20003f26270 */
[----:B--2---:R-:W-:-:S03]  /*b870*/  FFMA.FTZ R31, R245, -UR19, R31 ;  /* 0x80000013f51f7c23 */ /* 0x004fc6000801001f */
[----:B------:R-:W-:Y:S01]  /*b880*/  ISETP.LT.OR P1, PT, R176, R242, P1 ;  /* 0x000000f2b000720c */ /* 0x000fe20000f21670 */
[----:B---3--:R-:W-:Y:S02]  /*b890*/  FFMA.FTZ R21, R186, -UR19, R30 ;  /* 0x80000013ba157c23 */ /* 0x008fe4000801001e */
[----:B------:R2:W3:Y:S01]  /*b8a0*/  MUFU.TANH R33, R20 ;  /* 0x0000001400217308 */ /* 0x0004e20000002400 */
[----:B------:R-:W-:Y:S02]  /*b8b0*/  FSEL R26, R26, -INF , !P1 ;  /* 0xff8000001a1a7808 */ /* 0x000fe40004800000 */
[----:B------:R-:W-:Y:S02]  /*b8c0*/  ISETP.GE.AND P1, PT, R191, R238, PT ;  /* 0x000000eebf00720c */ /* 0x000fe40003f26270 */
[----:B------:R-:W-:Y:S02]  /*b8d0*/  FSEL R21, R21, -INF , !P0 ;  /* 0xff80000015157808 */ /* 0x000fe40004000000 */
[----:B------:R-:W-:Y:S01]  /*b8e0*/  ISETP.LT.OR P1, PT, R191, R239, P1 ;  /* 0x000000efbf00720c */ /* 0x000fe20000f21670 */
[----:B------:R4:W5:Y:S01]  /*b8f0*/  MUFU.TANH R30, R22 ;  /* 0x00000016001e7308 */ /* 0x0009620000002400 */
[----:B------:R-:W-:-:S04]  /*b900*/  ISETP.GE.AND P0, PT, R194, R241, PT ;  /* 0x000000f1c200720c */ /* 0x000fc80003f06270 */
[----:B------:R-:W-:-:S03]  /*b910*/  ISETP.LT.OR P0, PT, R194, R242, P0 ;  /* 0x000000f2c200720c */ /* 0x000fc60000701670 */
[----:B------:R-:W5:Y:S01]  /*b920*/  MUFU.TANH R27, R27 ;  /* 0x0000001b001b7308 */ /* 0x000f620000002400 */
[----:B--2---:R-:W-:Y:S02]  /*b930*/  FFMA.FTZ R20, R197, -UR19, R7 ;  /* 0x80000013c5147c23 */ /* 0x004fe40008010007 */
[----:B-1----:R-:W-:Y:S02]  /*b940*/  FFMA.FTZ R197, R250, -UR19, R9 ;  /* 0x80000013fac57c23 */ /* 0x002fe40008010009 */
[----:B------:R-:W-:Y:S01]  /*b950*/  FMUL.FTZ R9, R16, c[0x0][0x2ec] ;  /* 0x0000bb0010097a20 */ /* 0x000fe20000410000 */
[----:B------:R-:W-:Y:S01]  /*b960*/  FSEL R20, R20, -INF , !P1 ;  /* 0xff80000014147808 */ /* 0x000fe20004800000 */
[----:B---3--:R-:W-:Y:S01]  /*b970*/  FFMA.FTZ R33, R244, -UR19, R33 ;  /* 0x80000013f4217c23 */ /* 0x008fe20008010021 */
[----:B------:R-:W-:Y:S01]  /*b980*/  I2F R182, R182 ;  /* 0x000000b600b67306 */ /* 0x000fe20000201400 */
[----:B----4-:R-:W-:Y:S01]  /*b990*/  FFMA.FTZ R22, R195, -UR19, R35 ;  /* 0x80000013c3167c23 */ /* 0x010fe20008010023 */
[----:B------:R-:W-:Y:S01]  /*b9a0*/  ISETP.GE.AND P1, PT, R201, R241, PT ;  /* 0x000000f1c900720c */ /* 0x000fe20003f26270 */
[----:B-----5:R-:W-:Y:S01]  /*b9b0*/  FFMA.FTZ R30, R187, -UR19, R30 ;  /* 0x80000013bb1e7c23 */ /* 0x020fe2000801001e */
[----:B------:R-:W-:Y:S01]  /*b9c0*/  FSEL R197, R197, -INF , !P0 ;  /* 0xff800000c5c57808 */ /* 0x000fe20004000000 */
[----:B------:R-:W-:Y:S01]  /*b9d0*/  IMAD.IADD R16, R240, 0x1, -R172 ;  /* 0x00000001f0107824 */ /* 0x000fe200078e0aac */
[----:B------:R-:W-:-:S02]  /*b9e0*/  FSEL R22, R22, -INF , !P6 ;  /* 0xff80000016167808 */ /* 0x000fc40007000000 */
[----:B------:R-:W-:Y:S01]  /*b9f0*/  ISETP.GE.AND P6, PT, R194, R238, PT ;  /* 0x000000eec200720c */ /* 0x000fe20003fc6270 */
[----:B------:R-:W1:Y:S01]  /*ba00*/  MUFU.TANH R7, R23 ;  /* 0x0000001700077308 */ /* 0x000e620000002400 */
[C---:B------:R-:W-:Y:S01]  /*ba10*/  ISETP.LT.OR P1, PT, R201.reuse, R242, P1 ;  /* 0x000000f2c900720c */ /* 0x040fe20000f21670 */
[----:B------:R-:W-:Y:S01]  /*ba20*/  FFMA.FTZ R27, R202, -UR19, R27 ;  /* 0x80000013ca1b7c23 */ /* 0x000fe2000801001b */
[----:B------:R-:W-:Y:S02]  /*ba30*/  ISETP.LT.OR P6, PT, R194, R239, P6 ;  /* 0x000000efc200720c */ /* 0x000fe400037c1670 */
[----:B------:R-:W-:Y:S02]  /*ba40*/  ISETP.GE.AND P0, PT, R201, R238, PT ;  /* 0x000000eec900720c */ /* 0x000fe40003f06270 */
[----:B------:R-:W-:Y:S01]  /*ba50*/  FSEL R192, R192, -INF , !P6 ;  /* 0xff800000c0c07808 */ /* 0x000fe20007000000 */
[----:B------:R-:W2:Y:S01]  /*ba60*/  I2F R190, R190 ;  /* 0x000000be00be7306 */ /* 0x000ea20000201400 */
[----:B------:R-:W-:-:S02]  /*ba70*/  ISETP.GE.AND P6, PT, R200, R241, PT ;  /* 0x000000f1c800720c */ /* 0x000fc40003fc6270 */
[----:B------:R-:W-:Y:S02]  /*ba80*/  FSEL R195, R31, -INF , !P1 ;  /* 0xff8000001fc37808 */ /* 0x000fe40004800000 */
[C---:B------:R-:W-:Y:S02]  /*ba90*/  ISETP.LT.OR P6, PT, R200.reuse, R242, P6 ;  /* 0x000000f2c800720c */ /* 0x040fe400037c1670 */
[-C--:B------:R-:W-:Y:S01]  /*baa0*/  ISETP.GE.AND P1, PT, R200, R238.reuse, PT ;  /* 0x000000eec800720c */ /* 0x080fe20003f26270 */
[----:B------:R-:W-:Y:S01]  /*bab0*/  I2F R178, R178 ;  /* 0x000000b200b27306 */ /* 0x000fe20000201400 */
[----:B------:R-:W-:Y:S01]  /*bac0*/  FSEL R194, R33, -INF , !P6 ;  /* 0xff80000021c27808 */ /* 0x000fe20007000000 */
[----:B-1----:R-:W-:Y:S01]  /*bad0*/  FFMA.FTZ R7, R182, -UR19, R7 ;  /* 0x80000013b6077c23 */ /* 0x002fe20008010007 */
[----:B------:R-:W-:Y:S02]  /*bae0*/  ISETP.GE.AND P6, PT, R193, R238, PT ;  /* 0x000000eec100720c */ /* 0x000fe40003fc6270 */
[----:B------:R-:W-:-:S02]  /*baf0*/  ISETP.LT.OR P0, PT, R201, R239, P0 ;  /* 0x000000efc900720c */ /* 0x000fc40000701670 */
[-C--:B------:R-:W-:Y:S01]  /*bb00*/  ISETP.LT.OR P6, PT, R193, R239.reuse, P6 ;  /* 0x000000efc100720c */ /* 0x080fe200037c1670 */
[----:B------:R-:W1:Y:S01]  /*bb10*/  MUFU.TANH R11, R11 ;  /* 0x0000000b000b7308 */ /* 0x000e620000002400 */
[----:B------:R-:W-:Y:S01]  /*bb20*/  ISETP.LT.OR P1, PT, R200, R239, P1 ;  /* 0x000000efc800720c */ /* 0x000fe20000f21670 */
[----:B--2---:R-:W-:Y:S01]  /*bb30*/  FFMA.FTZ R32, R190, -UR19, R32 ;  /* 0x80000013be207c23 */ /* 0x004fe20008010020 */
[----:B------:R-:W-:Y:S02]  /*bb40*/  FSEL R191, R27, -INF , !P0 ;  /* 0xff8000001bbf7808 */ /* 0x000fe40004000000 */
[----:B------:R-:W-:Y:S02]  /*bb50*/  ISETP.GE.AND P0, PT, R193, R241, PT ;  /* 0x000000f1c100720c */ /* 0x000fe40003f06270 */
[----:B------:R-:W-:Y:S01]  /*bb60*/  FSEL R190, R7, -INF , !P6 ;  /* 0xff80000007be7808 */ /* 0x000fe20007000000 */
[----:B------:R-:W-:Y:S01]  /*bb70*/  I2F R189, R189 ;  /* 0x000000bd00bd7306 */ /* 0x000fe20000201400 */
[----:B------:R-:W-:-:S02]  /*bb80*/  FSEL R35, R30, -INF , !P1 ;  /* 0xff8000001e237808 */ /* 0x000fc40004800000 */
[-C--:B------:R-:W-:Y:S02]  /*bb90*/  ISETP.GE.AND P6, PT, R179, R241.reuse, PT ;  /* 0x000000f1b300720c */ /* 0x080fe40003fc6270 */
[----:B------:R-:W-:Y:S02]  /*bba0*/  ISETP.GE.AND P1, PT, R180, R241, PT ;  /* 0x000000f1b400720c */ /* 0x000fe40003f26270 */
[----:B------:R-:W-:Y:S01]  /*bbb0*/  IABS R16, R16 ;  /* 0x0000001000107213 */ /* 0x000fe20000000000 */
[----:B------:R-:W2:Y:S01]  /*bbc0*/  MUFU.TANH R9, R9 ;  /* 0x0000000900097308 */ /* 0x000ea20000002400 */
[-C--:B------:R-:W-:Y:S01]  /*bbd0*/  ISETP.LT.OR P0, PT, R193, R242.reuse, P0 ;  /* 0x000000f2c100720c */ /* 0x080fe20000701670 */
[----:B-1----:R-:W-:Y:S01]  /*bbe0*/  FFMA.FTZ R11, R178, -UR19, R11 ;  /* 0x80000013b20b7c23 */ /* 0x002fe2000801000b */
[-C--:B------:R-:W-:Y:S01]  /*bbf0*/  ISETP.LT.OR P6, PT, R179, R242.reuse, P6 ;  /* 0x000000f2b300720c */ /* 0x080fe200037c1670 */
[----:B------:R-:W-:Y:S01]  /*bc00*/  IMAD.MOV.U32 R7, RZ, RZ, R16 ;  /* 0x000000ffff077224 */ /* 0x000fe200078e0010 */
[----:B------:R-:W-:-:S02]  /*bc10*/  ISETP.LT.OR P1, PT, R180, R242, P1 ;  /* 0x000000f2b400720c */ /* 0x000fc40000f21670 */
[----:B------:R-:W-:Y:S01]  /*bc20*/  FSEL R193, R32, -INF , !P0 ;  /* 0xff80000020c17808 */ /* 0x000fe20004000000 */
[----:B------:R-:W-:Y:S01]  /*bc30*/  I2F R175, R175 ;  /* 0x000000af00af7306 */ /* 0x000fe20000201400 */
[-C--:B------:R-:W-:Y:S02]  /*bc40*/  ISETP.GE.AND P0, PT, R180, R238.reuse, PT ;  /* 0x000000eeb400720c */ /* 0x080fe40003f06270 */
[----:B------:R-:W-:Y:S02]  /*bc50*/  FSEL R33, R11, -INF , !P6 ;  /* 0xff8000000b217808 */ /* 0x000fe40007000000 */
[----:B------:R-:W-:Y:S02]  /*bc60*/  ISETP.GE.AND P6, PT, R166, R238, PT ;  /* 0x000000eea600720c */ /* 0x000fe40003fc6270 */
[-C--:B------:R-:W-:Y:S01]  /*bc70*/  ISETP.LT.OR P0, PT, R180, R239.reuse, P0 ;  /* 0x000000efb400720c */ /* 0x080fe20000701670 */
[----:B------:R-:W1:Y:S01]  /*bc80*/  MUFU.TANH R18, R18 ;  /* 0x0000001200127308 */ /* 0x000e620000002400 */
[----:B--2---:R-:W-:Y:S01]  /*bc90*/  FFMA.FTZ R9, R189, -UR19, R9 ;  /* 0x80000013bd097c23 */ /* 0x004fe20008010009 */
[----:B------:R-:W-:-:S04]  /*bca0*/  ISETP.LT.OR P6, PT, R166, R239, P6 ;  /* 0x000000efa600720c */ /* 0x000fc800037c1670 */
[----:B------:R-:W-:Y:S02]  /*bcb0*/  FSEL R34, R9, -INF , !P1 ;  /* 0xff80000009227808 */ /* 0x000fe40004800000 */
[----:B------:R-:W-:Y:S01]  /*bcc0*/  I2F R173, R173 ;  /* 0x000000ad00ad7306 */ /* 0x000fe20000201400 */
[----:B------:R-:W-:-:S04]  /*bcd0*/  ISETP.GE.AND P1, PT, R179, R238, PT ;  /* 0x000000eeb300720c */ /* 0x000fc80003f26270 */
[----:B------:R-:W-:-:S03]  /*bce0*/  ISETP.LT.OR P1, PT, R179, R239, P1 ;  /* 0x000000efb300720c */ /* 0x000fc60000f21670 */
[----:B------:R-:W2:Y:S01]  /*bcf0*/  MUFU.TANH R14, R14 ;  /* 0x0000000e000e7308 */ /* 0x000ea20000002400 */
[----:B-1----:R-:W-:-:S05]  /*bd00*/  FFMA.FTZ R18, R175, -UR19, R18 ;  /* 0x80000013af127c23 */ /* 0x002fca0008010012 */
[----:B------:R-:W-:Y:S02]  /*bd10*/  FSEL R179, R18, -INF , !P0 ;  /* 0xff80000012b37808 */ /* 0x000fe40004000000 */
[----:B------:R-:W-:Y:S01]  /*bd20*/  I2F R174, R174 ;  /* 0x000000ae00ae7306 */ /* 0x000fe20000201400 */
[----:B------:R-:W-:-:S04]  /*bd30*/  ISETP.GE.AND P0, PT, R166, R241, PT ;  /* 0x000000f1a600720c */ /* 0x000fc80003f06270 */
[----:B------:R-:W-:Y:S01]  /*bd40*/  ISETP.LT.OR P0, PT, R166, R242, P0 ;  /* 0x000000f2a600720c */ /* 0x000fe20000701670 */
[----:B------:R-:W-:Y:S02]  /*bd50*/  IMAD.MOV.U32 R166, RZ, RZ, R199 ;  /* 0x000000ffffa67224 */ /* 0x000fe400078e00c7 */
[----:B------:R-:W-:Y:S01]  /*bd60*/  I2F R181, R181 ;  /* 0x000000b500b57306 */ /* 0x000fe20000201400 */
[----:B--2---:R-:W-:-:S05]  /*bd70*/  FFMA.FTZ R14, R173, -UR19, R14 ;  /* 0x80000013ad0e7c23 */ /* 0x004fca000801000e */
[----:B------:R-:W-:Y:S02]  /*bd80*/  FSEL R176, R14, -INF , !P6 ;  /* 0xff8000000eb07808 */ /* 0x000fe40007000000 */
[----:B------:R-:W1:Y:S01]  /*bd90*/  MUFU.TANH R19, R19 ;  /* 0x0000001300137308 */ /* 0x000e620000002400 */
[----:B------:R-:W-:Y:S01]  /*bda0*/  BAR.SYNC.DEFER_BLOCKING 0x0 ;  /* 0x0000000000007b1d */ /* 0x000fe20000010000 */
[----:B------:R-:W-:-:S06]  /*bdb0*/  PLOP3.LUT P6, PT, PT, PT, UP0, 0x80, 0x0 ;  /* 0x000000000000781c */ /* 0x000fcc0003fcf008 */
[----:B------:R-:W2:Y:S08]  /*bdc0*/  MUFU.TANH R12, R12 ;  /* 0x0000000c000c7308 */ /* 0x000eb00000002400 */
[----:B------:R-:W-:Y:S01]  /*bdd0*/  I2F R7, R7 ;  /* 0x0000000700077306 */ /* 0x000fe20000201400 */
[----:B-1----:R-:W-:-:S05]  /*bde0*/  FFMA.FTZ R19, R174, -UR19, R19 ;  /* 0x80000013ae137c23 */ /* 0x002fca0008010013 */
[----:B------:R-:W-:Y:S02]  /*bdf0*/  FSEL R178, R19, -INF , !P1 ;  /* 0xff80000013b27808 */ /* 0x000fe40004800000 */
[----:B------:R-:W1:Y:S01]  /*be00*/  MUFU.TANH R13, R13 ;  /* 0x0000000d000d7308 */ /* 0x000e620000002400 */
[----:B--2---:R-:W-:Y:S01]  /*be10*/  FFMA.FTZ R12, R181, -UR19, R12 ;  /* 0x80000013b50c7c23 */ /* 0x004fe2000801000c */
[----:B------:R-:W-:-:S04]  /*be20*/  ISETP.GE.AND P1, PT, R172, R241, PT ;  /* 0x000000f1ac00720c */ /* 0x000fc80003f26270 */
[----:B------:R-:W-:Y:S02]  /*be30*/  FSEL R32, R12, -INF , !P0 ;  /* 0xff8000000c207808 */ /* 0x000fe40004000000 */
[----:B------:R-:W2:Y:S01]  /*be40*/  MUFU.TANH R15, R15 ;  /* 0x0000000f000f7308 */ /* 0x000ea20000002400 */
[C---:B------:R-:W-:Y:S02]  /*be50*/  ISETP.GE.AND P0, PT, R172.reuse, R238, PT ;  /* 0x000000eeac00720c */ /* 0x040fe40003f06270 */
[C---:B------:R-:W-:Y:S02]  /*be60*/  ISETP.LT.OR P1, PT, R172.reuse, R242, P1 ;  /* 0x000000f2ac00720c */ /* 0x040fe40000f21670 */
[----:B------:R-:W-:Y:S01]  /*be70*/  ISETP.LT.OR P0, PT, R172, R239, P0 ;  /* 0x000000efac00720c */ /* 0x000fe20000701670 */
[----:B-1----:R-:W-:Y:S02]  /*be80*/  FFMA.FTZ R13, R167, -UR19, R13 ;  /* 0x80000013a70d7c23 */ /* 0x002fe4000801000d */
[----:B------:R-:W-:-:S03]  /*be90*/  IMAD.MOV.U32 R167, RZ, RZ, R198 ;  /* 0x000000ffffa77224 */ /* 0x000fc600078e00c6 */
[----:B------:R-:W-:Y:S01]  /*bea0*/  FSEL R180, R13, -INF , !P1 ;  /* 0xff8000000db47808 */ /* 0x000fe20004800000 */
[----:B--2---:R-:W-:-:S05]  /*beb0*/  FFMA.FTZ R7, R7, -UR19, R15 ;  /* 0x8000001307077c23 */ /* 0x004fca000801000f */
        /* <DEDUP_REMOVED lines=76> */
.L_x_6420:
[----:B------:R-:W-:-:S04]  /*c380*/  ULEA UR24, -UR8, URZ, 0x6 ;  /* 0x0000003f08187291 */ /* 0x000fc8000f8e313f */
[----:B------:R-:W-:Y:S02]  /*c390*/  USHF.R.S32.HI UR7, URZ, 0x1f, UR24 ;  /* 0x0000001f3f077899 */ /* 0x000fe40008011418 */
.L_x_6421:
        /* <DEDUP_REMOVED lines=70> */
[CC--:B------:R-:W-:Y:S02]  /*c800*/  @!P5 LEA R198, P1, R9.reuse, R247.reuse, 0x1 ;  /* 0x000000f709c6d211 */ /* 0x0c0fe400078208ff */
        /* <DEDUP_REMOVED lines=83> */
.L_x_6423:
[----:B------:R-:W-:Y:S05]  /*cd40*/  BSYNC B0 ;  /* 0x0000000000007941 */ /* 0x000fea0003800000 */
.L_x_6422:
[----:B------:R-:W0:Y:S01]  /*cd50*/  LDGDEPBAR ;  /* 0x00000000000079af */ /* 0x000e220000000000 */
[----:B------:R-:W-:Y:S02]  /*cd60*/  IMAD.U32 R9, RZ, RZ, UR24 ;  /* 0x00000018ff097e24 */ /* 0x000fe4000f8e00ff */
[----:B------:R-:W-:-:S03]  /*cd70*/  IMAD.U32 R7, RZ, RZ, UR7 ;  /* 0x00000007ff077e24 */ /* 0x000fc6000f8e00ff */
[----:B------:R-:W-:-:S04]  /*cd80*/  LEA R247, P0, R9, R247, 0x1 ;  /* 0x000000f709f77211 */ /* 0x000fc800078008ff */
[----:B------:R-:W-:Y:S02]  /*cd90*/  LEA.HI.X R246, R9, R246, R7, 0x1, P0 ;  /* 0x000000f609f67211 */ /* 0x000fe400000f0c07 */
.L_x_6419:
[----:B------:R-:W-:Y:S01]  /*cda0*/  FMNMX.FTZ R11, R3, R2, !PT ;  /* 0x00000002030b7209 */ /* 0x000fe20007810000 */
[----:B-1----:R-:W-:Y:S01]  /*cdb0*/  LDSM.16.MT88.4 R16, [R224+0x10000] ;  /* 0x01000000e010783b */ /* 0x002fe20000004200 */
        /* <DEDUP_REMOVED lines=36> */
[----:B------:R-:W2:Y:S04]  /*d000*/  SHFL.BFLY PT, R173, R9, 0x1, 0x1f ;  /* 0x0c201f0009ad7f89 */ /* 0x000ea800000e0000 */
[----:B------:R-:W3:Y:S01]  /*d010*/  LDSM.16.MT88.4 R12, [R222+0x10000] ;  /* 0x01000000de0c783b */ /* 0x000ee20000004200 */
[----:B-1----:R-:W-:-:S04]  /*d020*/  FMNMX.FTZ R172, R7, R172, !PT ;  /* 0x000000ac07ac7209 */ /* 0x002fc80007810000 */
[C---:B------:R-:W-:Y:S01]  /*d030*/  FSETP.NEU.FTZ.AND P0, PT, R172.reuse, -INF , PT ;  /* 0xff800000ac00780b */ /* 0x040fe20003f1d000 */
[----:B------:R-:W-:Y:S01]  /*d040*/  FMUL.FTZ R177, R172, c[0x0][0x23c] ;  /* 0x00008f00acb17a20 */ /* 0x000fe20000410000 */
[----:B--2---:R-:W-:-:S04]  /*d050*/  FMNMX.FTZ R173, R9, R173, !PT ;  /* 0x000000ad09ad7209 */ /* 0x004fc80007810000 */
[----:B------:R-:W-:Y:S01]  /*d060*/  FSEL R177, R177, RZ, P0 ;  /* 0x000000ffb1b17208 */ /* 0x000fe20000000000 */
[C---:B------:R-:W-:Y:S01]  /*d070*/  FMUL.FTZ R181, R173.reuse, c[0x0][0x23c] ;  /* 0x00008f00adb57a20 */ /* 0x040fe20000410000 */
[----:B------:R-:W-:-:S03]  /*d080*/  FSETP.NEU.FTZ.AND P1, PT, R173, -INF , PT ;  /* 0xff800000ad00780b */ /* 0x000fc60003f3d000 */
[--C-:B------:R-:W-:Y:S01]  /*d090*/  FFMA.FTZ R165, R2, c[0x0][0x23c], -R177.reuse ;  /* 0x00008f0002a57a23 */ /* 0x100fe200000108b1 */
[----:B------:R-:W-:Y:S01]  /*d0a0*/  FSEL R181, R181, RZ, P1 ;  /* 0x000000ffb5b57208 */ /* 0x000fe20000800000 */
[--C-:B------:R-:W-:Y:S02]  /*d0b0*/  FFMA.FTZ R2, R0, c[0x0][0x23c], -R177.reuse ;  /* 0x00008f0000027a23 */ /* 0x100fe400000108b1 */
[----:B------:R-:W-:Y:S01]  /*d0c0*/  FFMA.FTZ R0, R4, c[0x0][0x23c], -R177 ;  /* 0x00008f0004007a23 */ /* 0x000fe200000108b1 */
[----:B------:R-:W-:Y:S01]  /*d0d0*/  FSEL R4, R173, RZ, P1 ;  /* 0x000000ffad047208 */ /* 0x000fe20000800000 */
[--C-:B------:R-:W-:Y:S01]  /*d0e0*/  FFMA.FTZ R169, R168, c[0x0][0x23c], -R181.reuse ;  /* 0x00008f00a8a97a23 */ /* 0x100fe200000108b5 */
[----:B------:R-:W-:Y:S01]  /*d0f0*/  MUFU.EX2 R165, R165 ;  /* 0x000000a500a57308 */ /* 0x000fe20000000800 */
[----:B------:R-:W-:Y:S02]  /*d100*/  FFMA.FTZ R171, R10, c[0x0][0x23c], -R181 ;  /* 0x00008f000aab7a23 */ /* 0x000fe400000108b5 */
[----:B------:R-:W-:-:S02]  /*d110*/  FADD.FTZ R4, R164, -R4 ;  /* 0x80000004a4047221 */ /* 0x000fc40000010000 */
[----:B------:R-:W-:Y:S01]  /*d120*/  FFMA.FTZ R164, R5, c[0x0][0x23c], -R177 ;  /* 0x00008f0005a47a23 */ /* 0x000fe200000108b1 */
[----:B------:R-:W-:Y:S01]  /*d130*/  FSEL R5, R172, RZ, P0 ;  /* 0x000000ffac057208 */ /* 0x000fe20000000000 */
[--C-:B------:R-:W-:Y:S01]  /*d140*/  FFMA.FTZ R170, R8, c[0x0][0x23c], -R181.reuse ;  /* 0x00008f0008aa7a23 */ /* 0x100fe200000108b5 */
[----:B------:R-:W-:Y:S01]  /*d150*/  MUFU.EX2 R171, R171 ;  /* 0x000000ab00ab7308 */ /* 0x000fe20000000800 */
[----:B------:R-:W-:Y:S01]  /*d160*/  FFMA.FTZ R168, R6, c[0x0][0x23c], -R181 ;  /* 0x00008f0006a87a23 */ /* 0x000fe200000108b5 */
[----:B------:R-:W1:Y:S01]  /*d170*/  LDSM.16.MT88.4 R8, [R221+0x10000] ;  /* 0x01000000dd08783b */ /* 0x000e620000004200 */
[----:B------:R-:W-:Y:S02]  /*d180*/  FADD.FTZ R5, R3, -R5 ;  /* 0x8000000503057221 */ /* 0x000fe40000010000 */
[----:B------:R-:W-:Y:S02]  /*d190*/  FMUL.FTZ R4, R4, c[0x0][0x23c] ;  /* 0x00008f0004047a20 */ /* 0x000fe40000410000 */
[----:B------:R-:W-:Y:S01]  /*d1a0*/  FMUL.FTZ R3, R5, c[0x0][0x23c] ;  /* 0x00008f0005037a20 */ /* 0x000fe20000410000 */
[----:B------:R-:W-:Y:S01]  /*d1b0*/  MUFU.EX2 R170, R170 ;  /* 0x000000aa00aa7308 */ /* 0x000fe20000000800 */
[----:B------:R-:W-:-:S02]  /*d1c0*/  FFMA.FTZ R184, R26, c[0x0][0x23c], -R181 ;  /* 0x00008f001ab87a23 */ /* 0x000fc400000108b5 */
[----:B------:R-:W-:Y:S02]  /*d1d0*/  FFMA.FTZ R185, R22, c[0x0][0x23c], -R181 ;  /* 0x00008f0016b97a23 */ /* 0x000fe400000108b5 */
[--C-:B------:R-:W-:Y:S02]  /*d1e0*/  FFMA.FTZ R186, R25, c[0x0][0x23c], -R177.reuse ;  /* 0x00008f0019ba7a23 */ /* 0x100fe400000108b1 */
[--C-:B------:R-:W-:Y:S01]  /*d1f0*/  FFMA.FTZ R187, R24, c[0x0][0x23c], -R177.reuse ;  /* 0x00008f0018bb7a23 */ /* 0x100fe200000108b1 */
[----:B------:R-:W-:Y:S01]  /*d200*/  MUFU.EX2 R169, R169 ;  /* 0x000000a900a97308 */ /* 0x000fe20000000800 */
[--C-:B------:R-:W-:Y:S01]  /*d210*/  FFMA.FTZ R188, R21, c[0x0][0x23c], -R177.reuse ;  /* 0x00008f0015bc7a23 */ /* 0x100fe200000108b1 */
[----:B------:R-:W-:Y:S01]  /*d220*/  LDSM.16.MT88.4 R24, [R221+0x10800] ;  /* 0x01080000dd18783b */ /* 0x000fe20000004200 */
[----:B------:R-:W-:Y:S02]  /*d230*/  FFMA.FTZ R189, R20, c[0x0][0x23c], -R177 ;  /* 0x00008f0014bd7a23 */ /* 0x000fe400000108b1 */
[--C-:B------:R-:W-:Y:S01]  /*d240*/  FFMA.FTZ R182, R29, c[0x0][0x23c], -R181.reuse ;  /* 0x00008f001db67a23 */ /* 0x100fe200000108b5 */
[----:B------:R-:W-:Y:S01]  /*d250*/  LDSM.16.MT88.4 R20, [R220+0x10800] ;  /* 0x01080000dc14783b */ /* 0x000fe20000004200 */
[--C-:B------:R-:W-:Y:S01]  /*d260*/  FFMA.FTZ R183, R28, c[0x0][0x23c], -R181.reuse ;  /* 0x00008f001cb77a23 */ /* 0x100fe200000108b5 */
[----:B------:R-:W2:Y:S01]  /*d270*/  MUFU.EX2 R168, R168 ;  /* 0x000000a800a87308 */ /* 0x000ea20000000800 */
[--C-:B------:R-:W-:Y:S01]  /*d280*/  FFMA.FTZ R196, R197, c[0x0][0x23c], -R181.reuse ;  /* 0x00008f00c5c47a23 */ /* 0x100fe200000108b5 */
[----:B------:R-:W-:Y:S01]  /*d290*/  LDSM.16.MT88.4 R28, [R221+0x16800] ;  /* 0x01680000dd1c783b */ /* 0x000fe20000004200 */
[----:B------:R-:W-:-:S02]  /*d2a0*/  FFMA.FTZ R195, R195, c[0x0][0x23c], -R181 ;  /* 0x00008f00c3c37a23 */ /* 0x000fc400000108b5 */
[--C-:B------:R-:W-:Y:S02]  /*d2b0*/  FFMA.FTZ R194, R194, c[0x0][0x23c], -R181.reuse ;  /* 0x00008f00c2c27a23 */ /* 0x100fe400000108b5 */
[----:B------:R-:W-:Y:S01]  /*d2c0*/  FFMA.FTZ R193, R193, c[0x0][0x23c], -R181 ;  /* 0x00008f00c1c17a23 */ /* 0x000fe200000108b5 */
[----:B------:R-:W4:Y:S01]  /*d2d0*/  MUFU.EX2 R2, R2 ;  /* 0x0000000200027308 */ /* 0x000f220000000800 */
[--C-:B------:R-:W-:Y:S02]  /*d2e0*/  FFMA.FTZ R192, R192, c[0x0][0x23c], -R177.reuse ;  /* 0x00008f00c0c07a23 */ /* 0x100fe400000108b1 */
[--C-:B------:R-:W-:Y:S02]  /*d2f0*/  FFMA.FTZ R191, R191, c[0x0][0x23c], -R177.reuse ;  /* 0x00008f00bfbf7a23 */ /* 0x100fe400000108b1 */
[--C-:B------:R-:W-:Y:S02]  /*d300*/  FFMA.FTZ R197, R35, c[0x0][0x23c], -R177.reuse ;  /* 0x00008f0023c57a23 */ /* 0x100fe400000108b1 */
[----:B------:R-:W-:Y:S01]  /*d310*/  FFMA.FTZ R190, R190, c[0x0][0x23c], -R177 ;  /* 0x00008f00bebe7a23 */ /* 0x000fe200000108b1 */
[----:B------:R-:W-:Y:S01]  /*d320*/  MUFU.EX2 R0, R0 ;  /* 0x0000000000007308 */ /* 0x000fe20000000800 */
[----:B--2---:R-:W-:Y:S01]  /*d330*/  F2FP.PACK_AB R6, R168, R169 ;  /* 0x000000a9a806723e */ /* 0x004fe200000000ff */
[----:B------:R-:W-:-:S02]  /*d340*/  FFMA.FTZ R198, R34, c[0x0][0x23c], -R181 ;  /* 0x00008f0022c67a23 */ /* 0x000fc400000108b5 */
[--C-:B------:R-:W-:Y:S02]  /*d350*/  FFMA.FTZ R199, R33, c[0x0][0x23c], -R181.reuse ;  /* 0x00008f0021c77a23 */ /* 0x100fe400000108b5 */
[--C-:B------:R-:W-:Y:S02]  /*d360*/  FFMA.FTZ R200, R32, c[0x0][0x23c], -R181.reuse ;  /* 0x00008f0020c87a23 */ /* 0x100fe400000108b5 */
[----:B------:R-:W2:Y:S01]  /*d370*/  MUFU.EX2 R164, R164 ;  /* 0x000000a400a47308 */ /* 0x000ea20000000800 */
[----:B----4-:R-:W-:Y:S01]  /*d380*/  F2FP.PACK_AB R5, R2, R165 ;  /* 0x000000a50205723e */ /* 0x010fe200000000ff */
[----:B------:R-:W-:Y:S01]  /*d390*/  LDSM.16.MT88.4 R32, [R221+0x17000] ;  /* 0x01700000dd20783b */ /* 0x000fe20000004200 */
[----:B------:R-:W-:Y:S02]  /*d3a0*/  FFMA.FTZ R180, R180, c[0x0][0x23c], -R181 ;  /* 0x00008f00b4b47a23 */ /* 0x000fe400000108b5 */
[--C-:B------:R-:W-:Y:S02]  /*d3b0*/  FFMA.FTZ R179, R179, c[0x0][0x23c], -R177.reuse ;  /* 0x00008f00b3b37a23 */ /* 0x100fe400000108b1 */
[--C-:B------:R-:W-:Y:S01]  /*d3c0*/  FFMA.FTZ R178, R178, c[0x0][0x23c], -R177.reuse ;  /* 0x00008f00b2b27a23 */ /* 0x100fe200000108b1 */
[----:B------:R4:W5:Y:S01]  /*d3d0*/  MUFU.EX2 R174, R4 ;  /* 0x0000000400ae7308 */ /* 0x0009620000000800 */
[----:B------:R-:W-:-:S02]  /*d3e0*/  FFMA.FTZ R176, R176, c[0x0][0x23c], -R177 ;  /* 0x00008f00b0b07a23 */ /* 0x000fc400000108b1 */
[----:B------:R-:W-:-:S05]  /*d3f0*/  FFMA.FTZ R175, R175, c[0x0][0x23c], -R177 ;  /* 0x00008f00afaf7a23 */ /* 0x000fca00000108b1 */
[----:B------:R-:W1:Y:S01]  /*d400*/  MUFU.EX2 R3, R3 ;  /* 0x0000000300037308 */ /* 0x000e620000000800 */
[----:B--2---:R-:W-:Y:S02]  /*d410*/  F2FP.PACK_AB R7, R164, R0 ;  /* 0x00000000a407723e */ /* 0x004fe400000000ff */
[----:B----4-:R-:W-:Y:S01]  /*d420*/  F2FP.PACK_AB R4, R170, R171 ;  /* 0x000000abaa04723e */ /* 0x010fe200000000ff */
[----:B-----5:R-:W-:-:S04]  /*d430*/  FMUL.FTZ R160, R160, R174 ;  /* 0x000000aea0a07220 */ /* 0x020fc80000410000 */
[----:B------:R-:W2:Y:S01]  /*d440*/  MUFU.EX2 R182, R182 ;  /* 0x000000b600b67308 */ /* 0x000ea20000000800 */
        /* <DEDUP_REMOVED lines=22> */
[C---:B---3--:R-:W-:Y:S01]  /*d5b0*/  HMMA.16816.F32 R152, R4.reuse, R12, R152 ;  /* 0x0000000c0498723c */ /* 0x048fe20000001898 */
[-C--:B------:R-:W-:Y:S01]  /*d5c0*/  FMUL.FTZ R145, R145, R174.reuse ;  /* 0x000000ae91917220 */ /* 0x080fe20000410000 */
[----:B------:R-:W3:Y:S01]  /*d5d0*/  MUFU.EX2 R186, R186 ;  /* 0x000000ba00ba7308 */ /* 0x000ee20000000800 */
        /* <DEDUP_REMOVED lines=26> */
[----:B------:R-:W4:Y:S01]  /*d780*/  MUFU.EX2 R196, R196 ;  /* 0x000000c400c47308 */ /* 0x000f220000000800 */
        /* <DEDUP_REMOVED lines=330> */
.L_x_6416:
        /* <DEDUP_REMOVED lines=12> */
.L_x_6428:
        /* <DEDUP_REMOVED lines=94> */
.L_x_6425:
        /* <DEDUP_REMOVED lines=9> */
[----:B------:R-:W-:Y:S02]  /*f360*/  IADD3.X R5, R3, UR20, RZ, P1, !PT ;  /* 0x0000001403057c10 */ /* 0x000fe40008ffe4ff */
[----:B------:R-:W-:Y:S01]  /*f370*/  @!PT LDS RZ, [RZ] ;  /* 0x00000000fffff984 */ /* 0x000fe20000000800 */
[----:B------:R-:W-:Y:S01]  /*f380*/  @!PT LDS RZ, [RZ] ;  /* 0x00000000fffff984 */ /* 0x000fe20000000800 */
[----:B------:R-:W-:Y:S01]  /*f390*/  @!PT LDS RZ, [RZ] ;  /* 0x00000000fffff984 */ /* 0x000fe20000000800 */
[----:B------:R1:W-:Y:S01]  /*f3a0*/  @!P6 LDGSTS.E.BYPASS.LTC128B.128 [R235+0x10000], [R250.64] ;  /* 0x10000000faebefae */ /* 0x0003e2000b901d56 */
[CC--:B------:R-:W-:Y:S02]  /*f3b0*/  @!P6 LEA R16, P1, R6.reuse, R167.reuse, 0x1 ;  /* 0x000000a70610e211 */ /* 0x0c0fe400078208ff */
[CC--:B------:R-:W-:Y:S02]  /*f3c0*/  @!P5 LEA R12, P0, R6.reuse, R167.reuse, 0x1 ;  /* 0x000000a7060cd211 */ /* 0x0c0fe400078008ff */
        /* <DEDUP_REMOVED lines=12> */
[----:B------:R-:W-:Y:S01]  /*f490*/  @!PT LDS RZ, [RZ] ;  /* 0x00000000fffff984 */ /* 0x000fe20000000800 */
[----:B------:R-:W-:Y:S01]  /*f4a0*/  @!PT LDS RZ, [RZ] ;  /* 0x00000000fffff984 */ /* 0x000fe20000000800 */
[----:B------:R-:W-:Y:S01]  /*f4b0*/  @!PT LDS RZ, [RZ] ;  /* 0x00000000fffff984 */ /* 0x000fe20000000800 */
[----:B------:R1:W-:Y:S01]  /*f4c0*/  @!P4 LDGSTS.E.BYPASS.LTC128B.128 [R235+0x14000], [R250.64+0x100] ;  /* 0x14000100faebcfae */ /* 0x0003e2000b901d56 */
[CCC-:B------:R-:W-:Y:S02]  /*f4d0*/  @!P3 LEA.HI.X R9, R6.reuse, R166.reuse, R5.reuse, 0x1, P1 ;  /* 0x000000a60609b211 */ /* 0x1c0fe400008f0c05 */
[-C--:B------:R-:W-:Y:S02]  /*f4e0*/  @!P4 LEA.HI.X R11, R6, R166.reuse, R5, 0x1, P2 ;  /* 0x000000a6060bc211 */ /* 0x080fe400010f0c05 */
[----:B------:R-:W-:Y:S01]  /*f4f0*/  @P3 STS.128 [R235+0x16000], RZ ;  /* 0x016000ffeb003388 */ /* 0x000fe20000000c00 */
[CC--:B------:R-:W-:Y:S02]  /*f500*/  @!P6 LEA R14, P0, R4.reuse, R167.reuse, 0x1 ;  /* 0x000000a7040ee211 */ /* 0x0c0fe400078008ff */
[CC--:B------:R-:W-:Y:S02]  /*f510*/  @!P5 LEA R20, P2, R4.reuse, R167.reuse, 0x1 ;  /* 0x000000a70414d211 */ /* 0x0c0fe400078408ff */
[----:B------:R-:W-:Y:S01]  /*f520*/  @!PT LDS RZ, [RZ] ;  /* 0x00000000fffff984 */ /* 0x000fe20000000800 */
[----:B------:R-:W-:Y:S01]  /*f530*/  @!PT LDS RZ, [RZ] ;  /* 0x00000000fffff984 */ /* 0x000fe20000000800 */
[----:B------:R-:W-:Y:S01]  /*f540*/  @!PT LDS RZ, [RZ] ;  /* 0x00000000fffff984 */ /* 0x000fe20000000800 */
[----:B------:R1:W-:Y:S01]  /*f550*/  @!P3 LDGSTS.E.BYPASS.LTC128B.128 [R235+0x16000], [R250.64+0x180] ;  /* 0x16000180faebbfae */ /* 0x0003e2000b901d56 */
[CCC-:B------:R-:W-:Y:S02]  /*f560*/  @!P6 LEA.HI.X R15, R4.reuse, R166.reuse, R3.reuse, 0x1, P0 ;  /* 0x000000a6040fe211 */ /* 0x1c0fe400000f0c03 */
[CCC-:B------:R-:W-:Y:S02]  /*f570*/  @!P5 LEA.HI.X R21, R4.reuse, R166.reuse, R3.reuse, 0x1, P2 ;  /* 0x000000a60415d211 */ /* 0x1c0fe400010f0c03 */
[----:B------:R-:W-:Y:S01]  /*f580*/  @P6 STS.128 [R235+0x10800], RZ ;  /* 0x010800ffeb006388 */ /* 0x000fe20000000c00 */
[CC--:B------:R-:W-:Y:S02]  /*f590*/  @!P4 LEA R18, P1, R4.reuse, R167.reuse, 0x1 ;  /* 0x000000a70412c211 */ /* 0x0c0fe400078208ff */
[CC--:B------:R-:W-:Y:S02]  /*f5a0*/  @!P3 LEA R6, P0, R4.reuse, R167.reuse, 0x1 ;  /* 0x000000a70406b211 */ /* 0x0c0fe400078008ff */
[----:B------:R-:W-:Y:S01]  /*f5b0*/  @!PT LDS RZ, [RZ] ;  /* 0x00000000fffff984 */ /* 0x000fe20000000800 */
[----:B------:R-:W-:Y:S01]  /*f5c0*/  @!PT LDS RZ, [RZ] ;  /* 0x00000000fffff984 */ /* 0x000fe20000000800 */
[----:B------:R-:W-:Y:S01]  /*f5d0*/  @!PT LDS RZ, [RZ] ;  /* 0x00000000fffff984 */ /* 0x000fe20000000800 */
[----:B------:R2:W-:Y:S01]  /*f5e0*/  @!P6 LDGSTS.E.BYPASS.LTC128B.128 [R235+0x10800], [R16.64] ;  /* 0x1080000010ebefae */ /* 0x0005e2000b901d56 */
[CCC-:B------:R-:W-:Y:S02]  /*f5f0*/  @!P4 LEA.HI.X R19, R4.reuse, R166.reuse, R3.reuse, 0x1, P1 ;  /* 0x000000a60413c211 */ /* 0x1c0fe400008f0c03 */
[CC--:B------:R-:W-:Y:S02]  /*f600*/  @!P3 LEA.HI.X R7, R4.reuse, R166.reuse, R3, 0x1, P0 ;  /* 0x000000a60407b211 */ /* 0x0c0fe400000f0c03 */
[----:B------:R-:W-:Y:S01]  /*f610*/  @P5 STS.128 [R235+0x12800], RZ ;  /* 0x012800ffeb005388 */ /* 0x000fe20000000c00 */
[----:B------:R-:W-:Y:S04]  /*f620*/  IADD3 R5, P2, R4, UR21, RZ ;  /* 0x0000001504057c10 */ /* 0x000fe8000ff5e0ff */
[----:B------:R-:W-:Y:S01]  /*f630*/  @!PT LDS RZ, [RZ] ;  /* 0x00000000fffff984 */ /* 0x000fe20000000800 */
[----:B------:R-:W-:Y:S01]  /*f640*/  @!PT LDS RZ, [RZ] ;  /* 0x00000000fffff984 */ /* 0x000fe20000000800 */
[----:B------:R-:W-:Y:S01]  /*f650*/  @!PT LDS RZ, [RZ] ;  /* 0x00000000fffff984 */ /* 0x000fe20000000800 */
[----:B------:R3:W-:Y:S01]  /*f660*/  @!P5 LDGSTS.E.BYPASS.LTC128B.128 [R235+0x12800], [R12.64+0x80] ;  /* 0x128000800cebdfae */ /* 0x0007e2000b901d56 */
[-C--:B------:R-:W-:Y:S02]  /*f670*/  @!P6 LEA R26, P0, R5, R167.reuse, 0x1 ;  /* 0x000000a7051ae211 */ /* 0x080fe400078008ff */
        /* <DEDUP_REMOVED lines=75> */
[----:B------:R-:W2:Y:S02]  /*fb30*/  LDSM.16.M88.4 R196, [R223+0x8800] ;  /* 0x00880000dfc4783b */ /* 0x000ea40000000200 */
[C---:B------:R-:W-:Y:S03]  /*fb40*/  HMMA.16816.F32 R16, R32.reuse, R18, RZ ;  /* 0x000000122010723c */ /* 0x040fe600000018ff */
[----:B------:R-:W-:Y:S05]  /*fb50*/  LDSM.16.M88.4 R200, [R223+0x9800] ;  /* 0x00980000dfc8783b */ /* 0x000fea0000000200 */
        /* <DEDUP_REMOVED lines=10> */
[----:B------:R-:W4:Y:S07]  /*fc00*/  LDSM.16.M88.4 R176, [R216] ;  /* 0x00000000d8b0783b */ /* 0x000f2e0000000200 */
[C---:B---3--:R-:W-:Y:S08]  /*fc10*/  HMMA.16816.F32 R20, R168.reuse, R180, R20 ;  /* 0x000000b4a814723c */ /* 0x048ff00000001814 */
[C---:B------:R-:W-:Y:S01]  /*fc20*/  HMMA.16816.F32 R24, R168.reuse, R182, R24 ;  /* 0x000000b6a818723c */ /* 0x040fe20000001818 */
[----:B------:R-:W3:Y:S07]  /*fc30*/  LDSM.16.M88.4 R180, [R216+0x800] ;  /* 0x00080000d8b4783b */ /* 0x000eee0000000200 */
[C---:B------:R-:W-:Y:S08]  /*fc40*/  HMMA.16816.F32 R28, R168.reuse, R184, R28 ;  /* 0x000000b8a81c723c */ /* 0x040ff0000000181c */
[----:B------:R-:W-:Y:S01]  /*fc50*/  HMMA.16816.F32 R32, R168, R186, R32 ;  /* 0x000000baa820723c */ /* 0x000fe20000001820 */
[----:B------:R-:W5:Y:S05]  /*fc60*/  LDSM.16.M88.4 R168, [R216+0x1000] ;  /* 0x00100000d8a8783b */ /* 0x000f6a0000000200 */
[----:B------:R-:W3:Y:S02]  /*fc70*/  LDSM.16.M88.4 R184, [R216+0x1800] ;  /* 0x00180000d8b8783b */ /* 0x000ee40000000200 */
[C---:B--2---:R-:W-:Y:S08]  /*fc80*/  HMMA.16816.F32 R4, R188.reuse, R192, R4 ;  /* 0x000000c0bc04723c */ /* 0x044ff00000001804 */
        /* <DEDUP_REMOVED lines=10> */
[----:B------:R-:W2:Y:S05]  /*fd30*/  LDSM.16.M88.4 R188, [R229+0xb000] ;  /* 0x00b00000e5bc783b */ /* 0x000eaa0000000200 */
[----:B------:R-:W1:Y:S02]  /*fd40*/  LDSM.16.M88.4 R200, [R229+0xb800] ;  /* 0x00b80000e5c8783b */ /* 0x000e640000000200 */
[C---:B----4-:R-:W-:Y:S08]  /*fd50*/  HMMA.16816.F32 R4, R172.reuse, R176, R4 ;  /* 0x000000b0ac04723c */ /* 0x050ff00000001804 */
[C---:B------:R-:W-:Y:S01]  /*fd60*/  HMMA.16816.F32 R8, R172.reuse, R178, R8 ;  /* 0x000000b2ac08723c */ /* 0x040fe20000001808 */
[----:B------:R-:W-:Y:S07]  /*fd70*/  LDSM.16.M88.4 R176, [R215] ;  /* 0x00000000d7b0783b */ /* 0x000fee0000000200 */
[C---:B---3--:R-:W-:Y:S08]  /*fd80*/  HMMA.16816.F32 R12, R172.reuse, R180, R12 ;  /* 0x000000b4ac0c723c */ /* 0x048ff0000000180c */
[C---:B------:R-:W-:Y:S01]  /*fd90*/  HMMA.16816.F32 R16, R172.reuse, R182, R16 ;  /* 0x000000b6ac10723c */ /* 0x040fe20000001810 */
[----:B------:R-:W-:Y:S07]  /*fda0*/  LDSM.16.M88.4 R180, [R214] ;  /* 0x00000000d6b4783b */ /* 0x000fee0000000200 */
[C---:B-----5:R-:W-:Y:S08]  /*fdb0*/  HMMA.16816.F32 R20, R172.reuse, R168, R20 ;  /* 0x000000a8ac14723c */ /* 0x060ff00000001814 */
[C---:B------:R-:W-:Y:S01]  /*fdc0*/  HMMA.16816.F32 R24, R172.reuse, R170, R24 ;  /* 0x000000aaac18723c */ /* 0x040fe20000001818 */
[----:B------:R-:W3:Y:S07]  /*fdd0*/  LDSM.16.M88.4 R168, [R228+0x2000] ;  /* 0x00200000e4a8783b */ /* 0x000eee0000000200 */
[C---:B------:R-:W-:Y:S08]  /*fde0*/  HMMA.16816.F32 R28, R172.reuse, R184, R28 ;  /* 0x000000b8ac1c723c */ /* 0x040ff0000000181c */
[----:B------:R-:W-:Y:S01]  /*fdf0*/  HMMA.16816.F32 R32, R172, R186, R32 ;  /* 0x000000baac20723c */ /* 0x000fe20000001820 */
[----:B------:R-:W4:Y:S05]  /*fe00*/  LDSM.16.M88.4 R172, [R213] ;  /* 0x00000000d5ac783b */ /* 0x000f2a0000000200 */
        /* <DEDUP_REMOVED lines=10> */
[C---:B------:R-:W-:Y:S08]  /*feb0*/  HMMA.16816.F32 R28, R164.reuse, R200, R28 ;  /* 0x000000c8a41c723c */ /* 0x040ff0000000181c */
[----:B------:R-:W-:Y:S01]  /*fec0*/  HMMA.16816.F32 R32, R164, R202, R32 ;  /* 0x000000caa420723c */ /* 0x000fe20000001820 */
[----:B------:R-:W2:Y:S05]  /*fed0*/  LDSM.16.M88.4 R164, [R223+0xb000] ;  /* 0x00b00000dfa4783b */ /* 0x000eaa0000000200 */
[----:B------:R-:W1:Y:S02]  /*fee0*/  LDSM.16.M88.4 R200, [R223+0xb800] ;  /* 0x00b80000dfc8783b */ /* 0x000e640000000200 */
[C---:B---3--:R-:W-:Y:S08]  /*fef0*/  HMMA.16816.F32 R4, R168.reuse, R176, R4 ;  /* 0x000000b0a804723c */ /* 0x048ff00000001804 */
[C---:B------:R-:W-:Y:S01]  /*ff00*/  HMMA.16816.F32 R8, R168.reuse, R178, R8 ;  /* 0x000000b2a808723c */ /* 0x040fe20000001808 */
[----:B------:R-:W-:Y:S07]  /*ff10*/  LDSM.16.M88.4 R176, [R216+0x2000] ;  /* 0x00200000d8b0783b */ /* 0x000fee0000000200 */
[C---:B------:R-:W-:Y:S08]  /*ff20*/  HMMA.16816.F32 R12, R168.reuse, R180, R12 ;  /* 0x000000b4a80c723c */ /* 0x040ff0000000180c */
[C---:B------:R-:W-:Y:S01]  /*ff30*/  HMMA.16816.F32 R16, R168.reuse, R182, R16 ;  /* 0x000000b6a810723c */ /* 0x040fe20000001810 */
[----:B------:R-:W-:Y:S07]  /*ff40*/  LDSM.16.M88.4 R180, [R216+0x2800] ;  /* 0x00280000d8b4783b */ /* 0x000fee0000000200 */
[C---:B----4-:R-:W-:Y:S08]  /*ff50*/  HMMA.16816.F32 R20, R168.reuse, R172, R20 ;  /* 0x000000aca814723c */ /* 0x050ff00000001814 */
[C---:B------:R-:W-:Y:S01]  /*ff60*/  HMMA.16816.F32 R24, R168.reuse, R174, R24 ;  /* 0x000000aea818723c */ /* 0x040fe20000001818 */
[----:B------:R-:W3:Y:S07]  /*ff70*/  LDSM.16.M88.4 R172, [R225+0x2000] ;  /* 0x00200000e1ac783b */ /* 0x000eee0000000200 */
[C---:B-----5:R-:W-:Y:S08]  /*ff80*/  HMMA.16816.F32 R28, R168.reuse, R184, R28 ;  /* 0x000000b8a81c723c */ /* 0x060ff0000000181c */
[----:B------:R-:W-:Y:S01]  /*ff90*/  HMMA.16816.F32 R32, R168, R186, R32 ;  /* 0x000000baa820723c */ /* 0x000fe20000001820 */
[----:B------:R-:W4:Y:S05]  /*ffa0*/  LDSM.16.M88.4 R168, [R216+0x3000] ;  /* 0x00300000d8a8783b */ /* 0x000f2a0000000200 */
[----:B------:R-:W5:Y:S02]  /*ffb0*/  LDSM.16.M88.4 R184, [R216+0x3800] ;  /* 0x00380000d8b8783b */ /* 0x000f640000000200 */
        /* <DEDUP_REMOVED lines=15> */
[----:B------:R-:W-:Y:S07]  /*100b0*/  LDSM.16.M88.4 R176, [R211] ;  /* 0x00000000d3b0783b */ /* 0x000fee0000000200 */
[C---:B------:R-:W-:Y:S08]  /*100c0*/  HMMA.16816.F32 R12, R172.reuse, R180, R12 ;  /* 0x000000b4ac0c723c */ /* 0x040ff0000000180c */
[C---:B------:R-:W-:Y:S01]  /*100d0*/  HMMA.16816.F32 R16, R172.reuse, R182, R16 ;  /* 0x000000b6ac10723c */ /* 0x040fe20000001810 */
[----:B------:R-:W-:Y:S07]  /*100e0*/  LDSM.16.M88.4 R180, [R210] ;  /* 0x00000000d2b4783b */ /* 0x000fee0000000200 */
[C---:B----4-:R-:W-:Y:S08]  /*100f0*/  HMMA.16816.F32 R20, R172.reuse, R168, R20 ;  /* 0x000000a8ac14723c */ /* 0x050ff00000001814 */
[C---:B------:R-:W-:Y:S01]  /*10100*/  HMMA.16816.F32 R24, R172.reuse, R170, R24 ;  /* 0x000000aaac18723c */ /* 0x040fe20000001818 */
[----:B------:R-:W3:Y:S07]  /*10110*/  LDSM.16.M88.4 R168, [R228+0x4000] ;  /* 0x00400000e4a8783b */ /* 0x000eee0000000200 */
[C---:B-----5:R-:W-:Y:S08]  /*10120*/  HMMA.16816.F32 R28, R172.reuse, R184, R28 ;  /* 0x000000b8ac1c723c */ /* 0x060ff0000000181c */
        /* <DEDUP_REMOVED lines=15> */
[----:B------:R-:W-:Y:S02]  /*10220*/  LDSM.16.M88.4 R200, [R216+0x4800] ;  /* 0x00480000d8c8783b */ /* 0x000fe40000000200 */
        /* <DEDUP_REMOVED lines=24> */
[----:B------:R-:W3:Y:S05]  /*103b0*/  LDSM.16.M88.4 R172, [R229+0xf000] ;  /* 0x00f00000e5ac783b */ /* 0x000eea0000000200 */
[----:B------:R-:W-:Y:S02]  /*103c0*/  LDSM.16.M88.4 R188, [R228+0x6000] ;  /* 0x00600000e4bc783b */ /* 0x000fe40000000200 */
[C---:B------:R-:W-:Y:S08]  /*103d0*/  HMMA.16816.F32 R4, R176.reuse, R180, R4 ;  /* 0x000000b4b004723c */ /* 0x040ff00000001804 */
[C---:B------:R-:W-:Y:S01]  /*103e0*/  HMMA.16816.F32 R8, R176.reuse, R182, R8 ;  /* 0x000000b6b008723c */ /* 0x040fe20000001808 */
[----:B------:R-:W1:Y:S07]  /*103f0*/  LDSM.16.M88.4 R180, [R229+0xf800] ;  /* 0x00f80000e5b4783b */ /* 0x000e6e0000000200 */
[C---:B------:R-:W-:Y:S08]  /*10400*/  HMMA.16816.F32 R12, R176.reuse, R200, R12 ;  /* 0x000000c8b00c723c */ /* 0x040ff0000000180c */
[C---:B------:R-:W-:Y:S01]  /*10410*/  HMMA.16816.F32 R16, R176.reuse, R202, R16 ;  /* 0x000000cab010723c */ /* 0x040fe20000001810 */
[----:B------:R-:W2:Y:S07]  /*10420*/  LDSM.16.M88.4 R200, [R207] ;  /* 0x00000000cfc8783b */ /* 0x000eae0000000200 */
[C---:B----4-:R-:W-:Y:S08]  /*10430*/  HMMA.16816.F32 R20, R176.reuse, R168, R20 ;  /* 0x000000a8b014723c */ /* 0x050ff00000001814 */
[C---:B------:R-:W-:Y:S01]  /*10440*/  HMMA.16816.F32 R24, R176.reuse, R170, R24 ;  /* 0x000000aab018723c */ /* 0x040fe20000001818 */
[----:B------:R-:W4:Y:S07]  /*10450*/  LDSM.16.M88.4 R168, [R206] ;  /* 0x00000000cea8783b */ /* 0x000f2e0000000200 */
[C---:B-----5:R-:W-:Y:S08]  /*10460*/  HMMA.16816.F32 R28, R176.reuse, R184, R28 ;  /* 0x000000b8b01c723c */ /* 0x060ff0000000181c */
[----:B------:R-:W-:Y:S01]  /*10470*/  HMMA.16816.F32 R32, R176, R186, R32 ;  /* 0x000000bab020723c */ /* 0x000fe20000001820 */
[----:B------:R-:W5:Y:S05]  /*10480*/  LDSM.16.M88.4 R176, [R205] ;  /* 0x00000000cdb0783b */ /* 0x000f6a0000000200 */
[----:B------:R-:W-:Y:S02]  /*10490*/  LDSM.16.M88.4 R184, [R226+0x6000] ;  /* 0x00600000e2b8783b */ /* 0x000fe40000000200 */
[C---:B-1----:R-:W-:Y:S08]  /*104a0*/  HMMA.16816.F32 R4, R192.reuse, R196, R4 ;  /* 0x000000c4c004723c */ /* 0x042ff00000001804 */
[C---:B------:R-:W-:Y:S01]  /*104b0*/  HMMA.16816.F32 R8, R192.reuse, R198, R8 ;  /* 0x000000c6c008723c */ /* 0x040fe20000001808 */
[----:B------:R-:W-:Y:S07]  /*104c0*/  LDSM.16.M88.4 R196, [R223+0xe000] ;  /* 0x00e00000dfc4783b */ /* 0x000fee0000000200 */
[C---:B--2---:R-:W-:Y:S08]  /*104d0*/  HMMA.16816.F32 R12, R192.reuse, R164, R12 ;  /* 0x000000a4c00c723c */ /* 0x044ff0000000180c */
[C---:B------:R-:W-:Y:S01]  /*104e0*/  HMMA.16816.F32 R16, R192.reuse, R166, R16 ;  /* 0x000000a6c010723c */ /* 0x040fe20000001810 */
[----:B------:R-:W1:Y:S07]  /*104f0*/  LDSM.16.M88.4 R164, [R204] ;  /* 0x00000000cca4783b */ /* 0x000e6e0000000200 */
[C---:B---3--:R-:W-:Y:S08]  /*10500*/  HMMA.16816.F32 R20, R192.reuse, R172, R20 ;  /* 0x000000acc014723c */ /* 0x048ff00000001814 */
[C---:B------:R-:W-:Y:S01]  /*10510*/  HMMA.16816.F32 R24, R192.reuse, R174, R24 ;  /* 0x000000aec018723c */ /* 0x040fe20000001818 */
[----:B------:R-:W2:Y:S07]  /*10520*/  LDSM.16.M88.4 R172, [R223+0xe800] ;  /* 0x00e80000dfac783b */ /* 0x000eae0000000200 */
[C---:B------:R-:W-:Y:S08]  /*10530*/  HMMA.16816.F32 R28, R192.reuse, R180, R28 ;  /* 0x000000b4c01c723c */ /* 0x040ff0000000181c */
[----:B------:R-:W-:Y:S01]  /*10540*/  HMMA.16816.F32 R32, R192, R182, R32 ;  /* 0x000000b6c020723c */ /* 0x000fe20000001820 */
[----:B------:R-:W3:Y:S05]  /*10550*/  LDSM.16.M88.4 R180, [R223+0xf000] ;  /* 0x00f00000dfb4783b */ /* 0x000eea0000000200 */
[----:B------:R-:W-:Y:S02]  /*10560*/  LDSM.16.M88.4 R192, [R225+0x6000] ;  /* 0x00600000e1c0783b */ /* 0x000fe40000000200 */
[C---:B------:R-:W-:Y:S08]  /*10570*/  HMMA.16816.F32 R4, R188.reuse, R200, R4 ;  /* 0x000000c8bc04723c */ /* 0x040ff00000001804 */
[C---:B------:R-:W-:Y:S01]  /*10580*/  HMMA.16816.F32 R8, R188.reuse, R202, R8 ;  /* 0x000000cabc08723c */ /* 0x040fe20000001808 */
[----:B------:R-:W-:Y:S07]  /*10590*/  LDSM.16.M88.4 R200, [R216+0x6000] ;  /* 0x00600000d8c8783b */ /* 0x000fee0000000200 */
[C---:B----4-:R-:W-:Y:S08]  /*105a0*/  HMMA.16816.F32 R12, R188.reuse, R168, R12 ;  /* 0x000000a8bc0c723c */ /* 0x050ff0000000180c */
[C---:B------:R-:W-:Y:S01]  /*105b0*/  HMMA.16816.F32 R16, R188.reuse, R170, R16 ;  /* 0x000000aabc10723c */ /* 0x040fe20000001810 */
[----:B------:R-:W4:Y:S07]  /*105c0*/  LDSM.16.M88.4 R168, [R223+0xf800] ;  /* 0x00f80000dfa8783b */ /* 0x000f2e0000000200 */
[C---:B-----5:R-:W-:Y:S08]  /*105d0*/  HMMA.16816.F32 R20, R188.reuse, R176, R20 ;  /* 0x000000b0bc14723c */ /* 0x060ff00000001814 */
[C---:B------:R-:W-:Y:S08]  /*105e0*/  HMMA.16816.F32 R24, R188.reuse, R178, R24 ;  /* 0x000000b2bc18723c */ /* 0x040ff00000001818 */
[C---:B-1----:R-:W-:Y:S08]  /*105f0*/  HMMA.16816.F32 R28, R188.reuse, R164, R28 ;  /* 0x000000a4bc1c723c */ /* 0x042ff0000000181c */
[----:B------:R-:W-:Y:S01]  /*10600*/  HMMA.16816.F32 R32, R188, R166, R32 ;  /* 0x000000a6bc20723c */ /* 0x000fe20000001820 */
[----:B------:R-:W1:Y:S07]  /*10610*/  LDSM.16.M88.4 R164, [R216+0x6800] ;  /* 0x00680000d8a4783b */ /* 0x000e6e0000000200 */
[C---:B------:R-:W-:Y:S08]  /*10620*/  HMMA.16816.F32 R4, R184.reuse, R196, R4 ;  /* 0x000000c4b804723c */ /* 0x040ff00000001804 */
[C---:B------:R-:W-:Y:S08]  /*10630*/  HMMA.16816.F32 R8, R184.reuse, R198, R8 ;  /* 0x000000c6b808723c */ /* 0x040ff00000001808 */
[C---:B--2---:R-:W-:Y:S08]  /*10640*/  HMMA.16816.F32 R12, R184.reuse, R172, R12 ;  /* 0x000000acb80c723c */ /* 0x044ff0000000180c */
[C---:B------:R-:W-:Y:S08]  /*10650*/  HMMA.16816.F32 R16, R184.reuse, R174, R16 ;  /* 0x000000aeb810723c */ /* 0x040ff00000001810 */
[C---:B---3--:R-:W-:Y:S08]  /*10660*/  HMMA.16816.F32 R20, R184.reuse, R180, R20 ;  /* 0x000000b4b814723c */ /* 0x048ff00000001814 */
[C---:B------:R-:W-:Y:S08]  /*10670*/  HMMA.16816.F32 R24, R184.reuse, R182, R24 ;  /* 0x000000b6b818723c */ /* 0x040ff00000001818 */
[C---:B----4-:R-:W-:Y:S08]  /*10680*/  HMMA.16816.F32 R28, R184.reuse, R168, R28 ;  /* 0x000000a8b81c723c */ /* 0x050ff0000000181c */
        /* <DEDUP_REMOVED lines=18> */
[----:B------:R-:W-:Y:S02]  /*107b0*/  IMAD.MOV.U32 R167, RZ, RZ, R250 ;  /* 0x000000ffffa77224 */ /* 0x000fe400078e00fa */
[----:B------:R-:W-:Y:S07]  /*107c0*/  IMAD.MOV.U32 R166, RZ, RZ, R251 ;  /* 0x000000ffffa67224 */ /* 0x000fee00078e00fb */
        /* <DEDUP_REMOVED lines=9> */
[----:B------:R-:W4:Y:S01]  /*10860*/  MUFU.TANH R3, R3 ;  /* 0x0000000300037308 */ /* 0x000f220000002400 */
[----:B------:R-:W-:Y:S01]  /*10870*/  BAR.SYNC.DEFER_BLOCKING 0x0 ;  /* 0x0000000000007b1d */ /* 0x000fe20000010000 */
[C---:B---3--:R-:W-:Y:S05]  /*10880*/  HMMA.16816.F32 R20, R192.reuse, R4, R20 ;  /* 0x00000004c014723c */ /* 0x048fea0000001814 */
[----:B-1----:R-:W-:Y:S02]  /*10890*/  FMUL.FTZ R12, R14, c[0x0][0x2ec] ;  /* 0x0000bb000e0c7a20 */ /* 0x002fe40000410000 */
[----:B------:R-:W-:Y:S01]  /*108a0*/  FMUL.FTZ R14, R16, c[0x0][0x2ec] ;  /* 0x0000bb00100e7a20 */ /* 0x000fe20000410000 */
[C---:B------:R-:W-:Y:S03]  /*108b0*/  HMMA.16816.F32 R24, R192.reuse, R6, R24 ;  /* 0x00000006c018723c */ /* 0x040fe60000001818 */
[----:B------:R-:W1:Y:S01]  /*108c0*/  MUFU.TANH R12, R12 ;  /* 0x0000000c000c7308 */ /* 0x000e620000002400 */
[----:B--2---:R-:W-:Y:S02]  /*108d0*/  FMUL.FTZ R13, R15, c[0x0][0x2ec] ;  /* 0x0000bb000f0d7a20 */ /* 0x004fe40000410000 */
[----:B------:R-:W-:Y:S02]  /*108e0*/  FMUL.FTZ R15, R17, c[0x0][0x2ec] ;  /* 0x0000bb00110f7a20 */ /* 0x000fe40000410000 */
[----:B------:R-:W-:Y:S04]  /*108f0*/  FMUL.FTZ R4, R18, c[0x0][0x2ec] ;  /* 0x0000bb0012047a20 */ /* 0x000fe80000410000 */
[----:B------:R-:W-:Y:S01]  /*10900*/  FMUL.FTZ R5, R19, c[0x0][0x2ec] ;  /* 0x0000bb0013057a20 */ /* 0x000fe20000410000 */
[----:B------:R-:W2:Y:S03]  /*10910*/  MUFU.TANH R13, R13 ;  /* 0x0000000d000d7308 */ /* 0x000ea60000002400 */
[----:B------:R-:W-:Y:S02]  /*10920*/  FMUL.FTZ R16, R20, c[0x0][0x2ec] ;  /* 0x0000bb0014107a20 */ /* 0x000fe40000410000 */
[----:B------:R-:W-:Y:S02]  /*10930*/  FMUL.FTZ R18, R21, c[0x0][0x2ec] ;  /* 0x0000bb0015127a20 */ /* 0x000fe40000410000 */
[----:B------:R-:W-:Y:S02]  /*10940*/  FMUL.FTZ R17, R22, c[0x0][0x2ec] ;  /* 0x0000bb0016117a20 */ /* 0x000fe40000410000 */
[----:B------:R-:W-:Y:S01]  /*10950*/  FMUL.FTZ R6, R23, c[0x0][0x2ec] ;  /* 0x0000bb0017067a20 */ /* 0x000fe20000410000 */
[----:B------:R-:W3:Y:S01]  /*10960*/  MUFU.TANH R14, R14 ;  /* 0x0000000e000e7308 */ /* 0x000ee20000002400 */
[C---:B-----5:R-:W-:Y:S03]  /*10970*/  HMMA.16816.F32 R28, R192.reuse, R8, R28 ;  /* 0x00000008c01c723c */ /* 0x060fe6000000181c */
[----:B------:R-:W-:Y:S02]  /*10980*/  FMUL.FTZ R19, R24, c[0x0][0x2ec] ;  /* 0x0000bb0018137a20 */ /* 0x000fe40000410000 */
[----:B------:R-:W-:Y:S02]  /*10990*/  FMUL.FTZ R21, R25, c[0x0][0x2ec] ;  /* 0x0000bb0019157a20 */ /* 0x000fe40000410000 */
[----:B------:R-:W-:Y:S01]  /*109a0*/  FMUL.FTZ R8, R26, c[0x0][0x2ec] ;  /* 0x0000bb001a087a20 */ /* 0x000fe20000410000 */
[----:B------:R-:W-:Y:S01]  /*109b0*/  HMMA.16816.F32 R32, R192, R10, R32 ;  /* 0x0000000ac020723c */ /* 0x000fe20000001820 */
[----:B------:R-:W1:Y:S03]  /*109c0*/  MUFU.TANH R15, R15 ;  /* 0x0000000f000f7308 */ /* 0x000e660000002400 */
[----:B------:R-:W-:Y:S07]  /*109d0*/  FMUL.FTZ R7, R27, c[0x0][0x2ec] ;  /* 0x0000bb001b077a20 */ /* 0x000fee0000410000 */
[----:B------:R-:W1:Y:S05]  /*109e0*/  MUFU.TANH R4, R4 ;  /* 0x0000000400047308 */ /* 0x000e6a0000002400 */
[----:B------:R-:W-:Y:S02]  /*109f0*/  FMUL.FTZ R26, R28, c[0x0][0x2ec] ;  /* 0x0000bb001c1a7a20 */ /* 0x000fe40000410000 */
[----:B------:R-:W-:Y:S02]  /*10a00*/  FMUL.FTZ R28, R29, c[0x0][0x2ec] ;  /* 0x0000bb001d1c7a20 */ /* 0x000fe40000410000 */
[----:B------:R-:W-:Y:S01]  /*10a10*/  FMUL.FTZ R23, R30, c[0x0][0x2ec] ;  /* 0x0000bb001e177a20 */ /* 0x000fe20000410000 */
[----:B------:R-:W1:Y:S01]  /*10a20*/  MUFU.TANH R5, R5 ;  /* 0x0000000500057308 */ /* 0x000e620000002400 */
[----:B------:R-:W-:Y:S02]  /*10a30*/  FMUL.FTZ R22, R31, c[0x0][0x2ec] ;  /* 0x0000bb001f167a20 */ /* 0x000fe40000410000 */
[----:B------:R-:W-:Y:S02]  /*10a40*/  FMUL.FTZ R29, R32, c[0x0][0x2ec] ;  /* 0x0000bb00201d7a20 */ /* 0x000fe40000410000 */
[----:B------:R-:W-:Y:S02]  /*10a50*/  FMUL.FTZ R27, R33, c[0x0][0x2ec] ;  /* 0x0000bb00211b7a20 */ /* 0x000fe40000410000 */
[----:B------:R-:W-:Y:S02]  /*10a60*/  FMUL.FTZ R25, R34, c[0x0][0x2ec] ;  /* 0x0000bb0022197a20 */ /* 0x000fe40000410000 */
[----:B------:R-:W-:Y:S01]  /*10a70*/  FMUL.FTZ R24, R35, c[0x0][0x2ec] ;  /* 0x0000bb0023187a20 */ /* 0x000fe20000410000 */
        /* <DEDUP_REMOVED lines=17> */
[----:B--234-:R-:W-:Y:S01]  /*10b90*/  ULDC.64 UR8, c[0x0][0x198] ;  /* 0x0000660000087ab9 */ /* 0x01cfe20000000a00 */
        /* <DEDUP_REMOVED lines=8> */
[----:B------:R-:W2:Y:S01]  /*10c20*/  R2UR UR8, R9 ;  /* 0x00000000090873c2 */ /* 0x000ea200000e0000 */
[----:B------:R-:W-:Y:S05]  /*10c30*/  IMAD.U32 R10, RZ, RZ, UR9 ;  /* 0x00000009ff0a7e24 */ /* 0x000fea000f8e00ff */
[----:B------:R-:W-:Y:S04]  /*10c40*/  IABS R10, R10 ;  /* 0x0000000a000a7213 */ /* 0x000fe80000000000 */
[----:B------:R-:W3:Y:S01]  /*10c50*/  R2UR UR31, R10 ;  /* 0x000000000a1f73c2 */ /* 0x000ee200000e0000 */
[----:B--2---:R-:W2:Y:S10]  /*10c60*/  I2F.RP R9, UR8 ;  /* 0x0000000800097d06 */ /* 0x004eb40008209400 */
[----:B--2---:R-:W2:Y:S02]  /*10c70*/  MUFU.RCP R9, R9 ;  /* 0x0000000900097308 */ /* 0x004ea40000001000 */
[----:B--2---:R-:W-:Y:S08]  /*10c80*/  IADD3 R9, R9, 0xffffffe, RZ ;  /* 0x0ffffffe09097810 */ /* 0x004ff00007ffe0ff */
[----:B------:R-:W2:Y:S02]  /*10c90*/  F2I.FTZ.U32.TRUNC.NTZ R9, R9 ;  /* 0x0000000900097305 */ /* 0x000ea4000021f000 */
[----:B--2---:R2:W4:Y:S02]  /*10ca0*/  R2UR UR35, R9 ;  /* 0x00000000092373c2 */ /* 0x00452400000e0000 */
[----:B--2---:R-:W-:Y:S01]  /*10cb0*/  IMAD.U32 R9, RZ, RZ, UR32 ;  /* 0x00000020ff097e24 */ /* 0x004fe2000f8e00ff */
[----:B----4-:R-:W-:Y:S04]  /*10cc0*/  UIADD3 UR28, URZ, -UR35, URZ ;  /* 0x800000233f1c7290 */ /* 0x010fe8000fffe03f */
[----:B------:R-:W-:Y:S01]  /*10cd0*/  UIMAD UR28, UR28, UR8, URZ ;  /* 0x000000081c1c72a4 */ /* 0x000fe2000f8e023f */
[----:B------:R-:W-:Y:S03]  /*10ce0*/  IABS R9, R9 ;  /* 0x0000000900097213 */ /* 0x000fe60000000000 */
[----:B------:R-:W-:Y:S01]  /*10cf0*/  UIMAD.WIDE.U32 UR34, UR35, UR28, UR34 ;  /* 0x0000001c232272a5 */ /* 0x000fe2000f8e0022 */
[----:B------:R-:W2:Y:S03]  /*10d00*/  R2UR UR29, R9 ;  /* 0x00000000091d73c2 */ /* 0x000ea600000e0000 */
[----:B---3--:R-:W-:Y:S02]  /*10d10*/  UIMAD.WIDE.U32 UR38, UR35, UR31, URZ ;  /* 0x0000001f232672a5 */ /* 0x008fe4000f8e003f */
[----:B--2---:R-:W-:Y:S05]  /*10d20*/  UIMAD.WIDE.U32 UR36, UR35, UR29, URZ ;  /* 0x0000001d232472a5 */ /* 0x004fea000f8e003f */
        /* <DEDUP_REMOVED lines=33> */
[----:B------:R-:W2:Y:S01]  /*10f40*/  R2UR UR30, R30 ;  /* 0x000000001e1e73c2 */ /* 0x000ea200000e0000 */
[----:B------:R-:W-:Y:S01]  /*10f50*/  LEA R10, P1, R20, UR16, 0x2 ;  /* 0x00000010140a7c11 */ /* 0x000fe2000f8210ff */
[----:B------:R-:W-:Y:S01]  /*10f60*/  UIMAD UR28, UR8, UR28, -0x40 ;  /* 0xffffffc0081c74a4 */ /* 0x000fe2000f8e021c */
[----:B------:R-:W-:Y:S02]  /*10f70*/  LEA.HI.X.SX32 R31, R9, UR17, 0x2, P0 ;  /* 0x00000011091f7c11 */ /* 0x000fe400080f16ff */
[----:B------:R-:W-:Y:S01]  /*10f80*/  LEA.HI.X.SX32 R11, R11, UR17, 0x2, P1 ;  /* 0x000000110b0b7c11 */ /* 0x000fe200088f16ff */
[----:B------:R-:W-:Y:S02]  /*10f90*/  USHF.R.S32.HI UR9, URZ, 0x1f, UR28 ;  /* 0x0000001f3f097899 */ /* 0x000fe4000801141c */
[----:B------:R-:W3:Y:S01]  /*10fa0*/  R2UR UR32, R10 ;  /* 0x000000000a2073c2 */ /* 0x000ee200000e0000 */
[----:B------:R-:W-:Y:S02]  /*10fb0*/  UIMAD UR8, UR7, UR28, URZ ;  /* 0x0000001c070872a4 */ /* 0x000fe4000f8e023f */
[----:B------:R-:W-:Y:S02]  /*10fc0*/  UIMAD.WIDE.U32 UR28, UR6, UR28, URZ ;  /* 0x0000001c061c72a5 */ /* 0x000fe4000f8e003f */
[----:B------:R-:W-:Y:S03]  /*10fd0*/  UIMAD UR8, UR9, UR6, UR8 ;  /* 0x00000006090872a4 */ /* 0x000fe6000f8e0208 */
[----:B------:R-:W4:Y:S01]  /*10fe0*/  R2UR UR31, R31 ;  /* 0x000000001f1f73c2 */ /* 0x000f2200000e0000 */
[----:B------:R-:W-:Y:S02]  /*10ff0*/  UIADD3 UR8, UR29, UR8, URZ ;  /* 0x000000081d087290 */ /* 0x000fe4000fffe03f */
[----:B------:R-:W-:Y:S01]  /*11000*/  UMOV UR9, UR7 ;  /* 0x0000000700097c82 */ /* 0x000fe20008000000 */
[----:B--2---:R-:W-:Y:S04]  /*11010*/  IMAD.U32 R30, RZ, RZ, UR30 ;  /* 0x0000001eff1e7e24 */ /* 0x004fe8000f8e00ff */
[----:B------:R-:W2:Y:S01]  /*11020*/  R2UR UR33, R11 ;  /* 0x000000000b2173c2 */ /* 0x000ea200000e0000 */
[----:B---3--:R-:W-:Y:S01]  /*11030*/  MOV R10, UR32 ;  /* 0x00000020000a7c02 */ /* 0x008fe20008000f00 */
[----:B----4-:R-:W-:Y:S05]  /*11040*/  IMAD.U32 R31, RZ, RZ, UR31 ;  /* 0x0000001fff1f7e24 */ /* 0x010fea000f8e00ff */
[----:B------:R3:W4:Y:S01]  /*11050*/  LDG.E R9, [R30.64] ;  /* 0x000000161e097981 */ /* 0x000722000c1e1900 */
[----:B--2---:R-:W-:Y:S05]  /*11060*/  IMAD.U32 R11, RZ, RZ, UR33 ;  /* 0x00000021ff0b7e24 */ /* 0x004fea000f8e00ff */
[----:B------:R-:W4:Y:S01]  /*11070*/  LDG.E R10, [R10.64] ;  /* 0x000000160a0a7981 */ /* 0x000f22000c1e1900 */
[----:B---3--:R-:W-:Y:S01]  /*11080*/  IMAD.U32 R30, RZ, RZ, UR28 ;  /* 0x0000001cff1e7e24 */ /* 0x008fe2000f8e00ff */
[----:B------:R-:W-:Y:S01]  /*11090*/  MOV R31, UR29 ;  /* 0x0000001d001f7c02 */ /* 0x000fe20008000f00 */
[----:B------:R-:W-:Y:S01]  /*110a0*/  IMAD.U32 R31, RZ, RZ, UR8 ;  /* 0x00000008ff1f7e24 */ /* 0x000fe2000f8e00ff */
[----:B------:R-:W-:Y:S01]  /*110b0*/  UMOV UR8, UR6 ;  /* 0x0000000600087c82 */ /* 0x000fe20008000000 */
[----:B----4-:R-:W-:Y:S04]  /*110c0*/  IADD3 R10, -R9, R10, RZ ;  /* 0x0000000a090a7210 */ /* 0x010fe80007ffe1ff */
[----:B------:R-:W-:Y:S01]  /*110d0*/  SHF.R.S32.HI R9, RZ, 0x1f, R10 ;  /* 0x0000001fff097819 */ /* 0x000fe2000001140a */
[C---:B------:R-:W-:Y:S04]  /*110e0*/  IMAD.WIDE.U32 R30, R10.reuse, c[0x0][0x180], R30 ;  /* 0x000060000a1e7a25 */ /* 0x040fe800078e001e */
[----:B------:R-:W-:Y:S04]  /*110f0*/  IMAD R9, R9, c[0x0][0x180], RZ ;  /* 0x0000600009097a24 */ /* 0x000fe800078e02ff */
[----:B------:R-:W-:Y:S05]  /*11100*/  IMAD R9, R10, c[0x0][0x184], R9 ;  /* 0x000061000a097a24 */ /* 0x000fea00078e0209 */
[----:B------:R-:W-:Y:S02]  /*11110*/  IADD3 R9, R31, R9, RZ ;  /* 0x000000091f097210 */ /* 0x000fe40007ffe0ff */
.L_x_6427:
        /* <DEDUP_REMOVED lines=117> */
.L_x_6426:
[----:B--234-:R-:W-:Y:S01]  /*11870*/  MOV R175, UR12 ;  /* 0x0000000c00af7c02 */ /* 0x01cfe20008000f00 */
[----:B------:R-:W-:Y:S02]  /*11880*/  UISETP.GT.AND UP0, UPT, UR12, UR11, UPT ;  /* 0x0000000b0c00728c */ /* 0x000fe4000bf04270 */
[----:B------:R-:W-:Y:S01]  /*11890*/  UMOV UR8, UR27 ;  /* 0x0000001b00087c82 */ /* 0x000fe20008000000 */
[----:B------:R-:W-:Y:S01]  /*118a0*/  LEA R175, R175, R234, 0x6 ;  /* 0x000000eaafaf7211 */ /* 0x000fe200078e30ff */
[----:B------:R-:W-:Y:S03]  /*118b0*/  UMOV UR9, UR26 ;  /* 0x0000001a00097c82 */ /* 0x000fe60008000000 */
[----:B------:R-:W-:Y:S01]  /*118c0*/  IADD3 R34, R175, 0x21, RZ ;  /* 0x00000021af227810 */ /* 0x000fe20007ffe0ff */
[----:B------:R-:W-:Y:S01]  /*118d0*/  IMAD.IADD R32, R243, 0x1, -R175 ;  /* 0x00000001f3207824 */ /* 0x000fe200078e0aaf */
[----:B------:R-:W-:Y:S02]  /*118e0*/  IADD3 R33, R175, 0x1, RZ ;  /* 0x00000001af217810 */ /* 0x000fe40007ffe0ff */
[C---:B------:R-:W-:Y:S02]  /*118f0*/  IADD3 R20, R243.reuse, -R34, RZ ;  /* 0x80000022f3147210 */ /* 0x040fe40007ffe0ff */
[----:B------:R-:W-:Y:S02]  /*11900*/  IADD3 R31, R243, -R33, RZ ;  /* 0x80000021f31f7210 */ /* 0x000fe40007ffe0ff */
[----:B------:R-:W-:Y:S02]  /*11910*/  IADD3 R9, R175, 0x10, RZ ;  /* 0x00000010af097810 */ /* 0x000fe40007ffe0ff */
[C---:B------:R-:W-:Y:S02]  /*11920*/  ISETP.GE.AND P4, PT, R33.reuse, R242, PT ;  /* 0x000000f22100720c */ /* 0x040fe40003f86270 */
[----:B------:R-:W-:Y:S02]  /*11930*/  ISETP.GE.AND P0, PT, R33, R239, PT ;  /* 0x000000ef2100720c */ /* 0x000fe40003f06270 */
[----:B------:R-:W-:Y:S02]  /*11940*/  IABS R20, R20 ;  /* 0x0000001400147213 */ /* 0x000fe40000000000 */
[----:B------:R-:W-:Y:S02]  /*11950*/  IABS R32, R32 ;  /* 0x0000002000207213 */ /* 0x000fe40000000000 */
[----:B------:R-:W-:Y:S02]  /*11960*/  IABS R31, R31 ;  /* 0x0000001f001f7213 */ /* 0x000fe40000000000 */
[----:B------:R-:W-:Y:S02]  /*11970*/  IADD3 R177, R175, 0x8, RZ ;  /* 0x00000008afb17810 */ /* 0x000fe40007ffe0ff */
[C---:B------:R-:W-:Y:S01]  /*11980*/  ISETP.GE.OR P4, PT, R33.reuse, R241, !P4 ;  /* 0x000000f12100720c */ /* 0x040fe20006786670 */
[----:B------:R-:W-:Y:S01]  /*11990*/  I2F R32, R32 ;  /* 0x0000002000207306 */ /* 0x000fe20000201400 */
[----:B------:R-:W-:Y:S01]  /*119a0*/  ISETP.GE.OR P0, PT, R33, R238, !P0 ;  /* 0x000000ee2100720c */ /* 0x000fe20004706670 */
[----:B------:R-:W-:Y:S01]  /*119b0*/  IMAD.IADD R189, R243, 0x1, -R177 ;  /* 0x00000001f3bd7824 */ /* 0x000fe200078e0ab1 */
[C---:B------:R-:W-:Y:S02]  /*119c0*/  IADD3 R35, R240.reuse, -R33, RZ ;  /* 0x80000021f0237210 */ /* 0x040fe40007ffe0ff */
[----:B------:R-:W-:Y:S01]  /*119d0*/  MOV R33, R20 ;  /* 0x0000001400217202 */ /* 0x000fe20000000f00 */
[C---:B------:R-:W-:Y:S01]  /*119e0*/  IMAD.IADD R20, R240.reuse, 0x1, -R9 ;  /* 0x00000001f0147824 */ /* 0x040fe200078e0a09 */
[C---:B------:R-:W-:Y:S02]  /*119f0*/  ISETP.GE.AND P2, PT, R177.reuse, R242, PT ;  /* 0x000000f2b100720c */ /* 0x040fe40003f46270 */
[C---:B------:R-:W-:Y:S01]  /*11a00*/  ISETP.GE.AND P6, PT, R177.reuse, R239, PT ;  /* 0x000000efb100720c */ /* 0x040fe20003fc6270 */
[----:B------:R-:W-:Y:S01]  /*11a10*/  I2F R31, R31 ;  /* 0x0000001f001f7306 */ /* 0x000fe20000201400 */
[----:B------:R-:W-:Y:S02]  /*11a20*/  IABS R20, R20 ;  /* 0x0000001400147213 */ /* 0x000fe40000000000 */
[C---:B------:R-:W-:Y:S02]  /*11a30*/  IADD3 R11, R240.reuse, -R177, RZ ;  /* 0x800000b1f00b7210 */ /* 0x040fe40007ffe0ff */
[C---:B------:R-:W-:Y:S02]  /*11a40*/  ISETP.GE.OR P2, PT, R177.reuse, R241, !P2 ;  /* 0x000000f1b100720c */ /* 0x040fe40005746670 */
[----:B------:R-:W-:Y:S02]  /*11a50*/  ISETP.GE.OR P6, PT, R177, R238, !P6 ;  /* 0x000000eeb100720c */ /* 0x000fe400077c6670 */
[C---:B------:R-:W-:Y:S01]  /*11a60*/  IADD3 R176, R240.reuse, -R175, RZ ;  /* 0x800000aff0b07210 */ /* 0x040fe20007ffe0ff */
[----:B------:R-:W-:Y:S01]  /*11a70*/  I2F R177, R20 ;  /* 0x0000001400b17306 */ /* 0x000fe20000201400 */
[C---:B------:R-:W-:Y:S02]  /*11a80*/  IADD3 R181, R175.reuse, 0x9, RZ ;  /* 0x00000009afb57810 */ /* 0x040fe40007ffe0ff */
[----:B------:R-:W-:Y:S02]  /*11a90*/  IABS R176, R176 ;  /* 0x000000b000b07213 */ /* 0x000fe40000000000 */
[----:B------:R-:W-:Y:S01]  /*11aa0*/  ISETP.GE.AND P5, PT, R175, R242, PT ;  /* 0x000000f2af00720c */ /* 0x000fe20003fa6270 */
[----:B------:R-:W-:Y:S01]  /*11ab0*/  IMAD.IADD R10, R240, 0x1, -R181 ;  /* 0x00000001f00a7824 */ /* 0x000fe200078e0ab5 */
[----:B------:R-:W-:Y:S02]  /*11ac0*/  IADD3 R30, R243, -R181, RZ ;  /* 0x800000b5f31e7210 */ /* 0x000fe40007ffe0ff */
[----:B------:R-:W-:Y:S01]  /*11ad0*/  ISETP.GE.OR P5, PT, R175, R241, !P5 ;  /* 0x000000f1af00720c */ /* 0x000fe20006fa6670 */
[----:B------:R-:W-:Y:S01]  /*11ae0*/  I2F R176, R176 ;  /* 0x000000b000b07306 */ /* 0x000fe20000201400 */
[----:B------:R-:W-:Y:S02]  /*11af0*/  IABS R30, R30 ;  /* 0x0000001e001e7213 */ /* 0x000fe40000000000 */
[----:B------:R-:W-:Y:S02]  /*11b00*/  ISETP.GE.AND P3, PT, R181, R242, PT ;  /* 0x000000f2b500720c */ /* 0x000fe40003f66270 */
[----:B------:R-:W-:Y:S02]  /*11b10*/  ISETP.GE.AND P1, PT, R175, R239, PT ;  /* 0x000000efaf00720c */ /* 0x000fe40003f26270 */
[----:B------:R-:W-:Y:S02]  /*11b20*/  ISETP.GE.OR P3, PT, R181, R241, !P3 ;  /* 0x000000f1b500720c */ /* 0x000fe40005f66670 */
[C---:B------:R-:W-:Y:S01]  /*11b30*/  ISETP.GE.OR P1, PT, R175.reuse, R238, !P1 ;  /* 0x000000eeaf00720c */ /* 0x040fe20004f26670 */
[----:B------:R-:W-:Y:S01]  /*11b40*/  I2F R30, R30 ;  /* 0x0000001e001e7306 */ /* 0x000fe20000201400 */
[C---:B------:R-:W-:Y:S02]  /*11b50*/  IADD3 R184, R175.reuse, 0x18, RZ ;  /* 0x00000018afb87810 */ /* 0x040fe40007ffe0ff */
[----:B------:R-:W-:Y:S02]  /*11b60*/  IADD3 R188, R175, 0x11, RZ ;  /* 0x00000011afbc7810 */ /* 0x000fe40007ffe0ff */
[C---:B------:R-:W-:Y:S02]  /*11b70*/  IADD3 R187, R243.reuse, -R9, RZ ;  /* 0x80000009f3bb7210 */ /* 0x040fe40007ffe0ff */
[----:B------:R-:W-:Y:S01]  /*11b80*/  IABS R189, R189 ;  /* 0x000000bd00bd7213 */ /* 0x000fe20000000000 */
[C---:B------:R-:W-:Y:S01]  /*11b90*/  IMAD.IADD R186, R243.reuse, 0x1, -R188 ;  /* 0x00000001f3ba7824 */ /* 0x040fe200078e0abc */
[----:B------:R-:W-:Y:S01]  /*11ba0*/  IABS R187, R187 ;  /* 0x000000bb00bb7213 */ /* 0x000fe20000000000 */
[----:B------:R-:W-:Y:S01]  /*11bb0*/  I2F R33, R33 ;  /* 0x0000002100217306 */ /* 0x000fe20000201400 */
[----:B------:R-:W-:Y:S02]  /*11bc0*/  IABS R35, R35 ;  /* 0x0000002300237213 */ /* 0x000fe40000000000 */
[----:B------:R-:W-:Y:S02]  /*11bd0*/  IABS R186, R186 ;  /* 0x000000ba00ba7213 */ /* 0x000fe40000000000 */
[----:B------:R-:W-:Y:S02]  /*11be0*/  IADD3 R185, R243, -R184, RZ ;  /* 0x800000b8f3b97210 */ /* 0x000fe40007ffe0ff */
[C---:B------:R-:W-:Y:S02]  /*11bf0*/  IADD3 R183, R175.reuse, 0x19, RZ ;  /* 0x00000019afb77810 */ /* 0x040fe40007ffe0ff */
[----:B------:R-:W-:Y:S01]  /*11c00*/  IABS R185, R185 ;  /* 0x000000b900b97213 */ /* 0x000fe20000000000 */
[----:B------:R-:W-:Y:S01]  /*11c10*/  I2F R189, R189 ;  /* 0x000000bd00bd7306 */ /* 0x000fe20000201400 */
[----:B------:R-:W-:Y:S01]  /*11c20*/  IADD3 R180, R175, 0x20, RZ ;  /* 0x00000020afb47810 */ /* 0x000fe20007ffe0ff */
[C---:B------:R-:W-:Y:S01]  /*11c30*/  IMAD.IADD R182, R243.reuse, 0x1, -R183 ;  /* 0x00000001f3b67824 */ /* 0x040fe200078e0ab7 */
[----:B------:R-:W-:Y:S02]  /*11c40*/  IABS R11, R11 ;  /* 0x0000000b000b7213 */ /* 0x000fe40000000000 */
[----:B------:R-:W-:Y:S02]  /*11c50*/  IADD3 R179, R243, -R180, RZ ;  /* 0x800000b4f3b37210 */ /* 0x000fe40007ffe0ff */
[----:B------:R-:W-:Y:S02]  /*11c60*/  IABS R182, R182 ;  /* 0x000000b600b67213 */ /* 0x000fe40000000000 */
[----:B------:R-:W-:Y:S01]  /*11c70*/  IABS R179, R179 ;  /* 0x000000b300b37213 */ /* 0x000fe20000000000 */
[----:B------:R-:W-:Y:S01]  /*11c80*/  I2F R187, R187 ;  /* 0x000000bb00bb7306 */ /* 0x000fe20000201400 */
[----:B------:R-:W-:Y:S09]  /*11c90*/  IABS R10, R10 ;  /* 0x0000000a000a7213 */ /* 0x000ff20000000000 */
[----:B------:R-:W-:Y:S10]  /*11ca0*/  I2F R35, R35 ;  /* 0x0000002300237306 */ /* 0x000ff40000201400 */
[----:B------:R-:W-:Y:S10]  /*11cb0*/  I2F R186, R186 ;  /* 0x000000ba00ba7306 */ /* 0x000ff40000201400 */
[----:B------:R-:W-:Y:S10]  /*11cc0*/  I2F R185, R185 ;  /* 0x000000b900b97306 */ /* 0x000ff40000201400 */
[----:B------:R-:W-:Y:S10]  /*11cd0*/  I2F R182, R182 ;  /* 0x000000b600b67306 */ /* 0x000ff40000201400 */
[----:B------:R-:W-:Y:S10]  /*11ce0*/  I2F R179, R179 ;  /* 0x000000b300b37306 */ /* 0x000ff40000201400 */
[----:B------:R-:W-:Y:S10]  /*11cf0*/  I2F R11, R11 ;  /* 0x0000000b000b7306 */ /* 0x000ff40000201400 */
[----:B------:R-:W2:Y:S02]  /*11d00*/  I2F R10, R10 ;  /* 0x0000000a000a7306 */ /* 0x000ea40000201400 */
[----:B--2---:R-:W-:Y:S02]  /*11d10*/  FFMA.FTZ R164, R10, -UR19, R164 ;  /* 0x800000130aa47c23 */ /* 0x004fe400080100a4 */
[----:B------:R-:W-:Y:S01]  /*11d20*/  FFMA.FTZ R3, R32, -UR19, R3 ;  /* 0x8000001320037c23 */ /* 0x000fe20008010003 */
[----:B------:R-:W-:Y:S01]  /*11d30*/  IADD3 R32, R175, 0x28, RZ ;  /* 0x00000028af207810 */ /* 0x000fe20007ffe0ff */
[----:B------:R-:W-:Y:S01]  /*11d40*/  FFMA.FTZ R168, R31, -UR19, R168 ;  /* 0x800000131fa87c23 */ /* 0x000fe200080100a8 */
[----:B------:R-:W-:Y:S01]  /*11d50*/  IADD3 R31, R175, 0x29, RZ ;  /* 0x00000029af1f7810 */ /* 0x000fe20007ffe0ff */
[----:B------:R-:W-:Y:S01]  /*11d60*/  FFMA.FTZ R169, R176, -UR19, R169 ;  /* 0x80000013b0a97c23 */ /* 0x000fe200080100a9 */
[----:B------:R-:W-:Y:S01]  /*11d70*/  FSEL R20, R3, -INF , !P5 ;  /* 0xff80000003147808 */ /* 0x000fe20006800000 */
[----:B------:R-:W-:Y:S01]  /*11d80*/  FFMA.FTZ R172, R30, -UR19, R172 ;  /* 0x800000131eac7c23 */ /* 0x000fe200080100ac */
[----:B------:R-:W-:Y:S01]  /*11d90*/  ISETP.GE.AND P5, PT, R181, R239, PT ;  /* 0x000000efb500720c */ /* 0x000fe20003fa6270 */
[----:B------:R-:W-:Y:S01]  /*11da0*/  IMAD.IADD R3, R243, 0x1, -R31 ;  /* 0x00000001f3037824 */ /* 0x000fe200078e0a1f */
[----:B------:R-:W-:Y:S01]  /*11db0*/  FSEL R169, R169, -INF , !P1 ;  /* 0xff800000a9a97808 */ /* 0x000fe20004800000 */
[----:B------:R-:W-:Y:S01]  /*11dc0*/  FFMA.FTZ R171, R189, -UR19, R171 ;  /* 0x80000013bdab7c23 */ /* 0x000fe200080100ab */
[----:B------:R-:W-:Y:S01]  /*11dd0*/  ISETP.GE.OR P5, PT, R181, R238, !P5 ;  /* 0x000000eeb500720c */ /* 0x000fe20006fa6670 */
[----:B------:R-:W-:Y:S01]  /*11de0*/  FFMA.FTZ R173, R187, -UR19, R173 ;  /* 0x80000013bbad7c23 */ /* 0x000fe200080100ad */
[----:B------:R-:W-:Y:S01]  /*11df0*/  IABS R3, R3 ;  /* 0x0000000300037213 */ /* 0x000fe20000000000 */
[----:B------:R-:W-:Y:S01]  /*11e00*/  FFMA.FTZ R170, R35, -UR19, R170 ;  /* 0x8000001323aa7c23 */ /* 0x000fe200080100aa */
[----:B------:R-:W-:Y:S01]  /*11e10*/  FSEL R168, R168, -INF , !P4 ;  /* 0xff800000a8a87808 */ /* 0x000fe20006000000 */
[----:B------:R-:W-:Y:S01]  /*11e20*/  FFMA.FTZ R174, R186, -UR19, R174 ;  /* 0x80000013baae7c23 */ /* 0x000fe200080100ae */
[----:B------:R-:W2:Y:S01]  /*11e30*/  I2F R181, R3 ;  /* 0x0000000300b57306 */ /* 0x000ea20000201400 */
[----:B------:R-:W-:Y:S01]  /*11e40*/  ISETP.GE.AND P1, PT, R9, R242, PT ;  /* 0x000000f20900720c */ /* 0x000fe20003f26270 */
[----:B------:R-:W-:Y:S01]  /*11e50*/  FFMA.FTZ R14, R185, -UR19, R14 ;  /* 0x80000013b90e7c23 */ /* 0x000fe2000801000e */
[C---:B------:R-:W-:Y:S01]  /*11e60*/  ISETP.GE.AND P4, PT, R9.reuse, R239, PT ;  /* 0x000000ef0900720c */ /* 0x040fe20003f86270 */
[----:B-1----:R-:W-:Y:S01]  /*11e70*/  FFMA.FTZ R15, R182, -UR19, R15 ;  /* 0x80000013b60f7c23 */ /* 0x002fe2000801000f */
[-C--:B------:R-:W-:Y:S01]  /*11e80*/  ISETP.GE.OR P1, PT, R9, R241.reuse, !P1 ;  /* 0x000000f10900720c */ /* 0x080fe20004f26670 */
[----:B------:R-:W-:Y:S01]  /*11e90*/  FFMA.FTZ R16, R179, -UR19, R16 ;  /* 0x80000013b3107c23 */ /* 0x000fe20008010010 */
[----:B------:R-:W-:Y:S01]  /*11ea0*/  ISETP.GE.OR P4, PT, R9, R238, !P4 ;  /* 0x000000ee0900720c */ /* 0x000fe20006786670 */
[----:B------:R-:W-:Y:S01]  /*11eb0*/  FFMA.FTZ R18, R33, -UR19, R18 ;  /* 0x8000001321127c23 */ /* 0x000fe20008010012 */
[----:B------:R-:W-:Y:S01]  /*11ec0*/  IADD3 R9, R240, -R184, RZ ;  /* 0x800000b8f0097210 */ /* 0x000fe20007ffe0ff */
[----:B------:R-:W-:Y:S01]  /*11ed0*/  FFMA.FTZ R12, R177, -UR19, R12 ;  /* 0x80000013b10c7c23 */ /* 0x000fe2000801000c */
[----:B------:R-:W-:Y:S01]  /*11ee0*/  IADD3 R35, R175, 0x31, RZ ;  /* 0x00000031af237810 */ /* 0x000fe20007ffe0ff */
[----:B------:R-:W-:Y:S01]  /*11ef0*/  FFMA.FTZ R165, R11, -UR19, R165 ;  /* 0x800000130ba57c23 */ /* 0x000fe200080100a5 */
[----:B------:R-:W-:Y:S02]  /*11f00*/  FSEL R171, R171, -INF , !P2 ;  /* 0xff800000abab7808 */ /* 0x000fe40005000000 */
[CC--:B------:R-:W-:Y:S02]  /*11f10*/  ISETP.GE.AND P2, PT, R188.reuse, R242.reuse, PT ;  /* 0x000000f2bc00720c */ /* 0x0c0fe40003f46270 */
[----:B------:R-:W-:Y:S02]  /*11f20*/  FSEL R196, R173, -INF , !P1 ;  /* 0xff800000adc47808 */ /* 0x000fe40004800000 */
[----:B------:R-:W-:Y:S02]  /*11f30*/  ISETP.GE.OR P2, PT, R188, R241, !P2 ;  /* 0x000000f1bc00720c */ /* 0x000fe40005746670 */
[----:B------:R-:W-:Y:S02]  /*11f40*/  ISETP.GE.AND P1, PT, R184, R242, PT ;  /* 0x000000f2b800720c */ /* 0x000fe40003f26270 */
[----:B------:R-:W-:Y:S01]  /*11f50*/  FSEL R197, R174, -INF , !P2 ;  /* 0xff800000aec57808 */ /* 0x000fe20005000000 */
[----:B--2---:R-:W-:Y:S01]  /*11f60*/  FFMA.FTZ R21, R181, -UR19, R21 ;  /* 0x80000013b5157c23 */ /* 0x004fe20008010015 */
[----:B------:R-:W-:Y:S02]  /*11f70*/  IABS R3, R9 ;  /* 0x0000000900037213 */ /* 0x000fe40000000000 */
[----:B------:R-:W-:Y:S02]  /*11f80*/  FSEL R9, R172, -INF , !P3 ;  /* 0xff800000ac097808 */ /* 0x000fe40005800000 */
[----:B------:R1:W2:Y:S01]  /*11f90*/  I2F R172, R3 ;  /* 0x0000000300ac7306 */ /* 0x0002a20000201400 */
[-C--:B------:R-:W-:Y:S02]  /*11fa0*/  ISETP.GE.OR P1, PT, R184, R241.reuse, !P1 ;  /* 0x000000f1b800720c */ /* 0x080fe40004f26670 */
[----:B------:R-:W-:Y:S02]  /*11fb0*/  IADD3 R176, R240, -R188, RZ ;  /* 0x800000bcf0b07210 */ /* 0x000fe40007ffe0ff */
[----:B------:R-:W-:Y:S02]  /*11fc0*/  FSEL R198, R14, -INF , !P1 ;  /* 0xff8000000ec67808 */ /* 0x000fe40004800000 */
[----:B------:R-:W-:Y:S02]  /*11fd0*/  IADD3 R14, R240, -R180, RZ ;  /* 0x800000b4f00e7210 */ /* 0x000fe40007ffe0ff */
[C---:B------:R-:W-:Y:S02]  /*11fe0*/  ISETP.GE.AND P1, PT, R183.reuse, R242, PT ;  /* 0x000000f2b700720c */ /* 0x040fe40003f26270 */
[----:B------:R-:W-:Y:S02]  /*11ff0*/  IABS R176, R176 ;  /* 0x000000b000b07213 */ /* 0x000fe40000000000 */
[-C--:B------:R-:W-:Y:S02]  /*12000*/  ISETP.GE.OR P1, PT, R183, R241.reuse, !P1 ;  /* 0x000000f1b700720c */ /* 0x080fe40004f26670 */
[----:B------:R-:W-:Y:S02]  /*12010*/  IADD3 R178, R243, -R32, RZ ;  /* 0x80000020f3b27210 */ /* 0x000fe40007ffe0ff */
[----:B------:R-:W-:Y:S01]  /*12020*/  FSEL R199, R15, -INF , !P1 ;  /* 0xff8000000fc77808 */ /* 0x000fe20004800000 */
[----:B------:R-:W3:Y:S01]  /*12030*/  I2F R176, R176 ;  /* 0x000000b000b07306 */ /* 0x000ee20000201400 */
[C---:B------:R-:W-:Y:S02]  /*12040*/  ISETP.GE.AND P1, PT, R180.reuse, R242, PT ;  /* 0x000000f2b400720c */ /* 0x040fe40003f26270 */
[----:B------:R-:W-:Y:S02]  /*12050*/  IABS R178, R178 ;  /* 0x000000b200b27213 */ /* 0x000fe40000000000 */
[----:B------:R-:W-:Y:S01]  /*12060*/  ISETP.GE.OR P1, PT, R180, R241, !P1 ;  /* 0x000000f1b400720c */ /* 0x000fe20004f26670 */
[----:B-1----:R-:W-:Y:S01]  /*12070*/  IMAD.IADD R3, R240, 0x1, -R183 ;  /* 0x00000001f0037824 */ /* 0x002fe200078e0ab7 */
[----:B------:R-:W-:Y:S01]  /*12080*/  IADD3 R30, R175, 0x30, RZ ;  /* 0x00000030af1e7810 */ /* 0x000fe20007ffe0ff */
[----:B--2---:R-:W-:Y:S01]  /*12090*/  FFMA.FTZ R4, R172, -UR19, R4 ;  /* 0x80000013ac047c23 */ /* 0x004fe20008010004 */
[----:B------:R-:W-:Y:S01]  /*120a0*/  FSEL R250, R16, -INF , !P1 ;  /* 0xff80000010fa7808 */ /* 0x000fe20004800000 */
[----:B------:R-:W1:Y:S01]  /*120b0*/  I2F R178, R178 ;  /* 0x000000b200b27306 */ /* 0x000e620000201400 */
[----:B------:R-:W-:Y:S02]  /*120c0*/  IABS R173, R3 ;  /* 0x0000000300ad7213 */ /* 0x000fe40000000000 */
[C---:B------:R-:W-:Y:S02]  /*120d0*/  IADD3 R3, R243.reuse, -R35, RZ ;  /* 0x80000023f3037210 */ /* 0x040fe40007ffe0ff */
[C---:B------:R-:W-:Y:S02]  /*120e0*/  ISETP.GE.AND P1, PT, R34.reuse, R242, PT ;  /* 0x000000f22200720c */ /* 0x040fe40003f26270 */
[----:B------:R-:W-:Y:S02]  /*120f0*/  IABS R3, R3 ;  /* 0x0000000300037213 */ /* 0x000fe40000000000 */
[----:B------:R-:W-:Y:S01]  /*12100*/  IADD3 R189, R243, -R30, RZ ;  /* 0x8000001ef3bd7210 */ /* 0x000fe20007ffe0ff */
[----:B------:R-:W2:Y:S01]  /*12110*/  I2F R173, R173 ;  /* 0x000000ad00ad7306 */ /* 0x000ea20000201400 */
[----:B------:R-:W-:Y:S02]  /*12120*/  ISETP.GE.OR P1, PT, R34, R241, !P1 ;  /* 0x000000f12200720c */ /* 0x000fe40004f26670 */
[----:B------:R-:W-:Y:S01]  /*12130*/  FSEL R170, R170, -INF , !P0 ;  /* 0xff800000aaaa7808 */ /* 0x000fe20004000000 */
[----:B---3--:R-:W-:Y:S01]  /*12140*/  FFMA.FTZ R13, R176, -UR19, R13 ;  /* 0x80000013b00d7c23 */ /* 0x008fe2000801000d */
[----:B------:R-:W-:Y:S02]  /*12150*/  IABS R189, R189 ;  /* 0x000000bd00bd7213 */ /* 0x000fe40000000000 */
[CC--:B------:R-:W-:Y:S02]  /*12160*/  ISETP.GE.AND P0, PT, R183.reuse, R239.reuse, PT ;  /* 0x000000efb700720c */ /* 0x0c0fe40003f06270 */
[----:B------:R-:W-:Y:S01]  /*12170*/  FSEL R187, R18, -INF , !P1 ;  /* 0xff80000012bb7808 */ /* 0x000fe20004800000 */
[----:B------:R-:W3:Y:S01]  /*12180*/  I2F R174, R3 ;  /* 0x0000000300ae7306 */ /* 0x000ee20000201400 */
[----:B------:R-:W-:Y:S01]  /*12190*/  FSEL R200, R12, -INF , !P4 ;  /* 0xff8000000cc87808 */ /* 0x000fe20006000000 */
[----:B------:R-:W-:Y:S01]  /*121a0*/  IMAD.IADD R12, R240, 0x1, -R30 ;  /* 0x00000001f00c7824 */ /* 0x000fe200078e0a1e */
[----:B------:R-:W-:Y:S01]  /*121b0*/  ISETP.GE.AND P1, PT, R32, R242, PT ;  /* 0x000000f22000720c */ /* 0x000fe20003f26270 */
[----:B-1----:R-:W-:Y:S01]  /*121c0*/  FFMA.FTZ R19, R178, -UR19, R19 ;  /* 0x80000013b2137c23 */ /* 0x002fe20008010013 */
[-C--:B------:R-:W-:Y:S02]  /*121d0*/  ISETP.GE.AND P4, PT, R32, R239.reuse, PT ;  /* 0x000000ef2000720c */ /* 0x080fe40003f86270 */
[-C--:B------:R-:W-:Y:S02]  /*121e0*/  ISETP.GE.OR P0, PT, R183, R238.reuse, !P0 ;  /* 0x000000eeb700720c */ /* 0x080fe40004706670 */
[----:B------:R-:W-:Y:S01]  /*121f0*/  ISETP.GE.AND P3, PT, R188, R239, PT ;  /* 0x000000efbc00720c */ /* 0x000fe20003f66270 */
[----:B------:R-:W1:Y:S01]  /*12200*/  I2F R185, R189 ;  /* 0x000000bd00b97306 */ /* 0x000e620000201400 */
[C---:B------:R-:W-:Y:S02]  /*12210*/  ISETP.GE.OR P1, PT, R32.reuse, R241, !P1 ;  /* 0x000000f12000720c */ /* 0x040fe40004f26670 */
[----:B------:R-:W-:Y:S01]  /*12220*/  ISETP.GE.OR P4, PT, R32, R238, !P4 ;  /* 0x000000ee2000720c */ /* 0x000fe20006786670 */
[----:B--2---:R-:W-:Y:S01]  /*12230*/  FFMA.FTZ R5, R173, -UR19, R5 ;  /* 0x80000013ad057c23 */ /* 0x004fe20008010005 */
[----:B------:R-:W-:Y:S02]  /*12240*/  IADD3 R32, R240, -R32, RZ ;  /* 0x80000020f0207210 */ /* 0x000fe40007ffe0ff */
[----:B------:R-:W-:Y:S02]  /*12250*/  ISETP.GE.OR P3, PT, R188, R238, !P3 ;  /* 0x000000eebc00720c */ /* 0x000fe40005f66670 */
[----:B------:R-:W-:Y:S02]  /*12260*/  FSEL R203, R5, -INF , !P0 ;  /* 0xff80000005cb7808 */ /* 0x000fe40004000000 */
[----:B------:R-:W-:Y:S02]  /*12270*/  IABS R32, R32 ;  /* 0x0000002000207213 */ /* 0x000fe40000000000 */
[----:B------:R-:W-:Y:S01]  /*12280*/  FSEL R201, R13, -INF , !P3 ;  /* 0xff8000000dc97808 */ /* 0x000fe20005800000 */
[----:B---3--:R-:W-:Y:S01]  /*12290*/  FFMA.FTZ R28, R174, -UR19, R28 ;  /* 0x80000013ae1c7c23 */ /* 0x008fe2000801001c */
[----:B------:R-:W-:Y:S01]  /*122a0*/  IABS R3, R14 ;  /* 0x0000000e00037213 */ /* 0x000fe20000000000 */
[----:B------:R-:W2:Y:S01]  /*122b0*/  I2F R13, R32 ;  /* 0x00000020000d7306 */ /* 0x000ea20000201400 */
[----:B------:R-:W-:Y:S02]  /*122c0*/  IADD3 R14, R175, 0x38, RZ ;  /* 0x00000038af0e7810 */ /* 0x000fe40007ffe0ff */
[----:B------:R-:W-:Y:S01]  /*122d0*/  FSEL R11, R165, -INF , !P6 ;  /* 0xff800000a50b7808 */ /* 0x000fe20007000000 */
[----:B------:R-:W-:Y:S01]  /*122e0*/  IMAD.MOV.U32 R15, RZ, RZ, R3 ;  /* 0x000000ffff0f7224 */ /* 0x000fe200078e0003 */
[----:B------:R-:W-:Y:S02]  /*122f0*/  IADD3 R3, R243, -R14, RZ ;  /* 0x8000000ef3037210 */ /* 0x000fe40007ffe0ff */
[----:B------:R-:W-:Y:S01]  /*12300*/  IADD3 R165, R240, -R34, RZ ;  /* 0x80000022f0a57210 */ /* 0x000fe20007ffe0ff */
[----:B-1----:R-:W-:Y:S01]  /*12310*/  FFMA.FTZ R26, R185, -UR19, R26 ;  /* 0x80000013b91a7c23 */ /* 0x002fe2000801001a */
[----:B------:R-:W-:Y:S01]  /*12320*/  IABS R3, R3 ;  /* 0x0000000300037213 */ /* 0x000fe20000000000 */
[----:B------:R-:W1:Y:S01]  /*12330*/  I2F R15, R15 ;  /* 0x0000000f000f7306 */ /* 0x000e620000201400 */
[----:B------:R-:W-:Y:S02]  /*12340*/  FSEL R186, R19, -INF , !P1 ;  /* 0xff80000013ba7808 */ /* 0x000fe40004800000 */
[C---:B------:R-:W-:Y:S02]  /*12350*/  ISETP.GE.AND P1, PT, R31.reuse, R242, PT ;  /* 0x000000f21f00720c */ /* 0x040fe40003f26270 */
[CC--:B------:R-:W-:Y:S02]  /*12360*/  ISETP.GE.AND P3, PT, R31.reuse, R239.reuse, PT ;  /* 0x000000ef1f00720c */ /* 0x0c0fe40003f66270 */
[----:B------:R-:W-:Y:S02]  /*12370*/  ISETP.GE.AND P2, PT, R184, R239, PT ;  /* 0x000000efb800720c */ /* 0x000fe40003f46270 */
[----:B------:R-:W-:Y:S01]  /*12380*/  FSEL R10, R164, -INF , !P5 ;  /* 0xff800000a40a7808 */ /* 0x000fe20006800000 */
[----:B------:R-:W3:Y:S01]  /*12390*/  I2F R16, R3 ;  /* 0x0000000300107306 */ /* 0x000ee20000201400 */
[----:B------:R-:W-:Y:S02]  /*123a0*/  IABS R164, R165 ;  /* 0x000000a500a47213 */ /* 0x000fe40000000000 */
[----:B------:R-:W-:Y:S01]  /*123b0*/  ISETP.GE.OR P1, PT, R31, R241, !P1 ;  /* 0x000000f11f00720c */ /* 0x000fe20004f26670 */
[----:B--2---:R-:W-:Y:S01]  /*123c0*/  FFMA.FTZ R8, R13, -UR19, R8 ;  /* 0x800000130d087c23 */ /* 0x004fe20008010008 */
[----:B------:R-:W-:Y:S02]  /*123d0*/  ISETP.GE.AND P6, PT, R180, R239, PT ;  /* 0x000000efb400720c */ /* 0x000fe40003fc6270 */
[-C--:B------:R-:W-:Y:S02]  /*123e0*/  ISETP.GE.OR P2, PT, R184, R238.reuse, !P2 ;  /* 0x000000eeb800720c */ /* 0x080fe40005746670 */
[----:B------:R-:W-:Y:S01]  /*123f0*/  ISETP.GE.OR P3, PT, R31, R238, !P3 ;  /* 0x000000ee1f00720c */ /* 0x000fe20005f66670 */
[----:B------:R-:W2:Y:S01]  /*12400*/  I2F R164, R164 ;  /* 0x000000a400a47306 */ /* 0x000ea20000201400 */
[----:B------:R-:W-:Y:S02]  /*12410*/  IADD3 R31, R240, -R31, RZ ;  /* 0x8000001ff01f7210 */ /* 0x000fe40007ffe0ff */
[----:B------:R-:W-:Y:S01]  /*12420*/  FSEL R185, R21, -INF , !P1 ;  /* 0xff80000015b97808 */ /* 0x000fe20004800000 */
[----:B-1----:R-:W-:Y:S01]  /*12430*/  FFMA.FTZ R17, R15, -UR19, R17 ;  /* 0x800000130f117c23 */ /* 0x002fe20008010011 */
[----:B------:R-:W-:Y:S02]  /*12440*/  FMNMX.FTZ R15, R20, R2, !PT ;  /* 0x00000002140f7209 */ /* 0x000fe40007810000 */
[----:B------:R-:W-:Y:S02]  /*12450*/  ISETP.GE.AND P1, PT, R30, R242, PT ;  /* 0x000000f21e00720c */ /* 0x000fe40003f26270 */
[----:B------:R-:W-:Y:S02]  /*12460*/  FMNMX.FTZ R15, R168, R15, !PT ;  /* 0x0000000fa80f7209 */ /* 0x000fe40007810000 */
[----:B------:R-:W-:Y:S02]  /*12470*/  ISETP.GE.OR P6, PT, R180, R238, !P6 ;  /* 0x000000eeb400720c */ /* 0x000fe400077c6670 */
[----:B------:R-:W-:Y:S01]  /*12480*/  FMNMX.FTZ R5, R171, R15, !PT ;  /* 0x0000000fab057209 */ /* 0x000fe20007810000 */
[----:B---3--:R-:W-:Y:S01]  /*12490*/  FFMA.FTZ R29, R16, -UR19, R29 ;  /* 0x80000013101d7c23 */ /* 0x008fe2000801001d */
[----:B------:R-:W-:Y:S02]  /*124a0*/  IADD3 R3, R175, 0x39, RZ ;  /* 0x00000039af037810 */ /* 0x000fe40007ffe0ff */
[----:B------:R-:W-:Y:S02]  /*124b0*/  FMNMX.FTZ R5, R9, R5, !PT ;  /* 0x0000000509057209 */ /* 0x000fe40007810000 */
[----:B------:R-:W-:Y:S01]  /*124c0*/  FMNMX.FTZ R16, R169, R0, !PT ;  /* 0x00000000a9107209 */ /* 0x000fe20007810000 */
[----:B------:R-:W-:Y:S01]  /*124d0*/  IMAD.IADD R33, R243, 0x1, -R3 ;  /* 0x00000001f3217824 */ /* 0x000fe200078e0a03 */
[----:B------:R-:W-:Y:S02]  /*124e0*/  FMNMX.FTZ R5, R196, R5, !PT ;  /* 0x00000005c4057209 */ /* 0x000fe40007810000 */
[----:B------:R-:W-:Y:S01]  /*124f0*/  FSEL R202, R4, -INF , !P2 ;  /* 0xff80000004ca7808 */ /* 0x000fe20005000000 */
[----:B--2---:R-:W-:Y:S01]  /*12500*/  FFMA.FTZ R6, R164, -UR19, R6 ;  /* 0x80000013a4067c23 */ /* 0x004fe20008010006 */
[----:B------:R-:W-:Y:S02]  /*12510*/  FMNMX.FTZ R5, R197, R5, !PT ;  /* 0x00000005c5057209 */ /* 0x000fe40007810000 */
[----:B------:R-:W-:Y:S02]  /*12520*/  IABS R33, R33 ;  /* 0x0000002100217213 */ /* 0x000fe40000000000 */
[----:B------:R-:W-:Y:S02]  /*12530*/  FMNMX.FTZ R5, R198, R5, !PT ;  /* 0x00000005c6057209 */ /* 0x000fe40007810000 */
[----:B------:R-:W-:Y:S02]  /*12540*/  IABS R4, R31 ;  /* 0x0000001f00047213 */ /* 0x000fe40000000000 */
[----:B------:R-:W1:Y:S01]  /*12550*/  I2F R33, R33 ;  /* 0x0000002100217306 */ /* 0x000e620000201400 */
[----:B------:R-:W-:Y:S02]  /*12560*/  FMNMX.FTZ R5, R199, R5, !PT ;  /* 0x00000005c7057209 */ /* 0x000fe40007810000 */
[----:B------:R-:W-:Y:S02]  /*12570*/  FMNMX.FTZ R16, R170, R16, !PT ;  /* 0x00000010aa107209 */ /* 0x000fe40007810000 */
[----:B------:R-:W-:Y:S02]  /*12580*/  ISETP.GE.OR P1, PT, R30, R241, !P1 ;  /* 0x000000f11e00720c */ /* 0x000fe40004f26670 */
[----:B------:R-:W-:Y:S02]  /*12590*/  FSEL R184, R17, -INF , !P6 ;  /* 0xff80000011b87808 */ /* 0x000fe40007000000 */
[----:B------:R-:W-:Y:S01]  /*125a0*/  FMNMX.FTZ R17, R250, R5, !PT ;  /* 0x00000005fa117209 */ /* 0x000fe20007810000 */
[----:B------:R-:W2:Y:S01]  /*125b0*/  I2F R4, R4 ;  /* 0x0000000400047306 */ /* 0x000ea20000201400 */
[----:B------:R-:W-:Y:S02]  /*125c0*/  FMNMX.FTZ R16, R11, R16, !PT ;  /* 0x000000100b107209 */ /* 0x000fe40007810000 */
[----:B------:R-:W-:Y:S02]  /*125d0*/  IABS R12, R12 ;  /* 0x0000000c000c7213 */ /* 0x000fe40000000000 */
[----:B------:R-:W-:Y:S02]  /*125e0*/  IADD3 R15, R240, -R35, RZ ;  /* 0x80000023f00f7210 */ /* 0x000fe40007ffe0ff */
[----:B------:R-:W-:Y:S02]  /*125f0*/  FSEL R180, R26, -INF , !P1 ;  /* 0xff8000001ab47808 */ /* 0x000fe40004800000 */
[----:B------:R-:W-:Y:S01]  /*12600*/  ISETP.GE.AND P1, PT, R35, R242, PT ;  /* 0x000000f22300720c */ /* 0x000fe20003f26270 */
[----:B------:R-:W3:Y:S01]  /*12610*/  I2F R12, R12 ;  /* 0x0000000c000c7306 */ /* 0x000ee20000201400 */
[----:B------:R-:W-:Y:S02]  /*12620*/  FMNMX.FTZ R17, R187, R17, !PT ;  /* 0x00000011bb117209 */ /* 0x000fe40007810000 */
[----:B------:R-:W-:Y:S01]  /*12630*/  FMNMX.FTZ R16, R10, R16, !PT ;  /* 0x000000100a107209 */ /* 0x000fe20007810000 */
[----:B-1----:R-:W-:Y:S01]  /*12640*/  FFMA.FTZ R27, R33, -UR19, R27 ;  /* 0x80000013211b7c23 */ /* 0x002fe2000801001b */
[----:B------:R-:W-:Y:S02]  /*12650*/  IADD3 R13, R240, -R14, RZ ;  /* 0x8000000ef00d7210 */ /* 0x000fe40007ffe0ff */
[----:B------:R-:W-:Y:S02]  /*12660*/  IABS R15, R15 ;  /* 0x0000000f000f7213 */ /* 0x000fe40000000000 */
[----:B------:R-:W-:Y:S02]  /*12670*/  ISETP.GE.OR P1, PT, R35, R241, !P1 ;  /* 0x000000f12300720c */ /* 0x000fe40004f26670 */
[----:B------:R-:W-:Y:S02]  /*12680*/  FMNMX.FTZ R17, R186, R17, !PT ;  /* 0x00000011ba117209 */ /* 0x000fe40007810000 */
[----:B------:R-:W-:Y:S01]  /*12690*/  FMNMX.FTZ R16, R200, R16, !PT ;  /* 0x00000010c8107209 */ /* 0x000fe20007810000 */
[----:B------:R-:W1:Y:S01]  /*126a0*/  I2F R15, R15 ;  /* 0x0000000f000f7306 */ /* 0x000e620000201400 */
[----:B------:R-:W-:Y:S01]  /*126b0*/  IABS R13, R13 ;  /* 0x0000000d000d7213 */ /* 0x000fe20000000000 */
[----:B--2---:R-:W-:Y:S01]  /*126c0*/  FFMA.FTZ R7, R4, -UR19, R7 ;  /* 0x8000001304077c23 */ /* 0x004fe20008010007 */
[----:B------:R-:W-:Y:S02]  /*126d0*/  IADD3 R5, R240, -R3, RZ ;  /* 0x80000003f0057210 */ /* 0x000fe40007ffe0ff */
[----:B------:R-:W-:Y:S02]  /*126e0*/  FSEL R179, R28, -INF , !P1 ;  /* 0xff8000001cb37808 */ /* 0x000fe40004800000 */
[----:B------:R-:W-:Y:S02]  /*126f0*/  ISETP.GE.AND P1, PT, R14, R242, PT ;  /* 0x000000f20e00720c */ /* 0x000fe40003f26270 */
[----:B------:R-:W-:Y:S01]  /*12700*/  FMNMX.FTZ R17, R185, R17, !PT ;  /* 0x00000011b9117209 */ /* 0x000fe20007810000 */
[----:B------:R-:W2:Y:S01]  /*12710*/  I2F R13, R13 ;  /* 0x0000000d000d7306 */ /* 0x000ea20000201400 */
[----:B------:R-:W-:Y:S01]  /*12720*/  FMNMX.FTZ R16, R201, R16, !PT ;  /* 0x00000010c9107209 */ /* 0x000fe20007810000 */
[----:B---3--:R-:W-:Y:S01]  /*12730*/  FFMA.FTZ R23, R12, -UR19, R23 ;  /* 0x800000130c177c23 */ /* 0x008fe20008010017 */
[----:B------:R-:W-:Y:S02]  /*12740*/  IABS R5, R5 ;  /* 0x0000000500057213 */ /* 0x000fe40000000000 */
[----:B------:R-:W-:Y:S02]  /*12750*/  ISETP.GE.OR P1, PT, R14, R241, !P1 ;  /* 0x000000f10e00720c */ /* 0x000fe40004f26670 */
[----:B------:R-:W-:Y:S02]  /*12760*/  FMNMX.FTZ R17, R180, R17, !PT ;  /* 0x00000011b4117209 */ /* 0x000fe40007810000 */
[----:B------:R-:W-:Y:S01]  /*12770*/  ISETP.GE.AND P6, PT, R3, R242, PT ;  /* 0x000000f20300720c */ /* 0x000fe20003fc6270 */
[----:B------:R-:W3:Y:S01]  /*12780*/  I2F R5, R5 ;  /* 0x0000000500057306 */ /* 0x000ee20000201400 */
[----:B------:R-:W-:Y:S02]  /*12790*/  ISETP.GE.AND P5, PT, R34, R239, PT ;  /* 0x000000ef2200720c */ /* 0x000fe40003fa6270 */
[----:B------:R-:W-:Y:S01]  /*127a0*/  FMNMX.FTZ R16, R202, R16, !PT ;  /* 0x00000010ca107209 */ /* 0x000fe20007810000 */
[----:B-1----:R-:W-:Y:S01]  /*127b0*/  FFMA.FTZ R22, R15, -UR19, R22 ;  /* 0x800000130f167c23 */ /* 0x002fe20008010016 */
[----:B------:R-:W-:Y:S02]  /*127c0*/  FSEL R178, R29, -INF , !P1 ;  /* 0xff8000001db27808 */ /* 0x000fe40004800000 */
[----:B------:R-:W-:Y:S02]  /*127d0*/  ISETP.GE.OR P6, PT, R3, R241, !P6 ;  /* 0x000000f10300720c */ /* 0x000fe400077c6670 */
[----:B------:R-:W-:Y:S02]  /*127e0*/  FMNMX.FTZ R17, R179, R17, !PT ;  /* 0x00000011b3117209 */ /* 0x000fe40007810000 */
[----:B------:R-:W-:Y:S02]  /*127f0*/  ISETP.GE.OR P5, PT, R34, R238, !P5 ;  /* 0x000000ee2200720c */ /* 0x000fe40006fa6670 */
[----:B------:R-:W-:Y:S01]  /*12800*/  FMNMX.FTZ R16, R203, R16, !PT ;  /* 0x00000010cb107209 */ /* 0x000fe20007810000 */
[----:B--2---:R-:W-:Y:S01]  /*12810*/  FFMA.FTZ R25, R13, -UR19, R25 ;  /* 0x800000130d197c23 */ /* 0x004fe20008010019 */
[----:B------:R-:W-:Y:S02]  /*12820*/  FSEL R175, R27, -INF , !P6 ;  /* 0xff8000001baf7808 */ /* 0x000fe40007000000 */
[----:B------:R-:W-:Y:S02]  /*12830*/  FMNMX.FTZ R17, R178, R17, !PT ;  /* 0x00000011b2117209 */ /* 0x000fe40007810000 */
[----:B------:R-:W-:Y:S02]  /*12840*/  FSEL R183, R6, -INF , !P5 ;  /* 0xff80000006b77808 */ /* 0x000fe40006800000 */
[----:B------:R-:W-:Y:S02]  /*12850*/  FMNMX.FTZ R16, R184, R16, !PT ;  /* 0x00000010b8107209 */ /* 0x000fe40007810000 */
[----:B------:R-:W-:Y:S01]  /*12860*/  FMNMX.FTZ R4, R175, R17, !PT ;  /* 0x00000011af047209 */ /* 0x000fe20007810000 */
[----:B---3--:R-:W-:Y:S01]  /*12870*/  FFMA.FTZ R24, R5, -UR19, R24 ;  /* 0x8000001305187c23 */ /* 0x008fe20008010018 */
[-C--:B------:R-:W-:Y:S02]  /*12880*/  ISETP.GE.AND P2, PT, R30, R239.reuse, PT ;  /* 0x000000ef1e00720c */ /* 0x080fe40003f46270 */
[----:B------:R-:W-:Y:S01]  /*12890*/  FSEL R182, R8, -INF , !P4 ;  /* 0xff80000008b67808 */ /* 0x000fe20006000000 */
[----:B------:R-:W1:Y:S01]  /*128a0*/  SHFL.BFLY PT, R6, R4, 0x2, 0x1f ;  /* 0x0c401f0004067f89 */ /* 0x000e6200000e0000 */
[----:B------:R-:W-:Y:S02]  /*128b0*/  FMNMX.FTZ R16, R183, R16, !PT ;  /* 0x00000010b7107209 */ /* 0x000fe40007810000 */
[----:B------:R-:W-:Y:S02]  /*128c0*/  ISETP.GE.OR P2, PT, R30, R238, !P2 ;  /* 0x000000ee1e00720c */ /* 0x000fe40005746670 */
[-C--:B------:R-:W-:Y:S02]  /*128d0*/  ISETP.GE.AND P0, PT, R35, R239.reuse, PT ;  /* 0x000000ef2300720c */ /* 0x080fe40003f06270 */
[----:B------:R-:W-:Y:S01]  /*128e0*/  FSEL R181, R7, -INF , !P3 ;  /* 0xff80000007b57808 */ /* 0x000fe20005800000 */
[----:B------:R-:W-:Y:S01]  /*128f0*/  LDSM.16.MT88.4 R28, [R221+0x10000] ;  /* 0x01000000dd1c783b */ /* 0x000fe20000004200 */
[----:B------:R-:W-:Y:S02]  /*12900*/  FMNMX.FTZ R16, R182, R16, !PT ;  /* 0x00000010b6107209 */ /* 0x000fe40007810000 */
[CC--:B------:R-:W-:Y:S02]  /*12910*/  ISETP.GE.AND P1, PT, R14.reuse, R239.reuse, PT ;  /* 0x000000ef0e00720c */ /* 0x0c0fe40003f26270 */
[----:B------:R-:W-:Y:S02]  /*12920*/  FSEL R174, R23, -INF , !P2 ;  /* 0xff80000017ae7808 */ /* 0x000fe40005000000 */
[----:B------:R-:W-:Y:S02]  /*12930*/  ISETP.GE.OR P0, PT, R35, R238, !P0 ;  /* 0x000000ee2300720c */ /* 0x000fe40004706670 */
[----:B------:R-:W-:Y:S02]  /*12940*/  FMNMX.FTZ R16, R181, R16, !PT ;  /* 0x00000010b5107209 */ /* 0x000fe40007810000 */
[----:B------:R-:W-:Y:S02]  /*12950*/  ISETP.GE.OR P1, PT, R14, R238, !P1 ;  /* 0x000000ee0e00720c */ /* 0x000fe40004f26670 */
[----:B------:R-:W-:Y:S01]  /*12960*/  FSEL R173, R22, -INF , !P0 ;  /* 0xff80000016ad7808 */ /* 0x000fe20004000000 */
[----:B------:R-:W-:Y:S01]  /*12970*/  LDSM.16.MT88.4 R12, [R224+0x10000] ;  /* 0x01000000e00c783b */ /* 0x000fe20000004200 */
[----:B------:R-:W-:Y:S02]  /*12980*/  FMNMX.FTZ R16, R174, R16, !PT ;  /* 0x00000010ae107209 */ /* 0x000fe40007810000 */
[----:B------:R-:W-:Y:S02]  /*12990*/  ISETP.GE.AND P2, PT, R3, R239, PT ;  /* 0x000000ef0300720c */ /* 0x000fe40003f46270 */
[----:B------:R-:W-:Y:S02]  /*129a0*/  FSEL R172, R25, -INF , !P1 ;  /* 0xff80000019ac7808 */ /* 0x000fe40004800000 */
[----:B------:R-:W-:Y:S02]  /*129b0*/  ISETP.GE.OR P2, PT, R3, R238, !P2 ;  /* 0x000000ee0300720c */ /* 0x000fe40005746670 */
[----:B------:R-:W-:Y:S02]  /*129c0*/  FMNMX.FTZ R3, R173, R16, !PT ;  /* 0x00000010ad037209 */ /* 0x000fe40007810000 */
[----:B------:R-:W-:Y:S02]  /*129d0*/  FSEL R165, R24, -INF , !P2 ;  /* 0xff80000018a57808 */ /* 0x000fe40005000000 */
[----:B------:R-:W-:Y:S02]  /*129e0*/  FMNMX.FTZ R3, R172, R3, !PT ;  /* 0x00000003ac037209 */ /* 0x000fe40007810000 */
[----:B-1----:R-:W-:Y:S02]  /*129f0*/  FMNMX.FTZ R6, R4, R6, !PT ;  /* 0x0000000604067209 */ /* 0x002fe40007810000 */
[----:B------:R-:W-:Y:S03]  /*12a00*/  FMNMX.FTZ R3, R165, R3, !PT ;  /* 0x00000003a5037209 */ /* 0x000fe60007810000 */
[----:B------:R-:W1:Y:S08]  /*12a10*/  SHFL.BFLY PT, R164, R6, 0x1, 0x1f ;  /* 0x0c201f0006a47f89 */ /* 0x000e7000000e0000 */
[----:B------:R-:W2:Y:S01]  /*12a20*/  SHFL.BFLY PT, R4, R3, 0x2, 0x1f ;  /* 0x0c401f0003047f89 */ /* 0x000ea200000e0000 */
[----:B-1----:R-:W-:Y:S04]  /*12a30*/  FMNMX.FTZ R164, R6, R164, !PT ;  /* 0x000000a406a47209 */ /* 0x002fe80007810000 */
        /* <DEDUP_REMOVED lines=10> */
[----:B------:R-:W2:Y:S01]  /*12ae0*/  LDSM.16.MT88.4 R20, [R222+0x10000] ;  /* 0x01000000de14783b */ /* 0x000ea20000004200 */
[--C-:B------:R-:W-:Y:S02]  /*12af0*/  FFMA.FTZ R180, R180, c[0x0][0x23c], -R177.reuse ;  /* 0x00008f00b4b47a23 */ /* 0x100fe400000108b1 */
[--C-:B------:R-:W-:Y:S02]  /*12b00*/  FFMA.FTZ R179, R179, c[0x0][0x23c], -R177.reuse ;  /* 0x00008f00b3b37a23 */ /* 0x100fe400000108b1 */
[--C-:B------:R-:W-:Y:S02]  /*12b10*/  FFMA.FTZ R178, R178, c[0x0][0x23c], -R177.reuse ;  /* 0x00008f00b2b27a23 */ /* 0x100fe400000108b1 */
[--C-:B------:R-:W-:Y:S02]  /*12b20*/  FFMA.FTZ R196, R196, c[0x0][0x23c], -R177.reuse ;  /* 0x00008f00c4c47a23 */ /* 0x100fe400000108b1 */
[----:B------:R-:W3:Y:S01]  /*12b30*/  MUFU.EX2 R188, R188 ;  /* 0x000000bc00bc7308 */ /* 0x000ee20000000800 */
        /* <DEDUP_REMOVED lines=20> */
[----:B---3--:R-:W-:Y:S01]  /*12c80*/  F2FP.PACK_AB R168, R188, R194 ;  /* 0x000000c2bca8723e */ /* 0x008fe200000000ff */
[--C-:B------:R-:W-:Y:S02]  /*12c90*/  FFMA.FTZ R189, R10, c[0x0][0x23c], -R176.reuse ;  /* 0x00008f000abd7a23 */ /* 0x100fe400000108b0 */
[----:B------:R-:W-:Y:S02]  /*12ca0*/  FMUL.FTZ R0, R0, c[0x0][0x23c] ;  /* 0x00008f0000007a20 */ /* 0x000fe40000410000 */
        /* <DEDUP_REMOVED lines=11> */
[--C-:B------:R-:W-:Y:S02]  /*12d60*/  FFMA.FTZ R185, R185, c[0x0][0x23c], -R177.reuse ;  /* 0x00008f00b9b97a23 */ /* 0x100fe400000108b1 */
[----:B------:R-:W-:Y:S02]  /*12d70*/  FFMA.FTZ R177, R175, c[0x0][0x23c], -R177 ;  /* 0x00008f00afb17a23 */ /* 0x000fe400000108b1 */
[--C-:B------:R-:W-:Y:S01]  /*12d80*/  FFMA.FTZ R184, R184, c[0x0][0x23c], -R176.reuse ;  /* 0x00008f00b8b87a23 */ /* 0x100fe200000108b0 */
[----:B------:R-:W-:Y:S01]  /*12d90*/  MUFU.EX2 R190, R190 ;  /* 0x000000be00be7308 */ /* 0x000fe20000000800 */
[--C-:B------:R-:W-:Y:S02]  /*12da0*/  FFMA.FTZ R183, R183, c[0x0][0x23c], -R176.reuse ;  /* 0x00008f00b7b77a23 */ /* 0x100fe400000108b0 */
[--C-:B------:R-:W-:Y:S02]  /*12db0*/  FFMA.FTZ R182, R182, c[0x0][0x23c], -R176.reuse ;  /* 0x00008f00b6b67a23 */ /* 0x100fe400000108b0 */
[--C-:B------:R-:W-:Y:S02]  /*12dc0*/  FFMA.FTZ R181, R181, c[0x0][0x23c], -R176.reuse ;  /* 0x00008f00b5b57a23 */ /* 0x100fe400000108b0 */
[----:B------:R-:W-:Y:S03]  /*12dd0*/  FFMA.FTZ R176, R165, c[0x0][0x23c], -R176 ;  /* 0x00008f00a5b07a23 */ /* 0x000fe600000108b0 */
[----:B------:R-:W1:Y:S01]  /*12de0*/  MUFU.EX2 R189, R189 ;  /* 0x000000bd00bd7308 */ /* 0x000e620000000800 */
[----:B---3--:R-:W-:Y:S09]  /*12df0*/  F2FP.PACK_AB R169, R191, R195 ;  /* 0x000000c3bfa9723e */ /* 0x008ff200000000ff */
[----:B------:R-:W3:Y:S10]  /*12e00*/  MUFU.EX2 R2, R2 ;  /* 0x0000000200027308 */ /* 0x000ef40000000800 */
[----:B------:R-:W4:Y:S01]  /*12e10*/  MUFU.EX2 R0, R0 ;  /* 0x0000000000007308 */ /* 0x000f220000000800 */
[----:B-1----:R-:W-:Y:S09]  /*12e20*/  F2FP.PACK_AB R171, R189, R190 ;  /* 0x000000bebdab723e */ /* 0x002ff200000000ff */
[----:B------:R-:W-:Y:S01]  /*12e30*/  MUFU.EX2 R186, R185 ;  /* 0x000000b900ba7308 */ /* 0x000fe20000000800 */
[C---:B---3--:R-:W-:Y:S02]  /*12e40*/  FMUL.FTZ R4, R2.reuse, R160 ;  /* 0x000000a002047220 */ /* 0x048fe40000410000 */
        /* <DEDUP_REMOVED lines=25> */
[C---:B--2---:R-:W-:Y:S02]  /*12fe0*/  HMMA.16816.F32 R12, R168.reuse, R20, R12 ;  /* 0x00000014a80c723c */ /* 0x044fe4000000180c */
        /* <DEDUP_REMOVED lines=386> */
.L_x_6424:
        /* <DEDUP_REMOVED lines=323> */
.L_x_6429:
[----:B------:R-:W1:Y:S01]  /*15c40*/  S2UR UR7, SR_CTAID.Z ;  /* 0x00000000000779c3 */ /* 0x000e620000002700 */
[----:B------:R-:W-:Y:S02]  /*15c50*/  ULDC UR4, c[0x0][0x1c0] ;  /* 0x0000700000047ab9 */ /* 0x000fe40000000800 */
[----:B------:R-:W-:-:S05]  /*15c60*/  ULDC UR8, c[0x0][0x214] ;  /* 0x0000850000087ab9 */ /* 0x000fca0000000800 */
[----:B------:R-:W1:Y:S02]  /*15c70*/  S2UR UR6, SR_CTAID.Y ;  /* 0x00000000000679c3 */ /* 0x000e640000002600 */
[----:B-1----:R-:W-:-:S04]  /*15c80*/  UIMAD UR4, UR6, UR4, UR7 ;  /* 0x00000004060472a4 */ /* 0x002fc8000f8e0207 */
[----:B------:R-:W-:Y:S02]  /*15c90*/  UIMAD UR8, UR4, UR8, URZ ;  /* 0x00000008040872a4 */ /* 0x000fe4000f8e023f */
.L_x_6430:
        /* <DEDUP_REMOVED lines=58> */
.L_x_6432:
[----:B---34-:R-:W-:Y:S05]  /*16040*/  BSYNC B0 ;  /* 0x0000000000007941 */ /* 0x018fea0003800000 */
.L_x_6431:
        /* <DEDUP_REMOVED lines=40> */
.L_x_6434:
[----:B------:R-:W-:Y:S05]  /*162d0*/  BSYNC B0 ;  /* 0x0000000000007941 */ /* 0x000fea0003800000 */
.L_x_6433:
        /* <DEDUP_REMOVED lines=22> */
.L_x_6436:
[----:B------:R-:W-:Y:S05]  /*16440*/  BSYNC B0 ;  /* 0x0000000000007941 */ /* 0x000fea0003800000 */
.L_x_6435:
        /* <DEDUP_REMOVED lines=22> */
.L_x_6438:
[----:B------:R-:W-:Y:S05]  /*165b0*/  BSYNC B0 ;  /* 0x0000000000007941 */ /* 0x000fea0003800000 */
.L_x_6437:
        /* <DEDUP_REMOVED lines=23> */
.L_x_6439:
        /* <DEDUP_REMOVED lines=13> */
.L_x_8815:


//--------------------- .text._ZN5flash24flash_fwd_splitkv_kernelI23Flash_fwd_kernel_traitsILi256ELi64ELi64ELi4ELb0ELb0EN7cutlass6half_tE19Flash_kernel_traitsILi256ELi64ELi64ELi4ES3_EELb0ELb1ELb0ELb0ELb1ELb0ELb0ELb1EEEvNS_16Flash_fwd_paramsE --------------------------
	.section	.text._ZN5flash24flash_fwd_splitkv_kernelI23Flash_fwd_kernel_traitsILi256ELi64ELi64ELi4ELb0ELb0EN7cutlass6half_tE19Flash_kernel_traitsILi256ELi64ELi64ELi4ES3_EELb0ELb1ELb0ELb0ELb1ELb0ELb0ELb1EEEvNS_16Flash_fwd_paramsE,"ax",@progbits
	.sectioninfo	@"SHI_REGISTERS=255"
	.align	128
        .global         _ZN5flash24flash_fwd_splitkv_kernelI23Flash_fwd_kernel_traitsILi256ELi64ELi64ELi4ELb0ELb0EN7cutlass6half_tE19Flash_kernel_traitsILi256ELi64ELi64ELi4ES3_EELb0ELb1ELb0ELb0ELb1ELb0ELb0ELb1EEEvNS_16Flash_fwd_paramsE
        .type           _ZN5flash24flash_fwd_splitkv_kernelI23Flash_fwd_kernel_traitsILi256ELi64ELi64ELi4ELb0ELb0EN7cutlass6half_tE19Flash_kernel_traitsILi256ELi64ELi64ELi4ES3_EELb0ELb1ELb0ELb0ELb1ELb0ELb0ELb1EEEvNS_16Flash_fwd_paramsE,@function
        .size           _ZN5flash24flash_fwd_splitkv_kernelI23Flash_fwd_kernel_traitsILi256ELi64ELi64ELi4ELb0ELb0EN7cutlass6half_tE19Flash_kernel_traitsILi256ELi64ELi64ELi4ES3_EELb0ELb1ELb0ELb0ELb1ELb0ELb0ELb1EEEvNS_16Flash_fwd_paramsE,(.L_x_8816 - _ZN5flash24flash_fwd_splitkv_kernelI23Flash_fwd_kernel_traitsILi256ELi64ELi64ELi4ELb0ELb0EN7cutlass6half_tE19Flash_kernel_traitsILi256ELi64ELi64ELi4ES3_EELb0ELb1ELb0ELb0ELb1ELb0ELb0ELb1EEEvNS_16Flash_fwd_paramsE)
        .other          _ZN5flash24flash_fwd_splitkv_kernelI23Flash_fwd_kernel_traitsILi256ELi64ELi64ELi4ELb0ELb0EN7cutlass6half_tE19Flash_kernel_traitsILi256ELi64ELi64ELi4ES3_EELb0ELb1ELb0ELb0ELb1ELb0ELb0ELb1EEEvNS_16Flash_fwd_paramsE,@"STO_CUDA_ENTRY STV_DEFAULT"
_ZN5flash24flash_fwd_splitkv_kernelI23Flash_fwd_kernel_traitsILi256ELi64ELi64ELi4ELb0ELb0EN7cutlass6half_tE19Flash_kernel_traitsILi256ELi64ELi64ELi4ES3_EELb0ELb1ELb0ELb0ELb1ELb0ELb0ELb1EEEvNS_16Flash_fwd_paramsE:
.text._ZN5flash24flash_fwd_splitkv_kernelI23Flash_fwd_kernel_traitsILi256ELi64ELi64ELi4ELb0ELb0EN7cutlass6half_tE19Flash_kernel_traitsILi256ELi64ELi64ELi4ES3_EELb0ELb1ELb0ELb0ELb1ELb0ELb0ELb1EEEvNS_16Flash_fwd_paramsE:
[----:B------:R-:W-:Y:S02]  /*0000*/  MOV R1, c[0x0][0x28] ;  /* 0x00000a0000017a02 */ /* 0x000fe40000000f00 */
[----:B------:R-:W1:Y:S01]  /*0010*/  S2R R2, SR_CTAID.Y ;  /* 0x0000000000027919 */ /* 0x000e620000002600 */
        /* <DEDUP_REMOVED lines=8> */
[----:B------:R-:W2:Y:S01]  /*00a0*/  LDC.U8 R0, c[0x0][0x312] ;  /* 0x0000c480ff007b82 */ /* 0x000ea20000000000 */
[----:B------:R-:W-:Y:S01]  /*00b0*/  ISETP.EQ.U32.AND P0, PT, RZ, c[0x0][0x248], PT ;  /* 0x00009200ff007a0c */ /* 0x000fe20003f02070 */
[----:B-1----:R-:W-:-:S04]  /*00c0*/  IMAD.WIDE R4, R2, R89, c[0x0][0x240] ;  /* 0x0000900002047625 */ /* 0x002fc800078e0259 */
[----:B------:R-:W-:-:S03]  /*00d0*/  IMAD.WIDE R146, R2, R89, c[0x0][0x250] ;  /* 0x0000940002927625 */ /* 0x000fc600078e0259 */
[----:B------:R-:W3:Y:S04]  /*00e0*/  @P1 LDG.E R233, [R4.64] ;  /* 0x0000000604e91981 */ /* 0x000ee8000c1e1900 */
[----:B------:R-:W3:Y:S01]  /*00f0*/  @P1 LDG.E R232, [R4.64+0x4] ;  /* 0x0000040604e81981 */ /* 0x000ee2000c1e1900 */
[----:B--2---:R-:W-:-:S03]  /*0100*/  ISETP.NE.AND P2, PT, R0, RZ, PT ;  /* 0x000000ff0000720c */ /* 0x004fc60003f45270 */
[----:B------:R1:W5:Y:S01]  /*0110*/  @P5 LDG.E R6, [R146.64] ;  /* 0x0000000692065981 */ /* 0x000362000c1e1900 */
[----:B------:R-:W-:Y:S01]  /*0120*/  ISETP.EQ.OR.EX P0, PT, RZ, c[0x0][0x24c], !P2, P0 ;  /* 0x00009300ff007a0c */ /* 0x000fe20005702700 */
[----:B------:R-:W-:Y:S02]  /*0130*/  IMAD.MOV.U32 R21, RZ, RZ, -0x1 ;  /* 0xffffffffff157424 */ /* 0x000fe400078e00ff */
[----:B------:R-:W-:Y:S01]  /*0140*/  IMAD.WIDE R8, R2, R89, c[0x0][0x248] ;  /* 0x0000920002087625 */ /* 0x000fe200078e0259 */
[----:B------:R-:W2:Y:S04]  /*0150*/  S2R R27, SR_CTAID.X ;  /* 0x00000000001b7919 */ /* 0x000ea80000002500 */
[----:B------:R-:W4:Y:S04]  /*0160*/  S2R R144, SR_CTAID.Z ;  /* 0x0000000000907919 */ /* 0x000f280000002700 */
[----:B------:R-:W1:Y:S04]  /*0170*/  S2R R52, SR_TID.X ;  /* 0x0000000000347919 */ /* 0x000e680000002100 */
[----:B------:R1:W5:Y:S01]  /*0180*/  @!P0 LDG.E R21, [R8.64] ;  /* 0x0000000608158981 */ /* 0x000362000c1e1900 */
[----:B------:R-:W-:-:S04]  /*0190*/  ISETP.NE.U32.AND P0, PT, RZ, c[0x0][0x248], PT ;  /* 0x00009200ff007a0c */ /* 0x000fc80003f05070 */
[----:B------:R-:W-:Y:S02]  /*01a0*/  ISETP.NE.AND.EX P0, PT, RZ, c[0x0][0x24c], PT, P0 ;  /* 0x00009300ff007a0c */ /* 0x000fe40003f05300 */
[----:B------:R-:W-:-:S04]  /*01b0*/  MOV R7, R2 ;  /* 0x0000000200077202 */ /* 0x000fc80000000f00 */
[--C-:B------:R-:W-:Y:S01]  /*01c0*/  SHF.R.S32.HI R0, RZ, 0x1f, R7.reuse ;  /* 0x0000001fff007819 */ /* 0x100fe20000011407 */
[----:B------:R-:W-:Y:S02]  /*01d0*/  IMAD.MOV.U32 R11, RZ, RZ, R7 ;  /* 0x000000ffff0b7224 */ /* 0x000fe400078e0007 */
[----:B---3--:R-:W-:Y:S01]  /*01e0*/  @P1 IMAD.IADD R232, R232, 0x1, -R233 ;  /* 0x00000001e8e81824 */ /* 0x008fe200078e0ae9 */
[----:B------:R-:W-:-:S03]  /*01f0*/  @!P1 MOV R232, c[0x0][0x214] ;  /* 0x0000850000e89a02 */ /* 0x000fc60000000f00 */
[----:B------:R-:W-:Y:S05]  /*0200*/  @!P0 BRA `(.L_x_6440) ;  /* 0x0000004000008947 */ /* 0x000fea0003800000 */
[----:B-12-4-:R-:W2:Y:S02]  /*0210*/  @P2 LDG.E R4, [R8.64+0x4] ;  /* 0x0000040608042981 */ /* 0x016ea4000c1e1900 */
[----:B--2--5:R-:W-:-:S06]  /*0220*/  @P2 IADD3 R3, R4, -R21, RZ ;  /* 0x8000001504032210 */ /* 0x024fcc0007ffe0ff */
[----:B------:R1:W5:Y:S01]  /*0230*/  @!P2 LDG.E R3, [R8.64] ;  /* 0x000000060803a981 */ /* 0x000362000c1e1900 */
[----:B------:R-:W-:Y:S05]  /*0240*/  BRA `(.L_x_6441) ;  /* 0x0000001000007947 */ /* 0x000fea0003800000 */
.L_x_6440:
[----:B-12-4-:R-:W-:Y:S02]  /*0250*/  MOV R3, c[0x0][0x218] ;  /* 0x0000860000037a02 */ /* 0x016fe40000000f00 */
.L_x_6441:
        /* <DEDUP_REMOVED lines=14> */
[----:B------:R-:W-:Y:S01]  /*0340*/  IADD3 R4, -R232, 0x7f, R61 ;  /* 0x0000007fe8047810 */ /* 0x000fe20007ffe13d */
[----:B------:R-:W-:Y:S01]  /*0350*/  UIADD3 UR5, UR5, 0x3f, URZ ;  /* 0x0000003f05057890 */ /* 0x000fe2000fffe03f */
[C---:B------:R-:W-:Y:S02]  /*0360*/  IADD3 R10, R63.reuse, R61, -R232 ;  /* 0x0000003d3f0a7210 */ /* 0x040fe40007ffe8e8 */
[----:B-1----:R-:W-:Y:S01]  /*0370*/  IADD3 R8, R63, 0x3f, RZ ;  /* 0x0000003f3f087810 */ /* 0x002fe20007ffe0ff */
[----:B------:R-:W-:Y:S01]  /*0380*/  USHF.R.S32.HI UR4, URZ, 0x1f, UR5 ;  /* 0x0000001f3f047899 */ /* 0x000fe20008011405 */
[----:B------:R-:W-:Y:S02]  /*0390*/  IADD3 R4, R4, c[0x0][0x2e8], R63 ;  /* 0x0000ba0004047a10 */ /* 0x000fe40007ffe03f */
[----:B------:R-:W-:Y:S01]  /*03a0*/  IADD3 R10, R10, -c[0x0][0x2e4], RZ ;  /* 0x8000b9000a0a7a10 */ /* 0x000fe20007ffe0ff */
[----:B------:R-:W-:Y:S01]  /*03b0*/  ULEA.HI UR4, UR4, UR5, URZ, 0x6 ;  /* 0x0000000504047291 */ /* 0x000fe2000f8f303f */
[----:B------:R-:W-:-:S02]  /*03c0*/  SHF.R.S32.HI R5, RZ, 0x1f, R8 ;  /* 0x0000001fff057819 */ /* 0x000fc40000011408 */
[----:B------:R-:W-:Y:S01]  /*03d0*/  SHF.R.S32.HI R3, RZ, 0x1f, R4 ;  /* 0x0000001fff037819 */ /* 0x000fe20000011404 */
[----:B------:R-:W-:Y:S01]  /*03e0*/  USHF.R.S32.HI UR4, URZ, 0x6, UR4 ;  /* 0x000000063f047899 */ /* 0x000fe20008011404 */
[----:B------:R-:W-:Y:S02]  /*03f0*/  SHF.R.S32.HI R9, RZ, 0x1f, R10 ;  /* 0x0000001fff097819 */ /* 0x000fe4000001140a */
[----:B------:R-:W-:Y:S02]  /*0400*/  LEA.HI R5, R5, R8, RZ, 0x6 ;  /* 0x0000000805057211 */ /* 0x000fe400078f30ff */
[----:B------:R-:W-:Y:S02]  /*0410*/  LEA.HI R3, R3, R4, RZ, 0x6 ;  /* 0x0000000403037211 */ /* 0x000fe400078f30ff */
[----:B------:R-:W-:Y:S02]  /*0420*/  LEA.HI R9, R9, R10, RZ, 0x6 ;  /* 0x0000000a09097211 */ /* 0x000fe400078f30ff */
[----:B------:R-:W-:-:S02]  /*0430*/  SHF.R.S32.HI R5, RZ, 0x6, R5 ;  /* 0x00000006ff057819 */ /* 0x000fc40000011405 */
[----:B------:R-:W-:Y:S02]  /*0440*/  SHF.R.S32.HI R3, RZ, 0x6, R3 ;  /* 0x00000006ff037819 */ /* 0x000fe40000011403 */
[----:B------:R-:W-:Y:S02]  /*0450*/  SHF.R.S32.HI R9, RZ, 0x6, R9 ;  /* 0x00000006ff097819 */ /* 0x000fe40000011409 */
[----:B------:R-:W-:Y:S02]  /*0460*/  IMNMX R166, R5, UR4, PT ;  /* 0x0000000405a67c17 */ /* 0x000fe4000b800200 */
[----:B------:R-:W-:Y:S02]  /*0470*/  IMNMX R231, RZ, R9, !PT ;  /* 0x00000009ffe77217 */ /* 0x000fe40007800200 */
[----:B------:R-:W-:-:S04]  /*0480*/  IMNMX R166, R166, R3, PT ;  /* 0x00000003a6a67217 */ /* 0x000fc80003800200 */
[----:B------:R-:W-:-:S13]  /*0490*/  ISETP.GE.AND P0, PT, R231, R166, PT ;  /* 0x000000a6e700720c */ /* 0x000fda0003f06270 */
[----:B------:R-:W-:Y:S05]  /*04a0*/  @!P0 BRA `(.L_x_6442) ;  /* 0x0000079000008947 */ /* 0x000fea0003800000 */
        /* <DEDUP_REMOVED lines=10> */
[----:B------:R-:W-:Y:S01]  /*0550*/  @P0 IMAD.WIDE.U32 R8, R233, c[0x0][0x1e8], RZ ;  /* 0x00007a00e9080a25 */ /* 0x000fe200078e00ff */
[----:B------:R-:W-:-:S03]  /*0560*/  SHF.L.U32 R4, R4, 0x3, RZ ;  /* 0x0000000304047819 */ /* 0x000fc600000006ff */
        /* <DEDUP_REMOVED lines=11> */
[----:B------:R-:W-:-:S04]  /*0620*/  SHF.R.S32.HI R0, RZ, 0x1f, R144 ;  /* 0x0000001fff007819 */ /* 0x000fc80000011490 */
[----:B------:R-:W-:Y:S01]  /*0630*/  IADD3.X R5, R233, R5, R2, P0, !PT ;  /* 0x00000005e9057210 */ /* 0x000fe200007fe402 */
[----:B------:R-:W-:Y:S01]  /*0640*/  IMAD R9, R0, c[0x0][0x1f0], RZ ;  /* 0x00007c0000097a24 */ /* 0x000fe200078e02ff */
[----:B------:R-:W-:Y:S01]  /*0650*/  ISETP.GE.AND P0, PT, R3, R232, PT ;  /* 0x000000e80300720c */ /* 0x000fe20003f06270 */
[----:B------:R-:W-:Y:S01]  /*0660*/  IMAD R0, R7, c[0x0][0x1c0], R144 ;  /* 0x0000700007007a24 */ /* 0x000fe200078e0290 */
[----:B------:R-:W-:Y:S01]  /*0670*/  SHF.R.S32.HI R7, RZ, 0x1f, R3 ;  /* 0x0000001fff077819 */ /* 0x000fe20000011403 */
[C---:B------:R-:W-:Y:S02]  /*0680*/  IMAD R9, R144.reuse, c[0x0][0x1f4], R9 ;  /* 0x00007d0090097a24 */ /* 0x040fe400078e0209 */
[----:B------:R-:W-:-:S04]  /*0690*/  IMAD.WIDE.U32 R144, R144, c[0x0][0x1f0], R4 ;  /* 0x00007c0090907a25 */ /* 0x000fc800078e0004 */
[----:B------:R-:W-:Y:S02]  /*06a0*/  IMAD R0, R0, c[0x0][0x214], R61 ;  /* 0x0000850000007a24 */ /* 0x000fe400078e023d */
[----:B------:R-:W-:Y:S02]  /*06b0*/  IMAD.IADD R15, R145, 0x1, R9 ;  /* 0x00000001910f7824 */ /* 0x000fe400078e0209 */
        /* <DEDUP_REMOVED lines=12> */
.L_x_6444:
[----:B------:R-:W-:Y:S05]  /*0780*/  BSYNC B0 ;  /* 0x0000000000007941 */ /* 0x000fea0003800000 */
.L_x_6443:
        /* <DEDUP_REMOVED lines=18> */
.L_x_6446:
[----:B------:R-:W-:Y:S05]  /*08b0*/  BSYNC B0 ;  /* 0x0000000000007941 */ /* 0x000fea0003800000 */
.L_x_6445:
        /* <DEDUP_REMOVED lines=18> */
.L_x_6448:
[----:B------:R-:W-:Y:S05]  /*09e0*/  BSYNC B0 ;  /* 0x0000000000007941 */ /* 0x000fea0003800000 */
.L_x_6447:
        /* <DEDUP_REMOVED lines=17> */
.L_x_6450:
[----:B------:R-:W-:Y:S05]  /*0b00*/  BSYNC B0 ;  /* 0x0000000000007941 */ /* 0x000fea0003800000 */
.L_x_6449:
        /* <DEDUP_REMOVED lines=19> */
.L_x_6442:
        /* <DEDUP_REMOVED lines=23> */
[----:B-----5:R-:W1:Y:S02]  /*0db0*/  F2I.FTZ.U32.TRUNC.NTZ R7, R6 ;  /* 0x0000000600077305 */ /* 0x020e64000021f000 */
        /* <DEDUP_REMOVED lines=48> */
[----:B------:R-:W-:Y:S02]  /*10c0*/  @!P1 LOP3.LUT R4, RZ, c[0x0][0x1c8], RZ, 0x33, !PT ;  /* 0x00007200ff049a12 */ /* 0x000fe400078e33ff */
[----:B--2---:R-:W-:Y:S01]  /*10d0*/  SHF.R.S32.HI R21, RZ, 0x1f, R2 ;  /* 0x0000001fff157819 */ /* 0x004fe20000011402 */
[----:B------:R-:W-:-:S04]  /*10e0*/  IMAD.WIDE.U32 R12, R2, c[0x0][0x180], RZ ;  /* 0x00006000020c7a25 */ /* 0x000fc800078e00ff */
[C---:B------:R-:W-:Y:S02]  /*10f0*/  IMAD R3, R21.reuse, c[0x0][0x180], RZ ;  /* 0x0000600015037a24 */ /* 0x040fe400078e02ff */
[----:B------:R-:W-:Y:S02]  /*1100*/  IMAD R21, R21, c[0x0][0x188], RZ ;  /* 0x0000620015157a24 */ /* 0x000fe400078e02ff */
[C---:B------:R-:W-:Y:S02]  /*1110*/  IMAD R3, R2.reuse, c[0x0][0x184], R3 ;  /* 0x0000610002037a24 */ /* 0x040fe400078e0203 */
[C---:B------:R-:W-:Y:S02]  /*1120*/  IMAD R21, R2.reuse, c[0x0][0x18c], R21 ;  /* 0x0000630002157a24 */ /* 0x040fe400078e0215 */
[----:B------:R-:W-:Y:S01]  /*1130*/  IMAD.WIDE.U32 R14, R2, c[0x0][0x188], RZ ;  /* 0x00006200020e7a25 */ /* 0x000fe200078e00ff */
[----:B------:R-:W-:Y:S02]  /*1140*/  IADD3 R13, R13, R3, RZ ;  /* 0x000000030d0d7210 */ /* 0x000fe40007ffe0ff */
[----:B------:R-:W-:Y:S01]  /*1150*/  SHF.R.S32.HI R3, RZ, 0x1f, R4 ;  /* 0x0000001fff037819 */ /* 0x000fe20000011404 */
[----:B------:R-:W-:Y:S01]  /*1160*/  IMAD.IADD R21, R15, 0x1, R21 ;  /* 0x000000010f157824 */ /* 0x000fe200078e0215 */
[----:B------:R-:W-:Y:S01]  /*1170*/  MOV R2, R14 ;  /* 0x0000000e00027202 */ /* 0x000fe20000000f00 */
[----:B------:R-:W-:-:S04]  /*1180*/  IMAD.WIDE.U32 R12, R19, c[0x0][0x198], R12 ;  /* 0x00006600130c7a25 */ /* 0x000fc800078e000c */
[----:B------:R-:W-:Y:S02]  /*1190*/  IMAD.IADD R13, R13, 0x1, R6 ;  /* 0x000000010d0d7824 */ /* 0x000fe400078e0206 */
[----:B------:R-:W-:Y:S02]  /*11a0*/  IMAD R7, R3, c[0x0][0x1b0], RZ ;  /* 0x00006c0003077a24 */ /* 0x000fe400078e02ff */
[----:B------:R-:W-:-:S04]  /*11b0*/  IMAD.WIDE.U32 R140, R4, c[0x0][0x1b0], R12 ;  /* 0x00006c00048c7a25 */ /* 0x000fc800078e000c */
[----:B------:R-:W-:-:S05]  /*11c0*/  IMAD R7, R4, c[0x0][0x1b4], R7 ;  /* 0x00006d0004077a24 */ /* 0x000fca00078e0207 */
[----:B------:R-:W-:Y:S01]  /*11d0*/  IADD3 R15, R141, R7, RZ ;  /* 0x000000078d0f7210 */ /* 0x000fe20007ffe0ff */
[----:B------:R-:W-:Y:S05]  /*11e0*/  BRA `(.L_x_6452) ;  /* 0x0000046000007947 */ /* 0x000fea0003800000 */
.L_x_6451:
        /* <DEDUP_REMOVED lines=14> */
[----:B------:R-:W-:-:S04]  /*12d0*/  IADD3 R3, R9, R2, RZ ;  /* 0x0000000209037210 */ /* 0x000fc80007ffe0ff */
.L_x_6453:
[----:B------:R-:W-:Y:S01]  /*12e0*/  IABS R5, c[0x0][0x1c8] ;  /* 0x0000720000057a13 */ /* 0x000fe20000000000 */
[----:B------:R-:W-:Y:S01]  /*12f0*/  IMAD.MOV.U32 R15, RZ, RZ, R3 ;  /* 0x000000ffff0f7224 */ /* 0x000fe200078e0003 */
[----:B------:R-:W-:Y:S02]  /*1300*/  MOV R14, R8 ;  /* 0x00000008000e7202 */ /* 0x000fe40000000f00 */
[----:B------:R-:W1:Y:S01]  /*1310*/  I2F.RP R10, R5 ;  /* 0x00000005000a7306 */ /* 0x000e620000209400 */
[----:B------:R-:W-:-:S07]  /*1320*/  @P4 IADD3 R21, R6, R21, RZ ;  /* 0x0000001506154210 */ /* 0x000fce0007ffe0ff */
        /* <DEDUP_REMOVED lines=8> */
[----:B------:R-:W-:-:S03]  /*13b0*/  MOV R9, R2 ;  /* 0x0000000200097202 */ /* 0x000fc60000000f00 */
[----:B------:R-:W-:-:S04]  /*13c0*/  @P4 IMAD.WIDE.U32 R12, R21, c[0x0][0x1a0], RZ ;  /* 0x00006800150c4a25 */ /* 0x000fc800078e00ff */
[----:B------:R-:W-:-:S04]  /*13d0*/  IMAD.HI.U32 R4, R4, R9, RZ ;  /* 0x0000000904047227 */ /* 0x000fc800078e00ff */
[----:B------:R-:W-:Y:S02]  /*13e0*/  IMAD.MOV R2, RZ, RZ, -R4 ;  /* 0x000000ffff027224 */ /* 0x000fe400078e0a04 */
[----:B------:R-:W-:Y:S02]  /*13f0*/  @P4 IMAD R21, R21, c[0x0][0x1a4], R13 ;  /* 0x0000690015154a24 */ /* 0x000fe400078e020d */
[----:B------:R-:W-:Y:S01]  /*1400*/  IMAD R2, R5, R2, R9 ;  /* 0x0000000205027224 */ /* 0x000fe200078e0209 */
[----:B------:R-:W-:-:S04]  /*1410*/  LEA R9, R166, 0xffffffc0, 0x6 ;  /* 0xffffffc0a6097811 */ /* 0x000fc800078e30ff */
[----:B------:R-:W-:Y:S01]  /*1420*/  ISETP.GT.U32.AND P0, PT, R5, R2, PT ;  /* 0x000000020500720c */ /* 0x000fe20003f04070 */
[----:B------:R-:W-:-:S04]  /*1430*/  IMAD.WIDE.U32 R14, R9, c[0x0][0x198], R14 ;  /* 0x00006600090e7a25 */ /* 0x000fc800078e000e */
[----:B------:R-:W-:Y:S01]  /*1440*/  IMAD.MOV.U32 R19, RZ, RZ, R9 ;  /* 0x000000ffff137224 */ /* 0x000fe200078e0009 */
[----:B------:R-:W-:-:S07]  /*1450*/  MOV R140, R14 ;  /* 0x0000000e008c7202 */ /* 0x000fce0000000f00 */
        /* <DEDUP_REMOVED lines=12> */
[----:B------:R-:W-:Y:S02]  /*1520*/  IMAD.IADD R141, R15, 0x1, R2 ;  /* 0x000000010f8d7824 */ /* 0x000fe400078e0202 */
[----:B------:R-:W-:Y:S01]  /*1530*/  @P4 IMAD.MOV.U32 R2, RZ, RZ, R12 ;  /* 0x000000ffff024224 */ /* 0x000fe200078e000c */
        /* <DEDUP_REMOVED lines=17> */
.L_x_6452:
[----:B------:R1:W5:Y:S01]  /*1650*/  @P5 LDG.E R12, [R146.64] ;  /* 0x00000006920c5981 */ /* 0x000362000c1e1900 */
[----:B------:R-:W-:Y:S01]  /*1660*/  SHF.R.S32.HI R13, RZ, 0x1f, R52 ;  /* 0x0000001fff0d7819 */ /* 0x000fe20000011434 */
[----:B------:R-:W-:Y:S01]  /*1670*/  IMAD.MOV.U32 R25, RZ, RZ, 0x2 ;  /* 0x00000002ff197424 */ /* 0x000fe200078e00ff */
[----:B------:R-:W-:Y:S01]  /*1680*/  ISETP.NE.AND P0, PT, R233, -0x1, PT ;  /* 0xffffffffe900780c */ /* 0x000fe20003f05270 */
[----:B------:R-:W-:Y:S01]  /*1690*/  IMAD.MOV.U32 R134, RZ, RZ, c[0x0][0x230] ;  /* 0x00008c00ff867624 */ /* 0x000fe200078e00ff */
[----:B------:R-:W-:Y:S01]  /*16a0*/  LEA.HI R23, R13, R52, RZ, 0x3 ;  /* 0x000000340d177211 */ /* 0x000fe200078f18ff */
[----:B------:R-:W-:Y:S01]  /*16b0*/  IMAD.MOV.U32 R30, RZ, RZ, RZ ;  /* 0x000000ffff1e7224 */ /* 0x000fe200078e00ff */
[----:B------:R-:W-:Y:S01]  /*16c0*/  MOV R31, c[0x0][0x230] ;  /* 0x00008c00001f7a02 */ /* 0x000fe20000000f00 */
[----:B------:R-:W-:Y:S01]  /*16d0*/  IMAD.MOV.U32 R150, RZ, RZ, c[0x0][0x198] ;  /* 0x00006600ff967624 */ /* 0x000fe200078e00ff */
[----:B------:R-:W-:-:S02]  /*16e0*/  SHF.R.S32.HI R142, RZ, 0x3, R23 ;  /* 0x00000003ff8e7819 */ /* 0x000fc40000011417 */
[----:B------:R-:W-:Y:S01]  /*16f0*/  LOP3.LUT R23, R23, 0xfffffff8, RZ, 0xc0, !PT ;  /* 0xfffffff817177812 */ /* 0x000fe200078ec0ff */
[----:B------:R-:W-:Y:S01]  /*1700*/  IMAD.HI.U32 R134, R25, R134, R30 ;  /* 0x0000008619867227 */ /* 0x000fe200078e001e */
[CC--:B------:R-:W-:Y:S02]  /*1710*/  LEA.HI R137, R13.reuse, R52.reuse, RZ, 0x4 ;  /* 0x000000340d897211 */ /* 0x0c0fe400078f20ff */
[----:B------:R-:W-:Y:S01]  /*1720*/  SHF.R.S32.HI R143, RZ, 0x1f, R142 ;  /* 0x0000001fff8f7819 */ /* 0x000fe2000001148e */
[----:B------:R-:W-:Y:S01]  /*1730*/  @!P0 IMAD R6, R0, c[0x0][0x178], RZ ;  /* 0x00005e0000068a24 */ /* 0x000fe200078e02ff */
[CC--:B------:R-:W-:Y:S01]  /*1740*/  LEA.HI R58, R13.reuse, R52.reuse, RZ, 0x5 ;  /* 0x000000340d3a7211 */ /* 0x0c0fe200078f28ff */
[----:B------:R-:W-:Y:S01]  /*1750*/  IMAD.SHL.U32 R25, R142, 0x40, RZ ;  /* 0x000000408e197824 */ /* 0x000fe200078e00ff */
[----:B------:R-:W-:Y:S01]  /*1760*/  SHF.R.S32.HI R135, RZ, 0x1, R134 ;  /* 0x00000001ff877819 */ /* 0x000fe20000011486 */
[----:B------:R-:W-:Y:S01]  /*1770*/  IMAD.IADD R60, R52, 0x1, -R23 ;  /* 0x00000001343c7824 */ /* 0x000fe200078e0a17 */
[----:B------:R-:W-:Y:S01]  /*1780*/  LEA.HI R23, R13, R52, RZ, 0x6 ;  /* 0x000000340d177211 */ /* 0x000fe200078f30ff */
[----:B------:R-:W-:Y:S01]  /*1790*/  @P0 IMAD.WIDE.U32 R28, R233, c[0x0][0x190], RZ ;  /* 0x00006400e91c0a25 */ /* 0x000fe200078e00ff */
[----:B------:R-:W-:-:S02]  /*17a0*/  LOP3.LUT R25, R25, 0x1c0, RZ, 0xc0, !PT ;  /* 0x000001c019197812 */ /* 0x000fc400078ec0ff */
[----:B------:R-:W-:Y:S01]  /*17b0*/  MOV R53, 0x10 ;  /* 0x0000001000357802 */ /* 0x000fe20000000f00 */
[C---:B------:R-:W-:Y:S01]  /*17c0*/  @!P0 IMAD.WIDE.U32 R16, R11.reuse, c[0x0][0x178], RZ ;  /* 0x00005e000b108a25 */ /* 0x040fe200078e00ff */
[----:B------:R-:W-:Y:S02]  /*17d0*/  SHF.R.U32.HI R138, RZ, 0x3, R25 ;  /* 0x00000003ff8a7819 */ /* 0x000fe40000011619 */
[----:B------:R-:W-:Y:S01]  /*17e0*/  @P0 MOV R22, R28 ;  /* 0x0000001c00160202 */ /* 0x000fe20000000f00 */
[----:B------:R-:W-:Y:S01]  /*17f0*/  @!P0 IMAD R6, R11, c[0x0][0x17c], R6 ;  /* 0x00005f000b068a24 */ /* 0x000fe200078e0206 */
[----:B------:R-:W-:Y:S01]  /*1800*/  @!P0 MOV R22, R16 ;  /* 0x0000001000168202 */ /* 0x000fe20000000f00 */
[----:B------:R-:W-:Y:S01]  /*1810*/  IMAD.SHL.U32 R24, R60, 0x8, RZ ;  /* 0x000000083c187824 */ /* 0x000fe200078e00ff */
[----:B------:R-:W-:Y:S01]  /*1820*/  SHF.L.U64.HI R59, R150, R89, c[0x0][0x19c] ;  /* 0x00006700963b7619 */ /* 0x000fe20000010259 */
[----:B-----5:R-:W-:Y:S01]  /*1830*/  @P0 IMAD R7, R233, c[0x0][0x194], R29 ;  /* 0x00006500e9070a24 */ /* 0x020fe200078e021d */
[----:B------:R-:W-:Y:S01]  /*1840*/  SHF.R.S32.HI R58, RZ, 0x5, R58 ;  /* 0x00000005ff3a7819 */ /* 0x000fe2000001143a */
[----:B------:R-:W-:Y:S01]  /*1850*/  @!P0 IMAD.IADD R7, R17, 0x1, R6 ;  /* 0x0000000111078824 */ /* 0x000fe200078e0206 */
[----:B------:R-:W-:Y:S01]  /*1860*/  LOP3.LUT R17, R25, 0x38, R24, 0xf8, !PT ;  /* 0x0000003819117812 */ /* 0x000fe200078ef818 */
[----:B------:R-:W-:Y:S01]  /*1870*/  IMAD.SHL.U32 R23, R23, 0x8, RZ ;  /* 0x0000000817177824 */ /* 0x000fe200078e00ff */
[----:B------:R-:W-:Y:S01]  /*1880*/  IADD3 R22, P1, R24, R22, RZ ;  /* 0x0000001618167210 */ /* 0x000fe20007f3e0ff */
[----:B------:R-:W-:Y:S01]  /*1890*/  IMAD.WIDE R26, R27, 0x40, R142 ;  /* 0x000000401b1a7825 */ /* 0x000fe200078e028e */
[----:B------:R-:W-:-:S02]  /*18a0*/  LOP3.LUT R138, R17, R138, RZ, 0x3c, !PT ;  /* 0x0000008a118a7212 */ /* 0x000fc400078e3cff */
[----:B------:R-:W-:Y:S01]  /*18b0*/  LOP3.LUT R17, R137, 0xfffffff0, RZ, 0xc0, !PT ;  /* 0xfffffff089117812 */ /* 0x000fe200078ec0ff */
[----:B------:R-:W-:Y:S01]  /*18c0*/  IMAD.SHL.U32 R13, R60, 0x4, RZ ;  /* 0x000000043c0d7824 */ /* 0x000fe200078e00ff */
[----:B------:R-:W-:Y:S01]  /*18d0*/  SHF.R.S32.HI R25, RZ, 0x1f, R24 ;  /* 0x0000001fff197819 */ /* 0x000fe20000011418 */
[----:B------:R-:W-:Y:S01]  /*18e0*/  IMAD.SHL.U32 R50, R150, 0x10, RZ ;  /* 0x0000001096327824 */ /* 0x000fe200078e00ff */
[----:B------:R-:W-:Y:S01]  /*18f0*/  LOP3.LUT R138, R138, 0xfffffe00, R23, 0xf8, !PT ;  /* 0xfffffe008a8a7812 */ /* 0x000fe200078ef817 */
[----:B------:R-:W-:Y:S01]  /*1900*/  IMAD.IADD R136, R52, 0x1, -R17 ;  /* 0x0000000134887824 */ /* 0x000fe200078e0a11 */
[----:B------:R-:W-:Y:S01]  /*1910*/  IADD3.X R23, R25, R7, RZ, P1, !PT ;  /* 0x0000000719177210 */ /* 0x000fe20000ffe4ff */
[----:B------:R-:W-:Y:S01]  /*1920*/  IMAD R17, R3, c[0x0][0x1b8], RZ ;  /* 0x00006e0003117a24 */ /* 0x000fe200078e02ff */
[----:B------:R-:W-:Y:S01]  /*1930*/  SHF.R.S32.HI R6, RZ, 0x1f, R144 ;  /* 0x0000001fff067819 */ /* 0x000fe20000011490 */
[----:B------:R-:W-:Y:S01]  /*1940*/  IMAD R132, R142, R135, R13 ;  /* 0x000000878e847224 */ /* 0x000fe200078e020d */
[----:B------:R-:W-:Y:S01]  /*1950*/  SHF.R.S32.HI R7, RZ, 0x1f, R136 ;  /* 0x0000001fff077819 */ /* 0x000fe20000011488 */
[----:B------:R-:W-:Y:S01]  /*1960*/  IMAD R17, R4, c[0x0][0x1bc], R17 ;  /* 0x00006f0004117a24 */ /* 0x000fe200078e0211 */
[----:B------:R-:W-:Y:S01]  /*1970*/  IADD3 R20, P0, R24, R2, RZ ;  /* 0x0000000218147210 */ /* 0x000fe20007f1e0ff */
[----:B------:R-:W-:Y:S01]  /*1980*/  IMAD R139, R6, c[0x0][0x1a8], RZ ;  /* 0x00006a00068b7a24 */ /* 0x000fe200078e02ff */
[----:B------:R-:W-:Y:S01]  /*1990*/  LEA.HI R64, R7, R136, RZ, 0x3 ;  /* 0x0000008807407211 */ /* 0x000fe200078f18ff */
[----:B------:R-:W-:Y:S01]  /*19a0*/  IMAD R2, R27, c[0x0][0x190], RZ ;  /* 0x000064001b027a24 */ /* 0x000fe200078e02ff */
[----:B------:R-:W-:Y:S01]  /*19b0*/  SHF.L.U32 R133, R135, 0x4, RZ ;  /* 0x0000000487857819 */ /* 0x000fe200000006ff */
[----:B------:R-:W-:Y:S01]  /*19c0*/  IMAD.X R21, R25, 0x1, R21, P0 ;  /* 0x0000000119157824 */ /* 0x000fe200000e0615 */
[----:B------:R-:W-:Y:S01]  /*19d0*/  LOP3.LUT R7, R64, 0xfffffff8, RZ, 0xc0, !PT ;  /* 0xfffffff840077812 */ /* 0x000fe200078ec0ff */
[----:B------:R-:W-:Y:S01]  /*19e0*/  IMAD R2, R26, c[0x0][0x194], R2 ;  /* 0x000065001a027a24 */ /* 0x000fe200078e0202 */
[----:B------:R-:W-:Y:S01]  /*19f0*/  IADD3 R168, P0, R142, R19, RZ ;  /* 0x000000138ea87210 */ /* 0x000fe20007f1e0ff */
[----:B------:R-:W-:Y:S01]  /*1a00*/  IMAD.WIDE.U32 R20, R4, c[0x0][0x1b8], R20 ;  /* 0x00006e0004147a25 */ /* 0x000fe200078e0014 */
[----:B------:R-:W-:-:S02]  /*1a10*/  SHF.R.S32.HI R119, RZ, 0x1f, R132 ;  /* 0x0000001fff777819 */ /* 0x000fc40000011484 */
[----:B------:R-:W-:Y:S01]  /*1a20*/  IADD3.X R5, R143, R5, RZ, P0, !PT ;  /* 0x000000058f057210 */ /* 0x000fe200007fe4ff */
[----:B------:R-:W-:Y:S01]  /*1a30*/  IMAD.IADD R136, R136, 0x1, -R7 ;  /* 0x0000000188887824 */ /* 0x000fe200078e0a07 */
[----:B------:R-:W-:Y:S01]  /*1a40*/  SHF.R.S32.HI R7, RZ, 0x1f, R70 ;  /* 0x0000001fff077819 */ /* 0x000fe20000011446 */
[----:B------:R-:W-:Y:S01]  /*1a50*/  IMAD.WIDE.U32 R22, R26, c[0x0][0x190], R22 ;  /* 0x000064001a167a25 */ /* 0x000fe200078e0016 */
[----:B------:R-:W-:Y:S02]  /*1a60*/  IADD3 R140, P0, R24, R140, RZ ;  /* 0x0000008c188c7210 */ /* 0x000fe40007f1e0ff */
[----:B------:R-:W-:Y:S01]  /*1a70*/  LEA.HI R6, R7, R70, RZ, 0x6 ;  /* 0x0000004607067211 */ /* 0x000fe200078f30ff */
[----:B------:R-:W-:Y:S01]  /*1a80*/  IMAD R5, R5, c[0x0][0x1a0], RZ ;  /* 0x0000680005057a24 */ /* 0x000fe200078e02ff */
[----:B------:R-:W-:Y:S01]  /*1a90*/  R2P PR, R136, 0x6 ;  /* 0x0000000688007804 */ /* 0x000fe20000000000 */
[----:B------:R-:W-:Y:S01]  /*1aa0*/  IMAD.X R141, R25, 0x1, R15, P0 ;  /* 0x00000001198d7824 */ /* 0x000fe200000e060f */
[----:B------:R-:W-:Y:S01]  /*1ab0*/  SHF.R.S32.HI R6, RZ, 0x6, R6 ;  /* 0x00000006ff067819 */ /* 0x000fe20000011406 */
[----:B------:R-:W-:-:S02]  /*1ac0*/  IMAD.IADD R21, R21, 0x1, R17 ;  /* 0x0000000115157824 */ /* 0x000fc400078e0211 */
[----:B------:R-:W-:Y:S01]  /*1ad0*/  IMAD.IADD R23, R23, 0x1, R2 ;  /* 0x0000000117177824 */ /* 0x000fe200078e0202 */
[----:B------:R-:W-:Y:S01]  /*1ae0*/  IMNMX R69, R231, R6, !PT ;  /* 0x00000006e7457217 */ /* 0x000fe20007800200 */
[----:B------:R-:W-:Y:S01]  /*1af0*/  IMAD R7, R143, c[0x0][0x198], RZ ;  /* 0x000066008f077a24 */ /* 0x000fe200078e02ff */
[----:B------:R-:W-:Y:S01]  /*1b00*/  MOV R2, c[0x0][0x1a0] ;  /* 0x0000680000027a02 */ /* 0x000fe20000000f00 */
[----:B------:R-:W-:Y:S01]  /*1b10*/  IMAD R165, R168, c[0x0][0x1a4], R5 ;  /* 0x00006900a8a57a24 */ /* 0x000fe200078e0205 */
[----:B------:R-:W-:Y:S01]  /*1b20*/  ISETP.GT.AND P0, PT, R166, R69, PT ;  /* 0x00000045a600720c */ /* 0x000fe20003f04270 */
[----:B------:R-:W-:Y:S01]  /*1b30*/  IMAD R139, R144, c[0x0][0x1ac], R139 ;  /* 0x00006b00908b7a24 */ /* 0x000fe200078e028b */
[----:B------:R-:W-:Y:S01]  /*1b40*/  SHF.L.U64.HI R62, R2, R89, c[0x0][0x1a4] ;  /* 0x00006900023e7619 */ /* 0x000fe20000010259 */
[----:B------:R-:W-:Y:S01]  /*1b50*/  IMAD.WIDE.U32 R168, R168, c[0x0][0x1a0], R20 ;  /* 0x00006800a8a87a25 */ /* 0x000fe200078e0014 */
[----:B------:R-:W-:-:S03]  /*1b60*/  SEL R53, R53, 0xfffffff0, !P1 ;  /* 0xfffffff035357807 */ /* 0x000fc60004800000 */
[----:B------:R-:W-:Y:S01]  /*1b70*/  IMAD.MOV.U32 R5, RZ, RZ, 0x20 ;  /* 0x00000020ff057424 */ /* 0x000fe200078e00ff */
[----:B------:R-:W-:Y:S01]  /*1b80*/  IADD3 R165, R169, R165, RZ ;  /* 0x000000a5a9a57210 */ /* 0x000fe20007ffe0ff */
[----:B------:R-:W-:Y:S02]  /*1b90*/  IMAD.IADD R130, R13, 0x1, R132 ;  /* 0x000000010d827824 */ /* 0x000fe400078e0284 */
[----:B------:R-:W-:Y:S01]  /*1ba0*/  IMAD.WIDE.U32 R144, R144, c[0x0][0x1a8], R22 ;  /* 0x00006a0090907a25 */ /* 0x000fe200078e0016 */
[----:B------:R-:W-:Y:S02]  /*1bb0*/  SEL R51, R5, 0xffffffe0, !P2 ;  /* 0xffffffe005337807 */ /* 0x000fe40005000000 */
[----:B------:R-:W-:Y:S01]  /*1bc0*/  SHF.R.S32.HI R118, RZ, 0x1f, R130 ;  /* 0x0000001fff767819 */ /* 0x000fe20000011482 */
[C---:B------:R-:W-:Y:S02]  /*1bd0*/  IMAD R7, R142.reuse, c[0x0][0x19c], R7 ;  /* 0x000067008e077a24 */ /* 0x040fe400078e0207 */
[----:B------:R-:W-:-:S04]  /*1be0*/  IMAD.WIDE.U32 R140, R142, c[0x0][0x198], R140 ;  /* 0x000066008e8c7a25 */ /* 0x000fc800078e008c */
[----:B------:R-:W-:Y:S02]  /*1bf0*/  IMAD.SHL.U32 R65, R2, 0x10, RZ ;  /* 0x0000001002417824 */ /* 0x000fe400078e00ff */
[----:B------:R-:W-:Y:S02]  /*1c00*/  IMAD.IADD R48, R141, 0x1, R7 ;  /* 0x000000018d307824 */ /* 0x000fe400078e0207 */
[----:B------:R-:W-:Y:S01]  /*1c10*/  IMAD.IADD R139, R145, 0x1, R139 ;  /* 0x00000001918b7824 */ /* 0x000fe200078e028b */
[----:B------:R-:W-:Y:S01]  /*1c20*/  @!P5 MOV R12, RZ ;  /* 0x000000ff000cd202 */ /* 0x000fe20000000f00 */
[----:B------:R-:W-:Y:S05]  /*1c30*/  @!P0 BRA `(.L_x_6454) ;  /* 0x0000ad8000008947 */ /* 0x000fea0003800000 */
[----:B-1----:R-:W-:Y:S01]  /*1c40*/  SHF.R.S32.HI R7, RZ, 0x1f, R9 ;  /* 0x0000001fff077819 */ /* 0x002fe20000011409 */
[C---:B------:R-:W-:Y:S01]  /*1c50*/  IMAD R6, R0.reuse, c[0x0][0x280], RZ ;  /* 0x0000a00000067a24 */ /* 0x040fe200078e02ff */
[--C-:B------:R-:W-:Y:S01]  /*1c60*/  SHF.R.S32.HI R10, RZ, 0x1f, R70.reuse ;  /* 0x0000001fff0a7819 */ /* 0x100fe20000011446 */
[----:B------:R-:W-:Y:S01]  /*1c70*/  IMAD R0, R0, c[0x0][0x278], RZ ;  /* 0x00009e0000007a24 */ /* 0x000fe200078e02ff */
[----:B------:R-:W-:Y:S01]  /*1c80*/  IADD3 R8, P1, P0, R9, R142, -R70 ;  /* 0x0000008e09087210 */ /* 0x000fe2000783e846 */
[----:B------:R-:W-:Y:S01]  /*1c90*/  IMAD.WIDE.U32 R14, R11, c[0x0][0x278], R24 ;  /* 0x00009e000b0e7a25 */ /* 0x000fe200078e0018 */
[----:B------:R-:W-:Y:S01]  /*1ca0*/  IADD3 R128, R133, 0x40, RZ ;  /* 0x0000004085807810 */ /* 0x000fe20007ffe0ff */
[----:B------:R-:W-:Y:S01]  /*1cb0*/  UMOV UR8, 0x60 ;  /* 0x0000006000087882 */ /* 0x000fe20000000000 */
[----:B------:R-:W-:Y:S01]  /*1cc0*/  IADD3.X R7, R7, R143, ~R10, P1, P0 ;  /* 0x0000008f07077210 */ /* 0x000fe20000fe0c0a */
[----:B------:R-:W-:Y:S01]  /*1cd0*/  IMAD R0, R11, c[0x0][0x27c], R0 ;  /* 0x00009f000b007a24 */ /* 0x000fe200078e0200 */
[----:B------:R-:W-:Y:S01]  /*1ce0*/  IADD3 R127, R133, 0x80, RZ ;  /* 0x00000080857f7810 */ /* 0x000fe20007ffe0ff */
[----:B------:R-:W-:Y:S01]  /*1cf0*/  IMAD R6, R11, c[0x0][0x284], R6 ;  /* 0x0000a1000b067a24 */ /* 0x000fe200078e0206 */
[----:B------:R-:W-:Y:S01]  /*1d00*/  IADD3 R125, R133, 0xc0, RZ ;  /* 0x000000c0857d7810 */ /* 0x000fe20007ffe0ff */
[----:B------:R-:W-:Y:S01]  /*1d10*/  IMAD.WIDE.U32 R16, R11, c[0x0][0x280], R24 ;  /* 0x0000a0000b107a25 */ /* 0x000fe200078e0018 */
[----:B------:R-:W-:Y:S01]  /*1d20*/  ULDC.64 UR4, c[0x0][0x1a0] ;  /* 0x0000680000047ab9 */ /* 0x000fe20000000a00 */
[C---:B------:R-:W-:Y:S01]  /*1d30*/  IADD3 R68, R142.reuse, 0x10, RZ ;  /* 0x000000108e447810 */ /* 0x040fe20007ffe0ff */
[----:B------:R-:W-:Y:S01]  /*1d40*/  UIMAD UR9, UR8, UR5, URZ ;  /* 0x00000005080972a4 */ /* 0x000fe2000f8e023f */
[----:B------:R-:W-:Y:S01]  /*1d50*/  IMAD R11, R7, c[0x0][0x290], RZ ;  /* 0x0000a400070b7a24 */ /* 0x000fe200078e02ff */
[----:B------:R-:W-:Y:S01]  /*1d60*/  UIMAD.WIDE.U32 UR10, UR8, UR4, URZ ;  /* 0x00000004080a72a5 */ /* 0x000fe2000f8e003f */
[----:B------:R-:W-:Y:S01]  /*1d70*/  IMAD.IADD R15, R15, 0x1, R0 ;  /* 0x000000010f0f7824 */ /* 0x000fe200078e0200 */
[----:B------:R-:W-:Y:S01]  /*1d80*/  ULDC UR5, c[0x0][0x294] ;  /* 0x0000a50000057ab9 */ /* 0x000fe20000000800 */
[----:B------:R-:W-:Y:S01]  /*1d90*/  IMAD R7, R7, c[0x0][0x288], RZ ;  /* 0x0000a20007077a24 */ /* 0x000fe200078e02ff */
[----:B------:R-:W-:Y:S01]  /*1da0*/  UIMAD UR5, UR8, UR5, URZ ;  /* 0x00000005080572a4 */ /* 0x000fe2000f8e023f */
[----:B------:R-:W-:Y:S01]  /*1db0*/  IMAD.IADD R17, R17, 0x1, R6 ;  /* 0x0000000111117824 */ /* 0x000fe200078e0206 */
[----:B------:R-:W-:Y:S01]  /*1dc0*/  IADD3 R67, R142, 0x20, RZ ;  /* 0x000000208e437810 */ /* 0x000fe20007ffe0ff */
[----:B------:R-:W-:Y:S01]  /*1dd0*/  IMAD R6, R8, c[0x0][0x28c], R7 ;  /* 0x0000a30008067a24 */ /* 0x000fe200078e0207 */
[----:B------:R-:W-:Y:S01]  /*1de0*/  IADD3 R66, R142, 0x30, RZ ;  /* 0x000000308e427810 */ /* 0x000fe20007ffe0ff */
[----:B------:R-:W-:Y:S01]  /*1df0*/  IMAD.WIDE.U32 R14, R8, c[0x0][0x288], R14 ;  /* 0x0000a200080e7a25 */ /* 0x000fe200078e000e */
[C---:B------:R-:W-:Y:S01]  /*1e00*/  IADD3 R20, R24.reuse, 0x40, RZ ;  /* 0x0000004018147810 */ /* 0x040fe20007ffe0ff */
[----:B------:R-:W-:Y:S01]  /*1e10*/  ULDC UR4, c[0x0][0x230] ;  /* 0x00008c0000047ab9 */ /* 0x000fe20000000800 */
[----:B------:R-:W-:Y:S01]  /*1e20*/  IADD3 R19, R24, 0x80, RZ ;  /* 0x0000008018137810 */ /* 0x000fe20007ffe0ff */
[C---:B------:R-:W-:Y:S01]  /*1e30*/  IMAD R11, R8.reuse, c[0x0][0x294], R11 ;  /* 0x0000a500080b7a24 */ /* 0x040fe200078e020b */
[----:B------:R-:W-:Y:S01]  /*1e40*/  SHF.R.S32.HI R117, RZ, 0x1f, R133 ;  /* 0x0000001fff757819 */ /* 0x000fe20000011485 */
[----:B------:R-:W-:Y:S01]  /*1e50*/  IMAD.WIDE.U32 R16, R8, c[0x0][0x290], R16 ;  /* 0x0000a40008107a25 */ /* 0x000fe200078e0010 */
[----:B------:R-:W-:Y:S01]  /*1e60*/  IADD3 R18, R24, 0xc0, RZ ;  /* 0x000000c018127810 */ /* 0x000fe20007ffe0ff */
[----:B------:R-:W-:Y:S01]  /*1e70*/  UIADD3 UR9, UR11, UR9, URZ ;  /* 0x000000090b097290 */ /* 0x000fe2000fffe03f */
[----:B------:R-:W-:Y:S01]  /*1e80*/  SHF.R.S32.HI R115, RZ, 0x1f, R128 ;  /* 0x0000001fff737819 */ /* 0x000fe20000011480 */
[----:B------:R-:W-:Y:S01]  /*1e90*/  IMAD.IADD R0, R12, 0x1, R9 ;  /* 0x000000010c007824 */ /* 0x000fe200078e0209 */
[----:B------:R-:W-:Y:S01]  /*1ea0*/  SHF.R.S32.HI R113, RZ, 0x1f, R127 ;  /* 0x0000001fff717819 */ /* 0x000fe2000001147f */
[----:B------:R-:W-:Y:S01]  /*1eb0*/  IMAD.IADD R9, R15, 0x1, R6 ;  /* 0x000000010f097824 */ /* 0x000fe200078e0206 */
[----:B------:R-:W-:Y:S01]  /*1ec0*/  SHF.R.S32.HI R111, RZ, 0x1f, R125 ;  /* 0x0000001fff6f7819 */ /* 0x000fe2000001147d */
[----:B------:R-:W-:Y:S01]  /*1ed0*/  IMAD.IADD R7, R17, 0x1, R11 ;  /* 0x0000000111077824 */ /* 0x000fe200078e020b */
[----:B------:R-:W-:Y:S01]  /*1ee0*/  ULDC.U8 UR8, c[0x0][0x313] ;  /* 0x0000c4c000087ab9 */ /* 0x000fe20000000000 */
[----:B------:R-:W-:-:S02]  /*1ef0*/  IMAD.MOV.U32 R6, RZ, RZ, R16 ;  /* 0x000000ffff067224 */ /* 0x000fc400078e0010 */
[C---:B------:R-:W-:Y:S02]  /*1f00*/  IMAD R99, R3.reuse, c[0x0][0x2a0], RZ ;  /* 0x0000a80003637a24 */ /* 0x040fe400078e02ff */
[----:B------:R-:W-:Y:S02]  /*1f10*/  IMAD R101, R3, c[0x0][0x298], RZ ;  /* 0x0000a60003657a24 */ /* 0x000fe400078e02ff */
[----:B------:R-:W-:Y:S02]  /*1f20*/  IMAD R3, R5, c[0x0][0x1a4], RZ ;  /* 0x0000690005037a24 */ /* 0x000fe400078e02ff */
[----:B------:R-:W-:-:S04]  /*1f30*/  IMAD.WIDE.U32 R10, R2, 0x20, RZ ;  /* 0x00000020020a7825 */ /* 0x000fc800078e00ff */
[C---:B------:R-:W-:Y:S02]  /*1f40*/  IMAD R99, R4.reuse, c[0x0][0x2a4], R99 ;  /* 0x0000a90004637a24 */ /* 0x040fe400078e0263 */
[----:B------:R-:W-:-:S04]  /*1f50*/  IMAD.WIDE.U32 R6, R4, c[0x0][0x2a0], R6 ;  /* 0x0000a80004067a25 */ /* 0x000fc800078e0006 */
[----:B------:R-:W-:Y:S01]  /*1f60*/  IMAD.MOV.U32 R8, RZ, RZ, R14 ;  /* 0x000000ffff087224 */ /* 0x000fe200078e000e */
[----:B------:R-:W-:Y:S01]  /*1f70*/  LEA R98, P1, R6, c[0x0][0x270], 0x1 ;  /* 0x00009c0006627a11 */ /* 0x000fe200078208ff */
[----:B------:R-:W-:Y:S02]  /*1f80*/  IMAD.IADD R3, R11, 0x1, R3 ;  /* 0x000000010b037824 */ /* 0x000fe400078e0203 */
[----:B------:R-:W-:Y:S02]  /*1f90*/  IMAD.IADD R99, R7, 0x1, R99 ;  /* 0x0000000107637824 */ /* 0x000fe400078e0263 */
[----:B------:R-:W-:Y:S01]  /*1fa0*/  IMAD R101, R4, c[0x0][0x29c], R101 ;  /* 0x0000a70004657a24 */ /* 0x000fe200078e0265 */
[----:B------:R-:W-:Y:S01]  /*1fb0*/  SHF.L.U64.HI R93, R10, 0x1, R3 ;  /* 0x000000010a5d7819 */ /* 0x000fe20000010203 */
[----:B------:R-:W-:Y:S01]  /*1fc0*/  IMAD.WIDE.U32 R8, R4, c[0x0][0x298], R8 ;  /* 0x0000a60004087a25 */ /* 0x000fe200078e0008 */
[----:B------:R-:W-:Y:S02]  /*1fd0*/  LEA.HI.X R99, R6, c[0x0][0x274], R99, 0x1, P1 ;  /* 0x00009d0006637a11 */ /* 0x000fe400008f0c63 */
[----:B------:R-:W-:Y:S01]  /*1fe0*/  LEA R152, P1, R140, c[0x0][0x168], 0x1 ;  /* 0x00005a008c987a11 */ /* 0x000fe200078208ff */
[----:B------:R-:W-:Y:S01]  /*1ff0*/  IMAD R3, R135, R0, RZ ;  /* 0x0000000087037224 */ /* 0x000fe200078e02ff */
[----:B------:R-:W-:Y:S01]  /*2000*/  IADD3 R101, R9, R101, RZ ;  /* 0x0000006509657210 */ /* 0x000fe20007ffe0ff */
[----:B------:R-:W-:Y:S01]  /*2010*/  IMAD.MOV.U32 R75, RZ, RZ, c[0x0][0x288] ;  /* 0x0000a200ff4b7624 */ /* 0x000fe200078e00ff */
[----:B------:R-:W-:Y:S01]  /*2020*/  LEA R100, P0, R8, c[0x0][0x268], 0x1 ;  /* 0x00009a0008647a11 */ /* 0x000fe200078008ff */
[----:B------:R-:W-:Y:S01]  /*2030*/  IMAD.MOV.U32 R148, RZ, RZ, c[0x0][0x290] ;  /* 0x0000a400ff947624 */ /* 0x000fe200078e00ff */
[----:B------:R-:W-:Y:S01]  /*2040*/  LEA.HI.X R153, R140, c[0x0][0x16c], R48, 0x1, P1 ;  /* 0x00005b008c997a11 */ /* 0x000fe200008f0c30 */
[----:B------:R-:W-:Y:S01]  /*2050*/  IMAD.SHL.U32 R73, R75, 0x10, RZ ;  /* 0x000000104b497824 */ /* 0x000fe200078e00ff */
[----:B------:R-:W-:Y:S01]  /*2060*/  SHF.R.S32.HI R105, RZ, 0x1f, R3 ;  /* 0x0000001fff697819 */ /* 0x000fe20000011403 */
[----:B------:R-:W-:Y:S01]  /*2070*/  IMAD.MOV.U32 R74, RZ, RZ, 0x5 ;  /* 0x00000005ff4a7424 */ /* 0x000fe200078e00ff */
[-C--:B------:R-:W-:Y:S01]  /*2080*/  IADD3 R54, P2, R132, R3.reuse, RZ ;  /* 0x0000000384367210 */ /* 0x080fe20007f5e0ff */
[C---:B------:R-:W-:Y:S01]  /*2090*/  IMAD.IADD R126, R133.reuse, 0x1, R128 ;  /* 0x00000001857e7824 */ /* 0x040fe200078e0280 */
[----:B------:R-:W-:Y:S01]  /*20a0*/  IADD3 R104, P1, R130, R3, RZ ;  /* 0x0000000382687210 */ /* 0x000fe20007f3e0ff */
[----:B------:R-:W-:Y:S01]  /*20b0*/  IMAD.IADD R124, R133, 0x1, R127 ;  /* 0x00000001857c7824 */ /* 0x000fe200078e027f */
[----:B------:R-:W-:Y:S01]  /*20c0*/  LEA.HI.X R101, R8, c[0x0][0x26c], R101, 0x1, P0 ;  /* 0x00009b0008657a11 */ /* 0x000fe200000f0c65 */
[--C-:B------:R-:W-:Y:S01]  /*20d0*/  IMAD.X R3, R119, 0x1, R105.reuse, P2 ;  /* 0x0000000177037824 */ /* 0x100fe200010e0669 */
[----:B------:R-:W-:Y:S01]  /*20e0*/  LEA R96, P0, R168, c[0x0][0x170], 0x1 ;  /* 0x00005c00a8607a11 */ /* 0x000fe200078008ff */
[----:B------:R-:W-:Y:S01]  /*20f0*/  IMAD.X R105, R118, 0x1, R105, P1 ;  /* 0x0000000176697824 */ /* 0x000fe200008e0669 */
[----:B------:R-:W-:Y:S01]  /*2100*/  SHF.L.U64.HI R72, R75, R89, c[0x0][0x28c] ;  /* 0x0000a3004b487619 */ /* 0x000fe20000010259 */
[----:B------:R-:W-:Y:S01]  /*2110*/  IMAD.IADD R122, R133, 0x1, R125 ;  /* 0x00000001857a7824 */ /* 0x000fe200078e027d */
[----:B------:R-:W-:Y:S01]  /*2120*/  LEA.HI.X R97, R168, c[0x0][0x174], R165, 0x1, P0 ;  /* 0x00005d00a8617a11 */ /* 0x000fe200000f0ca5 */
[----:B------:R-:W-:Y:S01]  /*2130*/  IMAD.SHL.U32 R90, R148, 0x10, RZ ;  /* 0x00000010945a7824 */ /* 0x000fe200078e00ff */
[----:B------:R-:W-:Y:S01]  /*2140*/  IADD3 R82, P0, R73, R73, RZ ;  /* 0x0000004949527210 */ /* 0x000fe20007f1e0ff */
[C---:B------:R-:W-:Y:S01]  /*2150*/  IMAD.SHL.U32 R131, R135.reuse, 0x20, RZ ;  /* 0x0000002087837824 */ /* 0x040fe200078e00ff */
[C---:B------:R-:W-:Y:S01]  /*2160*/  SHF.L.U64.HI R105, R104.reuse, 0x1, R105 ;  /* 0x0000000168697819 */ /* 0x040fe20000010269 */
[----:B------:R-:W-:Y:S01]  /*2170*/  IMAD.SHL.U32 R104, R104, 0x2, RZ ;  /* 0x0000000268687824 */ /* 0x000fe200078e00ff */
[----:B------:R-:W-:Y:S01]  /*2180*/  IADD3 R78, P2, R82, 0x40, RZ ;  /* 0x00000040524e7810 */ /* 0x000fe20007f5e0ff */
[----:B------:R-:W-:Y:S01]  /*2190*/  IMAD.X R81, R72, 0x1, R72, P0 ;  /* 0x0000000148517824 */ /* 0x000fe200000e0648 */
[C---:B------:R-:W-:Y:S01]  /*21a0*/  SHF.L.U64.HI R0, R54.reuse, 0x1, R3 ;  /* 0x0000000136007819 */ /* 0x040fe20000010203 */
[----:B------:R-:W-:Y:S01]  /*21b0*/  IMAD.SHL.U32 R54, R54, 0x2, RZ ;  /* 0x0000000236367824 */ /* 0x000fe200078e00ff */
[----:B------:R-:W-:Y:S01]  /*21c0*/  IADD3 R80, P1, R82, 0x80, RZ ;  /* 0x0000008052507810 */ /* 0x000fe20007f3e0ff */
[----:B------:R-:W-:Y:S01]  /*21d0*/  IMAD.X R77, RZ, RZ, R81, P2 ;  /* 0x000000ffff4d7224 */ /* 0x000fe200010e0651 */
[----:B------:R-:W-:Y:S01]  /*21e0*/  IADD3 R102, P4, R104, c[0x0][0x2b0], RZ ;  /* 0x0000ac0068667a10 */ /* 0x000fe20007f9e0ff */
[----:B------:R-:W-:Y:S01]  /*21f0*/  IMAD R129, R135, 0x30, RZ ;  /* 0x0000003087817824 */ /* 0x000fe200078e02ff */
[----:B------:R-:W-:Y:S01]  /*2200*/  IADD3 R82, P0, R82, 0xc0, RZ ;  /* 0x000000c052527810 */ /* 0x000fe20007f1e0ff */
[C---:B------:R-:W-:Y:S01]  /*2210*/  IMAD.IADD R123, R133.reuse, 0x1, R126 ;  /* 0x00000001857b7824 */ /* 0x040fe200078e027e */
[----:B------:R-:W-:Y:S01]  /*2220*/  IADD3 R104, P2, R104, c[0x0][0x2a8], RZ ;  /* 0x0000aa0068687a10 */ /* 0x000fe20007f5e0ff */
[----:B------:R-:W-:Y:S01]  /*2230*/  IMAD.IADD R120, R133, 0x1, R122 ;  /* 0x0000000185787824 */ /* 0x000fe200078e027a */
[----:B------:R-:W-:Y:S01]  /*2240*/  IADD3.X R103, R105, c[0x0][0x2b4], RZ, P4, !PT ;  /* 0x0000ad0069677a10 */ /* 0x000fe200027fe4ff */
[----:B------:R-:W-:Y:S01]  /*2250*/  IMAD R5, R5, c[0x0][0x19c], RZ ;  /* 0x0000670005057a24 */ /* 0x000fe200078e02ff */
[----:B------:R-:W-:Y:S01]  /*2260*/  SHF.L.U64.HI R89, R148, R89, c[0x0][0x294] ;  /* 0x0000a50094597619 */ /* 0x000fe20000010259 */
[----:B------:R-:W-:Y:S01]  /*2270*/  IMAD.WIDE.U32 R150, R150, 0x20, RZ ;  /* 0x0000002096967825 */ /* 0x000fe200078e00ff */
[----:B------:R-:W-:-:S02]  /*2280*/  SHF.L.U64.HI R91, R148, R74, c[0x0][0x294] ;  /* 0x0000a500945b7619 */ /* 0x000fc4000001024a */
[C---:B------:R-:W-:Y:S01]  /*2290*/  SHF.L.U32 R92, R148.reuse, 0x5, RZ ;  /* 0x00000005945c7819 */ /* 0x040fe200000006ff */
[----:B------:R-:W-:Y:S01]  /*22a0*/  IMAD.WIDE.U32 R148, R148, 0x60, RZ ;  /* 0x0000006094947825 */ /* 0x000fe200078e00ff */
[----:B------:R-:W-:Y:S02]  /*22b0*/  IADD3.X R79, RZ, R81, RZ, P1, !PT ;  /* 0x00000051ff4f7210 */ /* 0x000fe40000ffe4ff */
[----:B------:R-:W-:Y:S01]  /*22c0*/  IADD3.X R105, R105, c[0x0][0x2ac], RZ, P2, !PT ;  /* 0x0000ab0069697a10 */ /* 0x000fe200017fe4ff */
[----:B------:R-:W-:Y:S01]  /*22d0*/  IMAD.X R81, RZ, RZ, R81, P0 ;  /* 0x000000ffff517224 */ /* 0x000fe200000e0651 */
[----:B------:R-:W-:Y:S01]  /*22e0*/  IADD3 R26, P1, R54, c[0x0][0x2b0], RZ ;  /* 0x0000ac00361a7a10 */ /* 0x000fe20007f3e0ff */
[----:B------:R-:W-:Y:S01]  /*22f0*/  IMAD.MOV.U32 R71, RZ, RZ, c[0x0][0x290] ;  /* 0x0000a400ff477624 */ /* 0x000fe200078e00ff */
[-C--:B------:R-:W-:Y:S01]  /*2300*/  IADD3 R84, P5, R78, R73.reuse, RZ ;  /* 0x000000494e547210 */ /* 0x080fe20007fbe0ff */
[----:B------:R-:W-:Y:S01]  /*2310*/  IMAD.SHL.U32 R94, R10, 0x2, RZ ;  /* 0x000000020a5e7824 */ /* 0x000fe200078e00ff */
[-C--:B------:R-:W-:Y:S01]  /*2320*/  IADD3 R86, P4, R80, R73.reuse, RZ ;  /* 0x0000004950567210 */ /* 0x080fe20007f9e0ff */
[----:B------:R-:W-:Y:S01]  /*2330*/  IMAD.MOV.U32 R17, RZ, RZ, R166 ;  /* 0x000000ffff117224 */ /* 0x000fe200078e00a6 */
[----:B------:R-:W-:Y:S01]  /*2340*/  IADD3 R88, P2, R82, R73, RZ ;  /* 0x0000004952587210 */ /* 0x000fe20007f5e0ff */
[----:B------:R-:W-:Y:S01]  /*2350*/  IMAD.IADD R76, R151, 0x1, R5 ;  /* 0x00000001974c7824 */ /* 0x000fe200078e0205 */
[----:B------:R-:W-:Y:S01]  /*2360*/  IADD3 R121, R133, R124, RZ ;  /* 0x0000007c85797210 */ /* 0x000fe20007ffe0ff */
[--C-:B------:R-:W-:Y:S01]  /*2370*/  IMAD.X R83, R77, 0x1, R72.reuse, P5 ;  /* 0x000000014d537824 */ /* 0x100fe200028e0648 */
[----:B------:R-:W-:Y:S01]  /*2380*/  IADD3 R54, P0, R54, c[0x0][0x2a8], RZ ;  /* 0x0000aa0036367a10 */ /* 0x000fe20007f1e0ff */
[--C-:B------:R-:W-:Y:S01]  /*2390*/  IMAD.X R85, R79, 0x1, R72.reuse, P4 ;  /* 0x000000014f557824 */ /* 0x100fe200020e0648 */
[C---:B------:R-:W-:Y:S01]  /*23a0*/  SHF.L.U64.HI R74, R75.reuse, R74, c[0x0][0x28c] ;  /* 0x0000a3004b4a7619 */ /* 0x040fe2000001024a */
[----:B------:R-:W-:Y:S01]  /*23b0*/  IMAD.SHL.U32 R75, R75, 0x20, RZ ;  /* 0x000000204b4b7824 */ /* 0x000fe200078e00ff */
[C---:B------:R-:W-:Y:S01]  /*23c0*/  SHF.L.U64.HI R91, R92.reuse, 0x1, R91 ;  /* 0x000000015c5b7819 */ /* 0x040fe2000001025b */
[----:B------:R-:W-:Y:S01]  /*23d0*/  IMAD.SHL.U32 R92, R92, 0x2, RZ ;  /* 0x000000025c5c7824 */ /* 0x000fe200078e00ff */
[C---:B------:R-:W-:Y:S01]  /*23e0*/  SHF.L.U64.HI R89, R90.reuse, 0x1, R89 ;  /* 0x000000015a597819 */ /* 0x040fe20000010259 */
[----:B------:R-:W-:Y:S01]  /*23f0*/  IMAD.SHL.U32 R90, R90, 0x2, RZ ;  /* 0x000000025a5a7824 */ /* 0x000fe200078e00ff */
[----:B------:R-:W-:Y:S01]  /*2400*/  SHF.R.S32.HI R116, RZ, 0x1f, R131 ;  /* 0x0000001fff747819 */ /* 0x000fe20000011483 */
[----:B------:R-:W-:Y:S01]  /*2410*/  IMAD.X R87, R81, 0x1, R72, P2 ;  /* 0x0000000151577824 */ /* 0x000fe200010e0648 */
[----:B------:R-:W-:Y:S01]  /*2420*/  SHF.R.S32.HI R114, RZ, 0x1f, R129 ;  /* 0x0000001fff727819 */ /* 0x000fe20000011481 */
        /* <DEDUP_REMOVED lines=8> */
[C---:B------:R-:W-:Y:S02]  /*24b0*/  IADD3.X R27, R0.reuse, c[0x0][0x2b4], RZ, P1, !PT ;  /* 0x0000ad00001b7a10 */ /* 0x040fe40000ffe4ff */
[----:B------:R-:W-:Y:S02]  /*24c0*/  IADD3.X R55, R0, c[0x0][0x2ac], RZ, P0, !PT ;  /* 0x0000ab0000377a10 */ /* 0x000fe400007fe4ff */
.L_x_6508:
        /* <DEDUP_REMOVED lines=10> */
[----:B------:R-:W2:Y:S02]  /*2570*/  @P4 LDG.E.128 R12, [R98.64] ;  /* 0x00000006620c4981 */ /* 0x000ea4000c1e1d00 */
        /* <DEDUP_REMOVED lines=250> */
.L_x_6458:
[----:B------:R-:W-:Y:S05]  /*3520*/  BSYNC B0 ;  /* 0x0000000000007941 */ /* 0x000fea0003800000 */
.L_x_6457:
        /* <DEDUP_REMOVED lines=48> */
[----:B------:R-:W-:Y:S01]  /*3830*/  @!P0 FFMA.FTZ R3, R42, R45, R3 ;  /* 0x0000002d2a038223 */ /* 0x000fe20000010003 */
[----:B------:R-:W-:Y:S01]  /*3840*/  LEA.HI.X R159, R50, R153, R59, 0x1, P2 ;  /* 0x00000099329f7211 */ /* 0x000fe200010f0c3b */
        /* <DEDUP_REMOVED lines=158> */
.L_x_6460:
[----:B------:R-:W-:Y:S05]  /*4230*/  BSYNC B0 ;  /* 0x0000000000007941 */ /* 0x000fea0003800000 */
.L_x_6459:
[C---:B------:R-:W-:Y:S01]  /*4240*/  ISETP.GE.AND P0, PT, R67.reuse, R157, PT ;  /* 0x0000009d4300720c */ /* 0x040fe20003f06270 */
[----:B------:R-:W-:Y:S03]  /*4250*/  BSSY B0, `(.L_x_6461) ;  /* 0x00000d8000007945 */ /* 0x000fe60003800000 */
[----:B------:R-:W-:Y:S11]  /*4260*/  ISETP.GE.AND P0, PT, R67, R155, !P0 ;  /* 0x0000009b4300720c */ /* 0x000ff60004706270 */
[----:B------:R-:W-:Y:S02]  /*4270*/  @!UPT UIADD3 URZ, URZ, URZ, URZ ;  /* 0x0000003f3f3ff290 */ /* 0x000fe4000fffe03f */
[----:B------:R-:W-:-:S05]  /*4280*/  @!P0 BRA `(.L_x_6462) ;  /* 0x00000d4000008947 */ /* 0x000fca0003800000 */
[----:B------:R-:W-:Y:S02]  /*4290*/  LEA R162, P1, R75, R100, 0x1 ;  /* 0x000000644ba27211 */ /* 0x000fe400078208ff */
[----:B------:R-:W-:Y:S02]  /*42a0*/  ISETP.GE.AND P0, PT, R24, UR4, PT ;  /* 0x0000000418007c0c */ /* 0x000fe4000bf06270 */
[----:B------:R-:W-:Y:S02]  /*42b0*/  SHF.L.U32 R161, R131, 0x1, RZ ;  /* 0x0000000183a17819 */ /* 0x000fe400000006ff */
[----:B------:R-:W-:Y:S02]  /*42c0*/  LEA.HI.X R163, R75, R101, R74, 0x1, P1 ;  /* 0x000000654ba37211 */ /* 0x000fe400008f0c4a */
[-C--:B----4-:R-:W-:Y:S02]  /*42d0*/  IADD3 R30, P1, R26, R161.reuse, RZ ;  /* 0x000000a11a1e7210 */ /* 0x090fe40007f3e0ff */
[----:B-1----:R-:W-:Y:S01]  /*42e0*/  SHF.L.U64.HI R159, R131, 0x1, R116 ;  /* 0x00000001839f7819 */ /* 0x002fe20000010274 */
        /* <DEDUP_REMOVED lines=40> */
[-C--:B------:R-:W-:Y:S01]  /*4570*/  @!P0 FMUL.FTZ R156, R43, R29.reuse ;  /* 0x0000001d2b9c8220 */ /* 0x080fe20000410000 */
[----:B------:R-:W-:Y:S01]  /*4580*/  @!P0 MOV R32, R160 ;  /* 0x000000a000208202 */ /* 0x000fe20000000f00 */
[----:B------:R-:W-:Y:S01]  /*4590*/  @!P0 FMUL.FTZ R4, R28, R29 ;  /* 0x0000001d1c048220 */ /* 0x000fe20000410000 */
[----:B------:R-:W-:Y:S01]  /*45a0*/  LEA.HI.X R159, R150, R153, R76, 0x1, P4 ;  /* 0x00000099969f7211 */ /* 0x000fe200020f0c4c */
        /* <DEDUP_REMOVED lines=162> */
.L_x_6462:
[----:B------:R-:W-:Y:S05]  /*4fd0*/  BSYNC B0 ;  /* 0x0000000000007941 */ /* 0x000fea0003800000 */
.L_x_6461:
        /* <DEDUP_REMOVED lines=220> */
.L_x_6464:
[----:B------:R-:W-:Y:S05]  /*5da0*/  BSYNC B0 ;  /* 0x0000000000007941 */ /* 0x000fea0003800000 */
.L_x_6463:
        /* <DEDUP_REMOVED lines=8> */
.L_x_6456:
        /* <DEDUP_REMOVED lines=89> */
.L_x_6469:
[----:B------:R-:W-:Y:S05]  /*63c0*/  BSYNC B0 ;  /* 0x0000000000007941 */ /* 0x000fea0003800000 */
.L_x_6468:
        /* <DEDUP_REMOVED lines=89> */
.L_x_6471:
[----:B------:R-:W-:Y:S05]  /*6960*/  BSYNC B0 ;  /* 0x0000000000007941 */ /* 0x000fea0003800000 */
.L_x_6470:
        /* <DEDUP_REMOVED lines=89> */
.L_x_6473:
[----:B------:R-:W-:Y:S05]  /*6f00*/  BSYNC B0 ;  /* 0x0000000000007941 */ /* 0x000fea0003800000 */
.L_x_6472:
        /* <DEDUP_REMOVED lines=89> */
.L_x_6475:
[----:B------:R-:W-:Y:S05]  /*74a0*/  BSYNC B0 ;  /* 0x0000000000007941 */ /* 0x000fea0003800000 */
.L_x_6474:
[----:B-----5:R1:W-:Y:S02]  /*74b0*/  STG.E.128 [R152.64+0x180], R36 ;  /* 0x0001802498007986 */ /* 0x0203e4000c101d06 */
.L_x_6467:
[----:B------:R-:W-:Y:S05]  /*74c0*/  BSYNC B1 ;  /* 0x0000000000017941 */ /* 0x000fea0003800000 */
.L_x_6466:
        /* <DEDUP_REMOVED lines=22> */
[C---:B-1----:R-:W-:Y:S02]  /*7630*/  LEA R36, P0, R5.reuse, R102, 0x1 ;  /* 0x0000006605247211 */ /* 0x042fe400078008ff */
        /* <DEDUP_REMOVED lines=75> */
.L_x_6479:
[----:B------:R-:W-:Y:S05]  /*7af0*/  BSYNC B0 ;  /* 0x0000000000007941 */ /* 0x000fea0003800000 */
.L_x_6478:
[----:B------:R-:W-:Y:S01]  /*7b00*/  LEA R40, P0, R50, R152, 0x1 ;  /* 0x0000009832287211 */ /* 0x000fe200078008ff */
        /* <DEDUP_REMOVED lines=19> */
[C---:B------:R-:W-:Y:S02]  /*7c40*/  LEA R2, P0, R9.reuse, R2, 0x1 ;  /* 0x0000000209027211 */ /* 0x040fe400078008ff */
        /* <DEDUP_REMOVED lines=79> */
.L_x_6481:
[----:B------:R-:W-:Y:S05]  /*8140*/  BSYNC B0 ;  /* 0x0000000000007941 */ /* 0x000fea0003800000 */
.L_x_6480:
        /* <DEDUP_REMOVED lines=97> */
.L_x_6483:
[----:B------:R-:W-:Y:S05]  /*8760*/  BSYNC B0 ;  /* 0x0000000000007941 */ /* 0x000fea0003800000 */
.L_x_6482:
        /* <DEDUP_REMOVED lines=98> */
.L_x_6485:
[----:B------:R-:W-:Y:S05]  /*8d90*/  BSYNC B0 ;  /* 0x0000000000007941 */ /* 0x000fea0003800000 */
.L_x_6484:
[----:B-----5:R1:W-:Y:S02]  /*8da0*/  STG.E.128 [R40.64+0x180], R4 ;  /* 0x0001800428007986 */ /* 0x0203e4000c101d06 */
.L_x_6477:
[----:B------:R-:W-:Y:S05]  /*8db0*/  BSYNC B1 ;  /* 0x0000000000017941 */ /* 0x000fea0003800000 */
.L_x_6476:
        /* <DEDUP_REMOVED lines=101> */
.L_x_6489:
[----:B------:R-:W-:Y:S05]  /*9410*/  BSYNC B0 ;  /* 0x0000000000007941 */ /* 0x000fea0003800000 */
.L_x_6488:
        /* <DEDUP_REMOVED lines=11> */
[----:B------:R-:W-:Y:S01]  /*94d0*/  IMAD.MOV.U32 R11, RZ, RZ, RZ ;  /* 0x000000ffff0b7224 */ /* 0x000fe200078e00ff */
[----:B-----5:R-:W-:Y:S01]  /*94e0*/  MOV R16, R4 ;  /* 0x0000000400107202 */ /* 0x020fe20000000f00 */
[----:B------:R-:W-:Y:S01]  /*94f0*/  USHF.R.S32.HI UR5, URZ, 0x1, UR5 ;  /* 0x000000013f057899 */ /* 0x000fe20008011405 */
[----:B------:R-:W-:Y:S01]  /*9500*/  MOV R33, R7 ;  /* 0x0000000700217202 */ /* 0x000fe20000000f00 */
[----:B------:R-:W-:Y:S01]  /*9510*/  IMAD.MOV.U32 R35, RZ, RZ, R5 ;  /* 0x000000ffff237224 */ /* 0x000fe200078e0005 */
        /* <DEDUP_REMOVED lines=8> */
[C---:B------:R-:W-:Y:S02]  /*95a0*/  LEA R36, P0, R0.reuse, R102, 0x1 ;  /* 0x0000006600247211 */ /* 0x040fe400078008ff */
[-C--:B------:R-:W-:Y:S01]  /*95b0*/  LEA.HI.X.SX32 R9, R9, R112.reuse, 0x1, P2 ;  /* 0x0000007009097211 */ /* 0x080fe200010f0eff */
[----:B------:R1:W4:Y:S01]  /*95c0*/  LDG.E.128 R12, [R2.64] ;  /* 0x00000006020c7981 */ /* 0x000322000c1e1d00 */
[----:B------:R-:W-:Y:S02]  /*95d0*/  @P1 IADD3 R11, RZ, -UR5, RZ ;  /* 0x80000005ff0b1c10 */ /* 0x000fe4000fffe0ff */
[----:B------:R-:W-:Y:S02]  /*95e0*/  LEA.HI.X R37, R0, R103, R9, 0x1, P0 ;  /* 0x0000006700257211 */ /* 0x000fe400000f0c09 */
[----:B------:R-:W-:Y:S04]  /*95f0*/  IADD3 R9, P0, R126, R11, RZ ;  /* 0x0000000b7e097210 */ /* 0x000fe80007f1e0ff */
[----:B------:R-:W1:Y:S01]  /*9600*/  LDG.E.128 R36, [R36.64] ;  /* 0x0000000624247981 */ /* 0x000e62000c1e1d00 */
        /* <DEDUP_REMOVED lines=69> */
.L_x_6491:
[----:B------:R-:W-:Y:S05]  /*9a60*/  BSYNC B0 ;  /* 0x0000000000007941 */ /* 0x000fea0003800000 */
.L_x_6490:
        /* <DEDUP_REMOVED lines=97> */
.L_x_6493:
[----:B------:R-:W-:Y:S05]  /*a080*/  BSYNC B0 ;  /* 0x0000000000007941 */ /* 0x000fea0003800000 */
.L_x_6492:
        /* <DEDUP_REMOVED lines=98> */
.L_x_6495:
[----:B------:R-:W-:Y:S05]  /*a6b0*/  BSYNC B0 ;  /* 0x0000000000007941 */ /* 0x000fea0003800000 */
.L_x_6494:
[----:B-----5:R4:W-:Y:S02]  /*a6c0*/  STG.E.128 [R40.64+0x180], R4 ;  /* 0x0001800428007986 */ /* 0x0209e4000c101d06 */
.L_x_6487:
[----:B------:R-:W-:Y:S05]  /*a6d0*/  BSYNC B1 ;  /* 0x0000000000017941 */ /* 0x000fea0003800000 */
.L_x_6486:
        /* <DEDUP_REMOVED lines=103> */
.L_x_6499:
[----:B------:R-:W-:Y:S05]  /*ad50*/  BSYNC B0 ;  /* 0x0000000000007941 */ /* 0x000fea0003800000 */
.L_x_6498:
        /* <DEDUP_REMOVED lines=101> */
.L_x_6501:
[----:B------:R-:W-:Y:S05]  /*b3b0*/  BSYNC B0 ;  /* 0x0000000000007941 */ /* 0x000fea0003800000 */
.L_x_6500:
        /* <DEDUP_REMOVED lines=97> */
.L_x_6503:
[----:B------:R-:W-:Y:S05]  /*b9d0*/  BSYNC B0 ;  /* 0x0000000000007941 */ /* 0x000fea0003800000 */
.L_x_6502:
        /* <DEDUP_REMOVED lines=98> */
.L_x_6505:
[----:B------:R-:W-:Y:S05]  /*c000*/  BSYNC B0 ;  /* 0x0000000000007941 */ /* 0x000fea0003800000 */
.L_x_6504:
[----:B-----5:R4:W-:Y:S02]  /*c010*/  STG.E.128 [R40.64+0x180], R4 ;  /* 0x0001800428007986 */ /* 0x0209e4000c101d06 */
.L_x_6497:
[----:B------:R-:W-:Y:S05]  /*c020*/  BSYNC B1 ;  /* 0x0000000000017941 */ /* 0x000fea0003800000 */
.L_x_6496:
        /* <DEDUP_REMOVED lines=8> */
.L_x_6455:
        /* <DEDUP_REMOVED lines=53> */
.L_x_6465:
        /* <DEDUP_REMOVED lines=80> */
.L_x_6506:
[----:B------:R-:W-:Y:S02]  /*c900*/  IMAD.MOV.U32 R3, RZ, RZ, c[0x0][0x198] ;  /* 0x00006600ff037624 */ /* 0x000fe400078e00ff */
[----:B------:R-:W-:Y:S02]  /*c910*/  IMAD.MOV.U32 R5, RZ, RZ, c[0x0][0x1a0] ;  /* 0x00006800ff057624 */ /* 0x000fe400078e00ff */
[----:B------:R-:W-:Y:S02]  /*c920*/  IMAD.U32 R3, R3, -0x40, RZ ;  /* 0xffffffc003037824 */ /* 0x000fe400078e00ff */
[----:B------:R-:W-:Y:S03]  /*c930*/  IMAD.U32 R5, R5, -0x40, RZ ;  /* 0xffffffc005057824 */ /* 0x000fe600078e00ff */
[----:B------:R-:W-:Y:S02]  /*c940*/  LEA R152, P0, R3, R152, 0x1 ;  /* 0x0000009803987211 */ /* 0x000fe400078008ff */
[----:B------:R-:W-:Y:S02]  /*c950*/  LEA R96, P1, R5, R96, 0x1 ;  /* 0x0000006005607211 */ /* 0x000fe400078208ff */
[----:B------:R-:W-:Y:S02]  /*c960*/  LEA.HI.X.SX32 R153, R3, R153, 0x1, P0 ;  /* 0x0000009903997211 */ /* 0x000fe400000f0eff */
[----:B------:R-:W-:Y:S02]  /*c970*/  LEA.HI.X.SX32 R97, R5, R97, 0x1, P1 ;  /* 0x0000006105617211 */ /* 0x000fe400008f0eff */
.L_x_6507:
[----:B------:R-:W-:Y:S04]  /*c980*/  IADD3 R17, R17, -0x1, RZ ;  /* 0xffffffff11117810 */ /* 0x000fe80007ffe0ff */
[----:B------:R-:W-:Y:S11]  /*c990*/  ISETP.GT.AND P0, PT, R17, R69, PT ;  /* 0x000000451100720c */ /* 0x000ff60003f04270 */
[----:B------:R-:W-:Y:S02]  /*c9a0*/  @!UPT UIADD3 URZ, URZ, URZ, URZ ;  /* 0x0000003f3f3ff290 */ /* 0x000fe4000fffe03f */
[----:B------:R-:W-:-:S05]  /*c9b0*/  @P0 BRA `(.L_x_6508) ;  /* 0xffff5b1000000947 */ /* 0x000fca000383ffff */
.L_x_6454:
        /* <DEDUP_REMOVED lines=19> */
[C---:B------:R-:W-:Y:S01]  /*caf0*/  LEA.HI.X R3, R5.reuse, R139, R4, 0x5, P0 ;  /* 0x0000008b05037211 */ /* 0x040fe200000f2c04 */
[----:B------:R-:W-:Y:S01]  /*cb00*/  IMAD.MOV.U32 R138, RZ, RZ, R144 ;  /* 0x000000ffff8a7224 */ /* 0x000fe200078e0090 */
[----:B------:R-:W-:Y:S01]  /*cb10*/  LEA R18, P0, R6, c[0x0][0x160], 0x1 ;  /* 0x0000580006127a11 */ /* 0x000fe200078008ff */
[----:B------:R-:W-:Y:S01]  /*cb20*/  IMAD.IADD R14, R232, 0x1, -R61 ;  /* 0x00000001e80e7824 */ /* 0x000fe200078e0a3d */
[--C-:B------:R-:W-:Y:S01]  /*cb30*/  LEA.HI.X R27, R144, c[0x0][0x164], R139.reuse, 0x1, P2 ;  /* 0x00005900901b7a11 */ /* 0x100fe200010f0c8b */
[----:B------:R-:W-:Y:S01]  /*cb40*/  IMAD.WIDE.U32 R138, R5, 0x30, R138 ;  /* 0x00000030058a7825 */ /* 0x000fe200078e008a */
[----:B------:R-:W-:-:S02]  /*cb50*/  LEA.HI.X R19, R6, c[0x0][0x164], R7, 0x1, P0 ;  /* 0x0000590006137a11 */ /* 0x000fc400000f0c07 */
[----:B------:R-:W-:Y:S01]  /*cb60*/  ISETP.NE.AND P0, PT, RZ, UR4, PT ;  /* 0x00000004ff007c0c */ /* 0x000fe2000bf05270 */
[----:B------:R-:W-:Y:S01]  /*cb70*/  IMAD R7, R4, 0x30, RZ ;  /* 0x0000003004077824 */ /* 0x000fe200078e02ff */
[----:B------:R-:W-:Y:S02]  /*cb80*/  LEA R16, P4, R2, c[0x0][0x160], 0x1 ;  /* 0x0000580002107a11 */ /* 0x000fe400078808ff */
[----:B------:R-:W-:Y:S01]  /*cb90*/  ISETP.GE.AND P1, PT, R142, R14, PT ;  /* 0x0000000e8e00720c */ /* 0x000fe20003f26270 */
[----:B------:R-:W-:Y:S01]  /*cba0*/  IMAD.IADD R4, R139, 0x1, R7 ;  /* 0x000000018b047824 */ /* 0x000fe200078e0207 */
[----:B------:R-:W-:Y:S02]  /*cbb0*/  LEA R12, P2, R138, c[0x0][0x160], 0x1 ;  /* 0x000058008a0c7a11 */ /* 0x000fe400078408ff */
[----:B------:R-:W-:Y:S02]  /*cbc0*/  LEA.HI.X R17, R2, c[0x0][0x164], R3, 0x1, P4 ;  /* 0x0000590002117a11 */ /* 0x000fe400020f0c03 */
[----:B------:R-:W-:-:S02]  /*cbd0*/  ISETP.GT.AND P1, PT, R52, -0x8, !P1 ;  /* 0xfffffff83400780c */ /* 0x000fc40004f24270 */
[----:B------:R-:W-:Y:S02]  /*cbe0*/  LEA.HI.X R13, R138, c[0x0][0x164], R4, 0x1, P2 ;  /* 0x000059008a0d7a11 */ /* 0x000fe400010f0c04 */
[----:B--2---:R-:W-:-:S05]  /*cbf0*/  IADD3 R0, R0, R70, R61 ;  /* 0x0000004600007210 */ /* 0x004fca0007ffe03d */
[----:B------:R-:W-:-:S05]  /*cc00*/  IMAD R5, R135, R0, RZ ;  /* 0x0000000087057224 */ /* 0x000fca00078e02ff */
[-C--:B------:R-:W-:Y:S02]  /*cc10*/  IADD3 R8, P6, R132, R5.reuse, RZ ;  /* 0x0000000584087210 */ /* 0x080fe40007fde0ff */
[----:B------:R-:W-:Y:S02]  /*cc20*/  IADD3 R0, P5, R130, R5, RZ ;  /* 0x0000000582007210 */ /* 0x000fe40007fbe0ff */
[----:B------:R-:W-:-:S05]  /*cc30*/  SHF.R.S32.HI R5, RZ, 0x1f, R5 ;  /* 0x0000001fff057819 */ /* 0x000fca0000011405 */
[--C-:B------:R-:W-:Y:S02]  /*cc40*/  IMAD.X R9, R119, 0x1, R5.reuse, P6 ;  /* 0x0000000177097824 */ /* 0x100fe400030e0605 */
[----:B------:R-:W-:Y:S01]  /*cc50*/  IMAD.X R2, R118, 0x1, R5, P5 ;  /* 0x0000000176027824 */ /* 0x000fe200028e0605 */
[----:B------:R-:W-:Y:S05]  /*cc60*/  @!P0 BRA `(.L_x_6511) ;  /* 0x0000313000008947 */ /* 0x000fea0003800000 */
[----:B------:R-:W-:Y:S01]  /*cc70*/  BSSY B1, `(.L_x_6512) ;  /* 0x00000c0000017945 */ /* 0x000fe20003800000 */
[----:B------:R-:W-:Y:S05]  /*cc80*/  @!P1 BRA `(.L_x_6513) ;  /* 0x00000be000009947 */ /* 0x000fea0003800000 */
[----:B------:R1:W5:Y:S01]  /*cc90*/  LDG.E.128 R20, [R26.64] ;  /* 0x000000061a147981 */ /* 0x000362000c1e1d00 */
[----:B------:R-:W-:Y:S01]  /*cca0*/  ISETP.GE.AND P2, PT, R24, c[0x0][0x230], PT ;  /* 0x00008c0018007a0c */ /* 0x000fe20003f46270 */
[C---:B------:R-:W-:Y:S01]  /*ccb0*/  IMAD.SHL.U32 R10, R8.reuse, 0x2, RZ ;  /* 0x00000002080a7824 */ /* 0x040fe200078e00ff */
[----:B------:R-:W-:Y:S01]  /*ccc0*/  SHF.L.U64.HI R0, R8, 0x1, R9 ;  /* 0x0000000108007819 */ /* 0x000fe20000010209 */
[----:B------:R-:W-:Y:S03]  /*ccd0*/  BSSY B0, `(.L_x_6514) ;  /* 0x000002d000007945 */ /* 0x000fe60003800000 */
[----:B------:R-:W-:-:S02]  /*cce0*/  IADD3 R6, P1, R10, c[0x0][0x2a8], RZ ;  /* 0x0000aa000a067a10 */ /* 0x000fc40007f3e0ff */
[----:B------:R-:W-:Y:S02]  /*ccf0*/  IADD3 R10, P0, R10, c[0x0][0x2b0], RZ ;  /* 0x0000ac000a0a7a10 */ /* 0x000fe40007f1e0ff */
[C---:B------:R-:W-:Y:S02]  /*cd00*/  IADD3.X R7, R0.reuse, c[0x0][0x2ac], RZ, P1, !PT ;  /* 0x0000ab0000077a10 */ /* 0x040fe40000ffe4ff */
[----:B------:R-:W-:Y:S01]  /*cd10*/  IADD3.X R11, R0, c[0x0][0x2b4], RZ, P0, !PT ;  /* 0x0000ad00000b7a10 */ /* 0x000fe200007fe4ff */
[----:B------:R-:W-:Y:S05]  /*cd20*/  @P2 BRA `(.L_x_6515) ;  /* 0x0000027000002947 */ /* 0x000fea0003800000 */
[----:B------:R-:W2:Y:S04]  /*cd30*/  LDG.E.64 R2, [R10.64] ;  /* 0x000000060a027981 */ /* 0x000ea8000c1e1b00 */
[----:B------:R-:W3:Y:S01]  /*cd40*/  LDG.E.64 R4, [R6.64] ;  /* 0x0000000606047981 */ /* 0x000ee2000c1e1b00 */
[--C-:B-----5:R-:W-:Y:S01]  /*cd50*/  HADD2.F32 R33, -RZ, R21.reuse.H0_H0 ;  /* 0x20000015ff217230 */ /* 0x120fe20000004100 */
[----:B------:R-:W-:Y:S01]  /*cd60*/  MOV R31, R22 ;  /* 0x00000016001f7202 */ /* 0x000fe20000000f00 */
[----:B------:R-:W-:-:S02]  /*cd70*/  HADD2.F32 R32, -RZ, R21.H1_H1 ;  /* 0x30000015ff207230 */ /* 0x000fc40000004100 */
[--C-:B------:R-:W-:Y:S02]  /*cd80*/  HADD2.F32 R29, -RZ, R23.reuse.H1_H1 ;  /* 0x30000017ff1d7230 */ /* 0x100fe40000004100 */
[----:B------:R-:W-:Y:S02]  /*cd90*/  HADD2.F32 R30, -RZ, R23.H0_H0 ;  /* 0x20000017ff1e7230 */ /* 0x000fe40000004100 */
        /* <DEDUP_REMOVED lines=13> */
[--C-:B------:R-:W-:Y:S01]  /*ce70*/  HADD2.F32 R23, -RZ, R20.reuse.H0_H0 ;  /* 0x20000014ff177230 */ /* 0x100fe20000004100 */
[-C--:B------:R-:W-:Y:S01]  /*ce80*/  FFMA.FTZ R22, R33, R28.reuse, -R22 ;  /* 0x0000001c21167223 */ /* 0x080fe20000010816 */
[----:B------:R-:W-:Y:S01]  /*ce90*/  HADD2.F32 R29, -RZ, R20.H1_H1 ;  /* 0x30000014ff1d7230 */ /* 0x000fe20000004100 */
[----:B------:R-:W-:Y:S01]  /*cea0*/  FFMA.FTZ R21, R32, R28, R21 ;  /* 0x0000001c20157223 */ /* 0x000fe20000010015 */
[--C-:B------:R-:W-:Y:S01]  /*ceb0*/  HADD2.F32 R28, -RZ, R31.reuse.H1_H1 ;  /* 0x3000001fff1c7230 */ /* 0x100fe20000004100 */
[-C--:B------:R-:W-:Y:S01]  /*cec0*/  FMUL.FTZ R30, R23, R2.reuse ;  /* 0x00000002171e7220 */ /* 0x080fe20000410000 */
[----:B------:R-:W-:Y:S02]  /*ced0*/  HADD2.F32 R20, -RZ, R31.H0_H0 ;  /* 0x2000001fff147230 */ /* 0x000fe40000004100 */
[----:B------:R-:W-:Y:S01]  /*cee0*/  HADD2.F32 R31, -RZ, R5.H0_H0 ;  /* 0x20000005ff1f7230 */ /* 0x000fe20000004100 */
[----:B------:R-:W-:Y:S01]  /*cef0*/  FMUL.FTZ R5, R29, R2 ;  /* 0x000000021d057220 */ /* 0x000fe20000410000 */
[----:B------:R-:W-:Y:S01]  /*cf00*/  F2FP.PACK_AB R21, R21, R22 ;  /* 0x000000161515723e */ /* 0x000fe200000000ff */
[----:B------:R-:W-:-:S02]  /*cf10*/  FMUL.FTZ R2, R28, R3 ;  /* 0x000000031c027220 */ /* 0x000fc40000410000 */
[----:B------:R-:W-:Y:S02]  /*cf20*/  FMUL.FTZ R3, R20, R3 ;  /* 0x0000000314037220 */ /* 0x000fe40000410000 */
[-C--:B------:R-:W-:Y:S01]  /*cf30*/  FFMA.FTZ R5, R23, R4.reuse, -R5 ;  /* 0x0000000417057223 */ /* 0x080fe20000010805 */
[----:B------:R-:W-:Y:S01]  /*cf40*/  F2FP.PACK_AB R23, R0, R15 ;  /* 0x0000000f0017723e */ /* 0x000fe200000000ff */
[----:B------:R-:W-:Y:S02]  /*cf50*/  FFMA.FTZ R30, R29, R4, R30 ;  /* 0x000000041d1e7223 */ /* 0x000fe4000001001e */
[-C--:B------:R-:W-:Y:S02]  /*cf60*/  FFMA.FTZ R2, R20, R31.reuse, -R2 ;  /* 0x0000001f14027223 */ /* 0x080fe40000010802 */
[----:B------:R-:W-:Y:S01]  /*cf70*/  FFMA.FTZ R3, R28, R31, R3 ;  /* 0x0000001f1c037223 */ /* 0x000fe20000010003 */
[----:B------:R-:W-:-:S04]  /*cf80*/  F2FP.PACK_AB R20, R30, R5 ;  /* 0x000000051e14723e */ /* 0x000fc800000000ff */
[----:B------:R-:W-:Y:S02]  /*cf90*/  F2FP.PACK_AB R22, R3, R2 ;  /* 0x000000020316723e */ /* 0x000fe400000000ff */
.L_x_6515:
[----:B------:R-:W-:Y:S05]  /*cfa0*/  BSYNC B0 ;  /* 0x0000000000007941 */ /* 0x000fea0003800000 */
.L_x_6514:
        /* <DEDUP_REMOVED lines=8> */
[----:B------:R-:W-:Y:S02]  /*d030*/  MOV R0, R29 ;  /* 0x0000001d00007202 */ /* 0x000fe40000000f00 */
[----:B------:R-:W-:Y:S02]  /*d040*/  MOV R29, R31 ;  /* 0x0000001f001d7202 */ /* 0x000fe40000000f00 */
[----:B------:R-:W-:Y:S01]  /*d050*/  MOV R32, R30 ;  /* 0x0000001e00207202 */ /* 0x000fe20000000f00 */
[----:B------:R-:W-:-:S02]  /*d060*/  HADD2.F32 R34, -RZ, R0.H0_H0 ;  /* 0x20000000ff227230 */ /* 0x000fc40000004100 */
[----:B------:R-:W-:Y:S02]  /*d070*/  HADD2.F32 R31, -RZ, R0.H1_H1 ;  /* 0x30000000ff1f7230 */ /* 0x000fe40000004100 */
[--C-:B------:R-:W-:Y:S02]  /*d080*/  HADD2.F32 R30, -RZ, R29.reuse.H0_H0 ;  /* 0x2000001dff1e7230 */ /* 0x100fe40000004100 */
[----:B------:R-:W-:Y:S02]  /*d090*/  HADD2.F32 R29, -RZ, R29.H1_H1 ;  /* 0x3000001dff1d7230 */ /* 0x000fe40000004100 */
[----:B--23--:R-:W-:Y:S02]  /*d0a0*/  HADD2.F32 R20, -RZ, R2.H1_H1 ;  /* 0x30000002ff147230 */ /* 0x00cfe40000004100 */
        /* <DEDUP_REMOVED lines=10> */
[----:B------:R-:W-:-:S02]  /*d150*/  FFMA.FTZ R21, R34, R23, -R21 ;  /* 0x0000001722157223 */ /* 0x000fc40000010815 */
[----:B------:R-:W-:Y:S01]  /*d160*/  FFMA.FTZ R20, R31, R23, R20 ;  /* 0x000000171f147223 */ /* 0x000fe20000010014 */
[--C-:B------:R-:W-:Y:S01]  /*d170*/  HADD2.F32 R23, -RZ, R28.reuse.H0_H0 ;  /* 0x2000001cff177230 */ /* 0x100fe20000004100 */
[-C--:B------:R-:W-:Y:S01]  /*d180*/  FFMA.FTZ R15, R30, R22.reuse, -R15 ;  /* 0x000000161e0f7223 */ /* 0x080fe2000001080f */
[----:B------:R-:W-:Y:S01]  /*d190*/  HADD2.F32 R31, -RZ, R5.H0_H0 ;  /* 0x20000005ff1f7230 */ /* 0x000fe20000004100 */
[----:B------:R-:W-:Y:S01]  /*d1a0*/  FFMA.FTZ R0, R29, R22, R0 ;  /* 0x000000161d007223 */ /* 0x000fe20000010000 */
[----:B------:R-:W-:Y:S01]  /*d1b0*/  HADD2.F32 R29, -RZ, R28.H1_H1 ;  /* 0x3000001cff1d7230 */ /* 0x000fe20000004100 */
[-C--:B------:R-:W-:Y:S01]  /*d1c0*/  FMUL.FTZ R28, R23, R2.reuse ;  /* 0x00000002171c7220 */ /* 0x080fe20000410000 */
[--C-:B------:R-:W-:Y:S02]  /*d1d0*/  HADD2.F32 R22, -RZ, R32.reuse.H0_H0 ;  /* 0x20000020ff167230 */ /* 0x100fe40000004100 */
[----:B------:R-:W-:Y:S01]  /*d1e0*/  HADD2.F32 R32, -RZ, R32.H1_H1 ;  /* 0x30000020ff207230 */ /* 0x000fe20000004100 */
[----:B------:R-:W-:-:S02]  /*d1f0*/  FMUL.FTZ R5, R29, R2 ;  /* 0x000000021d057220 */ /* 0x000fc40000410000 */
[-C--:B------:R-:W-:Y:S01]  /*d200*/  FFMA.FTZ R28, R29, R4.reuse, R28 ;  /* 0x000000041d1c7223 */ /* 0x080fe2000001001c */
[----:B------:R-:W-:Y:S01]  /*d210*/  F2FP.PACK_AB R29, R20, R21 ;  /* 0x00000015141d723e */ /* 0x000fe200000000ff */
[-C--:B------:R-:W-:Y:S02]  /*d220*/  FMUL.FTZ R2, R32, R3.reuse ;  /* 0x0000000320027220 */ /* 0x080fe40000410000 */
[C---:B------:R-:W-:Y:S02]  /*d230*/  FMUL.FTZ R3, R22.reuse, R3 ;  /* 0x0000000316037220 */ /* 0x040fe40000410000 */
[----:B------:R-:W-:Y:S02]  /*d240*/  FFMA.FTZ R5, R23, R4, -R5 ;  /* 0x0000000417057223 */ /* 0x000fe40000010805 */
[-C--:B------:R-:W-:Y:S02]  /*d250*/  FFMA.FTZ R2, R22, R31.reuse, -R2 ;  /* 0x0000001f16027223 */ /* 0x080fe40000010802 */
[----:B------:R-:W-:Y:S01]  /*d260*/  FFMA.FTZ R3, R32, R31, R3 ;  /* 0x0000001f20037223 */ /* 0x000fe20000010003 */
[----:B------:R-:W-:-:S02]  /*d270*/  F2FP.PACK_AB R31, R0, R15 ;  /* 0x0000000f001f723e */ /* 0x000fc400000000ff */
[----:B------:R-:W-:Y:S02]  /*d280*/  F2FP.PACK_AB R28, R28, R5 ;  /* 0x000000051c1c723e */ /* 0x000fe400000000ff */
[----:B------:R-:W-:Y:S02]  /*d290*/  F2FP.PACK_AB R30, R3, R2 ;  /* 0x00000002031e723e */ /* 0x000fe400000000ff */
.L_x_6517:
[----:B------:R-:W-:Y:S05]  /*d2a0*/  BSYNC B0 ;  /* 0x0000000000007941 */ /* 0x000fea0003800000 */
.L_x_6516:
        /* <DEDUP_REMOVED lines=45> */
.L_x_6519:
[----:B------:R-:W-:Y:S05]  /*d580*/  BSYNC B0 ;  /* 0x0000000000007941 */ /* 0x000fea0003800000 */
.L_x_6518:
        /* <DEDUP_REMOVED lines=8> */
[----:B--2---:R-:W-:Y:S02]  /*d610*/  HADD2.F32 R20, -RZ, R31.H1_H1 ;  /* 0x3000001fff147230 */ /* 0x004fe40000004100 */
[--C-:B------:R-:W-:Y:S02]  /*d620*/  HADD2.F32 R23, -RZ, R29.reuse.H0_H0 ;  /* 0x2000001dff177230 */ /* 0x100fe40000004100 */
[----:B------:R-:W-:Y:S02]  /*d630*/  HADD2.F32 R22, -RZ, R29.H1_H1 ;  /* 0x3000001dff167230 */ /* 0x000fe40000004100 */
[----:B------:R-:W-:-:S02]  /*d640*/  HADD2.F32 R21, -RZ, R31.H0_H0 ;  /* 0x2000001fff157230 */ /* 0x000fc40000004100 */
[----:B---3--:R-:W-:Y:S02]  /*d650*/  HADD2.F32 R0, -RZ, R3.H1_H1 ;  /* 0x30000003ff007230 */ /* 0x008fe40000004100 */
[----:B-1----:R-:W-:Y:S02]  /*d660*/  HADD2.F32 R26, -RZ, R2.H1_H1 ;  /* 0x30000002ff1a7230 */ /* 0x002fe40000004100 */
[----:B----4-:R-:W-:Y:S01]  /*d670*/  HADD2.F32 R11, -RZ, R5.H1_H1 ;  /* 0x30000005ff0b7230 */ /* 0x010fe20000004100 */
[----:B------:R-:W-:Y:S01]  /*d680*/  FMUL.FTZ R6, R20, R0 ;  /* 0x0000000014067220 */ /* 0x000fe20000410000 */
[----:B------:R-:W-:Y:S01]  /*d690*/  HADD2.F32 R15, -RZ, R4.H1_H1 ;  /* 0x30000004ff0f7230 */ /* 0x000fe20000004100 */
[CC--:B------:R-:W-:Y:S01]  /*d6a0*/  FMUL.FTZ R10, R22.reuse, R26.reuse ;  /* 0x0000001a160a7220 */ /* 0x0c0fe20000410000 */
[----:B------:R-:W-:Y:S01]  /*d6b0*/  HADD2.F32 R2, -RZ, R2.H0_H0 ;  /* 0x20000002ff027230 */ /* 0x000fe20000004100 */
[----:B------:R-:W-:Y:S01]  /*d6c0*/  FMUL.FTZ R7, R23, R26 ;  /* 0x0000001a17077220 */ /* 0x000fe20000410000 */
[----:B------:R-:W-:Y:S01]  /*d6d0*/  HADD2.F32 R3, -RZ, R3.H0_H0 ;  /* 0x20000003ff037230 */ /* 0x000fe20000004100 */
[C---:B------:R-:W-:Y:S01]  /*d6e0*/  FMUL.FTZ R0, R21.reuse, R0 ;  /* 0x0000000015007220 */ /* 0x040fe20000410000 */
[----:B------:R-:W-:Y:S01]  /*d6f0*/  HADD2.F32 R4, -RZ, R4.H0_H0 ;  /* 0x20000004ff047230 */ /* 0x000fe20000004100 */
[----:B------:R-:W-:Y:S01]  /*d700*/  FFMA.FTZ R6, R21, R11, -R6 ;  /* 0x0000000b15067223 */ /* 0x000fe20000010806 */
[--C-:B------:R-:W-:Y:S01]  /*d710*/  HADD2.F32 R21, -RZ, R28.reuse.H1_H1 ;  /* 0x3000001cff157230 */ /* 0x100fe20000004100 */
[-C--:B------:R-:W-:Y:S01]  /*d720*/  FFMA.FTZ R10, R23, R15.reuse, -R10 ;  /* 0x0000000f170a7223 */ /* 0x080fe2000001080a */
[----:B------:R-:W-:Y:S01]  /*d730*/  HADD2.F32 R23, -RZ, R5.H0_H0 ;  /* 0x20000005ff177230 */ /* 0x000fe20000004100 */
[----:B------:R-:W-:Y:S01]  /*d740*/  FFMA.FTZ R7, R22, R15, R7 ;  /* 0x0000000f16077223 */ /* 0x000fe20000010007 */
[----:B------:R-:W-:Y:S01]  /*d750*/  HADD2.F32 R15, -RZ, R28.H0_H0 ;  /* 0x2000001cff0f7230 */ /* 0x000fe20000004100 */
[----:B------:R-:W-:Y:S01]  /*d760*/  FFMA.FTZ R11, R20, R11, R0 ;  /* 0x0000000b140b7223 */ /* 0x000fe20000010000 */
[--C-:B------:R-:W-:Y:S01]  /*d770*/  HADD2.F32 R0, -RZ, R30.reuse.H0_H0 ;  /* 0x2000001eff007230 */ /* 0x100fe20000004100 */
[-C--:B------:R-:W-:Y:S01]  /*d780*/  FMUL.FTZ R5, R21, R2.reuse ;  /* 0x0000000215057220 */ /* 0x080fe20000410000 */
[----:B------:R-:W-:Y:S01]  /*d790*/  HADD2.F32 R30, -RZ, R30.H1_H1 ;  /* 0x3000001eff1e7230 */ /* 0x000fe20000004100 */
[----:B------:R-:W-:Y:S01]  /*d7a0*/  FMUL.FTZ R20, R15, R2 ;  /* 0x000000020f147220 */ /* 0x000fe20000410000 */
[----:B------:R-:W-:Y:S01]  /*d7b0*/  F2FP.PACK_AB R29, R7, R10 ;  /* 0x0000000a071d723e */ /* 0x000fe200000000ff */
[----:B------:R-:W-:Y:S01]  /*d7c0*/  FFMA.FTZ R5, R15, R4, -R5 ;  /* 0x000000040f057223 */ /* 0x000fe20000010805 */
[----:B------:R-:W-:Y:S01]  /*d7d0*/  F2FP.PACK_AB R31, R11, R6 ;  /* 0x000000060b1f723e */ /* 0x000fe200000000ff */
[----:B------:R-:W-:-:S02]  /*d7e0*/  FMUL.FTZ R2, R30, R3 ;  /* 0x000000031e027220 */ /* 0x000fc40000410000 */
[C---:B------:R-:W-:Y:S02]  /*d7f0*/  FMUL.FTZ R3, R0.reuse, R3 ;  /* 0x0000000300037220 */ /* 0x040fe40000410000 */
[----:B------:R-:W-:Y:S02]  /*d800*/  FFMA.FTZ R20, R21, R4, R20 ;  /* 0x0000000415147223 */ /* 0x000fe40000010014 */
[-C--:B------:R-:W-:Y:S02]  /*d810*/  FFMA.FTZ R2, R0, R23.reuse, -R2 ;  /* 0x0000001700027223 */ /* 0x080fe40000010802 */
[----:B------:R-:W-:Y:S01]  /*d820*/  FFMA.FTZ R3, R30, R23, R3 ;  /* 0x000000171e037223 */ /* 0x000fe20000010003 */
[----:B------:R-:W-:-:S04]  /*d830*/  F2FP.PACK_AB R28, R20, R5 ;  /* 0x00000005141c723e */ /* 0x000fc800000000ff */
[----:B------:R-:W-:Y:S02]  /*d840*/  F2FP.PACK_AB R30, R3, R2 ;  /* 0x00000002031e723e */ /* 0x000fe400000000ff */
.L_x_6521:
[----:B------:R-:W-:Y:S05]  /*d850*/  BSYNC B0 ;  /* 0x0000000000007941 */ /* 0x000fea0003800000 */
.L_x_6520:
[----:B------:R3:W-:Y:S02]  /*d860*/  STS.128 [R236+0x6000], R28 ;  /* 0x0060001cec007388 */ /* 0x0007e40000000c00 */
.L_x_6513:
[----:B------:R-:W-:Y:S05]  /*d870*/  BSYNC B1 ;  /* 0x0000000000017941 */ /* 0x000fea0003800000 */
.L_x_6512:
[----:B------:R-:W-:Y:S01]  /*d880*/  IADD3 R3, R142, 0x10, RZ ;  /* 0x000000108e037810 */ /* 0x000fe20007ffe0ff */
[----:B------:R-:W-:Y:S03]  /*d890*/  BSSY B1, `(.L_x_6522) ;  /* 0x00000c2000017945 */ /* 0x000fe60003800000 */
[----:B------:R-:W-:-:S04]  /*d8a0*/  ISETP.GE.AND P0, PT, R3, R14, PT ;  /* 0x0000000e0300720c */ /* 0x000fc80003f06270 */
[----:B------:R-:W-:-:S13]  /*d8b0*/  ISETP.LT.OR P0, PT, R52, -0x87, P0 ;  /* 0xffffff793400780c */ /* 0x000fda0000701670 */
[----:B------:R-:W-:Y:S05]  /*d8c0*/  @P0 BRA `(.L_x_6523) ;  /* 0x00000be000000947 */ /* 0x000fea0003800000 */
[----:B--2---:R2:W5:Y:S01]  /*d8d0*/  LDG.E.128 R20, [R18.64] ;  /* 0x0000000612147981 */ /* 0x004562000c1e1d00 */
[C---:B------:R-:W-:Y:S01]  /*d8e0*/  IADD3 R0, P0, R133.reuse, R8, RZ ;  /* 0x0000000885007210 */ /* 0x040fe20007f1e0ff */
[----:B------:R-:W-:Y:S03]  /*d8f0*/  BSSY B0, `(.L_x_6524) ;  /* 0x0000031000007945 */ /* 0x000fe60003800000 */
[----:B------:R-:W-:Y:S01]  /*d900*/  LEA.HI.X.SX32 R133, R133, R9, 0x1, P0 ;  /* 0x0000000985857211 */ /* 0x000fe200000f0eff */
[----:B-1----:R-:W-:Y:S01]  /*d910*/  IMAD.SHL.U32 R26, R0, 0x2, RZ ;  /* 0x00000002001a7824 */ /* 0x002fe200078e00ff */
[----:B------:R-:W-:Y:S02]  /*d920*/  ISETP.GE.AND P0, PT, R24, c[0x0][0x230], PT ;  /* 0x00008c0018007a0c */ /* 0x000fe40003f06270 */
[----:B------:R-:W-:Y:S02]  /*d930*/  SHF.L.U64.HI R0, R0, 0x1, R133 ;  /* 0x0000000100007819 */ /* 0x000fe40000010285 */
[----:B------:R-:W-:-:S02]  /*d940*/  IADD3 R10, P2, R26, c[0x0][0x2a8], RZ ;  /* 0x0000aa001a0a7a10 */ /* 0x000fc40007f5e0ff */
[----:B------:R-:W-:Y:S02]  /*d950*/  IADD3 R26, P1, R26, c[0x0][0x2b0], RZ ;  /* 0x0000ac001a1a7a10 */ /* 0x000fe40007f3e0ff */
[C---:B------:R-:W-:Y:S02]  /*d960*/  IADD3.X R11, R0.reuse, c[0x0][0x2ac], RZ, P2, !PT ;  /* 0x0000ab00000b7a10 */ /* 0x040fe400017fe4ff */
[----:B------:R-:W-:-:S03]  /*d970*/  IADD3.X R27, R0, c[0x0][0x2b4], RZ, P1, !PT ;  /* 0x0000ad00001b7a10 */ /* 0x000fc60000ffe4ff */
[----:B------:R-:W-:Y:S05]  /*d980*/  @P0 BRA `(.L_x_6525) ;  /* 0x0000027000000947 */ /* 0x000fea0003800000 */
[----:B------:R-:W4:Y:S04]  /*d990*/  LDG.E.64 R4, [R26.64] ;  /* 0x000000061a047981 */ /* 0x000f28000c1e1b00 */
[----:B--2---:R-:W2:Y:S01]  /*d9a0*/  LDG.E.64 R6, [R10.64] ;  /* 0x000000060a067981 */ /* 0x004ea2000c1e1b00 */
[----:B---3-5:R-:W-:Y:S01]  /*d9b0*/  HADD2.F32 R31, -RZ, R21.H1_H1 ;  /* 0x30000015ff1f7230 */ /* 0x028fe20000004100 */
[----:B------:R-:W-:Y:S01]  /*d9c0*/  MOV R30, R22 ;  /* 0x00000016001e7202 */ /* 0x000fe20000000f00 */
[----:B------:R-:W-:Y:S02]  /*d9d0*/  HADD2.F32 R28, -RZ, R23.H1_H1 ;  /* 0x30000017ff1c7230 */ /* 0x000fe40000004100 */
[----:B------:R-:W-:Y:S02]  /*d9e0*/  HADD2.F32 R32, -RZ, R21.H0_H0 ;  /* 0x20000015ff207230 */ /* 0x000fe40000004100 */
[----:B------:R-:W-:-:S02]  /*d9f0*/  HADD2.F32 R29, -RZ, R23.H0_H0 ;  /* 0x20000017ff1d7230 */ /* 0x000fc40000004100 */
[----:B----4-:R-:W-:Y:S02]  /*da00*/  HADD2.F32 R15, -RZ, R4.H1_H1 ;  /* 0x30000004ff0f7230 */ /* 0x010fe40000004100 */
        /* <DEDUP_REMOVED lines=11> */
[-C--:B------:R-:W-:Y:S01]  /*dac0*/  FFMA.FTZ R2, R29, R23.reuse, -R2 ;  /* 0x000000171d027223 */ /* 0x080fe20000010802 */
[--C-:B------:R-:W-:Y:S01]  /*dad0*/  HADD2.F32 R29, -RZ, R20.reuse.H1_H1 ;  /* 0x30000014ff1d7230 */ /* 0x100fe20000004100 */
[----:B------:R-:W-:Y:S01]  /*dae0*/  FFMA.FTZ R22, R31, R22, R15 ;  /* 0x000000161f167223 */ /* 0x000fe2000001000f */
[----:B------:R-:W-:Y:S01]  /*daf0*/  HADD2.F32 R15, -RZ, R20.H0_H0 ;  /* 0x20000014ff0f7230 */ /* 0x000fe20000004100 */
[----:B------:R-:W-:Y:S01]  /*db00*/  FFMA.FTZ R23, R28, R23, R0 ;  /* 0x000000171c177223 */ /* 0x000fe20000010000 */
[--C-:B------:R-:W-:Y:S02]  /*db10*/  HADD2.F32 R0, -RZ, R30.reuse.H0_H0 ;  /* 0x2000001eff007230 */ /* 0x100fe40000004100 */
[----:B------:R-:W-:Y:S01]  /*db20*/  HADD2.F32 R30, -RZ, R30.H1_H1 ;  /* 0x3000001eff1e7230 */ /* 0x000fe20000004100 */
        /* <DEDUP_REMOVED lines=13> */
.L_x_6525:
[----:B------:R-:W-:Y:S05]  /*dc00*/  BSYNC B0 ;  /* 0x0000000000007941 */ /* 0x000fea0003800000 */
.L_x_6524:
        /* <DEDUP_REMOVED lines=8> */
[----:B-1----:R-:W-:Y:S01]  /*dc90*/  MOV R23, R31 ;  /* 0x0000001f00177202 */ /* 0x002fe20000000f00 */
[--C-:B------:R-:W-:Y:S02]  /*dca0*/  HADD2.F32 R33, -RZ, R29.reuse.H0_H0 ;  /* 0x2000001dff217230 */ /* 0x100fe40000004100 */
[----:B------:R-:W-:Y:S02]  /*dcb0*/  HADD2.F32 R31, -RZ, R29.H1_H1 ;  /* 0x3000001dff1f7230 */ /* 0x000fe40000004100 */
[----:B------:R-:W-:-:S02]  /*dcc0*/  HADD2.F32 R29, -RZ, R23.H0_H0 ;  /* 0x20000017ff1d7230 */ /* 0x000fc40000004100 */
[----:B------:R-:W-:Y:S02]  /*dcd0*/  HADD2.F32 R23, -RZ, R23.H1_H1 ;  /* 0x30000017ff177230 */ /* 0x000fe40000004100 */
[----:B---3--:R-:W-:Y:S02]  /*dce0*/  HADD2.F32 R2, -RZ, R4.H1_H1 ;  /* 0x30000004ff027230 */ /* 0x008fe40000004100 */
[----:B------:R-:W-:Y:S02]  /*dcf0*/  HADD2.F32 R0, -RZ, R5.H1_H1 ;  /* 0x30000005ff007230 */ /* 0x000fe40000004100 */
[----:B----4-:R-:W-:Y:S01]  /*dd00*/  HADD2.F32 R21, -RZ, R7.H1_H1 ;  /* 0x30000007ff157230 */ /* 0x010fe20000004100 */
[-C--:B------:R-:W-:Y:S01]  /*dd10*/  FMUL.FTZ R20, R31, R2.reuse ;  /* 0x000000021f147220 */ /* 0x080fe20000410000 */
[----:B------:R-:W-:Y:S01]  /*dd20*/  HADD2.F32 R22, -RZ, R6.H1_H1 ;  /* 0x30000006ff167230 */ /* 0x000fe20000004100 */
[----:B------:R-:W-:Y:S01]  /*dd30*/  FMUL.FTZ R15, R33, R2 ;  /* 0x00000002210f7220 */ /* 0x000fe20000410000 */
[----:B------:R-:W-:Y:S01]  /*dd40*/  HADD2.F32 R4, -RZ, R4.H0_H0 ;  /* 0x20000004ff047230 */ /* 0x000fe20000004100 */
[-C--:B------:R-:W-:Y:S01]  /*dd50*/  FMUL.FTZ R2, R23, R0.reuse ;  /* 0x0000000017027220 */ /* 0x080fe20000410000 */
[----:B------:R-:W-:Y:S01]  /*dd60*/  HADD2.F32 R5, -RZ, R5.H0_H0 ;  /* 0x20000005ff057230 */ /* 0x000fe20000004100 */
[C---:B------:R-:W-:Y:S01]  /*dd70*/  FMUL.FTZ R0, R29.reuse, R0 ;  /* 0x000000001d007220 */ /* 0x040fe20000410000 */
[----:B------:R-:W-:Y:S01]  /*dd80*/  HADD2.F32 R6, -RZ, R6.H0_H0 ;  /* 0x20000006ff067230 */ /* 0x000fe20000004100 */
[-C--:B------:R-:W-:Y:S01]  /*dd90*/  FFMA.FTZ R2, R29, R21.reuse, -R2 ;  /* 0x000000151d027223 */ /* 0x080fe20000010802 */
[--C-:B------:R-:W-:Y:S01]  /*dda0*/  HADD2.F32 R29, -RZ, R28.reuse.H1_H1 ;  /* 0x3000001cff1d7230 */ /* 0x100fe20000004100 */
[----:B------:R-:W-:Y:S01]  /*ddb0*/  FFMA.FTZ R21, R23, R21, R0 ;  /* 0x0000001517157223 */ /* 0x000fe20000010000 */
[----:B------:R-:W-:Y:S01]  /*ddc0*/  HADD2.F32 R23, -RZ, R28.H0_H0 ;  /* 0x2000001cff177230 */ /* 0x000fe20000004100 */
[-C--:B------:R-:W-:Y:S01]  /*ddd0*/  FFMA.FTZ R15, R31, R22.reuse, R15 ;  /* 0x000000161f0f7223 */ /* 0x080fe2000001000f */
[--C-:B------:R-:W-:Y:S01]  /*dde0*/  HADD2.F32 R0, -RZ, R30.reuse.H0_H0 ;  /* 0x2000001eff007230 */ /* 0x100fe20000004100 */
[----:B------:R-:W-:Y:S01]  /*ddf0*/  FFMA.FTZ R20, R33, R22, -R20 ;  /* 0x0000001621147223 */ /* 0x000fe20000010814 */
[----:B------:R-:W-:Y:S01]  /*de00*/  HADD2.F32 R30, -RZ, R30.H1_H1 ;  /* 0x3000001eff1e7230 */ /* 0x000fe20000004100 */
[-C--:B------:R-:W-:Y:S01]  /*de10*/  FMUL.FTZ R22, R23, R4.reuse ;  /* 0x0000000417167220 */ /* 0x080fe20000410000 */
[----:B------:R-:W-:Y:S01]  /*de20*/  HADD2.F32 R31, -RZ, R7.H0_H0 ;  /* 0x20000007ff1f7230 */ /* 0x000fe20000004100 */
[----:B------:R-:W-:-:S02]  /*de30*/  FMUL.FTZ R7, R29, R4 ;  /* 0x000000041d077220 */ /* 0x000fc40000410000 */
[-C--:B------:R-:W-:Y:S02]  /*de40*/  FMUL.FTZ R4, R30, R5.reuse ;  /* 0x000000051e047220 */ /* 0x080fe40000410000 */
[C---:B------:R-:W-:Y:S02]  /*de50*/  FMUL.FTZ R5, R0.reuse, R5 ;  /* 0x0000000500057220 */ /* 0x040fe40000410000 */
        /* <DEDUP_REMOVED lines=8> */
.L_x_6527:
[----:B------:R-:W-:Y:S05]  /*dee0*/  BSYNC B0 ;  /* 0x0000000000007941 */ /* 0x000fea0003800000 */
.L_x_6526:
[----:B-1----:R1:W5:Y:S01]  /*def0*/  LDG.E.128 R20, [R18.64+0x100] ;  /* 0x0001000612147981 */ /* 0x002362000c1e1d00 */
[----:B------:R-:W-:Y:S01]  /*df00*/  IADD3 R0, R24, 0x80, RZ ;  /* 0x0000008018007810 */ /* 0x000fe20007ffe0ff */
[----:B------:R-:W-:Y:S02]  /*df10*/  BSSY B0, `(.L_x_6528) ;  /* 0x000002b000007945 */ /* 0x000fe40003800000 */
[----:B------:R1:W-:Y:S01]  /*df20*/  STS.128 [R236+0x2800], R28 ;  /* 0x0028001cec007388 */ /* 0x0003e20000000c00 */
[----:B------:R-:W-:-:S13]  /*df30*/  ISETP.GE.AND P0, PT, R0, c[0x0][0x230], PT ;  /* 0x00008c0000007a0c */ /* 0x000fda0003f06270 */
[----:B------:R-:W-:Y:S05]  /*df40*/  @P0 BRA `(.L_x_6529) ;  /* 0x0000027000000947 */ /* 0x000fea0003800000 */
[----:B------:R-:W3:Y:S04]  /*df50*/  LDG.E.64 R4, [R26.64+0x80] ;  /* 0x000080061a047981 */ /* 0x000ee8000c1e1b00 */
[----:B------:R-:W4:Y:S01]  /*df60*/  LDG.E.64 R6, [R10.64+0x80] ;  /* 0x000080060a067981 */ /* 0x000f22000c1e1b00 */
[----:B-1---5:R-:W-:Y:S01]  /*df70*/  HADD2.F32 R31, -RZ, R21.H1_H1 ;  /* 0x30000015ff1f7230 */ /* 0x022fe20000004100 */
[----:B------:R-:W-:Y:S01]  /*df80*/  MOV R30, R22 ;  /* 0x00000016001e7202 */ /* 0x000fe20000000f00 */
[----:B------:R-:W-:Y:S02]  /*df90*/  HADD2.F32 R28, -RZ, R23.H1_H1 ;  /* 0x30000017ff1c7230 */ /* 0x000fe40000004100 */
[----:B------:R-:W-:Y:S02]  /*dfa0*/  HADD2.F32 R32, -RZ, R21.H0_H0 ;  /* 0x20000015ff207230 */ /* 0x000fe40000004100 */
        /* <DEDUP_REMOVED lines=33> */
.L_x_6529:
[----:B------:R-:W-:Y:S05]  /*e1c0*/  BSYNC B0 ;  /* 0x0000000000007941 */ /* 0x000fea0003800000 */
.L_x_6528:
[----:B-1----:R1:W5:Y:S01]  /*e1d0*/  LDG.E.128 R28, [R18.64+0x180] ;  /* 0x00018006121c7981 */ /* 0x002362000c1e1d00 */
[----:B------:R-:W-:Y:S01]  /*e1e0*/  IADD3 R0, R24, 0xc0, RZ ;  /* 0x000000c018007810 */ /* 0x000fe20007ffe0ff */
[----:B------:R-:W-:Y:S02]  /*e1f0*/  BSSY B0, `(.L_x_6530) ;  /* 0x000002a000007945 */ /* 0x000fe40003800000 */
[----:B-----5:R1:W-:Y:S01]  /*e200*/  STS.128 [R236+0x4800], R20 ;  /* 0x00480014ec007388 */ /* 0x0203e20000000c00 */
[----:B------:R-:W-:-:S13]  /*e210*/  ISETP.GE.AND P0, PT, R0, c[0x0][0x230], PT ;  /* 0x00008c0000007a0c */ /* 0x000fda0003f06270 */
[----:B------:R-:W-:Y:S05]  /*e220*/  @P0 BRA `(.L_x_6531) ;  /* 0x0000026000000947 */ /* 0x000fea0003800000 */
[----:B------:R-:W3:Y:S04]  /*e230*/  LDG.E.64 R4, [R26.64+0xc0] ;  /* 0x0000c0061a047981 */ /* 0x000ee8000c1e1b00 */
[----:B------:R-:W4:Y:S01]  /*e240*/  LDG.E.64 R6, [R10.64+0xc0] ;  /* 0x0000c0060a067981 */ /* 0x000f22000c1e1b00 */
[--C-:B-1----:R-:W-:Y:S02]  /*e250*/  HADD2.F32 R22, -RZ, R29.reuse.H0_H0 ;  /* 0x2000001dff167230 */ /* 0x102fe40000004100 */
[----:B------:R-:W-:Y:S02]  /*e260*/  HADD2.F32 R21, -RZ, R29.H1_H1 ;  /* 0x3000001dff157230 */ /* 0x000fe40000004100 */
[--C-:B--2---:R-:W-:Y:S02]  /*e270*/  HADD2.F32 R19, -RZ, R31.reuse.H1_H1 ;  /* 0x3000001fff137230 */ /* 0x104fe40000004100 */
        /* <DEDUP_REMOVED lines=13> */
[----:B------:R-:W-:Y:S01]  /*e350*/  HADD2.F32 R6, -RZ, R6.H0_H0 ;  /* 0x20000006ff067230 */ /* 0x000fe20000004100 */
[-C--:B------:R-:W-:Y:S01]  /*e360*/  FFMA.FTZ R10, R21, R18.reuse, R10 ;  /* 0x00000012150a7223 */ /* 0x080fe2000001000a */
[--C-:B------:R-:W-:Y:S01]  /*e370*/  HADD2.F32 R21, -RZ, R28.reuse.H1_H1 ;  /* 0x3000001cff157230 */ /* 0x100fe20000004100 */
[----:B------:R-:W-:Y:S01]  /*e380*/  FFMA.FTZ R15, R19, R15, R0 ;  /* 0x0000000f130f7223 */ /* 0x000fe20000010000 */
[----:B------:R-:W-:Y:S01]  /*e390*/  HADD2.F32 R19, -RZ, R28.H0_H0 ;  /* 0x2000001cff137230 */ /* 0x000fe20000004100 */
[----:B------:R-:W-:Y:S01]  /*e3a0*/  FFMA.FTZ R11, R22, R18, -R11 ;  /* 0x00000012160b7223 */ /* 0x000fe2000001080b */
[--C-:B------:R-:W-:Y:S01]  /*e3b0*/  HADD2.F32 R0, -RZ, R30.reuse.H0_H0 ;  /* 0x2000001eff007230 */ /* 0x100fe20000004100 */
[-C--:B------:R-:W-:Y:S01]  /*e3c0*/  FMUL.FTZ R7, R21, R4.reuse ;  /* 0x0000000415077220 */ /* 0x080fe20000410000 */
[----:B------:R-:W-:Y:S01]  /*e3d0*/  HADD2.F32 R30, -RZ, R30.H1_H1 ;  /* 0x3000001eff1e7230 */ /* 0x000fe20000004100 */
[C---:B------:R-:W-:Y:S01]  /*e3e0*/  FMUL.FTZ R18, R19.reuse, R4 ;  /* 0x0000000413127220 */ /* 0x040fe20000410000 */
        /* <DEDUP_REMOVED lines=10> */
.L_x_6531:
[----:B------:R-:W-:Y:S05]  /*e490*/  BSYNC B0 ;  /* 0x0000000000007941 */ /* 0x000fea0003800000 */
.L_x_6530:
[----:B------:R3:W-:Y:S02]  /*e4a0*/  STS.128 [R236+0x6800], R28 ;  /* 0x0068001cec007388 */ /* 0x0007e40000000c00 */
.L_x_6523:
[----:B------:R-:W-:Y:S05]  /*e4b0*/  BSYNC B1 ;  /* 0x0000000000017941 */ /* 0x000fea0003800000 */
.L_x_6522:
[----:B------:R-:W-:Y:S01]  /*e4c0*/  IADD3 R15, R142, 0x20, RZ ;  /* 0x000000208e0f7810 */ /* 0x000fe20007ffe0ff */
[----:B------:R-:W-:Y:S03]  /*e4d0*/  BSSY B1, `(.L_x_6532) ;  /* 0x00000c7000017945 */ /* 0x000fe60003800000 */
[----:B------:R-:W-:-:S04]  /*e4e0*/  ISETP.GE.AND P0, PT, R15, R14, PT ;  /* 0x0000000e0f00720c */ /* 0x000fc80003f06270 */
[----:B------:R-:W-:-:S13]  /*e4f0*/  ISETP.LT.OR P0, PT, R52, -0x107, P0 ;  /* 0xfffffef93400780c */ /* 0x000fda0000701670 */
[----:B------:R-:W-:Y:S05]  /*e500*/  @P0 BRA `(.L_x_6533) ;  /* 0x00000c3000000947 */ /* 0x000fea0003800000 */
[----:B-12---:R1:W5:Y:S01]  /*e510*/  LDG.E.128 R20, [R16.64] ;  /* 0x0000000610147981 */ /* 0x006362000c1e1d00 */
[----:B------:R-:W-:Y:S01]  /*e520*/  IMAD.SHL.U32 R0, R135, 0x20, RZ ;  /* 0x0000002087007824 */ /* 0x000fe200078e00ff */
[----:B------:R-:W-:Y:S04]  /*e530*/  BSSY B0, `(.L_x_6534) ;  /* 0x0000033000007945 */ /* 0x000fe80003800000 */
[----:B------:R-:W-:-:S04]  /*e540*/  IADD3 R5, P0, R0, R8, RZ ;  /* 0x0000000800057210 */ /* 0x000fc80007f1e0ff */
[----:B------:R-:W-:Y:S01]  /*e550*/  LEA.HI.X.SX32 R0, R0, R9, 0x1, P0 ;  /* 0x0000000900007211 */ /* 0x000fe200000f0eff */
[C---:B------:R-:W-:Y:S01]  /*e560*/  IMAD.SHL.U32 R26, R5.reuse, 0x2, RZ ;  /* 0x00000002051a7824 */ /* 0x040fe200078e00ff */
[----:B------:R-:W-:Y:S02]  /*e570*/  ISETP.GE.AND P0, PT, R24, c[0x0][0x230], PT ;  /* 0x00008c0018007a0c */ /* 0x000fe40003f06270 */
[----:B------:R-:W-:Y:S02]  /*e580*/  SHF.L.U64.HI R0, R5, 0x1, R0 ;  /* 0x0000000105007819 */ /* 0x000fe40000010200 */
[C---:B------:R-:W-:Y:S02]  /*e590*/  IADD3 R10, P2, R26.reuse, c[0x0][0x2a8], RZ ;  /* 0x0000aa001a0a7a10 */ /* 0x040fe40007f5e0ff */
[----:B------:R-:W-:Y:S02]  /*e5a0*/  IADD3 R26, P1, R26, c[0x0][0x2b0], RZ ;  /* 0x0000ac001a1a7a10 */ /* 0x000fe40007f3e0ff */
[----:B------:R-:W-:-:S02]  /*e5b0*/  IADD3.X R11, R0, c[0x0][0x2ac], RZ, P2, !PT ;  /* 0x0000ab00000b7a10 */ /* 0x000fc400017fe4ff */
[----:B------:R-:W-:-:S03]  /*e5c0*/  IADD3.X R27, R0, c[0x0][0x2b4], RZ, P1, !PT ;  /* 0x0000ad00001b7a10 */ /* 0x000fc60000ffe4ff */
[----:B------:R-:W-:Y:S05]  /*e5d0*/  @P0 BRA `(.L_x_6535) ;  /* 0x0000028000000947 */ /* 0x000fea0003800000 */
[----:B-1----:R-:W2:Y:S04]  /*e5e0*/  LDG.E.64 R4, [R26.64] ;  /* 0x000000061a047981 */ /* 0x002ea8000c1e1b00 */
[----:B------:R-:W4:Y:S01]  /*e5f0*/  LDG.E.64 R6, [R10.64] ;  /* 0x000000060a067981 */ /* 0x000f22000c1e1b00 */
[----:B---3-5:R-:W-:Y:S01]  /*e600*/  HADD2.F32 R28, -RZ, R23.H0_H0 ;  /* 0x20000017ff1c7230 */ /* 0x028fe20000004100 */
[----:B------:R-:W-:Y:S01]  /*e610*/  MOV R29, R22 ;  /* 0x00000016001d7202 */ /* 0x000fe20000000f00 */
[----:B------:R-:W-:Y:S02]  /*e620*/  HADD2.F32 R31, -RZ, R21.H1_H1 ;  /* 0x30000015ff1f7230 */ /* 0x000fe40000004100 */
[----:B------:R-:W-:Y:S02]  /*e630*/  HADD2.F32 R23, -RZ, R23.H1_H1 ;  /* 0x30000017ff177230 */ /* 0x000fe40000004100 */
[----:B------:R-:W-:-:S02]  /*e640*/  HADD2.F32 R30, -RZ, R21.H0_H0 ;  /* 0x20000015ff1e7230 */ /* 0x000fc40000004100 */
[----:B--2---:R-:W-:Y:S02]  /*e650*/  HADD2.F32 R18, -RZ, R4.H1_H1 ;  /* 0x30000004ff127230 */ /* 0x004fe40000004100 */
        /* <DEDUP_REMOVED lines=10> */
[----:B------:R-:W-:-:S02]  /*e700*/  FFMA.FTZ R2, R28, R21, -R2 ;  /* 0x000000151c027223 */ /* 0x000fc40000010802 */
[-C--:B------:R-:W-:Y:S01]  /*e710*/  FFMA.FTZ R18, R31, R22.reuse, R18 ;  /* 0x000000161f127223 */ /* 0x080fe20000010012 */
[--C-:B------:R-:W-:Y:S01]  /*e720*/  HADD2.F32 R31, -RZ, R20.reuse.H1_H1 ;  /* 0x30000014ff1f7230 */ /* 0x100fe20000004100 */
[----:B------:R-:W-:Y:S01]  /*e730*/  FFMA.FTZ R21, R23, R21, R0 ;  /* 0x0000001517157223 */ /* 0x000fe20000010000 */
[----:B------:R-:W-:Y:S01]  /*e740*/  HADD2.F32 R23, -RZ, R20.H0_H0 ;  /* 0x20000014ff177230 */ /* 0x000fe20000004100 */
[----:B------:R-:W-:Y:S01]  /*e750*/  FFMA.FTZ R19, R30, R22, -R19 ;  /* 0x000000161e137223 */ /* 0x000fe20000010813 */
[--C-:B------:R-:W-:Y:S02]  /*e760*/  HADD2.F32 R20, -RZ, R29.reuse.H1_H1 ;  /* 0x3000001dff147230 */ /* 0x100fe40000004100 */
[----:B------:R-:W-:Y:S01]  /*e770*/  HADD2.F32 R0, -RZ, R29.H0_H0 ;  /* 0x2000001dff007230 */ /* 0x000fe20000004100 */
[-C--:B------:R-:W-:Y:S01]  /*e780*/  FMUL.FTZ R22, R23, R4.reuse ;  /* 0x0000000417167220 */ /* 0x080fe20000410000 */
[----:B------:R-:W-:Y:S01]  /*e790*/  HADD2.F32 R29, -RZ, R7.H0_H0 ;  /* 0x20000007ff1d7230 */ /* 0x000fe20000004100 */
[----:B------:R-:W-:Y:S01]  /*e7a0*/  FMUL.FTZ R7, R31, R4 ;  /* 0x000000041f077220 */ /* 0x000fe20000410000 */
[----:B------:R-:W-:Y:S01]  /*e7b0*/  F2FP.PACK_AB R18, R18, R19 ;  /* 0x000000131212723e */ /* 0x000fe200000000ff */
[----:B------:R-:W-:-:S02]  /*e7c0*/  FMUL.FTZ R4, R20, R5 ;  /* 0x0000000514047220 */ /* 0x000fc40000410000 */
[C---:B------:R-:W-:Y:S02]  /*e7d0*/  FMUL.FTZ R5, R0.reuse, R5 ;  /* 0x0000000500057220 */ /* 0x040fe40000410000 */
[----:B------:R-:W-:Y:S01]  /*e7e0*/  FFMA.FTZ R7, R23, R6, -R7 ;  /* 0x0000000617077223 */ /* 0x000fe20000010807 */
[----:B------:R-:W-:Y:S01]  /*e7f0*/  F2FP.PACK_AB R23, R21, R2 ;  /* 0x000000021517723e */ /* 0x000fe200000000ff */
[----:B------:R-:W-:Y:S01]  /*e800*/  FFMA.FTZ R22, R31, R6, R22 ;  /* 0x000000061f167223 */ /* 0x000fe20000010016 */
[----:B------:R-:W-:Y:S01]  /*e810*/  MOV R21, R18 ;  /* 0x0000001200157202 */ /* 0x000fe20000000f00 */
[-C--:B------:R-:W-:Y:S02]  /*e820*/  FFMA.FTZ R4, R0, R29.reuse, -R4 ;  /* 0x0000001d00047223 */ /* 0x080fe40000010804 */
[----:B------:R-:W-:Y:S01]  /*e830*/  FFMA.FTZ R5, R20, R29, R5 ;  /* 0x0000001d14057223 */ /* 0x000fe20000010005 */
[----:B------:R-:W-:-:S04]  /*e840*/  F2FP.PACK_AB R20, R22, R7 ;  /* 0x000000071614723e */ /* 0x000fc800000000ff */
[----:B------:R-:W-:Y:S02]  /*e850*/  F2FP.PACK_AB R22, R5, R4 ;  /* 0x000000040516723e */ /* 0x000fe400000000ff */
.L_x_6535:
[----:B-1----:R-:W-:Y:S05]  /*e860*/  BSYNC B0 ;  /* 0x0000000000007941 */ /* 0x002fea0003800000 */
.L_x_6534:
[----:B---3--:R1:W5:Y:S01]  /*e870*/  LDG.E.128 R28, [R16.64+0x80] ;  /* 0x00008006101c7981 */ /* 0x008362000c1e1d00 */
[----:B------:R-:W-:Y:S01]  /*e880*/  IADD3 R0, R24, 0x40, RZ ;  /* 0x0000004018007810 */ /* 0x000fe20007ffe0ff */
[----:B------:R-:W-:Y:S02]  /*e890*/  BSSY B0, `(.L_x_6536) ;  /* 0x000002b000007945 */ /* 0x000fe40003800000 */
[----:B-----5:R1:W-:Y:S01]  /*e8a0*/  STS.128 [R236+0x1000], R20 ;  /* 0x00100014ec007388 */ /* 0x0203e20000000c00 */
[----:B------:R-:W-:-:S13]  /*e8b0*/  ISETP.GE.AND P0, PT, R0, c[0x0][0x230], PT ;  /* 0x00008c0000007a0c */ /* 0x000fda0003f06270 */
[----:B------:R-:W-:Y:S05]  /*e8c0*/  @P0 BRA `(.L_x_6537) ;  /* 0x0000027000000947 */ /* 0x000fea0003800000 */
[----:B------:R-:W2:Y:S04]  /*e8d0*/  LDG.E.64 R4, [R26.64+0x40] ;  /* 0x000040061a047981 */ /* 0x000ea8000c1e1b00 */
[----:B------:R-:W3:Y:S01]  /*e8e0*/  LDG.E.64 R6, [R10.64+0x40] ;  /* 0x000040060a067981 */ /* 0x000ee2000c1e1b00 */
[----:B-1----:R-:W-:Y:S01]  /*e8f0*/  MOV R22, R31 ;  /* 0x0000001f00167202 */ /* 0x002fe20000000f00 */
[--C-:B------:R-:W-:Y:S02]  /*e900*/  HADD2.F32 R31, -RZ, R29.reuse.H0_H0 ;  /* 0x2000001dff1f7230 */ /* 0x100fe40000004100 */
[----:B------:R-:W-:Y:S02]  /*e910*/  HADD2.F32 R29, -RZ, R29.H1_H1 ;  /* 0x3000001dff1d7230 */ /* 0x000fe40000004100 */
        /* <DEDUP_REMOVED lines=34> */
.L_x_6537:
[----:B------:R-:W-:Y:S05]  /*eb40*/  BSYNC B0 ;  /* 0x0000000000007941 */ /* 0x000fea0003800000 */
.L_x_6536:
[----:B-1----:R1:W5:Y:S01]  /*eb50*/  LDG.E.128 R20, [R16.64+0x100] ;  /* 0x0001000610147981 */ /* 0x002362000c1e1d00 */
[----:B------:R-:W-:Y:S01]  /*eb60*/  IADD3 R0, R24, 0x80, RZ ;  /* 0x0000008018007810 */ /* 0x000fe20007ffe0ff */
[----:B------:R-:W-:Y:S02]  /*eb70*/  BSSY B0, `(.L_x_6538) ;  /* 0x000002c000007945 */ /* 0x000fe40003800000 */
[----:B------:R1:W-:Y:S01]  /*eb80*/  STS.128 [R236+0x3000], R28 ;  /* 0x0030001cec007388 */ /* 0x0003e20000000c00 */
[----:B------:R-:W-:-:S13]  /*eb90*/  ISETP.GE.AND P0, PT, R0, c[0x0][0x230], PT ;  /* 0x00008c0000007a0c */ /* 0x000fda0003f06270 */
[----:B------:R-:W-:Y:S05]  /*eba0*/  @P0 BRA `(.L_x_6539) ;  /* 0x0000028000000947 */ /* 0x000fea0003800000 */
[----:B------:R-:W2:Y:S04]  /*ebb0*/  LDG.E.64 R4, [R26.64+0x80] ;  /* 0x000080061a047981 */ /* 0x000ea8000c1e1b00 */
[----:B------:R-:W3:Y:S01]  /*ebc0*/  LDG.E.64 R6, [R10.64+0x80] ;  /* 0x000080060a067981 */ /* 0x000ee2000c1e1b00 */
[----:B-1---5:R-:W-:Y:S01]  /*ebd0*/  HADD2.F32 R28, -RZ, R23.H0_H0 ;  /* 0x20000017ff1c7230 */ /* 0x022fe20000004100 */
[----:B------:R-:W-:Y:S01]  /*ebe0*/  MOV R29, R22 ;  /* 0x00000016001d7202 */ /* 0x000fe20000000f00 */
[----:B------:R-:W-:Y:S02]  /*ebf0*/  HADD2.F32 R31, -RZ, R21.H1_H1 ;  /* 0x30000015ff1f7230 */ /* 0x000fe40000004100 */
[----:B------:R-:W-:Y:S02]  /*ec00*/  HADD2.F32 R23, -RZ, R23.H1_H1 ;  /* 0x30000017ff177230 */ /* 0x000fe40000004100 */
[----:B------:R-:W-:-:S02]  /*ec10*/  HADD2.F32 R30, -RZ, R21.H0_H0 ;  /* 0x20000015ff1e7230 */ /* 0x000fc40000004100 */
        /* <DEDUP_REMOVED lines=33> */
.L_x_6539:
[----:B------:R-:W-:Y:S05]  /*ee30*/  BSYNC B0 ;  /* 0x0000000000007941 */ /* 0x000fea0003800000 */
.L_x_6538:
[----:B-1----:R-:W5:Y:S01]  /*ee40*/  LDG.E.128 R16, [R16.64+0x180] ;  /* 0x0001800610107981 */ /* 0x002f62000c1e1d00 */
[----:B------:R-:W-:Y:S01]  /*ee50*/  IADD3 R0, R24, 0xc0, RZ ;  /* 0x000000c018007810 */ /* 0x000fe20007ffe0ff */
[----:B------:R-:W-:Y:S02]  /*ee60*/  BSSY B0, `(.L_x_6540) ;  /* 0x000002c000007945 */ /* 0x000fe40003800000 */
[----:B-----5:R1:W-:Y:S01]  /*ee70*/  STS.128 [R236+0x5000], R20 ;  /* 0x00500014ec007388 */ /* 0x0203e20000000c00 */
[----:B------:R-:W-:-:S13]  /*ee80*/  ISETP.GE.AND P0, PT, R0, c[0x0][0x230], PT ;  /* 0x00008c0000007a0c */ /* 0x000fda0003f06270 */
[----:B------:R-:W-:Y:S05]  /*ee90*/  @P0 BRA `(.L_x_6541) ;  /* 0x0000028000000947 */ /* 0x000fea0003800000 */
[----:B------:R-:W2:Y:S04]  /*eea0*/  LDG.E.64 R4, [R26.64+0xc0] ;  /* 0x0000c0061a047981 */ /* 0x000ea8000c1e1b00 */
[----:B------:R-:W3:Y:S01]  /*eeb0*/  LDG.E.64 R6, [R10.64+0xc0] ;  /* 0x0000c0060a067981 */ /* 0x000ee2000c1e1b00 */
[--C-:B-1----:R-:W-:Y:S01]  /*eec0*/  HADD2.F32 R22, -RZ, R17.reuse.H0_H0 ;  /* 0x20000011ff167230 */ /* 0x102fe20000004100 */
[----:B------:R-:W-:Y:S01]  /*eed0*/  MOV R21, R18 ;  /* 0x0000001200157202 */ /* 0x000fe20000000f00 */
[----:B------:R-:W-:Y:S02]  /*eee0*/  HADD2.F32 R23, -RZ, R17.H1_H1 ;  /* 0x30000011ff177230 */ /* 0x000fe40000004100 */
[--C-:B------:R-:W-:Y:S02]  /*eef0*/  HADD2.F32 R20, -RZ, R19.reuse.H0_H0 ;  /* 0x20000013ff147230 */ /* 0x100fe40000004100 */
[----:B------:R-:W-:-:S02]  /*ef00*/  HADD2.F32 R19, -RZ, R19.H1_H1 ;  /* 0x30000013ff137230 */ /* 0x000fc40000004100 */
[----:B--2---:R-:W-:Y:S02]  /*ef10*/  HADD2.F32 R2, -RZ, R4.H1_H1 ;  /* 0x30000004ff027230 */ /* 0x004fe40000004100 */
[----:B------:R-:W-:Y:S02]  /*ef20*/  HADD2.F32 R0, -RZ, R5.H1_H1 ;  /* 0x30000005ff007230 */ /* 0x000fe40000004100 */
[----:B---3--:R-:W-:Y:S01]  /*ef30*/  HADD2.F32 R17, -RZ, R7.H1_H1 ;  /* 0x30000007ff117230 */ /* 0x008fe20000004100 */
        /* <DEDUP_REMOVED lines=30> */
.L_x_6541:
[----:B------:R-:W-:Y:S05]  /*f120*/  BSYNC B0 ;  /* 0x0000000000007941 */ /* 0x000fea0003800000 */
.L_x_6540:
[----:B------:R2:W-:Y:S02]  /*f130*/  STS.128 [R236+0x7000], R16 ;  /* 0x00700010ec007388 */ /* 0x0005e40000000c00 */
.L_x_6533:
[----:B------:R-:W-:Y:S05]  /*f140*/  BSYNC B1 ;  /* 0x0000000000017941 */ /* 0x000fea0003800000 */
.L_x_6532:
[----:B-12---:R-:W-:-:S04]  /*f150*/  IADD3 R27, R142, 0x30, RZ ;  /* 0x000000308e1b7810 */ /* 0x006fc80007ffe0ff */
[----:B------:R-:W-:-:S04]  /*f160*/  ISETP.GE.AND P0, PT, R27, R14, PT ;  /* 0x0000000e1b00720c */ /* 0x000fc80003f06270 */
[----:B------:R-:W-:-:S13]  /*f170*/  ISETP.LT.OR P0, PT, R52, -0x187, P0 ;  /* 0xfffffe793400780c */ /* 0x000fda0000701670 */
[----:B------:R-:W-:Y:S05]  /*f180*/  @P0 BRA `(.L_x_6542) ;  /* 0x0000697000000947 */ /* 0x000fea0003800000 */
[----:B------:R1:W5:Y:S01]  /*f190*/  LDG.E.128 R16, [R12.64] ;  /* 0x000000060c107981 */ /* 0x000362000c1e1d00 */
[----:B------:R-:W-:Y:S01]  /*f1a0*/  IMAD R135, R135, 0x30, RZ ;  /* 0x0000003087877824 */ /* 0x000fe200078e02ff */
[----:B------:R-:W-:Y:S04]  /*f1b0*/  BSSY B0, `(.L_x_6543) ;  /* 0x0000032000007945 */ /* 0x000fe80003800000 */
[----:B------:R-:W-:-:S04]  /*f1c0*/  IADD3 R0, P0, R135, R8, RZ ;  /* 0x0000000887007210 */ /* 0x000fc80007f1e0ff */
[----:B------:R-:W-:Y:S01]  /*f1d0*/  LEA.HI.X.SX32 R9, R135, R9, 0x1, P0 ;  /* 0x0000000987097211 */ /* 0x000fe200000f0eff */
[----:B------:R-:W-:Y:S01]  /*f1e0*/  IMAD.SHL.U32 R22, R0, 0x2, RZ ;  /* 0x0000000200167824 */ /* 0x000fe200078e00ff */
        /* <DEDUP_REMOVED lines=9> */
[----:B-----5:R-:W-:Y:S01]  /*f280*/  MOV R14, R19 ;  /* 0x00000013000e7202 */ /* 0x020fe20000000f00 */
[--C-:B------:R-:W-:Y:S02]  /*f290*/  HADD2.F32 R26, -RZ, R17.reuse.H0_H0 ;  /* 0x20000011ff1a7230 */ /* 0x100fe40000004100 */
[----:B------:R-:W-:Y:S02]  /*f2a0*/  HADD2.F32 R19, -RZ, R17.H1_H1 ;  /* 0x30000011ff137230 */ /* 0x000fe40000004100 */
[----:B------:R-:W-:-:S02]  /*f2b0*/  HADD2.F32 R17, -RZ, R14.H0_H0 ;  /* 0x2000000eff117230 */ /* 0x000fc40000004100 */
[----:B------:R-:W-:Y:S02]  /*f2c0*/  HADD2.F32 R14, -RZ, R14.H1_H1 ;  /* 0x3000000eff0e7230 */ /* 0x000fe40000004100 */
        /* <DEDUP_REMOVED lines=10> */
[----:B---3--:R-:W-:Y:S01]  /*f370*/  HADD2.F32 R29, -RZ, R7.H0_H0 ;  /* 0x20000007ff1d7230 */ /* 0x008fe20000004100 */
        /* <DEDUP_REMOVED lines=13> */
[-C--:B------:R-:W-:Y:S01]  /*f450*/  FFMA.FTZ R7, R17, R6.reuse, -R7 ;  /* 0x0000000611077223 */ /* 0x080fe20000010807 */
[----:B------:R-:W-:Y:S01]  /*f460*/  F2FP.PACK_AB R17, R8, R9 ;  /* 0x000000090811723e */ /* 0x000fe200000000ff */
[----:B------:R-:W-:Y:S01]  /*f470*/  FFMA.FTZ R10, R19, R6, R10 ;  /* 0x00000006130a7223 */ /* 0x000fe2000001000a */
[----:B------:R-:W-:Y:S01]  /*f480*/  F2FP.PACK_AB R19, R11, R2 ;  /* 0x000000020b13723e */ /* 0x000fe200000000ff */
[-C--:B------:R-:W-:Y:S02]  /*f490*/  FFMA.FTZ R4, R0, R29.reuse, -R4 ;  /* 0x0000001d00047223 */ /* 0x080fe40000010804 */
[----:B------:R-:W-:Y:S01]  /*f4a0*/  FFMA.FTZ R5, R18, R29, R5 ;  /* 0x0000001d12057223 */ /* 0x000fe20000010005 */
[----:B------:R-:W-:-:S04]  /*f4b0*/  F2FP.PACK_AB R16, R10, R7 ;  /* 0x000000070a10723e */ /* 0x000fc800000000ff */
[----:B------:R-:W-:Y:S02]  /*f4c0*/  F2FP.PACK_AB R18, R5, R4 ;  /* 0x000000040512723e */ /* 0x000fe400000000ff */
.L_x_6544:
[----:B-1----:R-:W-:Y:S05]  /*f4d0*/  BSYNC B0 ;  /* 0x0000000000007941 */ /* 0x002fea0003800000 */
.L_x_6543:
[----:B------:R1:W5:Y:S01]  /*f4e0*/  LDG.E.128 R8, [R12.64+0x80] ;  /* 0x000080060c087981 */ /* 0x000362000c1e1d00 */
[----:B------:R-:W-:Y:S01]  /*f4f0*/  IADD3 R0, R24, 0x40, RZ ;  /* 0x0000004018007810 */ /* 0x000fe20007ffe0ff */
[----:B------:R-:W-:Y:S02]  /*f500*/  BSSY B0, `(.L_x_6545) ;  /* 0x000002b000007945 */ /* 0x000fe40003800000 */
[----:B-----5:R1:W-:Y:S01]  /*f510*/  STS.128 [R236+0x1800], R16 ;  /* 0x00180010ec007388 */ /* 0x0203e20000000c00 */
[----:B------:R-:W-:-:S13]  /*f520*/  ISETP.GE.AND P0, PT, R0, c[0x0][0x230], PT ;  /* 0x00008c0000007a0c */ /* 0x000fda0003f06270 */
[----:B------:R-:W-:Y:S05]  /*f530*/  @P0 BRA `(.L_x_6546) ;  /* 0x0000027000000947 */ /* 0x000fea0003800000 */
[----:B------:R-:W2:Y:S04]  /*f540*/  LDG.E.64 R4, [R22.64+0x40] ;  /* 0x0000400616047981 */ /* 0x000ea8000c1e1b00 */
[----:B------:R-:W4:Y:S01]  /*f550*/  LDG.E.64 R6, [R20.64+0x40] ;  /* 0x0000400614067981 */ /* 0x000f22000c1e1b00 */
[--C-:B---3--:R-:W-:Y:S01]  /*f560*/  HADD2.F32 R29, -RZ, R9.reuse.H0_H0 ;  /* 0x20000009ff1d7230 */ /* 0x108fe20000004100 */
[----:B-1----:R-:W-:Y:S01]  /*f570*/  MOV R18, R10 ;  /* 0x0000000a00127202 */ /* 0x002fe20000000f00 */
[----:B------:R-:W-:Y:S02]  /*f580*/  HADD2.F32 R19, -RZ, R9.H1_H1 ;  /* 0x30000009ff137230 */ /* 0x000fe40000004100 */
[--C-:B------:R-:W-:Y:S02]  /*f590*/  HADD2.F32 R16, -RZ, R11.reuse.H1_H1 ;  /* 0x3000000bff107230 */ /* 0x100fe40000004100 */
[----:B------:R-:W-:-:S02]  /*f5a0*/  HADD2.F32 R17, -RZ, R11.H0_H0 ;  /* 0x2000000bff117230 */ /* 0x000fc40000004100 */
[----:B--2---:R-:W-:Y:S02]  /*f5b0*/  HADD2.F32 R2, -RZ, R4.H1_H1 ;  /* 0x30000004ff027230 */ /* 0x004fe40000004100 */
[----:B------:R-:W-:Y:S02]  /*f5c0*/  HADD2.F32 R0, -RZ, R5.H1_H1 ;  /* 0x30000005ff007230 */ /* 0x000fe40000004100 */
[----:B----4-:R-:W-:Y:S01]  /*f5d0*/  HADD2.F32 R11, -RZ, R7.H1_H1 ;  /* 0x30000007ff0b7230 */ /* 0x010fe20000004100 */
[-C--:B------:R-:W-:Y:S01]  /*f5e0*/  FMUL.FTZ R10, R19, R2.reuse ;  /* 0x00000002130a7220 */ /* 0x080fe20000410000 */
[----:B------:R-:W-:Y:S01]  /*f5f0*/  HADD2.F32 R14, -RZ, R6.H1_H1 ;  /* 0x30000006ff0e7230 */ /* 0x000fe20000004100 */
[----:B------:R-:W-:Y:S01]  /*f600*/  FMUL.FTZ R9, R29, R2 ;  /* 0x000000021d097220 */ /* 0x000fe20000410000 */
[----:B------:R-:W-:Y:S01]  /*f610*/  HADD2.F32 R4, -RZ, R4.H0_H0 ;  /* 0x20000004ff047230 */ /* 0x000fe20000004100 */
[CC--:B------:R-:W-:Y:S01]  /*f620*/  FMUL.FTZ R2, R16.reuse, R0.reuse ;  /* 0x0000000010027220 */ /* 0x0c0fe20000410000 */
        /* <DEDUP_REMOVED lines=24> */
.L_x_6546:
[----:B------:R-:W-:Y:S05]  /*f7b0*/  BSYNC B0 ;  /* 0x0000000000007941 */ /* 0x000fea0003800000 */
.L_x_6545:
[----:B-1----:R1:W5:Y:S01]  /*f7c0*/  LDG.E.128 R16, [R12.64+0x100] ;  /* 0x000100060c107981 */ /* 0x002362000c1e1d00 */
[----:B------:R-:W-:Y:S01]  /*f7d0*/  IADD3 R0, R24, 0x80, RZ ;  /* 0x0000008018007810 */ /* 0x000fe20007ffe0ff */
[----:B------:R-:W-:Y:S02]  /*f7e0*/  BSSY B0, `(.L_x_6547) ;  /* 0x000002b000007945 */ /* 0x000fe40003800000 */
[----:B------:R1:W-:Y:S01]  /*f7f0*/  STS.128 [R236+0x3800], R8 ;  /* 0x00380008ec007388 */ /* 0x0003e20000000c00 */
[----:B------:R-:W-:-:S13]  /*f800*/  ISETP.GE.AND P0, PT, R0, c[0x0][0x230], PT ;  /* 0x00008c0000007a0c */ /* 0x000fda0003f06270 */
[----:B------:R-:W-:Y:S05]  /*f810*/  @P0 BRA `(.L_x_6548) ;  /* 0x0000027000000947 */ /* 0x000fea0003800000 */
[----:B------:R-:W2:Y:S04]  /*f820*/  LDG.E.64 R4, [R22.64+0x80] ;  /* 0x0000800616047981 */ /* 0x000ea8000c1e1b00 */
[----:B------:R-:W4:Y:S01]  /*f830*/  LDG.E.64 R6, [R20.64+0x80] ;  /* 0x0000800614067981 */ /* 0x000f22000c1e1b00 */
[----:B-----5:R-:W-:Y:S01]  /*f840*/  MOV R14, R19 ;  /* 0x00000013000e7202 */ /* 0x020fe20000000f00 */
[--C-:B------:R-:W-:Y:S02]  /*f850*/  HADD2.F32 R26, -RZ, R17.reuse.H0_H0 ;  /* 0x20000011ff1a7230 */ /* 0x100fe40000004100 */
[----:B------:R-:W-:Y:S02]  /*f860*/  HADD2.F32 R19, -RZ, R17.H1_H1 ;  /* 0x30000011ff137230 */ /* 0x000fe40000004100 */
[----:B------:R-:W-:-:S02]  /*f870*/  HADD2.F32 R17, -RZ, R14.H0_H0 ;  /* 0x2000000eff117230 */ /* 0x000fc40000004100 */
[----:B------:R-:W-:Y:S02]  /*f880*/  HADD2.F32 R14, -RZ, R14.H1_H1 ;  /* 0x3000000eff0e7230 */ /* 0x000fe40000004100 */
[----:B-12---:R-:W-:Y:S02]  /*f890*/  HADD2.F32 R8, -RZ, R4.H1_H1 ;  /* 0x30000004ff087230 */ /* 0x006fe40000004100 */
        /* <DEDUP_REMOVED lines=31> */
.L_x_6548:
[----:B------:R-:W-:Y:S05]  /*fa90*/  BSYNC B0 ;  /* 0x0000000000007941 */ /* 0x000fea0003800000 */
.L_x_6547:
[----:B-1----:R1:W5:Y:S01]  /*faa0*/  LDG.E.128 R8, [R12.64+0x180] ;  /* 0x000180060c087981 */ /* 0x002362000c1e1d00 */
[----:B------:R-:W-:Y:S01]  /*fab0*/  IADD3 R24, R24, 0xc0, RZ ;  /* 0x000000c018187810 */ /* 0x000fe20007ffe0ff */
[----:B------:R-:W-:Y:S02]  /*fac0*/  BSSY B0, `(.L_x_6549) ;  /* 0x000002b000007945 */ /* 0x000fe40003800000 */
[----:B-----5:R1:W-:Y:S01]  /*fad0*/  STS.128 [R236+0x5800], R16 ;  /* 0x00580010ec007388 */ /* 0x0203e20000000c00 */
[----:B------:R-:W-:-:S13]  /*fae0*/  ISETP.GE.AND P0, PT, R24, c[0x0][0x230], PT ;  /* 0x00008c0018007a0c */ /* 0x000fda0003f06270 */
[----:B------:R-:W-:Y:S05]  /*faf0*/  @P0 BRA `(.L_x_6550) ;  /* 0x0000027000000947 */ /* 0x000fea0003800000 */
[----:B------:R-:W2:Y:S04]  /*fb00*/  LDG.E.64 R4, [R22.64+0xc0] ;  /* 0x0000c00616047981 */ /* 0x000ea8000c1e1b00 */
[----:B------:R-:W4:Y:S01]  /*fb10*/  LDG.E.64 R6, [R20.64+0xc0] ;  /* 0x0000c00614067981 */ /* 0x000f22000c1e1b00 */
[--C-:B-1----:R-:W-:Y:S01]  /*fb20*/  HADD2.F32 R19, -RZ, R9.reuse.H0_H0 ;  /* 0x20000009ff137230 */ /* 0x102fe20000004100 */
[----:B------:R-:W-:Y:S01]  /*fb30*/  MOV R16, R10 ;  /* 0x0000000a00107202 */ /* 0x000fe20000000f00 */
        /* <DEDUP_REMOVED lines=35> */
.L_x_6550:
[----:B------:R-:W-:Y:S05]  /*fd70*/  BSYNC B0 ;  /* 0x0000000000007941 */ /* 0x000fea0003800000 */
.L_x_6549:
[----:B------:R2:W-:Y:S01]  /*fd80*/  STS.128 [R236+0x7800], R8 ;  /* 0x00780008ec007388 */ /* 0x0005e20000000c00 */
[----:B------:R-:W-:Y:S05]  /*fd90*/  BRA `(.L_x_6542) ;  /* 0x00005d6000007947 */ /* 0x000fea0003800000 */
.L_x_6511:
[----:B------:R-:W-:Y:S01]  /*fda0*/  BSSY B1, `(.L_x_6551) ;  /* 0x000015d000017945 */ /* 0x000fe20003800000 */
[----:B------:R-:W-:Y:S05]  /*fdb0*/  @!P1 BRA `(.L_x_6552) ;  /* 0x000015b000009947 */ /* 0x000fea0003800000 */
[----:B------:R1:W5:Y:S01]  /*fdc0*/  LDG.E.128 R20, [R26.64] ;  /* 0x000000061a147981 */ /* 0x000362000c1e1d00 */
[----:B------:R-:W-:Y:S01]  /*fdd0*/  ISETP.GE.AND P0, PT, R24, c[0x0][0x230], PT ;  /* 0x00008c0018007a0c */ /* 0x000fe20003f06270 */
[----:B------:R-:W-:-:S12]  /*fde0*/  BSSY B0, `(.L_x_6553) ;  /* 0x0000052000007945 */ /* 0x000fd80003800000 */
[----:B------:R-:W-:Y:S05]  /*fdf0*/  @P0 BRA `(.L_x_6554) ;  /* 0x0000050000000947 */ /* 0x000fea0003800000 */
[-C--:B------:R-:W-:Y:S02]  /*fe00*/  ISETP.GE.AND P1, PT, R24, R135.reuse, PT ;  /* 0x000000871800720c */ /* 0x080fe40003f26270 */
[----:B------:R-:W-:Y:S02]  /*fe10*/  MOV R7, R135 ;  /* 0x0000008700077202 */ /* 0x000fe40000000f00 */
[----:B------:R-:W-:Y:S02]  /*fe20*/  MOV R9, RZ ;  /* 0x000000ff00097202 */ /* 0x000fe40000000f00 */
[----:B------:R-:W-:-:S07]  /*fe30*/  MOV R3, RZ ;  /* 0x000000ff00037202 */ /* 0x000fce0000000f00 */
[----:B------:R-:W-:-:S04]  /*fe40*/  @P1 SHF.R.S32.HI R135, RZ, 0x1, R134 ;  /* 0x00000001ff871819 */ /* 0x000fc80000011486 */
[C---:B------:R-:W-:Y:S02]  /*fe50*/  @P1 IADD3 R9, -R135.reuse, RZ, RZ ;  /* 0x000000ff87091210 */ /* 0x040fe40007ffe1ff */
[----:B------:R-:W-:Y:S02]  /*fe60*/  @P1 IADD3 R7, -R135, RZ, RZ ;  /* 0x000000ff87071210 */ /* 0x000fe40007ffe1ff */
[----:B------:R-:W-:Y:S02]  /*fe70*/  IADD3 R5, P0, R9, R0, RZ ;  /* 0x0000000009057210 */ /* 0x000fe40007f1e0ff */
[----:B------:R-:W-:Y:S01]  /*fe80*/  @P1 IADD3 R3, -R135, RZ, RZ ;  /* 0x000000ff87031210 */ /* 0x000fe20007ffe1ff */
[----:B------:R-:W-:Y:S01]  /*fe90*/  IMAD.WIDE R28, R7, 0x2, R26 ;  /* 0x00000002071c7825 */ /* 0x000fe200078e021a */
[----:B------:R-:W-:Y:S02]  /*fea0*/  LEA.HI.X.SX32 R4, R9, R2, 0x1, P0 ;  /* 0x0000000209047211 */ /* 0x000fe400000f0eff */
[----:B------:R-:W-:-:S03]  /*feb0*/  LEA R6, P0, R5, c[0x0][0x2b0], 0x1 ;  /* 0x0000ac0005067a11 */ /* 0x000fc600078008ff */
[----:B------:R-:W2:Y:S01]  /*fec0*/  LDG.E.128 R28, [R28.64] ;  /* 0x000000061c1c7981 */ /* 0x000ea2000c1e1d00 */
[----:B------:R-:W-:Y:S02]  /*fed0*/  LEA.HI.X R7, R5, c[0x0][0x2b4], R4, 0x1, P0 ;  /* 0x0000ad0005077a11 */ /* 0x000fe400000f0c04 */
[----:B------:R-:W-:-:S04]  /*fee0*/  IADD3 R8, P0, R3, R0, RZ ;  /* 0x0000000003087210 */ /* 0x000fc80007f1e0ff */
[----:B------:R-:W3:Y:S01]  /*fef0*/  LDG.E.128 R4, [R6.64] ;  /* 0x0000000606047981 */ /* 0x000ee2000c1e1d00 */
[----:B------:R-:W-:Y:S02]  /*ff00*/  LEA.HI.X.SX32 R3, R3, R2, 0x1, P0 ;  /* 0x0000000203037211 */ /* 0x000fe400000f0eff */
[----:B------:R-:W-:-:S04]  /*ff10*/  LEA R10, P0, R8, c[0x0][0x2a8], 0x1 ;  /* 0x0000aa00080a7a11 */ /* 0x000fc800078008ff */
[----:B------:R-:W-:-:S06]  /*ff20*/  LEA.HI.X R11, R8, c[0x0][0x2ac], R3, 0x1, P0 ;  /* 0x0000ab00080b7a11 */ /* 0x000fcc00000f0c03 */
[----:B------:R-:W4:Y:S01]  /*ff30*/  LDG.E.128 R8, [R10.64] ;  /* 0x000000060a087981 */ /* 0x000f22000c1e1d00 */
        /* <DEDUP_REMOVED lines=23> */
[----:B------:R-:W-:Y:S01]  /*100b0*/  @!P1 FADD.FTZ R33, -R33, -RZ ;  /* 0x800000ff21219221 */ /* 0x000fe20000010100 */
[----:B------:R-:W-:Y:S01]  /*100c0*/  HADD2.F32 R28, -RZ, R28.H1_H1 ;  /* 0x3000001cff1c7230 */ /* 0x000fe20000004100 */
[----:B------:R-:W-:Y:S01]  /*100d0*/  FMUL.FTZ R6, R3, R6 ;  /* 0x0000000603067220 */ /* 0x000fe20000410000 */
[----:B-----5:R-:W-:Y:S01]  /*100e0*/  HADD2.F32 R3, -RZ, R20.H0_H0 ;  /* 0x20000014ff037230 */ /* 0x020fe20000004100 */
[----:B------:R-:W-:Y:S01]  /*100f0*/  FMUL.FTZ R7, R4, R7 ;  /* 0x0000000704077220 */ /* 0x000fe20000410000 */
[----:B----4-:R-:W-:Y:S01]  /*10100*/  HADD2.F32 R4, -RZ, R8.H0_H0 ;  /* 0x20000008ff047230 */ /* 0x010fe20000004100 */
[----:B------:R-:W-:Y:S02]  /*10110*/  @!P1 FADD.FTZ R15, -R15, -RZ ;  /* 0x800000ff0f0f9221 */ /* 0x000fe40000010100 */
        /* <DEDUP_REMOVED lines=30> */
.L_x_6554:
[----:B------:R-:W-:Y:S05]  /*10300*/  BSYNC B0 ;  /* 0x0000000000007941 */ /* 0x000fea0003800000 */
.L_x_6553:
[----:B------:R2:W5:Y:S01]  /*10310*/  LDG.E.128 R28, [R26.64+0x80] ;  /* 0x000080061a1c7981 */ /* 0x000562000c1e1d00 */
[----:B------:R-:W-:Y:S01]  /*10320*/  IADD3 R4, R24, 0x40, RZ ;  /* 0x0000004018047810 */ /* 0x000fe20007ffe0ff */
[----:B------:R-:W-:Y:S02]  /*10330*/  BSSY B0, `(.L_x_6555) ;  /* 0x0000054000007945 */ /* 0x000fe40003800000 */
[----:B-----5:R2:W-:Y:S01]  /*10340*/  STS.128 [R236], R20 ;  /* 0x00000014ec007388 */ /* 0x0205e20000000c00 */
[----:B------:R-:W-:-:S13]  /*10350*/  ISETP.GE.AND P0, PT, R4, c[0x0][0x230], PT ;  /* 0x00008c0004007a0c */ /* 0x000fda0003f06270 */
        /* <DEDUP_REMOVED lines=10> */
[----:B--2---:R-:W-:Y:S01]  /*10400*/  IMAD.WIDE R20, R7, 0x2, R26 ;  /* 0x0000000207147825 */ /* 0x004fe200078e021a */
[----:B------:R-:W-:Y:S02]  /*10410*/  LEA.HI.X.SX32 R4, R9, R2, 0x1, P0 ;  /* 0x0000000209047211 */ /* 0x000fe400000f0eff */
[----:B------:R-:W-:-:S03]  /*10420*/  LEA R6, P0, R5, c[0x0][0x2b0], 0x1 ;  /* 0x0000ac0005067a11 */ /* 0x000fc600078008ff */
[----:B------:R-:W2:Y:S01]  /*10430*/  LDG.E.128 R20, [R20.64+0x80] ;  /* 0x0000800614147981 */ /* 0x000ea2000c1e1d00 */
[----:B------:R-:W-:Y:S02]  /*10440*/  LEA.HI.X R7, R5, c[0x0][0x2b4], R4, 0x1, P0 ;  /* 0x0000ad0005077a11 */ /* 0x000fe400000f0c04 */
[----:B------:R-:W-:-:S04]  /*10450*/  IADD3 R8, P0, R3, R0, RZ ;  /* 0x0000000003087210 */ /* 0x000fc80007f1e0ff */
[----:B------:R-:W3:Y:S01]  /*10460*/  LDG.E.128 R4, [R6.64+0x80] ;  /* 0x0000800606047981 */ /* 0x000ee2000c1e1d00 */
        /* <DEDUP_REMOVED lines=33> */
[--C-:B----4-:R-:W-:Y:S01]  /*10680*/  HADD2.F32 R4, -RZ, R8.reuse.H0_H0 ;  /* 0x20000008ff047230 */ /* 0x110fe20000004100 */
[----:B------:R-:W-:Y:S01]  /*10690*/  @!P1 FADD.FTZ R33, -R33, -RZ ;  /* 0x800000ff21219221 */ /* 0x000fe20000010100 */
[----:B------:R-:W-:Y:S01]  /*106a0*/  HADD2.F32 R23, -RZ, R8.H1_H1 ;  /* 0x30000008ff177230 */ /* 0x000fe20000004100 */
[----:B------:R-:W-:Y:S01]  /*106b0*/  FMUL.FTZ R5, R32, R5 ;  /* 0x0000000520057220 */ /* 0x000fe20000410000 */
[--C-:B------:R-:W-:Y:S01]  /*106c0*/  HADD2.F32 R8, -RZ, R9.reuse.H0_H0 ;  /* 0x20000009ff087230 */ /* 0x100fe20000004100 */
[----:B------:R-:W-:Y:S01]  /*106d0*/  FMUL.FTZ R20, R20, R15 ;  /* 0x0000000f14147220 */ /* 0x000fe20000410000 */
[----:B------:R-:W-:Y:S01]  /*106e0*/  HADD2.F32 R32, -RZ, R9.H1_H1 ;  /* 0x30000009ff207230 */ /* 0x000fe20000004100 */
        /* <DEDUP_REMOVED lines=24> */
.L_x_6556:
[----:B------:R-:W-:Y:S05]  /*10870*/  BSYNC B0 ;  /* 0x0000000000007941 */ /* 0x000fea0003800000 */
.L_x_6555:
[----:B--2---:R2:W5:Y:S01]  /*10880*/  LDG.E.128 R20, [R26.64+0x100] ;  /* 0x000100061a147981 */ /* 0x004562000c1e1d00 */
[----:B------:R-:W-:Y:S01]  /*10890*/  IADD3 R4, R24, 0x80, RZ ;  /* 0x0000008018047810 */ /* 0x000fe20007ffe0ff */
[----:B------:R-:W-:Y:S02]  /*108a0*/  BSSY B0, `(.L_x_6557) ;  /* 0x0000054000007945 */ /* 0x000fe40003800000 */
[----:B------:R2:W-:Y:S01]  /*108b0*/  STS.128 [R236+0x2000], R28 ;  /* 0x0020001cec007388 */ /* 0x0005e20000000c00 */
        /* <DEDUP_REMOVED lines=82> */
.L_x_6558:
[----:B------:R-:W-:Y:S05]  /*10de0*/  BSYNC B0 ;  /* 0x0000000000007941 */ /* 0x000fea0003800000 */
.L_x_6557:
[----:B--2---:R2:W5:Y:S01]  /*10df0*/  LDG.E.128 R28, [R26.64+0x180] ;  /* 0x000180061a1c7981 */ /* 0x004562000c1e1d00 */
[----:B------:R-:W-:Y:S01]  /*10e00*/  IADD3 R4, R24, 0xc0, RZ ;  /* 0x000000c018047810 */ /* 0x000fe20007ffe0ff */
[----:B------:R-:W-:Y:S02]  /*10e10*/  BSSY B0, `(.L_x_6559) ;  /* 0x0000054000007945 */ /* 0x000fe40003800000 */
[----:B-----5:R2:W-:Y:S01]  /*10e20*/  STS.128 [R236+0x4000], R20 ;  /* 0x00400014ec007388 */ /* 0x0205e20000000c00 */
        /* <DEDUP_REMOVED lines=82> */
.L_x_6560:
[----:B------:R-:W-:Y:S05]  /*11350*/  BSYNC B0 ;  /* 0x0000000000007941 */ /* 0x000fea0003800000 */
.L_x_6559:
[----:B------:R3:W-:Y:S02]  /*11360*/  STS.128 [R236+0x6000], R28 ;  /* 0x0060001cec007388 */ /* 0x0007e40000000c00 */
.L_x_6552:
[----:B------:R-:W-:Y:S05]  /*11370*/  BSYNC B1 ;  /* 0x0000000000017941 */ /* 0x000fea0003800000 */
.L_x_6551:
[----:B------:R-:W-:Y:S01]  /*11380*/  IADD3 R3, R142, 0x10, RZ ;  /* 0x000000108e037810 */ /* 0x000fe20007ffe0ff */
        /* <DEDUP_REMOVED lines=9> */
[----:B------:R-:W-:Y:S02]  /*11420*/  MOV R7, R135 ;  /* 0x0000008700077202 */ /* 0x000fe40000000f00 */
[----:B------:R-:W-:Y:S02]  /*11430*/  MOV R4, RZ ;  /* 0x000000ff00047202 */ /* 0x000fe40000000f00 */
[C---:B------:R-:W-:Y:S02]  /*11440*/  IADD3 R9, P1, R133.reuse, R0, RZ ;  /* 0x0000000085097210 */ /* 0x040fe40007f3e0ff */
[----:B------:R-:W-:Y:S02]  /*11450*/  MOV R10, RZ ;  /* 0x000000ff000a7202 */ /* 0x000fe40000000f00 */
[----:B------:R-:W-:-:S03]  /*11460*/  LEA.HI.X.SX32 R8, R133, R2, 0x1, P1 ;  /* 0x0000000285087211 */ /* 0x000fc600008f0eff */
[----:B------:R-:W-:-:S04]  /*11470*/  @P0 SHF.R.S32.HI R135, RZ, 0x1, R134 ;  /* 0x00000001ff870819 */ /* 0x000fc80000011486 */
[C---:B------:R-:W-:Y:S02]  /*11480*/  @P0 IADD3 R4, -R135.reuse, RZ, RZ ;  /* 0x000000ff87040210 */ /* 0x040fe40007ffe1ff */
[C---:B------:R-:W-:Y:S02]  /*11490*/  @P0 IADD3 R7, -R135.reuse, RZ, RZ ;  /* 0x000000ff87070210 */ /* 0x040fe40007ffe1ff */
[C---:B------:R-:W-:Y:S02]  /*114a0*/  IADD3 R5, P1, R4.reuse, R9, RZ ;  /* 0x0000000904057210 */ /* 0x040fe40007f3e0ff */
[----:B------:R-:W-:Y:S01]  /*114b0*/  @P0 IADD3 R10, -R135, RZ, RZ ;  /* 0x000000ff870a0210 */ /* 0x000fe20007ffe1ff */
[----:B--2---:R-:W-:Y:S01]  /*114c0*/  IMAD.WIDE R20, R7, 0x2, R18 ;  /* 0x0000000207147825 */ /* 0x004fe200078e0212 */
[----:B------:R-:W-:Y:S02]  /*114d0*/  LEA.HI.X.SX32 R4, R4, R8, 0x1, P1 ;  /* 0x0000000804047211 */ /* 0x000fe400008f0eff */
[----:B------:R-:W-:-:S03]  /*114e0*/  LEA R6, P1, R5, c[0x0][0x2b0], 0x1 ;  /* 0x0000ac0005067a11 */ /* 0x000fc600078208ff */
[----:B------:R-:W2:Y:S01]  /*114f0*/  LDG.E.128 R20, [R20.64] ;  /* 0x0000000614147981 */ /* 0x000ea2000c1e1d00 */
[----:B------:R-:W-:Y:S02]  /*11500*/  LEA.HI.X R7, R5, c[0x0][0x2b4], R4, 0x1, P1 ;  /* 0x0000ad0005077a11 */ /* 0x000fe400008f0c04 */
[----:B------:R-:W-:-:S04]  /*11510*/  IADD3 R9, P1, R10, R9, RZ ;  /* 0x000000090a097210 */ /* 0x000fc80007f3e0ff */
[----:B------:R-:W4:Y:S01]  /*11520*/  LDG.E.128 R4, [R6.64] ;  /* 0x0000000606047981 */ /* 0x000f22000c1e1d00 */
[----:B------:R-:W-:Y:S02]  /*11530*/  LEA.HI.X.SX32 R8, R10, R8, 0x1, P1 ;  /* 0x000000080a087211 */ /* 0x000fe400008f0eff */
[----:B------:R-:W-:-:S04]  /*11540*/  LEA R10, P1, R9, c[0x0][0x2a8], 0x1 ;  /* 0x0000aa00090a7a11 */ /* 0x000fc800078208ff */
[----:B------:R-:W-:-:S06]  /*11550*/  LEA.HI.X R11, R9, c[0x0][0x2ac], R8, 0x1, P1 ;  /* 0x0000ab00090b7a11 */ /* 0x000fcc00008f0c08 */
[----:B---3--:R-:W3:Y:S01]  /*11560*/  LDG.E.128 R8, [R10.64] ;  /* 0x000000060a087981 */ /* 0x008ee2000c1e1d00 */
[----:B--2---:R-:W-:Y:S02]  /*11570*/  HADD2.F32 R34, -RZ, R20.H0_H0 ;  /* 0x20000014ff227230 */ /* 0x004fe40000004100 */
        /* <DEDUP_REMOVED lines=28> */
[----:B---3--:R-:W-:Y:S01]  /*11740*/  HADD2.F32 R4, -RZ, R8.H0_H0 ;  /* 0x20000008ff047230 */ /* 0x008fe20000004100 */
        /* <DEDUP_REMOVED lines=30> */
.L_x_6564:
[----:B------:R-:W-:Y:S05]  /*11930*/  BSYNC B0 ;  /* 0x0000000000007941 */ /* 0x000fea0003800000 */
.L_x_6563:
        /* <DEDUP_REMOVED lines=8> */
[----:B------:R-:W-:Y:S02]  /*119c0*/  IADD3 R5, R133, 0x40, RZ ;  /* 0x0000004085057810 */ /* 0x000fe40007ffe0ff */
[----:B------:R-:W-:Y:S02]  /*119d0*/  MOV R4, RZ ;  /* 0x000000ff00047202 */ /* 0x000fe40000000f00 */
[----:B------:R-:W-:Y:S02]  /*119e0*/  IADD3 R9, P1, R5, R0, RZ ;  /* 0x0000000005097210 */ /* 0x000fe40007f3e0ff */
[----:B------:R-:W-:-:S02]  /*119f0*/  MOV R10, RZ ;  /* 0x000000ff000a7202 */ /* 0x000fc40000000f00 */
[----:B------:R-:W-:Y:S02]  /*11a00*/  LEA.HI.X.SX32 R8, R5, R2, 0x1, P1 ;  /* 0x0000000205087211 */ /* 0x000fe400008f0eff */
        /* <DEDUP_REMOVED lines=8> */
[----:B------:R-:W2:Y:S01]  /*11a90*/  LDG.E.128 R28, [R28.64+0x80] ;  /* 0x000080061c1c7981 */ /* 0x000ea2000c1e1d00 */
[----:B------:R-:W-:Y:S02]  /*11aa0*/  LEA.HI.X R7, R5, c[0x0][0x2b4], R4, 0x1, P1 ;  /* 0x0000ad0005077a11 */ /* 0x000fe400008f0c04 */
[----:B------:R-:W-:-:S04]  /*11ab0*/  IADD3 R9, P1, R10, R9, RZ ;  /* 0x000000090a097210 */ /* 0x000fc80007f3e0ff */
[----:B------:R-:W4:Y:S01]  /*11ac0*/  LDG.E.128 R4, [R6.64] ;  /* 0x0000000606047981 */ /* 0x000f22000c1e1d00 */
[----:B------:R-:W-:Y:S02]  /*11ad0*/  LEA.HI.X.SX32 R8, R10, R8, 0x1, P1 ;  /* 0x000000080a087211 */ /* 0x000fe400008f0eff */
[----:B------:R-:W-:-:S04]  /*11ae0*/  LEA R10, P1, R9, c[0x0][0x2a8], 0x1 ;  /* 0x0000aa00090a7a11 */ /* 0x000fc800078208ff */
[----:B------:R-:W-:-:S06]  /*11af0*/  LEA.HI.X R11, R9, c[0x0][0x2ac], R8, 0x1, P1 ;  /* 0x0000ab00090b7a11 */ /* 0x000fcc00008f0c08 */
[----:B------:R-:W5:Y:S01]  /*11b00*/  LDG.E.128 R8, [R10.64] ;  /* 0x000000060a087981 */ /* 0x000f62000c1e1d00 */
        /* <DEDUP_REMOVED lines=29> */
[----:B-----5:R-:W-:Y:S01]  /*11ce0*/  HADD2.F32 R4, -RZ, R8.H0_H0 ;  /* 0x20000008ff047230 */ /* 0x020fe20000004100 */
        /* <DEDUP_REMOVED lines=30> */
.L_x_6566:
[----:B------:R-:W-:Y:S05]  /*11ed0*/  BSYNC B0 ;  /* 0x0000000000007941 */ /* 0x000fea0003800000 */
.L_x_6565:
        /* <DEDUP_REMOVED lines=89> */
.L_x_6568:
[----:B------:R-:W-:Y:S05]  /*12470*/  BSYNC B0 ;  /* 0x0000000000007941 */ /* 0x000fea0003800000 */
.L_x_6567:
        /* <DEDUP_REMOVED lines=30> */
[----:B-1----:R-:W-:Y:S02]  /*12660*/  HADD2.F32 R27, -RZ, R29.H0_H0 ;  /* 0x2000001dff1b7230 */ /* 0x002fe40000004100 */
[--C-:B----4-:R-:W-:Y:S02]  /*12670*/  HADD2.F32 R15, -RZ, R4.reuse.H0_H0 ;  /* 0x20000004ff0f7230 */ /* 0x110fe40000004100 */
[----:B---3--:R-:W-:Y:S02]  /*12680*/  HADD2.F32 R18, -RZ, R4.H1_H1 ;  /* 0x30000004ff127230 */ /* 0x008fe40000004100 */
        /* <DEDUP_REMOVED lines=34> */
[--C-:B------:R-:W-:Y:S02]  /*128b0*/  HADD2.F32 R29, -RZ, R11.reuse.H0_H0 ;  /* 0x2000000bff1d7230 */ /* 0x100fe40000004100 */
[----:B------:R-:W-:Y:S02]  /*128c0*/  HADD2.F32 R10, -RZ, R11.H1_H1 ;  /* 0x3000000bff0a7230 */ /* 0x000fe40000004100 */
        /* <DEDUP_REMOVED lines=20> */
.L_x_6570:
[----:B------:R-:W-:Y:S05]  /*12a10*/  BSYNC B0 ;  /* 0x0000000000007941 */ /* 0x000fea0003800000 */
.L_x_6569:
[----:B------:R4:W-:Y:S02]  /*12a20*/  STS.128 [R236+0x6800], R20 ;  /* 0x00680014ec007388 */ /* 0x0009e40000000c00 */
.L_x_6562:
[----:B------:R-:W-:Y:S05]  /*12a30*/  BSYNC B1 ;  /* 0x0000000000017941 */ /* 0x000fea0003800000 */
.L_x_6561:
[----:B------:R-:W-:Y:S01]  /*12a40*/  IADD3 R15, R142, 0x20, RZ ;  /* 0x000000208e0f7810 */ /* 0x000fe20007ffe0ff */
[----:B------:R-:W-:Y:S03]  /*12a50*/  BSSY B1, `(.L_x_6571) ;  /* 0x000016c000017945 */ /* 0x000fe60003800000 */
[----:B------:R-:W-:-:S04]  /*12a60*/  ISETP.GE.AND P0, PT, R15, R14, PT ;  /* 0x0000000e0f00720c */ /* 0x000fc80003f06270 */
[----:B------:R-:W-:-:S13]  /*12a70*/  ISETP.LT.OR P0, PT, R52, -0x107, P0 ;  /* 0xfffffef93400780c */ /* 0x000fda0000701670 */
[----:B------:R-:W-:Y:S05]  /*12a80*/  @P0 BRA `(.L_x_6572) ;  /* 0x0000168000000947 */ /* 0x000fea0003800000 */
[----:B--23--:R2:W5:Y:S01]  /*12a90*/  LDG.E.128 R28, [R16.64] ;  /* 0x00000006101c7981 */ /* 0x00c562000c1e1d00 */
        /* <DEDUP_REMOVED lines=8> */
[C---:B------:R-:W-:Y:S02]  /*12b20*/  SHF.L.U32 R5, R135.reuse, 0x5, RZ ;  /* 0x0000000587057819 */ /* 0x040fe400000006ff */
[----:B------:R-:W-:Y:S02]  /*12b30*/  @P0 IADD3 R4, -R135, RZ, RZ ;  /* 0x000000ff87040210 */ /* 0x000fe40007ffe1ff */
[----:B------:R-:W-:Y:S02]  /*12b40*/  IADD3 R9, P1, R5, R0, RZ ;  /* 0x0000000005097210 */ /* 0x000fe40007f3e0ff */
[----:B------:R-:W-:Y:S02]  /*12b50*/  @P0 IADD3 R7, -R135, RZ, RZ ;  /* 0x000000ff87070210 */ /* 0x000fe40007ffe1ff */
[----:B------:R-:W-:Y:S02]  /*12b60*/  LEA.HI.X.SX32 R8, R5, R2, 0x1, P1 ;  /* 0x0000000205087211 */ /* 0x000fe400008f0eff */
[----:B------:R-:W-:Y:S01]  /*12b70*/  IADD3 R5, P1, R4, R9, RZ ;  /* 0x0000000904057210 */ /* 0x000fe20007f3e0ff */
[----:B----4-:R-:W-:Y:S01]  /*12b80*/  IMAD.WIDE R20, R7, 0x2, R16 ;  /* 0x0000000207147825 */ /* 0x010fe200078e0210 */
[----:B------:R-:W-:-:S02]  /*12b90*/  @P0 IADD3 R10, -R135, RZ, RZ ;  /* 0x000000ff870a0210 */ /* 0x000fc40007ffe1ff */
[----:B------:R-:W-:Y:S02]  /*12ba0*/  LEA.HI.X.SX32 R4, R4, R8, 0x1, P1 ;  /* 0x0000000804047211 */ /* 0x000fe400008f0eff */
[C---:B------:R-:W-:Y:S01]  /*12bb0*/  LEA R6, P1, R5.reuse, c[0x0][0x2b0], 0x1 ;  /* 0x0000ac0005067a11 */ /* 0x040fe200078208ff */
[----:B------:R-:W3:Y:S03]  /*12bc0*/  LDG.E.128 R20, [R20.64] ;  /* 0x0000000614147981 */ /* 0x000ee6000c1e1d00 */
[----:B------:R-:W-:Y:S02]  /*12bd0*/  LEA.HI.X R7, R5, c[0x0][0x2b4], R4, 0x1, P1 ;  /* 0x0000ad0005077a11 */ /* 0x000fe400008f0c04 */
[----:B------:R-:W-:-:S04]  /*12be0*/  IADD3 R9, P1, R10, R9, RZ ;  /* 0x000000090a097210 */ /* 0x000fc80007f3e0ff */
[----:B------:R-:W4:Y:S01]  /*12bf0*/  LDG.E.128 R4, [R6.64] ;  /* 0x0000000606047981 */ /* 0x000f22000c1e1d00 */
[----:B------:R-:W-:Y:S02]  /*12c00*/  LEA.HI.X.SX32 R8, R10, R8, 0x1, P1 ;  /* 0x000000080a087211 */ /* 0x000fe400008f0eff */
[----:B------:R-:W-:-:S04]  /*12c10*/  LEA R10, P1, R9, c[0x0][0x2a8], 0x1 ;  /* 0x0000aa00090a7a11 */ /* 0x000fc800078208ff */
[----:B------:R-:W-:-:S06]  /*12c20*/  LEA.HI.X R11, R9, c[0x0][0x2ac], R8, 0x1, P1 ;  /* 0x0000ab00090b7a11 */ /* 0x000fcc00008f0c08 */
[----:B--2---:R-:W2:Y:S01]  /*12c30*/  LDG.E.128 R8, [R10.64] ;  /* 0x000000060a087981 */ /* 0x004ea2000c1e1d00 */
        /* <DEDUP_REMOVED lines=15> */
[----:B------:R-:W-:Y:S01]  /*12d30*/  HADD2.F32 R18, -RZ, R22.H0_H0 ;  /* 0x20000016ff127230 */ /* 0x000fe20000004100 */
        /* <DEDUP_REMOVED lines=11> */
[----:B-----5:R-:W-:Y:S01]  /*12df0*/  HADD2.F32 R4, -RZ, R28.H0_H0 ;  /* 0x2000001cff047230 */ /* 0x020fe20000004100 */
[----:B------:R-:W-:Y:S01]  /*12e00*/  @!P0 FADD.FTZ R26, -R26, -RZ ;  /* 0x800000ff1a1a8221 */ /* 0x000fe20000010100 */
[--C-:B--2---:R-:W-:Y:S01]  /*12e10*/  HADD2.F32 R18, -RZ, R8.reuse.H0_H0 ;  /* 0x20000008ff127230 */ /* 0x104fe20000004100 */
        /* <DEDUP_REMOVED lines=30> */
.L_x_6574:
[----:B------:R-:W-:Y:S05]  /*13000*/  BSYNC B0 ;  /* 0x0000000000007941 */ /* 0x000fea0003800000 */
.L_x_6573:
[----:B----4-:R3:W5:Y:S01]  /*13010*/  LDG.E.128 R20, [R16.64+0x80] ;  /* 0x0000800610147981 */ /* 0x010762000c1e1d00 */
        /* <DEDUP_REMOVED lines=10> */
[C---:B------:R-:W-:Y:S02]  /*130c0*/  LEA R5, R135.reuse, 0x40, 0x5 ;  /* 0x0000004087057811 */ /* 0x040fe400078e28ff */
[----:B------:R-:W-:Y:S02]  /*130d0*/  @P0 IADD3 R4, -R135, RZ, RZ ;  /* 0x000000ff87040210 */ /* 0x000fe40007ffe1ff */
[----:B------:R-:W-:Y:S02]  /*130e0*/  IADD3 R9, P1, R5, R0, RZ ;  /* 0x0000000005097210 */ /* 0x000fe40007f3e0ff */
[----:B------:R-:W-:Y:S02]  /*130f0*/  @P0 IADD3 R7, -R135, RZ, RZ ;  /* 0x000000ff87070210 */ /* 0x000fe40007ffe1ff */
[----:B------:R-:W-:Y:S02]  /*13100*/  LEA.HI.X.SX32 R8, R5, R2, 0x1, P1 ;  /* 0x0000000205087211 */ /* 0x000fe400008f0eff */
[----:B------:R-:W-:Y:S01]  /*13110*/  IADD3 R5, P1, R4, R9, RZ ;  /* 0x0000000904057210 */ /* 0x000fe20007f3e0ff */
[----:B---3--:R-:W-:Y:S01]  /*13120*/  IMAD.WIDE R28, R7, 0x2, R16 ;  /* 0x00000002071c7825 */ /* 0x008fe200078e0210 */
[----:B------:R-:W-:-:S02]  /*13130*/  @P0 IADD3 R10, -R135, RZ, RZ ;  /* 0x000000ff870a0210 */ /* 0x000fc40007ffe1ff */
[----:B------:R-:W-:Y:S02]  /*13140*/  LEA.HI.X.SX32 R4, R4, R8, 0x1, P1 ;  /* 0x0000000804047211 */ /* 0x000fe400008f0eff */
[C---:B------:R-:W-:Y:S01]  /*13150*/  LEA R6, P1, R5.reuse, c[0x0][0x2b0], 0x1 ;  /* 0x0000ac0005067a11 */ /* 0x040fe200078208ff */
[----:B------:R-:W3:Y:S03]  /*13160*/  LDG.E.128 R28, [R28.64+0x80] ;  /* 0x000080061c1c7981 */ /* 0x000ee6000c1e1d00 */
[----:B------:R-:W-:Y:S02]  /*13170*/  LEA.HI.X R7, R5, c[0x0][0x2b4], R4, 0x1, P1 ;  /* 0x0000ad0005077a11 */ /* 0x000fe400008f0c04 */
[----:B------:R-:W-:-:S04]  /*13180*/  IADD3 R9, P1, R10, R9, RZ ;  /* 0x000000090a097210 */ /* 0x000fc80007f3e0ff */
[----:B------:R-:W4:Y:S01]  /*13190*/  LDG.E.128 R4, [R6.64] ;  /* 0x0000000606047981 */ /* 0x000f22000c1e1d00 */
[----:B------:R-:W-:Y:S02]  /*131a0*/  LEA.HI.X.SX32 R8, R10, R8, 0x1, P1 ;  /* 0x000000080a087211 */ /* 0x000fe400008f0eff */
[----:B------:R-:W-:-:S04]  /*131b0*/  LEA R10, P1, R9, c[0x0][0x2a8], 0x1 ;  /* 0x0000aa00090a7a11 */ /* 0x000fc800078208ff */
[----:B------:R-:W-:-:S06]  /*131c0*/  LEA.HI.X R11, R9, c[0x0][0x2ac], R8, 0x1, P1 ;  /* 0x0000ab00090b7a11 */ /* 0x000fcc00008f0c08 */
[----:B------:R-:W5:Y:S01]  /*131d0*/  LDG.E.128 R8, [R10.64] ;  /* 0x000000060a087981 */ /* 0x000f62000c1e1d00 */
        /* <DEDUP_REMOVED lines=18> */
[----:B------:R-:W-:Y:S02]  /*13300*/  @!P0 FADD.FTZ R5, -R5, -RZ ;  /* 0x800000ff05058221 */ /* 0x000fe40000010100 */
[----:B------:R-:W-:Y:S01]  /*13310*/  @!P0 FADD.FTZ R7, -R7, -RZ ;  /* 0x800000ff07078221 */ /* 0x000fe20000010100 */
[----:B------:R-:W-:Y:S01]  /*13320*/  HADD2.F32 R29, -RZ, R29.H1_H1 ;  /* 0x3000001dff1d7230 */ /* 0x000fe20000004100 */
[----:B------:R-:W-:-:S02]  /*13330*/  @!P0 FADD.FTZ R26, -R26, -RZ ;  /* 0x800000ff1a1a8221 */ /* 0x000fc40000010100 */
[----:B------:R-:W-:Y:S01]  /*13340*/  FMUL.FTZ R28, R28, R19 ;  /* 0x000000131c1c7220 */ /* 0x000fe20000410000 */
[----:B------:R-:W-:Y:S01]  /*13350*/  HADD2.F32 R19, -RZ, R31.H0_H0 ;  /* 0x2000001fff137230 */ /* 0x000fe20000004100 */
[----:B------:R-:W-:Y:S01]  /*13360*/  FMUL.FTZ R5, R18, R5 ;  /* 0x0000000512057220 */ /* 0x000fe20000410000 */
[----:B------:R-:W-:Y:S01]  /*13370*/  HADD2.F32 R30, -RZ, R30.H1_H1 ;  /* 0x3000001eff1e7230 */ /* 0x000fe20000004100 */
[----:B------:R-:W-:Y:S01]  /*13380*/  FMUL.FTZ R7, R4, R7 ;  /* 0x0000000704077220 */ /* 0x000fe20000410000 */
[----:B------:R-:W-:Y:S01]  /*13390*/  HADD2.F32 R4, -RZ, R20.H0_H0 ;  /* 0x20000014ff047230 */ /* 0x000fe20000004100 */
[----:B------:R-:W-:Y:S01]  /*133a0*/  @!P0 FADD.FTZ R6, -R6, -RZ ;  /* 0x800000ff06068221 */ /* 0x000fe20000010100 */
[--C-:B-----5:R-:W-:Y:S01]  /*133b0*/  HADD2.F32 R18, -RZ, R8.reuse.H0_H0 ;  /* 0x20000008ff127230 */ /* 0x120fe20000004100 */
        /* <DEDUP_REMOVED lines=14> */
[----:B------:R-:W-:-:S02]  /*134a0*/  HADD2.F32 R18, -RZ, R23.H0_H0 ;  /* 0x20000017ff127230 */ /* 0x000fc40000004100 */
        /* <DEDUP_REMOVED lines=15> */
.L_x_6576:
[----:B------:R-:W-:Y:S05]  /*135a0*/  BSYNC B0 ;  /* 0x0000000000007941 */ /* 0x000fea0003800000 */
.L_x_6575:
[----:B---3--:R3:W5:Y:S01]  /*135b0*/  LDG.E.128 R28, [R16.64+0x100] ;  /* 0x00010006101c7981 */ /* 0x008762000c1e1d00 */
        /* <DEDUP_REMOVED lines=88> */
.L_x_6578:
[----:B------:R-:W-:Y:S05]  /*13b40*/  BSYNC B0 ;  /* 0x0000000000007941 */ /* 0x000fea0003800000 */
.L_x_6577:
[----:B---3--:R3:W5:Y:S01]  /*13b50*/  LDG.E.128 R20, [R16.64+0x180] ;  /* 0x0001800610147981 */ /* 0x008762000c1e1d00 */
        /* <DEDUP_REMOVED lines=16> */
[----:B--23--:R-:W-:Y:S01]  /*13c60*/  IMAD.WIDE R16, R7, 0x2, R16 ;  /* 0x0000000207107825 */ /* 0x00cfe200078e0210 */
[----:B------:R-:W-:-:S02]  /*13c70*/  @P0 IADD3 R10, -R135, RZ, RZ ;  /* 0x000000ff870a0210 */ /* 0x000fc40007ffe1ff */
[----:B------:R-:W-:Y:S02]  /*13c80*/  LEA.HI.X.SX32 R4, R4, R8, 0x1, P1 ;  /* 0x0000000804047211 */ /* 0x000fe400008f0eff */
[C---:B------:R-:W-:Y:S01]  /*13c90*/  LEA R6, P1, R5.reuse, c[0x0][0x2b0], 0x1 ;  /* 0x0000ac0005067a11 */ /* 0x040fe200078208ff */
[----:B------:R-:W2:Y:S03]  /*13ca0*/  LDG.E.128 R16, [R16.64+0x180] ;  /* 0x0001800610107981 */ /* 0x000ea6000c1e1d00 */
[----:B------:R-:W-:Y:S02]  /*13cb0*/  LEA.HI.X R7, R5, c[0x0][0x2b4], R4, 0x1, P1 ;  /* 0x0000ad0005077a11 */ /* 0x000fe400008f0c04 */
[----:B------:R-:W-:-:S04]  /*13cc0*/  IADD3 R9, P1, R10, R9, RZ ;  /* 0x000000090a097210 */ /* 0x000fc80007f3e0ff */
[----:B------:R-:W3:Y:S01]  /*13cd0*/  LDG.E.128 R4, [R6.64] ;  /* 0x0000000606047981 */ /* 0x000ee2000c1e1d00 */
[----:B------:R-:W-:Y:S02]  /*13ce0*/  LEA.HI.X.SX32 R8, R10, R8, 0x1, P1 ;  /* 0x000000080a087211 */ /* 0x000fe400008f0eff */
[----:B------:R-:W-:-:S04]  /*13cf0*/  LEA R10, P1, R9, c[0x0][0x2a8], 0x1 ;  /* 0x0000aa00090a7a11 */ /* 0x000fc800078208ff */
[----:B------:R-:W-:-:S06]  /*13d00*/  LEA.HI.X R11, R9, c[0x0][0x2ac], R8, 0x1, P1 ;  /* 0x0000ab00090b7a11 */ /* 0x000fcc00008f0c08 */
[----:B------:R-:W4:Y:S01]  /*13d10*/  LDG.E.128 R8, [R10.64] ;  /* 0x000000060a087981 */ /* 0x000f22000c1e1d00 */
[----:B-12---:R-:W-:Y:S01]  /*13d20*/  MOV R26, R19 ;  /* 0x00000013001a7202 */ /* 0x006fe20000000f00 */
        /* <DEDUP_REMOVED lines=8> */
[----:B------:R-:W-:Y:S01]  /*13db0*/  HADD2.F32 R6, -RZ, R7.H0_H0 ;  /* 0x20000007ff067230 */ /* 0x000fe20000004100 */
[----:B------:R-:W-:Y:S01]  /*13dc0*/  @!P0 FADD.FTZ R4, -R4, -RZ ;  /* 0x800000ff04048221 */ /* 0x000fe20000010100 */
[----:B------:R-:W-:Y:S01]  /*13dd0*/  HADD2.F32 R31, -RZ, R17.H0_H0 ;  /* 0x20000011ff1f7230 */ /* 0x000fe20000004100 */
[----:B------:R-:W-:Y:S01]  /*13de0*/  FMUL.FTZ R30, R30, R19 ;  /* 0x000000131e1e7220 */ /* 0x000fe20000410000 */
[----:B------:R-:W-:Y:S01]  /*13df0*/  HADD2.F32 R16, -RZ, R16.H1_H1 ;  /* 0x30000010ff107230 */ /* 0x000fe20000004100 */
[----:B------:R-:W-:Y:S01]  /*13e00*/  @!P0 FADD.FTZ R27, -R27, -RZ ;  /* 0x800000ff1b1b8221 */ /* 0x000fe20000010100 */
[----:B------:R-:W-:Y:S01]  /*13e10*/  HADD2.F32 R19, -RZ, R26.H0_H0 ;  /* 0x2000001aff137230 */ /* 0x000fe20000004100 */
[----:B------:R-:W-:Y:S01]  /*13e20*/  @!P0 FADD.FTZ R6, -R6, -RZ ;  /* 0x800000ff06068221 */ /* 0x000fe20000010100 */
[----:B------:R-:W-:Y:S01]  /*13e30*/  HADD2.F32 R7, -RZ, R7.H1_H1 ;  /* 0x30000007ff077230 */ /* 0x000fe20000004100 */
[----:B------:R-:W-:Y:S01]  /*13e40*/  FMUL.FTZ R31, R31, R4 ;  /* 0x000000041f1f7220 */ /* 0x000fe20000410000 */
[----:B------:R-:W-:Y:S01]  /*13e50*/  HADD2.F32 R4, -RZ, R18.H0_H0 ;  /* 0x20000012ff047230 */ /* 0x000fe20000004100 */
[----:B------:R-:W-:Y:S01]  /*13e60*/  FMUL.FTZ R16, R16, R27 ;  /* 0x0000001b10107220 */ /* 0x000fe20000410000 */
[----:B------:R-:W-:Y:S01]  /*13e70*/  HADD2.F32 R17, -RZ, R17.H1_H1 ;  /* 0x30000011ff117230 */ /* 0x000fe20000004100 */
[----:B------:R-:W-:Y:S01]  /*13e80*/  @!P0 FADD.FTZ R5, -R5, -RZ ;  /* 0x800000ff05058221 */ /* 0x000fe20000010100 */
[--C-:B------:R-:W-:Y:S01]  /*13e90*/  HADD2.F32 R27, -RZ, R20.reuse.H1_H1 ;  /* 0x30000014ff1b7230 */ /* 0x100fe20000004100 */
[----:B------:R-:W-:Y:S01]  /*13ea0*/  FMUL.FTZ R6, R19, R6 ;  /* 0x0000000613067220 */ /* 0x000fe20000410000 */
[----:B------:R-:W-:Y:S01]  /*13eb0*/  HADD2.F32 R19, -RZ, R20.H0_H0 ;  /* 0x20000014ff137230 */ /* 0x000fe20000004100 */
[----:B------:R-:W-:Y:S01]  /*13ec0*/  @!P0 FADD.FTZ R28, -R28, -RZ ;  /* 0x800000ff1c1c8221 */ /* 0x000fe20000010100 */
[----:B------:R-:W-:Y:S01]  /*13ed0*/  HADD2.F32 R18, -RZ, R18.H1_H1 ;  /* 0x30000012ff127230 */ /* 0x000fe20000004100 */
[----:B------:R-:W-:Y:S01]  /*13ee0*/  @!P0 FADD.FTZ R29, -R29, -RZ ;  /* 0x800000ff1d1d8221 */ /* 0x000fe20000010100 */
[----:B------:R-:W-:Y:S01]  /*13ef0*/  HADD2.F32 R26, -RZ, R26.H1_H1 ;  /* 0x3000001aff1a7230 */ /* 0x000fe20000004100 */
[----:B------:R-:W-:Y:S01]  /*13f00*/  @!P0 FADD.FTZ R7, -R7, -RZ ;  /* 0x800000ff07078221 */ /* 0x000fe20000010100 */
        /* <DEDUP_REMOVED lines=30> */
.L_x_6580:
[----:B------:R-:W-:Y:S05]  /*140f0*/  BSYNC B0 ;  /* 0x0000000000007941 */ /* 0x000fea0003800000 */
.L_x_6579:
[----:B------:R4:W-:Y:S02]  /*14100*/  STS.128 [R236+0x7000], R20 ;  /* 0x00700014ec007388 */ /* 0x0009e40000000c00 */
.L_x_6572:
[----:B------:R-:W-:Y:S05]  /*14110*/  BSYNC B1 ;  /* 0x0000000000017941 */ /* 0x000fea0003800000 */
.L_x_6571:
[----:B-12---:R-:W-:-:S04]  /*14120*/  IADD3 R27, R142, 0x30, RZ ;  /* 0x000000308e1b7810 */ /* 0x006fc80007ffe0ff */
[----:B------:R-:W-:-:S04]  /*14130*/  ISETP.GE.AND P0, PT, R27, R14, PT ;  /* 0x0000000e1b00720c */ /* 0x000fc80003f06270 */
[----:B------:R-:W-:-:S13]  /*14140*/  ISETP.LT.OR P0, PT, R52, -0x187, P0 ;  /* 0xfffffe793400780c */ /* 0x000fda0000701670 */
[----:B------:R-:W-:Y:S05]  /*14150*/  @P0 BRA `(.L_x_6542) ;  /* 0x000019a000000947 */ /* 0x000fea0003800000 */
[----:B----4-:R1:W5:Y:S01]  /*14160*/  LDG.E.128 R20, [R12.64] ;  /* 0x000000060c147981 */ /* 0x010362000c1e1d00 */
        /* <DEDUP_REMOVED lines=8> */
[C---:B------:R-:W-:Y:S01]  /*141f0*/  @P0 IADD3 R4, -R135.reuse, RZ, RZ ;  /* 0x000000ff87040210 */ /* 0x040fe20007ffe1ff */
[C---:B------:R-:W-:Y:S01]  /*14200*/  IMAD R5, R135.reuse, 0x30, RZ ;  /* 0x0000003087057824 */ /* 0x040fe200078e02ff */
[C---:B------:R-:W-:Y:S02]  /*14210*/  @P0 IADD3 R7, -R135.reuse, RZ, RZ ;  /* 0x000000ff87070210 */ /* 0x040fe40007ffe1ff */
[----:B------:R-:W-:Y:S02]  /*14220*/  @P0 IADD3 R10, -R135, RZ, RZ ;  /* 0x000000ff870a0210 */ /* 0x000fe40007ffe1ff */
[----:B------:R-:W-:Y:S01]  /*14230*/  IADD3 R9, P1, R5, R0, RZ ;  /* 0x0000000005097210 */ /* 0x000fe20007f3e0ff */
[----:B---3--:R-:W-:-:S03]  /*14240*/  IMAD.WIDE R16, R7, 0x2, R12 ;  /* 0x0000000207107825 */ /* 0x008fc600078e020c */
[----:B------:R-:W-:Y:S02]  /*14250*/  LEA.HI.X.SX32 R8, R5, R2, 0x1, P1 ;  /* 0x0000000205087211 */ /* 0x000fe400008f0eff */
[C---:B------:R-:W-:Y:S01]  /*14260*/  IADD3 R5, P1, R4.reuse, R9, RZ ;  /* 0x0000000904057210 */ /* 0x040fe20007f3e0ff */
[----:B------:R-:W2:Y:S03]  /*14270*/  LDG.E.128 R16, [R16.64] ;  /* 0x0000000610107981 */ /* 0x000ea6000c1e1d00 */
[----:B------:R-:W-:Y:S02]  /*14280*/  LEA.HI.X.SX32 R4, R4, R8, 0x1, P1 ;  /* 0x0000000804047211 */ /* 0x000fe400008f0eff */
[----:B------:R-:W-:-:S04]  /*14290*/  LEA R6, P1, R5, c[0x0][0x2b0], 0x1 ;  /* 0x0000ac0005067a11 */ /* 0x000fc800078208ff */
        /* <DEDUP_REMOVED lines=26> */
[----:B------:R-:W-:Y:S01]  /*14440*/  @!P0 FADD.FTZ R29, -R29, -RZ ;  /* 0x800000ff1d1d8221 */ /* 0x000fe20000010100 */
[----:B------:R-:W-:Y:S01]  /*14450*/  HADD2.F32 R17, -RZ, R17.H1_H1 ;  /* 0x30000011ff117230 */ /* 0x000fe20000004100 */
[----:B------:R-:W-:Y:S01]  /*14460*/  @!P0 FADD.FTZ R28, -R28, -RZ ;  /* 0x800000ff1c1c8221 */ /* 0x000fe20000010100 */
[----:B------:R-:W-:Y:S01]  /*14470*/  HADD2.F32 R35, -RZ, R16.H1_H1 ;  /* 0x30000010ff237230 */ /* 0x000fe20000004100 */
[----:B------:R-:W-:Y:S01]  /*14480*/  FMUL.FTZ R5, R14, R5 ;  /* 0x000000050e057220 */ /* 0x000fe20000410000 */
[----:B----4-:R-:W-:Y:S01]  /*14490*/  HADD2.F32 R14, -RZ, R8.H0_H0 ;  /* 0x20000008ff0e7230 */ /* 0x010fe20000004100 */
[----:B------:R-:W-:Y:S01]  /*144a0*/  FMUL.FTZ R7, R4, R7 ;  /* 0x0000000704077220 */ /* 0x000fe20000410000 */
[----:B-----5:R-:W-:Y:S01]  /*144b0*/  HADD2.F32 R4, -RZ, R20.H0_H0 ;  /* 0x20000014ff047230 */ /* 0x020fe20000004100 */
[----:B------:R-:W-:Y:S01]  /*144c0*/  @!P0 FADD.FTZ R26, -R26, -RZ ;  /* 0x800000ff1a1a8221 */ /* 0x000fe20000010100 */
[----:B------:R-:W-:Y:S01]  /*144d0*/  HADD2.F32 R37, -RZ, R19.H0_H0 ;  /* 0x20000013ff257230 */ /* 0x000fe20000004100 */
[----:B------:R-:W-:Y:S01]  /*144e0*/  FMUL.FTZ R29, R18, R29 ;  /* 0x0000001d121d7220 */ /* 0x000fe20000410000 */
[----:B------:R-:W-:Y:S01]  /*144f0*/  HADD2.F32 R18, -RZ, R8.H1_H1 ;  /* 0x30000008ff127230 */ /* 0x000fe20000004100 */
[----:B------:R-:W-:Y:S01]  /*14500*/  FMUL.FTZ R17, R17, R28 ;  /* 0x0000001c11117220 */ /* 0x000fe20000410000 */
[--C-:B------:R-:W-:Y:S01]  /*14510*/  HADD2.F32 R8, -RZ, R9.reuse.H0_H0 ;  /* 0x20000009ff087230 */ /* 0x100fe20000004100 */
[----:B------:R-:W-:Y:S01]  /*14520*/  @!P0 FADD.FTZ R6, -R6, -RZ ;  /* 0x800000ff06068221 */ /* 0x000fe20000010100 */
        /* <DEDUP_REMOVED lines=26> */
.L_x_6582:
[----:B------:R-:W-:Y:S05]  /*146d0*/  BSYNC B0 ;  /* 0x0000000000007941 */ /* 0x000fea0003800000 */
.L_x_6581:
        /* <DEDUP_REMOVED lines=8> */
[----:B------:R-:W-:Y:S02]  /*14760*/  MOV R4, 0x30 ;  /* 0x0000003000047802 */ /* 0x000fe40000000f00 */
[----:B------:R-:W-:-:S07]  /*14770*/  MOV R10, RZ ;  /* 0x000000ff000a7202 */ /* 0x000fce0000000f00 */
[----:B------:R-:W-:-:S04]  /*14780*/  @P0 SHF.R.S32.HI R135, RZ, 0x1, R134 ;  /* 0x00000001ff870819 */ /* 0x000fc80000011486 */
[C---:B------:R-:W-:Y:S01]  /*14790*/  @P0 IADD3 R7, -R135.reuse, RZ, RZ ;  /* 0x000000ff87070210 */ /* 0x040fe20007ffe1ff */
[C---:B------:R-:W-:Y:S01]  /*147a0*/  IMAD R5, R135.reuse, R4, 0x40 ;  /* 0x0000004087057424 */ /* 0x040fe200078e0204 */
[----:B------:R-:W-:Y:S02]  /*147b0*/  MOV R4, RZ ;  /* 0x000000ff00047202 */ /* 0x000fe40000000f00 */
[----:B------:R-:W-:Y:S01]  /*147c0*/  @P0 IADD3 R4, -R135, RZ, RZ ;  /* 0x000000ff87040210 */ /* 0x000fe20007ffe1ff */
[----:B--2---:R-:W-:Y:S01]  /*147d0*/  IMAD.WIDE R20, R7, 0x2, R12 ;  /* 0x0000000207147825 */ /* 0x004fe200078e020c */
[----:B------:R-:W-:Y:S02]  /*147e0*/  IADD3 R9, P1, R5, R0, RZ ;  /* 0x0000000005097210 */ /* 0x000fe40007f3e0ff */
[----:B------:R-:W-:Y:S02]  /*147f0*/  @P0 IADD3 R10, -R135, RZ, RZ ;  /* 0x000000ff870a0210 */ /* 0x000fe40007ffe1ff */
[----:B------:R-:W-:Y:S01]  /*14800*/  LEA.HI.X.SX32 R8, R5, R2, 0x1, P1 ;  /* 0x0000000205087211 */ /* 0x000fe200008f0eff */
[----:B------:R-:W2:Y:S01]  /*14810*/  LDG.E.128 R20, [R20.64+0x80] ;  /* 0x0000800614147981 */ /* 0x000ea2000c1e1d00 */
[----:B------:R-:W-:-:S04]  /*14820*/  IADD3 R5, P1, R4, R9, RZ ;  /* 0x0000000904057210 */ /* 0x000fc80007f3e0ff */
        /* <DEDUP_REMOVED lines=35> */
[----:B------:R-:W-:Y:S01]  /*14a60*/  HADD2.F32 R4, -RZ, R16.H0_H0 ;  /* 0x20000010ff047230 */ /* 0x000fe20000004100 */
        /* <DEDUP_REMOVED lines=33> */
.L_x_6584:
[----:B------:R-:W-:Y:S05]  /*14c80*/  BSYNC B0 ;  /* 0x0000000000007941 */ /* 0x000fea0003800000 */
.L_x_6583:
        /* <DEDUP_REMOVED lines=90> */
.L_x_6586:
[----:B------:R-:W-:Y:S05]  /*15230*/  BSYNC B0 ;  /* 0x0000000000007941 */ /* 0x000fea0003800000 */
.L_x_6585:
        /* <DEDUP_REMOVED lines=12> */
[----:B------:R-:W-:Y:S01]  /*15300*/  IMAD R9, R135, R4, 0xc0 ;  /* 0x000000c087097424 */ /* 0x000fe200078e0204 */
[----:B------:R-:W-:-:S03]  /*15310*/  @P0 SHF.R.S32.HI R4, RZ, 0x1, R134 ;  /* 0x00000001ff040819 */ /* 0x000fc60000011486 */
[----:B--2---:R-:W-:Y:S01]  /*15320*/  IMAD.WIDE R20, R7, 0x2, R12 ;  /* 0x0000000207147825 */ /* 0x004fe200078e020c */
[C---:B------:R-:W-:Y:S02]  /*15330*/  IADD3 R0, P1, R9.reuse, R0, RZ ;  /* 0x0000000009007210 */ /* 0x040fe40007f3e0ff */
[----:B------:R-:W-:Y:S02]  /*15340*/  @P0 IADD3 R5, -R4, RZ, RZ ;  /* 0x000000ff04050210 */ /* 0x000fe40007ffe1ff */
[----:B------:R-:W-:Y:S01]  /*15350*/  LEA.HI.X.SX32 R2, R9, R2, 0x1, P1 ;  /* 0x0000000209027211 */ /* 0x000fe200008f0eff */
[----:B------:R-:W2:Y:S01]  /*15360*/  LDG.E.128 R20, [R20.64+0x180] ;  /* 0x0001800614147981 */ /* 0x000ea2000c1e1d00 */
[----:B------:R-:W-:-:S04]  /*15370*/  IADD3 R4, P1, R5, R0, RZ ;  /* 0x0000000005047210 */ /* 0x000fc80007f3e0ff */
[----:B------:R-:W-:Y:S02]  /*15380*/  LEA.HI.X.SX32 R5, R5, R2, 0x1, P1 ;  /* 0x0000000205057211 */ /* 0x000fe400008f0eff */
[C---:B------:R-:W-:Y:S02]  /*15390*/  LEA R6, P1, R4.reuse, c[0x0][0x2b0], 0x1 ;  /* 0x0000ac0004067a11 */ /* 0x040fe400078208ff */
[----:B------:R-:W-:Y:S02]  /*153a0*/  @P0 SHF.R.S32.HI R134, RZ, 0x1, R134 ;  /* 0x00000001ff860819 */ /* 0x000fe40000011486 */
[----:B------:R-:W-:Y:S02]  /*153b0*/  LEA.HI.X R7, R4, c[0x0][0x2b4], R5, 0x1, P1 ;  /* 0x0000ad0004077a11 */ /* 0x000fe400008f0c05 */
[----:B------:R-:W-:Y:S02]  /*153c0*/  MOV R9, RZ ;  /* 0x000000ff00097202 */ /* 0x000fe40000000f00 */
[----:B------:R-:W-:-:S02]  /*153d0*/  @P0 IADD3 R9, -R134, RZ, RZ ;  /* 0x000000ff86090210 */ /* 0x000fc40007ffe1ff */
[----:B------:R-:W3:Y:S02]  /*153e0*/  LDG.E.128 R4, [R6.64] ;  /* 0x0000000606047981 */ /* 0x000ee4000c1e1d00 */
[----:B------:R-:W-:-:S04]  /*153f0*/  IADD3 R0, P1, R9, R0, RZ ;  /* 0x0000000009007210 */ /* 0x000fc80007f3e0ff */
[----:B------:R-:W-:Y:S02]  /*15400*/  LEA.HI.X.SX32 R9, R9, R2, 0x1, P1 ;  /* 0x0000000209097211 */ /* 0x000fe400008f0eff */
[----:B------:R-:W-:-:S04]  /*15410*/  LEA R8, P1, R0, c[0x0][0x2a8], 0x1 ;  /* 0x0000aa0000087a11 */ /* 0x000fc800078208ff */
[----:B------:R-:W-:-:S06]  /*15420*/  LEA.HI.X R9, R0, c[0x0][0x2ac], R9, 0x1, P1 ;  /* 0x0000ab0000097a11 */ /* 0x000fcc00008f0c09 */
[----:B------:R-:W4:Y:S01]  /*15430*/  LDG.E.128 R8, [R8.64] ;  /* 0x0000000608087981 */ /* 0x000f22000c1e1d00 */
[--C-:B--2---:R-:W-:Y:S02]  /*15440*/  HADD2.F32 R25, -RZ, R21.reuse.H0_H0 ;  /* 0x20000015ff197230 */ /* 0x104fe40000004100 */
[----:B------:R-:W-:Y:S02]  /*15450*/  HADD2.F32 R14, -RZ, R21.H1_H1 ;  /* 0x30000015ff0e7230 */ /* 0x000fe40000004100 */
[--C-:B------:R-:W-:Y:S02]  /*15460*/  HADD2.F32 R21, -RZ, R20.reuse.H0_H0 ;  /* 0x20000014ff157230 */ /* 0x100fe40000004100 */
[----:B------:R-:W-:Y:S02]  /*15470*/  HADD2.F32 R29, -RZ, R20.H1_H1 ;  /* 0x30000014ff1d7230 */ /* 0x000fe40000004100 */
[--C-:B---3--:R-:W-:Y:S02]  /*15480*/  HADD2.F32 R0, -RZ, R5.reuse.H0_H0 ;  /* 0x20000005ff007230 */ /* 0x108fe40000004100 */
[----:B------:R-:W-:-:S02]  /*15490*/  HADD2.F32 R5, -RZ, R5.H1_H1 ;  /* 0x30000005ff057230 */ /* 0x000fc40000004100 */
[--C-:B------:R-:W-:Y:S02]  /*154a0*/  HADD2.F32 R2, -RZ, R4.reuse.H0_H0 ;  /* 0x20000004ff027230 */ /* 0x100fe40000004100 */
[----:B-1----:R-:W-:Y:S01]  /*154b0*/  HADD2.F32 R12, -RZ, R4.H1_H1 ;  /* 0x30000004ff0c7230 */ /* 0x002fe20000004100 */
[----:B------:R-:W-:Y:S01]  /*154c0*/  @!P0 FADD.FTZ R0, -R0, -RZ ;  /* 0x800000ff00008221 */ /* 0x000fe20000010100 */
[--C-:B------:R-:W-:Y:S01]  /*154d0*/  HADD2.F32 R4, -RZ, R6.reuse.H0_H0 ;  /* 0x20000006ff047230 */ /* 0x100fe20000004100 */
[----:B------:R-:W-:Y:S01]  /*154e0*/  @!P0 FADD.FTZ R5, -R5, -RZ ;  /* 0x800000ff05058221 */ /* 0x000fe20000010100 */
[----:B------:R-:W-:Y:S02]  /*154f0*/  HADD2.F32 R13, -RZ, R6.H1_H1 ;  /* 0x30000006ff0d7230 */ /* 0x000fe40000004100 */
[--C-:B------:R-:W-:Y:S02]  /*15500*/  HADD2.F32 R6, -RZ, R7.reuse.H0_H0 ;  /* 0x20000007ff067230 */ /* 0x100fe40000004100 */
        /* <DEDUP_REMOVED lines=10> */
[----:B----4-:R-:W-:Y:S01]  /*155b0*/  HADD2.F32 R2, -RZ, R9.H0_H0 ;  /* 0x20000009ff027230 */ /* 0x010fe20000004100 */
[----:B------:R-:W-:Y:S01]  /*155c0*/  FMUL.FTZ R29, R29, R12 ;  /* 0x0000000c1d1d7220 */ /* 0x000fe20000410000 */
[----:B------:R-:W-:Y:S01]  /*155d0*/  HADD2.F32 R12, -RZ, R16.H0_H0 ;  /* 0x20000010ff0c7230 */ /* 0x000fe20000004100 */
[----:B------:R-:W-:Y:S01]  /*155e0*/  FMUL.FTZ R6, R5, R6 ;  /* 0x0000000605067220 */ /* 0x000fe20000410000 */
[----:B------:R-:W-:Y:S01]  /*155f0*/  HADD2.F32 R5, -RZ, R8.H0_H0 ;  /* 0x20000008ff057230 */ /* 0x000fe20000004100 */
[----:B------:R-:W-:Y:S01]  /*15600*/  FMUL.FTZ R7, R0, R7 ;  /* 0x0000000700077220 */ /* 0x000fe20000410000 */
[----:B------:R-:W-:-:S02]  /*15610*/  HADD2.F32 R0, -RZ, R17.H0_H0 ;  /* 0x20000011ff007230 */ /* 0x000fc40000004100 */
[--C-:B------:R-:W-:Y:S01]  /*15620*/  HADD2.F32 R31, -RZ, R22.reuse.H0_H0 ;  /* 0x20000016ff1f7230 */ /* 0x100fe20000004100 */
[----:B------:R-:W-:Y:S01]  /*15630*/  @!P0 FADD.FTZ R4, -R4, -RZ ;  /* 0x800000ff04048221 */ /* 0x000fe20000010100 */
[----:B------:R-:W-:Y:S01]  /*15640*/  HADD2.F32 R22, -RZ, R22.H1_H1 ;  /* 0x30000016ff167230 */ /* 0x000fe20000004100 */
[----:B------:R-:W-:Y:S01]  /*15650*/  @!P0 FADD.FTZ R13, -R13, -RZ ;  /* 0x800000ff0d0d8221 */ /* 0x000fe20000010100 */
[--C-:B------:R-:W-:Y:S01]  /*15660*/  HADD2.F32 R23, -RZ, R11.reuse.H0_H0 ;  /* 0x2000000bff177230 */ /* 0x100fe20000004100 */
[----:B------:R-:W-:Y:S01]  /*15670*/  FFMA.FTZ R0, R0, R2, R25 ;  /* 0x0000000200007223 */ /* 0x000fe20000010019 */
[----:B------:R-:W-:Y:S01]  /*15680*/  HADD2.F32 R20, -RZ, R11.H1_H1 ;  /* 0x3000000bff147230 */ /* 0x000fe20000004100 */
[----:B------:R-:W-:Y:S01]  /*15690*/  FFMA.FTZ R5, R12, R5, R21 ;  /* 0x000000050c057223 */ /* 0x000fe20000010015 */
[----:B------:R-:W-:Y:S02]  /*156a0*/  HADD2.F32 R11, -RZ, R10.H0_H0 ;  /* 0x2000000aff0b7230 */ /* 0x000fe40000004100 */
[----:B------:R-:W-:-:S02]  /*156b0*/  HADD2.F32 R2, -RZ, R19.H0_H0 ;  /* 0x20000013ff027230 */ /* 0x000fc40000004100 */
[----:B------:R-:W-:Y:S01]  /*156c0*/  HADD2.F32 R12, -RZ, R18.H0_H0 ;  /* 0x20000012ff0c7230 */ /* 0x000fe20000004100 */
[----:B------:R-:W-:Y:S01]  /*156d0*/  FMUL.FTZ R4, R31, R4 ;  /* 0x000000041f047220 */ /* 0x000fe20000410000 */
[----:B------:R-:W-:Y:S01]  /*156e0*/  HADD2.F32 R17, -RZ, R17.H1_H1 ;  /* 0x30000011ff117230 */ /* 0x000fe20000004100 */
[----:B------:R-:W-:Y:S01]  /*156f0*/  FMUL.FTZ R13, R22, R13 ;  /* 0x0000000d160d7220 */ /* 0x000fe20000410000 */
        /* <DEDUP_REMOVED lines=16> */
.L_x_6588:
[----:B------:R-:W-:Y:S05]  /*15800*/  BSYNC B0 ;  /* 0x0000000000007941 */ /* 0x000fea0003800000 */
.L_x_6587:
[----:B------:R3:W-:Y:S01]  /*15810*/  STS.128 [R236+0x7800], R16 ;  /* 0x00780010ec007388 */ /* 0x0007e20000000c00 */
[----:B------:R-:W-:Y:S05]  /*15820*/  BRA `(.L_x_6542) ;  /* 0x000002d000007947 */ /* 0x000fea0003800000 */
.L_x_6510:
        /* <DEDUP_REMOVED lines=16> */
[----:B------:R-:W-:Y:S01]  /*15930*/  @!P2 IMAD.MOV.U32 R2, RZ, RZ, c[0x0][0x194] ;  /* 0x00006500ff02a624 */ /* 0x000fe200078e00ff */
[----:B------:R-:W-:Y:S01]  /*15940*/  @!P5 LEA.HI.X R9, R9, c[0x0][0x164], R4, 0x1, P1 ;  /* 0x000059000909da11 */ /* 0x000fe200008f0c04 */
[C---:B------:R-:W-:Y:S01]  /*15950*/  @!P2 IMAD.WIDE.U32 R6, R5.reuse, 0x30, R144 ;  /* 0x000000300506a825 */ /* 0x040fe200078e0090 */
[----:B------:R-:W-:Y:S01]  /*15960*/  @!P4 LEA.HI.X R5, R5, R139, R138, 0x5, P0 ;  /* 0x0000008b0505c211 */ /* 0x000fe200000f2c8a */
[----:B------:R-:W-:Y:S01]  /*15970*/  @!PT LDS RZ, [RZ] ;  /* 0x00000000fffff984 */ /* 0x000fe20000000800 */
[----:B------:R-:W-:Y:S01]  /*15980*/  @!PT LDS RZ, [RZ] ;  /* 0x00000000fffff984 */ /* 0x000fe20000000800 */
[----:B------:R-:W-:Y:S01]  /*15990*/  @!PT LDS RZ, [RZ] ;  /* 0x00000000fffff984 */ /* 0x000fe20000000800 */
[----:B------:R1:W-:Y:S01]  /*159a0*/  @!P6 LDGSTS.E.BYPASS.LTC128B.128 [R236], [R10.64] ;  /* 0x000000000aecefae */ /* 0x0003e2000b901d46 */
[----:B------:R-:W-:Y:S01]  /*159b0*/  @!P4 LEA R4, P1, R0, c[0x0][0x160], 0x1 ;  /* 0x000058000004ca11 */ /* 0x000fe200078208ff */
        /* <DEDUP_REMOVED lines=20> */
.L_x_6542:
[----:B------:R-:W-:Y:S05]  /*15b00*/  BSYNC B2 ;  /* 0x0000000000027941 */ /* 0x000fea0003800000 */
.L_x_6509:
[----:B------:R-:W-:Y:S01]  /*15b10*/  IADD3 R240, R166, -0x1, RZ ;  /* 0xffffffffa6f07810 */ /* 0x000fe20007ffe0ff */
[----:B------:R-:W-:Y:S01]  /*15b20*/  IMAD.SHL.U32 R49, R64, 0x40, RZ ;  /* 0x0000004040317824 */ /* 0x000fe200078e00ff */
[----:B------:R-:W-:Y:S01]  /*15b30*/  LEA R238, P4, R140, c[0x0][0x168], 0x1 ;  /* 0x00005a008cee7a11 */ /* 0x000fe200078808ff */
[----:B------:R-:W-:Y:S01]  /*15b40*/  IMAD R247, R58, 0x10, R61 ;  /* 0x000000103af77824 */ /* 0x000fe200078e023d */
[----:B-1----:R-:W-:Y:S01]  /*15b50*/  SHF.R.S32.HI R4, RZ, 0x4, R137 ;  /* 0x00000004ff047819 */ /* 0x002fe20000011489 */
[----:B------:R-:W-:Y:S01]  /*15b60*/  IMAD.SHL.U32 R2, R240, 0x40, RZ ;  /* 0x00000040f0027824 */ /* 0x000fe200078e00ff */
[----:B------:R-:W-:Y:S01]  /*15b70*/  LEA.HI.X R237, R140, c[0x0][0x16c], R48, 0x1, P4 ;  /* 0x00005b008ced7a11 */ /* 0x000fe200020f0c30 */
[----:B------:R-:W-:Y:S01]  /*15b80*/  IMAD.SHL.U32 R167, R52, 0x2, RZ ;  /* 0x0000000234a77824 */ /* 0x000fe200078e00ff */
[----:B------:R-:W-:Y:S01]  /*15b90*/  LEA.HI R137, R137, R4, RZ, 0x1 ;  /* 0x0000000489897211 */ /* 0x000fe200078f08ff */
[----:B------:R-:W-:Y:S01]  /*15ba0*/  IMAD.IADD R0, R63, 0x1, -R2 ;  /* 0x000000013f007824 */ /* 0x000fe200078e0a02 */
[----:B------:R-:W-:-:S02]  /*15bb0*/  LOP3.LUT R49, R49, 0xfffffe00, RZ, 0xc0, !PT ;  /* 0xfffffe0031317812 */ /* 0x000fc400078ec0ff */
[----:B------:R-:W-:Y:S02]  /*15bc0*/  LOP3.LUT R137, R137, 0xfffffffe, RZ, 0xc0, !PT ;  /* 0xfffffffe89897812 */ /* 0x000fe400078ec0ff */
[-C--:B------:R-:W-:Y:S01]  /*15bd0*/  ISETP.GE.AND P0, PT, R142, R0.reuse, PT ;  /* 0x000000008e00720c */ /* 0x080fe20003f06270 */
[----:B------:R-:W-:Y:S01]  /*15be0*/  IMAD R230, R58, 0x400, R49 ;  /* 0x000004003ae67824 */ /* 0x000fe200078e0231 */
[-C--:B------:R-:W-:Y:S01]  /*15bf0*/  ISETP.GE.AND P2, PT, R3, R0.reuse, PT ;  /* 0x000000000300720c */ /* 0x080fe20003f46270 */
[----:B------:R-:W-:Y:S01]  /*15c00*/  IMAD.IADD R137, R4, 0x1, -R137 ;  /* 0x0000000104897824 */ /* 0x000fe200078e0a89 */
[-C--:B------:R-:W-:Y:S02]  /*15c10*/  ISETP.GE.AND P1, PT, R27, R0.reuse, PT ;  /* 0x000000001b00720c */ /* 0x080fe40003f26270 */
[-C--:B------:R-:W-:Y:S01]  /*15c20*/  ISETP.GE.AND P5, PT, R3, R0.reuse, PT ;  /* 0x000000000300720c */ /* 0x080fe20003fa6270 */
[----:B------:R-:W-:Y:S01]  /*15c30*/  IMAD.SHL.U32 R3, R60, 0x40, RZ ;  /* 0x000000403c037824 */ /* 0x000fe200078e00ff */
[C---:B------:R-:W-:Y:S01]  /*15c40*/  ISETP.GE.AND P6, PT, R142.reuse, R0, PT ;  /* 0x000000008e00720c */ /* 0x040fe20003fc6270 */
[----:B------:R-:W-:Y:S01]  /*15c50*/  IMAD.SHL.U32 R142, R142, 0x8, RZ ;  /* 0x000000088e8e7824 */ /* 0x000fe200078e00ff */
[----:B------:R-:W-:Y:S01]  /*15c60*/  LOP3.LUT R167, R167, 0x6, RZ, 0xc0, !PT ;  /* 0x00000006a7a77812 */ /* 0x000fe200078ec0ff */
[----:B------:R-:W-:Y:S01]  /*15c70*/  IMAD.SHL.U32 R4, R137, 0x8, RZ ;  /* 0x0000000889047824 */ /* 0x000fe200078e00ff */
[----:B------:R-:W-:Y:S01]  /*15c80*/  LOP3.LUT R7, R3, 0x1c0, RZ, 0xc0, !PT ;  /* 0x000001c003077812 */ /* 0x000fe200078ec0ff */
[----:B------:R-:W-:-:S02]  /*15c90*/  @!P0 IMAD.MOV.U32 R239, RZ, RZ, R237 ;  /* 0x000000ffffef8224 */ /* 0x000fc400078e00ed */
[C---:B--2---:R-:W-:Y:S02]  /*15ca0*/  @!P2 LEA R10, P4, R50.reuse, R238, 0x1 ;  /* 0x000000ee320aa211 */ /* 0x044fe400078808ff */
[----:B------:R-:W-:Y:S01]  /*15cb0*/  @!P1 IMAD.MOV.U32 R8, RZ, RZ, c[0x0][0x198] ;  /* 0x00006600ff089624 */ /* 0x000fe200078e00ff */
[----:B------:R-:W-:Y:S01]  /*15cc0*/  @!PT LDS RZ, [RZ] ;  /* 0x00000000fffff984 */ /* 0x000fe20000000800 */
[----:B------:R-:W-:Y:S01]  /*15cd0*/  @!PT LDS RZ, [RZ] ;  /* 0x00000000fffff984 */ /* 0x000fe20000000800 */
[----:B------:R-:W-:Y:S01]  /*15ce0*/  @!PT LDS RZ, [RZ] ;  /* 0x00000000fffff984 */ /* 0x000fe20000000800 */
[----:B------:R1:W-:Y:S01]  /*15cf0*/  @!P0 LDGSTS.E.BYPASS.LTC128B.128 [R236+0x8000], [R238.64] ;  /* 0x08000000eeec8fae */ /* 0x0003e2000b901d46 */
[----:B------:R-:W-:Y:S01]  /*15d00*/  @!P2 LEA.HI.X R11, R50, R237, R59, 0x1, P4 ;  /* 0x000000ed320ba211 */ /* 0x000fe200020f0c3b */
[----:B------:R-:W-:Y:S01]  /*15d10*/  @!P1 IMAD.MOV.U32 R5, RZ, RZ, c[0x0][0x19c] ;  /* 0x00006700ff059624 */ /* 0x000fe200078e00ff */
[-C--:B------:R-:W-:Y:S01]  /*15d20*/  ISETP.GE.AND P4, PT, R15, R0.reuse, PT ;  /* 0x000000000f00720c */ /* 0x080fe20003f86270 */
[----:B------:R1:W-:Y:S01]  /*15d30*/  @!P0 LDGSTS.E.BYPASS.LTC128B.128 [R236+0xa000], [R238.64+0x80] ;  /* 0x0a000080eeec8fae */ /* 0x0003e2000b901d46 */
[----:B------:R-:W-:Y:S01]  /*15d40*/  LOP3.LUT R142, R7, 0x8, R142, 0xf8, !PT ;  /* 0x00000008078e7812 */ /* 0x000fe200078ef88e */
[----:B------:R-:W-:Y:S01]  /*15d50*/  @!P1 IMAD R5, R5, 0x60, RZ ;  /* 0x0000006005059824 */ /* 0x000fe200078e02ff */
[----:B------:R-:W-:Y:S01]  /*15d60*/  SHF.R.U32.HI R7, RZ, 0x3, R7 ;  /* 0x00000003ff077819 */ /* 0x000fe20000011607 */
[----:B------:R1:W-:Y:S03]  /*15d70*/  @!P0 LDGSTS.E.BYPASS.LTC128B.128 [R236+0xc000], [R238.64+0x100] ;  /* 0x0c000100eeec8fae */ /* 0x0003e6000b901d46 */
[----:B------:R-:W-:Y:S01]  /*15d80*/  LOP3.LUT R142, R142, R7, RZ, 0x3c, !PT ;  /* 0x000000078e8e7212 */ /* 0x000fe200078e3cff */
[----:B------:R1:W-:Y:S01]  /*15d90*/  @!P0 LDGSTS.E.BYPASS.LTC128B.128 [R236+0xe000], [R238.64+0x180] ;  /* 0x0e000180eeec8fae */ /* 0x0003e2000b901d46 */
[----:B------:R-:W-:Y:S01]  /*15da0*/  ISETP.GE.AND P0, PT, R15, R0, PT ;  /* 0x000000000f00720c */ /* 0x000fe20003f06270 */
[----:B------:R-:W-:-:S02]  /*15db0*/  IMAD.SHL.U32 R7, R136, 0x40, RZ ;  /* 0x0000004088077824 */ /* 0x000fc400078e00ff */
[----:B------:R2:W-:Y:S01]  /*15dc0*/  @!P2 LDGSTS.E.BYPASS.LTC128B.128 [R236+0x8800], [R10.64] ;  /* 0x088000000aecafae */ /* 0x0005e2000b901d46 */
[----:B------:R-:W-:Y:S02]  /*15dd0*/  IMAD R229, R137, 0x200, R142 ;  /* 0x0000020089e57824 */ /* 0x000fe400078e028e */
[----:B------:R-:W-:Y:S01]  /*15de0*/  LOP3.LUT R7, R7, 0x1c0, RZ, 0xc0, !PT ;  /* 0x000001c007077812 */ /* 0x000fe200078ec0ff */
[----:B------:R2:W-:Y:S01]  /*15df0*/  @!P2 LDGSTS.E.BYPASS.LTC128B.128 [R236+0xa800], [R10.64+0x80] ;  /* 0x0a8000800aecafae */ /* 0x0005e2000b901d46 */
[----:B------:R-:W-:Y:S02]  /*15e00*/  IMAD.SHL.U32 R229, R229, 0x2, RZ ;  /* 0x00000002e5e57824 */ /* 0x000fe400078e00ff */
[----:B------:R-:W-:Y:S01]  /*15e10*/  LOP3.LUT R4, R7, 0x8, R4, 0xf8, !PT ;  /* 0x0000000807047812 */ /* 0x000fe200078ef804 */
[----:B------:R2:W-:Y:S01]  /*15e20*/  @!P2 LDGSTS.E.BYPASS.LTC128B.128 [R236+0xc800], [R10.64+0x100] ;  /* 0x0c8001000aecafae */ /* 0x0005e2000b901d46 */
[----:B------:R-:W-:Y:S01]  /*15e30*/  SHF.R.U32.HI R7, RZ, 0x3, R7 ;  /* 0x00000003ff077819 */ /* 0x000fe20000011607 */
[----:B------:R-:W-:Y:S01]  /*15e40*/  @!P0 IMAD.MOV.U32 R3, RZ, RZ, c[0x0][0x198] ;  /* 0x00006600ff038624 */ /* 0x000fe200078e00ff */
[----:B------:R-:W-:Y:S01]  /*15e50*/  IADD3 R227, R229, 0x8020, RZ ;  /* 0x00008020e5e37810 */ /* 0x000fe20007ffe0ff */
[----:B------:R2:W-:Y:S01]  /*15e60*/  @!P2 LDGSTS.E.BYPASS.LTC128B.128 [R236+0xe800], [R10.64+0x180] ;  /* 0x0e8001800aecafae */ /* 0x0005e2000b901d46 */
[----:B------:R-:W-:-:S02]  /*15e70*/  @!P0 IMAD.MOV.U32 R6, RZ, RZ, c[0x0][0x19c] ;  /* 0x00006700ff068624 */ /* 0x000fc400078e00ff */
[----:B-1----:R-:W-:-:S04]  /*15e80*/  @!P1 IMAD.MOV.U32 R239, RZ, RZ, R237 ;  /* 0x000000ffffef9224 */ /* 0x002fc800078e00ed */
[----:B------:R-:W-:-:S04]  /*15e90*/  @!P1 IMAD.WIDE.U32 R8, R8, 0x60, R238 ;  /* 0x0000006008089825 */ /* 0x000fc800078e00ee */
[----:B------:R-:W-:Y:S01]  /*15ea0*/  @!P1 IMAD.IADD R9, R9, 0x1, R5 ;  /* 0x0000000109099824 */ /* 0x000fe200078e0205 */
[----:B--2---:R-:W-:-:S04]  /*15eb0*/  @!P0 LEA R10, P2, R3, R238, 0x6 ;  /* 0x000000ee030a8211 */ /* 0x004fc800078430ff */
[----:B------:R-:W-:Y:S01]  /*15ec0*/  @!P0 LEA.HI.X R11, R3, R237, R6, 0x6, P2 ;  /* 0x000000ed030b8211 */ /* 0x000fe200010f3406 */
[----:B------:R-:W-:Y:S01]  /*15ed0*/  @!P4 IMAD.MOV.U32 R3, RZ, RZ, c[0x0][0x1a4] ;  /* 0x00006900ff03c624 */ /* 0x000fe200078e00ff */
[----:B------:R-:W-:Y:S01]  /*15ee0*/  ISETP.GE.AND P2, PT, R27, R0, PT ;  /* 0x000000001b00720c */ /* 0x000fe20003f46270 */
[----:B------:R-:W-:Y:S02]  /*15ef0*/  @!P4 IMAD.MOV.U32 R0, RZ, RZ, c[0x0][0x1a0] ;  /* 0x00006800ff00c624 */ /* 0x000fe400078e00ff */
[----:B------:R1:W-:Y:S04]  /*15f00*/  @!P0 LDGSTS.E.BYPASS.LTC128B.128 [R236+0x9000], [R10.64] ;  /* 0x090000000aec8fae */ /* 0x0003e8000b901d46 */
[----:B------:R1:W-:Y:S04]  /*15f10*/  @!P0 LDGSTS.E.BYPASS.LTC128B.128 [R236+0xb000], [R10.64+0x80] ;  /* 0x0b0000800aec8fae */ /* 0x0003e8000b901d46 */
[----:B------:R1:W-:Y:S02]  /*15f20*/  @!P0 LDGSTS.E.BYPASS.LTC128B.128 [R236+0xd000], [R10.64+0x100] ;  /* 0x0d0001000aec8fae */ /* 0x0003e4000b901d46 */
[----:B------:R-:W-:-:S02]  /*15f30*/  @!P2 IMAD.MOV.U32 R12, RZ, RZ, c[0x0][0x1a0] ;  /* 0x00006800ff0ca624 */ /* 0x000fc400078e00ff */
[----:B------:R1:W-:Y:S01]  /*15f40*/  @!P0 LDGSTS.E.BYPASS.LTC128B.128 [R236+0xf000], [R10.64+0x180] ;  /* 0x0f0001800aec8fae */ /* 0x0003e2000b901d46 */
[C---:B------:R-:W-:Y:S01]  /*15f50*/  LEA R242, P0, R168.reuse, c[0x0][0x170], 0x1 ;  /* 0x00005c00a8f27a11 */ /* 0x040fe200078008ff */
[----:B------:R-:W-:Y:S02]  /*15f60*/  @!P2 IMAD.MOV.U32 R5, RZ, RZ, c[0x0][0x1a4] ;  /* 0x00006900ff05a624 */ /* 0x000fe400078e00ff */
[----:B------:R2:W-:Y:S01]  /*15f70*/  @!P1 LDGSTS.E.BYPASS.LTC128B.128 [R236+0x9800], [R8.64] ;  /* 0x0980000008ec9fae */ /* 0x0005e2000b901d46 */
[----:B------:R-:W-:Y:S01]  /*15f80*/  LEA.HI.X R241, R168, c[0x0][0x174], R165, 0x1, P0 ;  /* 0x00005d00a8f17a11 */ /* 0x000fe200000f0ca5 */
[----:B------:R-:W-:Y:S02]  /*15f90*/  @!P2 IMAD R5, R5, 0x60, RZ ;  /* 0x000000600505a824 */ /* 0x000fe400078e02ff */
[----:B------:R2:W-:Y:S02]  /*15fa0*/  @!P1 LDGSTS.E.BYPASS.LTC128B.128 [R236+0xb800], [R8.64+0x80] ;  /* 0x0b80008008ec9fae */ /* 0x0005e4000b901d46 */
[----:B------:R-:W-:-:S02]  /*15fb0*/  @!P2 IMAD.MOV.U32 R243, RZ, RZ, R241 ;  /* 0x000000fffff3a224 */ /* 0x000fc400078e00f1 */
[----:B------:R2:W-:Y:S02]  /*15fc0*/  @!P1 LDGSTS.E.BYPASS.LTC128B.128 [R236+0xd800], [R8.64+0x100] ;  /* 0x0d80010008ec9fae */ /* 0x0005e4000b901d46 */
[----:B------:R-:W-:Y:S02]  /*15fd0*/  @!P2 IMAD.WIDE.U32 R12, R12, 0x60, R242 ;  /* 0x000000600c0ca825 */ /* 0x000fe400078e00f2 */
[----:B------:R2:W-:Y:S02]  /*15fe0*/  @!P1 LDGSTS.E.BYPASS.LTC128B.128 [R236+0xf800], [R8.64+0x180] ;  /* 0x0f80018008ec9fae */ /* 0x0005e4000b901d46 */
[----:B------:R-:W-:Y:S02]  /*15ff0*/  @!P6 IMAD.MOV.U32 R243, RZ, RZ, R241 ;  /* 0x000000fffff3e224 */ /* 0x000fe400078e00f1 */
[----:B------:R-:W0:Y:S01]  /*16000*/  LDGDEPBAR ;  /* 0x00000000000079af */ /* 0x000e220000000000 */
[----:B------:R-:W-:Y:S01]  /*16010*/  @!P2 IMAD.IADD R5, R13, 0x1, R5 ;  /* 0x000000010d05a824 */ /* 0x000fe200078e0205 */
[----:B-1----:R-:W-:-:S04]  /*16020*/  @!P5 LEA R10, P1, R65, R242, 0x1 ;  /* 0x000000f2410ad211 */ /* 0x002fc800078208ff */
[----:B------:R-:W-:Y:S02]  /*16030*/  @!P5 LEA.HI.X R11, R65, R241, R62, 0x1, P1 ;  /* 0x000000f1410bd211 */ /* 0x000fe400008f0c3e */
[----:B--2---:R-:W-:Y:S01]  /*16040*/  @!P4 LEA R8, P0, R0, R242, 0x6 ;  /* 0x000000f20008c211 */ /* 0x004fe200078030ff */
[----:B------:R-:W-:-:S04]  /*16050*/  DEPBAR.LE SB0, 0x0 ;  /* 0x000080000000791a */ /* 0x000fc80000000000 */
[----:B------:R-:W-:Y:S01]  /*16060*/  BAR.SYNC.DEFER_BLOCKING 0x0 ;  /* 0x0000000000007b1d */ /* 0x000fe20000010000 */
[----:B------:R-:W-:Y:S02]  /*16070*/  @!P4 LEA.HI.X R9, R0, R241, R3, 0x6, P0 ;  /* 0x000000f10009c211 */ /* 0x000fe400000f3403 */
[----:B------:R-:W-:Y:S01]  /*16080*/  LOP3.LUT R3, R4, R7, RZ, 0x3c, !PT ;  /* 0x0000000704037212 */ /* 0x000fe200078e3cff */
[----:B------:R-:W-:Y:S01]  /*16090*/  @!P2 IMAD.MOV.U32 R4, RZ, RZ, R12 ;  /* 0x000000ffff04a224 */ /* 0x000fe200078e000c */
[----:B------:R-:W-:-:S03]  /*160a0*/  IADD3 R0, R229, 0x8000, RZ ;  /* 0x00008000e5007810 */ /* 0x000fc60007ffe0ff */
[----:B------:R-:W-:-:S04]  /*160b0*/  IMAD.IADD R230, R3, 0x1, R230 ;  /* 0x0000000103e67824 */ /* 0x000fc800078e02e6 */
[----:B------:R-:W-:-:S04]  /*160c0*/  IMAD.SHL.U32 R230, R230, 0x2, RZ ;  /* 0x00000002e6e67824 */ /* 0x000fc800078e00ff */
[--C-:B------:R-:W-:Y:S02]  /*160d0*/  IMAD R228, R53, 0x2, R230.reuse ;  /* 0x0000000235e47824 */ /* 0x100fe400078e02e6 */
[C---:B------:R-:W-:Y:S02]  /*160e0*/  IMAD R226, R51.reuse, 0x2, R230 ;  /* 0x0000000233e27824 */ /* 0x040fe400078e02e6 */
        /* <DEDUP_REMOVED lines=46> */
[----:B------:R-:W-:Y:S04]  /*163d0*/  LDSM.16.M88.4 R84, [R230] ;  /* 0x00000000e654783b */ /* 0x000fe80000000200 */
[----:B------:R-:W3:Y:S04]  /*163e0*/  LDSM.16.M88.4 R40, [R229+0x8000] ;  /* 0x00800000e528783b */ /* 0x000ee80000000200 */
[----:B------:R-:W4:Y:S02]  /*163f0*/  LDSM.16.M88.4 R32, [R229+0x8800] ;  /* 0x00880000e520783b */ /* 0x000f240000000200 */
[----:B------:R-:W-:Y:S01]  /*16400*/  @P1 IADD3 R227, R0, -0x20, RZ ;  /* 0xffffffe000e31810 */ /* 0x000fe20007ffe0ff */
[----:B------:R-:W-:Y:S01]  /*16410*/  IMAD.MOV.U32 R0, RZ, RZ, 0x40 ;  /* 0x00000040ff007424 */ /* 0x000fe200078e00ff */
[----:B------:R-:W1:Y:S02]  /*16420*/  LDSM.16.M88.4 R24, [R229+0x9000] ;  /* 0x00900000e518783b */ /* 0x000e640000000200 */
[----:B------:R-:W-:-:S02]  /*16430*/  IADD3 R219, R227, 0x800, RZ ;  /* 0x00000800e3db7810 */ /* 0x000fc40007ffe0ff */
[----:B------:R-:W1:Y:S01]  /*16440*/  LDSM.16.M88.4 R76, [R229+0x9800] ;  /* 0x00980000e54c783b */ /* 0x000e620000000200 */
[----:B------:R-:W-:Y:S02]  /*16450*/  SEL R0, R0, 0xffffffc0, !P2 ;  /* 0xffffffc000007807 */ /* 0x000fe40005000000 */
[C---:B------:R-:W-:Y:S01]  /*16460*/  IADD3 R218, R227.reuse, 0x1000, RZ ;  /* 0x00001000e3da7810 */ /* 0x040fe20007ffe0ff */
[----:B---3--:R-:W-:Y:S01]  /*16470*/  LDSM.16.M88.4 R16, [R228] ;  /* 0x00000000e410783b */ /* 0x008fe20000000200 */
[----:B------:R-:W-:Y:S01]  /*16480*/  IADD3 R217, R227, 0x1800, RZ ;  /* 0x00001800e3d97810 */ /* 0x000fe20007ffe0ff */
[----:B------:R-:W-:Y:S01]  /*16490*/  IMAD.IADD R223, R229, 0x1, R0 ;  /* 0x00000001e5df7824 */ /* 0x000fe200078e0200 */
[C---:B------:R-:W-:Y:S01]  /*164a0*/  IADD3 R215, R227.reuse, 0x2000, RZ ;  /* 0x00002000e3d77810 */ /* 0x040fe20007ffe0ff */
[----:B------:R-:W3:Y:S01]  /*164b0*/  LDSM.16.M88.4 R72, [R227] ;  /* 0x00000000e348783b */ /* 0x000ee20000000200 */
[----:B------:R-:W-:Y:S01]  /*164c0*/  IMAD.IADD R216, R0, 0x1, R227 ;  /* 0x0000000100d87824 */ /* 0x000fe200078e02e3 */
[----:B------:R-:W-:-:S02]  /*164d0*/  IADD3 R214, R227, 0x2800, RZ ;  /* 0x00002800e3d67810 */ /* 0x000fc40007ffe0ff */
[----:B------:R-:W3:Y:S01]  /*164e0*/  LDSM.16.M88.4 R64, [R227+0x800] ;  /* 0x00080000e340783b */ /* 0x000ee20000000200 */
[C---:B------:R-:W-:Y:S02]  /*164f0*/  IADD3 R213, R227.reuse, 0x3000, RZ ;  /* 0x00003000e3d57810 */ /* 0x040fe40007ffe0ff */
[C---:B------:R-:W-:Y:S01]  /*16500*/  IADD3 R212, R227.reuse, 0x3800, RZ ;  /* 0x00003800e3d47810 */ /* 0x040fe20007ffe0ff */
[----:B--2---:R-:W2:Y:S01]  /*16510*/  LDSM.16.M88.4 R8, [R227+0x1000] ;  /* 0x00100000e308783b */ /* 0x004ea20000000200 */
[C---:B------:R-:W-:Y:S02]  /*16520*/  IADD3 R211, R227.reuse, 0x4000, RZ ;  /* 0x00004000e3d37810 */ /* 0x040fe40007ffe0ff */
[C---:B------:R-:W-:Y:S01]  /*16530*/  IADD3 R210, R227.reuse, 0x4800, RZ ;  /* 0x00004800e3d27810 */ /* 0x040fe20007ffe0ff */
[----:B------:R-:W2:Y:S01]  /*16540*/  LDSM.16.M88.4 R68, [R227+0x1800] ;  /* 0x00180000e344783b */ /* 0x000ea20000000200 */
[C---:B------:R-:W-:Y:S02]  /*16550*/  IADD3 R209, R227.reuse, 0x5000, RZ ;  /* 0x00005000e3d17810 */ /* 0x040fe40007ffe0ff */
[C---:B------:R-:W-:Y:S01]  /*16560*/  IADD3 R208, R227.reuse, 0x5800, RZ ;  /* 0x00005800e3d07810 */ /* 0x040fe20007ffe0ff */
[----:B------:R-:W-:Y:S01]  /*16570*/  LDSM.16.M88.4 R12, [R226] ;  /* 0x00000000e20c783b */ /* 0x000fe20000000200 */
[----:B------:R-:W-:-:S02]  /*16580*/  IADD3 R207, R227, 0x6000, RZ ;  /* 0x00006000e3cf7810 */ /* 0x000fc40007ffe0ff */
[C---:B------:R-:W-:Y:S01]  /*16590*/  IADD3 R206, R227.reuse, 0x6800, RZ ;  /* 0x00006800e3ce7810 */ /* 0x040fe20007ffe0ff */
[C---:B------:R-:W-:Y:S01]  /*165a0*/  HMMA.16816.F32 R44, R84.reuse, R40, RZ ;  /* 0x00000028542c723c */ /* 0x040fe200000018ff */
[----:B-----5:R-:W5:Y:S01]  /*165b0*/  LDSM.16.M88.4 R4, [R223+0x8000] ;  /* 0x00800000df04783b */ /* 0x020f620000000200 */
[C---:B------:R-:W-:Y:S02]  /*165c0*/  IADD3 R205, R227.reuse, 0x7000, RZ ;  /* 0x00007000e3cd7810 */ /* 0x040fe40007ffe0ff */
[----:B------:R-:W-:Y:S01]  /*165d0*/  IADD3 R204, R227, 0x7800, RZ ;  /* 0x00007800e3cc7810 */ /* 0x000fe20007ffe0ff */
[----:B------:R-:W-:Y:S03]  /*165e0*/  LDSM.16.M88.4 R88, [R216+0x1000] ;  /* 0x00100000d858783b */ /* 0x000fe60000000200 */
[C---:B----4-:R-:W-:Y:S01]  /*165f0*/  HMMA.16816.F32 R36, R84.reuse, R32, RZ ;  /* 0x000000205424723c */ /* 0x050fe200000018ff */
[----:B------:R-:W-:Y:S04]  /*16600*/  LDSM.16.M88.4 R80, [R229+0xb000] ;  /* 0x00b00000e550783b */ /* 0x000fe80000000200 */
[----:B------:R-:W-:Y:S03]  /*16610*/  LDSM.16.M88.4 R92, [R223+0xb800] ;  /* 0x00b80000df5c783b */ /* 0x000fe60000000200 */
[C---:B-1----:R-:W-:Y:S01]  /*16620*/  HMMA.16816.F32 R28, R84.reuse, R24, RZ ;  /* 0x00000018541c723c */ /* 0x042fe200000018ff */
[----:B------:R-:W0:Y:S07]  /*16630*/  LDGDEPBAR ;  /* 0x00000000000079af */ /* 0x000e2e0000000000 */
[C---:B------:R-:W-:Y:S08]  /*16640*/  HMMA.16816.F32 R40, R84.reuse, R42, RZ ;  /* 0x0000002a5428723c */ /* 0x040ff000000018ff */
[C---:B------:R-:W-:Y:S08]  /*16650*/  HMMA.16816.F32 R32, R84.reuse, R34, RZ ;  /* 0x000000225420723c */ /* 0x040ff000000018ff */
[C---:B------:R-:W-:Y:S08]  /*16660*/  HMMA.16816.F32 R24, R84.reuse, R26, RZ ;  /* 0x0000001a5418723c */ /* 0x040ff000000018ff */
[C---:B------:R-:W-:Y:S08]  /*16670*/  HMMA.16816.F32 R20, R84.reuse, R76, RZ ;  /* 0x0000004c5414723c */ /* 0x040ff000000018ff */
[----:B------:R-:W-:Y:S01]  /*16680*/  HMMA.16816.F32 R84, R84, R78, RZ ;  /* 0x0000004e5454723c */ /* 0x000fe200000018ff */
        /* <DEDUP_REMOVED lines=13> */
[----:B------:R-:W3:Y:S03]  /*16760*/  LDSM.16.M88.4 R16, [R216] ;  /* 0x00000000d810783b */ /* 0x000ee60000000200 */
[C---:B-----5:R-:W-:Y:S08]  /*16770*/  HMMA.16816.F32 R44, R12.reuse, R4, R44 ;  /* 0x000000040c2c723c */ /* 0x060ff0000000182c */
[C---:B------:R-:W-:Y:S01]  /*16780*/  HMMA.16816.F32 R40, R12.reuse, R6, R40 ;  /* 0x000000060c28723c */ /* 0x040fe20000001828 */
[----:B------:R-:W4:Y:S07]  /*16790*/  LDSM.16.M88.4 R4, [R216+0x800] ;  /* 0x00080000d804783b */ /* 0x000f2e0000000200 */
[C---:B-1----:R-:W-:Y:S08]  /*167a0*/  HMMA.16816.F32 R36, R12.reuse, R64, R36 ;  /* 0x000000400c24723c */ /* 0x042ff00000001824 */
[C---:B------:R-:W-:Y:S01]  /*167b0*/  HMMA.16816.F32 R32, R12.reuse, R66, R32 ;  /* 0x000000420c20723c */ /* 0x040fe20000001820 */
[----:B------:R-:W-:Y:S07]  /*167c0*/  LDSM.16.M88.4 R64, [R229+0xa000] ;  /* 0x00a00000e540783b */ /* 0x000fee0000000200 */
[C---:B--2---:R-:W-:Y:S08]  /*167d0*/  HMMA.16816.F32 R28, R12.reuse, R8, R28 ;  /* 0x000000080c1c723c */ /* 0x044ff0000000181c */
        /* <DEDUP_REMOVED lines=28> */
[C---:B-----5:R-:W-:Y:S08]  /*169a0*/  HMMA.16816.F32 R20, R8.reuse, R76, R20 ;  /* 0x0000004c0814723c */ /* 0x060ff00000001814 */
        /* <DEDUP_REMOVED lines=11> */
[----:B------:R-:W3:Y:S07]  /*16a60*/  LDSM.16.M88.4 R68, [R216+0x3000] ;  /* 0x00300000d844783b */ /* 0x000eee0000000200 */
[C---:B-1----:R-:W-:Y:S08]  /*16a70*/  HMMA.16816.F32 R20, R16.reuse, R64, R20 ;  /* 0x000000401014723c */ /* 0x042ff00000001814 */
[----:B------:R-:W-:Y:S01]  /*16a80*/  HMMA.16816.F32 R84, R16, R66, R84 ;  /* 0x000000421054723c */ /* 0x000fe20000001854 */
[----:B------:R-:W1:Y:S04]  /*16a90*/  LDSM.16.M88.4 R64, [R216+0x3800] ;  /* 0x00380000d840783b */ /* 0x000e680000000200 */
[----:B------:R-:W-:Y:S03]  /*16aa0*/  LDSM.16.M88.4 R16, [R230+0x4000] ;  /* 0x00400000e610783b */ /* 0x000fe60000000200 */
[C---:B--2---:R-:W-:Y:S08]  /*16ab0*/  HMMA.16816.F32 R44, R88.reuse, R12, R44 ;  /* 0x0000000c582c723c */ /* 0x044ff0000000182c */
[C---:B------:R-:W-:Y:S01]  /*16ac0*/  HMMA.16816.F32 R40, R88.reuse, R14, R40 ;  /* 0x0000000e5828723c */ /* 0x040fe20000001828 */
[----:B------:R-:W2:Y:S07]  /*16ad0*/  LDSM.16.M88.4 R12, [R229+0xc000] ;  /* 0x00c00000e50c783b */ /* 0x000eae0000000200 */
[C---:B-----5:R-:W-:Y:S08]  /*16ae0*/  HMMA.16816.F32 R36, R88.reuse, R8, R36 ;  /* 0x000000085824723c */ /* 0x060ff00000001824 */
[C---:B------:R-:W-:Y:S01]  /*16af0*/  HMMA.16816.F32 R32, R88.reuse, R10, R32 ;  /* 0x0000000a5820723c */ /* 0x040fe20000001820 */
[----:B------:R-:W5:Y:S07]  /*16b00*/  LDSM.16.M88.4 R8, [R229+0xc800] ;  /* 0x00c80000e508783b */ /* 0x000f6e0000000200 */
[C---:B---3--:R-:W-:Y:S08]  /*16b10*/  HMMA.16816.F32 R28, R88.reuse, R4, R28 ;  /* 0x00000004581c723c */ /* 0x048ff0000000181c */
[C---:B------:R-:W-:Y:S01]  /*16b20*/  HMMA.16816.F32 R24, R88.reuse, R6, R24 ;  /* 0x000000065818723c */ /* 0x040fe20000001818 */
[----:B------:R-:W3:Y:S07]  /*16b30*/  LDSM.16.M88.4 R4, [R229+0xd000] ;  /* 0x00d00000e504783b */ /* 0x000eee0000000200 */
[C---:B------:R-:W-:Y:S08]  /*16b40*/  HMMA.16816.F32 R20, R88.reuse, R92, R20 ;  /* 0x0000005c5814723c */ /* 0x040ff00000001814 */
[----:B------:R-:W-:Y:S08]  /*16b50*/  HMMA.16816.F32 R84, R88, R94, R84 ;  /* 0x0000005e5854723c */ /* 0x000ff00000001854 */
        /* <DEDUP_REMOVED lines=9> */
[C---:B-1----:R-:W-:Y:S01]  /*16bf0*/  HMMA.16816.F32 R88, R80.reuse, R64, R20 ;  /* 0x000000405058723c */ /* 0x042fe20000001814 */
[----:B------:R-:W1:Y:S07]  /*16c00*/  LDSM.16.M88.4 R20, [R227+0x4800] ;  /* 0x00480000e314783b */ /* 0x000e6e0000000200 */
[----:B------:R-:W-:Y:S01]  /*16c10*/  HMMA.16816.F32 R84, R80, R66, R84 ;  /* 0x000000425054723c */ /* 0x000fe20000001854 */
[----:B------:R-:W1:Y:S07]  /*16c20*/  LDSM.16.M88.4 R64, [R227+0x5000] ;  /* 0x00500000e340783b */ /* 0x000e6e0000000200 */
[C---:B--2---:R-:W-:Y:S08]  /*16c30*/  HMMA.16816.F32 R44, R16.reuse, R12, R44 ;  /* 0x0000000c102c723c */ /* 0x044ff0000000182c */
[C---:B------:R-:W-:Y:S01]  /*16c40*/  HMMA.16816.F32 R40, R16.reuse, R14, R40 ;  /* 0x0000000e1028723c */ /* 0x040fe20000001828 */
[----:B------:R-:W-:Y:S07]  /*16c50*/  LDSM.16.M88.4 R12, [R226+0x4000] ;  /* 0x00400000e20c783b */ /* 0x000fee0000000200 */
[C---:B-----5:R-:W-:Y:S08]  /*16c60*/  HMMA.16816.F32 R36, R16.reuse, R8, R36 ;  /* 0x000000081024723c */ /* 0x060ff00000001824 */
        /* <DEDUP_REMOVED lines=35> */
[C---:B------:R-:W-:Y:S08]  /*16ea0*/  HMMA.16816.F32 R44, R72.reuse, R68, R44 ;  /* 0x00000044482c723c */ /* 0x040ff0000000182c */
[C---:B------:R-:W-:Y:S01]  /*16eb0*/  HMMA.16816.F32 R40, R72.reuse, R70, R40 ;  /* 0x000000464828723c */ /* 0x040fe20000001828 */
[----:B------:R-:W-:Y:S07]  /*16ec0*/  LDSM.16.M88.4 R68, [R228+0x6000] ;  /* 0x00600000e444783b */ /* 0x000fee0000000200 */
[C---:B--2---:R-:W-:Y:S08]  /*16ed0*/  HMMA.16816.F32 R88, R72.reuse, R4, R88 ;  /* 0x000000044858723c */ /* 0x044ff00000001858 */
[C---:B------:R-:W-:Y:S01]  /*16ee0*/  HMMA.16816.F32 R84, R72.reuse, R6, R84 ;  /* 0x000000064854723c */ /* 0x040fe20000001854 */
[----:B------:R-:W2:Y:S07]  /*16ef0*/  LDSM.16.M88.4 R4, [R227+0x6000] ;  /* 0x00600000e304783b */ /* 0x000eae0000000200 */
[C---:B------:R-:W-:Y:S08]  /*16f00*/  HMMA.16816.F32 R36, R72.reuse, R76, R36 ;  /* 0x0000004c4824723c */ /* 0x040ff00000001824 */
[C---:B------:R-:W-:Y:S08]  /*16f10*/  HMMA.16816.F32 R28, R72.reuse, R8, R28 ;  /* 0x00000008481c723c */ /* 0x040ff0000000181c */
[C---:B------:R-:W-:Y:S01]  /*16f20*/  HMMA.16816.F32 R24, R72.reuse, R10, R24 ;  /* 0x0000000a4818723c */ /* 0x040fe20000001818 */
[----:B------:R-:W4:Y:S07]  /*16f30*/  LDSM.16.M88.4 R8, [R229+0xf800] ;  /* 0x00f80000e508783b */ /* 0x000f2e0000000200 */
[----:B------:R-:W-:Y:S01]  /*16f40*/  HMMA.16816.F32 R32, R72, R78, R32 ;  /* 0x0000004e4820723c */ /* 0x000fe20000001820 */
[----:B------:R-:W-:Y:S04]  /*16f50*/  LDSM.16.M88.4 R72, [R226+0x6000] ;  /* 0x00600000e248783b */ /* 0x000fe80000000200 */
[----:B------:R-:W-:Y:S03]  /*16f60*/  LDSM.16.M88.4 R76, [R223+0xe000] ;  /* 0x00e00000df4c783b */ /* 0x000fe60000000200 */
[C---:B-1----:R-:W-:Y:S08]  /*16f70*/  HMMA.16816.F32 R44, R16.reuse, R12, R44 ;  /* 0x0000000c102c723c */ /* 0x042ff0000000182c */
[C---:B------:R-:W-:Y:S01]  /*16f80*/  HMMA.16816.F32 R40, R16.reuse, R14, R40 ;  /* 0x0000000e1028723c */ /* 0x040fe20000001828 */
[----:B------:R-:W1:Y:S07]  /*16f90*/  LDSM.16.M88.4 R12, [R227+0x6800] ;  /* 0x00680000e30c783b */ /* 0x000e6e0000000200 */
[C---:B------:R-:W-:Y:S08]  /*16fa0*/  HMMA.16816.F32 R36, R16.reuse, R20, R36 ;  /* 0x000000141024723c */ /* 0x040ff00000001824 */
[C---:B---3--:R-:W-:Y:S08]  /*16fb0*/  HMMA.16816.F32 R28, R16.reuse, R64, R28 ;  /* 0x00000040101c723c */ /* 0x048ff0000000181c */
[C---:B------:R-:W-:Y:S01]  /*16fc0*/  HMMA.16816.F32 R24, R16.reuse, R66, R24 ;  /* 0x000000421018723c */ /* 0x040fe20000001818 */
[----:B------:R-:W3:Y:S07]  /*16fd0*/  LDSM.16.M88.4 R64, [R227+0x7000] ;  /* 0x00700000e340783b */ /* 0x000eee0000000200 */
[----:B------:R-:W-:Y:S01]  /*16fe0*/  HMMA.16816.F32 R32, R16, R22, R32 ;  /* 0x000000161020723c */ /* 0x000fe20000001820 */
[----:B------:R-:W5:Y:S07]  /*16ff0*/  LDSM.16.M88.4 R20, [R227+0x7800] ;  /* 0x00780000e314783b */ /* 0x000f6e0000000200 */
[C---:B--2---:R-:W-:Y:S08]  /*17000*/  HMMA.16816.F32 R44, R68.reuse, R4, R44 ;  /* 0x00000004442c723c */ /* 0x044ff0000000182c */
[----:B------:R-:W-:Y:S01]  /*17010*/  HMMA.16816.F32 R40, R68, R6, R40 ;  /* 0x000000064428723c */ /* 0x000fe20000001828 */
[----:B------:R-:W2:Y:S07]  /*17020*/  LDSM.16.M88.4 R4, [R223+0xe800] ;  /* 0x00e80000df04783b */ /* 0x000eae0000000200 */
[C---:B----4-:R-:W-:Y:S08]  /*17030*/  HMMA.16816.F32 R88, R16.reuse, R8, R88 ;  /* 0x000000081058723c */ /* 0x050ff00000001858 */
[----:B------:R-:W-:Y:S01]  /*17040*/  HMMA.16816.F32 R84, R16, R10, R84 ;  /* 0x0000000a1054723c */ /* 0x000fe20000001854 */
[----:B------:R-:W4:Y:S04]  /*17050*/  LDSM.16.M88.4 R8, [R223+0xf000] ;  /* 0x00f00000df08783b */ /* 0x000f280000000200 */
[----:B------:R-:W-:Y:S03]  /*17060*/  LDSM.16.M88.4 R16, [R223+0xf800] ;  /* 0x00f80000df10783b */ /* 0x000fe60000000200 */
[C---:B-1----:R-:W-:Y:S08]  /*17070*/  HMMA.16816.F32 R36, R68.reuse, R12, R36 ;  /* 0x0000000c4424723c */ /* 0x042ff00000001824 */
[C---:B------:R-:W-:Y:S01]  /*17080*/  HMMA.16816.F32 R32, R68.reuse, R14, R32 ;  /* 0x0000000e4420723c */ /* 0x040fe20000001820 */
[----:B------:R-:W-:Y:S07]  /*17090*/  LDSM.16.M88.4 R12, [R225+0x6000] ;  /* 0x00600000e10c783b */ /* 0x000fee0000000200 */
[C---:B---3--:R-:W-:Y:S08]  /*170a0*/  HMMA.16816.F32 R28, R68.reuse, R64, R28 ;  /* 0x00000040441c723c */ /* 0x048ff0000000181c */
[C---:B-----5:R-:W-:Y:S08]  /*170b0*/  HMMA.16816.F32 R88, R68.reuse, R20, R88 ;  /* 0x000000144458723c */ /* 0x060ff00000001858 */
[----:B------:R-:W-:Y:S01]  /*170c0*/  HMMA.16816.F32 R84, R68, R22, R84 ;  /* 0x000000164454723c */ /* 0x000fe20000001854 */
[----:B------:R-:W1:Y:S07]  /*170d0*/  LDSM.16.M88.4 R20, [R216+0x6000] ;  /* 0x00600000d814783b */ /* 0x000e6e0000000200 */
[C---:B--2---:R-:W-:Y:S07]  /*170e0*/  HMMA.16816.F32 R36, R72.reuse, R4, R36 ;  /* 0x000000044824723c */ /* 0x044fee0000001824 */
[----:B------:R-:W-:Y:S01]  /*170f0*/  SHF.R.S32.HI R5, RZ, 0x1f, R52 ;  /* 0x0000001fff057819 */ /* 0x000fe20000011434 */
[----:B------:R-:W-:Y:S03]  /*17100*/  HMMA.16816.F32 R44, R72, R76, R44 ;  /* 0x0000004c482c723c */ /* 0x000fe6000000182c */
[----:B------:R-:W-:-:S04]  /*17110*/  LEA.HI R0, R5, R52, RZ, 0x5 ;  /* 0x0000003405007211 */ /* 0x000fc800078f28ff */
[----:B------:R-:W-:Y:S01]  /*17120*/  LOP3.LUT R5, R0, 0xffffffe0, RZ, 0xc0, !PT ;  /* 0xffffffe000057812 */ /* 0x000fe200078ec0ff */
[C---:B------:R-:W-:Y:S04]  /*17130*/  HMMA.16816.F32 R32, R72.reuse, R6, R32 ;  /* 0x000000064820723c */ /* 0x040fe80000001820 */
[----:B------:R-:W-:Y:S02]  /*17140*/  IMAD.IADD R0, R52, 0x1, -R5 ;  /* 0x0000000134007824 */ /* 0x000fe400078e0a05 */
[----:B------:R-:W2:Y:S01]  /*17150*/  LDSM.16.M88.4 R4, [R216+0x6800] ;  /* 0x00680000d804783b */ /* 0x000ea20000000200 */
[----:B------:R-:W-:Y:S01]  /*17160*/  IMAD.IADD R52, R2, 0x1, R167 ;  /* 0x0000000102347824 */ /* 0x000fe200078e02a7 */
[----:B----4-:R-:W-:Y:S07]  /*17170*/  HMMA.16816.F32 R28, R72, R8, R28 ;  /* 0x00000008481c723c */ /* 0x010fee000000181c */
[----:B------:R-:W-:Y:S01]  /*17180*/  SHF.R.S32.HI R9, RZ, 0x1f, R0 ;  /* 0x0000001fff097819 */ /* 0x000fe20000011400 */
[----:B------:R-:W-:Y:S03]  /*17190*/  HMMA.16816.F32 R24, R68, R66, R24 ;  /* 0x000000424418723c */ /* 0x000fe60000001818 */
[----:B------:R-:W-:-:S04]  /*171a0*/  LEA.HI R0, R9, R0, RZ, 0x2 ;  /* 0x0000000009007211 */ /* 0x000fc800078f10ff */
[----:B------:R-:W-:Y:S01]  /*171b0*/  SHF.R.S32.HI R8, RZ, 0x2, R0 ;  /* 0x00000002ff087819 */ /* 0x000fe20000011400 */
[----:B-1----:R-:W-:Y:S01]  /*171c0*/  HMMA.16816.F32 R44, R12, R20, R44 ;  /* 0x000000140c2c723c */ /* 0x002fe2000000182c */
[----:B------:R-:W-:-:S03]  /*171d0*/  IADD3 R0, R63, 0x1, -R232 ;  /* 0x000000013f007810 */ /* 0x000fc60007ffe8e8 */
[----:B------:R-:W-:Y:S01]  /*171e0*/  IMAD.IADD R247, R8, 0x1, R247 ;  /* 0x0000000108f77824 */ /* 0x000fe200078e02f7 */
[----:B------:R-:W-:Y:S02]  /*171f0*/  IADD3 R0, R0, c[0x0][0x2e8], RZ ;  /* 0x0000ba0000007a10 */ /* 0x000fe40007ffe0ff */
[----:B------:R-:W-:Y:S01]  /*17200*/  IADD3 R8, R63, -c[0x0][0x2e4], -R232 ;  /* 0x8000b9003f087a10 */ /* 0x000fe20007ffe8e8 */
[C---:B------:R-:W-:Y:S01]  /*17210*/  HMMA.16816.F32 R40, R72.reuse, R78, R40 ;  /* 0x0000004e4828723c */ /* 0x040fe20000001828 */
[C---:B------:R-:W-:Y:S01]  /*17220*/  IADD3 R246, R247.reuse, 0x8, RZ ;  /* 0x00000008f7f67810 */ /* 0x040fe20007ffe0ff */
[C---:B------:R-:W-:Y:S02]  /*17230*/  IMAD.IADD R244, R247.reuse, 0x1, R0 ;  /* 0x00000001f7f47824 */ /* 0x040fe400078e0200 */
[----:B------:R-:W-:Y:S02]  /*17240*/  IMAD.IADD R247, R247, 0x1, R8 ;  /* 0x00000001f7f77824 */ /* 0x000fe400078e0208 */
[--C-:B------:R-:W-:Y:S01]  /*17250*/  IMAD.IADD R0, R0, 0x1, R246.reuse ;  /* 0x0000000100007824 */ /* 0x100fe200078e02f6 */
[-C--:B------:R-:W-:Y:S01]  /*17260*/  IMNMX R244, R244, R63.reuse, PT ;  /* 0x0000003ff4f47217 */ /* 0x080fe20003800200 */
[----:B------:R-:W-:Y:S01]  /*17270*/  IMAD.IADD R246, R8, 0x1, R246 ;  /* 0x0000000108f67824 */ /* 0x000fe200078e02f6 */
[----:B------:R-:W-:Y:S01]  /*17280*/  IADD3 R8, R52, 0x1, RZ ;  /* 0x0000000134087810 */ /* 0x000fe20007ffe0ff */
[----:B------:R-:W-:Y:S01]  /*17290*/  HMMA.16816.F32 R24, R72, R10, R24 ;  /* 0x0000000a4818723c */ /* 0x000fe20000001818 */
[----:B------:R-:W-:-:S02]  /*172a0*/  IMNMX R245, R0, R63, PT ;  /* 0x0000003f00f57217 */ /* 0x000fc40003800200 */
[----:B------:R-:W-:Y:S02]  /*172b0*/  IMNMX R247, RZ, R247, !PT ;  /* 0x000000f7fff77217 */ /* 0x000fe40007800200 */
[----:B------:R-:W-:Y:S02]  /*172c0*/  IMNMX R246, RZ, R246, !PT ;  /* 0x000000f6fff67217 */ /* 0x000fe40007800200 */
[C---:B------:R-:W-:Y:S01]  /*172d0*/  ISETP.GE.AND P4, PT, R8.reuse, R244, PT ;  /* 0x000000f40800720c */ /* 0x040fe20003f86270 */
[----:B--2---:R-:W-:Y:S01]  /*172e0*/  HMMA.16816.F32 R36, R12, R4, R36 ;  /* 0x000000040c24723c */ /* 0x004fe20000001824 */
[C---:B------:R-:W-:Y:S02]  /*172f0*/  ISETP.GE.AND P0, PT, R8.reuse, R245, PT ;  /* 0x000000f50800720c */ /* 0x040fe40003f06270 */
[C---:B------:R-:W-:Y:S02]  /*17300*/  ISETP.LT.OR P4, PT, R8.reuse, R247, P4 ;  /* 0x000000f70800720c */ /* 0x040fe40002781670 */
[----:B------:R-:W-:-:S02]  /*17310*/  ISETP.LT.OR P0, PT, R8, R246, P0 ;  /* 0x000000f60800720c */ /* 0x000fc40000701670 */
[----:B------:R-:W1:Y:S01]  /*17320*/  LDSM.16.M88.4 R8, [R216+0x7000] ;  /* 0x00700000d808783b */ /* 0x000e620000000200 */
[----:B------:R-:W-:Y:S01]  /*17330*/  IADD3 R4, R52, 0x9, RZ ;  /* 0x0000000934047810 */ /* 0x000fe20007ffe0ff */
[C---:B------:R-:W-:Y:S01]  /*17340*/  HMMA.16816.F32 R32, R12.reuse, R6, R32 ;  /* 0x000000060c20723c */ /* 0x040fe20000001820 */
[----:B------:R-:W-:Y:S02]  /*17350*/  FSEL R20, R45, -INF , !P4 ;  /* 0xff8000002d147808 */ /* 0x000fe40006000000 */
[----:B------:R-:W-:Y:S02]  /*17360*/  FSEL R47, R47, -INF , !P0 ;  /* 0xff8000002f2f7808 */ /* 0x000fe40004000000 */
[C---:B------:R-:W-:Y:S02]  /*17370*/  ISETP.GE.AND P4, PT, R4.reuse, R244, PT ;  /* 0x000000f40400720c */ /* 0x040fe40003f86270 */
[C---:B------:R-:W-:Y:S01]  /*17380*/  ISETP.GE.AND P0, PT, R4.reuse, R245, PT ;  /* 0x000000f50400720c */ /* 0x040fe20003f06270 */
[----:B------:R-:W-:Y:S01]  /*17390*/  HMMA.16816.F32 R40, R12, R22, R40 ;  /* 0x000000160c28723c */ /* 0x000fe20000001828 */
[----:B------:R-:W-:-:S02]  /*173a0*/  ISETP.LT.OR P4, PT, R4, R247, P4 ;  /* 0x000000f70400720c */ /* 0x000fc40002781670 */
[----:B------:R-:W-:Y:S02]  /*173b0*/  ISETP.LT.OR P0, PT, R4, R246, P0 ;  /* 0x000000f60400720c */ /* 0x000fe40000701670 */
[----:B------:R-:W2:Y:S01]  /*173c0*/  LDSM.16.M88.4 R4, [R216+0x7800] ;  /* 0x00780000d804783b */ /* 0x000ea20000000200 */
[----:B------:R-:W-:Y:S01]  /*173d0*/  LOP3.LUT R0, R3, R49, RZ, 0xfc, !PT ;  /* 0x0000003103007212 */ /* 0x000fe200078efcff */
[----:B------:R-:W-:-:S04]  /*173e0*/  DEPBAR.LE SB0, 0x0 ;  /* 0x000080000000791a */ /* 0x000fc80000000000 */
[C---:B------:R-:W-:Y:S01]  /*173f0*/  IADD3 R3, R52.reuse, 0x8, RZ ;  /* 0x0000000834037810 */ /* 0x040fe20007ffe0ff */
[C---:B------:R-:W-:Y:S01]  /*17400*/  HMMA.16816.F32 R88, R72.reuse, R16, R88 ;  /* 0x000000104858723c */ /* 0x040fe20000001858 */
[CC--:B------:R-:W-:Y:S02]  /*17410*/  ISETP.GE.AND P5, PT, R52.reuse, R244.reuse, PT ;  /* 0x000000f43400720c */ /* 0x0c0fe40003fa6270 */
[C---:B------:R-:W-:Y:S02]  /*17420*/  ISETP.GE.AND P6, PT, R3.reuse, R244, PT ;  /* 0x000000f40300720c */ /* 0x040fe40003fc6270 */
[CC--:B------:R-:W-:Y:S02]  /*17430*/  ISETP.GE.AND P1, PT, R3.reuse, R245.reuse, PT ;  /* 0x000000f50300720c */ /* 0x0c0fe40003f26270 */
[----:B------:R-:W-:Y:S01]  /*17440*/  ISETP.GE.AND P2, PT, R52, R245, PT ;  /* 0x000000f53400720c */ /* 0x000fe20003f46270 */
[----:B------:R-:W-:Y:S01]  /*17450*/  HMMA.16816.F32 R84, R72, R18, R84 ;  /* 0x000000124854723c */ /* 0x000fe20000001854 */
[----:B------:R-:W-:-:S02]  /*17460*/  ISETP.LT.OR P6, PT, R3, R247, P6 ;  /* 0x000000f70300720c */ /* 0x000fc400037c1670 */
[-C--:B------:R-:W-:Y:S02]  /*17470*/  ISETP.LT.OR P1, PT, R3, R246.reuse, P1 ;  /* 0x000000f60300720c */ /* 0x080fe40000f21670 */
[C---:B------:R-:W-:Y:S02]  /*17480*/  ISETP.LT.OR P5, PT, R52.reuse, R247, P5 ;  /* 0x000000f73400720c */ /* 0x040fe40002fa1670 */
[C---:B------:R-:W-:Y:S02]  /*17490*/  ISETP.LT.OR P2, PT, R52.reuse, R246, P2 ;  /* 0x000000f63400720c */ /* 0x040fe40001741670 */
[----:B------:R-:W-:Y:S01]  /*174a0*/  IADD3 R3, R52, 0x10, RZ ;  /* 0x0000001034037810 */ /* 0x000fe20007ffe0ff */
[----:B-1----:R-:W-:Y:S01]  /*174b0*/  HMMA.16816.F32 R28, R12, R8, R28 ;  /* 0x000000080c1c723c */ /* 0x002fe2000000181c */
[----:B------:R-:W-:Y:S02]  /*174c0*/  FSEL R44, R44, -INF , !P5 ;  /* 0xff8000002c2c7808 */ /* 0x000fe40006800000 */
[----:B------:R-:W-:-:S02]  /*174d0*/  FSEL R46, R46, -INF , !P2 ;  /* 0xff8000002e2e7808 */ /* 0x000fc40005000000 */
[C---:B------:R-:W-:Y:S02]  /*174e0*/  ISETP.GE.AND P5, PT, R3.reuse, R244, PT ;  /* 0x000000f40300720c */ /* 0x040fe40003fa6270 */
[C---:B------:R-:W-:Y:S01]  /*174f0*/  ISETP.GE.AND P2, PT, R3.reuse, R245, PT ;  /* 0x000000f50300720c */ /* 0x040fe20003f46270 */
[C---:B------:R-:W-:Y:S01]  /*17500*/  HMMA.16816.F32 R24, R12.reuse, R10, R24 ;  /* 0x0000000a0c18723c */ /* 0x040fe20000001818 */
[C---:B------:R-:W-:Y:S02]  /*17510*/  ISETP.LT.OR P5, PT, R3.reuse, R247, P5 ;  /* 0x000000f70300720c */ /* 0x040fe40002fa1670 */
[----:B------:R-:W-:Y:S02]  /*17520*/  ISETP.LT.OR P2, PT, R3, R246, P2 ;  /* 0x000000f60300720c */ /* 0x000fe40001741670 */
[C---:B------:R-:W-:Y:S02]  /*17530*/  IADD3 R16, R52.reuse, 0x11, RZ ;  /* 0x0000001134107810 */ /* 0x040fe40007ffe0ff */
[----:B------:R-:W-:Y:S01]  /*17540*/  IADD3 R3, R52, 0x18, RZ ;  /* 0x0000001834037810 */ /* 0x000fe20007ffe0ff */
[----:B--2---:R-:W-:Y:S01]  /*17550*/  HMMA.16816.F32 R88, R12, R4, R88 ;  /* 0x000000040c58723c */ /* 0x004fe20000001858 */
[----:B------:R-:W-:-:S02]  /*17560*/  FSEL R40, R40, -INF , !P6 ;  /* 0xff80000028287808 */ /* 0x000fc40007000000 */
[----:B------:R-:W-:Y:S02]  /*17570*/  FSEL R21, R42, -INF , !P1 ;  /* 0xff8000002a157808 */ /* 0x000fe40004800000 */
[----:B------:R-:W-:Y:S02]  /*17580*/  FSEL R22, R41, -INF , !P4 ;  /* 0xff80000029167808 */ /* 0x000fe40006000000 */
[----:B------:R-:W-:Y:S01]  /*17590*/  FSEL R43, R43, -INF , !P0 ;  /* 0xff8000002b2b7808 */ /* 0x000fe20004000000 */
[----:B------:R-:W-:Y:S01]  /*175a0*/  HMMA.16816.F32 R84, R12, R6, R84 ;  /* 0x000000060c54723c */ /* 0x000fe20000001854 */
[CC--:B------:R-:W-:Y:S02]  /*175b0*/  ISETP.GE.AND P4, PT, R16.reuse, R244.reuse, PT ;  /* 0x000000f41000720c */ /* 0x0c0fe40003f86270 */
[----:B------:R-:W-:Y:S02]  /*175c0*/  ISETP.GE.AND P0, PT, R16, R245, PT ;  /* 0x000000f51000720c */ /* 0x000fe40003f06270 */
[----:B------:R-:W-:-:S02]  /*175d0*/  ISETP.GE.AND P6, PT, R3, R244, PT ;  /* 0x000000f40300720c */ /* 0x000fc40003fc6270 */
[C---:B------:R-:W-:Y:S02]  /*175e0*/  ISETP.GE.AND P1, PT, R3.reuse, R245, PT ;  /* 0x000000f50300720c */ /* 0x040fe40003f26270 */
[CC--:B------:R-:W-:Y:S02]  /*175f0*/  ISETP.LT.OR P4, PT, R16.reuse, R247.reuse, P4 ;  /* 0x000000f71000720c */ /* 0x0c0fe40002781670 */
[-C--:B------:R-:W-:Y:S02]  /*17600*/  ISETP.LT.OR P0, PT, R16, R246.reuse, P0 ;  /* 0x000000f61000720c */ /* 0x080fe40000701670 */
[C---:B------:R-:W-:Y:S02]  /*17610*/  ISETP.LT.OR P6, PT, R3.reuse, R247, P6 ;  /* 0x000000f70300720c */ /* 0x040fe400037c1670 */
[----:B------:R-:W-:Y:S02]  /*17620*/  ISETP.LT.OR P1, PT, R3, R246, P1 ;  /* 0x000000f60300720c */ /* 0x000fe40000f21670 */
[----:B------:R-:W-:-:S02]  /*17630*/  IADD3 R8, R52, 0x19, RZ ;  /* 0x0000001934087810 */ /* 0x000fc40007ffe0ff */
[----:B------:R-:W-:Y:S02]  /*17640*/  IADD3 R3, R52, 0x20, RZ ;  /* 0x0000002034037810 */ /* 0x000fe40007ffe0ff */
[----:B------:R-:W-:Y:S02]  /*17650*/  FSEL R18, R36, -INF , !P5 ;  /* 0xff80000024127808 */ /* 0x000fe40006800000 */
[----:B------:R-:W-:Y:S02]  /*17660*/  FSEL R19, R38, -INF , !P2 ;  /* 0xff80000026137808 */ /* 0x000fe40005000000 */
[----:B------:R-:W-:Y:S02]  /*17670*/  FSEL R16, R37, -INF , !P4 ;  /* 0xff80000025107808 */ /* 0x000fe40006000000 */
[----:B------:R-:W-:Y:S02]  /*17680*/  FSEL R9, R39, -INF , !P0 ;  /* 0xff80000027097808 */ /* 0x000fe40004000000 */
[----:B------:R-:W-:-:S02]  /*17690*/  ISETP.GE.AND P2, PT, R8, R244, PT ;  /* 0x000000f40800720c */ /* 0x000fc40003f46270 */
[CC--:B------:R-:W-:Y:S02]  /*176a0*/  ISETP.GE.AND P0, PT, R8.reuse, R245.reuse, PT ;  /* 0x000000f50800720c */ /* 0x0c0fe40003f06270 */
[C---:B------:R-:W-:Y:S02]  /*176b0*/  ISETP.GE.AND P5, PT, R3.reuse, R244, PT ;  /* 0x000000f40300720c */ /* 0x040fe40003fa6270 */
[C---:B------:R-:W-:Y:S02]  /*176c0*/  ISETP.GE.AND P4, PT, R3.reuse, R245, PT ;  /* 0x000000f50300720c */ /* 0x040fe40003f86270 */
[CC--:B------:R-:W-:Y:S02]  /*176d0*/  ISETP.LT.OR P2, PT, R8.reuse, R247.reuse, P2 ;  /* 0x000000f70800720c */ /* 0x0c0fe40001741670 */
[----:B------:R-:W-:Y:S02]  /*176e0*/  ISETP.LT.OR P0, PT, R8, R246, P0 ;  /* 0x000000f60800720c */ /* 0x000fe40000701670 */
[----:B------:R-:W-:-:S02]  /*176f0*/  ISETP.LT.OR P5, PT, R3, R247, P5 ;  /* 0x000000f70300720c */ /* 0x000fc40002fa1670 */
[----:B------:R-:W-:Y:S02]  /*17700*/  ISETP.LT.OR P4, PT, R3, R246, P4 ;  /* 0x000000f60300720c */ /* 0x000fe40002781670 */
[C---:B------:R-:W-:Y:S02]  /*17710*/  IADD3 R23, R52.reuse, 0x21, RZ ;  /* 0x0000002134177810 */ /* 0x040fe40007ffe0ff */
[----:B------:R-:W-:Y:S02]  /*17720*/  IADD3 R3, R52, 0x28, RZ ;  /* 0x0000002834037810 */ /* 0x000fe40007ffe0ff */
[----:B------:R-:W-:Y:S02]  /*17730*/  FSEL R10, R32, -INF , !P6 ;  /* 0xff800000200a7808 */ /* 0x000fe40007000000 */
[----:B------:R-:W-:Y:S02]  /*17740*/  FSEL R8, R33, -INF , !P2 ;  /* 0xff80000021087808 */ /* 0x000fe40005000000 */
[----:B------:R-:W-:-:S02]  /*17750*/  FSEL R17, R35, -INF , !P0 ;  /* 0xff80000023117808 */ /* 0x000fc40004000000 */
[-C--:B------:R-:W-:Y:S02]  /*17760*/  ISETP.GE.AND P6, PT, R23, R245.reuse, PT ;  /* 0x000000f51700720c */ /* 0x080fe40003fc6270 */
[C---:B------:R-:W-:Y:S02]  /*17770*/  ISETP.GE.AND P0, PT, R3.reuse, R244, PT ;  /* 0x000000f40300720c */ /* 0x040fe40003f06270 */
[----:B------:R-:W-:Y:S02]  /*17780*/  ISETP.GE.AND P2, PT, R3, R245, PT ;  /* 0x000000f50300720c */ /* 0x000fe40003f46270 */
[-C--:B------:R-:W-:Y:S02]  /*17790*/  ISETP.LT.OR P6, PT, R23, R246.reuse, P6 ;  /* 0x000000f61700720c */ /* 0x080fe400037c1670 */
[C---:B------:R-:W-:Y:S02]  /*177a0*/  ISETP.LT.OR P0, PT, R3.reuse, R247, P0 ;  /* 0x000000f70300720c */ /* 0x040fe40000701670 */
[----:B------:R-:W-:-:S02]  /*177b0*/  ISETP.LT.OR P2, PT, R3, R246, P2 ;  /* 0x000000f60300720c */ /* 0x000fc40001741670 */
[C---:B------:R-:W-:Y:S02]  /*177c0*/  IADD3 R3, R52.reuse, 0x31, RZ ;  /* 0x0000003134037810 */ /* 0x040fe40007ffe0ff */
[----:B------:R-:W-:Y:S02]  /*177d0*/  IADD3 R4, R52, 0x30, RZ ;  /* 0x0000003034047810 */ /* 0x000fe40007ffe0ff */
[----:B------:R-:W-:Y:S02]  /*177e0*/  FSEL R187, R31, -INF , !P6 ;  /* 0xff8000001fbb7808 */ /* 0x000fe40007000000 */
[----:B------:R-:W-:Y:S01]  /*177f0*/  FSEL R195, R26, -INF , !P2 ;  /* 0xff8000001ac37808 */ /* 0x000fe20005000000 */
[----:B------:R-:W-:Y:S01]  /*17800*/  BAR.SYNC.DEFER_BLOCKING 0x0 ;  /* 0x0000000000007b1d */ /* 0x000fe20000010000 */
[----:B------:R-:W-:Y:S02]  /*17810*/  ISETP.GE.AND P6, PT, R3, R244, PT ;  /* 0x000000f40300720c */ /* 0x000fe40003fc6270 */
[----:B------:R-:W-:-:S02]  /*17820*/  FSEL R180, R24, -INF , !P0 ;  /* 0xff80000018b47808 */ /* 0x000fc40004000000 */
[CC--:B------:R-:W-:Y:S02]  /*17830*/  ISETP.GE.AND P2, PT, R3.reuse, R245.reuse, PT ;  /* 0x000000f50300720c */ /* 0x0c0fe40003f46270 */
[----:B------:R-:W-:Y:S02]  /*17840*/  ISETP.GE.AND P0, PT, R4, R245, PT ;  /* 0x000000f50400720c */ /* 0x000fe40003f06270 */
[C---:B------:R-:W-:Y:S02]  /*17850*/  ISETP.LT.OR P6, PT, R3.reuse, R247, P6 ;  /* 0x000000f70300720c */ /* 0x040fe400037c1670 */
[-C--:B------:R-:W-:Y:S02]  /*17860*/  ISETP.LT.OR P2, PT, R3, R246.reuse, P2 ;  /* 0x000000f60300720c */ /* 0x080fe40001741670 */
[----:B------:R-:W-:Y:S02]  /*17870*/  IADD3 R5, R52, 0x29, RZ ;  /* 0x0000002934057810 */ /* 0x000fe40007ffe0ff */
[----:B------:R-:W-:-:S02]  /*17880*/  ISETP.LT.OR P0, PT, R4, R246, P0 ;  /* 0x000000f60400720c */ /* 0x000fc40000701670 */
[C---:B------:R-:W-:Y:S02]  /*17890*/  IADD3 R3, R52.reuse, 0x38, RZ ;  /* 0x0000003834037810 */ /* 0x040fe40007ffe0ff */
[----:B------:R-:W-:Y:S02]  /*178a0*/  IADD3 R52, R52, 0x39, RZ ;  /* 0x0000003934347810 */ /* 0x000fe40007ffe0ff */
[----:B------:R-:W-:Y:S02]  /*178b0*/  FSEL R11, R34, -INF , !P1 ;  /* 0xff800000220b7808 */ /* 0x000fe40004800000 */
[----:B------:R-:W-:Y:S02]  /*178c0*/  ISETP.GE.AND P1, PT, R23, R244, PT ;  /* 0x000000f41700720c */ /* 0x000fe40003f26270 */
[----:B------:R-:W-:Y:S02]  /*178d0*/  FSEL R189, R90, -INF , !P0 ;  /* 0xff8000005abd7808 */ /* 0x000fe40004000000 */
[----:B------:R-:W-:-:S02]  /*178e0*/  ISETP.GE.AND P0, PT, R52, R245, PT ;  /* 0x000000f53400720c */ /* 0x000fc40003f06270 */
[----:B------:R-:W-:Y:S02]  /*178f0*/  ISETP.LT.OR P1, PT, R23, R247, P1 ;  /* 0x000000f71700720c */ /* 0x000fe40000f21670 */
[----:B------:R-:W-:Y:S02]  /*17900*/  ISETP.LT.OR P0, PT, R52, R246, P0 ;  /* 0x000000f63400720c */ /* 0x000fe40000701670 */
[----:B------:R-:W-:Y:S02]  /*17910*/  FSEL R178, R28, -INF , !P5 ;  /* 0xff8000001cb27808 */ /* 0x000fe40006800000 */
[----:B------:R-:W-:Y:S02]  /*17920*/  FSEL R197, R30, -INF , !P4 ;  /* 0xff8000001ec57808 */ /* 0x000fe40006000000 */
[----:B------:R-:W-:Y:S02]  /*17930*/  FSEL R184, R29, -INF , !P1 ;  /* 0xff8000001db87808 */ /* 0x000fe40004800000 */
[----:B------:R-:W-:-:S02]  /*17940*/  ISETP.GE.AND P5, PT, R5, R244, PT ;  /* 0x000000f40500720c */ /* 0x000fc40003fa6270 */
[----:B------:R-:W-:Y:S02]  /*17950*/  ISETP.GE.AND P4, PT, R5, R245, PT ;  /* 0x000000f50500720c */ /* 0x000fe40003f86270 */
[----:B------:R-:W-:Y:S02]  /*17960*/  ISETP.GE.AND P1, PT, R4, R244, PT ;  /* 0x000000f40400720c */ /* 0x000fe40003f26270 */
[----:B------:R-:W-:Y:S02]  /*17970*/  FSEL R28, R87, -INF , !P0 ;  /* 0xff800000571c7808 */ /* 0x000fe40004000000 */
[----:B------:R-:W-:Y:S02]  /*17980*/  ISETP.GT.AND P0, PT, R240, R231, PT ;  /* 0x000000e7f000720c */ /* 0x000fe40003f04270 */
[C---:B------:R-:W-:Y:S02]  /*17990*/  ISETP.LT.OR P5, PT, R5.reuse, R247, P5 ;  /* 0x000000f70500720c */ /* 0x040fe40002fa1670 */
[----:B------:R-:W-:-:S02]  /*179a0*/  ISETP.LT.OR P4, PT, R5, R246, P4 ;  /* 0x000000f60500720c */ /* 0x000fc40002781670 */
[----:B------:R-:W-:Y:S02]  /*179b0*/  ISETP.LT.OR P1, PT, R4, R247, P1 ;  /* 0x000000f70400720c */ /* 0x000fe40000f21670 */
[----:B------:R-:W-:Y:S02]  /*179c0*/  FSEL R182, R25, -INF , !P5 ;  /* 0xff80000019b67808 */ /* 0x000fe40006800000 */
[----:B------:R-:W-:Y:S02]  /*179d0*/  FSEL R191, R27, -INF , !P4 ;  /* 0xff8000001bbf7808 */ /* 0x000fe40006000000 */
[----:B------:R-:W-:Y:S02]  /*179e0*/  FSEL R192, R88, -INF , !P1 ;  /* 0xff80000058c07808 */ /* 0x000fe40004800000 */
[-C--:B------:R-:W-:Y:S02]  /*179f0*/  ISETP.GE.AND P5, PT, R3, R244.reuse, PT ;  /* 0x000000f40300720c */ /* 0x080fe40003fa6270 */
[----:B------:R-:W-:-:S02]  /*17a00*/  ISETP.GE.AND P4, PT, R52, R244, PT ;  /* 0x000000f43400720c */ /* 0x000fc40003f86270 */
[C---:B------:R-:W-:Y:S02]  /*17a10*/  ISETP.GE.AND P1, PT, R3.reuse, R245, PT ;  /* 0x000000f50300720c */ /* 0x040fe40003f26270 */
[CC--:B------:R-:W-:Y:S02]  /*17a20*/  ISETP.LT.OR P5, PT, R3.reuse, R247.reuse, P5 ;  /* 0x000000f70300720c */ /* 0x0c0fe40002fa1670 */
[----:B------:R-:W-:Y:S02]  /*17a30*/  ISETP.LT.OR P1, PT, R3, R246, P1 ;  /* 0x000000f60300720c */ /* 0x000fe40000f21670 */
[----:B------:R-:W-:Y:S02]  /*17a40*/  ISETP.LT.OR P4, PT, R52, R247, P4 ;  /* 0x000000f73400720c */ /* 0x000fe40002781670 */
[----:B------:R-:W-:Y:S02]  /*17a50*/  FSEL R190, R89, -INF , !P6 ;  /* 0xff80000059be7808 */ /* 0x000fe40007000000 */
[----:B------:R-:W-:-:S02]  /*17a60*/  FSEL R31, R91, -INF , !P2 ;  /* 0xff8000005b1f7808 */ /* 0x000fc40005000000 */
        /* <DEDUP_REMOVED lines=12> */
[----:B------:R-:W-:Y:S02]  /*17b30*/  ISETP.GE.AND P4, PT, R2, RZ, PT ;  /* 0x000000ff0200720c */ /* 0x000fe40003f86270 */
        /* <DEDUP_REMOVED lines=26> */
[----:B------:R-:W-:-:S03]  /*17ce0*/  @!P4 IADD3 R14, -R14, RZ, RZ ;  /* 0x000000ff0e0ec210 */ /* 0x000fc60007ffe1ff */
[----:B------:R-:W-:Y:S01]  /*17cf0*/  @!P1 IMAD.MOV R12, RZ, RZ, -R12 ;  /* 0x000000ffff0c9224 */ /* 0x000fe200078e0a0c */
[----:B------:R-:W-:-:S04]  /*17d00*/  SEL R5, R2, R14, !P2 ;  /* 0x0000000e02057207 */ /* 0x000fc80005000000 */
[----:B------:R-:W-:Y:S01]  /*17d10*/  SEL R2, R2, R12, !P2 ;  /* 0x0000000c02027207 */ /* 0x000fe20005000000 */
        /* <DEDUP_REMOVED lines=12> */
[----:B--2---:R-:W-:-:S05]  /*17de0*/  IMAD.IADD R4, R4, 0x1, -R3 ;  /* 0x0000000104047824 */ /* 0x004fca00078e0a03 */
[----:B------:R-:W-:-:S05]  /*17df0*/  SHF.R.S32.HI R3, RZ, 0x1f, R4 ;  /* 0x0000001fff037819 */ /* 0x000fca0000011404 */
[----:B------:R-:W-:-:S04]  /*17e00*/  IMAD R3, R3, c[0x0][0x180], RZ ;  /* 0x0000600003037a24 */ /* 0x000fc800078e02ff */
[C---:B------:R-:W-:Y:S02]  /*17e10*/  IMAD R3, R4.reuse, c[0x0][0x184], R3 ;  /* 0x0000610004037a24 */ /* 0x040fe400078e0203 */
[----:B------:R-:W-:-:S05]  /*17e20*/  IMAD.WIDE.U32 R4, R4, c[0x0][0x180], R6 ;  /* 0x0000600004047a25 */ /* 0x000fca00078e0006 */
[----:B------:R-:W-:Y:S01]  /*17e30*/  IADD3 R3, R5, R3, RZ ;  /* 0x0000000305037210 */ /* 0x000fe20007ffe0ff */
[----:B------:R-:W-:Y:S01]  /*17e40*/  IMAD.MOV.U32 R5, RZ, RZ, R4 ;  /* 0x000000ffff057224 */ /* 0x000fe200078e0004 */
[----:B------:R-:W-:Y:S05]  /*17e50*/  BRA `(.L_x_6591) ;  /* 0x0000003000007947 */ /* 0x000fea0003800000 */
.L_x_6590:
[----:B------:R-:W-:-:S05]  /*17e60*/  IMAD.MOV.U32 R5, RZ, RZ, c[0x0][0x198] ;  /* 0x00006600ff057624 */ /* 0x000fca00078e00ff */
[----:B------:R-:W-:-:S04]  /*17e70*/  LEA R5, -R5, RZ, 0x6 ;  /* 0x000000ff05057211 */ /* 0x000fc800078e31ff */
[----:B------:R-:W-:Y:S02]  /*17e80*/  SHF.R.S32.HI R3, RZ, 0x1f, R5 ;  /* 0x0000001fff037819 */ /* 0x000fe40000011405 */
.L_x_6591:
        /* <DEDUP_REMOVED lines=45> */
.L_x_6589:
        /* <DEDUP_REMOVED lines=74> */
[----:B------:R-:W1:Y:S01]  /*18600*/  MUFU.EX2 R174, R174 ;  /* 0x000000ae00ae7308 */ /* 0x000e620000000800 */
[--C-:B------:R-:W-:Y:S01]  /*18610*/  FFMA.FTZ R2, R8, c[0x0][0x23c], -R193.reuse ;  /* 0x00008f0008027a23 */ /* 0x100fe200000108c1 */
[----:B------:R-:W2:Y:S01]  /*18620*/  LDSM.16.MT88.4 R40, [R224+0x12000] ;  /* 0x01200000e028783b */ /* 0x000ea20000004200 */
[--C-:B------:R-:W-:Y:S02]  /*18630*/  FFMA.FTZ R32, R9, c[0x0][0x23c], -R30.reuse ;  /* 0x00008f0009207a23 */ /* 0x100fe4000001081e */
[--C-:B------:R-:W-:Y:S01]  /*18640*/  FFMA.FTZ R33, R11, c[0x0][0x23c], -R30.reuse ;  /* 0x00008f000b217a23 */ /* 0x100fe2000001081e */
[----:B------:R-:W-:Y:S01]  /*18650*/  LDSM.16.MT88.4 R20, [R221+0x10800] ;  /* 0x01080000dd14783b */ /* 0x000fe20000004200 */
[--C-:B------:R-:W-:Y:S01]  /*18660*/  FFMA.FTZ R173, R18, c[0x0][0x23c], -R193.reuse ;  /* 0x00008f0012ad7a23 */ /* 0x100fe200000108c1 */
[----:B------:R-:W-:Y:S01]  /*18670*/  MUFU.EX2 R175, R175 ;  /* 0x000000af00af7308 */ /* 0x000fe20000000800 */
[----:B------:R-:W-:Y:S01]  /*18680*/  FFMA.FTZ R34, R16, c[0x0][0x23c], -R193 ;  /* 0x00008f0010227a23 */ /* 0x000fe200000108c1 */
[----:B------:R-:W3:Y:S01]  /*18690*/  LDSM.16.MT88.4 R8, [R222+0x10800] ;  /* 0x01080000de08783b */ /* 0x000ee20000004200 */
[----:B------:R-:W-:-:S02]  /*186a0*/  FFMA.FTZ R171, R19, c[0x0][0x23c], -R30 ;  /* 0x00008f0013ab7a23 */ /* 0x000fc4000001081e */
[--C-:B------:R-:W-:Y:S01]  /*186b0*/  FFMA.FTZ R0, R17, c[0x0][0x23c], -R30.reuse ;  /* 0x00008f0011007a23 */ /* 0x100fe2000001081e */
[----:B------:R-:W-:Y:S01]  /*186c0*/  LDSM.16.MT88.4 R24, [R224+0x12800] ;  /* 0x01280000e018783b */ /* 0x000fe20000004200 */
[--C-:B------:R-:W-:Y:S01]  /*186d0*/  FFMA.FTZ R183, R184, c[0x0][0x23c], -R193.reuse ;  /* 0x00008f00b8b77a23 */ /* 0x100fe200000108c1 */
[----:B------:R-:W4:Y:S01]  /*186e0*/  MUFU.EX2 R170, R170 ;  /* 0x000000aa00aa7308 */ /* 0x000f220000000800 */
[----:B-1----:R-:W-:Y:S01]  /*186f0*/  F2FP.PACK_AB R128, R174, R177 ;  /* 0x000000b1ae80723e */ /* 0x002fe200000000ff */
[----:B------:R-:W1:Y:S01]  /*18700*/  LDSM.16.MT88.4 R16, [R220+0x10800] ;  /* 0x01080000dc10783b */ /* 0x000e620000004200 */
[--C-:B------:R-:W-:Y:S02]  /*18710*/  FFMA.FTZ R185, R182, c[0x0][0x23c], -R193.reuse ;  /* 0x00008f00b6b97a23 */ /* 0x100fe400000108c1 */
[--C-:B------:R-:W-:Y:S02]  /*18720*/  FFMA.FTZ R178, R178, c[0x0][0x23c], -R193.reuse ;  /* 0x00008f00b2b27a23 */ /* 0x100fe400000108c1 */
[----:B------:R-:W-:Y:S01]  /*18730*/  FFMA.FTZ R180, R180, c[0x0][0x23c], -R193 ;  /* 0x00008f00b4b47a23 */ /* 0x000fe200000108c1 */
[----:B------:R-:W-:Y:S01]  /*18740*/  MUFU.EX2 R179, R179 ;  /* 0x000000b300b37308 */ /* 0x000fe20000000800 */
[----:B------:R-:W-:-:S02]  /*18750*/  FFMA.FTZ R182, R197, c[0x0][0x23c], -R30 ;  /* 0x00008f00c5b67a23 */ /* 0x000fc4000001081e */
[--C-:B------:R-:W-:Y:S02]  /*18760*/  FFMA.FTZ R187, R187, c[0x0][0x23c], -R30.reuse ;  /* 0x00008f00bbbb7a23 */ /* 0x100fe4000001081e */
[--C-:B------:R-:W-:Y:S02]  /*18770*/  FFMA.FTZ R184, R195, c[0x0][0x23c], -R30.reuse ;  /* 0x00008f00c3b87a23 */ /* 0x100fe4000001081e */
[--C-:B------:R-:W-:Y:S01]  /*18780*/  FFMA.FTZ R191, R191, c[0x0][0x23c], -R30.reuse ;  /* 0x00008f00bfbf7a23 */ /* 0x100fe2000001081e */
[----:B------:R-:W5:Y:S01]  /*18790*/  MUFU.EX2 R176, R176 ;  /* 0x000000b000b07308 */ /* 0x000f620000000800 */
[----:B----4-:R-:W-:Y:S01]  /*187a0*/  F2FP.PACK_AB R130, R170, R175 ;  /* 0x000000afaa82723e */ /* 0x010fe200000000ff */
[--C-:B------:R-:W-:Y:S02]  /*187b0*/  FFMA.FTZ R251, R186, c[0x0][0x23c], -R193.reuse ;  /* 0x00008f00bafb7a23 */ /* 0x100fe400000108c1 */
[----:B------:R-:W-:Y:S02]  /*187c0*/  FFMA.FTZ R195, R190, c[0x0][0x23c], -R193 ;  /* 0x00008f00bec37a23 */ /* 0x000fe400000108c1 */
[----:B------:R-:W-:-:S02]  /*187d0*/  FFMA.FTZ R186, R189, c[0x0][0x23c], -R30 ;  /* 0x00008f00bdba7a23 */ /* 0x000fc4000001081e */
[----:B------:R-:W-:Y:S01]  /*187e0*/  MUFU.EX2 R181, R181 ;  /* 0x000000b500b57308 */ /* 0x000fe20000000800 */
[--C-:B------:R-:W-:Y:S02]  /*187f0*/  FFMA.FTZ R192, R192, c[0x0][0x23c], -R193.reuse ;  /* 0x00008f00c0c07a23 */ /* 0x100fe400000108c1 */
[----:B------:R-:W-:Y:S02]  /*18800*/  FFMA.FTZ R188, R188, c[0x0][0x23c], -R193 ;  /* 0x00008f00bcbc7a23 */ /* 0x000fe400000108c1 */
[--C-:B------:R-:W-:Y:S02]  /*18810*/  FFMA.FTZ R189, R31, c[0x0][0x23c], -R30.reuse ;  /* 0x00008f001fbd7a23 */ /* 0x100fe4000001081e */
[--C-:B------:R-:W-:Y:S01]  /*18820*/  FFMA.FTZ R190, R29, c[0x0][0x23c], -R30.reuse ;  /* 0x00008f001dbe7a23 */ /* 0x100fe2000001081e */
[----:B------:R-:W4:Y:S01]  /*18830*/  MUFU.EX2 R172, R172 ;  /* 0x000000ac00ac7308 */ /* 0x000f220000000800 */
[----:B-----5:R-:W-:Y:S01]  /*18840*/  F2FP.PACK_AB R129, R176, R179 ;  /* 0x000000b3b081723e */ /* 0x020fe200000000ff */
[----:B------:R-:W-:-:S02]  /*18850*/  FFMA.FTZ R249, R28, c[0x0][0x23c], -R30 ;  /* 0x00008f001cf97a23 */ /* 0x000fc4000001081e */
[----:B------:R-:W-:Y:S01]  /*18860*/  LDSM.16.MT88.4 R28, [R221+0x11800] ;  /* 0x01180000dd1c783b */ /* 0x000fe20000004200 */
[----:B------:R-:W-:Y:S02]  /*18870*/  FADD.FTZ R174, R177, R174 ;  /* 0x000000aeb1ae7221 */ /* 0x000fe40000010000 */
[----:B------:R-:W-:Y:S01]  /*18880*/  FADD.FTZ R176, R179, R176 ;  /* 0x000000b0b3b07221 */ /* 0x000fe20000010000 */
[----:B------:R-:W-:Y:S01]  /*18890*/  MUFU.EX2 R173, R173 ;  /* 0x000000ad00ad7308 */ /* 0x000fe20000000800 */
[----:B------:R-:W-:-:S04]  /*188a0*/  FADD.FTZ R175, R175, R174 ;  /* 0x000000aeafaf7221 */ /* 0x000fc80000010000 */
[----:B------:R-:W-:Y:S01]  /*188b0*/  FADD.FTZ R170, R170, R175 ;  /* 0x000000afaaaa7221 */ /* 0x000fe20000010000 */
[----:B----4-:R-:W-:Y:S02]  /*188c0*/  F2FP.PACK_AB R131, R172, R181 ;  /* 0x000000b5ac83723e */ /* 0x010fe400000000ff */
[----:B------:R-:W4:Y:S01]  /*188d0*/  MUFU.EX2 R34, R34 ;  /* 0x0000002200227308 */ /* 0x000f220000000800 */
        /* <DEDUP_REMOVED lines=116> */
[----:B--2---:R-:W-:Y:S01]  /*19020*/  F2FP.PACK_AB R4, R183, R178 ;  /* 0x000000b2b704723e */ /* 0x004fe200000000ff */
        /* <DEDUP_REMOVED lines=52> */
[----:B------:R-:W-:Y:S07]  /*19370*/  LDSM.16.MT88.4 R24, [R220+0x11800] ;  /* 0x01180000dc18783b */ /* 0x000fee0000004200 */
[C---:B-----5:R-:W-:Y:S08]  /*19380*/  HMMA.16816.F32 R116, R4.reuse, R20, R116 ;  /* 0x000000140474723c */ /* 0x060ff00000001874 */
        /* <DEDUP_REMOVED lines=62> */
[----:B------:R-:W-:Y:S01]  /*19770*/  ULDC.64 UR8, c[0x0][0x118] ;  /* 0x0000460000087ab9 */ /* 0x000fe20000000a00 */
[----:B------:R-:W-:Y:S01]  /*19780*/  IADD3 R240, R166, -0x2, RZ ;  /* 0xfffffffea6f07810 */ /* 0x000fe20007ffe0ff */
[----:B------:R-:W-:Y:S06]  /*19790*/  BAR.SYNC.DEFER_BLOCKING 0x0 ;  /* 0x0000000000007b1d */ /* 0x000fec0000010000 */
[----:B------:R-:W-:Y:S05]  /*197a0*/  @!P3 BRA `(.L_x_6593) ;  /* 0x000003b00000b947 */ /* 0x000fea0003800000 */
[----:B------:R-:W-:Y:S01]  /*197b0*/  IABS R0, c[0x0][0x2d0] ;  /* 0x0000b40000007a13 */ /* 0x000fe20000000000 */
[----:B------:R-:W-:-:S03]  /*197c0*/  IMAD.SHL.U32 R2, R240, 0x40, RZ ;  /* 0x00000040f0027824 */ /* 0x000fc600078e00ff */
[----:B------:R-:W1:Y:S02]  /*197d0*/  I2F.RP R7, R0 ;  /* 0x0000000000077306 */ /* 0x000e640000209400 */
[----:B------:R-:W-:Y:S02]  /*197e0*/  IADD3 R10, R2, 0x40, RZ ;  /* 0x00000040020a7810 */ /* 0x000fe40007ffe0ff */
        /* <DEDUP_REMOVED lines=27> */
[----:B------:R-:W-:-:S02]  /*199a0*/  ISETP.NE.AND P1, PT, RZ, c[0x0][0x2d0], PT ;  /* 0x0000b400ff007a0c */ /* 0x000fc40003f25270 */
[----:B------:R-:W-:-:S05]  /*199b0*/  LOP3.LUT R0, RZ, c[0x0][0x2d0], RZ, 0x33, !PT ;  /* 0x0000b400ff007a12 */ /* 0x000fca00078e33ff */
        /* <DEDUP_REMOVED lines=22> */
[----:B------:R-:W-:-:S04]  /*19b20*/  IMAD R5, R4, c[0x0][0x18c], R5 ;  /* 0x0000630004057a24 */ /* 0x000fc800078e0205 */
[----:B------:R-:W-:Y:S01]  /*19b30*/  IMAD.IADD R0, R7, 0x1, R5 ;  /* 0x0000000107007824 */ /* 0x000fe200078e0205 */
[----:B------:R-:W-:Y:S01]  /*19b40*/  MOV R5, R6 ;  /* 0x0000000600057202 */ /* 0x000fe20000000f00 */
[----:B------:R-:W-:Y:S05]  /*19b50*/  BRA `(.L_x_6594) ;  /* 0x0000003000007947 */ /* 0x000fea0003800000 */
.L_x_6593:
[----:B------:R-:W-:-:S05]  /*19b60*/  IMAD.MOV.U32 R5, RZ, RZ, c[0x0][0x1a0] ;  /* 0x00006800ff057624 */ /* 0x000fca00078e00ff */
[----:B------:R-:W-:-:S04]  /*19b70*/  LEA R5, -R5, RZ, 0x6 ;  /* 0x000000ff05057211 */ /* 0x000fc800078e31ff */
[----:B------:R-:W-:Y:S02]  /*19b80*/  SHF.R.S32.HI R0, RZ, 0x1f, R5 ;  /* 0x0000001fff007819 */ /* 0x000fe40000011405 */
.L_x_6594:
[----:B------:R-:W-:Y:S01]  /*19b90*/  ULDC.64 UR4, c[0x0][0x1a0] ;  /* 0x0000680000047ab9 */ /* 0x000fe20000000a00 */
[C---:B------:R-:W-:Y:S01]  /*19ba0*/  IADD3 R7, P1, R5.reuse, R168, RZ ;  /* 0x000000a805077210 */ /* 0x040fe20007f3e0ff */
[----:B------:R-:W-:Y:S01]  /*19bb0*/  USHF.L.U32 UR6, UR4, 0x4, URZ ;  /* 0x0000000404067899 */ /* 0x000fe2000800063f */
[----:B------:R-:W-:Y:S01]  /*19bc0*/  LEA R242, P0, R5, R242, 0x1 ;  /* 0x000000f205f27211 */ /* 0x000fe200078008ff */
[----:B------:R-:W-:Y:S01]  /*19bd0*/  UMOV UR7, 0x4 ;  /* 0x0000000400077882 */ /* 0x000fe20000000000 */
[----:B------:R-:W-:Y:S01]  /*19be0*/  LEA R6, P2, R7, c[0x0][0x170], 0x1 ;  /* 0x00005c0007067a11 */ /* 0x000fe200078408ff */
[----:B------:R-:W-:Y:S01]  /*19bf0*/  USHF.L.U64.HI UR7, UR4, UR7, UR5 ;  /* 0x0000000704077299 */ /* 0x000fe20008010205 */
[----:B------:R-:W-:Y:S01]  /*19c00*/  IMAD.X R2, R0, 0x1, R165, P1 ;  /* 0x0000000100027824 */ /* 0x000fe200008e06a5 */
[----:B------:R-:W-:Y:S01]  /*19c10*/  LEA.HI.X R241, R5, R241, R0, 0x1, P0 ;  /* 0x000000f105f17211 */ /* 0x000fe200000f0c00 */
[----:B------:R-:W-:Y:S01]  /*19c20*/  USHF.L.U32 UR10, UR4, 0x5, URZ ;  /* 0x00000005040a7899 */ /* 0x000fe2000800063f */
[----:B------:R-:W-:Y:S01]  /*19c30*/  IADD3 R5, P1, P0, R168, UR6, R5 ;  /* 0x00000006a8057c10 */ /* 0x000fe2000f83e005 */
[----:B------:R-:W-:Y:S01]  /*19c40*/  UMOV UR6, 0x5 ;  /* 0x0000000500067882 */ /* 0x000fe20000000000 */
[----:B------:R-:W-:Y:S01]  /*19c50*/  LEA.HI.X R7, R7, c[0x0][0x174], R2, 0x1, P2 ;  /* 0x00005d0007077a11 */ /* 0x000fe200010f0c02 */
[----:B------:R-:W-:Y:S01]  /*19c60*/  USHF.L.U64.HI UR4, UR4, UR6, UR5 ;  /* 0x0000000604047299 */ /* 0x000fe20008010205 */
[----:B------:R-:W-:Y:S01]  /*19c70*/  IADD3.X R0, R165, UR7, R0, P1, P0 ;  /* 0x00000007a5007c10 */ /* 0x000fe20008fe0400 */
[----:B------:R-:W-:Y:S01]  /*19c80*/  IMAD.MOV.U32 R243, RZ, RZ, R241 ;  /* 0x000000fffff37224 */ /* 0x000fe200078e00f1 */
[----:B------:R-:W-:Y:S01]  /*19c90*/  LEA R8, P0, R5, c[0x0][0x170], 0x1 ;  /* 0x00005c0005087a11 */ /* 0x000fe200078008ff */
[----:B------:R-:W-:Y:S01]  /*19ca0*/  IMAD R167, R240, 0x40, R167 ;  /* 0x00000040f0a77824 */ /* 0x000fe200078e02a7 */
[----:B------:R-:W-:-:S02]  /*19cb0*/  IADD3 R4, P1, R242, UR10, RZ ;  /* 0x0000000af2047c10 */ /* 0x000fc4000ff3e0ff */
        /* <DEDUP_REMOVED lines=8> */
[----:B------:R-:W-:Y:S02]  /*19d40*/  IADD3 R28, P0, R8, UR10, RZ ;  /* 0x0000000a081c7c10 */ /* 0x000fe4000ff1e0ff */
[----:B------:R-:W-:Y:S01]  /*19d50*/  IADD3.X R11, R5, UR4, RZ, P1, !PT ;  /* 0x00000004050b7c10 */ /* 0x000fe20008ffe4ff */
[----:B------:R2:W-:Y:S01]  /*19d60*/  LDGSTS.E.BYPASS.LTC128B.128 [R236+0x14000], [R6.64+0x100] ;  /* 0x1400010006ec7fae */ /* 0x0005e2000b901d48 */
[----:B------:R-:W-:-:S02]  /*19d70*/  IADD3 R20, P1, R10, UR10, RZ ;  /* 0x0000000a0a147c10 */ /* 0x000fc4000ff3e0ff */
[----:B------:R-:W-:Y:S01]  /*19d80*/  IADD3.X R29, R9, UR4, RZ, P0, !PT ;  /* 0x00000004091d7c10 */ /* 0x000fe200087fe4ff */
[----:B------:R2:W-:Y:S01]  /*19d90*/  LDGSTS.E.BYPASS.LTC128B.128 [R236+0x16000], [R6.64+0x180] ;  /* 0x1600018006ec7fae */ /* 0x0005e2000b901d48 */
[----:B------:R-:W-:Y:S02]  /*19da0*/  IADD3 R22, P0, R28, UR10, RZ ;  /* 0x0000000a1c167c10 */ /* 0x000fe4000ff1e0ff */
[----:B------:R-:W-:Y:S01]  /*19db0*/  IADD3.X R21, R11, UR4, RZ, P1, !PT ;  /* 0x000000040b157c10 */ /* 0x000fe20008ffe4ff */
[----:B------:R2:W-:Y:S01]  /*19dc0*/  LDGSTS.E.BYPASS.LTC128B.128 [R236+0x10800], [R4.64] ;  /* 0x1080000004ec7fae */ /* 0x0005e2000b901d48 */
[----:B------:R-:W-:Y:S02]  /*19dd0*/  IADD3.X R23, R29, UR4, RZ, P0, !PT ;  /* 0x000000041d177c10 */ /* 0x000fe400087fe4ff */
[C---:B------:R-:W-:Y:S01]  /*19de0*/  IADD3 R0, R167.reuse, 0x1, RZ ;  /* 0x00000001a7007810 */ /* 0x040fe20007ffe0ff */
[----:B------:R3:W-:Y:S01]  /*19df0*/  LDGSTS.E.BYPASS.LTC128B.128 [R236+0x12800], [R8.64+0x80] ;  /* 0x1280008008ec7fae */ /* 0x0007e2000b901d48 */
[----:B------:R-:W-:-:S02]  /*19e00*/  ISETP.GE.AND P5, PT, R167, R244, PT ;  /* 0x000000f4a700720c */ /* 0x000fc40003fa6270 */
[C---:B------:R-:W-:Y:S01]  /*19e10*/  ISETP.GE.AND P4, PT, R0.reuse, R244, PT ;  /* 0x000000f40000720c */ /* 0x040fe20003f86270 */
[----:B------:R3:W-:Y:S01]  /*19e20*/  LDGSTS.E.BYPASS.LTC128B.128 [R236+0x14800], [R8.64+0x100] ;  /* 0x1480010008ec7fae */ /* 0x0007e2000b901d48 */
[CC--:B------:R-:W-:Y:S02]  /*19e30*/  ISETP.GE.AND P0, PT, R0.reuse, R245.reuse, PT ;  /* 0x000000f50000720c */ /* 0x0c0fe40003f06270 */
[C---:B------:R-:W-:Y:S01]  /*19e40*/  ISETP.GE.AND P1, PT, R167.reuse, R245, PT ;  /* 0x000000f5a700720c */ /* 0x040fe20003f26270 */
[----:B------:R3:W-:Y:S01]  /*19e50*/  LDGSTS.E.BYPASS.LTC128B.128 [R236+0x16800], [R8.64+0x180] ;  /* 0x1680018008ec7fae */ /* 0x0007e2000b901d48 */
[----:B------:R-:W-:Y:S02]  /*19e60*/  IADD3 R2, R167, 0x8, RZ ;  /* 0x00000008a7027810 */ /* 0x000fe40007ffe0ff */
[C---:B------:R-:W-:Y:S01]  /*19e70*/  ISETP.LT.OR P4, PT, R0.reuse, R247, P4 ;  /* 0x000000f70000720c */ /* 0x040fe20002781670 */
[----:B------:R3:W-:Y:S01]  /*19e80*/  LDGSTS.E.BYPASS.LTC128B.128 [R236+0x11000], [R10.64] ;  /* 0x110000000aec7fae */ /* 0x0007e2000b901d48 */
[----:B------:R-:W-:-:S02]  /*19e90*/  ISETP.LT.OR P0, PT, R0, R246, P0 ;  /* 0x000000f60000720c */ /* 0x000fc40000701670 */
[C---:B------:R-:W-:Y:S01]  /*19ea0*/  ISETP.LT.OR P5, PT, R167.reuse, R247, P5 ;  /* 0x000000f7a700720c */ /* 0x040fe20002fa1670 */
[----:B------:R4:W-:Y:S01]  /*19eb0*/  LDGSTS.E.BYPASS.LTC128B.128 [R236+0x13000], [R28.64+0x80] ;  /* 0x130000801cec7fae */ /* 0x0009e2000b901d48 */
[C---:B------:R-:W-:Y:S02]  /*19ec0*/  ISETP.LT.OR P1, PT, R167.reuse, R246, P1 ;  /* 0x000000f6a700720c */ /* 0x040fe40000f21670 */
[----:B------:R-:W-:Y:S01]  /*19ed0*/  IADD3 R0, R167, 0x9, RZ ;  /* 0x00000009a7007810 */ /* 0x000fe20007ffe0ff */
[----:B------:R4:W-:Y:S01]  /*19ee0*/  LDGSTS.E.BYPASS.LTC128B.128 [R236+0x15000], [R28.64+0x100] ;  /* 0x150001001cec7fae */ /* 0x0009e2000b901d48 */
[C---:B------:R-:W-:Y:S02]  /*19ef0*/  ISETP.GE.AND P6, PT, R2.reuse, R244, PT ;  /* 0x000000f40200720c */ /* 0x040fe40003fc6270 */
[C---:B------:R-:W-:Y:S01]  /*19f00*/  ISETP.GE.AND P2, PT, R2.reuse, R245, PT ;  /* 0x000000f50200720c */ /* 0x040fe20003f46270 */
[----:B------:R4:W-:Y:S01]  /*19f10*/  LDGSTS.E.BYPASS.LTC128B.128 [R236+0x17000], [R28.64+0x180] ;  /* 0x170001801cec7fae */ /* 0x0009e2000b901d48 */
[----:B------:R-:W-:-:S02]  /*19f20*/  ISETP.LT.OR P6, PT, R2, R247, P6 ;  /* 0x000000f70200720c */ /* 0x000fc400037c1670 */
[----:B------:R-:W-:Y:S01]  /*19f30*/  ISETP.LT.OR P2, PT, R2, R246, P2 ;  /* 0x000000f60200720c */ /* 0x000fe20001741670 */
[----:B------:R5:W-:Y:S04]  /*19f40*/  LDGSTS.E.BYPASS.LTC128B.128 [R236+0x11800], [R20.64] ;  /* 0x1180000014ec7fae */ /* 0x000be8000b901d48 */
[----:B------:R5:W-:Y:S04]  /*19f50*/  LDGSTS.E.BYPASS.LTC128B.128 [R236+0x13800], [R22.64+0x80] ;  /* 0x1380008016ec7fae */ /* 0x000be8000b901d48 */
[----:B------:R5:W-:Y:S04]  /*19f60*/  LDGSTS.E.BYPASS.LTC128B.128 [R236+0x15800], [R22.64+0x100] ;  /* 0x1580010016ec7fae */ /* 0x000be8000b901d48 */
[----:B------:R5:W-:Y:S04]  /*19f70*/  LDGSTS.E.BYPASS.LTC128B.128 [R236+0x17800], [R22.64+0x180] ;  /* 0x1780018016ec7fae */ /* 0x000be8000b901d48 */
[----:B------:R-:W-:Y:S04]  /*19f80*/  LDSM.16.M88.4 R24, [R230] ;  /* 0x00000000e618783b */ /* 0x000fe80000000200 */
[----:B--2---:R-:W3:Y:S04]  /*19f90*/  LDSM.16.M88.4 R4, [R229+0x8000] ;  /* 0x00800000e504783b */ /* 0x004ee80000000200 */
[----:B------:R-:W2:Y:S04]  /*19fa0*/  LDSM.16.M88.4 R172, [R229+0x8800] ;  /* 0x00880000e5ac783b */ /* 0x000ea80000000200 */
[----:B------:R-:W1:Y:S04]  /*19fb0*/  LDSM.16.M88.4 R32, [R229+0x9000] ;  /* 0x00900000e520783b */ /* 0x000e680000000200 */
[----:B------:R-:W4:Y:S04]  /*19fc0*/  LDSM.16.M88.4 R16, [R229+0x9800] ;  /* 0x00980000e510783b */ /* 0x000f280000000200 */
[----:B------:R-:W-:Y:S04]  /*19fd0*/  LDSM.16.M88.4 R12, [R228] ;  /* 0x00000000e40c783b */ /* 0x000fe80000000200 */
[----:B------:R-:W4:Y:S04]  /*19fe0*/  LDSM.16.M88.4 R192, [R227] ;  /* 0x00000000e3c0783b */ /* 0x000f280000000200 */
[----:B------:R-:W4:Y:S04]  /*19ff0*/  LDSM.16.M88.4 R188, [R219] ;  /* 0x00000000dbbc783b */ /* 0x000f280000000200 */
[----:B------:R-:W4:Y:S04]  /*1a000*/  LDSM.16.M88.4 R184, [R218] ;  /* 0x00000000dab8783b */ /* 0x000f280000000200 */
[----:B------:R-:W4:Y:S04]  /*1a010*/  LDSM.16.M88.4 R180, [R217] ;  /* 0x00000000d9b4783b */ /* 0x000f280000000200 */
[----:B-----5:R-:W-:Y:S01]  /*1a020*/  LDSM.16.M88.4 R20, [R223+0x8000] ;  /* 0x00800000df14783b */ /* 0x020fe20000000200 */
[C---:B---3--:R-:W-:Y:S03]  /*1a030*/  HMMA.16816.F32 R8, R24.reuse, R4, RZ ;  /* 0x000000041808723c */ /* 0x048fe600000018ff */
[----:B------:R-:W-:Y:S04]  /*1a040*/  LDSM.16.M88.4 R196, [R216+0x1000] ;  /* 0x00100000d8c4783b */ /* 0x000fe80000000200 */
[----:B------:R-:W0:Y:S01]  /*1a050*/  LDGDEPBAR ;  /* 0x00000000000079af */ /* 0x000e220000000000 */
[C---:B--2---:R-:W-:Y:S08]  /*1a060*/  HMMA.16816.F32 R176, R24.reuse, R172, RZ ;  /* 0x000000ac18b0723c */ /* 0x044ff000000018ff */
[C---:B-1----:R-:W-:Y:S08]  /*1a070*/  HMMA.16816.F32 R168, R24.reuse, R32, RZ ;  /* 0x0000002018a8723c */ /* 0x042ff000000018ff */
[C---:B------:R-:W-:Y:S08]  /*1a080*/  HMMA.16816.F32 R4, R24.reuse, R6, RZ ;  /* 0x000000061804723c */ /* 0x040ff000000018ff */
        /* <DEDUP_REMOVED lines=42> */
[----:B------:R-:W-:Y:S04]  /*1a330*/  LDSM.16.M88.4 R12, [R228+0x2000] ;  /* 0x00200000e40c783b */ /* 0x000fe80000000200 */
[----:B------:R-:W2:Y:S03]  /*1a340*/  LDSM.16.M88.4 R192, [R215] ;  /* 0x00000000d7c0783b */ /* 0x000ea60000000200 */
[C---:B---3--:R-:W-:Y:S08]  /*1a350*/  HMMA.16816.F32 R8, R16.reuse, R188, R8 ;  /* 0x000000bc1008723c */ /* 0x048ff00000001808 */
[C---:B------:R-:W-:Y:S01]  /*1a360*/  HMMA.16816.F32 R4, R16.reuse, R190, R4 ;  /* 0x000000be1004723c */ /* 0x040fe20000001804 */
[----:B------:R-:W3:Y:S07]  /*1a370*/  LDSM.16.M88.4 R188, [R214] ;  /* 0x00000000d6bc783b */ /* 0x000eee0000000200 */
[C---:B----4-:R-:W-:Y:S08]  /*1a380*/  HMMA.16816.F32 R176, R16.reuse, R184, R176 ;  /* 0x000000b810b0723c */ /* 0x050ff000000018b0 */
[C---:B------:R-:W-:Y:S01]  /*1a390*/  HMMA.16816.F32 R172, R16.reuse, R186, R172 ;  /* 0x000000ba10ac723c */ /* 0x040fe200000018ac */
[----:B------:R-:W4:Y:S07]  /*1a3a0*/  LDSM.16.M88.4 R184, [R213] ;  /* 0x00000000d5b8783b */ /* 0x000f2e0000000200 */
[C---:B-----5:R-:W-:Y:S08]  /*1a3b0*/  HMMA.16816.F32 R168, R16.reuse, R180, R168 ;  /* 0x000000b410a8723c */ /* 0x060ff000000018a8 */
[C---:B------:R-:W-:Y:S01]  /*1a3c0*/  HMMA.16816.F32 R32, R16.reuse, R182, R32 ;  /* 0x000000b61020723c */ /* 0x040fe20000001820 */
[----:B------:R-:W5:Y:S07]  /*1a3d0*/  LDSM.16.M88.4 R180, [R212] ;  /* 0x00000000d4b4783b */ /* 0x000f6e0000000200 */
[C---:B-1----:R-:W-:Y:S08]  /*1a3e0*/  HMMA.16816.F32 R28, R16.reuse, R20, R28 ;  /* 0x00000014101c723c */ /* 0x042ff0000000181c */
[----:B------:R-:W-:Y:S01]  /*1a3f0*/  HMMA.16816.F32 R24, R16, R22, R24 ;  /* 0x000000161018723c */ /* 0x000fe20000001818 */
[----:B------:R-:W-:Y:S04]  /*1a400*/  LDSM.16.M88.4 R16, [R226+0x2000] ;  /* 0x00200000e210783b */ /* 0x000fe80000000200 */
        /* <DEDUP_REMOVED lines=10> */
[C---:B-----5:R-:W-:Y:S08]  /*1a4b0*/  HMMA.16816.F32 R28, R12.reuse, R180, R28 ;  /* 0x000000b40c1c723c */ /* 0x060ff0000000181c */
        /* <DEDUP_REMOVED lines=27> */
[----:B------:R-:W-:Y:S04]  /*1a670*/  LDSM.16.M88.4 R188, [R211] ;  /* 0x00000000d3bc783b */ /* 0x000fe80000000200 */
[----:B------:R-:W-:Y:S03]  /*1a680*/  LDSM.16.M88.4 R184, [R210] ;  /* 0x00000000d2b8783b */ /* 0x000fe60000000200 */
[C---:B---3--:R-:W-:Y:S08]  /*1a690*/  HMMA.16816.F32 R8, R16.reuse, R12, R8 ;  /* 0x0000000c1008723c */ /* 0x048ff00000001808 */
[C---:B------:R-:W-:Y:S01]  /*1a6a0*/  HMMA.16816.F32 R4, R16.reuse, R14, R4 ;  /* 0x0000000e1004723c */ /* 0x040fe20000001804 */
[----:B------:R-:W2:Y:S07]  /*1a6b0*/  LDSM.16.M88.4 R12, [R228+0x4000] ;  /* 0x00400000e40c783b */ /* 0x000eae0000000200 */
        /* <DEDUP_REMOVED lines=26> */
[C---:B--2---:R-:W-:Y:S08]  /*1a860*/  HMMA.16816.F32 R176, R16.reuse, R188, R176 ;  /* 0x000000bc10b0723c */ /* 0x044ff000000018b0 */
[C---:B------:R-:W-:Y:S01]  /*1a870*/  HMMA.16816.F32 R172, R16.reuse, R190, R172 ;  /* 0x000000be10ac723c */ /* 0x040fe200000018ac */
[----:B------:R-:W2:Y:S07]  /*1a880*/  LDSM.16.M88.4 R188, [R216+0x5000] ;  /* 0x00500000d8bc783b */ /* 0x000eae0000000200 */
[C---:B-----5:R-:W-:Y:S08]  /*1a890*/  HMMA.16816.F32 R168, R16.reuse, R184, R168 ;  /* 0x000000b810a8723c */ /* 0x060ff000000018a8 */
[C---:B------:R-:W-:Y:S01]  /*1a8a0*/  HMMA.16816.F32 R32, R16.reuse, R186, R32 ;  /* 0x000000ba1020723c */ /* 0x040fe20000001820 */
[----:B------:R-:W5:Y:S07]  /*1a8b0*/  LDSM.16.M88.4 R184, [R216+0x5800] ;  /* 0x00580000d8b8783b */ /* 0x000f6e0000000200 */
[C---:B-1----:R-:W-:Y:S08]  /*1a8c0*/  HMMA.16816.F32 R28, R16.reuse, R20, R28 ;  /* 0x00000014101c723c */ /* 0x042ff0000000181c */
[----:B------:R-:W-:Y:S01]  /*1a8d0*/  HMMA.16816.F32 R24, R16, R22, R24 ;  /* 0x000000161018723c */ /* 0x000fe20000001818 */
[----:B------:R-:W-:Y:S04]  /*1a8e0*/  LDSM.16.M88.4 R16, [R229+0xe800] ;  /* 0x00e80000e510783b */ /* 0x000fe80000000200 */
[----:B------:R-:W-:Y:S03]  /*1a8f0*/  LDSM.16.M88.4 R20, [R229+0xe000] ;  /* 0x00e00000e514783b */ /* 0x000fe60000000200 */
[C---:B---3--:R-:W-:Y:S08]  /*1a900*/  HMMA.16816.F32 R8, R180.reuse, R12, R8 ;  /* 0x0000000cb408723c */ /* 0x048ff00000001808 */
[C---:B------:R-:W-:Y:S01]  /*1a910*/  HMMA.16816.F32 R4, R180.reuse, R14, R4 ;  /* 0x0000000eb404723c */ /* 0x040fe20000001804 */
[----:B------:R-:W1:Y:S07]  /*1a920*/  LDSM.16.M88.4 R12, [R230+0x6000] ;  /* 0x00600000e60c783b */ /* 0x000e6e0000000200 */
[C---:B----4-:R-:W-:Y:S08]  /*1a930*/  HMMA.16816.F32 R176, R180.reuse, R192, R176 ;  /* 0x000000c0b4b0723c */ /* 0x050ff000000018b0 */
[C---:B------:R-:W-:Y:S01]  /*1a940*/  HMMA.16816.F32 R172, R180.reuse, R194, R172 ;  /* 0x000000c2b4ac723c */ /* 0x040fe200000018ac */
[----:B------:R-:W3:Y:S07]  /*1a950*/  LDSM.16.M88.4 R192, [R229+0xf800] ;  /* 0x00f80000e5c0783b */ /* 0x000eee0000000200 */
[C---:B--2---:R-:W-:Y:S08]  /*1a960*/  HMMA.16816.F32 R168, R180.reuse, R188, R168 ;  /* 0x000000bcb4a8723c */ /* 0x044ff000000018a8 */
[C---:B------:R-:W-:Y:S01]  /*1a970*/  HMMA.16816.F32 R32, R180.reuse, R190, R32 ;  /* 0x000000beb420723c */ /* 0x040fe20000001820 */
[----:B------:R-:W-:Y:S07]  /*1a980*/  LDSM.16.M88.4 R188, [R207] ;  /* 0x00000000cfbc783b */ /* 0x000fee0000000200 */
[C---:B-----5:R-:W-:Y:S08]  /*1a990*/  HMMA.16816.F32 R28, R180.reuse, R184, R28 ;  /* 0x000000b8b41c723c */ /* 0x060ff0000000181c */
        /* <DEDUP_REMOVED lines=9> */
[C---:B------:R-:W-:Y:S08]  /*1aa30*/  HMMA.16816.F32 R168, R12.reuse, R196, R168 ;  /* 0x000000c40ca8723c */ /* 0x040ff000000018a8 */
[C---:B------:R-:W-:Y:S08]  /*1aa40*/  HMMA.16816.F32 R32, R12.reuse, R198, R32 ;  /* 0x000000c60c20723c */ /* 0x040ff00000001820 */
        /* <DEDUP_REMOVED lines=20> */
[C---:B-1----:R-:W-:Y:S08]  /*1ab90*/  HMMA.16816.F32 R176, R192.reuse, R188, R176 ;  /* 0x000000bcc0b0723c */ /* 0x042ff000000018b0 */
[C---:B------:R-:W-:Y:S08]  /*1aba0*/  HMMA.16816.F32 R172, R192.reuse, R190, R172 ;  /* 0x000000bec0ac723c */ /* 0x040ff000000018ac */
[----:B----4-:R-:W-:Y:S08]  /*1abb0*/  HMMA.16816.F32 R32, R192, R186, R32 ;  /* 0x000000bac020723c */ /* 0x010ff00000001820 */
[C---:B--2---:R-:W-:Y:S08]  /*1abc0*/  HMMA.16816.F32 R8, R20.reuse, R16, R8 ;  /* 0x000000101408723c */ /* 0x044ff00000001808 */
[C---:B------:R-:W-:Y:S01]  /*1abd0*/  HMMA.16816.F32 R4, R20.reuse, R18, R4 ;  /* 0x000000121404723c */ /* 0x040fe20000001804 */
[----:B------:R-:W1:Y:S07]  /*1abe0*/  LDSM.16.M88.4 R16, [R216+0x7000] ;  /* 0x00700000d810783b */ /* 0x000e6e0000000200 */
[----:B---3--:R-:W-:Y:S07]  /*1abf0*/  HMMA.16816.F32 R176, R20, R12, R176 ;  /* 0x0000000c14b0723c */ /* 0x008fee00000018b0 */
[----:B------:R-:W-:Y:S01]  /*1ac00*/  IADD3 R12, R167, 0x10, RZ ;  /* 0x00000010a70c7810 */ /* 0x000fe20007ffe0ff */
[----:B------:R-:W-:Y:S01]  /*1ac10*/  HMMA.16816.F32 R168, R192, R184, R168 ;  /* 0x000000b8c0a8723c */ /* 0x000fe200000018a8 */
[----:B------:R-:W-:-:S02]  /*1ac20*/  FSEL R8, R8, -INF , !P5 ;  /* 0xff80000008087808 */ /* 0x000fc40006800000 */
[----:B------:R-:W-:Y:S02]  /*1ac30*/  FSEL R10, R10, -INF , !P1 ;  /* 0xff8000000a0a7808 */ /* 0x000fe40004800000 */
[C---:B------:R-:W-:Y:S02]  /*1ac40*/  ISETP.GE.AND P5, PT, R0.reuse, R244, PT ;  /* 0x000000f40000720c */ /* 0x040fe40003fa6270 */
[C---:B------:R-:W-:Y:S01]  /*1ac50*/  ISETP.GE.AND P1, PT, R0.reuse, R245, PT ;  /* 0x000000f50000720c */ /* 0x040fe20003f26270 */
[----:B------:R-:W-:Y:S01]  /*1ac60*/  HMMA.16816.F32 R28, R192, R180, R28 ;  /* 0x000000b4c01c723c */ /* 0x000fe2000000181c */
[----:B------:R-:W-:Y:S02]  /*1ac70*/  IADD3 R13, R167, 0x11, RZ ;  /* 0x00000011a70d7810 */ /* 0x000fe40007ffe0ff */
[C---:B------:R-:W-:Y:S02]  /*1ac80*/  ISETP.LT.OR P5, PT, R0.reuse, R247, P5 ;  /* 0x000000f70000720c */ /* 0x040fe40002fa1670 */
[----:B------:R-:W-:-:S02]  /*1ac90*/  ISETP.LT.OR P1, PT, R0, R246, P1 ;  /* 0x000000f60000720c */ /* 0x000fc40000f21670 */
[----:B------:R-:W-:Y:S01]  /*1aca0*/  FSEL R0, R9, -INF , !P4 ;  /* 0xff80000009007808 */ /* 0x000fe20006000000 */
[----:B------:R-:W-:Y:S01]  /*1acb0*/  HMMA.16816.F32 R172, R20, R14, R172 ;  /* 0x0000000e14ac723c */ /* 0x000fe200000018ac */
[----:B------:R-:W-:Y:S02]  /*1acc0*/  FSEL R11, R11, -INF , !P0 ;  /* 0xff8000000b0b7808 */ /* 0x000fe40004000000 */
[----:B------:R-:W-:Y:S02]  /*1acd0*/  FSEL R2, R4, -INF , !P6 ;  /* 0xff80000004027808 */ /* 0x000fe40007000000 */
[----:B------:R-:W-:Y:S02]  /*1ace0*/  FSEL R9, R6, -INF , !P2 ;  /* 0xff80000006097808 */ /* 0x000fe40005000000 */
[C---:B------:R-:W-:Y:S01]  /*1acf0*/  ISETP.GE.AND P4, PT, R12.reuse, R244, PT ;  /* 0x000000f40c00720c */ /* 0x040fe20003f86270 */
[----:B------:R-:W-:Y:S01]  /*1ad00*/  HMMA.16816.F32 R24, R192, R182, R24 ;  /* 0x000000b6c018723c */ /* 0x000fe20000001818 */
[----:B------:R-:W-:-:S02]  /*1ad10*/  ISETP.GE.AND P0, PT, R12, R245, PT ;  /* 0x000000f50c00720c */ /* 0x000fc40003f06270 */
[C---:B------:R-:W-:Y:S02]  /*1ad20*/  ISETP.GE.AND P6, PT, R13.reuse, R244, PT ;  /* 0x000000f40d00720c */ /* 0x040fe40003fc6270 */
[C---:B------:R-:W-:Y:S02]  /*1ad30*/  ISETP.GE.AND P2, PT, R13.reuse, R245, PT ;  /* 0x000000f50d00720c */ /* 0x040fe40003f46270 */
[CC--:B------:R-:W-:Y:S01]  /*1ad40*/  ISETP.LT.OR P4, PT, R12.reuse, R247.reuse, P4 ;  /* 0x000000f70c00720c */ /* 0x0c0fe20002781670 */
[----:B-1----:R-:W-:Y:S01]  /*1ad50*/  HMMA.16816.F32 R32, R20, R18, R32 ;  /* 0x000000121420723c */ /* 0x002fe20000001820 */
[-C--:B------:R-:W-:Y:S02]  /*1ad60*/  ISETP.LT.OR P0, PT, R12, R246.reuse, P0 ;  /* 0x000000f60c00720c */ /* 0x080fe40000701670 */
[C---:B------:R-:W-:Y:S02]  /*1ad70*/  ISETP.LT.OR P6, PT, R13.reuse, R247, P6 ;  /* 0x000000f70d00720c */ /* 0x040fe400037c1670 */
[----:B------:R-:W-:-:S02]  /*1ad80*/  ISETP.LT.OR P2, PT, R13, R246, P2 ;  /* 0x000000f60d00720c */ /* 0x000fc40001741670 */
[----:B------:R-:W-:Y:S01]  /*1ad90*/  FSEL R12, R5, -INF , !P5 ;  /* 0xff800000050c7808 */ /* 0x000fe20006800000 */
[----:B------:R-:W-:Y:S01]  /*1ada0*/  HMMA.16816.F32 R168, R20, R16, R168 ;  /* 0x0000001014a8723c */ /* 0x000fe200000018a8 */
[----:B------:R-:W-:Y:S02]  /*1adb0*/  FSEL R13, R7, -INF , !P1 ;  /* 0xff800000070d7808 */ /* 0x000fe40004800000 */
[----:B------:R-:W1:Y:S01]  /*1adc0*/  LDSM.16.M88.4 R4, [R216+0x7800] ;  /* 0x00780000d804783b */ /* 0x000e620000000200 */
[----:B------:R-:W-:Y:S01]  /*1add0*/  IADD3 R14, R167, 0x18, RZ ;  /* 0x00000018a70e7810 */ /* 0x000fe20007ffe0ff */
[----:B------:R-:W-:-:S04]  /*1ade0*/  DEPBAR.LE SB0, 0x0 ;  /* 0x000080000000791a */ /* 0x000fc80000000000 */
[C---:B------:R-:W-:Y:S02]  /*1adf0*/  ISETP.GE.AND P5, PT, R14.reuse, R244, PT ;  /* 0x000000f40e00720c */ /* 0x040fe40003fa6270 */
[C---:B------:R-:W-:Y:S02]  /*1ae00*/  ISETP.GE.AND P1, PT, R14.reuse, R245, PT ;  /* 0x000000f50e00720c */ /* 0x040fe40003f26270 */
[C---:B------:R-:W-:Y:S02]  /*1ae10*/  ISETP.LT.OR P5, PT, R14.reuse, R247, P5 ;  /* 0x000000f70e00720c */ /* 0x040fe40002fa1670 */
[----:B------:R-:W-:Y:S02]  /*1ae20*/  ISETP.LT.OR P1, PT, R14, R246, P1 ;  /* 0x000000f60e00720c */ /* 0x000fe40000f21670 */
[C---:B------:R-:W-:Y:S02]  /*1ae30*/  IADD3 R15, R167.reuse, 0x19, RZ ;  /* 0x00000019a70f7810 */ /* 0x040fe40007ffe0ff */
[----:B------:R-:W-:-:S02]  /*1ae40*/  IADD3 R14, R167, 0x20, RZ ;  /* 0x00000020a70e7810 */ /* 0x000fc40007ffe0ff */
[----:B------:R-:W-:Y:S02]  /*1ae50*/  FSEL R181, R178, -INF , !P0 ;  /* 0xff800000b2b57808 */ /* 0x000fe40004000000 */
[----:B------:R-:W-:Y:S02]  /*1ae60*/  FSEL R188, R177, -INF , !P6 ;  /* 0xff800000b1bc7808 */ /* 0x000fe40007000000 */
[----:B------:R-:W-:Y:S02]  /*1ae70*/  FSEL R199, R179, -INF , !P2 ;  /* 0xff800000b3c77808 */ /* 0x000fe40005000000 */
[-C--:B------:R-:W-:Y:S02]  /*1ae80*/  ISETP.GE.AND P0, PT, R15, R245.reuse, PT ;  /* 0x000000f50f00720c */ /* 0x080fe40003f06270 */
[C---:B------:R-:W-:Y:S02]  /*1ae90*/  ISETP.GE.AND P6, PT, R14.reuse, R244, PT ;  /* 0x000000f40e00720c */ /* 0x040fe40003fc6270 */
[----:B------:R-:W-:-:S02]  /*1aea0*/  ISETP.GE.AND P2, PT, R14, R245, PT ;  /* 0x000000f50e00720c */ /* 0x000fc40003f46270 */
[-C--:B------:R-:W-:Y:S02]  /*1aeb0*/  ISETP.LT.OR P0, PT, R15, R246.reuse, P0 ;  /* 0x000000f60f00720c */ /* 0x080fe40000701670 */
[C---:B------:R-:W-:Y:S02]  /*1aec0*/  ISETP.LT.OR P6, PT, R14.reuse, R247, P6 ;  /* 0x000000f70e00720c */ /* 0x040fe400037c1670 */
[----:B------:R-:W-:Y:S02]  /*1aed0*/  ISETP.LT.OR P2, PT, R14, R246, P2 ;  /* 0x000000f60e00720c */ /* 0x000fe40001741670 */
[----:B------:R-:W-:Y:S02]  /*1aee0*/  FSEL R198, R176, -INF , !P4 ;  /* 0xff800000b0c67808 */ /* 0x000fe40006000000 */
[----:B------:R-:W-:Y:S01]  /*1aef0*/  IADD3 R14, R167, 0x28, RZ ;  /* 0x00000028a70e7810 */ /* 0x000fe20007ffe0ff */
[----:B-1----:R-:W-:Y:S01]  /*1af00*/  HMMA.16816.F32 R28, R20, R4, R28 ;  /* 0x00000004141c723c */ /* 0x002fe2000000181c */
[----:B------:R-:W-:-:S02]  /*1af10*/  ISETP.GE.AND P4, PT, R15, R244, PT ;  /* 0x000000f40f00720c */ /* 0x000fc40003f86270 */
[----:B------:R-:W-:Y:S02]  /*1af20*/  FSEL R193, R175, -INF , !P0 ;  /* 0xff800000afc17808 */ /* 0x000fe40004000000 */
[C---:B------:R-:W-:Y:S02]  /*1af30*/  ISETP.GE.AND P0, PT, R14.reuse, R244, PT ;  /* 0x000000f40e00720c */ /* 0x040fe40003f06270 */
[-C--:B------:R-:W-:Y:S01]  /*1af40*/  ISETP.LT.OR P4, PT, R15, R247.reuse, P4 ;  /* 0x000000f70f00720c */ /* 0x080fe20002781670 */
[----:B------:R-:W-:Y:S01]  /*1af50*/  HMMA.16816.F32 R24, R20, R6, R24 ;  /* 0x000000061418723c */ /* 0x000fe20000001818 */
[----:B------:R-:W-:Y:S02]  /*1af60*/  IADD3 R15, R167, 0x21, RZ ;  /* 0x00000021a70f7810 */ /* 0x000fe40007ffe0ff */
[----:B------:R-:W-:Y:S02]  /*1af70*/  ISETP.LT.OR P0, PT, R14, R247, P0 ;  /* 0x000000f70e00720c */ /* 0x000fe40000701670 */
[----:B------:R-:W-:-:S02]  /*1af80*/  FSEL R186, R172, -INF , !P5 ;  /* 0xff800000acba7808 */ /* 0x000fc40006800000 */
[----:B------:R-:W-:Y:S02]  /*1af90*/  FSEL R197, R174, -INF , !P1 ;  /* 0xff800000aec57808 */ /* 0x000fe40004800000 */
[----:B------:R-:W-:Y:S01]  /*1afa0*/  IADD3 R5, R167, 0x31, RZ ;  /* 0x00000031a7057810 */ /* 0x000fe20007ffe0ff */
[----:B------:R-:W-:Y:S01]  /*1afb0*/  BAR.SYNC.DEFER_BLOCKING 0x0 ;  /* 0x0000000000007b1d */ /* 0x000fe20000010000 */
[CC--:B------:R-:W-:Y:S02]  /*1afc0*/  ISETP.GE.AND P5, PT, R15.reuse, R244.reuse, PT ;  /* 0x000000f40f00720c */ /* 0x0c0fe40003fa6270 */
[----:B------:R-:W-:Y:S02]  /*1afd0*/  ISETP.GE.AND P1, PT, R15, R245, PT ;  /* 0x000000f50f00720c */ /* 0x000fe40003f26270 */
[----:B------:R-:W-:Y:S02]  /*1afe0*/  FSEL R190, R32, -INF , !P0 ;  /* 0xff80000020be7808 */ /* 0x000fe40004000000 */
[----:B------:R-:W-:-:S02]  /*1aff0*/  ISETP.GE.AND P0, PT, R5, R244, PT ;  /* 0x000000f40500720c */ /* 0x000fc40003f06270 */
[CC--:B------:R-:W-:Y:S02]  /*1b000*/  ISETP.LT.OR P5, PT, R15.reuse, R247.reuse, P5 ;  /* 0x000000f70f00720c */ /* 0x0c0fe40002fa1670 */
[----:B------:R-:W-:Y:S02]  /*1b010*/  ISETP.LT.OR P1, PT, R15, R246, P1 ;  /* 0x000000f60f00720c */ /* 0x000fe40000f21670 */
[C---:B------:R-:W-:Y:S02]  /*1b020*/  IADD3 R4, R167.reuse, 0x30, RZ ;  /* 0x00000030a7047810 */ /* 0x040fe40007ffe0ff */
[----:B------:R-:W-:Y:S02]  /*1b030*/  IADD3 R15, R167, 0x29, RZ ;  /* 0x00000029a70f7810 */ /* 0x000fe40007ffe0ff */
[----:B------:R-:W-:Y:S02]  /*1b040*/  ISETP.LT.OR P0, PT, R5, R247, P0 ;  /* 0x000000f70500720c */ /* 0x000fe40000701670 */
[----:B------:R-:W-:-:S02]  /*1b050*/  FSEL R194, R169, -INF , !P5 ;  /* 0xff800000a9c27808 */ /* 0x000fc40006800000 */
[----:B------:R-:W-:Y:S02]  /*1b060*/  FSEL R185, R171, -INF , !P1 ;  /* 0xff800000abb97808 */ /* 0x000fe40004800000 */
[----:B------:R-:W-:Y:S02]  /*1b070*/  FSEL R184, R173, -INF , !P4 ;  /* 0xff800000adb87808 */ /* 0x000fe40006000000 */
[----:B------:R-:W-:Y:S02]  /*1b080*/  FSEL R192, R168, -INF , !P6 ;  /* 0xff800000a8c07808 */ /* 0x000fe40007000000 */
[----:B------:R-:W-:Y:S02]  /*1b090*/  FSEL R187, R170, -INF , !P2 ;  /* 0xff800000aabb7808 */ /* 0x000fe40005000000 */
[C---:B------:R-:W-:Y:S02]  /*1b0a0*/  ISETP.GE.AND P5, PT, R4.reuse, R244, PT ;  /* 0x000000f40400720c */ /* 0x040fe40003fa6270 */
[----:B------:R-:W-:-:S02]  /*1b0b0*/  ISETP.GE.AND P1, PT, R4, R245, PT ;  /* 0x000000f50400720c */ /* 0x000fc40003f26270 */
[-C--:B------:R-:W-:Y:S02]  /*1b0c0*/  ISETP.GE.AND P4, PT, R14, R245.reuse, PT ;  /* 0x000000f50e00720c */ /* 0x080fe40003f86270 */
[C---:B------:R-:W-:Y:S02]  /*1b0d0*/  ISETP.GE.AND P6, PT, R15.reuse, R244, PT ;  /* 0x000000f40f00720c */ /* 0x040fe40003fc6270 */
[----:B------:R-:W-:Y:S02]  /*1b0e0*/  ISETP.GE.AND P2, PT, R15, R245, PT ;  /* 0x000000f50f00720c */ /* 0x000fe40003f46270 */
[----:B------:R-:W-:Y:S02]  /*1b0f0*/  FSEL R178, R29, -INF , !P0 ;  /* 0xff8000001db27808 */ /* 0x000fe40004000000 */
[----:B------:R-:W-:Y:S02]  /*1b100*/  ISETP.GT.AND P0, PT, R240, R231, PT ;  /* 0x000000e7f000720c */ /* 0x000fe40003f04270 */
[----:B------:R-:W-:-:S02]  /*1b110*/  ISETP.LT.OR P5, PT, R4, R247, P5 ;  /* 0x000000f70400720c */ /* 0x000fc40002fa1670 */
[-C--:B------:R-:W-:Y:S02]  /*1b120*/  ISETP.LT.OR P1, PT, R4, R246.reuse, P1 ;  /* 0x000000f60400720c */ /* 0x080fe40000f21670 */
[-C--:B------:R-:W-:Y:S02]  /*1b130*/  ISETP.LT.OR P4, PT, R14, R246.reuse, P4 ;  /* 0x000000f60e00720c */ /* 0x080fe40002781670 */
        /* <DEDUP_REMOVED lines=10> */
[CC--:B------:R-:W-:Y:S02]  /*1b1e0*/  ISETP.GE.AND P6, PT, R4.reuse, R244.reuse, PT ;  /* 0x000000f40400720c */ /* 0x0c0fe40003fc6270 */
[CC--:B------:R-:W-:Y:S02]  /*1b1f0*/  ISETP.GE.AND P2, PT, R4.reuse, R245.reuse, PT ;  /* 0x000000f50400720c */ /* 0x0c0fe40003f46270 */
[C---:B------:R-:W-:Y:S02]  /*1b200*/  ISETP.GE.AND P5, PT, R167.reuse, R244, PT ;  /* 0x000000f4a700720c */ /* 0x040fe40003fa6270 */
[----:B------:R-:W-:Y:S02]  /*1b210*/  ISETP.GE.AND P1, PT, R167, R245, PT ;  /* 0x000000f5a700720c */ /* 0x000fe40003f26270 */
[----:B------:R-:W-:Y:S02]  /*1b220*/  ISETP.LT.OR P4, PT, R5, R246, P4 ;  /* 0x000000f60500720c */ /* 0x000fe40002781670 */
[----:B------:R-:W-:-:S02]  /*1b230*/  ISETP.LT.OR P6, PT, R4, R247, P6 ;  /* 0x000000f70400720c */ /* 0x000fc400037c1670 */
[-C--:B------:R-:W-:Y:S02]  /*1b240*/  ISETP.LT.OR P2, PT, R4, R246.reuse, P2 ;  /* 0x000000f60400720c */ /* 0x080fe40001741670 */
[C---:B------:R-:W-:Y:S02]  /*1b250*/  ISETP.LT.OR P5, PT, R167.reuse, R247, P5 ;  /* 0x000000f7a700720c */ /* 0x040fe40002fa1670 */
[----:B------:R-:W-:Y:S02]  /*1b260*/  ISETP.LT.OR P1, PT, R167, R246, P1 ;  /* 0x000000f6a700720c */ /* 0x000fe40000f21670 */
[----:B------:R-:W-:Y:S02]  /*1b270*/  FSEL R35, R31, -INF , !P4 ;  /* 0xff8000001f237808 */ /* 0x000fe40006000000 */
[----:B------:R-:W-:Y:S02]  /*1b280*/  FSEL R176, R24, -INF , !P6 ;  /* 0xff80000018b07808 */ /* 0x000fe40007000000 */
[----:B------:R-:W-:-:S02]  /*1b290*/  FSEL R33, R26, -INF , !P2 ;  /* 0xff8000001a217808 */ /* 0x000fc40005000000 */
[----:B------:R-:W-:Y:S02]  /*1b2a0*/  FSEL R174, R25, -INF , !P5 ;  /* 0xff80000019ae7808 */ /* 0x000fe40006800000 */
[----:B------:R-:W-:Y:S01]  /*1b2b0*/  FSEL R32, R27, -INF , !P1 ;  /* 0xff8000001b207808 */ /* 0x000fe20004800000 */
[----:B------:R-:W-:Y:S05]  /*1b2c0*/  @!P0 BRA `(.L_x_6595) ;  /* 0x000005e000008947 */ /* 0x000fea0003800000 */
[----:B------:R-:W-:Y:S05]  /*1b2d0*/  @!P3 BRA `(.L_x_6596) ;  /* 0x000003a00000b947 */ /* 0x000fea0003800000 */
[----:B------:R-:W-:Y:S01]  /*1b2e0*/  IABS R4, c[0x0][0x2d0] ;  /* 0x0000b40000047a13 */ /* 0x000fe20000000000 */
[----:B------:R-:W-:-:S03]  /*1b2f0*/  IMAD.SHL.U32 R5, R240, 0x40, RZ ;  /* 0x00000040f0057824 */ /* 0x000fc600078e00ff */
[----:B------:R-:W1:Y:S02]  /*1b300*/  I2F.RP R15, R4 ;  /* 0x00000004000f7306 */ /* 0x000e640000209400 */
[C---:B------:R-:W-:Y:S02]  /*1b310*/  IADD3 R17, R5.reuse, -0x40, RZ ;  /* 0xffffffc005117810 */ /* 0x040fe40007ffe0ff */
[----:B------:R-:W-:Y:S02]  /*1b320*/  IABS R14, R5 ;  /* 0x00000005000e7213 */ /* 0x000fe40000000000 */
[----:B------:R-:W-:Y:S02]  /*1b330*/  IABS R6, R17 ;  /* 0x0000001100067213 */ /* 0x000fe40000000000 */
[----:B------:R-:W-:Y:S02]  /*1b340*/  LOP3.LUT R5, R5, c[0x0][0x2d0], RZ, 0x3c, !PT ;  /* 0x0000b40005057a12 */ /* 0x000fe400078e3cff */
[----:B------:R-:W-:-:S02]  /*1b350*/  LOP3.LUT R17, R17, c[0x0][0x2d0], RZ, 0x3c, !PT ;  /* 0x0000b40011117a12 */ /* 0x000fc400078e3cff */
        /* <DEDUP_REMOVED lines=21> */
[----:B------:R-:W-:Y:S02]  /*1b4b0*/  ISETP.GE.AND P1, PT, R17, RZ, PT ;  /* 0x000000ff1100720c */ /* 0x000fe40003f26270 */
[----:B------:R-:W-:-:S02]  /*1b4c0*/  @!P2 IADD3 R16, R16, 0x1, RZ ;  /* 0x000000011010a810 */ /* 0x000fc40007ffe0ff */
[----:B------:R-:W-:Y:S02]  /*1b4d0*/  ISETP.NE.AND P2, PT, RZ, c[0x0][0x2d0], PT ;  /* 0x0000b400ff007a0c */ /* 0x000fe40003f45270 */
[----:B------:R-:W-:-:S03]  /*1b4e0*/  LOP3.LUT R4, RZ, c[0x0][0x2d0], RZ, 0x33, !PT ;  /* 0x0000b400ff047a12 */ /* 0x000fc600078e33ff */
        /* <DEDUP_REMOVED lines=25> */
.L_x_6596:
[----:B------:R-:W-:-:S05]  /*1b680*/  IMAD.MOV.U32 R6, RZ, RZ, c[0x0][0x198] ;  /* 0x00006600ff067624 */ /* 0x000fca00078e00ff */
[----:B------:R-:W-:-:S04]  /*1b690*/  LEA R6, -R6, RZ, 0x6 ;  /* 0x000000ff06067211 */ /* 0x000fc800078e31ff */
[----:B------:R-:W-:Y:S02]  /*1b6a0*/  SHF.R.S32.HI R4, RZ, 0x1f, R6 ;  /* 0x0000001fff047819 */ /* 0x000fe40000011406 */
.L_x_6597:
[----:B------:R-:W-:Y:S01]  /*1b6b0*/  ULDC.64 UR4, c[0x0][0x198] ;  /* 0x0000660000047ab9 */ /* 0x000fe20000000a00 */
[C---:B------:R-:W-:Y:S01]  /*1b6c0*/  LEA R238, P1, R6.reuse, R238, 0x1 ;  /* 0x000000ee06ee7211 */ /* 0x040fe200078208ff */
[----:B------:R-:W-:Y:S02]  /*1b6d0*/  USHF.L.U32 UR7, UR4, 0x5, URZ ;  /* 0x0000000504077899 */ /* 0x000fe4000800063f */
[----:B------:R-:W-:Y:S01]  /*1b6e0*/  USHF.L.U64.HI UR5, UR4, UR6, UR5 ;  /* 0x0000000604057299 */ /* 0x000fe20008010205 */
[----:B------:R-:W-:-:S03]  /*1b6f0*/  LEA.HI.X R237, R6, R237, R4, 0x1, P1 ;  /* 0x000000ed06ed7211 */ /* 0x000fc600008f0c04 */
        /* <DEDUP_REMOVED lines=10> */
[----:B------:R-:W-:-:S03]  /*1b7a0*/  IADD3 R4, P1, R6, UR7, RZ ;  /* 0x0000000706047c10 */ /* 0x000fc6000ff3e0ff */
[----:B------:R1:W-:Y:S01]  /*1b7b0*/  LDGSTS.E.BYPASS.LTC128B.128 [R236+0xc000], [R238.64+0x100] ;  /* 0x0c000100eeec7fae */ /* 0x0003e2000b901d48 */
[----:B------:R-:W-:-:S03]  /*1b7c0*/  IADD3.X R5, R7, UR5, RZ, P1, !PT ;  /* 0x0000000507057c10 */ /* 0x000fc60008ffe4ff */
        /* <DEDUP_REMOVED lines=14> */
.L_x_6595:
[----:B-1----:R-:W-:Y:S01]  /*1b8b0*/  FMNMX.FTZ R7, R164, R8, !PT ;  /* 0x00000008a4077209 */ /* 0x002fe20007810000 */
        /* <DEDUP_REMOVED lines=50> */
[--C-:B------:R-:W-:Y:S01]  /*1bbe0*/  FFMA.FTZ R168, R0, c[0x0][0x23c], -R177.reuse ;  /* 0x00008f0000a87a23 */ /* 0x100fe200000108b1 */
[----:B------:R-:W-:Y:S01]  /*1bbf0*/  FSEL R6, R170, RZ, P1 ;  /* 0x000000ffaa067208 */ /* 0x000fe20000800000 */
[----:B------:R-:W-:-:S02]  /*1bc00*/  FFMA.FTZ R167, R2, c[0x0][0x23c], -R177 ;  /* 0x00008f0002a77a23 */ /* 0x000fc400000108b1 */
[--C-:B------:R-:W-:Y:S02]  /*1bc10*/  FFMA.FTZ R169, R8, c[0x0][0x23c], -R177.reuse ;  /* 0x00008f0008a97a23 */ /* 0x100fe400000108b1 */
[----:B------:R-:W-:Y:S01]  /*1bc20*/  FFMA.FTZ R166, R12, c[0x0][0x23c], -R177 ;  /* 0x00008f000ca67a23 */ /* 0x000fe200000108b1 */
[----:B------:R-:W-:Y:S01]  /*1bc30*/  MUFU.EX2 R168, R168 ;  /* 0x000000a800a87308 */ /* 0x000fe20000000800 */
[--C-:B------:R-:W-:Y:S02]  /*1bc40*/  FFMA.FTZ R165, R10, c[0x0][0x23c], -R34.reuse ;  /* 0x00008f000aa57a23 */ /* 0x100fe40000010822 */
[--C-:B------:R-:W-:Y:S02]  /*1bc50*/  FFMA.FTZ R2, R11, c[0x0][0x23c], -R34.reuse ;  /* 0x00008f000b027a23 */ /* 0x100fe40000010822 */
[--C-:B------:R-:W-:Y:S02]  /*1bc60*/  FFMA.FTZ R0, R9, c[0x0][0x23c], -R34.reuse ;  /* 0x00008f0009007a23 */ /* 0x100fe40000010822 */
[----:B------:R-:W-:Y:S01]  /*1bc70*/  FADD.FTZ R4, R164, -R5 ;  /* 0x80000005a4047221 */ /* 0x000fe20000010000 */
[----:B------:R-:W-:Y:S01]  /*1bc80*/  LDSM.16.MT88.4 R8, [R221+0x10000] ;  /* 0x01000000dd08783b */ /* 0x000fe20000004200 */
[----:B------:R-:W-:Y:S01]  /*1bc90*/  FFMA.FTZ R173, R13, c[0x0][0x23c], -R34 ;  /* 0x00008f000dad7a23 */ /* 0x000fe20000010822 */
[----:B------:R-:W1:Y:S01]  /*1bca0*/  MUFU.EX2 R169, R169 ;  /* 0x000000a900a97308 */ /* 0x000e620000000800 */
[----:B------:R-:W-:Y:S01]  /*1bcb0*/  FADD.FTZ R6, R3, -R6 ;  /* 0x8000000603067221 */ /* 0x000fe20000010000 */
[----:B------:R-:W2:Y:S01]  /*1bcc0*/  LDSM.16.MT88.4 R12, [R222+0x10000] ;  /* 0x01000000de0c783b */ /* 0x000ea20000004200 */
[----:B------:R-:W-:-:S02]  /*1bcd0*/  FMUL.FTZ R172, R4, c[0x0][0x23c] ;  /* 0x00008f0004ac7a20 */ /* 0x000fc40000410000 */
[----:B------:R-:W-:Y:S02]  /*1bce0*/  FMUL.FTZ R164, R6, c[0x0][0x23c] ;  /* 0x00008f0006a47a20 */ /* 0x000fe40000410000 */
[--C-:B------:R-:W-:Y:S01]  /*1bcf0*/  FFMA.FTZ R182, R188, c[0x0][0x23c], -R177.reuse ;  /* 0x00008f00bcb67a23 */ /* 0x100fe200000108b1 */
[----:B------:R-:W-:Y:S01]  /*1bd00*/  MUFU.EX2 R167, R167 ;  /* 0x000000a700a77308 */ /* 0x000fe20000000800 */
[--C-:B------:R-:W-:Y:S02]  /*1bd10*/  FFMA.FTZ R179, R186, c[0x0][0x23c], -R177.reuse ;  /* 0x00008f00bab37a23 */ /* 0x100fe400000108b1 */
[--C-:B------:R-:W-:Y:S02]  /*1bd20*/  FFMA.FTZ R3, R198, c[0x0][0x23c], -R177.reuse ;  /* 0x00008f00c6037a23 */ /* 0x100fe400000108b1 */
[----:B------:R-:W-:Y:S02]  /*1bd30*/  FFMA.FTZ R184, R184, c[0x0][0x23c], -R177 ;  /* 0x00008f00b8b87a23 */ /* 0x000fe400000108b1 */
[--C-:B------:R-:W-:Y:S01]  /*1bd40*/  FFMA.FTZ R181, R181, c[0x0][0x23c], -R34.reuse ;  /* 0x00008f00b5b57a23 */ /* 0x100fe20000010822 */
[----:B------:R-:W3:Y:S01]  /*1bd50*/  MUFU.EX2 R166, R166 ;  /* 0x000000a600a67308 */ /* 0x000ee20000000800 */
[----:B-1----:R-:W-:Y:S01]  /*1bd60*/  F2FP.PACK_AB R4, R168, R169 ;  /* 0x000000a9a804723e */ /* 0x002fe200000000ff */
[----:B------:R-:W-:-:S02]  /*1bd70*/  FFMA.FTZ R186, R199, c[0x0][0x23c], -R34 ;  /* 0x00008f00c7ba7a23 */ /* 0x000fc40000010822 */
[--C-:B------:R-:W-:Y:S02]  /*1bd80*/  FFMA.FTZ R183, R197, c[0x0][0x23c], -R34.reuse ;  /* 0x00008f00c5b77a23 */ /* 0x100fe40000010822 */
[--C-:B------:R-:W-:Y:S02]  /*1bd90*/  FFMA.FTZ R188, R193, c[0x0][0x23c], -R34.reuse ;  /* 0x00008f00c1bc7a23 */ /* 0x100fe40000010822 */
[----:B------:R-:W-:Y:S01]  /*1bda0*/  MUFU.EX2 R165, R165 ;  /* 0x000000a500a57308 */ /* 0x000fe20000000800 */
[--C-:B------:R-:W-:Y:S02]  /*1bdb0*/  FFMA.FTZ R193, R194, c[0x0][0x23c], -R177.reuse ;  /* 0x00008f00c2c17a23 */ /* 0x100fe400000108b1 */
[--C-:B------:R-:W-:Y:S02]  /*1bdc0*/  FFMA.FTZ R195, R196, c[0x0][0x23c], -R177.reuse ;  /* 0x00008f00c4c37a23 */ /* 0x100fe400000108b1 */
[----:B------:R-:W-:Y:S02]  /*1bdd0*/  FFMA.FTZ R194, R185, c[0x0][0x23c], -R34 ;  /* 0x00008f00b9c27a23 */ /* 0x000fe40000010822 */
[--C-:B------:R-:W-:Y:S01]  /*1bde0*/  FFMA.FTZ R192, R192, c[0x0][0x23c], -R177.reuse ;  /* 0x00008f00c0c07a23 */ /* 0x100fe200000108b1 */
[----:B------:R-:W1:Y:S01]  /*1bdf0*/  MUFU.EX2 R2, R2 ;  /* 0x0000000200027308 */ /* 0x000e620000000800 */
        /* <DEDUP_REMOVED lines=10> */
[----:B-1----:R-:W-:Y:S01]  /*1bea0*/  F2FP.PACK_AB R5, R2, R165 ;  /* 0x000000a50205723e */ /* 0x002fe200000000ff */
[----:B------:R-:W-:-:S02]  /*1beb0*/  FFMA.FTZ R177, R174, c[0x0][0x23c], -R177 ;  /* 0x00008f00aeb17a23 */ /* 0x000fc400000108b1 */
[--C-:B------:R-:W-:Y:S02]  /*1bec0*/  FFMA.FTZ R174, R175, c[0x0][0x23c], -R34.reuse ;  /* 0x00008f00afae7a23 */ /* 0x100fe40000010822 */
[--C-:B------:R-:W-:Y:S02]  /*1bed0*/  FFMA.FTZ R175, R35, c[0x0][0x23c], -R34.reuse ;  /* 0x00008f0023af7a23 */ /* 0x100fe40000010822 */
[----:B------:R-:W1:Y:S01]  /*1bee0*/  MUFU.EX2 R172, R172 ;  /* 0x000000ac00ac7308 */ /* 0x000e620000000800 */
[--C-:B------:R-:W-:Y:S02]  /*1bef0*/  FFMA.FTZ R178, R33, c[0x0][0x23c], -R34.reuse ;  /* 0x00008f0021b27a23 */ /* 0x100fe40000010822 */
[----:B------:R-:W-:Y:S02]  /*1bf00*/  FFMA.FTZ R191, R32, c[0x0][0x23c], -R34 ;  /* 0x00008f0020bf7a23 */ /* 0x000fe40000010822 */
[----:B------:R-:W-:Y:S03]  /*1bf10*/  LDSM.16.MT88.4 R32, [R221+0x11800] ;  /* 0x01180000dd20783b */ /* 0x000fe60000004200 */
[----:B------:R-:W4:Y:S01]  /*1bf20*/  MUFU.EX2 R164, R164 ;  /* 0x000000a400a47308 */ /* 0x000f220000000800 */
[----:B---3--:R-:W-:Y:S01]  /*1bf30*/  F2FP.PACK_AB R7, R173, R0 ;  /* 0x00000000ad07723e */ /* 0x008fe200000000ff */
[----:B-1----:R-:W-:-:S06]  /*1bf40*/  FMUL.FTZ R160, R160, R172 ;  /* 0x000000aca0a07220 */ /* 0x002fcc0000410000 */
[----:B------:R-:W-:Y:S01]  /*1bf50*/  MUFU.EX2 R3, R3 ;  /* 0x0000000300037308 */ /* 0x000fe20000000800 */
[-C--:B------:R-:W-:Y:S02]  /*1bf60*/  FMUL.FTZ R161, R161, R172.reuse ;  /* 0x000000aca1a17220 */ /* 0x080fe40000410000 */
[-C--:B------:R-:W-:Y:S02]  /*1bf70*/  FMUL.FTZ R156, R156, R172.reuse ;  /* 0x000000ac9c9c7220 */ /* 0x080fe40000410000 */
[----:B------:R-:W-:Y:S02]  /*1bf80*/  FMUL.FTZ R157, R157, R172 ;  /* 0x000000ac9d9d7220 */ /* 0x000fe40000410000 */
[-C--:B----4-:R-:W-:Y:S01]  /*1bf90*/  FMUL.FTZ R162, R162, R164.reuse ;  /* 0x000000a4a2a27220 */ /* 0x090fe20000410000 */
        /* <DEDUP_REMOVED lines=25> */
[----:B------:R-:W-:Y:S01]  /*1c130*/  FMUL.FTZ R141, R141, R172 ;  /* 0x000000ac8d8d7220 */ /* 0x000fe20000410000 */
[----:B------:R-:W2:Y:S01]  /*1c140*/  LDSM.16.MT88.4 R12, [R224+0x12000] ;  /* 0x01200000e00c783b */ /* 0x000ea20000004200 */
        /* <DEDUP_REMOVED lines=24> */
[----:B------:R-:W3:Y:S01]  /*1c2d0*/  LDSM.16.MT88.4 R16, [R221+0x12000] ;  /* 0x01200000dd10783b */ /* 0x000ee20000004200 */
[----:B------:R-:W-:Y:S02]  /*1c2e0*/  FMUL.FTZ R41, R41, R172 ;  /* 0x000000ac29297220 */ /* 0x000fe40000410000 */
[-C--:B------:R-:W-:Y:S01]  /*1c2f0*/  FMUL.FTZ R42, R42, R164.reuse ;  /* 0x000000a42a2a7220 */ /* 0x080fe20000410000 */
[----:B------:R-:W1:Y:S01]  /*1c300*/  MUFU.EX2 R193, R193 ;  /* 0x000000c100c17308 */ /* 0x000e620000000800 */
[----:B------:R-:W-:Y:S02]  /*1c310*/  FMUL.FTZ R43, R43, R164 ;  /* 0x000000a42b2b7220 */ /* 0x000fe40000410000 */
[-C--:B------:R-:W-:Y:S01]  /*1c320*/  FMUL.FTZ R44, R44, R172.reuse ;  /* 0x000000ac2c2c7220 */ /* 0x080fe20000410000 */
[----:B--2---:R-:W-:Y:S01]  /*1c330*/  HMMA.16816.F32 R36, R4, R12, R36 ;  /* 0x0000000c0424723c */ /* 0x004fe20000001824 */
[----:B------:R-:W-:-:S02]  /*1c340*/  FMUL.FTZ R45, R45, R172 ;  /* 0x000000ac2d2d7220 */ /* 0x000fc40000410000 */
        /* <DEDUP_REMOVED lines=11> */
[C---:B-----5:R-:W-:Y:S01]  /*1c400*/  HMMA.16816.F32 R44, R4.reuse, R8, R44 ;  /* 0x00000008042c723c */ /* 0x060fe2000000182c */
        /* <DEDUP_REMOVED lines=11> */
[C---:B---3--:R-:W-:Y:S01]  /*1c4c0*/  HMMA.16816.F32 R52, R4.reuse, R16, R52 ;  /* 0x000000100434723c */ /* 0x048fe20000001834 */
[-C--:B------:R-:W-:Y:S02]  /*1c4d0*/  FMUL.FTZ R60, R60, R172.reuse ;  /* 0x000000ac3c3c7220 */ /* 0x080fe40000410000 */
[----:B------:R-:W-:Y:S02]  /*1c4e0*/  FMUL.FTZ R61, R61, R172 ;  /* 0x000000ac3d3d7220 */ /* 0x000fe40000410000 */
        /* <DEDUP_REMOVED lines=8> */
[----:B------:R-:W1:Y:S01]  /*1c570*/  MUFU.EX2 R196, R196 ;  /* 0x000000c400c47308 */ /* 0x000e620000000800 */
[----:B------:R-:W-:Y:S02]  /*1c580*/  FMUL.FTZ R67, R67, R164 ;  /* 0x000000a443437220 */ /* 0x000fe40000410000 */
[-C--:B------:R-:W-:Y:S01]  /*1c590*/  FMUL.FTZ R68, R68, R172.reuse ;  /* 0x000000ac44447220 */ /* 0x080fe20000410000 */
[----:B--2---:R-:W-:Y:S01]  /*1c5a0*/  HMMA.16816.F32 R60, R4, R12, R60 ;  /* 0x0000000c043c723c */ /* 0x004fe2000000183c */
[----:B------:R-:W-:Y:S02]  /*1c5b0*/  FMUL.FTZ R69, R69, R172 ;  /* 0x000000ac45457220 */ /* 0x000fe40000410000 */
[-C--:B------:R-:W-:Y:S01]  /*1c5c0*/  FMUL.FTZ R70, R70, R164.reuse ;  /* 0x000000a446467220 */ /* 0x080fe20000410000 */
[----:B------:R-:W-:Y:S01]  /*1c5d0*/  MUFU.EX2 R180, R180 ;  /* 0x000000b400b47308 */ /* 0x000fe20000000800 */
[----:B------:R-:W-:-:S02]  /*1c5e0*/  FMUL.FTZ R71, R71, R164 ;  /* 0x000000a447477220 */ /* 0x000fc40000410000 */
[-C--:B------:R-:W-:Y:S01]  /*1c5f0*/  FMUL.FTZ R72, R72, R172.reuse ;  /* 0x000000ac48487220 */ /* 0x080fe20000410000 */
[C---:B------:R-:W-:Y:S01]  /*1c600*/  HMMA.16816.F32 R64, R4.reuse, R14, R64 ;  /* 0x0000000e0440723c */ /* 0x040fe20000001840 */
[----:B------:R-:W-:Y:S01]  /*1c610*/  FMUL.FTZ R73, R73, R172 ;  /* 0x000000ac49497220 */ /* 0x000fe20000410000 */
[----:B------:R-:W2:Y:S01]  /*1c620*/  LDSM.16.MT88.4 R12, [R221+0x14000] ;  /* 0x01400000dd0c783b */ /* 0x000ea20000004200 */
        /* <DEDUP_REMOVED lines=11> */
[----:B------:R-:W5:Y:S01]  /*1c6e0*/  LDSM.16.MT88.4 R8, [R220+0x14000] ;  /* 0x01400000dc08783b */ /* 0x000f620000004200 */
[----:B------:R-:W-:Y:S02]  /*1c6f0*/  FMUL.FTZ R81, R81, R172 ;  /* 0x000000ac51517220 */ /* 0x000fe40000410000 */
[-C--:B------:R-:W-:Y:S01]  /*1c700*/  FMUL.FTZ R82, R82, R164.reuse ;  /* 0x000000a452527220 */ /* 0x080fe20000410000 */
[----:B------:R-:W-:Y:S01]  /*1c710*/  MUFU.EX2 R177, R177 ;  /* 0x000000b100b17308 */ /* 0x000fe20000000800 */
[----:B------:R-:W-:-:S02]  /*1c720*/  FMUL.FTZ R83, R83, R164 ;  /* 0x000000a453537220 */ /* 0x000fc40000410000 */
        /* <DEDUP_REMOVED lines=33> */
[----:B------:R-:W5:Y:S01]  /*1c940*/  LDSM.16.MT88.4 R8, [R221+0x16000] ;  /* 0x01600000dd08783b */ /* 0x000f620000004200 */
[----:B------:R-:W-:Y:S02]  /*1c950*/  FMUL.FTZ R105, R105, R172 ;  /* 0x000000ac69697220 */ /* 0x000fe40000410000 */
[-C--:B------:R-:W-:Y:S02]  /*1c960*/  FMUL.FTZ R106, R106, R164.reuse ;  /* 0x000000a46a6a7220 */ /* 0x080fe40000410000 */
[----:B------:R-:W-:-:S02]  /*1c970*/  FMUL.FTZ R107, R107, R164 ;  /* 0x000000a46b6b7220 */ /* 0x000fc40000410000 */
[C---:B---3--:R-:W-:Y:S01]  /*1c980*/  HMMA.16816.F32 R100, R4.reuse, R16, R100 ;  /* 0x000000100464723c */ /* 0x048fe20000001864 */
[-C--:B------:R-:W-:Y:S02]  /*1c990*/  FMUL.FTZ R108, R108, R172.reuse ;  /* 0x000000ac6c6c7220 */ /* 0x080fe40000410000 */
[----:B------:R-:W-:Y:S02]  /*1c9a0*/  FMUL.FTZ R109, R109, R172 ;  /* 0x000000ac6d6d7220 */ /* 0x000fe40000410000 */
[-C--:B------:R-:W-:Y:S02]  /*1c9b0*/  FMUL.FTZ R110, R110, R164.reuse ;  /* 0x000000a46e6e7220 */ /* 0x080fe40000410000 */
[----:B------:R-:W-:Y:S01]  /*1c9c0*/  FMUL.FTZ R111, R111, R164 ;  /* 0x000000a46f6f7220 */ /* 0x000fe20000410000 */
[----:B------:R-:W-:Y:S01]  /*1c9d0*/  HMMA.16816.F32 R104, R4, R18, R104 ;  /* 0x000000120468723c */ /* 0x000fe20000001868 */
[-C--:B------:R-:W-:Y:S01]  /*1c9e0*/  FMUL.FTZ R112, R112, R172.reuse ;  /* 0x000000ac70707220 */ /* 0x080fe20000410000 */
[----:B------:R-:W3:Y:S01]  /*1c9f0*/  LDSM.16.MT88.4 R16, [R220+0x16000] ;  /* 0x01600000dc10783b */ /* 0x000ee20000004200 */
[----:B------:R-:W-:-:S02]  /*1ca00*/  FMUL.FTZ R113, R113, R172 ;  /* 0x000000ac71717220 */ /* 0x000fc40000410000 */
[-C--:B------:R-:W-:Y:S02]  /*1ca10*/  FMUL.FTZ R114, R114, R164.reuse ;  /* 0x000000a472727220 */ /* 0x080fe40000410000 */
[----:B------:R-:W-:Y:S02]  /*1ca20*/  FMUL.FTZ R115, R115, R164 ;  /* 0x000000a473737220 */ /* 0x000fe40000410000 */
[-C--:B------:R-:W-:Y:S01]  /*1ca30*/  FMUL.FTZ R116, R116, R172.reuse ;  /* 0x000000ac74747220 */ /* 0x080fe20000410000 */
[----:B--2---:R-:W-:Y:S01]  /*1ca40*/  HMMA.16816.F32 R108, R4, R12, R108 ;  /* 0x0000000c046c723c */ /* 0x004fe2000000186c */
[----:B------:R-:W-:Y:S02]  /*1ca50*/  FMUL.FTZ R117, R117, R172 ;  /* 0x000000ac75757220 */ /* 0x000fe40000410000 */
[-C--:B------:R-:W-:Y:S02]  /*1ca60*/  FMUL.FTZ R118, R118, R164.reuse ;  /* 0x000000a476767220 */ /* 0x080fe40000410000 */
[----:B------:R-:W-:-:S02]  /*1ca70*/  FMUL.FTZ R119, R119, R164 ;  /* 0x000000a477777220 */ /* 0x000fc40000410000 */
[-C--:B------:R-:W-:Y:S01]  /*1ca80*/  FMUL.FTZ R120, R120, R172.reuse ;  /* 0x000000ac78787220 */ /* 0x080fe20000410000 */
[C---:B------:R-:W-:Y:S01]  /*1ca90*/  HMMA.16816.F32 R112, R4.reuse, R14, R112 ;  /* 0x0000000e0470723c */ /* 0x040fe20000001870 */
[----:B------:R-:W-:Y:S01]  /*1caa0*/  FMUL.FTZ R121, R121, R172 ;  /* 0x000000ac79797220 */ /* 0x000fe20000410000 */
[----:B------:R-:W2:Y:S01]  /*1cab0*/  LDSM.16.MT88.4 R12, [R224+0x10800] ;  /* 0x01080000e00c783b */ /* 0x000ea20000004200 */
        /* <DEDUP_REMOVED lines=13> */
[----:B---3--:R-:W-:Y:S01]  /*1cb90*/  HMMA.16816.F32 R124, R4, R16, R124 ;  /* 0x00000010047c723c */ /* 0x008fe2000000187c */
[----:B------:R-:W-:-:S04]  /*1cba0*/  FFMA.FTZ R169, R251, R172, R169 ;  /* 0x000000acfba97223 */ /* 0x000fc800000100a9 */
[----:B------:R-:W-:-:S03]  /*1cbb0*/  FADD.FTZ R168, R168, R169 ;  /* 0x000000a9a8a87221 */ /* 0x000fc60000010000 */
[----:B------:R-:W-:Y:S01]  /*1cbc0*/  HMMA.16816.F32 R128, R4, R18, R128 ;  /* 0x000000120480723c */ /* 0x000fe20000001880 */
[----:B------:R-:W3:Y:S01]  /*1cbd0*/  LDSM.16.MT88.4 R16, [R222+0x12800] ;  /* 0x01280000de10783b */ /* 0x000ee20000004200 */
[----:B------:R-:W-:-:S04]  /*1cbe0*/  FADD.FTZ R167, R167, R168 ;  /* 0x000000a8a7a77221 */ /* 0x000fc80000010000 */
[----:B------:R-:W-:Y:S01]  /*1cbf0*/  FADD.FTZ R166, R166, R167 ;  /* 0x000000a7a6a67221 */ /* 0x000fe20000010000 */
[----:B-1----:R-:W-:Y:S02]  /*1cc00*/  F2FP.PACK_AB R4, R182, R3 ;  /* 0x00000003b604723e */ /* 0x002fe400000000ff */
[----:B----4-:R-:W-:Y:S01]  /*1cc10*/  F2FP.PACK_AB R5, R186, R181 ;  /* 0x000000b5ba05723e */ /* 0x010fe200000000ff */
[----:B------:R-:W-:Y:S01]  /*1cc20*/  FADD.FTZ R3, R3, R166 ;  /* 0x000000a603037221 */ /* 0x000fe20000010000 */
[----:B------:R-:W-:Y:S02]  /*1cc30*/  F2FP.PACK_AB R6, R184, R179 ;  /* 0x000000b3b806723e */ /* 0x000fe400000000ff */
[----:B------:R-:W-:Y:S01]  /*1cc40*/  F2FP.PACK_AB R7, R188, R183 ;  /* 0x000000b7bc07723e */ /* 0x000fe200000000ff */
[----:B------:R-:W-:-:S04]  /*1cc50*/  FADD.FTZ R182, R182, R3 ;  /* 0x00000003b6b67221 */ /* 0x000fc80000010000 */
[----:B------:R-:W-:Y:S02]  /*1cc60*/  FADD.FTZ R3, R179, R182 ;  /* 0x000000b6b3037221 */ /* 0x000fe40000010000 */
[----:B--2---:R-:W-:Y:S02]  /*1cc70*/  HMMA.16816.F32 R160, R4, R12, R160 ;  /* 0x0000000c04a0723c */ /* 0x004fe400000018a0 */
[----:B------:R-:W-:-:S06]  /*1cc80*/  FADD.FTZ R3, R184, R3 ;  /* 0x00000003b8037221 */ /* 0x000fcc0000010000 */
[C---:B------:R-:W-:Y:S01]  /*1cc90*/  HMMA.16816.F32 R156, R4.reuse, R14, R156 ;  /* 0x0000000e049c723c */ /* 0x040fe2000000189c */
[----:B------:R-:W1:Y:S07]  /*1cca0*/  LDSM.16.MT88.4 R12, [R221+0x12800] ;  /* 0x01280000dd0c783b */ /* 0x000e6e0000004200 */
[C---:B-----5:R-:W-:Y:S08]  /*1ccb0*/  HMMA.16816.F32 R152, R4.reuse, R8, R152 ;  /* 0x000000080498723c */ /* 0x060ff00000001898 */
        /* <DEDUP_REMOVED lines=32> */
[C---:B-1----:R-:W-:Y:S08]  /*1cec0*/  HMMA.16816.F32 R100, R4.reuse, R12, R100 ;  /* 0x0000000c0464723c */ /* 0x042ff00000001864 */
[C---:B------:R-:W-:Y:S01]  /*1ced0*/  HMMA.16816.F32 R104, R4.reuse, R14, R104 ;  /* 0x0000000e0468723c */ /* 0x040fe20000001868 */
[----:B------:R-:W-:Y:S07]  /*1cee0*/  LDSM.16.MT88.4 R12, [R224+0x13000] ;  /* 0x01300000e00c783b */ /* 0x000fee0000004200 */
[C---:B--2---:R-:W-:Y:S08]  /*1cef0*/  HMMA.16816.F32 R108, R4.reuse, R8, R108 ;  /* 0x00000008046c723c */ /* 0x044ff0000000186c */
[C---:B------:R-:W-:Y:S01]  /*1cf00*/  HMMA.16816.F32 R112, R4.reuse, R10, R112 ;  /* 0x0000000a0470723c */ /* 0x040fe20000001870 */
[----:B------:R-:W1:Y:S07]  /*1cf10*/  LDSM.16.MT88.4 R8, [R224+0x11000] ;  /* 0x01100000e008783b */ /* 0x000e6e0000004200 */
[C---:B----4-:R-:W-:Y:S08]  /*1cf20*/  HMMA.16816.F32 R116, R4.reuse, R24, R116 ;  /* 0x000000180474723c */ /* 0x050ff00000001874 */
[C---:B------:R-:W-:Y:S01]  /*1cf30*/  HMMA.16816.F32 R120, R4.reuse, R26, R120 ;  /* 0x0000001a0478723c */ /* 0x040fe20000001878 */
[----:B------:R-:W-:Y:S07]  /*1cf40*/  LDSM.16.MT88.4 R24, [R222+0x11000] ;  /* 0x01100000de18783b */ /* 0x000fee0000004200 */
[C---:B------:R-:W-:Y:S08]  /*1cf50*/  HMMA.16816.F32 R124, R4.reuse, R28, R124 ;  /* 0x0000001c047c723c */ /* 0x040ff0000000187c */
[----:B------:R-:W-:Y:S01]  /*1cf60*/  HMMA.16816.F32 R128, R4, R30, R128 ;  /* 0x0000001e0480723c */ /* 0x000fe20000001880 */
[----:B------:R-:W-:Y:S06]  /*1cf70*/  LDSM.16.MT88.4 R28, [R221+0x13000] ;  /* 0x01300000dd1c783b */ /* 0x000fec0000004200 */
[----:B------:R-:W-:Y:S01]  /*1cf80*/  F2FP.PACK_AB R4, R193, R192 ;  /* 0x000000c0c104723e */ /* 0x000fe200000000ff */
[----:B------:R-:W-:Y:S01]  /*1cf90*/  FADD.FTZ R192, R192, R3 ;  /* 0x00000003c0c07221 */ /* 0x000fe20000010000 */
[----:B------:R-:W-:-:S02]  /*1cfa0*/  F2FP.PACK_AB R5, R194, R187 ;  /* 0x000000bbc205723e */ /* 0x000fc400000000ff */
[----:B------:R-:W-:Y:S01]  /*1cfb0*/  F2FP.PACK_AB R6, R195, R190 ;  /* 0x000000bec306723e */ /* 0x000fe200000000ff */
[----:B------:R-:W-:Y:S01]  /*1cfc0*/  FADD.FTZ R193, R193, R192 ;  /* 0x000000c0c1c17221 */ /* 0x000fe20000010000 */
[----:B------:R-:W-:-:S03]  /*1cfd0*/  F2FP.PACK_AB R7, R196, R185 ;  /* 0x000000b9c407723e */ /* 0x000fc600000000ff */
[----:B------:R-:W-:-:S04]  /*1cfe0*/  FADD.FTZ R190, R190, R193 ;  /* 0x000000c1bebe7221 */ /* 0x000fc80000010000 */
[----:B-----5:R-:W-:Y:S01]  /*1cff0*/  HMMA.16816.F32 R144, R4, R20, R144 ;  /* 0x000000140490723c */ /* 0x020fe20000001890 */
[----:B------:R-:W-:-:S07]  /*1d000*/  FADD.FTZ R195, R195, R190 ;  /* 0x000000bec3c37221 */ /* 0x000fce0000010000 */
        /* <DEDUP_REMOVED lines=54> */
[----:B--2---:R-:W-:Y:S01]  /*1d370*/  HMMA.16816.F32 R44, R4, R20, R44 ;  /* 0x00000014042c723c */ /* 0x004fe2000000182c */
[----:B------:R-:W-:-:S07]  /*1d380*/  FADD.FTZ R251, R177, R176 ;  /* 0x000000b0b1fb7221 */ /* 0x000fce0000010000 */
        /* <DEDUP_REMOVED lines=11> */
[C---:B--2---:R-:W-:Y:S07]  /*1d440*/  HMMA.16816.F32 R92, R4.reuse, R20, R92 ;  /* 0x00000014045c723c */ /* 0x044fee000000185c */
[----:B------:R-:W-:Y:S01]  /*1d450*/  FFMA.FTZ R21, R249, R164, R165 ;  /* 0x000000a4f9157223 */ /* 0x000fe200000100a5 */
[----:B------:R-:W-:Y:S01]  /*1d460*/  HMMA.16816.F32 R152, R4, R24, R152 ;  /* 0x000000180498723c */ /* 0x000fe20000001898 */
[----:B------:R-:W-:-:S02]  /*1d470*/  MOV R164, R171 ;  /* 0x000000ab00a47202 */ /* 0x000fc40000000f00 */
[----:B------:R-:W-:-:S04]  /*1d480*/  FADD.FTZ R21, R2, R21 ;  /* 0x0000001502157221 */ /* 0x000fc80000010000 */
[----:B------:R-:W-:Y:S01]  /*1d490*/  FADD.FTZ R0, R0, R21 ;  /* 0x0000001500007221 */ /* 0x000fe20000010000 */
[----:B------:R-:W-:Y:S01]  /*1d4a0*/  HMMA.16816.F32 R148, R4, R26, R148 ;  /* 0x0000001a0494723c */ /* 0x000fe20000001894 */
[----:B------:R-:W2:Y:S02]  /*1d4b0*/  LDSM.16.MT88.4 R24, [R222+0x15800] ;  /* 0x01580000de18783b */ /* 0x000ea40000004200 */
[----:B------:R-:W-:-:S04]  /*1d4c0*/  FADD.FTZ R0, R173, R0 ;  /* 0x00000000ad007221 */ /* 0x000fc80000010000 */
[----:B------:R-:W-:Y:S01]  /*1d4d0*/  FADD.FTZ R181, R181, R0 ;  /* 0x00000000b5b57221 */ /* 0x000fe20000010000 */
[----:B------:R-:W-:Y:S03]  /*1d4e0*/  HMMA.16816.F32 R136, R4, R28, R136 ;  /* 0x0000001c0488723c */ /* 0x000fe60000001888 */
[----:B------:R-:W-:-:S04]  /*1d4f0*/  FADD.FTZ R186, R186, R181 ;  /* 0x000000b5baba7221 */ /* 0x000fc80000010000 */
[----:B------:R-:W-:Y:S01]  /*1d500*/  FADD.FTZ R183, R183, R186 ;  /* 0x000000bab7b77221 */ /* 0x000fe20000010000 */
[----:B------:R-:W-:Y:S01]  /*1d510*/  HMMA.16816.F32 R132, R4, R30, R132 ;  /* 0x0000001e0484723c */ /* 0x000fe20000001884 */
[----:B------:R-:W5:Y:S02]  /*1d520*/  LDSM.16.MT88.4 R28, [R221+0x15800] ;  /* 0x01580000dd1c783b */ /* 0x000f640000004200 */
[----:B------:R-:W-:-:S04]  /*1d530*/  FADD.FTZ R188, R188, R183 ;  /* 0x000000b7bcbc7221 */ /* 0x000fc80000010000 */
[----:B------:R-:W-:Y:S01]  /*1d540*/  FADD.FTZ R187, R187, R188 ;  /* 0x000000bcbbbb7221 */ /* 0x000fe20000010000 */
[----:B-1----:R-:W-:Y:S03]  /*1d550*/  HMMA.16816.F32 R60, R4, R8, R60 ;  /* 0x00000008043c723c */ /* 0x002fe6000000183c */
[----:B------:R-:W-:-:S04]  /*1d560*/  FADD.FTZ R194, R194, R187 ;  /* 0x000000bbc2c27221 */ /* 0x000fc80000010000 */
[----:B------:R-:W-:Y:S01]  /*1d570*/  FADD.FTZ R3, R185, R194 ;  /* 0x000000c2b9037221 */ /* 0x000fe20000010000 */
[----:B------:R-:W-:Y:S01]  /*1d580*/  HMMA.16816.F32 R64, R4, R10, R64 ;  /* 0x0000000a0440723c */ /* 0x000fe20000001840 */
[----:B------:R-:W1:Y:S02]  /*1d590*/  LDSM.16.MT88.4 R8, [R222+0x17800] ;  /* 0x01780000de08783b */ /* 0x000e640000004200 */
[----:B------:R-:W-:-:S04]  /*1d5a0*/  FADD.FTZ R3, R196, R3 ;  /* 0x00000003c4037221 */ /* 0x000fc80000010000 */
[----:B------:R-:W-:Y:S01]  /*1d5b0*/  FADD.FTZ R174, R174, R3 ;  /* 0x00000003aeae7221 */ /* 0x000fe20000010000 */
[----:B---3--:R-:W-:Y:S01]  /*1d5c0*/  HMMA.16816.F32 R68, R4, R16, R68 ;  /* 0x000000100444723c */ /* 0x008fe20000001844 */
[----:B------:R-:W-:Y:S02]  /*1d5d0*/  MOV R3, R170 ;  /* 0x000000aa00037202 */ /* 0x000fe40000000f00 */
[----:B------:R-:W-:-:S04]  /*1d5e0*/  FADD.FTZ R175, R175, R174 ;  /* 0x000000aeafaf7221 */ /* 0x000fc80000010000 */
[----:B------:R-:W-:Y:S01]  /*1d5f0*/  FADD.FTZ R178, R178, R175 ;  /* 0x000000afb2b27221 */ /* 0x000fe20000010000 */
[----:B------:R-:W-:Y:S01]  /*1d600*/  HMMA.16816.F32 R72, R4, R18, R72 ;  /* 0x000000120448723c */ /* 0x000fe20000001848 */
[----:B------:R-:W3:Y:S02]  /*1d610*/  LDSM.16.MT88.4 R16, [R221+0x17800] ;  /* 0x01780000dd10783b */ /* 0x000ee40000004200 */
[----:B------:R-:W-:-:S05]  /*1d620*/  FADD.FTZ R249, R191, R178 ;  /* 0x000000b2bff97221 */ /* 0x000fca0000010000 */
[C---:B----4-:R-:W-:Y:S08]  /*1d630*/  HMMA.16816.F32 R100, R4.reuse, R12, R100 ;  /* 0x0000000c0464723c */ /* 0x050ff00000001864 */
[C---:B------:R-:W-:Y:S01]  /*1d640*/  HMMA.16816.F32 R104, R4.reuse, R14, R104 ;  /* 0x0000000e0468723c */ /* 0x040fe20000001868 */
[----:B------:R-:W4:Y:S07]  /*1d650*/  LDSM.16.MT88.4 R12, [R220+0x17800] ;  /* 0x01780000dc0c783b */ /* 0x000f2e0000004200 */
[C---:B------:R-:W-:Y:S08]  /*1d660*/  HMMA.16816.F32 R144, R4.reuse, R32, R144 ;  /* 0x000000200490723c */ /* 0x040ff00000001890 */
[C---:B------:R-:W-:Y:S08]  /*1d670*/  HMMA.16816.F32 R140, R4.reuse, R34, R140 ;  /* 0x00000022048c723c */ /* 0x040ff0000000188c */
[C---:B--2---:R-:W-:Y:S08]  /*1d680*/  HMMA.16816.F32 R76, R4.reuse, R24, R76 ;  /* 0x00000018044c723c */ /* 0x044ff0000000184c */
[C---:B------:R-:W-:Y:S08]  /*1d690*/  HMMA.16816.F32 R80, R4.reuse, R26, R80 ;  /* 0x0000001a0450723c */ /* 0x040ff00000001850 */
[C---:B-----5:R-:W-:Y:S08]  /*1d6a0*/  HMMA.16816.F32 R84, R4.reuse, R28, R84 ;  /* 0x0000001c0454723c */ /* 0x060ff00000001854 */
[C---:B------:R-:W-:Y:S08]  /*1d6b0*/  HMMA.16816.F32 R88, R4.reuse, R30, R88 ;  /* 0x0000001e0458723c */ /* 0x040ff00000001858 */
[C---:B------:R-:W-:Y:S08]  /*1d6c0*/  HMMA.16816.F32 R96, R4.reuse, R22, R96 ;  /* 0x000000160460723c */ /* 0x040ff00000001860 */
[C---:B-1----:R-:W-:Y:S08]  /*1d6d0*/  HMMA.16816.F32 R108, R4.reuse, R8, R108 ;  /* 0x00000008046c723c */ /* 0x042ff0000000186c */
[C---:B------:R-:W-:Y:S08]  /*1d6e0*/  HMMA.16816.F32 R112, R4.reuse, R10, R112 ;  /* 0x0000000a0470723c */ /* 0x040ff00000001870 */
[C---:B---3--:R-:W-:Y:S08]  /*1d6f0*/  HMMA.16816.F32 R116, R4.reuse, R16, R116 ;  /* 0x000000100474723c */ /* 0x048ff00000001874 */
[C---:B------:R-:W-:Y:S08]  /*1d700*/  HMMA.16816.F32 R120, R4.reuse, R18, R120 ;  /* 0x000000120478723c */ /* 0x040ff00000001878 */
[C---:B----4-:R-:W-:Y:S08]  /*1d710*/  HMMA.16816.F32 R124, R4.reuse, R12, R124 ;  /* 0x0000000c047c723c */ /* 0x050ff0000000187c */
[----:B------:R-:W-:Y:S11]  /*1d720*/  HMMA.16816.F32 R128, R4, R14, R128 ;  /* 0x0000000e0480723c */ /* 0x000ff60000001880 */
[----:B------:R-:W-:Y:S08]  /*1d730*/  @!UPT UIADD3 URZ, URZ, URZ, URZ ;  /* 0x0000003f3f3ff290 */ /* 0x000ff0000fffe03f */
.L_x_6592:
[----:B------:R-:W-:Y:S05]  /*1d740*/  @!P0 BRA `(.L_x_6598) ;  /* 0x0000406000008947 */ /* 0x000fea0003800000 */
[----:B------:R-:W1:Y:S01]  /*1d750*/  S2R R252, SR_TID.X ;  /* 0x0000000000fc7919 */ /* 0x000e620000002100 */
[----:B------:R-:W-:Y:S01]  /*1d760*/  ULDC UR8, c[0x0][0x1a0] ;  /* 0x0000680000087ab9 */ /* 0x000fe20000000800 */
[----:B------:R-:W-:Y:S01]  /*1d770*/  IMAD.MOV.U32 R0, RZ, RZ, R3 ;  /* 0x000000ffff007224 */ /* 0x000fe200078e0003 */
[----:B------:R-:W-:Y:S01]  /*1d780*/  ULEA UR5, -UR8, URZ, 0x6 ;  /* 0x0000003f08057291 */ /* 0x000fe2000f8e313f */
[----:B------:R-:W-:Y:S01]  /*1d790*/  MOV R2, R164 ;  /* 0x000000a400027202 */ /* 0x000fe20000000f00 */
[----:B------:R-:W-:-:S02]  /*1d7a0*/  UMOV UR10, 0x5 ;  /* 0x00000005000a7882 */ /* 0x000fc40000000000 */
[----:B------:R-:W-:Y:S02]  /*1d7b0*/  USHF.R.S32.HI UR4, URZ, 0x1f, UR5 ;  /* 0x0000001f3f047899 */ /* 0x000fe40008011405 */
[----:B------:R-:W-:Y:S01]  /*1d7c0*/  ULDC UR9, c[0x0][0x1a4] ;  /* 0x0000690000097ab9 */ /* 0x000fe20000000800 */
[----:B------:R-:W-:Y:S01]  /*1d7d0*/  IMAD.U32 R250, RZ, RZ, UR5 ;  /* 0x00000005fffa7e24 */ /* 0x000fe2000f8e00ff */
[----:B------:R-:W-:Y:S02]  /*1d7e0*/  USHF.L.U64.HI UR9, UR8, UR10, UR9 ;  /* 0x0000000a08097299 */ /* 0x000fe40008010209 */
[----:B------:R-:W-:Y:S01]  /*1d7f0*/  MOV R248, UR4 ;  /* 0x0000000400f87c02 */ /* 0x000fe20008000f00 */
[----:B------:R-:W-:Y:S02]  /*1d800*/  USHF.L.U32 UR8, UR8, 0x5, URZ ;  /* 0x0000000508087899 */ /* 0x000fe4000800063f */
[----:B------:R-:W-:Y:S02]  /*1d810*/  ULDC.64 UR12, c[0x0][0x118] ;  /* 0x00004600000c7ab9 */ /* 0x000fe40000000a00 */
[----:B------:R-:W-:Y:S01]  /*1d820*/  ULDC UR4, c[0x0][0x19c] ;  /* 0x0000670000047ab9 */ /* 0x000fe20000000800 */
[----:B-1----:R-:W-:-:S05]  /*1d830*/  IMAD.SHL.U32 R252, R252, 0x2, RZ ;  /* 0x00000002fcfc7824 */ /* 0x002fca00078e00ff */
[----:B------:R-:W-:Y:S02]  /*1d840*/  LOP3.LUT R252, R252, 0x6, RZ, 0xc0, !PT ;  /* 0x00000006fcfc7812 */ /* 0x000fe400078ec0ff */
.L_x_6602:
[----:B------:R-:W-:Y:S01]  /*1d850*/  IADD3 R240, R240, -0x1, RZ ;  /* 0xfffffffff0f07810 */ /* 0x000fe20007ffe0ff */
[----:B------:R-:W-:Y:S04]  /*1d860*/  DEPBAR.LE SB0, 0x0 ;  /* 0x000080000000791a */ /* 0x000fe80000000000 */
[----:B------:R-:W-:Y:S01]  /*1d870*/  BAR.SYNC.DEFER_BLOCKING 0x0 ;  /* 0x0000000000007b1d */ /* 0x000fe20000010000 */
[----:B------:R-:W-:Y:S01]  /*1d880*/  MOV R4, R248 ;  /* 0x000000f800047202 */ /* 0x000fe20000000f00 */
[----:B------:R-:W-:Y:S04]  /*1d890*/  IMAD.MOV.U32 R8, RZ, RZ, R250 ;  /* 0x000000ffff087224 */ /* 0x000fe800078e00fa */
        /* <DEDUP_REMOVED lines=60> */
.L_x_6599:
        /* <DEDUP_REMOVED lines=15> */
[----:B------:R-:W-:Y:S01]  /*1dd50*/  ISETP.GT.AND P0, PT, R240, R231, PT ;  /* 0x000000e7f000720c */ /* 0x000fe20003f04270 */
        /* <DEDUP_REMOVED lines=15> */
[----:B------:R-:W2:Y:S04]  /*1de50*/  LDSM.16.M88.4 R16, [R229+0x8800] ;  /* 0x00880000e510783b */ /* 0x000ea80000000200 */
        /* <DEDUP_REMOVED lines=8> */
[C---:B---3--:R-:W-:Y:S03]  /*1dee0*/  HMMA.16816.F32 R4, R32.reuse, R8, RZ ;  /* 0x000000082004723c */ /* 0x048fe600000018ff */
[----:B------:R-:W-:Y:S04]  /*1def0*/  LDSM.16.M88.4 R188, [R226] ;  /* 0x00000000e2bc783b */ /* 0x000fe80000000200 */
[----:B------:R-:W3:Y:S01]  /*1df00*/  LDSM.16.M88.4 R192, [R223+0x8000] ;  /* 0x00800000dfc0783b */ /* 0x000ee20000000200 */
[C---:B------:R-:W-:Y:S03]  /*1df10*/  HMMA.16816.F32 R8, R32.reuse, R10, RZ ;  /* 0x0000000a2008723c */ /* 0x040fe600000018ff */
[----:B------:R-:W1:Y:S04]  /*1df20*/  LDSM.16.M88.4 R196, [R223+0x8800] ;  /* 0x00880000dfc4783b */ /* 0x000e680000000200 */
[----:B------:R-:W-:Y:S01]  /*1df30*/  LDSM.16.M88.4 R200, [R223+0x9800] ;  /* 0x00980000dfc8783b */ /* 0x000fe20000000200 */
[C---:B--2---:R-:W-:Y:S08]  /*1df40*/  HMMA.16816.F32 R12, R32.reuse, R16, RZ ;  /* 0x00000010200c723c */ /* 0x044ff000000018ff */
[C---:B------:R-:W-:Y:S08]  /*1df50*/  HMMA.16816.F32 R16, R32.reuse, R18, RZ ;  /* 0x000000122010723c */ /* 0x040ff000000018ff */
[C---:B----4-:R-:W-:Y:S08]  /*1df60*/  HMMA.16816.F32 R20, R32.reuse, R24, RZ ;  /* 0x000000182014723c */ /* 0x050ff000000018ff */
[C---:B------:R-:W-:Y:S08]  /*1df70*/  HMMA.16816.F32 R24, R32.reuse, R26, RZ ;  /* 0x0000001a2018723c */ /* 0x040ff000000018ff */
[C---:B-----5:R-:W-:Y:S08]  /*1df80*/  HMMA.16816.F32 R28, R32.reuse, R164, RZ ;  /* 0x000000a4201c723c */ /* 0x060ff000000018ff */
[----:B------:R-:W-:Y:S01]  /*1df90*/  HMMA.16816.F32 R32, R32, R166, RZ ;  /* 0x000000a62020723c */ /* 0x000fe200000018ff */
[----:B------:R-:W2:Y:S07]  /*1dfa0*/  LDSM.16.M88.4 R164, [R223+0x9000] ;  /* 0x00900000dfa4783b */ /* 0x000eae0000000200 */
        /* <DEDUP_REMOVED lines=13> */
[C---:B---3--:R-:W-:Y:S08]  /*1e080*/  HMMA.16816.F32 R4, R188.reuse, R192, R4 ;  /* 0x000000c0bc04723c */ /* 0x048ff00000001804 */
        /* <DEDUP_REMOVED lines=239> */
.L_x_6601:
        /* <DEDUP_REMOVED lines=31> */
.L_x_6600:
[----:B------:R-:W-:Y:S04]  /*1f170*/  LEA R3, R240, R252, 0x6 ;  /* 0x000000fcf0037211 */ /* 0x000fe800078e30ff */
[C---:B-1----:R-:W-:Y:S02]  /*1f180*/  IADD3 R164, R3.reuse, 0x1, RZ ;  /* 0x0000000103a47810 */ /* 0x042fe40007ffe0ff */
[CC--:B------:R-:W-:Y:S02]  /*1f190*/  ISETP.GE.AND P2, PT, R3.reuse, R247.reuse, PT ;  /* 0x000000f70300720c */ /* 0x0c0fe40003f46270 */
[C---:B------:R-:W-:Y:S02]  /*1f1a0*/  ISETP.GE.AND P6, PT, R164.reuse, R247, PT ;  /* 0x000000f7a400720c */ /* 0x040fe40003fc6270 */
[C---:B------:R-:W-:Y:S02]  /*1f1b0*/  ISETP.GE.AND P5, PT, R164.reuse, R246, PT ;  /* 0x000000f6a400720c */ /* 0x040fe40003fa6270 */
[C---:B------:R-:W-:Y:S02]  /*1f1c0*/  IADD3 R165, R3.reuse, 0x8, RZ ;  /* 0x0000000803a57810 */ /* 0x040fe40007ffe0ff */
[C---:B------:R-:W-:Y:S02]  /*1f1d0*/  ISETP.GE.OR P5, PT, R164.reuse, R245, !P5 ;  /* 0x000000f5a400720c */ /* 0x040fe40006fa6670 */
[-C--:B------:R-:W-:Y:S02]  /*1f1e0*/  ISETP.GE.OR P6, PT, R164, R244.reuse, !P6 ;  /* 0x000000f4a400720c */ /* 0x080fe400077c6670 */
[C---:B------:R-:W-:Y:S02]  /*1f1f0*/  IADD3 R164, R3.reuse, 0x9, RZ ;  /* 0x0000000903a47810 */ /* 0x040fe40007ffe0ff */
[----:B------:R-:W-:Y:S02]  /*1f200*/  ISETP.GE.OR P2, PT, R3, R244, !P2 ;  /* 0x000000f40300720c */ /* 0x000fe40005746670 */
[-C--:B------:R-:W-:Y:S02]  /*1f210*/  ISETP.GE.AND P1, PT, R165, R247.reuse, PT ;  /* 0x000000f7a500720c */ /* 0x080fe40003f26270 */
[C---:B------:R-:W-:Y:S02]  /*1f220*/  ISETP.GE.AND P0, PT, R3.reuse, R246, PT ;  /* 0x000000f60300720c */ /* 0x040fe40003f06270 */
[----:B------:R-:W-:Y:S02]  /*1f230*/  FSEL R166, R4, -INF , !P2 ;  /* 0xff80000004a67808 */ /* 0x000fe40005000000 */
[C---:B------:R-:W-:Y:S02]  /*1f240*/  ISETP.GE.AND P2, PT, R164.reuse, R247, PT ;  /* 0x000000f7a400720c */ /* 0x040fe40003f46270 */
[----:B------:R-:W-:Y:S02]  /*1f250*/  ISETP.GE.OR P0, PT, R3, R245, !P0 ;  /* 0x000000f50300720c */ /* 0x000fe40004706670 */
[-C--:B------:R-:W-:Y:S02]  /*1f260*/  ISETP.GE.OR P1, PT, R165, R244.reuse, !P1 ;  /* 0x000000f4a500720c */ /* 0x080fe40004f26670 */
[----:B------:R-:W-:Y:S02]  /*1f270*/  IADD3 R4, R3, 0x10, RZ ;  /* 0x0000001003047810 */ /* 0x000fe40007ffe0ff */
[----:B------:R-:W-:Y:S02]  /*1f280*/  FSEL R172, R5, -INF , !P6 ;  /* 0xff80000005ac7808 */ /* 0x000fe40007000000 */
[----:B------:R-:W-:Y:S02]  /*1f290*/  IADD3 R5, R3, 0x11, RZ ;  /* 0x0000001103057810 */ /* 0x000fe40007ffe0ff */
[----:B------:R-:W-:Y:S02]  /*1f2a0*/  ISETP.GE.OR P2, PT, R164, R244, !P2 ;  /* 0x000000f4a400720c */ /* 0x000fe40005746670 */
[----:B------:R-:W-:Y:S02]  /*1f2b0*/  FSEL R169, R6, -INF , !P0 ;  /* 0xff80000006a97808 */ /* 0x000fe40004000000 */
[----:B------:R-:W-:Y:S02]  /*1f2c0*/  FSEL R7, R7, -INF , !P5 ;  /* 0xff80000007077808 */ /* 0x000fe40006800000 */
[----:B------:R-:W-:Y:S02]  /*1f2d0*/  FSEL R170, R8, -INF , !P1 ;  /* 0xff80000008aa7808 */ /* 0x000fe40004800000 */
[-C--:B------:R-:W-:Y:S02]  /*1f2e0*/  ISETP.GE.AND P4, PT, R165, R246.reuse, PT ;  /* 0x000000f6a500720c */ /* 0x080fe40003f86270 */
[-C--:B------:R-:W-:Y:S02]  /*1f2f0*/  ISETP.GE.AND P0, PT, R164, R246.reuse, PT ;  /* 0x000000f6a400720c */ /* 0x080fe40003f06270 */
[CC--:B------:R-:W-:Y:S02]  /*1f300*/  ISETP.GE.AND P5, PT, R4.reuse, R247.reuse, PT ;  /* 0x000000f70400720c */ /* 0x0c0fe40003fa6270 */
[----:B------:R-:W-:Y:S02]  /*1f310*/  ISETP.GE.AND P6, PT, R4, R246, PT ;  /* 0x000000f60400720c */ /* 0x000fe40003fc6270 */
[----:B------:R-:W-:Y:S02]  /*1f320*/  ISETP.GE.AND P1, PT, R5, R247, PT ;  /* 0x000000f70500720c */ /* 0x000fe40003f26270 */
[----:B------:R-:W-:Y:S02]  /*1f330*/  FSEL R168, R9, -INF , !P2 ;  /* 0xff80000009a87808 */ /* 0x000fe40005000000 */
[----:B------:R-:W-:Y:S02]  /*1f340*/  FMNMX.FTZ R9, R166, R2, !PT ;  /* 0x00000002a6097209 */ /* 0x000fe40007810000 */
[C---:B------:R-:W-:Y:S02]  /*1f350*/  ISETP.GE.OR P5, PT, R4.reuse, R244, !P5 ;  /* 0x000000f40400720c */ /* 0x040fe40006fa6670 */
[-C--:B------:R-:W-:Y:S02]  /*1f360*/  ISETP.GE.OR P6, PT, R4, R245.reuse, !P6 ;  /* 0x000000f50400720c */ /* 0x080fe400077c6670 */
[-C--:B------:R-:W-:Y:S02]  /*1f370*/  ISETP.GE.OR P4, PT, R165, R245.reuse, !P4 ;  /* 0x000000f5a500720c */ /* 0x080fe40006786670 */
[----:B------:R-:W-:Y:S02]  /*1f380*/  ISETP.GE.OR P0, PT, R164, R245, !P0 ;  /* 0x000000f5a400720c */ /* 0x000fe40004706670 */
[C---:B------:R-:W-:Y:S02]  /*1f390*/  ISETP.GE.AND P2, PT, R5.reuse, R246, PT ;  /* 0x000000f60500720c */ /* 0x040fe40003f46270 */
[----:B------:R-:W-:Y:S02]  /*1f3a0*/  ISETP.GE.OR P1, PT, R5, R244, !P1 ;  /* 0x000000f40500720c */ /* 0x000fe40004f26670 */
[C---:B------:R-:W-:Y:S02]  /*1f3b0*/  IADD3 R4, R3.reuse, 0x18, RZ ;  /* 0x0000001803047810 */ /* 0x040fe40007ffe0ff */
[----:B------:R-:W-:Y:S02]  /*1f3c0*/  IADD3 R6, R3, 0x19, RZ ;  /* 0x0000001903067810 */ /* 0x000fe40007ffe0ff */
[----:B------:R-:W-:Y:S02]  /*1f3d0*/  FMNMX.FTZ R9, R172, R9, !PT ;  /* 0x00000009ac097209 */ /* 0x000fe40007810000 */
[----:B------:R-:W-:Y:S02]  /*1f3e0*/  FSEL R194, R12, -INF , !P5 ;  /* 0xff8000000cc27808 */ /* 0x000fe40006800000 */
[----:B------:R-:W-:Y:S02]  /*1f3f0*/  ISETP.GE.OR P2, PT, R5, R245, !P2 ;  /* 0x000000f50500720c */ /* 0x000fe40005746670 */
[----:B------:R-:W-:Y:S02]  /*1f400*/  FSEL R11, R11, -INF , !P0 ;  /* 0xff8000000b0b7808 */ /* 0x000fe40004000000 */
[----:B------:R-:W-:Y:S02]  /*1f410*/  FSEL R188, R13, -INF , !P1 ;  /* 0xff8000000dbc7808 */ /* 0x000fe40004800000 */
[----:B------:R-:W-:Y:S02]  /*1f420*/  FSEL R5, R10, -INF , !P4 ;  /* 0xff8000000a057808 */ /* 0x000fe40006000000 */
[CC--:B------:R-:W-:Y:S02]  /*1f430*/  ISETP.GE.AND P0, PT, R4.reuse, R247.reuse, PT ;  /* 0x000000f70400720c */ /* 0x0c0fe40003f06270 */
[-C--:B------:R-:W-:Y:S02]  /*1f440*/  ISETP.GE.AND P4, PT, R4, R246.reuse, PT ;  /* 0x000000f60400720c */ /* 0x080fe40003f86270 */
[C---:B------:R-:W-:Y:S02]  /*1f450*/  ISETP.GE.AND P5, PT, R6.reuse, R247, PT ;  /* 0x000000f70600720c */ /* 0x040fe40003fa6270 */
[----:B------:R-:W-:Y:S02]  /*1f460*/  ISETP.GE.AND P1, PT, R6, R246, PT ;  /* 0x000000f60600720c */ /* 0x000fe40003f26270 */
[----:B------:R-:W-:Y:S02]  /*1f470*/  FMNMX.FTZ R9, R170, R9, !PT ;  /* 0x00000009aa097209 */ /* 0x000fe40007810000 */
[----:B------:R-:W-:Y:S02]  /*1f480*/  FMNMX.FTZ R10, R169, R0, !PT ;  /* 0x00000000a90a7209 */ /* 0x000fe40007810000 */
[CC--:B------:R-:W-:Y:S02]  /*1f490*/  ISETP.GE.OR P0, PT, R4.reuse, R244.reuse, !P0 ;  /* 0x000000f40400720c */ /* 0x0c0fe40004706670 */
[-C--:B------:R-:W-:Y:S02]  /*1f4a0*/  ISETP.GE.OR P4, PT, R4, R245.reuse, !P4 ;  /* 0x000000f50400720c */ /* 0x080fe40006786670 */
[C---:B------:R-:W-:Y:S02]  /*1f4b0*/  ISETP.GE.OR P5, PT, R6.reuse, R244, !P5 ;  /* 0x000000f40600720c */ /* 0x040fe40006fa6670 */
[----:B------:R-:W-:Y:S02]  /*1f4c0*/  ISETP.GE.OR P1, PT, R6, R245, !P1 ;  /* 0x000000f50600720c */ /* 0x000fe40004f26670 */
[C---:B------:R-:W-:Y:S02]  /*1f4d0*/  IADD3 R4, R3.reuse, 0x20, RZ ;  /* 0x0000002003047810 */ /* 0x040fe40007ffe0ff */
[----:B------:R-:W-:Y:S02]  /*1f4e0*/  IADD3 R6, R3, 0x21, RZ ;  /* 0x0000002103067810 */ /* 0x000fe40007ffe0ff */
[----:B------:R-:W-:Y:S02]  /*1f4f0*/  FMNMX.FTZ R9, R168, R9, !PT ;  /* 0x00000009a8097209 */ /* 0x000fe40007810000 */
[----:B------:R-:W-:Y:S02]  /*1f500*/  FSEL R239, R15, -INF , !P2 ;  /* 0xff8000000fef7808 */ /* 0x000fe40005000000 */
[----:B------:R-:W-:Y:S02]  /*1f510*/  FSEL R192, R16, -INF , !P0 ;  /* 0xff80000010c07808 */ /* 0x000fe40004000000 */
[----:B------:R-:W-:Y:S02]  /*1f520*/  FSEL R190, R17, -INF , !P5 ;  /* 0xff80000011be7808 */ /* 0x000fe40006800000 */
[----:B------:R-:W-:Y:S02]  /*1f530*/  FMNMX.FTZ R10, R7, R10, !PT ;  /* 0x0000000a070a7209 */ /* 0x000fe40007810000 */
[-C--:B------:R-:W-:Y:S02]  /*1f540*/  ISETP.GE.AND P2, PT, R4, R247.reuse, PT ;  /* 0x000000f70400720c */ /* 0x080fe40003f46270 */
[C---:B------:R-:W-:Y:S02]  /*1f550*/  ISETP.GE.AND P0, PT, R6.reuse, R247, PT ;  /* 0x000000f70600720c */ /* 0x040fe40003f06270 */
[----:B------:R-:W-:Y:S02]  /*1f560*/  ISETP.GE.AND P5, PT, R6, R246, PT ;  /* 0x000000f60600720c */ /* 0x000fe40003fa6270 */
[----:B------:R-:W-:Y:S02]  /*1f570*/  FMNMX.FTZ R9, R194, R9, !PT ;  /* 0x00000009c2097209 */ /* 0x000fe40007810000 */
[-C--:B------:R-:W-:Y:S02]  /*1f580*/  ISETP.GE.OR P2, PT, R4, R244.reuse, !P2 ;  /* 0x000000f40400720c */ /* 0x080fe40005746670 */
[C---:B------:R-:W-:Y:S02]  /*1f590*/  ISETP.GE.OR P0, PT, R6.reuse, R244, !P0 ;  /* 0x000000f40600720c */ /* 0x040fe40004706670 */
[----:B------:R-:W-:Y:S02]  /*1f5a0*/  ISETP.GE.OR P5, PT, R6, R245, !P5 ;  /* 0x000000f50600720c */ /* 0x000fe40006fa6670 */
[----:B------:R-:W-:Y:S02]  /*1f5b0*/  FMNMX.FTZ R10, R5, R10, !PT ;  /* 0x0000000a050a7209 */ /* 0x000fe40007810000 */
[----:B------:R-:W-:Y:S02]  /*1f5c0*/  IADD3 R6, R3, 0x29, RZ ;  /* 0x0000002903067810 */ /* 0x000fe40007ffe0ff */
[----:B------:R-:W-:Y:S02]  /*1f5d0*/  FSEL R191, R14, -INF , !P6 ;  /* 0xff8000000ebf7808 */ /* 0x000fe40007000000 */
[----:B------:R-:W-:Y:S02]  /*1f5e0*/  ISETP.GE.AND P6, PT, R4, R246, PT ;  /* 0x000000f60400720c */ /* 0x000fe40003fc6270 */
[----:B------:R-:W-:Y:S02]  /*1f5f0*/  FMNMX.FTZ R9, R188, R9, !PT ;  /* 0x00000009bc097209 */ /* 0x000fe40007810000 */
[----:B------:R-:W-:Y:S02]  /*1f600*/  FSEL R202, R20, -INF , !P2 ;  /* 0xff80000014ca7808 */ /* 0x000fe40005000000 */
[----:B------:R-:W-:Y:S02]  /*1f610*/  FSEL R200, R21, -INF , !P0 ;  /* 0xff80000015c87808 */ /* 0x000fe40004000000 */
[----:B------:R-:W-:Y:S02]  /*1f620*/  FMNMX.FTZ R10, R11, R10, !PT ;  /* 0x0000000a0b0a7209 */ /* 0x000fe40007810000 */
[C---:B------:R-:W-:Y:S02]  /*1f630*/  ISETP.GE.AND P2, PT, R6.reuse, R247, PT ;  /* 0x000000f70600720c */ /* 0x040fe40003f46270 */
[----:B------:R-:W-:Y:S02]  /*1f640*/  ISETP.GE.AND P0, PT, R6, R246, PT ;  /* 0x000000f60600720c */ /* 0x000fe40003f06270 */
[----:B------:R-:W-:Y:S02]  /*1f650*/  ISETP.GE.OR P6, PT, R4, R245, !P6 ;  /* 0x000000f50400720c */ /* 0x000fe400077c6670 */
[----:B------:R-:W-:Y:S02]  /*1f660*/  FMNMX.FTZ R9, R192, R9, !PT ;  /* 0x00000009c0097209 */ /* 0x000fe40007810000 */
[C---:B------:R-:W-:Y:S02]  /*1f670*/  IADD3 R4, R3.reuse, 0x28, RZ ;  /* 0x0000002803047810 */ /* 0x040fe40007ffe0ff */
[C---:B------:R-:W-:Y:S02]  /*1f680*/  ISETP.GE.OR P2, PT, R6.reuse, R244, !P2 ;  /* 0x000000f40600720c */ /* 0x040fe40005746670 */
[----:B------:R-:W-:Y:S02]  /*1f690*/  ISETP.GE.OR P0, PT, R6, R245, !P0 ;  /* 0x000000f50600720c */ /* 0x000fe40004706670 */
[----:B------:R-:W-:Y:S02]  /*1f6a0*/  IADD3 R6, R3, 0x31, RZ ;  /* 0x0000003103067810 */ /* 0x000fe40007ffe0ff */
[----:B------:R-:W-:Y:S02]  /*1f6b0*/  FMNMX.FTZ R10, R191, R10, !PT ;  /* 0x0000000abf0a7209 */ /* 0x000fe40007810000 */
[----:B------:R-:W-:Y:S02]  /*1f6c0*/  FSEL R193, R18, -INF , !P4 ;  /* 0xff80000012c17808 */ /* 0x000fe40006000000 */
[----:B------:R-:W-:Y:S02]  /*1f6d0*/  FMNMX.FTZ R9, R190, R9, !PT ;  /* 0x00000009be097209 */ /* 0x000fe40007810000 */
[-C--:B------:R-:W-:Y:S02]  /*1f6e0*/  ISETP.GE.AND P4, PT, R4, R247.reuse, PT ;  /* 0x000000f70400720c */ /* 0x080fe40003f86270 */
[----:B------:R-:W-:Y:S02]  /*1f6f0*/  FSEL R203, R19, -INF , !P1 ;  /* 0xff80000013cb7808 */ /* 0x000fe40004800000 */
[----:B------:R-:W-:Y:S02]  /*1f700*/  FSEL R196, R25, -INF , !P2 ;  /* 0xff80000019c47808 */ /* 0x000fe40005000000 */
[----:B------:R-:W-:Y:S02]  /*1f710*/  ISETP.GE.AND P2, PT, R6, R247, PT ;  /* 0x000000f70600720c */ /* 0x000fe40003f46270 */
[----:B------:R-:W-:Y:S02]  /*1f720*/  FMNMX.FTZ R10, R239, R10, !PT ;  /* 0x0000000aef0a7209 */ /* 0x000fe40007810000 */
[C---:B------:R-:W-:Y:S02]  /*1f730*/  ISETP.GE.AND P1, PT, R4.reuse, R246, PT ;  /* 0x000000f60400720c */ /* 0x040fe40003f26270 */
[-C--:B------:R-:W-:Y:S02]  /*1f740*/  ISETP.GE.OR P4, PT, R4, R244.reuse, !P4 ;  /* 0x000000f40400720c */ /* 0x080fe40006786670 */
[C---:B------:R-:W-:Y:S02]  /*1f750*/  IADD3 R8, R3.reuse, 0x30, RZ ;  /* 0x0000003003087810 */ /* 0x040fe40007ffe0ff */
[----:B------:R-:W-:Y:S02]  /*1f760*/  FMNMX.FTZ R9, R202, R9, !PT ;  /* 0x00000009ca097209 */ /* 0x000fe40007810000 */
[----:B------:R-:W-:Y:S02]  /*1f770*/  ISETP.GE.OR P2, PT, R6, R244, !P2 ;  /* 0x000000f40600720c */ /* 0x000fe40005746670 */
[----:B------:R-:W-:Y:S02]  /*1f780*/  ISETP.GE.OR P1, PT, R4, R245, !P1 ;  /* 0x000000f50400720c */ /* 0x000fe40004f26670 */
[C---:B------:R-:W-:Y:S02]  /*1f790*/  IADD3 R4, R3.reuse, 0x38, RZ ;  /* 0x0000003803047810 */ /* 0x040fe40007ffe0ff */
[----:B------:R-:W-:Y:S02]  /*1f7a0*/  IADD3 R3, R3, 0x39, RZ ;  /* 0x0000003903037810 */ /* 0x000fe40007ffe0ff */
[----:B------:R-:W-:Y:S02]  /*1f7b0*/  FMNMX.FTZ R10, R193, R10, !PT ;  /* 0x0000000ac10a7209 */ /* 0x000fe40007810000 */
[----:B------:R-:W-:Y:S02]  /*1f7c0*/  FSEL R198, R24, -INF , !P4 ;  /* 0xff80000018c67808 */ /* 0x000fe40006000000 */
[----:B------:R-:W-:Y:S02]  /*1f7d0*/  ISETP.GE.AND P4, PT, R8, R247, PT ;  /* 0x000000f70800720c */ /* 0x000fe40003f86270 */
[----:B------:R-:W-:Y:S02]  /*1f7e0*/  FMNMX.FTZ R9, R200, R9, !PT ;  /* 0x00000009c8097209 */ /* 0x000fe40007810000 */
[----:B------:R-:W-:Y:S02]  /*1f7f0*/  FSEL R178, R29, -INF , !P2 ;  /* 0xff8000001db27808 */ /* 0x000fe40005000000 */
[----:B------:R-:W-:Y:S02]  /*1f800*/  FSEL R201, R22, -INF , !P6 ;  /* 0xff80000016c97808 */ /* 0x000fe40007000000 */
[----:B------:R-:W-:Y:S02]  /*1f810*/  ISETP.GE.AND P2, PT, R3, R247, PT ;  /* 0x000000f70300720c */ /* 0x000fe40003f46270 */
[----:B------:R-:W-:Y:S02]  /*1f820*/  FMNMX.FTZ R10, R203, R10, !PT ;  /* 0x0000000acb0a7209 */ /* 0x000fe40007810000 */
[-C--:B------:R-:W-:Y:S02]  /*1f830*/  ISETP.GE.OR P4, PT, R8, R244.reuse, !P4 ;  /* 0x000000f40800720c */ /* 0x080fe40006786670 */
[----:B------:R-:W-:Y:S02]  /*1f840*/  FMNMX.FTZ R9, R198, R9, !PT ;  /* 0x00000009c6097209 */ /* 0x000fe40007810000 */
[----:B------:R-:W-:Y:S02]  /*1f850*/  FSEL R199, R23, -INF , !P5 ;  /* 0xff80000017c77808 */ /* 0x000fe40006800000 */
[----:B------:R-:W-:Y:S01]  /*1f860*/  ISETP.GE.OR P2, PT, R3, R244, !P2 ;  /* 0x000000f40300720c */ /* 0x000fe20005746670 */
[----:B------:R-:W-:Y:S01]  /*1f870*/  LDSM.16.MT88.4 R20, [R222+0x10000] ;  /* 0x01000000de14783b */ /* 0x000fe20000004200 */
        /* <DEDUP_REMOVED lines=8> */
[----:B------:R-:W-:Y:S02]  /*1f900*/  ISETP.GE.OR P4, PT, R4, R244, !P4 ;  /* 0x000000f40400720c */ /* 0x000fe40006786670 */
[----:B------:R-:W-:Y:S02]  /*1f910*/  FMNMX.FTZ R9, R186, R9, !PT ;  /* 0x00000009ba097209 */ /* 0x000fe40007810000 */
[----:B------:R-:W-:Y:S02]  /*1f920*/  ISETP.GE.OR P1, PT, R8, R245, !P2 ;  /* 0x000000f50800720c */ /* 0x000fe40005726670 */
[----:B------:R-:W-:Y:S02]  /*1f930*/  FSEL R195, R27, -INF , !P0 ;  /* 0xff8000001bc37808 */ /* 0x000fe40004000000 */
[----:B------:R-:W-:Y:S02]  /*1f940*/  ISETP.GE.AND P2, PT, R6, R246, PT ;  /* 0x000000f60600720c */ /* 0x000fe40003f46270 */
[----:B------:R-:W-:Y:S02]  /*1f950*/  FMNMX.FTZ R8, R197, R10, !PT ;  /* 0x0000000ac5087209 */ /* 0x000fe40007810000 */
[----:B------:R-:W-:Y:S02]  /*1f960*/  FSEL R176, R32, -INF , !P4 ;  /* 0xff80000020b07808 */ /* 0x000fe40006000000 */
[----:B------:R-:W-:Y:S02]  /*1f970*/  FMNMX.FTZ R9, R178, R9, !PT ;  /* 0x00000009b2097209 */ /* 0x000fe40007810000 */
[----:B------:R-:W-:Y:S02]  /*1f980*/  FSEL R177, R30, -INF , !P1 ;  /* 0xff8000001eb17808 */ /* 0x000fe40004800000 */
[----:B------:R-:W-:Y:S02]  /*1f990*/  ISETP.GE.OR P2, PT, R6, R245, !P2 ;  /* 0x000000f50600720c */ /* 0x000fe40005746670 */
[----:B------:R-:W-:Y:S02]  /*1f9a0*/  FMNMX.FTZ R8, R195, R8, !PT ;  /* 0x00000008c3087209 */ /* 0x000fe40007810000 */
[----:B------:R-:W-:Y:S02]  /*1f9b0*/  ISETP.GE.AND P0, PT, R4, R246, PT ;  /* 0x000000f60400720c */ /* 0x000fe40003f06270 */
[----:B------:R-:W-:Y:S02]  /*1f9c0*/  FMNMX.FTZ R13, R176, R9, !PT ;  /* 0x00000009b00d7209 */ /* 0x000fe40007810000 */
[----:B------:R-:W-:Y:S02]  /*1f9d0*/  FSEL R175, R31, -INF , !P2 ;  /* 0xff8000001faf7808 */ /* 0x000fe40005000000 */
[----:B------:R-:W-:Y:S01]  /*1f9e0*/  FMNMX.FTZ R8, R177, R8, !PT ;  /* 0x00000008b1087209 */ /* 0x000fe20007810000 */
[----:B------:R-:W-:Y:S01]  /*1f9f0*/  LDSM.16.MT88.4 R28, [R221+0x10000] ;  /* 0x01000000dd1c783b */ /* 0x000fe20000004200 */
[----:B------:R-:W-:Y:S02]  /*1fa00*/  ISETP.GE.OR P1, PT, R4, R245, !P0 ;  /* 0x000000f50400720c */ /* 0x000fe40004726670 */
        /* <DEDUP_REMOVED lines=38> */
[----:B------:R-:W-:Y:S01]  /*1fc70*/  ISETP.GT.AND P0, PT, R240, R231, PT ;  /* 0x000000e7f000720c */ /* 0x000fe20003f04270 */
        /* <DEDUP_REMOVED lines=29> */
[----:B------:R-:W-:Y:S02]  /*1fe50*/  FFMA.FTZ R172, R165, c[0x0][0x23c], -R172 ;  /* 0x00008f00a5ac7a23 */ /* 0x000fe400000108ac */
[--C-:B------:R-:W-:Y:S02]  /*1fe60*/  FFMA.FTZ R186, R186, c[0x0][0x23c], -R179.reuse ;  /* 0x00008f00baba7a23 */ /* 0x100fe400000108b3 */
[----:B------:R-:W-:Y:S05]  /*1fe70*/  FFMA.FTZ R179, R174, c[0x0][0x23c], -R179 ;  /* 0x00008f00aeb37a23 */ /* 0x000fea00000108b3 */
[----:B------:R-:W2:Y:S01]  /*1fe80*/  MUFU.EX2 R180, R180 ;  /* 0x000000b400b47308 */ /* 0x000ea20000000800 */
[----:B-1----:R-:W-:Y:S09]  /*1fe90*/  F2FP.PACK_AB R169, R182, R183 ;  /* 0x000000b7b6a9723e */ /* 0x002ff200000000ff */
[----:B------:R-:W1:Y:S10]  /*1fea0*/  MUFU.EX2 R2, R2 ;  /* 0x0000000200027308 */ /* 0x000e740000000800 */
[----:B------:R-:W3:Y:S01]  /*1feb0*/  MUFU.EX2 R0, R0 ;  /* 0x0000000000007308 */ /* 0x000ee20000000800 */
[----:B--2---:R-:W-:Y:S09]  /*1fec0*/  F2FP.PACK_AB R171, R180, R181 ;  /* 0x000000b5b4ab723e */ /* 0x004ff200000000ff */
[----:B------:R-:W-:Y:S01]  /*1fed0*/  MUFU.EX2 R243, R179 ;  /* 0x000000b300f37308 */ /* 0x000fe20000000800 */
        /* <DEDUP_REMOVED lines=17> */
[----:B------:R-:W1:Y:S03]  /*1fff0*/  MUFU.EX2 R188, R188 ;  /* 0x000000bc00bc7308 */ /* 0x000e660000000800 */
        /* <DEDUP_REMOVED lines=19> */
[----:B------:R-:W3:Y:S01]  /*20130*/  LDSM.16.MT88.4 R144, [R224+0x12000] ;  /* 0x01200000e090783b */ /* 0x000ee20000004200 */
[----:B------:R-:W-:Y:S01]  /*20140*/  FMUL.FTZ R27, R0, R143 ;  /* 0x0000008f001b7220 */ /* 0x000fe20000410000 */
[----:B------:R-:W4:Y:S01]  /*20150*/  MUFU.EX2 R192, R192 ;  /* 0x000000c000c07308 */ /* 0x000f220000000800 */
        /* <DEDUP_REMOVED lines=10> */
[----:B------:R-:W5:Y:S03]  /*20200*/  MUFU.EX2 R194, R194 ;  /* 0x000000c200c27308 */ /* 0x000f660000000800 */
        /* <DEDUP_REMOVED lines=12> */
[----:B------:R-:W1:Y:S01]  /*202d0*/  MUFU.EX2 R203, R203 ;  /* 0x000000cb00cb7308 */ /* 0x000e620000000800 */
[C---:B------:R-:W-:Y:S02]  /*202e0*/  FMUL.FTZ R40, R2.reuse, R40 ;  /* 0x0000002802287220 */ /* 0x040fe40000410000 */
[----:B------:R-:W-:Y:S03]  /*202f0*/  FMUL.FTZ R41, R2, R41 ;  /* 0x0000002902297220 */ /* 0x000fe60000410000 */
[C---:B---3--:R-:W-:Y:S03]  /*20300*/  HMMA.16816.F32 R36, R168.reuse, R144, R36 ;  /* 0x00000090a824723c */ /* 0x048fe60000001824 */
[C---:B------:R-:W-:Y:S01]  /*20310*/  FMUL.FTZ R42, R0.reuse, R42 ;  /* 0x0000002a002a7220 */ /* 0x040fe20000410000 */
[----:B------:R-:W-:Y:S01]  /*20320*/  MUFU.EX2 R198, R198 ;  /* 0x000000c600c67308 */ /* 0x000fe20000000800 */
[----:B------:R-:W-:Y:S02]  /*20330*/  FMUL.FTZ R43, R0, R43 ;  /* 0x0000002b002b7220 */ /* 0x000fe40000410000 */
[C---:B------:R-:W-:Y:S02]  /*20340*/  FMUL.FTZ R44, R2.reuse, R44 ;  /* 0x0000002c022c7220 */ /* 0x040fe40000410000 */
[----:B------:R-:W-:Y:S03]  /*20350*/  FMUL.FTZ R45, R2, R45 ;  /* 0x0000002d022d7220 */ /* 0x000fe60000410000 */
[C---:B------:R-:W-:Y:S01]  /*20360*/  HMMA.16816.F32 R40, R168.reuse, R146, R40 ;  /* 0x00000092a828723c */ /* 0x040fe20000001828 */
[----:B------:R-:W-:Y:S01]  /*20370*/  LDSM.16.MT88.4 R144, [R222+0x10800] ;  /* 0x01080000de90783b */ /* 0x000fe20000004200 */
[----:B------:R-:W3:Y:S01]  /*20380*/  MUFU.EX2 R239, R239 ;  /* 0x000000ef00ef7308 */ /* 0x000ee20000000800 */
        /* <DEDUP_REMOVED lines=22> */
[----:B------:R-:W2:Y:S01]  /*204f0*/  MUFU.EX2 R200, R200 ;  /* 0x000000c800c87308 */ /* 0x000ea20000000800 */
        /* <DEDUP_REMOVED lines=10> */
[----:B------:R-:W2:Y:S01]  /*205a0*/  MUFU.EX2 R195, R195 ;  /* 0x000000c300c37308 */ /* 0x000ea20000000800 */
[----:B------:R-:W-:Y:S02]  /*205b0*/  FMUL.FTZ R67, R0, R67 ;  /* 0x0000004300437220 */ /* 0x000fe40000410000 */
[C---:B------:R-:W-:Y:S02]  /*205c0*/  FMUL.FTZ R68, R2.reuse, R68 ;  /* 0x0000004402447220 */ /* 0x040fe40000410000 */
[----:B------:R-:W-:Y:S03]  /*205d0*/  FMUL.FTZ R69, R2, R69 ;  /* 0x0000004502457220 */ /* 0x000fe60000410000 */
[C---:B------:R-:W-:Y:S01]  /*205e0*/  HMMA.16816.F32 R64, R168.reuse, R142, R64 ;  /* 0x0000008ea840723c */ /* 0x040fe20000001840 */
[----:B------:R-:W3:Y:S01]  /*205f0*/  LDSM.16.MT88.4 R140, [R221+0x14000] ;  /* 0x01400000dd8c783b */ /* 0x000ee20000004200 */
[----:B------:R-:W2:Y:S01]  /*20600*/  MUFU.EX2 R201, R201 ;  /* 0x000000c900c97308 */ /* 0x000ea20000000800 */
        /* <DEDUP_REMOVED lines=86> */
[----:B----4-:R-:W-:Y:S03]  /*20b70*/  F2FP.PACK_AB R133, R192, R191 ;  /* 0x000000bfc085723e */ /* 0x010fe600000000ff */
[----:B------:R-:W-:Y:S01]  /*20b80*/  HMMA.16816.F32 R128, R168, R134, R128 ;  /* 0x00000086a880723c */ /* 0x000fe20000001880 */
[----:B------:R-:W-:Y:S02]  /*20b90*/  LDSM.16.MT88.4 R168, [R222+0x14800] ;  /* 0x01480000dea8783b */ /* 0x000fe40000004200 */
[----:B------:R-:W-:Y:S01]  /*20ba0*/  MOV R2, R164 ;  /* 0x000000a400027202 */ /* 0x000fe20000000f00 */
[----:B------:R-:W-:Y:S02]  /*20bb0*/  FFMA.FTZ R183, R0, R249, R183 ;  /* 0x000000f900b77223 */ /* 0x000fe400000100b7 */
        /* <DEDUP_REMOVED lines=58> */
[----:B------:R-:W-:Y:S01]  /*20f60*/  HMMA.16816.F32 R128, R132, R150, R128 ;  /* 0x000000968480723c */ /* 0x000fe20000001880 */
[----:B------:R-:W4:Y:S06]  /*20f70*/  LDSM.16.MT88.4 R148, [R224+0x13000] ;  /* 0x01300000e094783b */ /* 0x000f2c0000004200 */
[----:B------:R-:W-:Y:S02]  /*20f80*/  F2FP.PACK_AB R132, R203, R202 ;  /* 0x000000cacb84723e */ /* 0x000fe400000000ff */
[----:B------:R-:W-:Y:S03]  /*20f90*/  F2FP.PACK_AB R134, R239, R198 ;  /* 0x000000c6ef86723e */ /* 0x000fe600000000ff */
[----:B------:R-:W-:Y:S02]  /*20fa0*/  F2FP.PACK_AB R133, R199, R196 ;  /* 0x000000c4c785723e */ /* 0x000fe400000000ff */
[----:B------:R-:W-:Y:S07]  /*20fb0*/  F2FP.PACK_AB R135, R200, R197 ;  /* 0x000000c5c887723e */ /* 0x000fee00000000ff */
        /* <DEDUP_REMOVED lines=18> */
[C---:B------:R-:W-:Y:S01]  /*210e0*/  HMMA.16816.F32 R52, R132.reuse, R160, R52 ;  /* 0x000000a08434723c */ /* 0x040fe20000001834 */
[----:B------:R5:W-:Y:S07]  /*210f0*/  MUFU.EX2 R161, R177 ;  /* 0x000000b100a17308 */ /* 0x000bee0000000800 */
[C---:B------:R-:W-:Y:S03]  /*21100*/  HMMA.16816.F32 R56, R132.reuse, R162, R56 ;  /* 0x000000a28438723c */ /* 0x040fe60000001838 */
[----:B------:R-:W-:Y:S05]  /*21110*/  MUFU.EX2 R160, R175 ;  /* 0x000000af00a07308 */ /* 0x000fea0000000800 */
[C---:B------:R-:W-:Y:S05]  /*21120*/  HMMA.16816.F32 R60, R132.reuse, R168, R60 ;  /* 0x000000a8843c723c */ /* 0x040fea000000183c */
[----:B------:R1:W1:Y:S02]  /*21130*/  MUFU.EX2 R163, R173 ;  /* 0x000000ad00a37308 */ /* 0x0002640000000800 */
[----:B------:R-:W-:Y:S01]  /*21140*/  F2FP.PACK_AB R168, R195, R186 ;  /* 0x000000bac3a8723e */ /* 0x000fe200000000ff */
[C---:B------:R-:W-:Y:S01]  /*21150*/  HMMA.16816.F32 R64, R132.reuse, R170, R64 ;  /* 0x000000aa8440723c */ /* 0x040fe20000001840 */
[----:B-----5:R-:W-:Y:S06]  /*21160*/  LDSM.16.MT88.4 R176, [R224+0x13800] ;  /* 0x01380000e0b0783b */ /* 0x020fec0000004200 */
[----:B------:R-:W-:Y:S01]  /*21170*/  F2FP.PACK_AB R170, R243, R201 ;  /* 0x000000c9f3aa723e */ /* 0x000fe200000000ff */
[C---:B--2---:R-:W-:Y:S08]  /*21180*/  HMMA.16816.F32 R68, R132.reuse, R140, R68 ;  /* 0x0000008c8444723c */ /* 0x044ff00000001844 */
[C---:B------:R-:W-:Y:S01]  /*21190*/  HMMA.16816.F32 R72, R132.reuse, R142, R72 ;  /* 0x0000008e8448723c */ /* 0x040fe20000001848 */
[----:B------:R-:W2:Y:S07]  /*211a0*/  LDSM.16.MT88.4 R140, [R224+0x17000] ;  /* 0x01700000e08c783b */ /* 0x000eae0000004200 */
[C---:B---3--:R-:W-:Y:S01]  /*211b0*/  HMMA.16816.F32 R76, R132.reuse, R144, R76 ;  /* 0x00000090844c723c */ /* 0x048fe2000000184c */
[----:B-1----:R-:W-:Y:S07]  /*211c0*/  LDSM.16.MT88.4 R172, [R220+0x11800] ;  /* 0x01180000dcac783b */ /* 0x002fee0000004200 */
        /* <DEDUP_REMOVED lines=12> */
[C---:B------:R-:W-:Y:S08]  /*21290*/  HMMA.16816.F32 R112, R132.reuse, R146, R112 ;  /* 0x000000928470723c */ /* 0x040ff00000001870 */
[C---:B------:R-:W-:Y:S08]  /*212a0*/  HMMA.16816.F32 R116, R132.reuse, R152, R116 ;  /* 0x000000988474723c */ /* 0x040ff00000001874 */
[C---:B------:R-:W-:Y:S08]  /*212b0*/  HMMA.16816.F32 R120, R132.reuse, R154, R120 ;  /* 0x0000009a8478723c */ /* 0x040ff00000001878 */
[C---:B------:R-:W-:Y:S08]  /*212c0*/  HMMA.16816.F32 R124, R132.reuse, R156, R124 ;  /* 0x0000009c847c723c */ /* 0x040ff0000000187c */
[----:B------:R-:W-:Y:S07]  /*212d0*/  HMMA.16816.F32 R128, R132, R158, R128 ;  /* 0x0000009e8480723c */ /* 0x000fee0000001880 */
[----:B------:R-:W-:Y:S02]  /*212e0*/  MOV R133, R163 ;  /* 0x000000a300857202 */ /* 0x000fe40000000f00 */
[----:B------:R-:W-:Y:S03]  /*212f0*/  MOV R134, R160 ;  /* 0x000000a000867202 */ /* 0x000fe60000000f00 */
[----:B------:R-:W-:Y:S02]  /*21300*/  MOV R135, R161 ;  /* 0x000000a100877202 */ /* 0x000fe40000000f00 */
[----:B------:R-:W-:Y:S02]  /*21310*/  F2FP.PACK_AB R171, R165, R133 ;  /* 0x00000085a5ab723e */ /* 0x000fe400000000ff */
[----:B------:R-:W-:Y:S07]  /*21320*/  F2FP.PACK_AB R169, R134, R135 ;  /* 0x0000008786a9723e */ /* 0x000fee00000000ff */
[C---:B---3--:R-:W-:Y:S01]  /*21330*/  HMMA.16816.F32 R160, R168.reuse, R136, R4 ;  /* 0x00000088a8a0723c */ /* 0x048fe20000001804 */
[----:B------:R-:W1:Y:S07]  /*21340*/  LDSM.16.MT88.4 R4, [R222+0x13800] ;  /* 0x01380000de04783b */ /* 0x000e6e0000004200 */
[C---:B------:R-:W-:Y:S01]  /*21350*/  HMMA.16816.F32 R156, R168.reuse, R138, R8 ;  /* 0x0000008aa89c723c */ /* 0x040fe20000001808 */
[----:B------:R-:W3:Y:S07]  /*21360*/  LDSM.16.MT88.4 R8, [R221+0x13800] ;  /* 0x01380000dd08783b */ /* 0x000eee0000004200 */
[C---:B----4-:R-:W-:Y:S01]  /*21370*/  HMMA.16816.F32 R152, R168.reuse, R148, R12 ;  /* 0x00000094a898723c */ /* 0x050fe2000000180c */
[----:B------:R-:W4:Y:S07]  /*21380*/  LDSM.16.MT88.4 R12, [R220+0x13800] ;  /* 0x01380000dc0c783b */ /* 0x000f2e0000004200 */
[C---:B------:R-:W-:Y:S01]  /*21390*/  HMMA.16816.F32 R148, R168.reuse, R150, R16 ;  /* 0x00000096a894723c */ /* 0x040fe20000001810 */
[----:B------:R-:W5:Y:S07]  /*213a0*/  LDSM.16.MT88.4 R16, [R224+0x15800] ;  /* 0x01580000e010783b */ /* 0x000f6e0000004200 */
[C---:B--2---:R-:W-:Y:S07]  /*213b0*/  HMMA.16816.F32 R144, R168.reuse, R140, R20 ;  /* 0x0000008ca890723c */ /* 0x044fee0000001814 */
[----:B------:R-:W-:Y:S01]  /*213c0*/  MOV R23, R133 ;  /* 0x0000008500177202 */ /* 0x000fe20000000f00 */
[C---:B------:R-:W-:Y:S01]  /*213d0*/  HMMA.16816.F32 R140, R168.reuse, R142, R24 ;  /* 0x0000008ea88c723c */ /* 0x040fe20000001818 */
[----:B------:R-:W-:Y:S07]  /*213e0*/  LDSM.16.MT88.4 R24, [R221+0x15800] ;  /* 0x01580000dd18783b */ /* 0x000fee0000004200 */
[C---:B------:R-:W-:Y:S01]  /*213f0*/  HMMA.16816.F32 R136, R168.reuse, R172, R28 ;  /* 0x000000aca888723c */ /* 0x040fe2000000181c */
[----:B------:R-:W-:Y:S06]  /*21400*/  LDSM.16.MT88.4 R28, [R220+0x15800] ;  /* 0x01580000dc1c783b */ /* 0x000fec0000004200 */
[----:B------:R-:W-:Y:S02]  /*21410*/  MOV R172, R134 ;  /* 0x0000008600ac7202 */ /* 0x000fe40000000f00 */
[----:B------:R-:W-:Y:S02]  /*21420*/  MOV R173, R135 ;  /* 0x0000008700ad7202 */ /* 0x000fe40000000f00 */
[C---:B------:R-:W-:Y:S07]  /*21430*/  HMMA.16816.F32 R132, R168.reuse, R174, R32 ;  /* 0x000000aea884723c */ /* 0x040fee0000001820 */
[----:B------:R-:W-:Y:S01]  /*21440*/  MOV R35, R23 ;  /* 0x0000001700237202 */ /* 0x000fe20000000f00 */
[C---:B------:R-:W-:Y:S01]  /*21450*/  HMMA.16816.F32 R36, R168.reuse, R176, R36 ;  /* 0x000000b0a824723c */ /* 0x040fe20000001824 */
[----:B------:R-:W2:Y:S06]  /*21460*/  LDSM.16.MT88.4 R20, [R222+0x15800] ;  /* 0x01580000de14783b */ /* 0x000eac0000004200 */
[----:B------:R-:W-:Y:S01]  /*21470*/  MOV R177, R35 ;  /* 0x0000002300b17202 */ /* 0x000fe20000000f00 */
[C---:B------:R-:W-:Y:S01]  /*21480*/  HMMA.16816.F32 R40, R168.reuse, R178, R40 ;  /* 0x000000b2a828723c */ /* 0x040fe20000001828 */
[----:B------:R-:W2:Y:S03]  /*21490*/  LDSM.16.MT88.4 R32, [R224+0x17800] ;  /* 0x01780000e020783b */ /* 0x000ea60000004200 */
[----:B------:R-:W-:Y:S03]  /*214a0*/  MOV R176, R172 ;  /* 0x000000ac00b07202 */ /* 0x000fe60000000f00 */
[----:B------:R-:W-:Y:S01]  /*214b0*/  MOV R179, R173 ;  /* 0x000000ad00b37202 */ /* 0x000fe20000000f00 */
[C---:B-1----:R-:W-:Y:S01]  /*214c0*/  HMMA.16816.F32 R44, R168.reuse, R4, R44 ;  /* 0x00000004a82c723c */ /* 0x042fe2000000182c */
[----:B------:R-:W1:Y:S07]  /*214d0*/  LDSM.16.MT88.4 R172, [R222+0x17800] ;  /* 0x01780000deac783b */ /* 0x000e6e0000004200 */
[C---:B------:R-:W-:Y:S01]  /*214e0*/  HMMA.16816.F32 R48, R168.reuse, R6, R48 ;  /* 0x00000006a830723c */ /* 0x040fe20000001830 */
[----:B------:R-:W1:Y:S07]  /*214f0*/  LDSM.16.MT88.4 R4, [R221+0x17800] ;  /* 0x01780000dd04783b */ /* 0x000e6e0000004200 */
[C---:B---3--:R-:W-:Y:S08]  /*21500*/  HMMA.16816.F32 R52, R168.reuse, R8, R52 ;  /* 0x00000008a834723c */ /* 0x048ff00000001834 */
[C---:B------:R-:W-:Y:S01]  /*21510*/  HMMA.16816.F32 R56, R168.reuse, R10, R56 ;  /* 0x0000000aa838723c */ /* 0x040fe20000001838 */
[----:B------:R-:W3:Y:S07]  /*21520*/  LDSM.16.MT88.4 R8, [R220+0x17800] ;  /* 0x01780000dc08783b */ /* 0x000eee0000004200 */
[C---:B----4-:R-:W-:Y:S07]  /*21530*/  HMMA.16816.F32 R60, R168.reuse, R12, R60 ;  /* 0x0000000ca83c723c */ /* 0x050fee000000183c */
[----:B------:R-:W-:Y:S01]  /*21540*/  FADD.FTZ R13, R193, R192 ;  /* 0x000000c0c10d7221 */ /* 0x000fe20000010000 */
[C---:B------:R-:W-:Y:S04]  /*21550*/  HMMA.16816.F32 R64, R168.reuse, R14, R64 ;  /* 0x0000000ea840723c */ /* 0x040fe80000001840 */
[----:B------:R-:W-:Y:S04]  /*21560*/  FADD.FTZ R13, R194, R13 ;  /* 0x0000000dc20d7221 */ /* 0x000fe80000010000 */
[C---:B-----5:R-:W-:Y:S04]  /*21570*/  HMMA.16816.F32 R68, R168.reuse, R16, R68 ;  /* 0x00000010a844723c */ /* 0x060fe80000001844 */
[----:B------:R-:W-:Y:S04]  /*21580*/  FADD.FTZ R0, R196, R13 ;  /* 0x0000000dc4007221 */ /* 0x000fe80000010000 */
[C---:B------:R-:W-:Y:S04]  /*21590*/  HMMA.16816.F32 R72, R168.reuse, R18, R72 ;  /* 0x00000012a848723c */ /* 0x040fe80000001848 */
[----:B------:R-:W-:Y:S04]  /*215a0*/  FADD.FTZ R0, R199, R0 ;  /* 0x00000000c7007221 */ /* 0x000fe80000010000 */
[C---:B--2---:R-:W-:Y:S04]  /*215b0*/  HMMA.16816.F32 R76, R168.reuse, R20, R76 ;  /* 0x00000014a84c723c */ /* 0x044fe8000000184c */
[----:B------:R-:W-:Y:S01]  /*215c0*/  FADD.FTZ R197, R197, R0 ;  /* 0x00000000c5c57221 */ /* 0x000fe20000010000 */
[----:B------:R-:W-:Y:S03]  /*215d0*/  MOV R0, R3 ;  /* 0x0000000300007202 */ /* 0x000fe60000000f00 */
[C---:B------:R-:W-:Y:S04]  /*215e0*/  HMMA.16816.F32 R80, R168.reuse, R22, R80 ;  /* 0x00000016a850723c */ /* 0x040fe80000001850 */
[----:B------:R-:W-:Y:S04]  /*215f0*/  FADD.FTZ R200, R200, R197 ;  /* 0x000000c5c8c87221 */ /* 0x000fe80000010000 */
        /* <DEDUP_REMOVED lines=8> */
[C---:B------:R-:W-:Y:S08]  /*21680*/  HMMA.16816.F32 R100, R168.reuse, R32, R100 ;  /* 0x00000020a864723c */ /* 0x040ff00000001864 */
[C---:B------:R-:W-:Y:S08]  /*21690*/  HMMA.16816.F32 R104, R168.reuse, R34, R104 ;  /* 0x00000022a868723c */ /* 0x040ff00000001868 */
[C---:B-1----:R-:W-:Y:S08]  /*216a0*/  HMMA.16816.F32 R108, R168.reuse, R172, R108 ;  /* 0x000000aca86c723c */ /* 0x042ff0000000186c */
[C---:B------:R-:W-:Y:S08]  /*216b0*/  HMMA.16816.F32 R112, R168.reuse, R174, R112 ;  /* 0x000000aea870723c */ /* 0x040ff00000001870 */
[C---:B------:R-:W-:Y:S07]  /*216c0*/  HMMA.16816.F32 R116, R168.reuse, R4, R116 ;  /* 0x00000004a874723c */ /* 0x040fee0000001874 */
        /* <DEDUP_REMOVED lines=14> */
.L_x_6598:
        /* <DEDUP_REMOVED lines=321> */
.L_x_6603:
[----:B------:R-:W2:Y:S04]  /*22bc0*/  S2R R74, SR_CTAID.Z ;  /* 0x00000000004a7919 */ /* 0x000ea80000002700 */
[----:B------:R-:W2:Y:S02]  /*22bd0*/  S2R R3, SR_CTAID.Y ;  /* 0x0000000000037919 */ /* 0x000ea40000002600 */
[----:B--2---:R-:W-:-:S04]  /*22be0*/  IMAD R73, R3, c[0x0][0x1c0], R74 ;  /* 0x0000700003497a24 */ /* 0x004fc800078e024a */
[----:B------:R-:W-:Y:S02]  /*22bf0*/  IMAD R73, R73, c[0x0][0x214], RZ ;  /* 0x0000850049497a24 */ /* 0x000fe400078e02ff */
.L_x_6604:
[----:B------:R-:W-:Y:S01]  /*22c00*/  BAR.SYNC.DEFER_BLOCKING 0x0 ;  /* 0x0000000000007b1d */ /* 0x000fe20000010000 */
[----:B------:R-:W-:Y:S01]  /*22c10*/  LOP3.LUT R5, R5, 0xffffffe0, RZ, 0xc0, !PT ;  /* 0xffffffe005057812 */ /* 0x000fe200078ec0ff */
[C---:B------:R-:W-:Y:S01]  /*22c20*/  IMAD.WIDE.U32 R80, R233.reuse, c[0x0][0x1e8], RZ ;  /* 0x00007a00e9507a25 */ /* 0x040fe200078e00ff */
[----:B------:R-:W-:Y:S02]  /*22c30*/  SHF.R.S32.HI R77, RZ, 0x1f, R6 ;  /* 0x0000001fff4d7819 */ /* 0x000fe40000011406 */
[----:B------:R-:W-:Y:S01]  /*22c40*/  ISETP.NE.AND P0, PT, R233, -0x1, PT ;  /* 0xffffffffe900780c */ /* 0x000fe20003f05270 */
[----:B------:R-:W2:Y:S01]  /*22c50*/  S2R R0, SR_TID.X ;  /* 0x0000000000007919 */ /* 0x000ea20000002100 */
[----:B------:R-:W-:Y:S01]  /*22c60*/  IMAD.IADD R5, R4, 0x1, -R5 ;  /* 0x0000000104057824 */ /* 0x000fe200078e0a05 */
[----:B------:R-:W-:Y:S01]  /*22c70*/  LEA.HI R77, R77, R6, RZ, 0x2 ;  /* 0x000000064d4d7211 */ /* 0x000fe200078f10ff */
[----:B------:R-:W-:Y:S01]  /*22c80*/  IMAD.WIDE.U32 R82, R3, c[0x0][0x1e0], RZ ;  /* 0x0000780003527a25 */ /* 0x000fe200078e00ff */
[----:B------:R-:W-:Y:S01]  /*22c90*/  ULDC.64 UR4, c[0x0][0x118] ;  /* 0x0000460000047ab9 */ /* 0x000fe20000000a00 */
[----:B------:R-:W-:Y:S01]  /*22ca0*/  BSSY B0, `(.L_x_6605) ;  /* 0x0000030000007945 */ /* 0x000fe20003800000 */
[----:B------:R-:W-:Y:S01]  /*22cb0*/  LOP3.LUT P1, RZ, R5, 0x3, RZ, 0xc0, !PT ;  /* 0x0000000305ff7812 */ /* 0x000fe2000782c0ff */
[----:B------:R-:W-:Y:S01]  /*22cc0*/  IMAD R233, R233, c[0x0][0x1ec], R81 ;  /* 0x00007b00e9e97a24 */ /* 0x000fe200078e0251 */
[----:B------:R-:W-:-:S05]  /*22cd0*/  LOP3.LUT R77, R77, 0xffffffc, RZ, 0xc0, !PT ;  /* 0x0ffffffc4d4d7812 */ /* 0x000fca00078ec0ff */
[----:B------:R-:W-:Y:S01]  /*22ce0*/  IMAD.IADD R77, R6, 0x1, -R77 ;  /* 0x00000001064d7824 */ /* 0x000fe200078e0a4d */
[----:B------:R3:W4:Y:S04]  /*22cf0*/  LDS.128 R64, [R236] ;  /* 0x00000000ec407984 */ /* 0x0007280000000c00 */
[----:B------:R3:W1:Y:S01]  /*22d00*/  LDS.128 R60, [R236+0x800] ;  /* 0x00080000ec3c7984 */ /* 0x0006620000000c00 */
[----:B--2---:R-:W-:-:S03]  /*22d10*/  SHF.R.S32.HI R75, RZ, 0x1f, R0 ;  /* 0x0000001fff4b7819 */ /* 0x004fc60000011400 */
[----:B------:R3:W2:Y:S01]  /*22d20*/  LDS.128 R56, [R236+0x1000] ;  /* 0x00100000ec387984 */ /* 0x0006a20000000c00 */
[----:B------:R-:W-:-:S03]  /*22d30*/  LEA.HI R75, R75, R0, RZ, 0x5 ;  /* 0x000000004b4b7211 */ /* 0x000fc600078f28ff */
[----:B------:R3:W1:Y:S01]  /*22d40*/  LDS.128 R52, [R236+0x1800] ;  /* 0x00180000ec347984 */ /* 0x0006620000000c00 */
[----:B------:R-:W-:-:S03]  /*22d50*/  LOP3.LUT R75, R75, 0xffffffe0, RZ, 0xc0, !PT ;  /* 0xffffffe04b4b7812 */ /* 0x000fc600078ec0ff */
[----:B------:R3:W1:Y:S02]  /*22d60*/  LDS.128 R48, [R236+0x2000] ;  /* 0x00200000ec307984 */ /* 0x0006640000000c00 */
[----:B------:R-:W-:Y:S02]  /*22d70*/  IMAD.IADD R76, R0, 0x1, -R75 ;  /* 0x00000001004c7824 */ /* 0x000fe400078e0a4b */
[----:B------:R3:W1:Y:S01]  /*22d80*/  LDS.128 R44, [R236+0x2800] ;  /* 0x00280000ec2c7984 */ /* 0x0006620000000c00 */
[----:B------:R-:W-:-:S03]  /*22d90*/  SHF.R.S32.HI R75, RZ, 0x1f, R3 ;  /* 0x0000001fff4b7819 */ /* 0x000fc60000011403 */
[----:B------:R3:W1:Y:S01]  /*22da0*/  LDS.128 R40, [R236+0x3000] ;  /* 0x00300000ec287984 */ /* 0x0006620000000c00 */
[----:B------:R-:W-:Y:S01]  /*22db0*/  SHF.R.S32.HI R5, RZ, 0x1f, R76 ;  /* 0x0000001fff057819 */ /* 0x000fe2000001144c */
[----:B------:R-:W-:Y:S02]  /*22dc0*/  IMAD R78, R75, c[0x0][0x1e0], RZ ;  /* 0x000078004b4e7a24 */ /* 0x000fe400078e02ff */
[----:B------:R3:W1:Y:S01]  /*22dd0*/  LDS.128 R36, [R236+0x3800] ;  /* 0x00380000ec247984 */ /* 0x0006620000000c00 */
[----:B------:R-:W-:Y:S01]  /*22de0*/  LEA.HI R5, R5, R76, RZ, 0x2 ;  /* 0x0000004c05057211 */ /* 0x000fe200078f10ff */
[----:B------:R-:W-:Y:S01]  /*22df0*/  IMAD R78, R3, c[0x0][0x1e4], R78 ;  /* 0x00007900034e7a24 */ /* 0x000fe200078e024e */
[----:B------:R-:W-:Y:S01]  /*22e00*/  SEL R3, R82, R80, !P0 ;  /* 0x0000005052037207 */ /* 0x000fe20004000000 */
[----:B------:R3:W1:Y:S01]  /*22e10*/  LDS.128 R32, [R236+0x4000] ;  /* 0x00400000ec207984 */ /* 0x0006620000000c00 */
[----:B------:R-:W-:Y:S01]  /*22e20*/  SHF.R.S32.HI R6, RZ, 0x2, R5 ;  /* 0x00000002ff067819 */ /* 0x000fe20000011405 */
[----:B------:R-:W-:-:S02]  /*22e30*/  @!P0 IMAD.IADD R233, R83, 0x1, R78 ;  /* 0x0000000153e98824 */ /* 0x000fc400078e024e */
        /* <DEDUP_REMOVED lines=9> */
[----:B--2-4-:R-:W2:Y:S01]  /*22ed0*/  S2R R6, SR_CTAID.X ;  /* 0x0000000000067919 */ /* 0x014ea20000002500 */
[----:B------:R-:W-:Y:S01]  /*22ee0*/  IADD3 R75, R5, 0x8, RZ ;  /* 0x00000008054b7810 */ /* 0x000fe20007ffe0ff */
[----:B--2---:R-:W-:-:S02]  /*22ef0*/  IMAD R78, R6, 0x40, R73 ;  /* 0x00000040064e7824 */ /* 0x004fc400078e0249 */
        /* <DEDUP_REMOVED lines=10> */
.L_x_6606:
[----:B--2-4-:R-:W-:Y:S05]  /*22fa0*/  BSYNC B0 ;  /* 0x0000000000007941 */ /* 0x014fea0003800000 */
.L_x_6605:
[----:B------:R-:W2:Y:S01]  /*22fb0*/  S2R R2, SR_CTAID.X ;  /* 0x0000000000027919 */ /* 0x000ea20000002500 */
[----:B------:R-:W-:Y:S01]  /*22fc0*/  LEA.HI R5, R7, R4, RZ, 0x3 ;  /* 0x0000000407057211 */ /* 0x000fe200078f18ff */
[----:B------:R-:W-:Y:S03]  /*22fd0*/  BSSY B0, `(.L_x_6607) ;  /* 0x0000023000007945 */ /* 0x000fe60003800000 */
[----:B------:R-:W-:-:S05]  /*22fe0*/  LOP3.LUT R5, R5, 0xfffffff8, RZ, 0xc0, !PT ;  /* 0xfffffff805057812 */ /* 0x000fca00078ec0ff */
[----:B------:R-:W-:-:S04]  /*22ff0*/  IMAD.IADD R4, R4, 0x1, -R5 ;  /* 0x0000000104047824 */ /* 0x000fc800078e0a05 */
[----:B------:R-:W-:-:S05]  /*23000*/  IMAD.SHL.U32 R4, R4, 0x8, RZ ;  /* 0x0000000804047824 */ /* 0x000fca00078e00ff */
[----:B------:R-:W-:Y:S01]  /*23010*/  SHF.R.S32.HI R5, RZ, 0x1f, R4 ;  /* 0x0000001fff057819 */ /* 0x000fe20000011404 */
[----:B--2---:R-:W-:-:S04]  /*23020*/  IMAD.SHL.U32 R7, R2, 0x40, RZ ;  /* 0x0000004002077824 */ /* 0x004fc800078e00ff */
[----:B------:R-:W-:Y:S01]  /*23030*/  IMAD.WIDE.U32 R72, R7, c[0x0][0x1e8], R4 ;  /* 0x00007a0007487a25 */ /* 0x000fe200078e0004 */
[----:B------:R-:W-:Y:S02]  /*23040*/  SHF.R.S32.HI R2, RZ, 0x1f, R7 ;  /* 0x0000001fff027819 */ /* 0x000fe40000011407 */
[----:B------:R-:W-:Y:S02]  /*23050*/  SHF.R.S32.HI R5, RZ, 0x1f, R0 ;  /* 0x0000001fff057819 */ /* 0x000fe40000011400 */
[----:B------:R-:W-:Y:S01]  /*23060*/  IADD3 R72, P0, R3, R72, RZ ;  /* 0x0000004803487210 */ /* 0x000fe20007f1e0ff */
[----:B------:R-:W-:Y:S01]  /*23070*/  IMAD R2, R2, c[0x0][0x1e8], RZ ;  /* 0x00007a0002027a24 */ /* 0x000fe200078e02ff */
[----:B------:R-:W-:Y:S02]  /*23080*/  LEA.HI R5, R5, R0, RZ, 0x3 ;  /* 0x0000000005057211 */ /* 0x000fe400078f18ff */
[----:B------:R-:W-:Y:S01]  /*23090*/  SHF.R.S32.HI R4, RZ, 0x1f, R74 ;  /* 0x0000001fff047819 */ /* 0x000fe2000001144a */
[----:B------:R-:W-:Y:S01]  /*230a0*/  IMAD R2, R7, c[0x0][0x1ec], R2 ;  /* 0x00007b0007027a24 */ /* 0x000fe200078e0202 */
[----:B------:R-:W-:Y:S01]  /*230b0*/  SHF.R.S32.HI R0, RZ, 0x3, R5 ;  /* 0x00000003ff007819 */ /* 0x000fe20000011405 */
[----:B------:R-:W-:-:S02]  /*230c0*/  IMAD.IADD R7, R232, 0x1, -R7 ;  /* 0x00000001e8077824 */ /* 0x000fc400078e0a07 */
[----:B------:R-:W-:Y:S01]  /*230d0*/  IMAD R3, R4, c[0x0][0x1f0], RZ ;  /* 0x00007c0004037a24 */ /* 0x000fe200078e02ff */
[----:B------:R-:W-:Y:S02]  /*230e0*/  IADD3.X R73, R233, R2, R73, P0, !PT ;  /* 0x00000002e9497210 */ /* 0x000fe400007fe449 */
[----:B------:R-:W-:Y:S01]  /*230f0*/  ISETP.GE.AND P0, PT, R0, R7, PT ;  /* 0x000000070000720c */ /* 0x000fe20003f06270 */
[C---:B------:R-:W-:Y:S01]  /*23100*/  IMAD R3, R74.reuse, c[0x0][0x1f4], R3 ;  /* 0x00007d004a037a24 */ /* 0x040fe200078e0203 */
        /* <DEDUP_REMOVED lines=15> */
.L_x_6608:
[----:B------:R-:W-:Y:S05]  /*23200*/  BSYNC B0 ;  /* 0x0000000000007941 */ /* 0x000fea0003800000 */
.L_x_6607:
        /* <DEDUP_REMOVED lines=18> */
.L_x_6610:
[----:B------:R-:W-:Y:S05]  /*23330*/  BSYNC B0 ;  /* 0x0000000000007941 */ /* 0x000fea0003800000 */
.L_x_6609:
        /* <DEDUP_REMOVED lines=18> */
.L_x_6612:
[----:B------:R-:W-:Y:S05]  /*23460*/  BSYNC B0 ;  /* 0x0000000000007941 */ /* 0x000fea0003800000 */
.L_x_6611:
        /* <DEDUP_REMOVED lines=18> */
.L_x_6613:
        /* <DEDUP_REMOVED lines=15> */
.L_x_8816:


//--------------------- .text._ZN5flash24flash_fwd_splitkv_kernelI23Flash_fwd_kernel_traitsILi256ELi64ELi64ELi4ELb0ELb0EN7cutlass6half_tE19Flash_kernel_traitsILi256ELi64ELi64ELi4ES3_EELb0ELb1ELb0ELb0ELb1ELb1ELb0ELb1EEEvNS_16Flash_fwd_paramsE --------------------------
	.section	.text._ZN5flash24flash_fwd_splitkv_kernelI23Flash_fwd_kernel_traitsILi256ELi64ELi64ELi4ELb0ELb0EN7cutlass6half_tE19Flash_kernel_traitsILi256ELi64ELi64ELi4ES3_EELb0ELb1ELb0ELb0ELb1ELb1ELb0ELb1EEEvNS_16Flash_fwd_paramsE,"ax",@progbits
	.sectioninfo	@"SHI_REGISTERS=255"
	.align	128
        .global         _ZN5flash24flash_fwd_splitkv_kernelI23Flash_fwd_kernel_traitsILi256ELi64ELi64ELi4ELb0ELb0EN7cutlass6half_tE19Flash_kernel_traitsILi256ELi64ELi64ELi4ES3_EELb0ELb1ELb0ELb0ELb1ELb1ELb0ELb1EEEvNS_16Flash_fwd_paramsE
        .type           _ZN5flash24flash_fwd_splitkv_kernelI23Flash_fwd_kernel_traitsILi256ELi64ELi64ELi4ELb0ELb0EN7cutlass6half_tE19Flash_kernel_traitsILi256ELi64ELi64ELi4ES3_EELb0ELb1ELb0ELb0ELb1ELb1ELb0ELb1EEEvNS_16Flash_fwd_paramsE,@function
        .size           _ZN5flash24flash_fwd_splitkv_kernelI23Flash_fwd_kernel_traitsILi256ELi64ELi64ELi4ELb0ELb0EN7cutlass6half_tE19Flash_kernel_traitsILi256ELi64ELi64ELi4ES3_EELb0ELb1ELb0ELb0ELb1ELb1ELb0ELb1EEEvNS_16Flash_fwd_paramsE,(.L_x_8817 - _ZN5flash24flash_fwd_splitkv_kernelI23Flash_fwd_kernel_traitsILi256ELi64ELi64ELi4ELb0ELb0EN7cutlass6half_tE19Flash_kernel_traitsILi256ELi64ELi64ELi4ES3_EELb0ELb1ELb0ELb0ELb1ELb1ELb0ELb1EEEvNS_16Flash_fwd_paramsE)
        .other          _ZN5flash24flash_fwd_splitkv_kernelI23Flash_fwd_kernel_traitsILi256ELi64ELi64ELi4ELb0ELb0EN7cutlass6half_tE19Flash_kernel_traitsILi256ELi64ELi64ELi4ES3_EELb0ELb1ELb0ELb0ELb1ELb1ELb0ELb1EEEvNS_16Flash_fwd_paramsE,@"STO_CUDA_ENTRY STV_DEFAULT"
_ZN5flash24flash_fwd_splitkv_kernelI23Flash_fwd_kernel_traitsILi256ELi64ELi64ELi4ELb0ELb0EN7cutlass6half_tE19Flash_kernel_traitsILi256ELi64ELi64ELi4ES3_EELb0ELb1ELb0ELb0ELb1ELb1ELb0ELb1EEEvNS_16Flash_fwd_paramsE:
.text._ZN5flash24flash_fwd_splitkv_kernelI23Flash_fwd_kernel_traitsILi256ELi64ELi64ELi4ELb0ELb0EN7cutlass6half_tE19Flash_kernel_traitsILi256ELi64ELi64ELi4ES3_EELb0ELb1ELb0ELb0ELb1ELb1ELb0ELb1EEEvNS_16Flash_fwd_paramsE:
        /* <DEDUP_REMOVED lines=37> */
.L_x_6614:
[----:B-12-4-:R-:W-:Y:S02]  /*0250*/  MOV R3, c[0x0][0x218] ;  /* 0x0000860000037a02 */ /* 0x016fe40000000f00 */
.L_x_6615:
        /* <DEDUP_REMOVED lines=82> */
.L_x_6618:
[----:B------:R-:W-:Y:S05]  /*0780*/  BSYNC B0 ;  /* 0x0000000000007941 */ /* 0x000fea0003800000 */
.L_x_6617:
        /* <DEDUP_REMOVED lines=18> */
.L_x_6620:
[----:B------:R-:W-:Y:S05]  /*08b0*/  BSYNC B0 ;  /* 0x0000000000007941 */ /* 0x000fea0003800000 */
.L_x_6619:
        /* <DEDUP_REMOVED lines=18> */
.L_x_6622:
[----:B------:R-:W-:Y:S05]  /*09e0*/  BSYNC B0 ;  /* 0x0000000000007941 */ /* 0x000fea0003800000 */
.L_x_6621:
        /* <DEDUP_REMOVED lines=17> */
.L_x_6624:
[----:B------:R-:W-:Y:S05]  /*0b00*/  BSYNC B0 ;  /* 0x0000000000007941 */ /* 0x000fea0003800000 */
.L_x_6623:
        /* <DEDUP_REMOVED lines=19> */
.L_x_6616:
        /* <DEDUP_REMOVED lines=91> */
.L_x_6625:
        /* <DEDUP_REMOVED lines=15> */
.L_x_6627:
        /* <DEDUP_REMOVED lines=55> */
.L_x_6626:
        /* <DEDUP_REMOVED lines=232> */
.L_x_6682:
        /* <DEDUP_REMOVED lines=261> */
.L_x_6632:
[----:B------:R-:W-:Y:S05]  /*3520*/  BSYNC B0 ;  /* 0x0000000000007941 */ /* 0x000fea0003800000 */
.L_x_6631:
        /* <DEDUP_REMOVED lines=208> */
.L_x_6634:
[----:B------:R-:W-:Y:S05]  /*4230*/  BSYNC B0 ;  /* 0x0000000000007941 */ /* 0x000fea0003800000 */
.L_x_6633:
        /* <DEDUP_REMOVED lines=217> */
.L_x_6636:
[----:B------:R-:W-:Y:S05]  /*4fd0*/  BSYNC B0 ;  /* 0x0000000000007941 */ /* 0x000fea0003800000 */
.L_x_6635:
        /* <DEDUP_REMOVED lines=220> */
.L_x_6638:
[----:B------:R-:W-:Y:S05]  /*5da0*/  BSYNC B0 ;  /* 0x0000000000007941 */ /* 0x000fea0003800000 */
.L_x_6637:
        /* <DEDUP_REMOVED lines=8> */
.L_x_6630:
        /* <DEDUP_REMOVED lines=89> */
.L_x_6643:
[----:B------:R-:W-:Y:S05]  /*63c0*/  BSYNC B0 ;  /* 0x0000000000007941 */ /* 0x000fea0003800000 */
.L_x_6642:
        /* <DEDUP_REMOVED lines=89> */
.L_x_6645:
[----:B------:R-:W-:Y:S05]  /*6960*/  BSYNC B0 ;  /* 0x0000000000007941 */ /* 0x000fea0003800000 */
.L_x_6644:
        /* <DEDUP_REMOVED lines=89> */
.L_x_6647:
[----:B------:R-:W-:Y:S05]  /*6f00*/  BSYNC B0 ;  /* 0x0000000000007941 */ /* 0x000fea0003800000 */
.L_x_6646:
        /* <DEDUP_REMOVED lines=89> */
.L_x_6649:
[----:B------:R-:W-:Y:S05]  /*74a0*/  BSYNC B0 ;  /* 0x0000000000007941 */ /* 0x000fea0003800000 */
.L_x_6648:
[----:B-----5:R1:W-:Y:S02]  /*74b0*/  STG.E.128 [R152.64+0x180], R36 ;  /* 0x0001802498007986 */ /* 0x0203e4000c101d06 */
.L_x_6641:
[----:B------:R-:W-:Y:S05]  /*74c0*/  BSYNC B1 ;  /* 0x0000000000017941 */ /* 0x000fea0003800000 */
.L_x_6640:
        /* <DEDUP_REMOVED lines=98> */
.L_x_6653:
[----:B------:R-:W-:Y:S05]  /*7af0*/  BSYNC B0 ;  /* 0x0000000000007941 */ /* 0x000fea0003800000 */
.L_x_6652:
        /* <DEDUP_REMOVED lines=100> */
.L_x_6655:
[----:B------:R-:W-:Y:S05]  /*8140*/  BSYNC B0 ;  /* 0x0000000000007941 */ /* 0x000fea0003800000 */
.L_x_6654:
        /* <DEDUP_REMOVED lines=97> */
.L_x_6657:
[----:B------:R-:W-:Y:S05]  /*8760*/  BSYNC B0 ;  /* 0x0000000000007941 */ /* 0x000fea0003800000 */
.L_x_6656:
        /* <DEDUP_REMOVED lines=98> */
.L_x_6659:
[----:B------:R-:W-:Y:S05]  /*8d90*/  BSYNC B0 ;  /* 0x0000000000007941 */ /* 0x000fea0003800000 */
.L_x_6658:
[----:B-----5:R1:W-:Y:S02]  /*8da0*/  STG.E.128 [R40.64+0x180], R4 ;  /* 0x0001800428007986 */ /* 0x0203e4000c101d06 */
.L_x_6651:
[----:B------:R-:W-:Y:S05]  /*8db0*/  BSYNC B1 ;  /* 0x0000000000017941 */ /* 0x000fea0003800000 */
.L_x_6650:
        /* <DEDUP_REMOVED lines=101> */
.L_x_6663:
[----:B------:R-:W-:Y:S05]  /*9410*/  BSYNC B0 ;  /* 0x0000000000007941 */ /* 0x000fea0003800000 */
.L_x_6662:
        /* <DEDUP_REMOVED lines=100> */
.L_x_6665:
[----:B------:R-:W-:Y:S05]  /*9a60*/  BSYNC B0 ;  /* 0x0000000000007941 */ /* 0x000fea0003800000 */
.L_x_6664:
        /* <DEDUP_REMOVED lines=97> */
.L_x_6667:
[----:B------:R-:W-:Y:S05]  /*a080*/  BSYNC B0 ;  /* 0x0000000000007941 */ /* 0x000fea0003800000 */
.L_x_6666:
        /* <DEDUP_REMOVED lines=98> */
.L_x_6669:
[----:B------:R-:W-:Y:S05]  /*a6b0*/  BSYNC B0 ;  /* 0x0000000000007941 */ /* 0x000fea0003800000 */
.L_x_6668:
[----:B-----5:R4:W-:Y:S02]  /*a6c0*/  STG.E.128 [R40.64+0x180], R4 ;  /* 0x0001800428007986 */ /* 0x0209e4000c101d06 */
.L_x_6661:
[----:B------:R-:W-:Y:S05]  /*a6d0*/  BSYNC B1 ;  /* 0x0000000000017941 */ /* 0x000fea0003800000 */
.L_x_6660:
        /* <DEDUP_REMOVED lines=103> */
.L_x_6673:
[----:B------:R-:W-:Y:S05]  /*ad50*/  BSYNC B0 ;  /* 0x0000000000007941 */ /* 0x000fea0003800000 */
.L_x_6672:
        /* <DEDUP_REMOVED lines=101> */
.L_x_6675:
[----:B------:R-:W-:Y:S05]  /*b3b0*/  BSYNC B0 ;  /* 0x0000000000007941 */ /* 0x000fea0003800000 */
.L_x_6674:
        /* <DEDUP_REMOVED lines=97> */
.L_x_6677:
[----:B------:R-:W-:Y:S05]  /*b9d0*/  BSYNC B0 ;  /* 0x0000000000007941 */ /* 0x000fea0003800000 */
.L_x_6676:
        /* <DEDUP_REMOVED lines=98> */
.L_x_6679:
[----:B------:R-:W-:Y:S05]  /*c000*/  BSYNC B0 ;  /* 0x0000000000007941 */ /* 0x000fea0003800000 */
.L_x_6678:
[----:B-----5:R4:W-:Y:S02]  /*c010*/  STG.E.128 [R40.64+0x180], R4 ;  /* 0x0001800428007986 */ /* 0x0209e4000c101d06 */
.L_x_6671:
[----:B------:R-:W-:Y:S05]  /*c020*/  BSYNC B1 ;  /* 0x0000000000017941 */ /* 0x000fea0003800000 */
.L_x_6670:
        /* <DEDUP_REMOVED lines=8> */
.L_x_6629:
        /* <DEDUP_REMOVED lines=53> */
.L_x_6639:
        /* <DEDUP_REMOVED lines=80> */
.L_x_6680:
        /* <DEDUP_REMOVED lines=8> */
.L_x_6681:
[----:B------:R-:W-:Y:S04]  /*c980*/  IADD3 R17, R17, -0x1, RZ ;  /* 0xffffffff11117810 */ /* 0x000fe80007ffe0ff */
[----:B------:R-:W-:Y:S11]  /*c990*/  ISETP.GT.AND P0, PT, R17, R69, PT ;  /* 0x000000451100720c */ /* 0x000ff60003f04270 */
[----:B------:R-:W-:Y:S02]  /*c9a0*/  @!UPT UIADD3 URZ, URZ, URZ, URZ ;  /* 0x0000003f3f3ff290 */ /* 0x000fe4000fffe03f */
[----:B------:R-:W-:-:S05]  /*c9b0*/  @P0 BRA `(.L_x_6682) ;  /* 0xffff5b1000000947 */ /* 0x000fca000383ffff */
.L_x_6628:
        /* <DEDUP_REMOVED lines=94> */
.L_x_6689:
[----:B------:R-:W-:Y:S05]  /*cfa0*/  BSYNC B0 ;  /* 0x0000000000007941 */ /* 0x000fea0003800000 */
.L_x_6688:
        /* <DEDUP_REMOVED lines=47> */
.L_x_6691:
[----:B------:R-:W-:Y:S05]  /*d2a0*/  BSYNC B0 ;  /* 0x0000000000007941 */ /* 0x000fea0003800000 */
.L_x_6690:
        /* <DEDUP_REMOVED lines=45> */
.L_x_6693:
[----:B------:R-:W-:Y:S05]  /*d580*/  BSYNC B0 ;  /* 0x0000000000007941 */ /* 0x000fea0003800000 */
.L_x_6692:
        /* <DEDUP_REMOVED lines=44> */
.L_x_6695:
[----:B------:R-:W-:Y:S05]  /*d850*/  BSYNC B0 ;  /* 0x0000000000007941 */ /* 0x000fea0003800000 */
.L_x_6694:
[----:B------:R3:W-:Y:S02]  /*d860*/  STS.128 [R236+0x6000], R28 ;  /* 0x0060001cec007388 */ /* 0x0007e40000000c00 */
.L_x_6687:
[----:B------:R-:W-:Y:S05]  /*d870*/  BSYNC B1 ;  /* 0x0000000000017941 */ /* 0x000fea0003800000 */
.L_x_6686:
        /* <DEDUP_REMOVED lines=56> */
.L_x_6699:
[----:B------:R-:W-:Y:S05]  /*dc00*/  BSYNC B0 ;  /* 0x0000000000007941 */ /* 0x000fea0003800000 */
.L_x_6698:
        /* <DEDUP_REMOVED lines=45> */
.L_x_6701:
[----:B------:R-:W-:Y:S05]  /*dee0*/  BSYNC B0 ;  /* 0x0000000000007941 */ /* 0x000fea0003800000 */
.L_x_6700:
        /* <DEDUP_REMOVED lines=45> */
.L_x_6703:
[----:B------:R-:W-:Y:S05]  /*e1c0*/  BSYNC B0 ;  /* 0x0000000000007941 */ /* 0x000fea0003800000 */
.L_x_6702:
        /* <DEDUP_REMOVED lines=44> */
.L_x_6705:
[----:B------:R-:W-:Y:S05]  /*e490*/  BSYNC B0 ;  /* 0x0000000000007941 */ /* 0x000fea0003800000 */
.L_x_6704:
[----:B------:R3:W-:Y:S02]  /*e4a0*/  STS.128 [R236+0x6800], R28 ;  /* 0x0068001cec007388 */ /* 0x0007e40000000c00 */
.L_x_6697:
[----:B------:R-:W-:Y:S05]  /*e4b0*/  BSYNC B1 ;  /* 0x0000000000017941 */ /* 0x000fea0003800000 */
.L_x_6696:
        /* <DEDUP_REMOVED lines=58> */
.L_x_6709:
[----:B-1----:R-:W-:Y:S05]  /*e860*/  BSYNC B0 ;  /* 0x0000000000007941 */ /* 0x002fea0003800000 */
.L_x_6708:
        /* <DEDUP_REMOVED lines=45> */
.L_x_6711:
[----:B------:R-:W-:Y:S05]  /*eb40*/  BSYNC B0 ;  /* 0x0000000000007941 */ /* 0x000fea0003800000 */
.L_x_6710:
        /* <DEDUP_REMOVED lines=46> */
.L_x_6713:
[----:B------:R-:W-:Y:S05]  /*ee30*/  BSYNC B0 ;  /* 0x0000000000007941 */ /* 0x000fea0003800000 */
.L_x_6712:
        /* <DEDUP_REMOVED lines=46> */
.L_x_6715:
[----:B------:R-:W-:Y:S05]  /*f120*/  BSYNC B0 ;  /* 0x0000000000007941 */ /* 0x000fea0003800000 */
.L_x_6714:
[----:B------:R2:W-:Y:S02]  /*f130*/  STS.128 [R236+0x7000], R16 ;  /* 0x00700010ec007388 */ /* 0x0005e40000000c00 */
.L_x_6707:
[----:B------:R-:W-:Y:S05]  /*f140*/  BSYNC B1 ;  /* 0x0000000000017941 */ /* 0x000fea0003800000 */
.L_x_6706:
        /* <DEDUP_REMOVED lines=56> */
.L_x_6718:
[----:B-1----:R-:W-:Y:S05]  /*f4d0*/  BSYNC B0 ;  /* 0x0000000000007941 */ /* 0x002fea0003800000 */
.L_x_6717:
        /* <DEDUP_REMOVED lines=45> */
.L_x_6720:
[----:B------:R-:W-:Y:S05]  /*f7b0*/  BSYNC B0 ;  /* 0x0000000000007941 */ /* 0x000fea0003800000 */
.L_x_6719:
        /* <DEDUP_REMOVED lines=45> */
.L_x_6722:
[----:B------:R-:W-:Y:S05]  /*fa90*/  BSYNC B0 ;  /* 0x0000000000007941 */ /* 0x000fea0003800000 */
.L_x_6721:
        /* <DEDUP_REMOVED lines=45> */
.L_x_6724:
[----:B------:R-:W-:Y:S05]  /*fd70*/  BSYNC B0 ;  /* 0x0000000000007941 */ /* 0x000fea0003800000 */
.L_x_6723:
[----:B------:R2:W-:Y:S01]  /*fd80*/  STS.128 [R236+0x7800], R8 ;  /* 0x00780008ec007388 */ /* 0x0005e20000000c00 */
[----:B------:R-:W-:Y:S05]  /*fd90*/  BRA `(.L_x_6716) ;  /* 0x00005d6000007947 */ /* 0x000fea0003800000 */
.L_x_6685:
        /* <DEDUP_REMOVED lines=86> */
.L_x_6728:
[----:B------:R-:W-:Y:S05]  /*10300*/  BSYNC B0 ;  /* 0x0000000000007941 */ /* 0x000fea0003800000 */
.L_x_6727:
        /* <DEDUP_REMOVED lines=86> */
.L_x_6730:
[----:B------:R-:W-:Y:S05]  /*10870*/  BSYNC B0 ;  /* 0x0000000000007941 */ /* 0x000fea0003800000 */
.L_x_6729:
        /* <DEDUP_REMOVED lines=86> */
.L_x_6732:
[----:B------:R-:W-:Y:S05]  /*10de0*/  BSYNC B0 ;  /* 0x0000000000007941 */ /* 0x000fea0003800000 */
.L_x_6731:
        /* <DEDUP_REMOVED lines=86> */
.L_x_6734:
[----:B------:R-:W-:Y:S05]  /*11350*/  BSYNC B0 ;  /* 0x0000000000007941 */ /* 0x000fea0003800000 */
.L_x_6733:
[----:B------:R3:W-:Y:S02]  /*11360*/  STS.128 [R236+0x6000], R28 ;  /* 0x0060001cec007388 */ /* 0x0007e40000000c00 */
.L_x_6726:
[----:B------:R-:W-:Y:S05]  /*11370*/  BSYNC B1 ;  /* 0x0000000000017941 */ /* 0x000fea0003800000 */
.L_x_6725:
        /* <DEDUP_REMOVED lines=91> */
.L_x_6738:
[----:B------:R-:W-:Y:S05]  /*11930*/  BSYNC B0 ;  /* 0x0000000000007941 */ /* 0x000fea0003800000 */
.L_x_6737:
        /* <DEDUP_REMOVED lines=89> */
.L_x_6740:
[----:B------:R-:W-:Y:S05]  /*11ed0*/  BSYNC B0 ;  /* 0x0000000000007941 */ /* 0x000fea0003800000 */
.L_x_6739:
        /* <DEDUP_REMOVED lines=89> */
.L_x_6742:
[----:B------:R-:W-:Y:S05]  /*12470*/  BSYNC B0 ;  /* 0x0000000000007941 */ /* 0x000fea0003800000 */
.L_x_6741:
        /* <DEDUP_REMOVED lines=89> */
.L_x_6744:
[----:B------:R-:W-:Y:S05]  /*12a10*/  BSYNC B0 ;  /* 0x0000000000007941 */ /* 0x000fea0003800000 */
.L_x_6743:
[----:B------:R4:W-:Y:S02]  /*12a20*/  STS.128 [R236+0x6800], R20 ;  /* 0x00680014ec007388 */ /* 0x0009e40000000c00 */
.L_x_6736:
[----:B------:R-:W-:Y:S05]  /*12a30*/  BSYNC B1 ;  /* 0x0000000000017941 */ /* 0x000fea0003800000 */
.L_x_6735:
        /* <DEDUP_REMOVED lines=92> */
.L_x_6748:
[----:B------:R-:W-:Y:S05]  /*13000*/  BSYNC B0 ;  /* 0x0000000000007941 */ /* 0x000fea0003800000 */
.L_x_6747:
        /* <DEDUP_REMOVED lines=89> */
.L_x_6750:
[----:B------:R-:W-:Y:S05]  /*135a0*/  BSYNC B0 ;  /* 0x0000000000007941 */ /* 0x000fea0003800000 */
.L_x_6749:
        /* <DEDUP_REMOVED lines=89> */
.L_x_6752:
[----:B------:R-:W-:Y:S05]  /*13b40*/  BSYNC B0 ;  /* 0x0000000000007941 */ /* 0x000fea0003800000 */
.L_x_6751:
        /* <DEDUP_REMOVED lines=90> */
.L_x_6754:
[----:B------:R-:W-:Y:S05]  /*140f0*/  BSYNC B0 ;  /* 0x0000000000007941 */ /* 0x000fea0003800000 */
.L_x_6753:
[----:B------:R4:W-:Y:S02]  /*14100*/  STS.128 [R236+0x7000], R20 ;  /* 0x00700014ec007388 */ /* 0x0009e40000000c00 */
.L_x_6746:
[----:B------:R-:W-:Y:S05]  /*14110*/  BSYNC B1 ;  /* 0x0000000000017941 */ /* 0x000fea0003800000 */
.L_x_6745:
        /* <DEDUP_REMOVED lines=91> */
.L_x_6756:
[----:B------:R-:W-:Y:S05]  /*146d0*/  BSYNC B0 ;  /* 0x0000000000007941 */ /* 0x000fea0003800000 */
.L_x_6755:
        /* <DEDUP_REMOVED lines=90> */
.L_x_6758:
[----:B------:R-:W-:Y:S05]  /*14c80*/  BSYNC B0 ;  /* 0x0000000000007941 */ /* 0x000fea0003800000 */
.L_x_6757:
        /* <DEDUP_REMOVED lines=90> */
.L_x_6760:
[----:B------:R-:W-:Y:S05]  /*15230*/  BSYNC B0 ;  /* 0x0000000000007941 */ /* 0x000fea0003800000 */
.L_x_6759:
        /* <DEDUP_REMOVED lines=92> */
.L_x_6762:
[----:B------:R-:W-:Y:S05]  /*15800*/  BSYNC B0 ;  /* 0x0000000000007941 */ /* 0x000fea0003800000 */
.L_x_6761:
[----:B------:R3:W-:Y:S01]  /*15810*/  STS.128 [R236+0x7800], R16 ;  /* 0x00780010ec007388 */ /* 0x0007e20000000c00 */
[----:B------:R-:W-:Y:S05]  /*15820*/  BRA `(.L_x_6716) ;  /* 0x000002d000007947 */ /* 0x000fea0003800000 */
.L_x_6684:
        /* <DEDUP_REMOVED lines=45> */
.L_x_6716:
[----:B------:R-:W-:Y:S05]  /*15b00*/  BSYNC B2 ;  /* 0x0000000000027941 */ /* 0x000fea0003800000 */
.L_x_6683:
[----:B------:R-:W-:Y:S01]  /*15b10*/  IADD3 R240, R166, -0x1, RZ ;  /* 0xffffffffa6f07810 */ /* 0x000fe20007ffe0ff */
[----:B------:R-:W-:Y:S01]  /*15b20*/  IMAD.SHL.U32 R49, R64, 0x40, RZ ;  /* 0x0000004040317824 */ /* 0x000fe200078e00ff */
[----:B------:R-:W-:Y:S01]  /*15b30*/  LEA R238, P4, R140, c[0x0][0x168], 0x1 ;  /* 0x00005a008cee7a11 */ /* 0x000fe200078808ff */
[----:B------:R-:W-:Y:S01]  /*15b40*/  IMAD.SHL.U32 R167, R52, 0x2, RZ ;  /* 0x0000000234a77824 */ /* 0x000fe200078e00ff */
[----:B-1----:R-:W-:Y:S01]  /*15b50*/  SHF.R.S32.HI R4, RZ, 0x4, R137 ;  /* 0x00000004ff047819 */ /* 0x002fe20000011489 */
[----:B------:R-:W-:Y:S01]  /*15b60*/  IMAD.SHL.U32 R2, R240, 0x40, RZ ;  /* 0x00000040f0027824 */ /* 0x000fe200078e00ff */
[----:B------:R-:W-:-:S02]  /*15b70*/  LEA.HI.X R237, R140, c[0x0][0x16c], R48, 0x1, P4 ;  /* 0x00005b008ced7a11 */ /* 0x000fc400020f0c30 */
[----:B------:R-:W-:Y:S01]  /*15b80*/  LEA.HI R137, R137, R4, RZ, 0x1 ;  /* 0x0000000489897211 */ /* 0x000fe200078f08ff */
[----:B------:R-:W-:Y:S01]  /*15b90*/  IMAD.IADD R0, R63, 0x1, -R2 ;  /* 0x000000013f007824 */ /* 0x000fe200078e0a02 */
[----:B------:R-:W-:Y:S02]  /*15ba0*/  LOP3.LUT R49, R49, 0xfffffe00, RZ, 0xc0, !PT ;  /* 0xfffffe0031317812 */ /* 0x000fe400078ec0ff */
[----:B------:R-:W-:Y:S02]  /*15bb0*/  LOP3.LUT R137, R137, 0xfffffffe, RZ, 0xc0, !PT ;  /* 0xfffffffe89897812 */ /* 0x000fe400078ec0ff */
[-C--:B------:R-:W-:Y:S01]  /*15bc0*/  ISETP.GE.AND P0, PT, R142, R0.reuse, PT ;  /* 0x000000008e00720c */ /* 0x080fe20003f06270 */
[----:B------:R-:W-:Y:S01]  /*15bd0*/  IMAD R230, R58, 0x400, R49 ;  /* 0x000004003ae67824 */ /* 0x000fe200078e0231 */
[-C--:B------:R-:W-:Y:S01]  /*15be0*/  ISETP.GE.AND P2, PT, R3, R0.reuse, PT ;  /* 0x000000000300720c */ /* 0x080fe20003f46270 */
[----:B------:R-:W-:Y:S01]  /*15bf0*/  IMAD.IADD R137, R4, 0x1, -R137 ;  /* 0x0000000104897824 */ /* 0x000fe200078e0a89 */
[-C--:B------:R-:W-:Y:S01]  /*15c00*/  ISETP.GE.AND P1, PT, R27, R0.reuse, PT ;  /* 0x000000001b00720c */ /* 0x080fe20003f26270 */
[----:B------:R-:W-:Y:S01]  /*15c10*/  IMAD R58, R58, 0x10, R61 ;  /* 0x000000103a3a7824 */ /* 0x000fe200078e023d */
        /* <DEDUP_REMOVED lines=24> */
[----:B------:R-:W-:-:S03]  /*15da0*/  ISETP.GE.AND P0, PT, R15, R0, PT ;  /* 0x000000000f00720c */ /* 0x000fc60003f06270 */
[----:B------:R2:W-:Y:S01]  /*15db0*/  @!P2 LDGSTS.E.BYPASS.LTC128B.128 [R236+0x8800], [R10.64] ;  /* 0x088000000aecafae */ /* 0x0005e2000b901d46 */
[----:B------:R-:W-:-:S03]  /*15dc0*/  IMAD R229, R137, 0x200, R142 ;  /* 0x0000020089e57824 */ /* 0x000fc600078e028e */
[----:B------:R2:W-:Y:S01]  /*15dd0*/  @!P2 LDGSTS.E.BYPASS.LTC128B.128 [R236+0xa800], [R10.64+0x80] ;  /* 0x0a8000800aecafae */ /* 0x0005e2000b901d46 */
[----:B------:R-:W-:-:S03]  /*15de0*/  IMAD.SHL.U32 R229, R229, 0x2, RZ ;  /* 0x00000002e5e57824 */ /* 0x000fc600078e00ff */
[----:B------:R2:W-:Y:S02]  /*15df0*/  @!P2 LDGSTS.E.BYPASS.LTC128B.128 [R236+0xc800], [R10.64+0x100] ;  /* 0x0c8001000aecafae */ /* 0x0005e4000b901d46 */
[----:B------:R-:W-:Y:S01]  /*15e00*/  @!P0 IMAD.MOV.U32 R3, RZ, RZ, c[0x0][0x198] ;  /* 0x00006600ff038624 */ /* 0x000fe200078e00ff */
[----:B------:R-:W-:Y:S01]  /*15e10*/  IADD3 R227, R229, 0x8020, RZ ;  /* 0x00008020e5e37810 */ /* 0x000fe20007ffe0ff */
[----:B------:R2:W-:Y:S01]  /*15e20*/  @!P2 LDGSTS.E.BYPASS.LTC128B.128 [R236+0xe800], [R10.64+0x180] ;  /* 0x0e8001800aecafae */ /* 0x0005e2000b901d46 */
[----:B------:R-:W-:Y:S02]  /*15e30*/  @!P0 IMAD.MOV.U32 R6, RZ, RZ, c[0x0][0x19c] ;  /* 0x00006700ff068624 */ /* 0x000fe400078e00ff */
[----:B-1----:R-:W-:-:S04]  /*15e40*/  @!P1 IMAD.MOV.U32 R239, RZ, RZ, R237 ;  /* 0x000000ffffef9224 */ /* 0x002fc800078e00ed */
[----:B------:R-:W-:-:S04]  /*15e50*/  @!P1 IMAD.WIDE.U32 R8, R8, 0x60, R238 ;  /* 0x0000006008089825 */ /* 0x000fc800078e00ee */
[----:B------:R-:W-:Y:S02]  /*15e60*/  @!P1 IMAD.IADD R9, R9, 0x1, R5 ;  /* 0x0000000109099824 */ /* 0x000fe400078e0205 */
[----:B------:R-:W-:-:S05]  /*15e70*/  IMAD.SHL.U32 R5, R136, 0x40, RZ ;  /* 0x0000004088057824 */ /* 0x000fca00078e00ff */
[----:B------:R-:W-:Y:S02]  /*15e80*/  LOP3.LUT R5, R5, 0x1c0, RZ, 0xc0, !PT ;  /* 0x000001c005057812 */ /* 0x000fe400078ec0ff */
[----:B--2---:R-:W-:Y:S02]  /*15e90*/  @!P0 LEA R10, P2, R3, R238, 0x6 ;  /* 0x000000ee030a8211 */ /* 0x004fe400078430ff */
[----:B------:R-:W-:Y:S02]  /*15ea0*/  LOP3.LUT R4, R5, 0x8, R4, 0xf8, !PT ;  /* 0x0000000805047812 */ /* 0x000fe400078ef804 */
[----:B------:R-:W-:Y:S02]  /*15eb0*/  @!P0 LEA.HI.X R11, R3, R237, R6, 0x6, P2 ;  /* 0x000000ed030b8211 */ /* 0x000fe400010f3406 */
[----:B------:R-:W-:Y:S01]  /*15ec0*/  ISETP.GE.AND P2, PT, R27, R0, PT ;  /* 0x000000001b00720c */ /* 0x000fe20003f46270 */
[----:B------:R-:W-:Y:S01]  /*15ed0*/  @!P4 IMAD.MOV.U32 R0, RZ, RZ, c[0x0][0x1a0] ;  /* 0x00006800ff00c624 */ /* 0x000fe200078e00ff */
[----:B------:R-:W-:Y:S01]  /*15ee0*/  SHF.R.U32.HI R5, RZ, 0x3, R5 ;  /* 0x00000003ff057819 */ /* 0x000fe20000011605 */
        /* <DEDUP_REMOVED lines=8> */
[----:B------:R-:W-:Y:S02]  /*15f70*/  LEA.HI.X R241, R168, c[0x0][0x174], R165, 0x1, P0 ;  /* 0x00005d00a8f17a11 */ /* 0x000fe400000f0ca5 */
[----:B------:R-:W-:Y:S01]  /*15f80*/  @!P4 LEA R6, P0, R0, R242, 0x6 ;  /* 0x000000f20006c211 */ /* 0x000fe200078030ff */
[----:B------:R2:W-:Y:S02]  /*15f90*/  @!P1 LDGSTS.E.BYPASS.LTC128B.128 [R236+0xb800], [R8.64+0x80] ;  /* 0x0b80008008ec9fae */ /* 0x0005e4000b901d46 */
[----:B------:R-:W-:-:S02]  /*15fa0*/  @!P2 IMAD.MOV.U32 R243, RZ, RZ, R241 ;  /* 0x000000fffff3a224 */ /* 0x000fc400078e00f1 */
[----:B------:R2:W-:Y:S02]  /*15fb0*/  @!P1 LDGSTS.E.BYPASS.LTC128B.128 [R236+0xd800], [R8.64+0x100] ;  /* 0x0d80010008ec9fae */ /* 0x0005e4000b901d46 */
[----:B------:R-:W-:Y:S02]  /*15fc0*/  @!P2 IMAD.WIDE.U32 R12, R12, 0x60, R242 ;  /* 0x000000600c0ca825 */ /* 0x000fe400078e00f2 */
[----:B------:R2:W-:Y:S02]  /*15fd0*/  @!P1 LDGSTS.E.BYPASS.LTC128B.128 [R236+0xf800], [R8.64+0x180] ;  /* 0x0f80018008ec9fae */ /* 0x0005e4000b901d46 */
[----:B------:R-:W-:Y:S02]  /*15fe0*/  @!P6 IMAD.MOV.U32 R243, RZ, RZ, R241 ;  /* 0x000000fffff3e224 */ /* 0x000fe400078e00f1 */
[----:B------:R-:W0:Y:S01]  /*15ff0*/  LDGDEPBAR ;  /* 0x00000000000079af */ /* 0x000e220000000000 */
[----:B-1----:R-:W-:-:S04]  /*16000*/  @!P5 LEA R10, P1, R65, R242, 0x1 ;  /* 0x000000f2410ad211 */ /* 0x002fc800078208ff */
[----:B------:R-:W-:Y:S01]  /*16010*/  @!P5 LEA.HI.X R11, R65, R241, R62, 0x1, P1 ;  /* 0x000000f1410bd211 */ /* 0x000fe200008f0c3e */
[----:B--2---:R-:W-:Y:S01]  /*16020*/  @!P2 IMAD R8, R3, 0x60, RZ ;  /* 0x000000600308a824 */ /* 0x004fe200078e02ff */
[----:B------:R-:W-:-:S04]  /*16030*/  DEPBAR.LE SB0, 0x0 ;  /* 0x000080000000791a */ /* 0x000fc80000000000 */
[----:B------:R-:W-:Y:S01]  /*16040*/  BAR.SYNC.DEFER_BLOCKING 0x0 ;  /* 0x0000000000007b1d */ /* 0x000fe20000010000 */
[----:B------:R-:W-:Y:S02]  /*16050*/  @!P4 IMAD.MOV.U32 R3, RZ, RZ, c[0x0][0x1a4] ;  /* 0x00006900ff03c624 */ /* 0x000fe400078e00ff */
[----:B------:R-:W-:Y:S02]  /*16060*/  @!P2 IMAD.IADD R9, R13, 0x1, R8 ;  /* 0x000000010d09a824 */ /* 0x000fe400078e0208 */
[----:B------:R-:W-:Y:S01]  /*16070*/  @!P2 IMAD.MOV.U32 R8, RZ, RZ, R12 ;  /* 0x000000ffff08a224 */ /* 0x000fe200078e000c */
[----:B------:R-:W-:Y:S02]  /*16080*/  @!P4 LEA.HI.X R7, R0, R241, R3, 0x6, P0 ;  /* 0x000000f10007c211 */ /* 0x000fe400000f3403 */
[----:B------:R-:W-:Y:S02]  /*16090*/  LOP3.LUT R3, R4, R5, RZ, 0x3c, !PT ;  /* 0x0000000504037212 */ /* 0x000fe400078e3cff */
[----:B------:R-:W-:-:S03]  /*160a0*/  IADD3 R0, R229, 0x8000, RZ ;  /* 0x00008000e5007810 */ /* 0x000fc60007ffe0ff */
[----:B------:R-:W-:-:S04]  /*160b0*/  IMAD.IADD R230, R3, 0x1, R230 ;  /* 0x0000000103e67824 */ /* 0x000fc800078e02e6 */
[----:B------:R-:W-:-:S04]  /*160c0*/  IMAD.SHL.U32 R230, R230, 0x2, RZ ;  /* 0x00000002e6e67824 */ /* 0x000fc800078e00ff */
[--C-:B------:R-:W-:Y:S02]  /*160d0*/  IMAD R228, R53, 0x2, R230.reuse ;  /* 0x0000000235e47824 */ /* 0x100fe400078e02e6 */
[C---:B------:R-:W-:Y:S01]  /*160e0*/  IMAD R226, R51.reuse, 0x2, R230 ;  /* 0x0000000233e27824 */ /* 0x040fe200078e02e6 */
[----:B------:R-:W-:Y:S01]  /*160f0*/  @P6 STS.128 [R236+0x10000], RZ ;  /* 0x010000ffec006388 */ /* 0x000fe20000000c00 */
[----:B------:R-:W-:-:S03]  /*16100*/  IMAD R225, R51, 0x2, R228 ;  /* 0x0000000233e17824 */ /* 0x000fc600078e02e4 */
        /* <DEDUP_REMOVED lines=44> */
[----:B-----5:R-:W-:Y:S04]  /*163d0*/  LDSM.16.M88.4 R4, [R230] ;  /* 0x00000000e604783b */ /* 0x020fe80000000200 */
[----:B------:R-:W5:Y:S04]  /*163e0*/  LDSM.16.M88.4 R24, [R229+0x8000] ;  /* 0x00800000e518783b */ /* 0x000f680000000200 */
[----:B------:R-:W3:Y:S02]  /*163f0*/  LDSM.16.M88.4 R44, [R229+0x8800] ;  /* 0x00880000e52c783b */ /* 0x000ee40000000200 */
[----:B------:R-:W-:Y:S01]  /*16400*/  @P1 IADD3 R227, R0, -0x20, RZ ;  /* 0xffffffe000e31810 */ /* 0x000fe20007ffe0ff */
[----:B------:R-:W-:Y:S01]  /*16410*/  IMAD.MOV.U32 R0, RZ, RZ, 0x40 ;  /* 0x00000040ff007424 */ /* 0x000fe200078e00ff */
[----:B------:R-:W4:Y:S02]  /*16420*/  LDSM.16.M88.4 R36, [R229+0x9000] ;  /* 0x00900000e524783b */ /* 0x000f240000000200 */
[----:B------:R-:W-:-:S02]  /*16430*/  IADD3 R219, R227, 0x800, RZ ;  /* 0x00000800e3db7810 */ /* 0x000fc40007ffe0ff */
[----:B----4-:R-:W4:Y:S01]  /*16440*/  LDSM.16.M88.4 R20, [R229+0x9800] ;  /* 0x00980000e514783b */ /* 0x010f220000000200 */
[----:B------:R-:W-:Y:S02]  /*16450*/  SEL R0, R0, 0xffffffc0, !P2 ;  /* 0xffffffc000007807 */ /* 0x000fe40005000000 */
[C---:B------:R-:W-:Y:S01]  /*16460*/  IADD3 R218, R227.reuse, 0x1000, RZ ;  /* 0x00001000e3da7810 */ /* 0x040fe20007ffe0ff */
[----:B------:R-:W-:Y:S01]  /*16470*/  LDSM.16.M88.4 R76, [R228] ;  /* 0x00000000e44c783b */ /* 0x000fe20000000200 */
[----:B------:R-:W-:Y:S01]  /*16480*/  IADD3 R217, R227, 0x1800, RZ ;  /* 0x00001800e3d97810 */ /* 0x000fe20007ffe0ff */
[----:B------:R-:W-:Y:S01]  /*16490*/  IMAD.IADD R223, R229, 0x1, R0 ;  /* 0x00000001e5df7824 */ /* 0x000fe200078e0200 */
[C---:B------:R-:W-:Y:S01]  /*164a0*/  IADD3 R215, R227.reuse, 0x2000, RZ ;  /* 0x00002000e3d77810 */ /* 0x040fe20007ffe0ff */
[----:B------:R-:W1:Y:S01]  /*164b0*/  LDSM.16.M88.4 R12, [R227] ;  /* 0x00000000e30c783b */ /* 0x000e620000000200 */
[----:B------:R-:W-:Y:S01]  /*164c0*/  IMAD.IADD R216, R0, 0x1, R227 ;  /* 0x0000000100d87824 */ /* 0x000fe200078e02e3 */
[----:B------:R-:W-:-:S02]  /*164d0*/  IADD3 R214, R227, 0x2800, RZ ;  /* 0x00002800e3d67810 */ /* 0x000fc40007ffe0ff */
[----:B--2---:R-:W2:Y:S01]  /*164e0*/  LDSM.16.M88.4 R8, [R227+0x800] ;  /* 0x00080000e308783b */ /* 0x004ea20000000200 */
[C---:B------:R-:W-:Y:S02]  /*164f0*/  IADD3 R213, R227.reuse, 0x3000, RZ ;  /* 0x00003000e3d57810 */ /* 0x040fe40007ffe0ff */
[C---:B------:R-:W-:Y:S01]  /*16500*/  IADD3 R212, R227.reuse, 0x3800, RZ ;  /* 0x00003800e3d47810 */ /* 0x040fe20007ffe0ff */
[----:B------:R-:W1:Y:S01]  /*16510*/  LDSM.16.M88.4 R88, [R227+0x1000] ;  /* 0x00100000e358783b */ /* 0x000e620000000200 */
[C---:B------:R-:W-:Y:S02]  /*16520*/  IADD3 R211, R227.reuse, 0x4000, RZ ;  /* 0x00004000e3d37810 */ /* 0x040fe40007ffe0ff */
[C---:B------:R-:W-:Y:S01]  /*16530*/  IADD3 R210, R227.reuse, 0x4800, RZ ;  /* 0x00004800e3d27810 */ /* 0x040fe20007ffe0ff */
[----:B------:R-:W1:Y:S01]  /*16540*/  LDSM.16.M88.4 R80, [R227+0x1800] ;  /* 0x00180000e350783b */ /* 0x000e620000000200 */
[C---:B------:R-:W-:Y:S02]  /*16550*/  IADD3 R209, R227.reuse, 0x5000, RZ ;  /* 0x00005000e3d17810 */ /* 0x040fe40007ffe0ff */
[C---:B------:R-:W-:Y:S01]  /*16560*/  IADD3 R208, R227.reuse, 0x5800, RZ ;  /* 0x00005800e3d07810 */ /* 0x040fe20007ffe0ff */
[----:B------:R-:W-:Y:S01]  /*16570*/  LDSM.16.M88.4 R84, [R226] ;  /* 0x00000000e254783b */ /* 0x000fe20000000200 */
[----:B------:R-:W-:-:S02]  /*16580*/  IADD3 R207, R227, 0x6000, RZ ;  /* 0x00006000e3cf7810 */ /* 0x000fc40007ffe0ff */
[C---:B------:R-:W-:Y:S01]  /*16590*/  IADD3 R206, R227.reuse, 0x6800, RZ ;  /* 0x00006800e3ce7810 */ /* 0x040fe20007ffe0ff */
[C---:B---3-5:R-:W-:Y:S01]  /*165a0*/  HMMA.16816.F32 R16, R4.reuse, R24, RZ ;  /* 0x000000180410723c */ /* 0x068fe200000018ff */
[----:B------:R-:W3:Y:S01]  /*165b0*/  LDSM.16.M88.4 R72, [R223+0x8000] ;  /* 0x00800000df48783b */ /* 0x000ee20000000200 */
[C---:B------:R-:W-:Y:S02]  /*165c0*/  IADD3 R205, R227.reuse, 0x7000, RZ ;  /* 0x00007000e3cd7810 */ /* 0x040fe40007ffe0ff */
[----:B------:R-:W-:Y:S01]  /*165d0*/  IADD3 R204, R227, 0x7800, RZ ;  /* 0x00007800e3cc7810 */ /* 0x000fe20007ffe0ff */
[----:B------:R-:W-:Y:S03]  /*165e0*/  LDSM.16.M88.4 R28, [R223+0x9000] ;  /* 0x00900000df1c783b */ /* 0x000fe60000000200 */
[C---:B------:R-:W-:Y:S01]  /*165f0*/  HMMA.16816.F32 R24, R4.reuse, R26, RZ ;  /* 0x0000001a0418723c */ /* 0x040fe200000018ff */
[----:B------:R-:W-:Y:S04]  /*16600*/  LDSM.16.M88.4 R68, [R225] ;  /* 0x00000000e144783b */ /* 0x000fe80000000200 */
[----:B------:R-:W-:Y:S03]  /*16610*/  LDSM.16.M88.4 R92, [R216+0x2800] ;  /* 0x00280000d85c783b */ /* 0x000fe60000000200 */
[C---:B------:R-:W-:Y:S01]  /*16620*/  HMMA.16816.F32 R64, R4.reuse, R44, RZ ;  /* 0x0000002c0440723c */ /* 0x040fe200000018ff */
[----:B------:R-:W-:Y:S04]  /*16630*/  LDSM.16.M88.4 R96, [R223+0xc000] ;  /* 0x00c00000df60783b */ /* 0x000fe80000000200 */
[----:B------:R-:W0:Y:S03]  /*16640*/  LDGDEPBAR ;  /* 0x00000000000079af */ /* 0x000e260000000000 */
[C---:B------:R-:W-:Y:S08]  /*16650*/  HMMA.16816.F32 R44, R4.reuse, R46, RZ ;  /* 0x0000002e042c723c */ /* 0x040ff000000018ff */
[C---:B------:R-:W-:Y:S08]  /*16660*/  HMMA.16816.F32 R40, R4.reuse, R36, RZ ;  /* 0x000000240428723c */ /* 0x040ff000000018ff */
[C---:B------:R-:W-:Y:S08]  /*16670*/  HMMA.16816.F32 R36, R4.reuse, R38, RZ ;  /* 0x000000260424723c */ /* 0x040ff000000018ff */
[C---:B----4-:R-:W-:Y:S08]  /*16680*/  HMMA.16816.F32 R32, R4.reuse, R20, RZ ;  /* 0x000000140420723c */ /* 0x050ff000000018ff */
[----:B------:R-:W-:Y:S01]  /*16690*/  HMMA.16816.F32 R4, R4, R22, RZ ;  /* 0x000000160404723c */ /* 0x000fe200000018ff */
[----:B------:R-:W-:Y:S07]  /*166a0*/  LDSM.16.M88.4 R20, [R223+0x9800] ;  /* 0x00980000df14783b */ /* 0x000fee0000000200 */
[C---:B-1----:R-:W-:Y:S08]  /*166b0*/  HMMA.16816.F32 R16, R76.reuse, R12, R16 ;  /* 0x0000000c4c10723c */ /* 0x042ff00000001810 */
[C---:B------:R-:W-:Y:S01]  /*166c0*/  HMMA.16816.F32 R24, R76.reuse, R14, R24 ;  /* 0x0000000e4c18723c */ /* 0x040fe20000001818 */
[----:B------:R-:W1:Y:S07]  /*166d0*/  LDSM.16.M88.4 R12, [R223+0x8800] ;  /* 0x00880000df0c783b */ /* 0x000e6e0000000200 */
[C---:B--2---:R-:W-:Y:S08]  /*166e0*/  HMMA.16816.F32 R64, R76.reuse, R8, R64 ;  /* 0x000000084c40723c */ /* 0x044ff00000001840 */
[C---:B------:R-:W-:Y:S01]  /*166f0*/  HMMA.16816.F32 R44, R76.reuse, R10, R44 ;  /* 0x0000000a4c2c723c */ /* 0x040fe2000000182c */
[----:B------:R-:W2:Y:S07]  /*16700*/  LDSM.16.M88.4 R8, [R216] ;  /* 0x00000000d808783b */ /* 0x000eae0000000200 */
[C---:B------:R-:W-:Y:S08]  /*16710*/  HMMA.16816.F32 R40, R76.reuse, R88, R40 ;  /* 0x000000584c28723c */ /* 0x040ff00000001828 */
[C---:B------:R-:W-:Y:S01]  /*16720*/  HMMA.16816.F32 R36, R76.reuse, R90, R36 ;  /* 0x0000005a4c24723c */ /* 0x040fe20000001824 */
[----:B------:R-:W-:Y:S07]  /*16730*/  LDSM.16.M88.4 R88, [R216+0x3000] ;  /* 0x00300000d858783b */ /* 0x000fee0000000200 */
[C---:B------:R-:W-:Y:S08]  /*16740*/  HMMA.16816.F32 R32, R76.reuse, R80, R32 ;  /* 0x000000504c20723c */ /* 0x040ff00000001820 */
[----:B------:R-:W-:Y:S01]  /*16750*/  HMMA.16816.F32 R4, R76, R82, R4 ;  /* 0x000000524c04723c */ /* 0x000fe20000001804 */
[----:B------:R-:W4:Y:S04]  /*16760*/  LDSM.16.M88.4 R76, [R216+0x800] ;  /* 0x00080000d84c783b */ /* 0x000f280000000200 */
[----:B------:R-:W-:Y:S03]  /*16770*/  LDSM.16.M88.4 R80, [R229+0xb800] ;  /* 0x00b80000e550783b */ /* 0x000fe60000000200 */
        /* <DEDUP_REMOVED lines=11> */
[----:B------:R-:W-:Y:S04]  /*16830*/  LDSM.16.M88.4 R4, [R230+0x2000] ;  /* 0x00200000e604783b */ /* 0x000fe80000000200 */
[----:B------:R-:W3:Y:S03]  /*16840*/  LDSM.16.M88.4 R20, [R229+0xa000] ;  /* 0x00a00000e514783b */ /* 0x000ee60000000200 */
[C---:B--2---:R-:W-:Y:S08]  /*16850*/  HMMA.16816.F32 R16, R68.reuse, R8, R16 ;  /* 0x000000084410723c */ /* 0x044ff00000001810 */
[C---:B------:R-:W-:Y:S01]  /*16860*/  HMMA.16816.F32 R24, R68.reuse, R10, R24 ;  /* 0x0000000a4418723c */ /* 0x040fe20000001818 */
        /* <DEDUP_REMOVED lines=9> */
[----:B------:R-:W4:Y:S04]  /*16900*/  LDSM.16.M88.4 R72, [R227+0x2800] ;  /* 0x00280000e348783b */ /* 0x000f280000000200 */
[----:B------:R-:W5:Y:S03]  /*16910*/  LDSM.16.M88.4 R68, [R227+0x3000] ;  /* 0x00300000e344783b */ /* 0x000f660000000200 */
        /* <DEDUP_REMOVED lines=21> */
[----:B------:R-:W-:Y:S07]  /*16a70*/  LDSM.16.M88.4 R68, [R216+0x3800] ;  /* 0x00380000d844783b */ /* 0x000fee0000000200 */
[C---:B---3--:R-:W-:Y:S08]  /*16a80*/  HMMA.16816.F32 R32, R12.reuse, R20, R32 ;  /* 0x000000140c20723c */ /* 0x048ff00000001820 */
[----:B------:R-:W-:Y:S01]  /*16a90*/  HMMA.16816.F32 R84, R12, R22, R84 ;  /* 0x000000160c54723c */ /* 0x000fe20000001854 */
[----:B------:R-:W-:Y:S04]  /*16aa0*/  LDSM.16.M88.4 R12, [R225+0x2000] ;  /* 0x00200000e10c783b */ /* 0x000fe80000000200 */
[----:B------:R-:W3:Y:S03]  /*16ab0*/  LDSM.16.M88.4 R20, [R216+0x2000] ;  /* 0x00200000d814783b */ /* 0x000ee60000000200 */
[C---:B--2---:R-:W-:Y:S08]  /*16ac0*/  HMMA.16816.F32 R16, R28.reuse, R8, R16 ;  /* 0x000000081c10723c */ /* 0x044ff00000001810 */
[C---:B------:R-:W-:Y:S01]  /*16ad0*/  HMMA.16816.F32 R24, R28.reuse, R10, R24 ;  /* 0x0000000a1c18723c */ /* 0x040fe20000001818 */
[----:B------:R-:W-:Y:S07]  /*16ae0*/  LDSM.16.M88.4 R8, [R229+0xc000] ;  /* 0x00c00000e508783b */ /* 0x000fee0000000200 */
[C---:B------:R-:W-:Y:S08]  /*16af0*/  HMMA.16816.F32 R64, R28.reuse, R4, R64 ;  /* 0x000000041c40723c */ /* 0x040ff00000001840 */
[C---:B------:R-:W-:Y:S01]  /*16b00*/  HMMA.16816.F32 R44, R28.reuse, R6, R44 ;  /* 0x000000061c2c723c */ /* 0x040fe2000000182c */
[----:B------:R-:W2:Y:S07]  /*16b10*/  LDSM.16.M88.4 R4, [R230+0x4000] ;  /* 0x00400000e604783b */ /* 0x000eae0000000200 */
[----:B-1----:R-:W-:Y:S08]  /*16b20*/  HMMA.16816.F32 R40, R28, R76, R40 ;  /* 0x0000004c1c28723c */ /* 0x002ff00000001828 */
[C---:B---3--:R-:W-:Y:S08]  /*16b30*/  HMMA.16816.F32 R16, R12.reuse, R20, R16 ;  /* 0x000000140c10723c */ /* 0x048ff00000001810 */
[----:B------:R-:W-:Y:S01]  /*16b40*/  HMMA.16816.F32 R24, R12, R22, R24 ;  /* 0x000000160c18723c */ /* 0x000fe20000001818 */
[----:B------:R-:W-:Y:S07]  /*16b50*/  LDSM.16.M88.4 R20, [R227+0x4000] ;  /* 0x00400000e314783b */ /* 0x000fee0000000200 */
[C---:B------:R-:W-:Y:S01]  /*16b60*/  HMMA.16816.F32 R36, R28.reuse, R78, R36 ;  /* 0x0000004e1c24723c */ /* 0x040fe20000001824 */
[----:B------:R-:W-:Y:S07]  /*16b70*/  LDSM.16.M88.4 R76, [R229+0xd000] ;  /* 0x00d00000e54c783b */ /* 0x000fee0000000200 */
[C---:B------:R-:W-:Y:S08]  /*16b80*/  HMMA.16816.F32 R32, R28.reuse, R72, R32 ;  /* 0x000000481c20723c */ /* 0x040ff00000001820 */
[----:B------:R-:W-:Y:S01]  /*16b90*/  HMMA.16816.F32 R84, R28, R74, R84 ;  /* 0x0000004a1c54723c */ /* 0x000fe20000001854 */
[----:B------:R-:W1:Y:S04]  /*16ba0*/  LDSM.16.M88.4 R28, [R228+0x4000] ;  /* 0x00400000e41c783b */ /* 0x000e680000000200 */
[----:B------:R-:W3:Y:S03]  /*16bb0*/  LDSM.16.M88.4 R72, [R229+0xd800] ;  /* 0x00d80000e548783b */ /* 0x000ee60000000200 */
[C---:B--2---:R-:W-:Y:S08]  /*16bc0*/  HMMA.16816.F32 R16, R4.reuse, R8, R16 ;  /* 0x000000080410723c */ /* 0x044ff00000001810 */
[----:B------:R-:W-:Y:S01]  /*16bd0*/  HMMA.16816.F32 R24, R4, R10, R24 ;  /* 0x0000000a0418723c */ /* 0x000fe20000001818 */
        /* <DEDUP_REMOVED lines=12> */
[----:B------:R-:W-:Y:S01]  /*16ca0*/  HMMA.16816.F32 R24, R28, R22, R24 ;  /* 0x000000161c18723c */ /* 0x000fe20000001818 */
[----:B------:R-:W-:Y:S07]  /*16cb0*/  LDSM.16.M88.4 R20, [R223+0xd800] ;  /* 0x00d80000df14783b */ /* 0x000fee0000000200 */
[C---:B------:R-:W-:Y:S08]  /*16cc0*/  HMMA.16816.F32 R64, R4.reuse, R80, R64 ;  /* 0x000000500440723c */ /* 0x040ff00000001840 */
[C---:B------:R-:W-:Y:S01]  /*16cd0*/  HMMA.16816.F32 R44, R4.reuse, R82, R44 ;  /* 0x00000052042c723c */ /* 0x040fe2000000182c */
[----:B------:R-:W-:Y:S07]  /*16ce0*/  LDSM.16.M88.4 R80, [R230+0x6000] ;  /* 0x00600000e650783b */ /* 0x000fee0000000200 */
[C---:B------:R-:W-:Y:S08]  /*16cf0*/  HMMA.16816.F32 R40, R4.reuse, R76, R40 ;  /* 0x0000004c0428723c */ /* 0x040ff00000001828 */
[C---:B------:R-:W-:Y:S01]  /*16d00*/  HMMA.16816.F32 R36, R4.reuse, R78, R36 ;  /* 0x0000004e0424723c */ /* 0x040fe20000001824 */
[----:B------:R-:W1:Y:S07]  /*16d10*/  LDSM.16.M88.4 R76, [R216+0x4000] ;  /* 0x00400000d84c783b */ /* 0x000e6e0000000200 */
[C---:B---3--:R-:W-:Y:S08]  /*16d20*/  HMMA.16816.F32 R32, R4.reuse, R72, R32 ;  /* 0x000000480420723c */ /* 0x048ff00000001820 */
[----:B------:R-:W-:Y:S01]  /*16d30*/  HMMA.16816.F32 R84, R4, R74, R84 ;  /* 0x0000004a0454723c */ /* 0x000fe20000001854 */
[----:B------:R-:W3:Y:S04]  /*16d40*/  LDSM.16.M88.4 R4, [R223+0xc800] ;  /* 0x00c80000df04783b */ /* 0x000ee80000000200 */
[----:B------:R-:W-:Y:S03]  /*16d50*/  LDSM.16.M88.4 R72, [R223+0xd000] ;  /* 0x00d00000df48783b */ /* 0x000fe60000000200 */
[C---:B--2---:R-:W-:Y:S08]  /*16d60*/  HMMA.16816.F32 R16, R8.reuse, R96, R16 ;  /* 0x000000600810723c */ /* 0x044ff00000001810 */
[----:B------:R-:W-:Y:S01]  /*16d70*/  HMMA.16816.F32 R24, R8, R98, R24 ;  /* 0x000000620818723c */ /* 0x000fe20000001818 */
[----:B------:R-:W-:Y:S07]  /*16d80*/  LDSM.16.M88.4 R96, [R227+0x6000] ;  /* 0x00600000e360783b */ /* 0x000fee0000000200 */
[C---:B----4-:R-:W-:Y:S08]  /*16d90*/  HMMA.16816.F32 R64, R28.reuse, R12, R64 ;  /* 0x0000000c1c40723c */ /* 0x050ff00000001840 */
        /* <DEDUP_REMOVED lines=25> */
[----:B-1----:R-:W-:Y:S08]  /*16f30*/  HMMA.16816.F32 R16, R28, R96, R16 ;  /* 0x000000601c10723c */ /* 0x002ff00000001810 */
[C---:B------:R-:W-:Y:S08]  /*16f40*/  HMMA.16816.F32 R64, R88.reuse, R68, R64 ;  /* 0x000000445840723c */ /* 0x040ff00000001840 */
[----:B------:R-:W-:Y:S01]  /*16f50*/  HMMA.16816.F32 R44, R88, R70, R44 ;  /* 0x00000046582c723c */ /* 0x000fe2000000182c */
[----:B------:R-:W-:Y:S07]  /*16f60*/  LDSM.16.M88.4 R68, [R229+0xf800] ;  /* 0x00f80000e544783b */ /* 0x000fee0000000200 */
[----:B------:R-:W-:Y:S08]  /*16f70*/  HMMA.16816.F32 R24, R28, R98, R24 ;  /* 0x000000621c18723c */ /* 0x000ff00000001818 */
[C---:B---3--:R-:W-:Y:S08]  /*16f80*/  HMMA.16816.F32 R40, R88.reuse, R4, R40 ;  /* 0x000000045828723c */ /* 0x048ff00000001828 */
[C---:B------:R-:W-:Y:S01]  /*16f90*/  HMMA.16816.F32 R36, R88.reuse, R6, R36 ;  /* 0x000000065824723c */ /* 0x040fe20000001824 */
[----:B------:R-:W1:Y:S07]  /*16fa0*/  LDSM.16.M88.4 R4, [R225+0x6000] ;  /* 0x00600000e104783b */ /* 0x000e6e0000000200 */
[C---:B------:R-:W-:Y:S08]  /*16fb0*/  HMMA.16816.F32 R32, R88.reuse, R92, R32 ;  /* 0x0000005c5820723c */ /* 0x040ff00000001820 */
[----:B------:R-:W-:Y:S01]  /*16fc0*/  HMMA.16816.F32 R88, R88, R94, R84 ;  /* 0x0000005e5858723c */ /* 0x000fe20000001854 */
[----:B------:R-:W3:Y:S07]  /*16fd0*/  LDSM.16.M88.4 R84, [R227+0x6800] ;  /* 0x00680000e354783b */ /* 0x000eee0000000200 */
[----:B--2---:R-:W-:Y:S08]  /*16fe0*/  HMMA.16816.F32 R16, R8, R20, R16 ;  /* 0x000000140810723c */ /* 0x004ff00000001810 */
[C---:B------:R-:W-:Y:S08]  /*16ff0*/  HMMA.16816.F32 R64, R80.reuse, R76, R64 ;  /* 0x0000004c5040723c */ /* 0x040ff00000001840 */
[----:B------:R-:W-:Y:S01]  /*17000*/  HMMA.16816.F32 R44, R80, R78, R44 ;  /* 0x0000004e502c723c */ /* 0x000fe2000000182c */
[----:B------:R-:W2:Y:S07]  /*17010*/  LDSM.16.M88.4 R76, [R227+0x7000] ;  /* 0x00700000e34c783b */ /* 0x000eae0000000200 */
[----:B------:R-:W-:Y:S01]  /*17020*/  HMMA.16816.F32 R24, R8, R22, R24 ;  /* 0x000000160818723c */ /* 0x000fe20000001818 */
[----:B------:R-:W-:Y:S07]  /*17030*/  LDSM.16.M88.4 R20, [R227+0x7800] ;  /* 0x00780000e314783b */ /* 0x000fee0000000200 */
[C---:B------:R-:W-:Y:S08]  /*17040*/  HMMA.16816.F32 R40, R80.reuse, R72, R40 ;  /* 0x000000485028723c */ /* 0x040ff00000001828 */
[----:B------:R-:W-:Y:S01]  /*17050*/  HMMA.16816.F32 R72, R80, R74, R36 ;  /* 0x0000004a5048723c */ /* 0x000fe20000001824 */
[----:B------:R-:W4:Y:S07]  /*17060*/  LDSM.16.M88.4 R36, [R223+0xe800] ;  /* 0x00e80000df24783b */ /* 0x000f2e0000000200 */
[----:B-1----:R-:W-:Y:S08]  /*17070*/  HMMA.16816.F32 R16, R4, R12, R16 ;  /* 0x0000000c0410723c */ /* 0x002ff00000001810 */
[----:B---3--:R-:W-:Y:S08]  /*17080*/  HMMA.16816.F32 R64, R28, R84, R64 ;  /* 0x000000541c40723c */ /* 0x008ff00000001840 */
[----:B------:R-:W-:Y:S01]  /*17090*/  HMMA.16816.F32 R24, R4, R14, R24 ;  /* 0x0000000e0418723c */ /* 0x000fe20000001818 */
[----:B------:R-:W1:Y:S07]  /*170a0*/  LDSM.16.M88.4 R12, [R223+0xf000] ;  /* 0x00f00000df0c783b */ /* 0x000e6e0000000200 */
[----:B------:R-:W-:Y:S01]  /*170b0*/  HMMA.16816.F32 R32, R80, R68, R32 ;  /* 0x000000445020723c */ /* 0x000fe20000001820 */
[----:B------:R-:W-:-:S02]  /*170c0*/  FMUL.FTZ R17, R17, c[0x0][0x2ec] ;  /* 0x0000bb0011117a20 */ /* 0x000fc40000410000 */
[----:B------:R-:W-:Y:S02]  /*170d0*/  FMUL.FTZ R16, R16, c[0x0][0x2ec] ;  /* 0x0000bb0010107a20 */ /* 0x000fe40000410000 */
[----:B------:R-:W-:Y:S02]  /*170e0*/  FMUL.FTZ R18, R18, c[0x0][0x2ec] ;  /* 0x0000bb0012127a20 */ /* 0x000fe40000410000 */
[----:B------:R-:W-:Y:S01]  /*170f0*/  FMUL.FTZ R19, R19, c[0x0][0x2ec] ;  /* 0x0000bb0013137a20 */ /* 0x000fe20000410000 */
[----:B--2---:R-:W-:Y:S01]  /*17100*/  HMMA.16816.F32 R40, R28, R76, R40 ;  /* 0x0000004c1c28723c */ /* 0x004fe20000001828 */
[----:B------:R-:W2:Y:S07]  /*17110*/  MUFU.TANH R54, R16 ;  /* 0x0000001000367308 */ /* 0x000eae0000002400 */
[----:B----4-:R-:W-:Y:S01]  /*17120*/  HMMA.16816.F32 R64, R8, R36, R64 ;  /* 0x000000240840723c */ /* 0x010fe20000001840 */
[----:B------:R3:W-:Y:S01]  /*17130*/  MUFU.TANH R36, R17 ;  /* 0x0000001100247308 */ /* 0x0007e20000002400 */
[----:B------:R-:W-:-:S02]  /*17140*/  FMUL.FTZ R26, R26, c[0x0][0x2ec] ;  /* 0x0000bb001a1a7a20 */ /* 0x000fc40000410000 */
[----:B------:R-:W-:Y:S02]  /*17150*/  FMUL.FTZ R24, R24, c[0x0][0x2ec] ;  /* 0x0000bb0018187a20 */ /* 0x000fe40000410000 */
[----:B------:R-:W-:Y:S02]  /*17160*/  FMUL.FTZ R27, R27, c[0x0][0x2ec] ;  /* 0x0000bb001b1b7a20 */ /* 0x000fe40000410000 */
[----:B------:R-:W-:Y:S01]  /*17170*/  HMMA.16816.F32 R32, R28, R20, R32 ;  /* 0x000000141c20723c */ /* 0x000fe20000001820 */
[----:B------:R-:W4:Y:S01]  /*17180*/  MUFU.TANH R55, R18 ;  /* 0x0000001200377308 */ /* 0x000f220000002400 */
[----:B------:R-:W-:-:S06]  /*17190*/  FMUL.FTZ R25, R25, c[0x0][0x2ec] ;  /* 0x0000bb0019197a20 */ /* 0x000fcc0000410000 */
[----:B------:R-:W-:Y:S01]  /*171a0*/  HMMA.16816.F32 R72, R28, R78, R72 ;  /* 0x0000004e1c48723c */ /* 0x000fe20000001848 */
[----:B---3--:R-:W-:Y:S01]  /*171b0*/  SHF.R.S32.HI R17, RZ, 0x1f, R52 ;  /* 0x0000001fff117819 */ /* 0x008fe20000011434 */
[----:B------:R3:W-:Y:S03]  /*171c0*/  MUFU.TANH R37, R19 ;  /* 0x0000001300257308 */ /* 0x0007e60000002400 */
[----:B------:R-:W-:-:S03]  /*171d0*/  LEA.HI R0, R17, R52, RZ, 0x5 ;  /* 0x0000003411007211 */ /* 0x000fc600078f28ff */
[----:B------:R-:W-:Y:S01]  /*171e0*/  HMMA.16816.F32 R88, R80, R70, R88 ;  /* 0x000000465058723c */ /* 0x000fe20000001858 */
[----:B------:R-:W-:Y:S01]  /*171f0*/  LOP3.LUT R21, R0, 0xffffffe0, RZ, 0xc0, !PT ;  /* 0xffffffe000157812 */ /* 0x000fe200078ec0ff */
[----:B------:R-:W5:Y:S04]  /*17200*/  MUFU.TANH R24, R24 ;  /* 0x0000001800187308 */ /* 0x000f680000002400 */
[----:B------:R-:W-:Y:S02]  /*17210*/  IMAD.IADD R0, R52, 0x1, -R21 ;  /* 0x0000000134007824 */ /* 0x000fe400078e0a15 */
[----:B-1----:R-:W-:Y:S01]  /*17220*/  HMMA.16816.F32 R40, R8, R12, R40 ;  /* 0x0000000c0828723c */ /* 0x002fe20000001828 */
[----:B---3--:R-:W1:Y:S01]  /*17230*/  LDSM.16.M88.4 R16, [R223+0xf800] ;  /* 0x00f80000df10783b */ /* 0x008e620000000200 */
[----:B------:R-:W-:Y:S05]  /*17240*/  MUFU.TANH R27, R27 ;  /* 0x0000001b001b7308 */ /* 0x000fea0000002400 */
[----:B------:R-:W-:Y:S01]  /*17250*/  SHF.R.S32.HI R13, RZ, 0x1f, R0 ;  /* 0x0000001fff0d7819 */ /* 0x000fe20000011400 */
[----:B------:R-:W-:Y:S01]  /*17260*/  HMMA.16816.F32 R84, R28, R86, R44 ;  /* 0x000000561c54723c */ /* 0x000fe2000000182c */
[----:B------:R-:W3:Y:S02]  /*17270*/  LDSM.16.M88.4 R44, [R216+0x6800] ;  /* 0x00680000d82c783b */ /* 0x000ee40000000200 */
[----:B------:R-:W-:Y:S01]  /*17280*/  LEA.HI R0, R13, R0, RZ, 0x2 ;  /* 0x000000000d007211 */ /* 0x000fe200078f10ff */
[----:B------:R-:W-:Y:S03]  /*17290*/  MUFU.TANH R25, R25 ;  /* 0x0000001900197308 */ /* 0x000fe60000002400 */
[----:B------:R-:W-:Y:S01]  /*172a0*/  SHF.R.S32.HI R13, RZ, 0x2, R0 ;  /* 0x00000002ff0d7819 */ /* 0x000fe20000011400 */
[----:B------:R-:W-:Y:S04]  /*172b0*/  HMMA.16816.F32 R72, R8, R14, R72 ;  /* 0x0000000e0848723c */ /* 0x000fe80000001848 */
[----:B------:R-:W-:Y:S01]  /*172c0*/  IMAD.IADD R58, R13, 0x1, R58 ;  /* 0x000000010d3a7824 */ /* 0x000fe200078e023a */
[----:B------:R-:W-:-:S02]  /*172d0*/  IADD3 R13, R63, 0x1, -R232 ;  /* 0x000000013f0d7810 */ /* 0x000fc40007ffe8e8 */
[----:B------:R-:W-:Y:S01]  /*172e0*/  IADD3 R15, R63, -c[0x0][0x2e4], -R232 ;  /* 0x8000b9003f0f7a10 */ /* 0x000fe20007ffe8e8 */
[----:B------:R-:W-:Y:S01]  /*172f0*/  HMMA.16816.F32 R88, R28, R22, R88 ;  /* 0x000000161c58723c */ /* 0x000fe20000001858 */
[C---:B------:R-:W-:Y:S01]  /*17300*/  IADD3 R0, R58.reuse, 0x8, RZ ;  /* 0x000000083a007810 */ /* 0x040fe20007ffe0ff */
[----:B------:R1:W1:Y:S01]  /*17310*/  MUFU.TANH R28, R26 ;  /* 0x0000001a001c7308 */ /* 0x0002620000002400 */
[----:B------:R-:W-:Y:S01]  /*17320*/  IADD3 R13, R13, c[0x0][0x2e8], RZ ;  /* 0x0000ba000d0d7a10 */ /* 0x000fe20007ffe0ff */
[C---:B------:R-:W-:Y:S01]  /*17330*/  IMAD.IADD R247, R58.reuse, 0x1, R15 ;  /* 0x000000013af77824 */ /* 0x040fe200078e020f */
[----:B------:R-:W2:Y:S01]  /*17340*/  LDSM.16.M88.4 R20, [R216+0x7000] ;  /* 0x00700000d814783b */ /* 0x000ea20000000200 */
[--C-:B------:R-:W-:Y:S02]  /*17350*/  IMAD.IADD R246, R15, 0x1, R0.reuse ;  /* 0x000000010ff67824 */ /* 0x100fe400078e0200 */
[----:B------:R-:W-:Y:S01]  /*17360*/  IMAD.IADD R244, R58, 0x1, R13 ;  /* 0x000000013af47824 */ /* 0x000fe200078e020d */
[----:B------:R-:W-:Y:S01]  /*17370*/  IMNMX R247, RZ, R247, !PT ;  /* 0x000000f7fff77217 */ /* 0x000fe20007800200 */
[----:B------:R-:W-:Y:S01]  /*17380*/  IMAD.IADD R0, R13, 0x1, R0 ;  /* 0x000000010d007824 */ /* 0x000fe200078e0200 */
[----:B------:R-:W-:Y:S01]  /*17390*/  IMNMX R246, RZ, R246, !PT ;  /* 0x000000f6fff67217 */ /* 0x000fe20007800200 */
[----:B------:R-:W-:Y:S01]  /*173a0*/  HMMA.16816.F32 R84, R8, R38, R84 ;  /* 0x000000260854723c */ /* 0x000fe20000001854 */
[----:B------:R-:W-:-:S02]  /*173b0*/  IMNMX R244, R244, R63, PT ;  /* 0x0000003ff4f47217 */ /* 0x000fc40003800200 */
[----:B------:R-:W-:Y:S02]  /*173c0*/  IMNMX R245, R0, R63, PT ;  /* 0x0000003f00f57217 */ /* 0x000fe40003800200 */
[----:B------:R-:W-:Y:S01]  /*173d0*/  LOP3.LUT R0, R3, R49, RZ, 0xfc, !PT ;  /* 0x0000003103007212 */ /* 0x000fe200078efcff */
[----:B-1----:R-:W-:Y:S02]  /*173e0*/  IMAD.IADD R26, R2, 0x1, R167 ;  /* 0x00000001021a7824 */ /* 0x002fe400078e02a7 */
[----:B------:R-:W-:Y:S03]  /*173f0*/  HMMA.16816.F32 R32, R8, R16, R32 ;  /* 0x000000100820723c */ /* 0x000fe60000001820 */
[C---:B------:R-:W-:Y:S02]  /*17400*/  IADD3 R12, R26.reuse, 0x1, RZ ;  /* 0x000000011a0c7810 */ /* 0x040fe40007ffe0ff */
[----:B------:R-:W-:-:S02]  /*17410*/  ISETP.GE.AND P2, PT, R26, R244, PT ;  /* 0x000000f41a00720c */ /* 0x000fc40003f46270 */
[C---:B------:R-:W-:Y:S01]  /*17420*/  ISETP.GE.AND P0, PT, R12.reuse, R244, PT ;  /* 0x000000f40c00720c */ /* 0x040fe20003f06270 */
[C---:B---3--:R-:W-:Y:S01]  /*17430*/  HMMA.16816.F32 R64, R4.reuse, R44, R64 ;  /* 0x0000002c0440723c */ /* 0x048fe20000001840 */
[-C--:B------:R-:W-:Y:S02]  /*17440*/  ISETP.GE.AND P4, PT, R12, R245.reuse, PT ;  /* 0x000000f50c00720c */ /* 0x080fe40003f86270 */
[----:B------:R-:W-:Y:S02]  /*17450*/  ISETP.GE.AND P1, PT, R26, R245, PT ;  /* 0x000000f51a00720c */ /* 0x000fe40003f26270 */
[CC--:B------:R-:W-:Y:S02]  /*17460*/  ISETP.LT.OR P0, PT, R12.reuse, R247.reuse, P0 ;  /* 0x000000f70c00720c */ /* 0x0c0fe40000701670 */
[----:B------:R-:W-:Y:S01]  /*17470*/  ISETP.LT.OR P4, PT, R12, R246, P4 ;  /* 0x000000f60c00720c */ /* 0x000fe20002781670 */
[----:B------:R-:W-:Y:S01]  /*17480*/  HMMA.16816.F32 R84, R4, R46, R84 ;  /* 0x0000002e0454723c */ /* 0x000fe20000001854 */
[----:B------:R-:W-:-:S02]  /*17490*/  ISETP.LT.OR P2, PT, R26, R247, P2 ;  /* 0x000000f71a00720c */ /* 0x000fc40001741670 */
[C---:B------:R-:W-:Y:S02]  /*174a0*/  ISETP.LT.OR P1, PT, R26.reuse, R246, P1 ;  /* 0x000000f61a00720c */ /* 0x040fe40000f21670 */
[C---:B------:R-:W-:Y:S02]  /*174b0*/  IADD3 R13, R26.reuse, 0x8, RZ ;  /* 0x000000081a0d7810 */ /* 0x040fe40007ffe0ff */
[----:B------:R-:W-:Y:S01]  /*174c0*/  IADD3 R12, R26, 0x9, RZ ;  /* 0x000000091a0c7810 */ /* 0x000fe20007ffe0ff */
[----:B------:R-:W-:Y:S01]  /*174d0*/  HMMA.16816.F32 R88, R8, R18, R88 ;  /* 0x000000120858723c */ /* 0x000fe20000001858 */
[----:B--2---:R-:W-:Y:S02]  /*174e0*/  FSEL R54, R54, -INF , !P2 ;  /* 0xff80000036367808 */ /* 0x004fe40005000000 */
[----:B----4-:R-:W-:Y:S02]  /*174f0*/  FSEL R55, R55, -INF , !P1 ;  /* 0xff80000037377808 */ /* 0x010fe40004800000 */
[----:B------:R-:W-:-:S02]  /*17500*/  ISETP.GE.AND P6, PT, R13, R244, PT ;  /* 0x000000f40d00720c */ /* 0x000fc40003fc6270 */
[----:B------:R-:W-:Y:S01]  /*17510*/  ISETP.GE.AND P5, PT, R12, R244, PT ;  /* 0x000000f40c00720c */ /* 0x000fe20003fa6270 */
[C---:B------:R-:W-:Y:S01]  /*17520*/  HMMA.16816.F32 R40, R4.reuse, R20, R40 ;  /* 0x000000140428723c */ /* 0x040fe20000001828 */
[CC--:B------:R-:W-:Y:S01]  /*17530*/  ISETP.GE.AND P2, PT, R13.reuse, R245.reuse, PT ;  /* 0x000000f50d00720c */ /* 0x0c0fe20003f46270 */
[----:B------:R-:W-:Y:S01]  /*17540*/  FMUL.FTZ R29, R64, c[0x0][0x2ec] ;  /* 0x0000bb00401d7a20 */ /* 0x000fe20000410000 */
[----:B------:R-:W-:Y:S01]  /*17550*/  ISETP.GE.AND P1, PT, R12, R245, PT ;  /* 0x000000f50c00720c */ /* 0x000fe20003f26270 */
[----:B------:R-:W-:Y:S01]  /*17560*/  FMUL.FTZ R31, R66, c[0x0][0x2ec] ;  /* 0x0000bb00421f7a20 */ /* 0x000fe20000410000 */
[-C--:B------:R-:W-:Y:S01]  /*17570*/  ISETP.LT.OR P6, PT, R13, R247.reuse, P6 ;  /* 0x000000f70d00720c */ /* 0x080fe200037c1670 */
[----:B------:R-:W-:Y:S01]  /*17580*/  FMUL.FTZ R30, R65, c[0x0][0x2ec] ;  /* 0x0000bb00411e7a20 */ /* 0x000fe20000410000 */
[-C--:B------:R-:W-:Y:S01]  /*17590*/  ISETP.LT.OR P2, PT, R13, R246.reuse, P2 ;  /* 0x000000f60d00720c */ /* 0x080fe20001741670 */
[----:B------:R-:W1:Y:S01]  /*175a0*/  MUFU.TANH R29, R29 ;  /* 0x0000001d001d7308 */ /* 0x000e620000002400 */
[C---:B------:R-:W-:Y:S01]  /*175b0*/  ISETP.LT.OR P5, PT, R12.reuse, R247, P5 ;  /* 0x000000f70c00720c */ /* 0x040fe20002fa1670 */
[----:B------:R-:W-:Y:S01]  /*175c0*/  HMMA.16816.F32 R72, R4, R22, R72 ;  /* 0x000000160448723c */ /* 0x000fe20000001848 */
[----:B------:R-:W-:Y:S01]  /*175d0*/  ISETP.LT.OR P1, PT, R12, R246, P1 ;  /* 0x000000f60c00720c */ /* 0x000fe20000f21670 */
[----:B------:R-:W-:Y:S01]  /*175e0*/  FMUL.FTZ R39, R86, c[0x0][0x2ec] ;  /* 0x0000bb0056277a20 */ /* 0x000fe20000410000 */
[----:B------:R-:W2:Y:S01]  /*175f0*/  LDSM.16.M88.4 R12, [R216+0x7800] ;  /* 0x00780000d80c783b */ /* 0x000ea20000000200 */
[----:B------:R-:W-:Y:S01]  /*17600*/  IADD3 R16, R26, 0x10, RZ ;  /* 0x000000101a107810 */ /* 0x000fe20007ffe0ff */
[----:B------:R-:W-:Y:S01]  /*17610*/  FMUL.FTZ R67, R67, c[0x0][0x2ec] ;  /* 0x0000bb0043437a20 */ /* 0x000fe20000410000 */
[----:B------:R-:W3:Y:S01]  /*17620*/  MUFU.TANH R31, R31 ;  /* 0x0000001f001f7308 */ /* 0x000ee20000002400 */
[----:B------:R-:W-:Y:S01]  /*17630*/  FMUL.FTZ R84, R84, c[0x0][0x2ec] ;  /* 0x0000bb0054547a20 */ /* 0x000fe20000410000 */
[----:B------:R-:W-:Y:S01]  /*17640*/  FSEL R36, R36, -INF , !P0 ;  /* 0xff80000024247808 */ /* 0x000fe20004000000 */
[----:B------:R-:W-:Y:S01]  /*17650*/  FMUL.FTZ R20, R85, c[0x0][0x2ec] ;  /* 0x0000bb0055147a20 */ /* 0x000fe20000410000 */
[----:B-----5:R-:W-:Y:S01]  /*17660*/  FSEL R24, R24, -INF , !P6 ;  /* 0xff80000018187808 */ /* 0x020fe20007000000 */
[----:B------:R-:W-:Y:S01]  /*17670*/  FMUL.FTZ R38, R87, c[0x0][0x2ec] ;  /* 0x0000bb0057267a20 */ /* 0x000fe20000410000 */
[----:B------:R-:W-:Y:S01]  /*17680*/  ISETP.GE.AND P0, PT, R16, R244, PT ;  /* 0x000000f41000720c */ /* 0x000fe20003f06270 */
[----:B------:R-:W-:-:S04]  /*17690*/  DEPBAR.LE SB0, 0x0 ;  /* 0x000080000000791a */ /* 0x000fc80000000000 */
[----:B------:R-:W4:Y:S01]  /*176a0*/  MUFU.TANH R30, R30 ;  /* 0x0000001e001e7308 */ /* 0x000f220000002400 */
[----:B------:R-:W-:Y:S01]  /*176b0*/  ISETP.GE.AND P6, PT, R16, R245, PT ;  /* 0x000000f51000720c */ /* 0x000fe20003fc6270 */
[----:B------:R-:W-:Y:S01]  /*176c0*/  FMUL.FTZ R40, R40, c[0x0][0x2ec] ;  /* 0x0000bb0028287a20 */ /* 0x000fe20000410000 */
[----:B------:R-:W-:Y:S01]  /*176d0*/  IADD3 R22, R26, 0x11, RZ ;  /* 0x000000111a167810 */ /* 0x000fe20007ffe0ff */
[----:B------:R-:W-:Y:S01]  /*176e0*/  FMUL.FTZ R43, R43, c[0x0][0x2ec] ;  /* 0x0000bb002b2b7a20 */ /* 0x000fe20000410000 */
[C---:B------:R-:W-:Y:S01]  /*176f0*/  ISETP.LT.OR P0, PT, R16.reuse, R247, P0 ;  /* 0x000000f71000720c */ /* 0x040fe20000701670 */
[----:B------:R-:W-:Y:S01]  /*17700*/  FMUL.FTZ R41, R41, c[0x0][0x2ec] ;  /* 0x0000bb0029297a20 */ /* 0x000fe20000410000 */
[----:B------:R-:W-:Y:S01]  /*17710*/  ISETP.LT.OR P6, PT, R16, R246, P6 ;  /* 0x000000f61000720c */ /* 0x000fe200037c1670 */
[----:B------:R-:W5:Y:S01]  /*17720*/  MUFU.TANH R17, R67 ;  /* 0x0000004300117308 */ /* 0x000f620000002400 */
[----:B------:R-:W-:Y:S01]  /*17730*/  FSEL R37, R37, -INF , !P4 ;  /* 0xff80000025257808 */ /* 0x000fe20006000000 */
[----:B------:R-:W-:Y:S01]  /*17740*/  FMUL.FTZ R74, R74, c[0x0][0x2ec] ;  /* 0x0000bb004a4a7a20 */ /* 0x000fe20000410000 */
[----:B------:R-:W-:Y:S01]  /*17750*/  IADD3 R9, R26, 0x18, RZ ;  /* 0x000000181a097810 */ /* 0x000fe20007ffe0ff */
[----:B------:R-:W-:Y:S01]  /*17760*/  FMUL.FTZ R42, R42, c[0x0][0x2ec] ;  /* 0x0000bb002a2a7a20 */ /* 0x000fe20000410000 */
[----:B------:R-:W-:Y:S01]  /*17770*/  IADD3 R8, R26, 0x19, RZ ;  /* 0x000000191a087810 */ /* 0x000fe20007ffe0ff */
[----:B------:R-:W-:Y:S01]  /*17780*/  FMUL.FTZ R72, R72, c[0x0][0x2ec] ;  /* 0x0000bb0048487a20 */ /* 0x000fe20000410000 */
[----:B------:R-:W-:Y:S01]  /*17790*/  ISETP.GE.AND P4, PT, R22, R244, PT ;  /* 0x000000f41600720c */ /* 0x000fe20003f86270 */
[----:B------:R-:W4:Y:S01]  /*177a0*/  MUFU.TANH R39, R39 ;  /* 0x0000002700277308 */ /* 0x000f220000002400 */
[----:B------:R-:W-:Y:S01]  /*177b0*/  FSEL R21, R28, -INF , !P2 ;  /* 0xff8000001c157808 */ /* 0x000fe20005000000 */
[----:B------:R-:W-:Y:S01]  /*177c0*/  FMUL.FTZ R73, R73, c[0x0][0x2ec] ;  /* 0x0000bb0049497a20 */ /* 0x000fe20000410000 */
[----:B------:R-:W-:Y:S01]  /*177d0*/  FSEL R23, R27, -INF , !P1 ;  /* 0xff8000001b177808 */ /* 0x000fe20004800000 */
[----:B------:R-:W-:Y:S01]  /*177e0*/  FMUL.FTZ R75, R75, c[0x0][0x2ec] ;  /* 0x0000bb004b4b7a20 */ /* 0x000fe20000410000 */
[----:B-1----:R-:W-:-:S02]  /*177f0*/  FSEL R16, R29, -INF , !P0 ;  /* 0xff8000001d107808 */ /* 0x002fc40004000000 */
[----:B---3--:R-:W-:Y:S01]  /*17800*/  FSEL R19, R31, -INF , !P6 ;  /* 0xff8000001f137808 */ /* 0x008fe20007000000 */
[----:B------:R-:W1:Y:S01]  /*17810*/  MUFU.TANH R3, R84 ;  /* 0x0000005400037308 */ /* 0x000e620000002400 */
[-C--:B------:R-:W-:Y:S01]  /*17820*/  ISETP.GE.AND P2, PT, R22, R245.reuse, PT ;  /* 0x000000f51600720c */ /* 0x080fe20003f46270 */
[C---:B--2---:R-:W-:Y:S01]  /*17830*/  HMMA.16816.F32 R32, R4.reuse, R12, R32 ;  /* 0x0000000c0420723c */ /* 0x044fe20000001820 */
[C---:B------:R-:W-:Y:S02]  /*17840*/  ISETP.GE.AND P1, PT, R8.reuse, R244, PT ;  /* 0x000000f40800720c */ /* 0x040fe40003f26270 */
[-C--:B------:R-:W-:Y:S02]  /*17850*/  ISETP.GE.AND P0, PT, R9, R245.reuse, PT ;  /* 0x000000f50900720c */ /* 0x080fe40003f06270 */
[----:B------:R-:W-:Y:S01]  /*17860*/  ISETP.GE.AND P6, PT, R8, R245, PT ;  /* 0x000000f50800720c */ /* 0x000fe20003fc6270 */
[----:B------:R-:W2:Y:S01]  /*17870*/  MUFU.TANH R20, R20 ;  /* 0x0000001400147308 */ /* 0x000ea20000002400 */
[----:B------:R-:W-:Y:S01]  /*17880*/  ISETP.LT.OR P4, PT, R22, R247, P4 ;  /* 0x000000f71600720c */ /* 0x000fe20002781670 */
[----:B------:R-:W-:Y:S01]  /*17890*/  HMMA.16816.F32 R88, R4, R14, R88 ;  /* 0x0000000e0458723c */ /* 0x000fe20000001858 */
[----:B------:R-:W-:-:S02]  /*178a0*/  FSEL R18, R25, -INF , !P5 ;  /* 0xff80000019127808 */ /* 0x000fc40006800000 */
[C---:B------:R-:W-:Y:S02]  /*178b0*/  ISETP.GE.AND P5, PT, R9.reuse, R244, PT ;  /* 0x000000f40900720c */ /* 0x040fe40003fa6270 */
[----:B------:R-:W-:Y:S01]  /*178c0*/  IADD3 R13, R26, 0x20, RZ ;  /* 0x000000201a0d7810 */ /* 0x000fe20007ffe0ff */
[----:B------:R-:W3:Y:S01]  /*178d0*/  MUFU.TANH R178, R40 ;  /* 0x0000002800b27308 */ /* 0x000ee20000002400 */
[-C--:B------:R-:W-:Y:S02]  /*178e0*/  ISETP.LT.OR P2, PT, R22, R246.reuse, P2 ;  /* 0x000000f61600720c */ /* 0x080fe40001741670 */
[-C--:B------:R-:W-:Y:S02]  /*178f0*/  ISETP.LT.OR P0, PT, R9, R246.reuse, P0 ;  /* 0x000000f60900720c */ /* 0x080fe40000701670 */
[CC--:B------:R-:W-:Y:S02]  /*17900*/  ISETP.LT.OR P1, PT, R8.reuse, R247.reuse, P1 ;  /* 0x000000f70800720c */ /* 0x0c0fe40000f21670 */
[----:B------:R-:W-:Y:S01]  /*17910*/  ISETP.LT.OR P6, PT, R8, R246, P6 ;  /* 0x000000f60800720c */ /* 0x000fe200037c1670 */
[----:B------:R-:W1:Y:S01]  /*17920*/  MUFU.TANH R187, R43 ;  /* 0x0000002b00bb7308 */ /* 0x000e620000002400 */
[----:B------:R-:W-:Y:S01]  /*17930*/  IADD3 R8, R26, 0x21, RZ ;  /* 0x000000211a087810 */ /* 0x000fe20007ffe0ff */
[----:B------:R-:W-:Y:S01]  /*17940*/  FMUL.FTZ R33, R33, c[0x0][0x2ec] ;  /* 0x0000bb0021217a20 */ /* 0x000fe20000410000 */
[----:B----4-:R-:W-:Y:S01]  /*17950*/  FSEL R12, R30, -INF , !P4 ;  /* 0xff8000001e0c7808 */ /* 0x010fe20006000000 */
[----:B------:R-:W-:Y:S01]  /*17960*/  FMUL.FTZ R32, R32, c[0x0][0x2ec] ;  /* 0x0000bb0020207a20 */ /* 0x000fe20000410000 */
[----:B------:R-:W-:Y:S01]  /*17970*/  ISETP.LT.OR P5, PT, R9, R247, P5 ;  /* 0x000000f70900720c */ /* 0x000fe20002fa1670 */
[----:B------:R-:W-:Y:S01]  /*17980*/  FMUL.FTZ R34, R34, c[0x0][0x2ec] ;  /* 0x0000bb0022227a20 */ /* 0x000fe20000410000 */
[-C--:B------:R-:W-:Y:S01]  /*17990*/  ISETP.GE.AND P4, PT, R13, R244.reuse, PT ;  /* 0x000000f40d00720c */ /* 0x080fe20003f86270 */
[----:B------:R-:W4:Y:S01]  /*179a0*/  MUFU.TANH R195, R74 ;  /* 0x0000004a00c37308 */ /* 0x000f220000002400 */
[----:B-----5:R-:W-:Y:S01]  /*179b0*/  FSEL R11, R17, -INF , !P2 ;  /* 0xff800000110b7808 */ /* 0x020fe20005000000 */
[----:B------:R-:W-:Y:S01]  /*179c0*/  FMUL.FTZ R31, R35, c[0x0][0x2ec] ;  /* 0x0000bb00231f7a20 */ /* 0x000fe20000410000 */
[----:B------:R-:W-:Y:S01]  /*179d0*/  FSEL R9, R39, -INF , !P0 ;  /* 0xff80000027097808 */ /* 0x000fe20004000000 */
[----:B------:R-:W-:Y:S01]  /*179e0*/  FMUL.FTZ R29, R90, c[0x0][0x2ec] ;  /* 0x0000bb005a1d7a20 */ /* 0x000fe20000410000 */
[C---:B------:R-:W-:Y:S01]  /*179f0*/  ISETP.GE.AND P2, PT, R8.reuse, R244, PT ;  /* 0x000000f40800720c */ /* 0x040fe20003f46270 */
[----:B------:R-:W-:Y:S01]  /*17a00*/  FMUL.FTZ R28, R91, c[0x0][0x2ec] ;  /* 0x0000bb005b1c7a20 */ /* 0x000fe20000410000 */
[----:B------:R-:W-:Y:S01]  /*17a10*/  ISETP.GE.AND P0, PT, R8, R245, PT ;  /* 0x000000f50800720c */ /* 0x000fe20003f06270 */
[----:B------:R-:W5:Y:S01]  /*17a20*/  MUFU.TANH R38, R38 ;  /* 0x0000002600267308 */ /* 0x000f620000002400 */
[----:B------:R-:W-:Y:S01]  /*17a30*/  ISETP.LT.OR P4, PT, R13, R247, P4 ;  /* 0x000000f70d00720c */ /* 0x000fe20002781670 */
[----:B------:R-:W-:Y:S01]  /*17a40*/  FMUL.FTZ R88, R88, c[0x0][0x2ec] ;  /* 0x0000bb0058587a20 */ /* 0x000fe20000410000 */
[----:B-1----:R-:W-:Y:S01]  /*17a50*/  FSEL R10, R3, -INF , !P5 ;  /* 0xff800000030a7808 */ /* 0x002fe20006800000 */
[----:B------:R-:W-:Y:S01]  /*17a60*/  FMUL.FTZ R89, R89, c[0x0][0x2ec] ;  /* 0x0000bb0059597a20 */ /* 0x000fe20000410000 */
[----:B------:R-:W-:-:S02]  /*17a70*/  IADD3 R3, R26, 0x28, RZ ;  /* 0x000000281a037810 */ /* 0x000fc40007ffe0ff */
[C---:B------:R-:W-:Y:S01]  /*17a80*/  ISETP.LT.OR P2, PT, R8.reuse, R247, P2 ;  /* 0x000000f70800720c */ /* 0x040fe20001741670 */
[----:B------:R-:W-:Y:S01]  /*17a90*/  MUFU.TANH R184, R41 ;  /* 0x0000002900b87308 */ /* 0x000fe20000002400 */
[----:B------:R-:W-:Y:S02]  /*17aa0*/  ISETP.LT.OR P0, PT, R8, R246, P0 ;  /* 0x000000f60800720c */ /* 0x000fe40000701670 */
[----:B--2---:R-:W-:Y:S02]  /*17ab0*/  FSEL R8, R20, -INF , !P1 ;  /* 0xff80000014087808 */ /* 0x004fe40004800000 */
[----:B---3--:R-:W-:Y:S02]  /*17ac0*/  FSEL R178, R178, -INF , !P4 ;  /* 0xff800000b2b27808 */ /* 0x008fe40006000000 */
[C---:B------:R-:W-:Y:S01]  /*17ad0*/  ISETP.GE.AND P1, PT, R3.reuse, R244, PT ;  /* 0x000000f40300720c */ /* 0x040fe20003f26270 */
[----:B------:R-:W1:Y:S01]  /*17ae0*/  MUFU.TANH R197, R42 ;  /* 0x0000002a00c57308 */ /* 0x000e620000002400 */
[----:B------:R-:W-:-:S02]  /*17af0*/  ISETP.GE.AND P4, PT, R3, R245, PT ;  /* 0x000000f50300720c */ /* 0x000fc40003f86270 */
[C---:B------:R-:W-:Y:S02]  /*17b00*/  ISETP.LT.OR P1, PT, R3.reuse, R247, P1 ;  /* 0x000000f70300720c */ /* 0x040fe40000f21670 */
[----:B------:R-:W-:Y:S02]  /*17b10*/  ISETP.LT.OR P4, PT, R3, R246, P4 ;  /* 0x000000f60300720c */ /* 0x000fe40002781670 */
[----:B------:R-:W-:Y:S01]  /*17b20*/  IADD3 R3, R26, 0x31, RZ ;  /* 0x000000311a037810 */ /* 0x000fe20007ffe0ff */
[----:B------:R-:W2:Y:S01]  /*17b30*/  MUFU.TANH R180, R72 ;  /* 0x0000004800b47308 */ /* 0x000ea20000002400 */
[----:B------:R-:W-:Y:S02]  /*17b40*/  ISETP.GE.AND P5, PT, R13, R245, PT ;  /* 0x000000f50d00720c */ /* 0x000fe40003fa6270 */
[----:B------:R-:W-:Y:S02]  /*17b50*/  FSEL R187, R187, -INF , !P0 ;  /* 0xff800000bbbb7808 */ /* 0x000fe40004000000 */
[----:B------:R-:W-:-:S02]  /*17b60*/  ISETP.GE.AND P0, PT, R3, R244, PT ;  /* 0x000000f40300720c */ /* 0x000fc40003f06270 */
[----:B------:R-:W-:Y:S01]  /*17b70*/  ISETP.LT.OR P5, PT, R13, R246, P5 ;  /* 0x000000f60d00720c */ /* 0x000fe20002fa1670 */
[----:B------:R-:W3:Y:S01]  /*17b80*/  MUFU.TANH R190, R33 ;  /* 0x0000002100be7308 */ /* 0x000ee20000002400 */
[C---:B------:R-:W-:Y:S02]  /*17b90*/  IADD3 R13, R26.reuse, 0x29, RZ ;  /* 0x000000291a0d7810 */ /* 0x040fe40007ffe0ff */
[----:B------:R-:W-:Y:S02]  /*17ba0*/  IADD3 R4, R26, 0x30, RZ ;  /* 0x000000301a047810 */ /* 0x000fe40007ffe0ff */
[----:B------:R-:W-:Y:S02]  /*17bb0*/  ISETP.LT.OR P0, PT, R3, R247, P0 ;  /* 0x000000f70300720c */ /* 0x000fe40000701670 */
[----:B----4-:R-:W-:Y:S01]  /*17bc0*/  FSEL R195, R195, -INF , !P4 ;  /* 0xff800000c3c37808 */ /* 0x010fe20006000000 */
[----:B------:R-:W4:Y:S01]  /*17bd0*/  MUFU.TANH R182, R73 ;  /* 0x0000004900b67308 */ /* 0x000f220000002400 */
[----:B-----5:R-:W-:-:S02]  /*17be0*/  FSEL R17, R38, -INF , !P6 ;  /* 0xff80000026117808 */ /* 0x020fc40007000000 */
[----:B-1----:R-:W-:Y:S02]  /*17bf0*/  FSEL R197, R197, -INF , !P5 ;  /* 0xff800000c5c57808 */ /* 0x002fe40006800000 */
[----:B------:R-:W-:Y:S02]  /*17c00*/  FSEL R184, R184, -INF , !P2 ;  /* 0xff800000b8b87808 */ /* 0x000fe40005000000 */
[----:B--2---:R-:W-:Y:S01]  /*17c10*/  FSEL R180, R180, -INF , !P1 ;  /* 0xff800000b4b47808 */ /* 0x004fe20004800000 */
[----:B------:R-:W1:Y:S01]  /*17c20*/  MUFU.TANH R191, R75 ;  /* 0x0000004b00bf7308 */ /* 0x000e620000002400 */
[-C--:B------:R-:W-:Y:S02]  /*17c30*/  ISETP.GE.AND P4, PT, R3, R245.reuse, PT ;  /* 0x000000f50300720c */ /* 0x080fe40003f86270 */
[C---:B------:R-:W-:Y:S02]  /*17c40*/  ISETP.GE.AND P6, PT, R13.reuse, R244, PT ;  /* 0x000000f40d00720c */ /* 0x040fe40003fc6270 */
[----:B------:R-:W-:-:S02]  /*17c50*/  ISETP.GE.AND P5, PT, R13, R245, PT ;  /* 0x000000f50d00720c */ /* 0x000fc40003fa6270 */
[C---:B------:R-:W-:Y:S01]  /*17c60*/  ISETP.GE.AND P2, PT, R4.reuse, R244, PT ;  /* 0x000000f40400720c */ /* 0x040fe20003f46270 */
[----:B------:R-:W2:Y:S01]  /*17c70*/  MUFU.TANH R192, R32 ;  /* 0x0000002000c07308 */ /* 0x000ea20000002400 */
[----:B------:R-:W-:Y:S02]  /*17c80*/  ISETP.GE.AND P1, PT, R4, R245, PT ;  /* 0x000000f50400720c */ /* 0x000fe40003f26270 */
[----:B---3--:R-:W-:Y:S02]  /*17c90*/  FSEL R190, R190, -INF , !P0 ;  /* 0xff800000bebe7808 */ /* 0x008fe40004000000 */
[----:B------:R-:W-:Y:S02]  /*17ca0*/  ISETP.GT.AND P0, PT, R240, R231, PT ;  /* 0x000000e7f000720c */ /* 0x000fe40003f04270 */
[----:B------:R-:W-:Y:S01]  /*17cb0*/  ISETP.LT.OR P4, PT, R3, R246, P4 ;  /* 0x000000f60300720c */ /* 0x000fe20002781670 */
[----:B------:R-:W3:Y:S01]  /*17cc0*/  MUFU.TANH R189, R34 ;  /* 0x0000002200bd7308 */ /* 0x000ee20000002400 */
[----:B------:R-:W-:-:S02]  /*17cd0*/  ISETP.LT.OR P6, PT, R13, R247, P6 ;  /* 0x000000f70d00720c */ /* 0x000fc400037c1670 */
[-C--:B------:R-:W-:Y:S02]  /*17ce0*/  ISETP.LT.OR P5, PT, R13, R246.reuse, P5 ;  /* 0x000000f60d00720c */ /* 0x080fe40002fa1670 */
[C---:B------:R-:W-:Y:S02]  /*17cf0*/  ISETP.LT.OR P2, PT, R4.reuse, R247, P2 ;  /* 0x000000f70400720c */ /* 0x040fe40001741670 */
[----:B------:R-:W-:Y:S01]  /*17d00*/  ISETP.LT.OR P1, PT, R4, R246, P1 ;  /* 0x000000f60400720c */ /* 0x000fe20000f21670 */
[----:B------:R-:W5:Y:S01]  /*17d10*/  MUFU.TANH R31, R31 ;  /* 0x0000001f001f7308 */ /* 0x000f620000002400 */
[C---:B------:R-:W-:Y:S02]  /*17d20*/  IADD3 R3, R26.reuse, 0x38, RZ ;  /* 0x000000381a037810 */ /* 0x040fe40007ffe0ff */
[----:B------:R-:W-:Y:S02]  /*17d30*/  IADD3 R26, R26, 0x39, RZ ;  /* 0x000000391a1a7810 */ /* 0x000fe40007ffe0ff */
[----:B----4-:R-:W-:-:S02]  /*17d40*/  FSEL R182, R182, -INF , !P6 ;  /* 0xff800000b6b67808 */ /* 0x010fc40007000000 */
[----:B-1----:R-:W-:Y:S01]  /*17d50*/  FSEL R191, R191, -INF , !P5 ;  /* 0xff800000bfbf7808 */ /* 0x002fe20006800000 */
[----:B------:R-:W1:Y:S01]  /*17d60*/  MUFU.TANH R188, R88 ;  /* 0x0000005800bc7308 */ /* 0x000e620000002400 */
[----:B--2---:R-:W-:Y:S02]  /*17d70*/  FSEL R192, R192, -INF , !P2 ;  /* 0xff800000c0c07808 */ /* 0x004fe40005000000 */
[----:B---3--:R-:W-:Y:S02]  /*17d80*/  FSEL R189, R189, -INF , !P1 ;  /* 0xff800000bdbd7808 */ /* 0x008fe40004800000 */
[CC--:B------:R-:W-:Y:S02]  /*17d90*/  ISETP.GE.AND P6, PT, R3.reuse, R244.reuse, PT ;  /* 0x000000f40300720c */ /* 0x0c0fe40003fc6270 */
[----:B------:R-:W-:Y:S01]  /*17da0*/  ISETP.GE.AND P5, PT, R26, R244, PT ;  /* 0x000000f41a00720c */ /* 0x000fe20003fa6270 */
[----:B------:R-:W2:Y:S01]  /*17db0*/  MUFU.TANH R186, R89 ;  /* 0x0000005900ba7308 */ /* 0x000ea20000002400 */
[----:B------:R-:W-:Y:S01]  /*17dc0*/  BAR.SYNC.DEFER_BLOCKING 0x0 ;  /* 0x0000000000007b1d */ /* 0x000fe20000010000 */
[----:B------:R-:W-:-:S02]  /*17dd0*/  ISETP.GE.AND P2, PT, R3, R245, PT ;  /* 0x000000f50300720c */ /* 0x000fc40003f46270 */
[C---:B------:R-:W-:Y:S02]  /*17de0*/  ISETP.GE.AND P1, PT, R26.reuse, R245, PT ;  /* 0x000000f51a00720c */ /* 0x040fe40003f26270 */
[CC--:B------:R-:W-:Y:S02]  /*17df0*/  ISETP.LT.OR P6, PT, R3.reuse, R247.reuse, P6 ;  /* 0x000000f70300720c */ /* 0x0c0fe400037c1670 */
[----:B------:R-:W3:Y:S01]  /*17e00*/  MUFU.TANH R29, R29 ;  /* 0x0000001d001d7308 */ /* 0x000ee20000002400 */
[-C--:B------:R-:W-:Y:S02]  /*17e10*/  ISETP.LT.OR P2, PT, R3, R246.reuse, P2 ;  /* 0x000000f60300720c */ /* 0x080fe40001741670 */
[C---:B------:R-:W-:Y:S02]  /*17e20*/  ISETP.LT.OR P5, PT, R26.reuse, R247, P5 ;  /* 0x000000f71a00720c */ /* 0x040fe40002fa1670 */
[----:B------:R-:W-:Y:S02]  /*17e30*/  ISETP.LT.OR P1, PT, R26, R246, P1 ;  /* 0x000000f61a00720c */ /* 0x000fe40000f21670 */
[----:B-----5:R-:W-:Y:S01]  /*17e40*/  FSEL R31, R31, -INF , !P4 ;  /* 0xff8000001f1f7808 */ /* 0x020fe20006000000 */
[----:B------:R-:W4:Y:S01]  /*17e50*/  MUFU.TANH R28, R28 ;  /* 0x0000001c001c7308 */ /* 0x000f220000002400 */
[----:B-1----:R-:W-:-:S02]  /*17e60*/  FSEL R188, R188, -INF , !P6 ;  /* 0xff800000bcbc7808 */ /* 0x002fc40007000000 */
[----:B--2---:R-:W-:Y:S02]  /*17e70*/  FSEL R186, R186, -INF , !P5 ;  /* 0xff800000baba7808 */ /* 0x004fe40006800000 */
[----:B---3--:R-:W-:Y:S02]  /*17e80*/  FSEL R29, R29, -INF , !P2 ;  /* 0xff8000001d1d7808 */ /* 0x008fe40005000000 */
[----:B----4-:R-:W-:Y:S01]  /*17e90*/  FSEL R28, R28, -INF , !P1 ;  /* 0xff8000001c1c7808 */ /* 0x010fe20004800000 */
        /* <DEDUP_REMOVED lines=60> */
.L_x_6764:
[----:B------:R-:W-:-:S05]  /*18260*/  IMAD.MOV.U32 R5, RZ, RZ, c[0x0][0x198] ;  /* 0x00006600ff057624 */ /* 0x000fca00078e00ff */
[----:B------:R-:W-:-:S04]  /*18270*/  LEA R5, -R5, RZ, 0x6 ;  /* 0x000000ff05057211 */ /* 0x000fc800078e31ff */
[----:B------:R-:W-:Y:S02]  /*18280*/  SHF.R.S32.HI R3, RZ, 0x1f, R5 ;  /* 0x0000001fff037819 */ /* 0x000fe40000011405 */
.L_x_6765:
        /* <DEDUP_REMOVED lines=45> */
.L_x_6763:
        /* <DEDUP_REMOVED lines=76> */
[----:B------:R-:W1:Y:S01]  /*18a20*/  LDSM.16.MT88.4 R12, [R224+0x10800] ;  /* 0x01080000e00c783b */ /* 0x000e620000004200 */
[--C-:B------:R-:W-:Y:S02]  /*18a30*/  FFMA.FTZ R2, R8, c[0x0][0x23c], -R193.reuse ;  /* 0x00008f0008027a23 */ /* 0x100fe400000108c1 */
[--C-:B------:R-:W-:Y:S01]  /*18a40*/  FFMA.FTZ R32, R11, c[0x0][0x23c], -R30.reuse ;  /* 0x00008f000b207a23 */ /* 0x100fe2000001081e */
[----:B------:R-:W-:Y:S01]  /*18a50*/  LDSM.16.MT88.4 R20, [R221+0x10800] ;  /* 0x01080000dd14783b */ /* 0x000fe20000004200 */
        /* <DEDUP_REMOVED lines=19> */
[----:B------:R-:W4:Y:S01]  /*18b90*/  MUFU.EX2 R176, R176 ;  /* 0x000000b000b07308 */ /* 0x000f220000000800 */
[----:B---3--:R-:W-:Y:S01]  /*18ba0*/  F2FP.PACK_AB R130, R170, R175 ;  /* 0x000000afaa82723e */ /* 0x008fe200000000ff */
        /* <DEDUP_REMOVED lines=8> */
[----:B------:R-:W3:Y:S01]  /*18c30*/  MUFU.EX2 R172, R172 ;  /* 0x000000ac00ac7308 */ /* 0x000ee20000000800 */
[----:B----4-:R-:W-:Y:S01]  /*18c40*/  F2FP.PACK_AB R129, R176, R179 ;  /* 0x000000b3b081723e */ /* 0x010fe200000000ff */
[----:B------:R-:W-:-:S02]  /*18c50*/  FFMA.FTZ R249, R28, c[0x0][0x23c], -R30 ;  /* 0x00008f001cf97a23 */ /* 0x000fc4000001081e */
[----:B------:R-:W-:Y:S01]  /*18c60*/  LDSM.16.MT88.4 R28, [R221+0x11800] ;  /* 0x01180000dd1c783b */ /* 0x000fe20000004200 */
[----:B------:R-:W-:Y:S02]  /*18c70*/  FADD.FTZ R174, R177, R174 ;  /* 0x000000aeb1ae7221 */ /* 0x000fe40000010000 */
[----:B------:R-:W-:Y:S01]  /*18c80*/  FADD.FTZ R176, R179, R176 ;  /* 0x000000b0b3b07221 */ /* 0x000fe20000010000 */
        /* <DEDUP_REMOVED lines=82> */
[C---:B--2---:R-:W-:Y:S08]  /*191b0*/  HMMA.16816.F32 R136, R4.reuse, R16, R136 ;  /* 0x000000100488723c */ /* 0x044ff00000001888 */
        /* <DEDUP_REMOVED lines=34> */
[----:B------:R-:W-:Y:S07]  /*193e0*/  LDSM.16.MT88.4 R20, [R224+0x13000] ;  /* 0x01300000e014783b */ /* 0x000fee0000004200 */
[C---:B----4-:R-:W-:Y:S08]  /*193f0*/  HMMA.16816.F32 R108, R4.reuse, R16, R108 ;  /* 0x00000010046c723c */ /* 0x050ff0000000186c */
        /* <DEDUP_REMOVED lines=55> */
[----:B------:R-:W-:Y:S07]  /*19770*/  LDSM.16.MT88.4 R24, [R220+0x11800] ;  /* 0x01180000dc18783b */ /* 0x000fee0000004200 */
[C---:B-----5:R-:W-:Y:S08]  /*19780*/  HMMA.16816.F32 R116, R4.reuse, R20, R116 ;  /* 0x000000140474723c */ /* 0x060ff00000001874 */
[C---:B------:R-:W-:Y:S01]  /*19790*/  HMMA.16816.F32 R120, R4.reuse, R22, R120 ;  /* 0x000000160478723c */ /* 0x040fe20000001878 */
[----:B------:R-:W-:Y:S07]  /*197a0*/  LDSM.16.MT88.4 R20, [R222+0x13800] ;  /* 0x01380000de14783b */ /* 0x000fee0000004200 */
        /* <DEDUP_REMOVED lines=123> */
.L_x_6767:
[----:B------:R-:W-:-:S05]  /*19f60*/  IMAD.MOV.U32 R5, RZ, RZ, c[0x0][0x1a0] ;  /* 0x00006800ff057624 */ /* 0x000fca00078e00ff */
[----:B------:R-:W-:-:S04]  /*19f70*/  LEA R5, -R5, RZ, 0x6 ;  /* 0x000000ff05057211 */ /* 0x000fc800078e31ff */
[----:B------:R-:W-:Y:S02]  /*19f80*/  SHF.R.S32.HI R0, RZ, 0x1f, R5 ;  /* 0x0000001fff007819 */ /* 0x000fe40000011405 */
.L_x_6768:
        /* <DEDUP_REMOVED lines=37> */
[C---:B------:R-:W-:Y:S01]  /*1a1e0*/  ISETP.GE.AND P5, PT, R167.reuse, R244, PT ;  /* 0x000000f4a700720c */ /* 0x040fe20003fa6270 */
[----:B------:R3:W-:Y:S01]  /*1a1f0*/  LDGSTS.E.BYPASS.LTC128B.128 [R236+0x12800], [R8.64+0x80] ;  /* 0x1280008008ec7fae */ /* 0x0007e2000b901d48 */
[----:B------:R-:W-:-:S02]  /*1a200*/  ISETP.GE.AND P1, PT, R167, R245, PT ;  /* 0x000000f5a700720c */ /* 0x000fc40003f26270 */
[C---:B------:R-:W-:Y:S01]  /*1a210*/  ISETP.LT.OR P5, PT, R167.reuse, R247, P5 ;  /* 0x000000f7a700720c */ /* 0x040fe20002fa1670 */
[----:B------:R3:W-:Y:S01]  /*1a220*/  LDGSTS.E.BYPASS.LTC128B.128 [R236+0x14800], [R8.64+0x100] ;  /* 0x1480010008ec7fae */ /* 0x0007e2000b901d48 */
[----:B------:R-:W-:-:S03]  /*1a230*/  ISETP.LT.OR P1, PT, R167, R246, P1 ;  /* 0x000000f6a700720c */ /* 0x000fc60000f21670 */
        /* <DEDUP_REMOVED lines=10> */
[----:B--2---:R-:W3:Y:S04]  /*1a2e0*/  LDSM.16.M88.4 R4, [R229+0x8000] ;  /* 0x00800000e504783b */ /* 0x004ee80000000200 */
[----:B------:R-:W5:Y:S04]  /*1a2f0*/  LDSM.16.M88.4 R180, [R229+0x8800] ;  /* 0x00880000e5b4783b */ /* 0x000f680000000200 */
[----:B------:R-:W2:Y:S04]  /*1a300*/  LDSM.16.M88.4 R172, [R229+0x9000] ;  /* 0x00900000e5ac783b */ /* 0x000ea80000000200 */
[----:B------:R-:W1:Y:S04]  /*1a310*/  LDSM.16.M88.4 R12, [R229+0x9800] ;  /* 0x00980000e50c783b */ /* 0x000e680000000200 */
[----:B------:R-:W-:Y:S04]  /*1a320*/  LDSM.16.M88.4 R16, [R228] ;  /* 0x00000000e410783b */ /* 0x000fe80000000200 */
[----:B------:R-:W1:Y:S04]  /*1a330*/  LDSM.16.M88.4 R28, [R227] ;  /* 0x00000000e31c783b */ /* 0x000e680000000200 */
[----:B------:R-:W1:Y:S04]  /*1a340*/  LDSM.16.M88.4 R188, [R219] ;  /* 0x00000000dbbc783b */ /* 0x000e680000000200 */
[----:B----4-:R-:W4:Y:S04]  /*1a350*/  LDSM.16.M88.4 R24, [R218] ;  /* 0x00000000da18783b */ /* 0x010f280000000200 */
[----:B------:R-:W1:Y:S04]  /*1a360*/  LDSM.16.M88.4 R192, [R217] ;  /* 0x00000000d9c0783b */ /* 0x000e680000000200 */
[----:B------:R-:W-:Y:S01]  /*1a370*/  LDSM.16.M88.4 R184, [R223+0x8000] ;  /* 0x00800000dfb8783b */ /* 0x000fe20000000200 */
[C---:B---3--:R-:W-:Y:S03]  /*1a380*/  HMMA.16816.F32 R8, R32.reuse, R4, RZ ;  /* 0x000000042008723c */ /* 0x048fe600000018ff */
[----:B------:R-:W-:Y:S04]  /*1a390*/  LDSM.16.M88.4 R196, [R216] ;  /* 0x00000000d8c4783b */ /* 0x000fe80000000200 */
[----:B------:R-:W0:Y:S01]  /*1a3a0*/  LDGDEPBAR ;  /* 0x00000000000079af */ /* 0x000e220000000000 */
[C---:B------:R-:W-:Y:S08]  /*1a3b0*/  HMMA.16816.F32 R4, R32.reuse, R6, RZ ;  /* 0x000000062004723c */ /* 0x040ff000000018ff */
[C---:B-----5:R-:W-:Y:S08]  /*1a3c0*/  HMMA.16816.F32 R20, R32.reuse, R180, RZ ;  /* 0x000000b42014723c */ /* 0x060ff000000018ff */
[C---:B--2---:R-:W-:Y:S08]  /*1a3d0*/  HMMA.16816.F32 R176, R32.reuse, R172, RZ ;  /* 0x000000ac20b0723c */ /* 0x044ff000000018ff */
[C---:B------:R-:W-:Y:S08]  /*1a3e0*/  HMMA.16816.F32 R180, R32.reuse, R182, RZ ;  /* 0x000000b620b4723c */ /* 0x040ff000000018ff */
[C---:B------:R-:W-:Y:S08]  /*1a3f0*/  HMMA.16816.F32 R172, R32.reuse, R174, RZ ;  /* 0x000000ae20ac723c */ /* 0x040ff000000018ff */
[C---:B-1----:R-:W-:Y:S08]  /*1a400*/  HMMA.16816.F32 R168, R32.reuse, R12, RZ ;  /* 0x0000000c20a8723c */ /* 0x042ff000000018ff */
        /* <DEDUP_REMOVED lines=8> */
[C---:B----4-:R-:W-:Y:S08]  /*1a490*/  HMMA.16816.F32 R176, R16.reuse, R24, R176 ;  /* 0x0000001810b0723c */ /* 0x050ff000000018b0 */
[C---:B------:R-:W-:Y:S01]  /*1a4a0*/  HMMA.16816.F32 R172, R16.reuse, R26, R172 ;  /* 0x0000001a10ac723c */ /* 0x040fe200000018ac */
[----:B------:R-:W4:Y:S07]  /*1a4b0*/  LDSM.16.M88.4 R24, [R223+0x9800] ;  /* 0x00980000df18783b */ /* 0x000f2e0000000200 */
[C---:B------:R-:W-:Y:S08]  /*1a4c0*/  HMMA.16816.F32 R168, R16.reuse, R192, R168 ;  /* 0x000000c010a8723c */ /* 0x040ff000000018a8 */
[----:B------:R-:W-:Y:S01]  /*1a4d0*/  HMMA.16816.F32 R32, R16, R194, R32 ;  /* 0x000000c21020723c */ /* 0x000fe20000001820 */
[----:B------:R-:W5:Y:S04]  /*1a4e0*/  LDSM.16.M88.4 R16, [R225] ;  /* 0x00000000e110783b */ /* 0x000f680000000200 */
        /* <DEDUP_REMOVED lines=16> */
[----:B------:R-:W-:Y:S07]  /*1a5f0*/  LDSM.16.M88.4 R196, [R213] ;  /* 0x00000000d5c4783b */ /* 0x000fee0000000200 */
        /* <DEDUP_REMOVED lines=8> */
[----:B------:R-:W-:Y:S04]  /*1a680*/  LDSM.16.M88.4 R188, [R215] ;  /* 0x00000000d7bc783b */ /* 0x000fe80000000200 */
[----:B------:R-:W-:Y:S03]  /*1a690*/  LDSM.16.M88.4 R16, [R214] ;  /* 0x00000000d610783b */ /* 0x000fe60000000200 */
        /* <DEDUP_REMOVED lines=18> */
[----:B------:R-:W4:Y:S07]  /*1a7c0*/  LDSM.16.M88.4 R16, [R223+0xb000] ;  /* 0x00b00000df10783b */ /* 0x000f2e0000000200 */
[C---:B------:R-:W-:Y:S08]  /*1a7d0*/  HMMA.16816.F32 R176, R12.reuse, R196, R176 ;  /* 0x000000c40cb0723c */ /* 0x040ff000000018b0 */
        /* <DEDUP_REMOVED lines=11> */
[----:B------:R-:W3:Y:S07]  /*1a890*/  LDSM.16.M88.4 R188, [R216+0x3000] ;  /* 0x00300000d8bc783b */ /* 0x000eee0000000200 */
[C---:B----4-:R-:W-:Y:S08]  /*1a8a0*/  HMMA.16816.F32 R176, R24.reuse, R16, R176 ;  /* 0x0000001018b0723c */ /* 0x050ff000000018b0 */
[C---:B------:R-:W-:Y:S01]  /*1a8b0*/  HMMA.16816.F32 R172, R24.reuse, R18, R172 ;  /* 0x0000001218ac723c */ /* 0x040fe200000018ac */
[----:B------:R-:W4:Y:S07]  /*1a8c0*/  LDSM.16.M88.4 R16, [R216+0x3800] ;  /* 0x00380000d810783b */ /* 0x000f2e0000000200 */
[C---:B------:R-:W-:Y:S08]  /*1a8d0*/  HMMA.16816.F32 R168, R24.reuse, R192, R168 ;  /* 0x000000c018a8723c */ /* 0x040ff000000018a8 */
[----:B------:R-:W-:Y:S01]  /*1a8e0*/  HMMA.16816.F32 R32, R24, R194, R32 ;  /* 0x000000c21820723c */ /* 0x000fe20000001820 */
[----:B------:R-:W5:Y:S04]  /*1a8f0*/  LDSM.16.M88.4 R24, [R230+0x4000] ;  /* 0x00400000e618783b */ /* 0x000f680000000200 */
[----:B------:R-:W-:Y:S03]  /*1a900*/  LDSM.16.M88.4 R192, [R210] ;  /* 0x00000000d2c0783b */ /* 0x000fe60000000200 */
        /* <DEDUP_REMOVED lines=12> */
[----:B------:R-:W4:Y:S03]  /*1a9d0*/  LDSM.16.M88.4 R12, [R211] ;  /* 0x00000000d30c783b */ /* 0x000f260000000200 */
[C---:B-----5:R-:W-:Y:S08]  /*1a9e0*/  HMMA.16816.F32 R8, R24.reuse, R196, R8 ;  /* 0x000000c41808723c */ /* 0x060ff00000001808 */
[C---:B------:R-:W-:Y:S01]  /*1a9f0*/  HMMA.16816.F32 R4, R24.reuse, R198, R4 ;  /* 0x000000c61804723c */ /* 0x040fe20000001804 */
[----:B------:R-:W-:Y:S07]  /*1aa00*/  LDSM.16.M88.4 R196, [R223+0xd000] ;  /* 0x00d00000dfc4783b */ /* 0x000fee0000000200 */
        /* <DEDUP_REMOVED lines=9> */
[----:B------:R-:W-:Y:S03]  /*1aaa0*/  LDSM.16.M88.4 R24, [R223+0xc800] ;  /* 0x00c80000df18783b */ /* 0x000fe60000000200 */
        /* <DEDUP_REMOVED lines=35> */
[C---:B----4-:R-:W-:Y:S08]  /*1ace0*/  HMMA.16816.F32 R168, R16.reuse, R24, R168 ;  /* 0x0000001810a8723c */ /* 0x050ff000000018a8 */
[----:B------:R-:W-:Y:S01]  /*1acf0*/  HMMA.16816.F32 R32, R16, R26, R32 ;  /* 0x0000001a1020723c */ /* 0x000fe20000001820 */
[----:B------:R-:W3:Y:S04]  /*1ad00*/  LDSM.16.M88.4 R24, [R207] ;  /* 0x00000000cf18783b */ /* 0x000ee80000000200 */
[----:B------:R-:W4:Y:S03]  /*1ad10*/  LDSM.16.M88.4 R16, [R229+0xf800] ;  /* 0x00f80000e510783b */ /* 0x000f260000000200 */
[C---:B-1----:R-:W-:Y:S08]  /*1ad20*/  HMMA.16816.F32 R8, R12.reuse, R184, R8 ;  /* 0x000000b80c08723c */ /* 0x042ff00000001808 */
[C---:B------:R-:W-:Y:S01]  /*1ad30*/  HMMA.16816.F32 R4, R12.reuse, R186, R4 ;  /* 0x000000ba0c04723c */ /* 0x040fe20000001804 */
[----:B------:R-:W-:Y:S07]  /*1ad40*/  LDSM.16.M88.4 R184, [R223+0xe000] ;  /* 0x00e00000dfb8783b */ /* 0x000fee0000000200 */
[C---:B--2---:R-:W-:Y:S08]  /*1ad50*/  HMMA.16816.F32 R20, R12.reuse, R28, R20 ;  /* 0x0000001c0c14723c */ /* 0x044ff00000001814 */
[C---:B------:R-:W-:Y:S01]  /*1ad60*/  HMMA.16816.F32 R180, R12.reuse, R30, R180 ;  /* 0x0000001e0cb4723c */ /* 0x040fe200000018b4 */
[----:B------:R-:W1:Y:S07]  /*1ad70*/  LDSM.16.M88.4 R28, [R226+0x6000] ;  /* 0x00600000e21c783b */ /* 0x000e6e0000000200 */
[----:B-----5:R-:W-:Y:S08]  /*1ad80*/  HMMA.16816.F32 R176, R12, R192, R176 ;  /* 0x000000c00cb0723c */ /* 0x020ff000000018b0 */
[----:B---3--:R-:W-:Y:S08]  /*1ad90*/  HMMA.16816.F32 R8, R188, R24, R8 ;  /* 0x00000018bc08723c */ /* 0x008ff00000001808 */
[C---:B------:R-:W-:Y:S01]  /*1ada0*/  HMMA.16816.F32 R172, R12.reuse, R194, R172 ;  /* 0x000000c20cac723c */ /* 0x040fe200000018ac */
[----:B------:R-:W2:Y:S07]  /*1adb0*/  LDSM.16.M88.4 R192, [R206] ;  /* 0x00000000cec0783b */ /* 0x000eae0000000200 */
[C---:B----4-:R-:W-:Y:S08]  /*1adc0*/  HMMA.16816.F32 R168, R12.reuse, R16, R168 ;  /* 0x000000100ca8723c */ /* 0x050ff000000018a8 */
[----:B------:R-:W-:Y:S01]  /*1add0*/  HMMA.16816.F32 R32, R12, R18, R32 ;  /* 0x000000120c20723c */ /* 0x000fe20000001820 */
[----:B------:R-:W-:Y:S04]  /*1ade0*/  LDSM.16.M88.4 R16, [R225+0x6000] ;  /* 0x00600000e110783b */ /* 0x000fe80000000200 */
[----:B------:R-:W3:Y:S03]  /*1adf0*/  LDSM.16.M88.4 R12, [R216+0x6000] ;  /* 0x00600000d80c783b */ /* 0x000ee60000000200 */
[----:B------:R-:W-:Y:S01]  /*1ae00*/  HMMA.16816.F32 R4, R188, R26, R4 ;  /* 0x0000001abc04723c */ /* 0x000fe20000001804 */
[----:B------:R-:W4:Y:S07]  /*1ae10*/  LDSM.16.M88.4 R24, [R223+0xe800] ;  /* 0x00e80000df18783b */ /* 0x000f2e0000000200 */
[----:B-1----:R-:W-:Y:S08]  /*1ae20*/  HMMA.16816.F32 R8, R28, R184, R8 ;  /* 0x000000b81c08723c */ /* 0x002ff00000001808 */
[----:B--2---:R-:W-:Y:S08]  /*1ae30*/  HMMA.16816.F32 R20, R188, R192, R20 ;  /* 0x000000c0bc14723c */ /* 0x004ff00000001814 */
[----:B------:R-:W-:Y:S01]  /*1ae40*/  HMMA.16816.F32 R4, R28, R186, R4 ;  /* 0x000000ba1c04723c */ /* 0x000fe20000001804 */
[----:B------:R-:W1:Y:S07]  /*1ae50*/  LDSM.16.M88.4 R184, [R205] ;  /* 0x00000000cdb8783b */ /* 0x000e6e0000000200 */
[----:B------:R-:W-:Y:S08]  /*1ae60*/  HMMA.16816.F32 R180, R188, R194, R180 ;  /* 0x000000c2bcb4723c */ /* 0x000ff000000018b4 */
[C---:B---3--:R-:W-:Y:S08]  /*1ae70*/  HMMA.16816.F32 R8, R16.reuse, R12, R8 ;  /* 0x0000000c1008723c */ /* 0x048ff00000001808 */
[----:B------:R-:W-:Y:S01]  /*1ae80*/  HMMA.16816.F32 R4, R16, R14, R4 ;  /* 0x0000000e1004723c */ /* 0x000fe20000001804 */
[----:B------:R-:W2:Y:S07]  /*1ae90*/  LDSM.16.M88.4 R12, [R223+0xf000] ;  /* 0x00f00000df0c783b */ /* 0x000eae0000000200 */
[----:B----4-:R-:W-:Y:S08]  /*1aea0*/  HMMA.16816.F32 R20, R28, R24, R20 ;  /* 0x000000181c14723c */ /* 0x010ff00000001814 */
[----:B------:R-:W-:Y:S01]  /*1aeb0*/  FMUL.FTZ R0, R8, c[0x0][0x2ec] ;  /* 0x0000bb0008007a20 */ /* 0x000fe20000410000 */
[----:B-1----:R-:W-:Y:S01]  /*1aec0*/  HMMA.16816.F32 R176, R188, R184, R176 ;  /* 0x000000b8bcb0723c */ /* 0x002fe200000018b0 */
[----:B------:R-:W-:-:S02]  /*1aed0*/  FMUL.FTZ R2, R9, c[0x0][0x2ec] ;  /* 0x0000bb0009027a20 */ /* 0x000fc40000410000 */
[----:B------:R-:W-:Y:S02]  /*1aee0*/  FMUL.FTZ R165, R10, c[0x0][0x2ec] ;  /* 0x0000bb000aa57a20 */ /* 0x000fe40000410000 */
[----:B------:R-:W-:Y:S01]  /*1aef0*/  FMUL.FTZ R166, R11, c[0x0][0x2ec] ;  /* 0x0000bb000ba67a20 */ /* 0x000fe20000410000 */
[----:B------:R-:W1:Y:S01]  /*1af00*/  MUFU.TANH R0, R0 ;  /* 0x0000000000007308 */ /* 0x000e620000002400 */
[----:B------:R-:W3:Y:S01]  /*1af10*/  LDSM.16.M88.4 R8, [R204] ;  /* 0x00000000cc08783b */ /* 0x000ee20000000200 */
[----:B------:R-:W-:Y:S01]  /*1af20*/  FMUL.FTZ R4, R4, c[0x0][0x2ec] ;  /* 0x0000bb0004047a20 */ /* 0x000fe20000410000 */
[----:B------:R-:W-:Y:S01]  /*1af30*/  HMMA.16816.F32 R172, R188, R186, R172 ;  /* 0x000000babcac723c */ /* 0x000fe200000018ac */
[----:B------:R-:W-:-:S04]  /*1af40*/  FMUL.FTZ R185, R5, c[0x0][0x2ec] ;  /* 0x0000bb0005b97a20 */ /* 0x000fc80000410000 */
[----:B------:R4:W-:Y:S02]  /*1af50*/  MUFU.TANH R184, R4 ;  /* 0x0000000400b87308 */ /* 0x0009e40000002400 */
[----:B------:R-:W-:Y:S01]  /*1af60*/  FMUL.FTZ R187, R6, c[0x0][0x2ec] ;  /* 0x0000bb0006bb7a20 */ /* 0x000fe20000410000 */
[C---:B------:R-:W-:Y:S01]  /*1af70*/  HMMA.16816.F32 R180, R28.reuse, R26, R180 ;  /* 0x0000001a1cb4723c */ /* 0x040fe200000018b4 */
[----:B------:R-:W-:Y:S01]  /*1af80*/  FMUL.FTZ R186, R7, c[0x0][0x2ec] ;  /* 0x0000bb0007ba7a20 */ /* 0x000fe20000410000 */
[----:B------:R-:W-:Y:S03]  /*1af90*/  LDSM.16.M88.4 R24, [R216+0x7000] ;  /* 0x00700000d818783b */ /* 0x000fe60000000200 */
[----:B------:R-:W5:Y:S01]  /*1afa0*/  MUFU.TANH R165, R165 ;  /* 0x000000a500a57308 */ /* 0x000f620000002400 */
[----:B-1----:R-:W-:Y:S02]  /*1afb0*/  FSEL R0, R0, -INF , !P5 ;  /* 0xff80000000007808 */ /* 0x002fe40006800000 */
[----:B--2---:R-:W-:Y:S01]  /*1afc0*/  HMMA.16816.F32 R176, R28, R12, R176 ;  /* 0x0000000c1cb0723c */ /* 0x004fe200000018b0 */
[----:B----4-:R-:W1:Y:S04]  /*1afd0*/  LDSM.16.M88.4 R4, [R223+0xf800] ;  /* 0x00f80000df04783b */ /* 0x010e680000000200 */
[----:B------:R-:W2:Y:S03]  /*1afe0*/  MUFU.TANH R2, R2 ;  /* 0x0000000200027308 */ /* 0x000ea60000002400 */
[----:B------:R-:W-:Y:S01]  /*1aff0*/  HMMA.16816.F32 R20, R16, R196, R20 ;  /* 0x000000c41014723c */ /* 0x000fe20000001814 */
[----:B-----5:R-:W-:-:S04]  /*1b000*/  FSEL R165, R165, -INF , !P1 ;  /* 0xff800000a5a57808 */ /* 0x020fc80004800000 */
[----:B------:R-:W4:Y:S03]  /*1b010*/  MUFU.TANH R166, R166 ;  /* 0x000000a600a67308 */ /* 0x000f260000002400 */
[----:B------:R-:W-:Y:S05]  /*1b020*/  HMMA.16816.F32 R172, R28, R14, R172 ;  /* 0x0000000e1cac723c */ /* 0x000fea00000018ac */
[----:B------:R-:W5:Y:S03]  /*1b030*/  MUFU.TANH R12, R187 ;  /* 0x000000bb000c7308 */ /* 0x000f660000002400 */
[C---:B---3--:R-:W-:Y:S05]  /*1b040*/  HMMA.16816.F32 R168, R188.reuse, R8, R168 ;  /* 0x00000008bca8723c */ /* 0x048fea00000018a8 */
[----:B------:R-:W-:Y:S02]  /*1b050*/  MUFU.TANH R185, R185 ;  /* 0x000000b900b97308 */ /* 0x000fe40000002400 */
[----:B------:R-:W-:Y:S01]  /*1b060*/  IADD3 R8, R167, 0x1, RZ ;  /* 0x00000001a7087810 */ /* 0x000fe20007ffe0ff */
[----:B------:R-:W-:Y:S01]  /*1b070*/  HMMA.16816.F32 R32, R188, R10, R32 ;  /* 0x0000000abc20723c */ /* 0x000fe20000001820 */
[----:B------:R-:W-:-:S02]  /*1b080*/  FMUL.FTZ R13, R21, c[0x0][0x2ec] ;  /* 0x0000bb00150d7a20 */ /* 0x000fc40000410000 */
[----:B------:R-:W-:Y:S01]  /*1b090*/  ISETP.GE.AND P0, PT, R8, R244, PT ;  /* 0x000000f40800720c */ /* 0x000fe20003f06270 */
[----:B------:R-:W-:Y:S01]  /*1b0a0*/  FMUL.FTZ R20, R20, c[0x0][0x2ec] ;  /* 0x0000bb0014147a20 */ /* 0x000fe20000410000 */
[----:B------:R-:W-:Y:S01]  /*1b0b0*/  ISETP.GE.AND P4, PT, R8, R245, PT ;  /* 0x000000f50800720c */ /* 0x000fe20003f86270 */
[----:B------:R-:W-:Y:S01]  /*1b0c0*/  FMUL.FTZ R21, R22, c[0x0][0x2ec] ;  /* 0x0000bb0016157a20 */ /* 0x000fe20000410000 */
[C---:B------:R-:W-:Y:S01]  /*1b0d0*/  ISETP.LT.OR P0, PT, R8.reuse, R247, P0 ;  /* 0x000000f70800720c */ /* 0x040fe20000701670 */
[----:B------:R-:W-:Y:S01]  /*1b0e0*/  HMMA.16816.F32 R180, R16, R198, R180 ;  /* 0x000000c610b4723c */ /* 0x000fe200000018b4 */
[----:B------:R-:W-:Y:S01]  /*1b0f0*/  ISETP.LT.OR P4, PT, R8, R246, P4 ;  /* 0x000000f60800720c */ /* 0x000fe20002781670 */
[----:B------:R-:W3:Y:S01]  /*1b100*/  MUFU.TANH R20, R20 ;  /* 0x0000001400147308 */ /* 0x000ee20000002400 */
[----:B------:R-:W3:Y:S01]  /*1b110*/  LDSM.16.M88.4 R8, [R216+0x7800] ;  /* 0x00780000d808783b */ /* 0x000ee20000000200 */
[----:B------:R-:W-:Y:S01]  /*1b120*/  FMUL.FTZ R22, R23, c[0x0][0x2ec] ;  /* 0x0000bb0017167a20 */ /* 0x000fe20000410000 */
[----:B--2---:R-:W-:Y:S01]  /*1b130*/  FSEL R2, R2, -INF , !P0 ;  /* 0xff80000002027808 */ /* 0x004fe20004000000 */
[----:B------:R-:W-:-:S04]  /*1b140*/  DEPBAR.LE SB0, 0x0 ;  /* 0x000080000000791a */ /* 0x000fc80000000000 */
[----:B-1----:R-:W-:Y:S01]  /*1b150*/  HMMA.16816.F32 R168, R28, R4, R168 ;  /* 0x000000041ca8723c */ /* 0x002fe200000018a8 */
[----:B------:R-:W1:Y:S06]  /*1b160*/  MUFU.TANH R21, R21 ;  /* 0x0000001500157308 */ /* 0x000e6c0000002400 */
[----:B------:R-:W-:Y:S01]  /*1b170*/  IADD3 R5, R167, 0x9, RZ ;  /* 0x00000009a7057810 */ /* 0x000fe20007ffe0ff */
[----:B------:R-:W-:Y:S01]  /*1b180*/  HMMA.16816.F32 R176, R16, R24, R176 ;  /* 0x0000001810b0723c */ /* 0x000fe200000018b0 */
[----:B------:R-:W2:Y:S02]  /*1b190*/  MUFU.TANH R13, R13 ;  /* 0x0000000d000d7308 */ /* 0x000ea40000002400 */
[----:B------:R-:W-:-:S02]  /*1b1a0*/  ISETP.GE.AND P5, PT, R5, R244, PT ;  /* 0x000000f40500720c */ /* 0x000fc40003fa6270 */
[----:B------:R-:W-:Y:S01]  /*1b1b0*/  ISETP.GE.AND P1, PT, R5, R245, PT ;  /* 0x000000f50500720c */ /* 0x000fe20003f26270 */
[----:B------:R-:W-:Y:S01]  /*1b1c0*/  FMUL.FTZ R15, R181, c[0x0][0x2ec] ;  /* 0x0000bb00b50f7a20 */ /* 0x000fe20000410000 */
[----:B------:R-:W-:Y:S01]  /*1b1d0*/  IADD3 R24, R167, 0x8, RZ ;  /* 0x00000008a7187810 */ /* 0x000fe20007ffe0ff */
[----:B------:R-:W-:Y:S01]  /*1b1e0*/  HMMA.16816.F32 R32, R28, R6, R32 ;  /* 0x000000061c20723c */ /* 0x000fe20000001820 */
[C---:B------:R-:W-:Y:S01]  /*1b1f0*/  ISETP.LT.OR P5, PT, R5.reuse, R247, P5 ;  /* 0x000000f70500720c */ /* 0x040fe20002fa1670 */
[----:B------:R-:W1:Y:S01]  /*1b200*/  MUFU.TANH R22, R22 ;  /* 0x0000001600167308 */ /* 0x000e620000002400 */
[----:B------:R-:W-:Y:S01]  /*1b210*/  ISETP.LT.OR P1, PT, R5, R246, P1 ;  /* 0x000000f60500720c */ /* 0x000fe20000f21670 */
[----:B------:R-:W-:Y:S01]  /*1b220*/  FMUL.FTZ R4, R183, c[0x0][0x2ec] ;  /* 0x0000bb00b7047a20 */ /* 0x000fe20000410000 */
[----:B----4-:R-:W-:Y:S01]  /*1b230*/  FSEL R5, R166, -INF , !P4 ;  /* 0xff800000a6057808 */ /* 0x010fe20006000000 */
[----:B------:R-:W-:Y:S01]  /*1b240*/  FMUL.FTZ R14, R180, c[0x0][0x2ec] ;  /* 0x0000bb00b40e7a20 */ /* 0x000fe20000410000 */
[----:B------:R-:W-:Y:S01]  /*1b250*/  IADD3 R6, R167, 0x10, RZ ;  /* 0x00000010a7067810 */ /* 0x000fe20007ffe0ff */
[----:B------:R-:W-:Y:S01]  /*1b260*/  HMMA.16816.F32 R172, R16, R26, R172 ;  /* 0x0000001a10ac723c */ /* 0x000fe200000018ac */
[CC--:B------:R-:W-:Y:S01]  /*1b270*/  ISETP.GE.AND P6, PT, R24.reuse, R244.reuse, PT ;  /* 0x000000f41800720c */ /* 0x0c0fe20003fc6270 */
[----:B------:R-:W4:Y:S01]  /*1b280*/  MUFU.TANH R186, R186 ;  /* 0x000000ba00ba7308 */ /* 0x000f220000002400 */
[----:B------:R-:W-:Y:S01]  /*1b290*/  ISETP.GE.AND P2, PT, R24, R245, PT ;  /* 0x000000f51800720c */ /* 0x000fe20003f46270 */
[----:B------:R-:W-:Y:S01]  /*1b2a0*/  FMUL.FTZ R23, R182, c[0x0][0x2ec] ;  /* 0x0000bb00b6177a20 */ /* 0x000fe20000410000 */
[----:B------:R-:W-:-:S02]  /*1b2b0*/  ISETP.GE.AND P0, PT, R6, R244, PT ;  /* 0x000000f40600720c */ /* 0x000fc40003f06270 */
[----:B------:R-:W-:Y:S01]  /*1b2c0*/  ISETP.GE.AND P4, PT, R6, R245, PT ;  /* 0x000000f50600720c */ /* 0x000fe20003f86270 */
[----:B------:R-:W-:Y:S01]  /*1b2d0*/  FMUL.FTZ R176, R176, c[0x0][0x2ec] ;  /* 0x0000bb00b0b07a20 */ /* 0x000fe20000410000 */
[C---:B---3--:R-:W-:Y:S01]  /*1b2e0*/  HMMA.16816.F32 R168, R16.reuse, R8, R168 ;  /* 0x0000000810a8723c */ /* 0x048fe200000018a8 */
[-C--:B------:R-:W-:Y:S01]  /*1b2f0*/  ISETP.LT.OR P6, PT, R24, R247.reuse, P6 ;  /* 0x000000f71800720c */ /* 0x080fe200037c1670 */
[----:B------:R-:W-:Y:S01]  /*1b300*/  FMUL.FTZ R178, R178, c[0x0][0x2ec] ;  /* 0x0000bb00b2b27a20 */ /* 0x000fe20000410000 */
[-C--:B------:R-:W-:Y:S01]  /*1b310*/  ISETP.LT.OR P2, PT, R24, R246.reuse, P2 ;  /* 0x000000f61800720c */ /* 0x080fe20001741670 */
[----:B------:R-:W3:Y:S01]  /*1b320*/  MUFU.TANH R15, R15 ;  /* 0x0000000f000f7308 */ /* 0x000ee20000002400 */
[C---:B------:R-:W-:Y:S01]  /*1b330*/  ISETP.LT.OR P0, PT, R6.reuse, R247, P0 ;  /* 0x000000f70600720c */ /* 0x040fe20000701670 */
[----:B------:R-:W-:Y:S01]  /*1b340*/  FMUL.FTZ R177, R177, c[0x0][0x2ec] ;  /* 0x0000bb00b1b17a20 */ /* 0x000fe20000410000 */
[----:B------:R-:W-:Y:S01]  /*1b350*/  ISETP.LT.OR P4, PT, R6, R246, P4 ;  /* 0x000000f60600720c */ /* 0x000fe20002781670 */
[----:B------:R-:W-:Y:S01]  /*1b360*/  HMMA.16816.F32 R32, R16, R10, R32 ;  /* 0x0000000a1020723c */ /* 0x000fe20000001820 */
[----:B------:R-:W-:Y:S01]  /*1b370*/  IADD3 R24, R167, 0x11, RZ ;  /* 0x00000011a7187810 */ /* 0x000fe20007ffe0ff */
[----:B------:R-:W-:Y:S01]  /*1b380*/  FMUL.FTZ R179, R179, c[0x0][0x2ec] ;  /* 0x0000bb00b3b37a20 */ /* 0x000fe20000410000 */
[----:B------:R-:W-:Y:S01]  /*1b390*/  IADD3 R8, R167, 0x19, RZ ;  /* 0x00000019a7087810 */ /* 0x000fe20007ffe0ff */
[----:B------:R-:W2:Y:S01]  /*1b3a0*/  MUFU.TANH R196, R176 ;  /* 0x000000b000c47308 */ /* 0x000ea20000002400 */
[----:B------:R-:W-:-:S02]  /*1b3b0*/  FSEL R184, R184, -INF , !P6 ;  /* 0xff800000b8b87808 */ /* 0x000fc40007000000 */
[----:B-----5:R-:W-:Y:S01]  /*1b3c0*/  FSEL R7, R12, -INF , !P2 ;  /* 0xff8000000c077808 */ /* 0x020fe20005000000 */
[----:B------:R-:W-:Y:S01]  /*1b3d0*/  FMUL.FTZ R172, R172, c[0x0][0x2ec] ;  /* 0x0000bb00acac7a20 */ /* 0x000fe20000410000 */
[----:B------:R-:W-:Y:S01]  /*1b3e0*/  FSEL R26, R20, -INF , !P0 ;  /* 0xff800000141a7808 */ /* 0x000fe20004000000 */
[----:B------:R-:W-:Y:S01]  /*1b3f0*/  FMUL.FTZ R174, R174, c[0x0][0x2ec] ;  /* 0x0000bb00aeae7a20 */ /* 0x000fe20000410000 */
[----:B-1----:R-:W-:Y:S01]  /*1b400*/  FSEL R27, R21, -INF , !P4 ;  /* 0xff800000151b7808 */ /* 0x002fe20006000000 */
[----:B------:R-:W1:Y:S01]  /*1b410*/  MUFU.TANH R191, R178 ;  /* 0x000000b200bf7308 */ /* 0x000e620000002400 */
[CC--:B------:R-:W-:Y:S01]  /*1b420*/  ISETP.GE.AND P6, PT, R24.reuse, R244.reuse, PT ;  /* 0x000000f41800720c */ /* 0x0c0fe20003fc6270 */
[----:B------:R-:W-:Y:S01]  /*1b430*/  FMUL.FTZ R175, R175, c[0x0][0x2ec] ;  /* 0x0000bb00afaf7a20 */ /* 0x000fe20000410000 */
[-C--:B------:R-:W-:Y:S01]  /*1b440*/  ISETP.GE.AND P2, PT, R24, R245.reuse, PT ;  /* 0x000000f51800720c */ /* 0x080fe20003f46270 */
[----:B------:R-:W-:Y:S01]  /*1b450*/  FMUL.FTZ R169, R169, c[0x0][0x2ec] ;  /* 0x0000bb00a9a97a20 */ /* 0x000fe20000410000 */
[C---:B------:R-:W-:Y:S01]  /*1b460*/  ISETP.GE.AND P0, PT, R8.reuse, R244, PT ;  /* 0x000000f40800720c */ /* 0x040fe20003f06270 */
[----:B------:R-:W-:Y:S01]  /*1b470*/  FMUL.FTZ R173, R173, c[0x0][0x2ec] ;  /* 0x0000bb00adad7a20 */ /* 0x000fe20000410000 */
[----:B------:R-:W-:Y:S01]  /*1b480*/  ISETP.GE.AND P4, PT, R8, R245, PT ;  /* 0x000000f50800720c */ /* 0x000fe20003f86270 */
[----:B------:R-:W5:Y:S01]  /*1b490*/  MUFU.TANH R4, R4 ;  /* 0x0000000400047308 */ /* 0x000f620000002400 */
[-C--:B------:R-:W-:Y:S01]  /*1b4a0*/  ISETP.LT.OR P6, PT, R24, R247.reuse, P6 ;  /* 0x000000f71800720c */ /* 0x080fe200037c1670 */
[----:B------:R-:W-:Y:S01]  /*1b4b0*/  FMUL.FTZ R168, R168, c[0x0][0x2ec] ;  /* 0x0000bb00a8a87a20 */ /* 0x000fe20000410000 */
[-C--:B------:R-:W-:Y:S01]  /*1b4c0*/  ISETP.LT.OR P2, PT, R24, R246.reuse, P2 ;  /* 0x000000f61800720c */ /* 0x080fe20001741670 */
[----:B------:R-:W-:Y:S01]  /*1b4d0*/  FMUL.FTZ R170, R170, c[0x0][0x2ec] ;  /* 0x0000bb00aaaa7a20 */ /* 0x000fe20000410000 */
[----:B------:R-:W-:Y:S01]  /*1b4e0*/  ISETP.LT.OR P0, PT, R8, R247, P0 ;  /* 0x000000f70800720c */ /* 0x000fe20000701670 */
[----:B------:R-:W-:Y:S01]  /*1b4f0*/  FMUL.FTZ R32, R32, c[0x0][0x2ec] ;  /* 0x0000bb0020207a20 */ /* 0x000fe20000410000 */
[----:B------:R-:W-:Y:S01]  /*1b500*/  ISETP.LT.OR P4, PT, R8, R246, P4 ;  /* 0x000000f60800720c */ /* 0x000fe20002781670 */
[----:B------:R-:W1:Y:S01]  /*1b510*/  MUFU.TANH R14, R14 ;  /* 0x0000000e000e7308 */ /* 0x000e620000002400 */
[----:B------:R-:W-:-:S02]  /*1b520*/  IADD3 R8, R167, 0x20, RZ ;  /* 0x00000020a7087810 */ /* 0x000fc40007ffe0ff */
[----:B--2---:R-:W-:Y:S02]  /*1b530*/  FSEL R24, R13, -INF , !P6 ;  /* 0xff8000000d187808 */ /* 0x004fe40007000000 */
[----:B------:R-:W-:Y:S02]  /*1b540*/  FSEL R25, R22, -INF , !P2 ;  /* 0xff80000016197808 */ /* 0x000fe40005000000 */
[C---:B------:R-:W-:Y:S01]  /*1b550*/  ISETP.GE.AND P6, PT, R8.reuse, R244, PT ;  /* 0x000000f40800720c */ /* 0x040fe20003fc6270 */
[----:B------:R-:W2:Y:S01]  /*1b560*/  MUFU.TANH R23, R23 ;  /* 0x0000001700177308 */ /* 0x000ea20000002400 */
[C---:B------:R-:W-:Y:S02]  /*1b570*/  ISETP.GE.AND P2, PT, R8.reuse, R245, PT ;  /* 0x000000f50800720c */ /* 0x040fe40003f46270 */
[----:B------:R-:W-:Y:S02]  /*1b580*/  IADD3 R12, R167, 0x18, RZ ;  /* 0x00000018a70c7810 */ /* 0x000fe40007ffe0ff */
[----:B------:R-:W-:-:S02]  /*1b590*/  ISETP.LT.OR P6, PT, R8, R247, P6 ;  /* 0x000000f70800720c */ /* 0x000fc400037c1670 */
[----:B------:R-:W-:Y:S01]  /*1b5a0*/  ISETP.LT.OR P2, PT, R8, R246, P2 ;  /* 0x000000f60800720c */ /* 0x000fe20001741670 */
[----:B------:R-:W1:Y:S01]  /*1b5b0*/  MUFU.TANH R192, R172 ;  /* 0x000000ac00c07308 */ /* 0x000e620000002400 */
[C---:B------:R-:W-:Y:S02]  /*1b5c0*/  IADD3 R10, R167.reuse, 0x28, RZ ;  /* 0x00000028a70a7810 */ /* 0x040fe40007ffe0ff */
[----:B------:R-:W-:Y:S02]  /*1b5d0*/  IADD3 R8, R167, 0x29, RZ ;  /* 0x00000029a7087810 */ /* 0x000fe40007ffe0ff */
[----:B------:R-:W-:Y:S02]  /*1b5e0*/  FSEL R6, R185, -INF , !P5 ;  /* 0xff800000b9067808 */ /* 0x000fe40006800000 */
[----:B----4-:R-:W-:Y:S01]  /*1b5f0*/  FSEL R9, R186, -INF , !P1 ;  /* 0xff800000ba097808 */ /* 0x010fe20004800000 */
[----:B------:R4:W2:Y:S01]  /*1b600*/  MUFU.TANH R187, R174 ;  /* 0x000000ae00bb7308 */ /* 0x0008a20000002400 */
[----:B------:R-:W-:-:S02]  /*1b610*/  ISETP.GE.AND P5, PT, R12, R244, PT ;  /* 0x000000f40c00720c */ /* 0x000fc40003fa6270 */
[----:B------:R-:W-:Y:S02]  /*1b620*/  ISETP.GE.AND P1, PT, R12, R245, PT ;  /* 0x000000f50c00720c */ /* 0x000fe40003f26270 */
[----:B---3--:R-:W-:Y:S02]  /*1b630*/  FSEL R20, R15, -INF , !P0 ;  /* 0xff8000000f147808 */ /* 0x008fe40004000000 */
[----:B------:R-:W-:Y:S01]  /*1b640*/  FSEL R196, R196, -INF , !P6 ;  /* 0xff800000c4c47808 */ /* 0x000fe20007000000 */
[----:B------:R-:W3:Y:S01]  /*1b650*/  MUFU.TANH R194, R177 ;  /* 0x000000b100c27308 */ /* 0x000ee20000002400 */
[----:B-1----:R-:W-:Y:S02]  /*1b660*/  FSEL R191, R191, -INF , !P2 ;  /* 0xff800000bfbf7808 */ /* 0x002fe40005000000 */
[-C--:B------:R-:W-:Y:S02]  /*1b670*/  ISETP.GE.AND P0, PT, R10, R244.reuse, PT ;  /* 0x000000f40a00720c */ /* 0x080fe40003f06270 */
[----:B------:R-:W-:-:S02]  /*1b680*/  ISETP.GE.AND P6, PT, R8, R244, PT ;  /* 0x000000f40800720c */ /* 0x000fc40003fc6270 */
[----:B------:R-:W-:Y:S01]  /*1b690*/  ISETP.GE.AND P2, PT, R8, R245, PT ;  /* 0x000000f50800720c */ /* 0x000fe20003f46270 */
[----:B------:R-:W1:Y:S01]  /*1b6a0*/  MUFU.TANH R189, R179 ;  /* 0x000000b300bd7308 */ /* 0x000e620000002400 */
[CC--:B------:R-:W-:Y:S01]  /*1b6b0*/  ISETP.LT.OR P5, PT, R12.reuse, R247.reuse, P5 ;  /* 0x000000f70c00720c */ /* 0x0c0fe20002fa1670 */
[----:B----4-:R-:W-:Y:S01]  /*1b6c0*/  FMUL.FTZ R174, R33, c[0x0][0x2ec] ;  /* 0x0000bb0021ae7a20 */ /* 0x010fe20000410000 */
[----:B------:R-:W-:Y:S01]  /*1b6d0*/  ISETP.LT.OR P1, PT, R12, R246, P1 ;  /* 0x000000f60c00720c */ /* 0x000fe20000f21670 */
[----:B------:R-:W-:Y:S01]  /*1b6e0*/  FMUL.FTZ R33, R34, c[0x0][0x2ec] ;  /* 0x0000bb0022217a20 */ /* 0x000fe20000410000 */
[----:B------:R-:W-:Y:S02]  /*1b6f0*/  IADD3 R12, R167, 0x21, RZ ;  /* 0x00000021a70c7810 */ /* 0x000fe40007ffe0ff */
[-C--:B------:R-:W-:Y:S01]  /*1b700*/  ISETP.LT.OR P0, PT, R10, R247.reuse, P0 ;  /* 0x000000f70a00720c */ /* 0x080fe20000701670 */
[----:B------:R-:W4:Y:S01]  /*1b710*/  MUFU.TANH R178, R169 ;  /* 0x000000a900b27308 */ /* 0x000f220000002400 */
[----:B------:R-:W-:-:S02]  /*1b720*/  ISETP.LT.OR P6, PT, R8, R247, P6 ;  /* 0x000000f70800720c */ /* 0x000fc400037c1670 */
[----:B------:R-:W-:Y:S02]  /*1b730*/  ISETP.LT.OR P2, PT, R8, R246, P2 ;  /* 0x000000f60800720c */ /* 0x000fe40001741670 */
[----:B-----5:R-:W-:Y:S01]  /*1b740*/  FSEL R21, R4, -INF , !P4 ;  /* 0xff80000004157808 */ /* 0x020fe20006000000 */
[----:B------:R-:W-:Y:S01]  /*1b750*/  FMUL.FTZ R4, R171, c[0x0][0x2ec] ;  /* 0x0000bb00ab047a20 */ /* 0x000fe20000410000 */
[----:B------:R-:W-:Y:S01]  /*1b760*/  IADD3 R8, R167, 0x31, RZ ;  /* 0x00000031a7087810 */ /* 0x000fe20007ffe0ff */
[----:B------:R-:W-:Y:S01]  /*1b770*/  MUFU.TANH R185, R175 ;  /* 0x000000af00b97308 */ /* 0x000fe20000002400 */
[----:B------:R-:W-:Y:S02]  /*1b780*/  FSEL R22, R14, -INF , !P5 ;  /* 0xff8000000e167808 */ /* 0x000fe40006800000 */
[----:B--2---:R-:W-:Y:S02]  /*1b790*/  FSEL R23, R23, -INF , !P1 ;  /* 0xff80000017177808 */ /* 0x004fe40004800000 */
[----:B------:R-:W-:-:S02]  /*1b7a0*/  ISETP.GE.AND P4, PT, R10, R245, PT ;  /* 0x000000f50a00720c */ /* 0x000fc40003f86270 */
[CC--:B------:R-:W-:Y:S01]  /*1b7b0*/  ISETP.GE.AND P5, PT, R12.reuse, R244.reuse, PT ;  /* 0x000000f40c00720c */ /* 0x0c0fe20003fa6270 */
[----:B------:R-:W2:Y:S01]  /*1b7c0*/  MUFU.TANH R190, R173 ;  /* 0x000000ad00be7308 */ /* 0x000ea20000002400 */
[----:B------:R-:W-:Y:S02]  /*1b7d0*/  ISETP.GE.AND P1, PT, R12, R245, PT ;  /* 0x000000f50c00720c */ /* 0x000fe40003f26270 */
[----:B------:R-:W-:Y:S02]  /*1b7e0*/  FSEL R192, R192, -INF , !P0 ;  /* 0xff800000c0c07808 */ /* 0x000fe40004000000 */
[----:B------:R-:W-:Y:S02]  /*1b7f0*/  ISETP.GE.AND P0, PT, R8, R244, PT ;  /* 0x000000f40800720c */ /* 0x000fe40003f06270 */
[----:B------:R-:W-:Y:S01]  /*1b800*/  ISETP.LT.OR P4, PT, R10, R246, P4 ;  /* 0x000000f60a00720c */ /* 0x000fe20002781670 */
[----:B------:R-:W5:Y:S01]  /*1b810*/  MUFU.TANH R180, R168 ;  /* 0x000000a800b47308 */ /* 0x000f620000002400 */
[----:B------:R-:W-:-:S02]  /*1b820*/  ISETP.LT.OR P5, PT, R12, R247, P5 ;  /* 0x000000f70c00720c */ /* 0x000fc40002fa1670 */
[----:B------:R-:W-:Y:S02]  /*1b830*/  ISETP.LT.OR P1, PT, R12, R246, P1 ;  /* 0x000000f60c00720c */ /* 0x000fe40000f21670 */
[----:B------:R-:W-:Y:S02]  /*1b840*/  IADD3 R10, R167, 0x30, RZ ;  /* 0x00000030a70a7810 */ /* 0x000fe40007ffe0ff */
[----:B------:R-:W-:Y:S01]  /*1b850*/  ISETP.LT.OR P0, PT, R8, R247, P0 ;  /* 0x000000f70800720c */ /* 0x000fe20000701670 */
[----:B------:R-:W2:Y:S01]  /*1b860*/  MUFU.TANH R175, R170 ;  /* 0x000000aa00af7308 */ /* 0x000ea20000002400 */
[----:B------:R-:W-:Y:S02]  /*1b870*/  FSEL R187, R187, -INF , !P4 ;  /* 0xff800000bbbb7808 */ /* 0x000fe40006000000 */
[----:B---3--:R-:W-:Y:S02]  /*1b880*/  FSEL R194, R194, -INF , !P5 ;  /* 0xff800000c2c27808 */ /* 0x008fe40006800000 */
[----:B-1----:R-:W-:-:S02]  /*1b890*/  FSEL R189, R189, -INF , !P1 ;  /* 0xff800000bdbd7808 */ /* 0x002fc40004800000 */
[-C--:B------:R-:W-:Y:S01]  /*1b8a0*/  ISETP.GE.AND P4, PT, R8, R245.reuse, PT ;  /* 0x000000f50800720c */ /* 0x080fe20003f86270 */
[----:B------:R1:W-:Y:S01]  /*1b8b0*/  MUFU.TANH R176, R32 ;  /* 0x0000002000b07308 */ /* 0x0003e20000002400 */
[C---:B------:R-:W-:Y:S02]  /*1b8c0*/  ISETP.GE.AND P5, PT, R10.reuse, R244, PT ;  /* 0x000000f40a00720c */ /* 0x040fe40003fa6270 */
[----:B------:R-:W-:Y:S02]  /*1b8d0*/  ISETP.GE.AND P1, PT, R10, R245, PT ;  /* 0x000000f50a00720c */ /* 0x000fe40003f26270 */
[----:B----4-:R-:W-:Y:S02]  /*1b8e0*/  FSEL R178, R178, -INF , !P0 ;  /* 0xff800000b2b27808 */ /* 0x010fe40004000000 */
[----:B------:R-:W-:Y:S01]  /*1b8f0*/  ISETP.GT.AND P0, PT, R240, R231, PT ;  /* 0x000000e7f000720c */ /* 0x000fe20003f04270 */
[----:B------:R-:W3:Y:S01]  /*1b900*/  MUFU.TANH R4, R4 ;  /* 0x0000000400047308 */ /* 0x000ee20000002400 */
[----:B------:R-:W-:-:S02]  /*1b910*/  ISETP.LT.OR P4, PT, R8, R246, P4 ;  /* 0x000000f60800720c */ /* 0x000fc40002781670 */
[C---:B------:R-:W-:Y:S02]  /*1b920*/  ISETP.LT.OR P5, PT, R10.reuse, R247, P5 ;  /* 0x000000f70a00720c */ /* 0x040fe40002fa1670 */
[----:B------:R-:W-:Y:S02]  /*1b930*/  ISETP.LT.OR P1, PT, R10, R246, P1 ;  /* 0x000000f60a00720c */ /* 0x000fe40000f21670 */
[----:B------:R-:W-:Y:S01]  /*1b940*/  IADD3 R8, R167, 0x38, RZ ;  /* 0x00000038a7087810 */ /* 0x000fe20007ffe0ff */
[----:B-1----:R-:W-:Y:S01]  /*1b950*/  FMUL.FTZ R32, R35, c[0x0][0x2ec] ;  /* 0x0000bb0023207a20 */ /* 0x002fe20000410000 */
[----:B------:R-:W-:Y:S01]  /*1b960*/  MUFU.TANH R174, R174 ;  /* 0x000000ae00ae7308 */ /* 0x000fe20000002400 */
[----:B------:R-:W-:Y:S02]  /*1b970*/  IADD3 R167, R167, 0x39, RZ ;  /* 0x00000039a7a77810 */ /* 0x000fe40007ffe0ff */
[----:B--2---:R-:W-:Y:S02]  /*1b980*/  FSEL R190, R190, -INF , !P6 ;  /* 0xff800000bebe7808 */ /* 0x004fe40007000000 */
[----:B------:R-:W-:-:S02]  /*1b990*/  FSEL R185, R185, -INF , !P2 ;  /* 0xff800000b9b97808 */ /* 0x000fc40005000000 */
[----:B-----5:R-:W-:Y:S01]  /*1b9a0*/  FSEL R180, R180, -INF , !P5 ;  /* 0xff800000b4b47808 */ /* 0x020fe20006800000 */
[----:B------:R-:W1:Y:S01]  /*1b9b0*/  MUFU.TANH R33, R33 ;  /* 0x0000002100217308 */ /* 0x000e620000002400 */
[----:B------:R-:W-:Y:S01]  /*1b9c0*/  FSEL R175, R175, -INF , !P1 ;  /* 0xff800000afaf7808 */ /* 0x000fe20004800000 */
[----:B------:R-:W-:Y:S01]  /*1b9d0*/  BAR.SYNC.DEFER_BLOCKING 0x0 ;  /* 0x0000000000007b1d */ /* 0x000fe20000010000 */
[CC--:B------:R-:W-:Y:S02]  /*1b9e0*/  ISETP.GE.AND P6, PT, R8.reuse, R244.reuse, PT ;  /* 0x000000f40800720c */ /* 0x0c0fe40003fc6270 */
[-C--:B------:R-:W-:Y:S02]  /*1b9f0*/  ISETP.GE.AND P2, PT, R8, R245.reuse, PT ;  /* 0x000000f50800720c */ /* 0x080fe40003f46270 */
[C---:B------:R-:W-:Y:S01]  /*1ba00*/  ISETP.GE.AND P5, PT, R167.reuse, R244, PT ;  /* 0x000000f4a700720c */ /* 0x040fe20003fa6270 */
[----:B------:R-:W2:Y:S01]  /*1ba10*/  MUFU.TANH R32, R32 ;  /* 0x0000002000207308 */ /* 0x000ea20000002400 */
[----:B------:R-:W-:-:S02]  /*1ba20*/  ISETP.GE.AND P1, PT, R167, R245, PT ;  /* 0x000000f5a700720c */ /* 0x000fc40003f26270 */
[CC--:B------:R-:W-:Y:S02]  /*1ba30*/  ISETP.LT.OR P6, PT, R8.reuse, R247.reuse, P6 ;  /* 0x000000f70800720c */ /* 0x0c0fe400037c1670 */
[-C--:B------:R-:W-:Y:S02]  /*1ba40*/  ISETP.LT.OR P2, PT, R8, R246.reuse, P2 ;  /* 0x000000f60800720c */ /* 0x080fe40001741670 */
[C---:B------:R-:W-:Y:S02]  /*1ba50*/  ISETP.LT.OR P5, PT, R167.reuse, R247, P5 ;  /* 0x000000f7a700720c */ /* 0x040fe40002fa1670 */
[----:B------:R-:W-:Y:S02]  /*1ba60*/  ISETP.LT.OR P1, PT, R167, R246, P1 ;  /* 0x000000f6a700720c */ /* 0x000fe40000f21670 */
[----:B---3--:R-:W-:Y:S02]  /*1ba70*/  FSEL R35, R4, -INF , !P4 ;  /* 0xff80000004237808 */ /* 0x008fe40006000000 */
[----:B------:R-:W-:-:S02]  /*1ba80*/  FSEL R176, R176, -INF , !P6 ;  /* 0xff800000b0b07808 */ /* 0x000fc40007000000 */
[----:B-1----:R-:W-:Y:S02]  /*1ba90*/  FSEL R33, R33, -INF , !P2 ;  /* 0xff80000021217808 */ /* 0x002fe40005000000 */
[----:B------:R-:W-:Y:S02]  /*1baa0*/  FSEL R174, R174, -INF , !P5 ;  /* 0xff800000aeae7808 */ /* 0x000fe40006800000 */
[----:B--2---:R-:W-:Y:S01]  /*1bab0*/  FSEL R32, R32, -INF , !P1 ;  /* 0xff80000020207808 */ /* 0x004fe20004800000 */
        /* <DEDUP_REMOVED lines=59> */
[----:B------:R-:W-:Y:S05]  /*1be70*/  BRA `(.L_x_6771) ;  /* 0x0000003000007947 */ /* 0x000fea0003800000 */
.L_x_6770:
[----:B------:R-:W-:-:S05]  /*1be80*/  IMAD.MOV.U32 R12, RZ, RZ, c[0x0][0x198] ;  /* 0x00006600ff0c7624 */ /* 0x000fca00078e00ff */
[----:B------:R-:W-:-:S04]  /*1be90*/  LEA R12, -R12, RZ, 0x6 ;  /* 0x000000ff0c0c7211 */ /* 0x000fc800078e31ff */
[----:B------:R-:W-:Y:S02]  /*1bea0*/  SHF.R.S32.HI R4, RZ, 0x1f, R12 ;  /* 0x0000001fff047819 */ /* 0x000fe4000001140c */
.L_x_6771:
        /* <DEDUP_REMOVED lines=32> */
.L_x_6769:
[----:B-1----:R-:W-:Y:S01]  /*1c0b0*/  FMNMX.FTZ R13, R164, R0, !PT ;  /* 0x00000000a40d7209 */ /* 0x002fe20007810000 */
        /* <DEDUP_REMOVED lines=35> */
[----:B-1----:R-:W-:-:S03]  /*1c2f0*/  FMNMX.FTZ R4, R13, R4, !PT ;  /* 0x000000040d047209 */ /* 0x002fc60007810000 */
[----:B------:R-:W-:Y:S01]  /*1c300*/  LDSM.16.MT88.4 R12, [R222+0x10000] ;  /* 0x01000000de0c783b */ /* 0x000fe20000004200 */
        /* <DEDUP_REMOVED lines=9> */
[----:B------:R-:W-:-:S04]  /*1c3a0*/  FSEL R177, R177, RZ, P2 ;  /* 0x000000ffb1b17208 */ /* 0x000fc80001000000 */
[----:B------:R-:W-:Y:S01]  /*1c3b0*/  FSEL R34, R34, RZ, P1 ;  /* 0x000000ff22227208 */ /* 0x000fe20000800000 */
[--C-:B------:R-:W-:Y:S02]  /*1c3c0*/  FFMA.FTZ R168, R2, c[0x0][0x23c], -R177.reuse ;  /* 0x00008f0002a87a23 */ /* 0x100fe400000108b1 */
[----:B------:R-:W-:Y:S01]  /*1c3d0*/  FFMA.FTZ R166, R6, c[0x0][0x23c], -R177 ;  /* 0x00008f0006a67a23 */ /* 0x000fe200000108b1 */
[----:B------:R-:W-:Y:S01]  /*1c3e0*/  FSEL R6, R170, RZ, P1 ;  /* 0x000000ffaa067208 */ /* 0x000fe20000800000 */
[--C-:B------:R-:W-:Y:S01]  /*1c3f0*/  FFMA.FTZ R2, R5, c[0x0][0x23c], -R34.reuse ;  /* 0x00008f0005027a23 */ /* 0x100fe20000010822 */
[----:B------:R-:W-:Y:S01]  /*1c400*/  FSEL R5, R171, RZ, P2 ;  /* 0x000000ffab057208 */ /* 0x000fe20001000000 */
[----:B------:R-:W-:Y:S01]  /*1c410*/  FFMA.FTZ R173, R9, c[0x0][0x23c], -R34 ;  /* 0x00008f0009ad7a23 */ /* 0x000fe20000010822 */
[----:B------:R-:W-:Y:S01]  /*1c420*/  MUFU.EX2 R168, R168 ;  /* 0x000000a800a87308 */ /* 0x000fe20000000800 */
[----:B------:R-:W-:Y:S01]  /*1c430*/  FADD.FTZ R6, R3, -R6 ;  /* 0x8000000603067221 */ /* 0x000fe20000010000 */
[----:B------:R-:W1:Y:S01]  /*1c440*/  LDSM.16.MT88.4 R8, [R221+0x10000] ;  /* 0x01000000dd08783b */ /* 0x000e620000004200 */
[----:B------:R-:W-:-:S02]  /*1c450*/  FADD.FTZ R4, R164, -R5 ;  /* 0x80000005a4047221 */ /* 0x000fc40000010000 */
[--C-:B------:R-:W-:Y:S02]  /*1c460*/  FFMA.FTZ R169, R0, c[0x0][0x23c], -R177.reuse ;  /* 0x00008f0000a97a23 */ /* 0x100fe400000108b1 */
[--C-:B------:R-:W-:Y:S01]  /*1c470*/  FFMA.FTZ R167, R184, c[0x0][0x23c], -R177.reuse ;  /* 0x00008f00b8a77a23 */ /* 0x100fe200000108b1 */
[----:B------:R-:W-:Y:S01]  /*1c480*/  MUFU.EX2 R166, R166 ;  /* 0x000000a600a67308 */ /* 0x000fe20000000800 */
[--C-:B------:R-:W-:Y:S02]  /*1c490*/  FFMA.FTZ R165, R165, c[0x0][0x23c], -R34.reuse ;  /* 0x00008f00a5a57a23 */ /* 0x100fe40000010822 */
[----:B------:R-:W-:Y:S02]  /*1c4a0*/  FFMA.FTZ R0, R7, c[0x0][0x23c], -R34 ;  /* 0x00008f0007007a23 */ /* 0x000fe40000010822 */
[----:B------:R-:W-:Y:S02]  /*1c4b0*/  FMUL.FTZ R172, R4, c[0x0][0x23c] ;  /* 0x00008f0004ac7a20 */ /* 0x000fe40000410000 */
[----:B------:R-:W-:Y:S01]  /*1c4c0*/  FMUL.FTZ R164, R6, c[0x0][0x23c] ;  /* 0x00008f0006a47a20 */ /* 0x000fe20000410000 */
[----:B------:R-:W2:Y:S01]  /*1c4d0*/  MUFU.EX2 R169, R169 ;  /* 0x000000a900a97308 */ /* 0x000ea20000000800 */
[----:B------:R-:W-:-:S02]  /*1c4e0*/  FFMA.FTZ R3, R26, c[0x0][0x23c], -R177 ;  /* 0x00008f001a037a23 */ /* 0x000fc400000108b1 */
[--C-:B------:R-:W-:Y:S02]  /*1c4f0*/  FFMA.FTZ R182, R24, c[0x0][0x23c], -R177.reuse ;  /* 0x00008f0018b67a23 */ /* 0x100fe400000108b1 */
[--C-:B------:R-:W-:Y:S02]  /*1c500*/  FFMA.FTZ R179, R22, c[0x0][0x23c], -R177.reuse ;  /* 0x00008f0016b37a23 */ /* 0x100fe400000108b1 */
[--C-:B------:R-:W-:Y:S01]  /*1c510*/  FFMA.FTZ R184, R20, c[0x0][0x23c], -R177.reuse ;  /* 0x00008f0014b87a23 */ /* 0x100fe200000108b1 */
[----:B------:R-:W3:Y:S01]  /*1c520*/  MUFU.EX2 R167, R167 ;  /* 0x000000a700a77308 */ /* 0x000ee20000000800 */
[--C-:B------:R-:W-:Y:S02]  /*1c530*/  FFMA.FTZ R181, R27, c[0x0][0x23c], -R34.reuse ;  /* 0x00008f001bb57a23 */ /* 0x100fe40000010822 */
[--C-:B------:R-:W-:Y:S02]  /*1c540*/  FFMA.FTZ R186, R25, c[0x0][0x23c], -R34.reuse ;  /* 0x00008f0019ba7a23 */ /* 0x100fe40000010822 */
[--C-:B------:R-:W-:Y:S01]  /*1c550*/  FFMA.FTZ R183, R23, c[0x0][0x23c], -R34.reuse ;  /* 0x00008f0017b77a23 */ /* 0x100fe20000010822 */
[----:B------:R-:W-:Y:S01]  /*1c560*/  LDSM.16.MT88.4 R24, [R220+0x10800] ;  /* 0x01080000dc18783b */ /* 0x000fe20000004200 */
[----:B------:R-:W-:Y:S01]  /*1c570*/  FFMA.FTZ R188, R21, c[0x0][0x23c], -R34 ;  /* 0x00008f0015bc7a23 */ /* 0x000fe20000010822 */
[----:B------:R-:W-:Y:S01]  /*1c580*/  MUFU.EX2 R165, R165 ;  /* 0x000000a500a57308 */ /* 0x000fe20000000800 */
[----:B--2---:R-:W-:Y:S01]  /*1c590*/  F2FP.PACK_AB R4, R168, R169 ;  /* 0x000000a9a804723e */ /* 0x004fe200000000ff */
[----:B------:R-:W-:Y:S01]  /*1c5a0*/  LDSM.16.MT88.4 R20, [R224+0x12800] ;  /* 0x01280000e014783b */ /* 0x000fe20000004200 */
[----:B------:R-:W-:-:S02]  /*1c5b0*/  FFMA.FTZ R193, R196, c[0x0][0x23c], -R177 ;  /* 0x00008f00c4c17a23 */ /* 0x000fc400000108b1 */
[--C-:B------:R-:W-:Y:S02]  /*1c5c0*/  FFMA.FTZ R195, R190, c[0x0][0x23c], -R177.reuse ;  /* 0x00008f00bec37a23 */ /* 0x100fe400000108b1 */
[--C-:B------:R-:W-:Y:S01]  /*1c5d0*/  FFMA.FTZ R194, R194, c[0x0][0x23c], -R177.reuse ;  /* 0x00008f00c2c27a23 */ /* 0x100fe200000108b1 */
[----:B------:R-:W2:Y:S01]  /*1c5e0*/  MUFU.EX2 R2, R2 ;  /* 0x0000000200027308 */ /* 0x000ea20000000800 */
[----:B---3--:R-:W-:Y:S01]  /*1c5f0*/  F2FP.PACK_AB R6, R166, R167 ;  /* 0x000000a7a606723e */ /* 0x008fe200000000ff */
[----:B------:R-:W-:Y:S02]  /*1c600*/  FFMA.FTZ R192, R192, c[0x0][0x23c], -R177 ;  /* 0x00008f00c0c07a23 */ /* 0x000fe400000108b1 */
        /* <DEDUP_REMOVED lines=8> */
[----:B--2---:R-:W-:Y:S01]  /*1c690*/  F2FP.PACK_AB R5, R2, R165 ;  /* 0x000000a50205723e */ /* 0x004fe200000000ff */
[--C-:B------:R-:W-:Y:S02]  /*1c6a0*/  FFMA.FTZ R176, R176, c[0x0][0x23c], -R177.reuse ;  /* 0x00008f00b0b07a23 */ /* 0x100fe400000108b1 */
[----:B------:R-:W-:Y:S02]  /*1c6b0*/  FFMA.FTZ R177, R174, c[0x0][0x23c], -R177 ;  /* 0x00008f00aeb17a23 */ /* 0x000fe400000108b1 */
[----:B------:R-:W-:-:S02]  /*1c6c0*/  FFMA.FTZ R174, R175, c[0x0][0x23c], -R34 ;  /* 0x00008f00afae7a23 */ /* 0x000fc40000010822 */
[----:B------:R-:W2:Y:S01]  /*1c6d0*/  MUFU.EX2 R172, R172 ;  /* 0x000000ac00ac7308 */ /* 0x000ea20000000800 */
[--C-:B------:R-:W-:Y:S02]  /*1c6e0*/  FFMA.FTZ R175, R35, c[0x0][0x23c], -R34.reuse ;  /* 0x00008f0023af7a23 */ /* 0x100fe40000010822 */
[--C-:B------:R-:W-:Y:S02]  /*1c6f0*/  FFMA.FTZ R178, R33, c[0x0][0x23c], -R34.reuse ;  /* 0x00008f0021b27a23 */ /* 0x100fe40000010822 */
[----:B------:R-:W-:Y:S02]  /*1c700*/  FFMA.FTZ R191, R32, c[0x0][0x23c], -R34 ;  /* 0x00008f0020bf7a23 */ /* 0x000fe40000010822 */
[----:B------:R-:W-:Y:S01]  /*1c710*/  LDSM.16.MT88.4 R32, [R221+0x11800] ;  /* 0x01180000dd20783b */ /* 0x000fe20000004200 */
[----:B------:R-:W4:Y:S01]  /*1c720*/  MUFU.EX2 R164, R164 ;  /* 0x000000a400a47308 */ /* 0x000f220000000800 */
[----:B---3--:R-:W-:Y:S01]  /*1c730*/  F2FP.PACK_AB R7, R173, R0 ;  /* 0x00000000ad07723e */ /* 0x008fe200000000ff */
[----:B--2---:R-:W-:-:S06]  /*1c740*/  FMUL.FTZ R160, R160, R172 ;  /* 0x000000aca0a07220 */ /* 0x004fcc0000410000 */
[----:B------:R-:W-:Y:S01]  /*1c750*/  MUFU.EX2 R3, R3 ;  /* 0x0000000300037308 */ /* 0x000fe20000000800 */
[-C--:B------:R-:W-:Y:S02]  /*1c760*/  FMUL.FTZ R161, R161, R172.reuse ;  /* 0x000000aca1a17220 */ /* 0x080fe40000410000 */
[-C--:B------:R-:W-:Y:S02]  /*1c770*/  FMUL.FTZ R156, R156, R172.reuse ;  /* 0x000000ac9c9c7220 */ /* 0x080fe40000410000 */
[----:B------:R-:W-:Y:S02]  /*1c780*/  FMUL.FTZ R157, R157, R172 ;  /* 0x000000ac9d9d7220 */ /* 0x000fe40000410000 */
[-C--:B----4-:R-:W-:Y:S01]  /*1c790*/  FMUL.FTZ R162, R162, R164.reuse ;  /* 0x000000a4a2a27220 */ /* 0x090fe20000410000 */
[----:B------:R-:W2:Y:S01]  /*1c7a0*/  MUFU.EX2 R182, R182 ;  /* 0x000000b600b67308 */ /* 0x000ea20000000800 */
        /* <DEDUP_REMOVED lines=30> */
[C---:B-1----:R-:W-:Y:S01]  /*1c990*/  HMMA.16816.F32 R144, R4.reuse, R8, R144 ;  /* 0x000000080490723c */ /* 0x042fe20000001890 */
[----:B------:R-:W-:Y:S02]  /*1c9a0*/  FMUL.FTZ R137, R137, R172 ;  /* 0x000000ac89897220 */ /* 0x000fe40000410000 */
        /* <DEDUP_REMOVED lines=24> */
[----:B----4-:R-:W-:Y:S01]  /*1cb30*/  HMMA.16816.F32 R36, R4, R12, R36 ;  /* 0x0000000c0424723c */ /* 0x010fe20000001824 */
[----:B------:R-:W-:-:S02]  /*1cb40*/  FMUL.FTZ R45, R45, R172 ;  /* 0x000000ac2d2d7220 */ /* 0x000fc40000410000 */
        /* <DEDUP_REMOVED lines=8> */
[----:B------:R-:W-:Y:S01]  /*1cbd0*/  MUFU.EX2 R195, R195 ;  /* 0x000000c300c37308 */ /* 0x000fe20000000800 */
        /* <DEDUP_REMOVED lines=28> */
[----:B----4-:R-:W-:Y:S01]  /*1cda0*/  HMMA.16816.F32 R60, R4, R12, R60 ;  /* 0x0000000c043c723c */ /* 0x010fe2000000183c */
[----:B------:R-:W-:Y:S02]  /*1cdb0*/  FMUL.FTZ R69, R69, R172 ;  /* 0x000000ac45457220 */ /* 0x000fe40000410000 */
[-C--:B------:R-:W-:Y:S01]  /*1cdc0*/  FMUL.FTZ R70, R70, R164.reuse ;  /* 0x000000a446467220 */ /* 0x080fe20000410000 */
[----:B------:R-:W-:Y:S01]  /*1cdd0*/  MUFU.EX2 R180, R180 ;  /* 0x000000b400b47308 */ /* 0x000fe20000000800 */
[----:B------:R-:W-:-:S02]  /*1cde0*/  FMUL.FTZ R71, R71, R164 ;  /* 0x000000a447477220 */ /* 0x000fc40000410000 */
[-C--:B------:R-:W-:Y:S01]  /*1cdf0*/  FMUL.FTZ R72, R72, R172.reuse ;  /* 0x000000ac48487220 */ /* 0x080fe20000410000 */
[C---:B------:R-:W-:Y:S01]  /*1ce00*/  HMMA.16816.F32 R64, R4.reuse, R14, R64 ;  /* 0x0000000e0440723c */ /* 0x040fe20000001840 */
[----:B------:R-:W-:Y:S01]  /*1ce10*/  FMUL.FTZ R73, R73, R172 ;  /* 0x000000ac49497220 */ /* 0x000fe20000410000 */
[----:B------:R-:W4:Y:S01]  /*1ce20*/  LDSM.16.MT88.4 R12, [R221+0x14000] ;  /* 0x01400000dd0c783b */ /* 0x000f220000004200 */
        /* <DEDUP_REMOVED lines=8> */
[----:B------:R-:W-:Y:S02]  /*1ceb0*/  FMUL.FTZ R79, R79, R164 ;  /* 0x000000a44f4f7220 */ /* 0x000fe40000410000 */
[-C--:B------:R-:W-:Y:S01]  /*1cec0*/  FMUL.FTZ R80, R80, R172.reuse ;  /* 0x000000ac50507220 */ /* 0x080fe20000410000 */
[----:B------:R-:W-:Y:S01]  /*1ced0*/  HMMA.16816.F32 R72, R4, R10, R72 ;  /* 0x0000000a0448723c */ /* 0x000fe20000001848 */
[----:B------:R-:W1:Y:S01]  /*1cee0*/  LDSM.16.MT88.4 R8, [R220+0x14000] ;  /* 0x01400000dc08783b */ /* 0x000e620000004200 */
        /* <DEDUP_REMOVED lines=33> */
[-C--:B------:R-:W-:Y:S02]  /*1d100*/  FMUL.FTZ R102, R102, R164.reuse ;  /* 0x000000a466667220 */ /* 0x080fe40000410000 */
[----:B------:R-:W-:Y:S02]  /*1d110*/  FMUL.FTZ R103, R103, R164 ;  /* 0x000000a467677220 */ /* 0x000fe40000410000 */
[-C--:B------:R-:W-:Y:S01]  /*1d120*/  FMUL.FTZ R104, R104, R172.reuse ;  /* 0x000000ac68687220 */ /* 0x080fe20000410000 */
[----:B------:R-:W-:Y:S01]  /*1d130*/  HMMA.16816.F32 R96, R4, R10, R96 ;  /* 0x0000000a0460723c */ /* 0x000fe20000001860 */
[----:B------:R-:W1:Y:S01]  /*1d140*/  LDSM.16.MT88.4 R8, [R221+0x16000] ;  /* 0x01600000dd08783b */ /* 0x000e620000004200 */
        /* <DEDUP_REMOVED lines=15> */
[----:B----4-:R-:W-:Y:S01]  /*1d240*/  HMMA.16816.F32 R108, R4, R12, R108 ;  /* 0x0000000c046c723c */ /* 0x010fe2000000186c */
[----:B------:R-:W-:Y:S02]  /*1d250*/  FMUL.FTZ R117, R117, R172 ;  /* 0x000000ac75757220 */ /* 0x000fe40000410000 */
[-C--:B------:R-:W-:Y:S02]  /*1d260*/  FMUL.FTZ R118, R118, R164.reuse ;  /* 0x000000a476767220 */ /* 0x080fe40000410000 */
[----:B------:R-:W-:-:S02]  /*1d270*/  FMUL.FTZ R119, R119, R164 ;  /* 0x000000a477777220 */ /* 0x000fc40000410000 */
[-C--:B------:R-:W-:Y:S01]  /*1d280*/  FMUL.FTZ R120, R120, R172.reuse ;  /* 0x000000ac78787220 */ /* 0x080fe20000410000 */
[C---:B------:R-:W-:Y:S01]  /*1d290*/  HMMA.16816.F32 R112, R4.reuse, R14, R112 ;  /* 0x0000000e0470723c */ /* 0x040fe20000001870 */
[----:B------:R-:W-:Y:S01]  /*1d2a0*/  FMUL.FTZ R121, R121, R172 ;  /* 0x000000ac79797220 */ /* 0x000fe20000410000 */
[----:B------:R-:W4:Y:S01]  /*1d2b0*/  LDSM.16.MT88.4 R12, [R224+0x10800] ;  /* 0x01080000e00c783b */ /* 0x000f220000004200 */
[-C--:B------:R-:W-:Y:S02]  /*1d2c0*/  FMUL.FTZ R122, R122, R164.reuse ;  /* 0x000000a47a7a7220 */ /* 0x080fe40000410000 */
        /* <DEDUP_REMOVED lines=19> */
[----:B--2---:R-:W-:Y:S02]  /*1d400*/  F2FP.PACK_AB R4, R182, R3 ;  /* 0x00000003b604723e */ /* 0x004fe400000000ff */
[----:B-----5:R-:W-:Y:S01]  /*1d410*/  F2FP.PACK_AB R5, R186, R181 ;  /* 0x000000b5ba05723e */ /* 0x020fe200000000ff */
[----:B------:R-:W-:Y:S01]  /*1d420*/  FADD.FTZ R3, R3, R166 ;  /* 0x000000a603037221 */ /* 0x000fe20000010000 */
[----:B------:R-:W-:Y:S02]  /*1d430*/  F2FP.PACK_AB R6, R184, R179 ;  /* 0x000000b3b806723e */ /* 0x000fe400000000ff */
[----:B------:R-:W-:Y:S01]  /*1d440*/  F2FP.PACK_AB R7, R188, R183 ;  /* 0x000000b7bc07723e */ /* 0x000fe200000000ff */
[----:B------:R-:W-:-:S04]  /*1d450*/  FADD.FTZ R182, R182, R3 ;  /* 0x00000003b6b67221 */ /* 0x000fc80000010000 */
[----:B------:R-:W-:Y:S02]  /*1d460*/  FADD.FTZ R179, R179, R182 ;  /* 0x000000b6b3b37221 */ /* 0x000fe40000010000 */
[----:B----4-:R-:W-:Y:S02]  /*1d470*/  HMMA.16816.F32 R160, R4, R12, R160 ;  /* 0x0000000c04a0723c */ /* 0x010fe400000018a0 */
[----:B------:R-:W-:-:S06]  /*1d480*/  FADD.FTZ R184, R184, R179 ;  /* 0x000000b3b8b87221 */ /* 0x000fcc0000010000 */
        /* <DEDUP_REMOVED lines=35> */
[C---:B--2---:R-:W-:Y:S08]  /*1d6c0*/  HMMA.16816.F32 R100, R4.reuse, R12, R100 ;  /* 0x0000000c0464723c */ /* 0x044ff00000001864 */
        /* <DEDUP_REMOVED lines=14> */
[----:B------:R-:W-:Y:S02]  /*1d7b0*/  F2FP.PACK_AB R6, R195, R192 ;  /* 0x000000c0c306723e */ /* 0x000fe400000000ff */
[----:B------:R-:W-:-:S07]  /*1d7c0*/  F2FP.PACK_AB R7, R196, R187 ;  /* 0x000000bbc407723e */ /* 0x000fce00000000ff */
[C---:B-----5:R-:W-:Y:S08]  /*1d7d0*/  HMMA.16816.F32 R144, R4.reuse, R20, R144 ;  /* 0x000000140490723c */ /* 0x060ff00000001890 */
        /* <DEDUP_REMOVED lines=90> */
[C---:B---3--:R-:W-:Y:S01]  /*1dd80*/  HMMA.16816.F32 R68, R4.reuse, R16, R68 ;  /* 0x000000100444723c */ /* 0x048fe20000001844 */
[----:B------:R-:W-:Y:S01]  /*1dd90*/  FADD.FTZ R174, R174, R3 ;  /* 0x00000003aeae7221 */ /* 0x000fe20000010000 */
[----:B------:R-:W-:Y:S01]  /*1dda0*/  MOV R3, R170 ;  /* 0x000000aa00037202 */ /* 0x000fe20000000f00 */
        /* <DEDUP_REMOVED lines=25> */
.L_x_6766:
        /* <DEDUP_REMOVED lines=17> */
.L_x_6776:
        /* <DEDUP_REMOVED lines=65> */
.L_x_6773:
        /* <DEDUP_REMOVED lines=14> */
[----:B------:R-:W-:Y:S01]  /*1e540*/  ISETP.GT.AND P0, PT, R240, R231, PT ;  /* 0x000000e7f000720c */ /* 0x000fe20003f04270 */
        /* <DEDUP_REMOVED lines=15> */
[----:B------:R-:W3:Y:S06]  /*1e640*/  LDSM.16.M88.4 R8, [R229+0x8000] ;  /* 0x00800000e508783b */ /* 0x000eec0000000200 */
        /* <DEDUP_REMOVED lines=16> */
[----:B------:R-:W4:Y:S06]  /*1e750*/  LDSM.16.M88.4 R196, [R223+0x8800] ;  /* 0x00880000dfc4783b */ /* 0x000f2c0000000200 */
[----:B------:R-:W-:Y:S01]  /*1e760*/  LDSM.16.M88.4 R200, [R223+0x9800] ;  /* 0x00980000dfc8783b */ /* 0x000fe20000000200 */
[C---:B------:R-:W-:Y:S08]  /*1e770*/  HMMA.16816.F32 R24, R32.reuse, R26, RZ ;  /* 0x0000001a2018723c */ /* 0x040ff000000018ff */
[C---:B-----5:R-:W-:Y:S08]  /*1e780*/  HMMA.16816.F32 R28, R32.reuse, R164, RZ ;  /* 0x000000a4201c723c */ /* 0x060ff000000018ff */
[----:B------:R-:W-:Y:S01]  /*1e790*/  HMMA.16816.F32 R32, R32, R166, RZ ;  /* 0x000000a62020723c */ /* 0x000fe200000018ff */
[----:B------:R-:W5:Y:S07]  /*1e7a0*/  LDSM.16.M88.4 R164, [R223+0x9000] ;  /* 0x00900000dfa4783b */ /* 0x000f6e0000000200 */
[C---:B-1----:R-:W-:Y:S08]  /*1e7b0*/  HMMA.16816.F32 R4, R168.reuse, R172, R4 ;  /* 0x000000aca804723c */ /* 0x042ff00000001804 */
[C---:B------:R-:W-:Y:S01]  /*1e7c0*/  HMMA.16816.F32 R8, R168.reuse, R174, R8 ;  /* 0x000000aea808723c */ /* 0x040fe20000001808 */
        /* <DEDUP_REMOVED lines=8> */
[----:B------:R-:W-:Y:S01]  /*1e850*/  HMMA.16816.F32 R32, R168, R186, R32 ;  /* 0x000000baa820723c */ /* 0x000fe20000001820 */
[----:B------:R-:W1:Y:S06]  /*1e860*/  LDSM.16.M88.4 R168, [R216+0x1000] ;  /* 0x00100000d8a8783b */ /* 0x000e6c0000000200 */
[----:B------:R-:W1:Y:S01]  /*1e870*/  LDSM.16.M88.4 R184, [R216+0x1800] ;  /* 0x00180000d8b8783b */ /* 0x000e620000000200 */
[C---:B--2---:R-:W-:Y:S08]  /*1e880*/  HMMA.16816.F32 R4, R188.reuse, R192, R4 ;  /* 0x000000c0bc04723c */ /* 0x044ff00000001804 */
[C---:B------:R-:W-:Y:S01]  /*1e890*/  HMMA.16816.F32 R8, R188.reuse, R194, R8 ;  /* 0x000000c2bc08723c */ /* 0x040fe20000001808 */
[----:B------:R-:W-:Y:S07]  /*1e8a0*/  LDSM.16.M88.4 R192, [R229+0xa000] ;  /* 0x00a00000e5c0783b */ /* 0x000fee0000000200 */
[C---:B----4-:R-:W-:Y:S08]  /*1e8b0*/  HMMA.16816.F32 R12, R188.reuse, R196, R12 ;  /* 0x000000c4bc0c723c */ /* 0x050ff0000000180c */
[C---:B------:R-:W-:Y:S01]  /*1e8c0*/  HMMA.16816.F32 R16, R188.reuse, R198, R16 ;  /* 0x000000c6bc10723c */ /* 0x040fe20000001810 */
[----:B------:R-:W-:Y:S07]  /*1e8d0*/  LDSM.16.M88.4 R196, [R229+0xa800] ;  /* 0x00a80000e5c4783b */ /* 0x000fee0000000200 */
[C---:B-----5:R-:W-:Y:S08]  /*1e8e0*/  HMMA.16816.F32 R20, R188.reuse, R164, R20 ;  /* 0x000000a4bc14723c */ /* 0x060ff00000001814 */
[C---:B------:R-:W-:Y:S01]  /*1e8f0*/  HMMA.16816.F32 R24, R188.reuse, R166, R24 ;  /* 0x000000a6bc18723c */ /* 0x040fe20000001818 */
[----:B------:R-:W2:Y:S07]  /*1e900*/  LDSM.16.M88.4 R164, [R230+0x2000] ;  /* 0x00200000e6a4783b */ /* 0x000eae0000000200 */
[C---:B------:R-:W-:Y:S08]  /*1e910*/  HMMA.16816.F32 R28, R188.reuse, R200, R28 ;  /* 0x000000c8bc1c723c */ /* 0x040ff0000000181c */
[----:B------:R-:W-:Y:S01]  /*1e920*/  HMMA.16816.F32 R32, R188, R202, R32 ;  /* 0x000000cabc20723c */ /* 0x000fe20000001820 */
[----:B------:R-:W4:Y:S06]  /*1e930*/  LDSM.16.M88.4 R188, [R229+0xb000] ;  /* 0x00b00000e5bc783b */ /* 0x000f2c0000000200 */
[----:B------:R-:W5:Y:S01]  /*1e940*/  LDSM.16.M88.4 R200, [R229+0xb800] ;  /* 0x00b80000e5c8783b */ /* 0x000f620000000200 */
[C---:B-1----:R-:W-:Y:S08]  /*1e950*/  HMMA.16816.F32 R4, R172.reuse, R176, R4 ;  /* 0x000000b0ac04723c */ /* 0x042ff00000001804 */
[C---:B------:R-:W-:Y:S01]  /*1e960*/  HMMA.16816.F32 R8, R172.reuse, R178, R8 ;  /* 0x000000b2ac08723c */ /* 0x040fe20000001808 */
[----:B------:R-:W-:Y:S07]  /*1e970*/  LDSM.16.M88.4 R176, [R215] ;  /* 0x00000000d7b0783b */ /* 0x000fee0000000200 */
[C---:B---3--:R-:W-:Y:S08]  /*1e980*/  HMMA.16816.F32 R12, R172.reuse, R180, R12 ;  /* 0x000000b4ac0c723c */ /* 0x048ff0000000180c */
[C---:B------:R-:W-:Y:S01]  /*1e990*/  HMMA.16816.F32 R16, R172.reuse, R182, R16 ;  /* 0x000000b6ac10723c */ /* 0x040fe20000001810 */
[----:B------:R-:W-:Y:S07]  /*1e9a0*/  LDSM.16.M88.4 R180, [R214] ;  /* 0x00000000d6b4783b */ /* 0x000fee0000000200 */
[C---:B------:R-:W-:Y:S08]  /*1e9b0*/  HMMA.16816.F32 R20, R172.reuse, R168, R20 ;  /* 0x000000a8ac14723c */ /* 0x040ff00000001814 */
[C---:B------:R-:W-:Y:S01]  /*1e9c0*/  HMMA.16816.F32 R24, R172.reuse, R170, R24 ;  /* 0x000000aaac18723c */ /* 0x040fe20000001818 */
[----:B------:R-:W1:Y:S07]  /*1e9d0*/  LDSM.16.M88.4 R168, [R228+0x2000] ;  /* 0x00200000e4a8783b */ /* 0x000e6e0000000200 */
[C---:B------:R-:W-:Y:S08]  /*1e9e0*/  HMMA.16816.F32 R28, R172.reuse, R184, R28 ;  /* 0x000000b8ac1c723c */ /* 0x040ff0000000181c */
[----:B------:R-:W-:Y:S01]  /*1e9f0*/  HMMA.16816.F32 R32, R172, R186, R32 ;  /* 0x000000baac20723c */ /* 0x000fe20000001820 */
[----:B------:R-:W3:Y:S06]  /*1ea00*/  LDSM.16.M88.4 R172, [R213] ;  /* 0x00000000d5ac783b */ /* 0x000eec0000000200 */
[----:B------:R-:W1:Y:S01]  /*1ea10*/  LDSM.16.M88.4 R184, [R212] ;  /* 0x00000000d4b8783b */ /* 0x000e620000000200 */
        /* <DEDUP_REMOVED lines=11> */
[----:B------:R-:W4:Y:S06]  /*1ead0*/  LDSM.16.M88.4 R164, [R223+0xb000] ;  /* 0x00b00000dfa4783b */ /* 0x000f2c0000000200 */
[----:B------:R-:W5:Y:S01]  /*1eae0*/  LDSM.16.M88.4 R200, [R223+0xb800] ;  /* 0x00b80000dfc8783b */ /* 0x000f620000000200 */
        /* <DEDUP_REMOVED lines=11> */
[----:B------:R-:W3:Y:S06]  /*1eba0*/  LDSM.16.M88.4 R168, [R216+0x3000] ;  /* 0x00300000d8a8783b */ /* 0x000eec0000000200 */
[----:B------:R-:W1:Y:S01]  /*1ebb0*/  LDSM.16.M88.4 R184, [R216+0x3800] ;  /* 0x00380000d8b8783b */ /* 0x000e620000000200 */
        /* <DEDUP_REMOVED lines=15> */
[----:B------:R-:W-:Y:S07]  /*1ecb0*/  LDSM.16.M88.4 R176, [R211] ;  /* 0x00000000d3b0783b */ /* 0x000fee0000000200 */
[C---:B------:R-:W-:Y:S08]  /*1ecc0*/  HMMA.16816.F32 R12, R172.reuse, R180, R12 ;  /* 0x000000b4ac0c723c */ /* 0x040ff0000000180c */
[C---:B------:R-:W-:Y:S01]  /*1ecd0*/  HMMA.16816.F32 R16, R172.reuse, R182, R16 ;  /* 0x000000b6ac10723c */ /* 0x040fe20000001810 */
[----:B------:R-:W-:Y:S07]  /*1ece0*/  LDSM.16.M88.4 R180, [R210] ;  /* 0x00000000d2b4783b */ /* 0x000fee0000000200 */
[C---:B---3--:R-:W-:Y:S08]  /*1ecf0*/  HMMA.16816.F32 R20, R172.reuse, R168, R20 ;  /* 0x000000a8ac14723c */ /* 0x048ff00000001814 */
        /* <DEDUP_REMOVED lines=18> */
[----:B------:R-:W-:Y:S01]  /*1ee20*/  LDSM.16.M88.4 R200, [R216+0x4800] ;  /* 0x00480000d8c8783b */ /* 0x000fe20000000200 */
        /* <DEDUP_REMOVED lines=12> */
[----:B------:R-:W5:Y:S01]  /*1eef0*/  LDSM.16.M88.4 R184, [R216+0x5800] ;  /* 0x00580000d8b8783b */ /* 0x000f620000000200 */
        /* <DEDUP_REMOVED lines=9> */
[C---:B-1----:R-:W-:Y:S08]  /*1ef90*/  HMMA.16816.F32 R28, R188.reuse, R172, R28 ;  /* 0x000000acbc1c723c */ /* 0x042ff0000000181c */
[----:B------:R-:W-:Y:S01]  /*1efa0*/  HMMA.16816.F32 R32, R188, R174, R32 ;  /* 0x000000aebc20723c */ /* 0x000fe20000001820 */
[----:B------:R-:W1:Y:S06]  /*1efb0*/  LDSM.16.M88.4 R172, [R229+0xf000] ;  /* 0x00f00000e5ac783b */ /* 0x000e6c0000000200 */
[----:B------:R-:W-:Y:S01]  /*1efc0*/  LDSM.16.M88.4 R188, [R228+0x6000] ;  /* 0x00600000e4bc783b */ /* 0x000fe20000000200 */
[C---:B------:R-:W-:Y:S08]  /*1efd0*/  HMMA.16816.F32 R4, R176.reuse, R180, R4 ;  /* 0x000000b4b004723c */ /* 0x040ff00000001804 */
[C---:B------:R-:W-:Y:S01]  /*1efe0*/  HMMA.16816.F32 R8, R176.reuse, R182, R8 ;  /* 0x000000b6b008723c */ /* 0x040fe20000001808 */
[----:B------:R-:W1:Y:S07]  /*1eff0*/  LDSM.16.M88.4 R180, [R229+0xf800] ;  /* 0x00f80000e5b4783b */ /* 0x000e6e0000000200 */
[C---:B------:R-:W-:Y:S08]  /*1f000*/  HMMA.16816.F32 R12, R176.reuse, R200, R12 ;  /* 0x000000c8b00c723c */ /* 0x040ff0000000180c */
[C---:B------:R-:W-:Y:S01]  /*1f010*/  HMMA.16816.F32 R16, R176.reuse, R202, R16 ;  /* 0x000000cab010723c */ /* 0x040fe20000001810 */
[----:B------:R-:W1:Y:S07]  /*1f020*/  LDSM.16.M88.4 R200, [R207] ;  /* 0x00000000cfc8783b */ /* 0x000e6e0000000200 */
[C---:B---3--:R-:W-:Y:S08]  /*1f030*/  HMMA.16816.F32 R20, R176.reuse, R168, R20 ;  /* 0x000000a8b014723c */ /* 0x048ff00000001814 */
[C---:B------:R-:W-:Y:S01]  /*1f040*/  HMMA.16816.F32 R24, R176.reuse, R170, R24 ;  /* 0x000000aab018723c */ /* 0x040fe20000001818 */
[----:B------:R-:W3:Y:S07]  /*1f050*/  LDSM.16.M88.4 R168, [R206] ;  /* 0x00000000cea8783b */ /* 0x000eee0000000200 */
[C---:B-----5:R-:W-:Y:S08]  /*1f060*/  HMMA.16816.F32 R28, R176.reuse, R184, R28 ;  /* 0x000000b8b01c723c */ /* 0x060ff0000000181c */
[----:B------:R-:W-:Y:S01]  /*1f070*/  HMMA.16816.F32 R32, R176, R186, R32 ;  /* 0x000000bab020723c */ /* 0x000fe20000001820 */
[----:B------:R-:W5:Y:S06]  /*1f080*/  LDSM.16.M88.4 R176, [R205] ;  /* 0x00000000cdb0783b */ /* 0x000f6c0000000200 */
[----:B------:R-:W-:Y:S01]  /*1f090*/  LDSM.16.M88.4 R184, [R226+0x6000] ;  /* 0x00600000e2b8783b */ /* 0x000fe20000000200 */
[C---:B--2---:R-:W-:Y:S08]  /*1f0a0*/  HMMA.16816.F32 R4, R192.reuse, R196, R4 ;  /* 0x000000c4c004723c */ /* 0x044ff00000001804 */
[C---:B------:R-:W-:Y:S01]  /*1f0b0*/  HMMA.16816.F32 R8, R192.reuse, R198, R8 ;  /* 0x000000c6c008723c */ /* 0x040fe20000001808 */
[----:B------:R-:W-:Y:S07]  /*1f0c0*/  LDSM.16.M88.4 R196, [R223+0xe000] ;  /* 0x00e00000dfc4783b */ /* 0x000fee0000000200 */
[C---:B----4-:R-:W-:Y:S08]  /*1f0d0*/  HMMA.16816.F32 R12, R192.reuse, R164, R12 ;  /* 0x000000a4c00c723c */ /* 0x050ff0000000180c */
[C---:B------:R-:W-:Y:S01]  /*1f0e0*/  HMMA.16816.F32 R16, R192.reuse, R166, R16 ;  /* 0x000000a6c010723c */ /* 0x040fe20000001810 */
[----:B------:R-:W2:Y:S07]  /*1f0f0*/  LDSM.16.M88.4 R164, [R204] ;  /* 0x00000000cca4783b */ /* 0x000eae0000000200 */
[C---:B-1----:R-:W-:Y:S08]  /*1f100*/  HMMA.16816.F32 R20, R192.reuse, R172, R20 ;  /* 0x000000acc014723c */ /* 0x042ff00000001814 */
[C---:B------:R-:W-:Y:S01]  /*1f110*/  HMMA.16816.F32 R24, R192.reuse, R174, R24 ;  /* 0x000000aec018723c */ /* 0x040fe20000001818 */
[----:B------:R-:W1:Y:S07]  /*1f120*/  LDSM.16.M88.4 R172, [R223+0xe800] ;  /* 0x00e80000dfac783b */ /* 0x000e6e0000000200 */
[C---:B------:R-:W-:Y:S08]  /*1f130*/  HMMA.16816.F32 R28, R192.reuse, R180, R28 ;  /* 0x000000b4c01c723c */ /* 0x040ff0000000181c */
[----:B------:R-:W-:Y:S01]  /*1f140*/  HMMA.16816.F32 R32, R192, R182, R32 ;  /* 0x000000b6c020723c */ /* 0x000fe20000001820 */
[----:B------:R-:W4:Y:S06]  /*1f150*/  LDSM.16.M88.4 R180, [R223+0xf000] ;  /* 0x00f00000dfb4783b */ /* 0x000f2c0000000200 */
[----:B------:R-:W-:Y:S01]  /*1f160*/  LDSM.16.M88.4 R192, [R225+0x6000] ;  /* 0x00600000e1c0783b */ /* 0x000fe20000000200 */
[C---:B------:R-:W-:Y:S08]  /*1f170*/  HMMA.16816.F32 R4, R188.reuse, R200, R4 ;  /* 0x000000c8bc04723c */ /* 0x040ff00000001804 */
[C---:B------:R-:W-:Y:S01]  /*1f180*/  HMMA.16816.F32 R8, R188.reuse, R202, R8 ;  /* 0x000000cabc08723c */ /* 0x040fe20000001808 */
[----:B------:R-:W-:Y:S07]  /*1f190*/  LDSM.16.M88.4 R200, [R216+0x6000] ;  /* 0x00600000d8c8783b */ /* 0x000fee0000000200 */
[C---:B---3--:R-:W-:Y:S08]  /*1f1a0*/  HMMA.16816.F32 R12, R188.reuse, R168, R12 ;  /* 0x000000a8bc0c723c */ /* 0x048ff0000000180c */
[C---:B------:R-:W-:Y:S01]  /*1f1b0*/  HMMA.16816.F32 R16, R188.reuse, R170, R16 ;  /* 0x000000aabc10723c */ /* 0x040fe20000001810 */
[----:B------:R-:W3:Y:S07]  /*1f1c0*/  LDSM.16.M88.4 R168, [R223+0xf800] ;  /* 0x00f80000dfa8783b */ /* 0x000eee0000000200 */
[C---:B-----5:R-:W-:Y:S08]  /*1f1d0*/  HMMA.16816.F32 R20, R188.reuse, R176, R20 ;  /* 0x000000b0bc14723c */ /* 0x060ff00000001814 */
[C---:B------:R-:W-:Y:S08]  /*1f1e0*/  HMMA.16816.F32 R24, R188.reuse, R178, R24 ;  /* 0x000000b2bc18723c */ /* 0x040ff00000001818 */
[C---:B--2---:R-:W-:Y:S08]  /*1f1f0*/  HMMA.16816.F32 R28, R188.reuse, R164, R28 ;  /* 0x000000a4bc1c723c */ /* 0x044ff0000000181c */
[----:B------:R-:W-:Y:S01]  /*1f200*/  HMMA.16816.F32 R32, R188, R166, R32 ;  /* 0x000000a6bc20723c */ /* 0x000fe20000001820 */
[----:B------:R-:W2:Y:S07]  /*1f210*/  LDSM.16.M88.4 R164, [R216+0x6800] ;  /* 0x00680000d8a4783b */ /* 0x000eae0000000200 */
[C---:B------:R-:W-:Y:S08]  /*1f220*/  HMMA.16816.F32 R4, R184.reuse, R196, R4 ;  /* 0x000000c4b804723c */ /* 0x040ff00000001804 */
[C---:B------:R-:W-:Y:S08]  /*1f230*/  HMMA.16816.F32 R8, R184.reuse, R198, R8 ;  /* 0x000000c6b808723c */ /* 0x040ff00000001808 */
[C---:B-1----:R-:W-:Y:S08]  /*1f240*/  HMMA.16816.F32 R12, R184.reuse, R172, R12 ;  /* 0x000000acb80c723c */ /* 0x042ff0000000180c */
[C---:B------:R-:W-:Y:S08]  /*1f250*/  HMMA.16816.F32 R16, R184.reuse, R174, R16 ;  /* 0x000000aeb810723c */ /* 0x040ff00000001810 */
[C---:B----4-:R-:W-:Y:S08]  /*1f260*/  HMMA.16816.F32 R20, R184.reuse, R180, R20 ;  /* 0x000000b4b814723c */ /* 0x050ff00000001814 */
[C---:B------:R-:W-:Y:S08]  /*1f270*/  HMMA.16816.F32 R24, R184.reuse, R182, R24 ;  /* 0x000000b6b818723c */ /* 0x040ff00000001818 */
[C---:B---3--:R-:W-:Y:S08]  /*1f280*/  HMMA.16816.F32 R28, R184.reuse, R168, R28 ;  /* 0x000000a8b81c723c */ /* 0x048ff0000000181c */
[----:B------:R-:W-:Y:S08]  /*1f290*/  HMMA.16816.F32 R32, R184, R170, R32 ;  /* 0x000000aab820723c */ /* 0x000ff00000001820 */
[C---:B------:R-:W-:Y:S08]  /*1f2a0*/  HMMA.16816.F32 R4, R192.reuse, R200, R4 ;  /* 0x000000c8c004723c */ /* 0x040ff00000001804 */
[C---:B------:R-:W-:Y:S08]  /*1f2b0*/  HMMA.16816.F32 R8, R192.reuse, R202, R8 ;  /* 0x000000cac008723c */ /* 0x040ff00000001808 */
[C---:B--2---:R-:W-:Y:S08]  /*1f2c0*/  HMMA.16816.F32 R12, R192.reuse, R164, R12 ;  /* 0x000000a4c00c723c */ /* 0x044ff0000000180c */
[----:B------:R-:W-:Y:S01]  /*1f2d0*/  FMUL.FTZ R168, R4, c[0x0][0x2ec] ;  /* 0x0000bb0004a87a20 */ /* 0x000fe20000410000 */
[C---:B------:R-:W-:Y:S03]  /*1f2e0*/  HMMA.16816.F32 R16, R192.reuse, R166, R16 ;  /* 0x000000a6c010723c */ /* 0x040fe60000001810 */
[----:B------:R-:W-:Y:S02]  /*1f2f0*/  FMUL.FTZ R169, R5, c[0x0][0x2ec] ;  /* 0x0000bb0005a97a20 */ /* 0x000fe40000410000 */
[----:B------:R-:W1:Y:S01]  /*1f300*/  MUFU.TANH R168, R168 ;  /* 0x000000a800a87308 */ /* 0x000e620000002400 */
[----:B------:R-:W-:Y:S02]  /*1f310*/  FMUL.FTZ R170, R6, c[0x0][0x2ec] ;  /* 0x0000bb0006aa7a20 */ /* 0x000fe40000410000 */
[----:B------:R-:W-:Y:S04]  /*1f320*/  FMUL.FTZ R9, R9, c[0x0][0x2ec] ;  /* 0x0000bb0009097a20 */ /* 0x000fe80000410000 */
[----:B------:R-:W-:Y:S02]  /*1f330*/  FMUL.FTZ R10, R10, c[0x0][0x2ec] ;  /* 0x0000bb000a0a7a20 */ /* 0x000fe40000410000 */
[----:B------:R-:W-:Y:S01]  /*1f340*/  FMUL.FTZ R11, R11, c[0x0][0x2ec] ;  /* 0x0000bb000b0b7a20 */ /* 0x000fe20000410000 */
[----:B------:R-:W2:Y:S01]  /*1f350*/  MUFU.TANH R172, R9 ;  /* 0x0000000900ac7308 */ /* 0x000ea20000002400 */
[----:B------:R-:W-:Y:S02]  /*1f360*/  FMUL.FTZ R3, R7, c[0x0][0x2ec] ;  /* 0x0000bb0007037a20 */ /* 0x000fe40000410000 */
[----:B------:R-:W3:Y:S01]  /*1f370*/  LDSM.16.M88.4 R4, [R216+0x7000] ;  /* 0x00700000d804783b */ /* 0x000ee20000000200 */
[----:B------:R-:W-:Y:S02]  /*1f380*/  FMUL.FTZ R171, R8, c[0x0][0x2ec] ;  /* 0x0000bb0008ab7a20 */ /* 0x000fe40000410000 */
[----:B------:R-:W-:Y:S02]  /*1f390*/  FMUL.FTZ R186, R12, c[0x0][0x2ec] ;  /* 0x0000bb000cba7a20 */ /* 0x000fe40000410000 */
[----:B------:R-:W-:Y:S02]  /*1f3a0*/  FMUL.FTZ R13, R13, c[0x0][0x2ec] ;  /* 0x0000bb000d0d7a20 */ /* 0x000fe40000410000 */
[----:B------:R-:W4:Y:S01]  /*1f3b0*/  MUFU.TANH R165, R10 ;  /* 0x0000000a00a57308 */ /* 0x000f220000002400 */
[----:B------:R-:W-:Y:S02]  /*1f3c0*/  FMUL.FTZ R191, R14, c[0x0][0x2ec] ;  /* 0x0000bb000ebf7a20 */ /* 0x000fe40000410000 */
[----:B------:R-:W-:Y:S02]  /*1f3d0*/  FMUL.FTZ R12, R15, c[0x0][0x2ec] ;  /* 0x0000bb000f0c7a20 */ /* 0x000fe40000410000 */
[----:B------:R-:W-:Y:S02]  /*1f3e0*/  FMUL.FTZ R14, R16, c[0x0][0x2ec] ;  /* 0x0000bb00100e7a20 */ /* 0x000fe40000410000 */
[----:B------:R-:W-:Y:S02]  /*1f3f0*/  FMUL.FTZ R17, R17, c[0x0][0x2ec] ;  /* 0x0000bb0011117a20 */ /* 0x000fe40000410000 */
[----:B------:R-:W-:Y:S01]  /*1f400*/  FMUL.FTZ R19, R19, c[0x0][0x2ec] ;  /* 0x0000bb0013137a20 */ /* 0x000fe20000410000 */
[----:B------:R5:W1:Y:S10]  /*1f410*/  MUFU.TANH R164, R11 ;  /* 0x0000000b00a47308 */ /* 0x000a740000002400 */
[----:B------:R-:W1:Y:S10]  /*1f420*/  MUFU.TANH R169, R169 ;  /* 0x000000a900a97308 */ /* 0x000e740000002400 */
[----:B------:R-:W1:Y:S01]  /*1f430*/  MUFU.TANH R170, R170 ;  /* 0x000000aa00aa7308 */ /* 0x000e620000002400 */
[C---:B---3--:R-:W-:Y:S01]  /*1f440*/  HMMA.16816.F32 R20, R192.reuse, R4, R20 ;  /* 0x00000004c014723c */ /* 0x048fe20000001814 */
[----:B-----5:R-:W3:Y:S01]  /*1f450*/  LDSM.16.M88.4 R8, [R216+0x7800] ;  /* 0x00780000d808783b */ /* 0x020ee20000000200 */
[----:B------:R-:W-:Y:S07]  /*1f460*/  DEPBAR.LE SB0, 0x0 ;  /* 0x000080000000791a */ /* 0x000fee0000000000 */
[----:B------:R-:W1:Y:S01]  /*1f470*/  MUFU.TANH R3, R3 ;  /* 0x0000000300037308 */ /* 0x000e620000002400 */
[----:B------:R-:W-:Y:S01]  /*1f480*/  BAR.SYNC.DEFER_BLOCKING 0x0 ;  /* 0x0000000000007b1d */ /* 0x000fe20000010000 */
[C---:B------:R-:W-:Y:S05]  /*1f490*/  HMMA.16816.F32 R24, R192.reuse, R6, R24 ;  /* 0x00000006c018723c */ /* 0x040fea0000001818 */
[----:B------:R-:W-:Y:S03]  /*1f4a0*/  FMUL.FTZ R4, R18, c[0x0][0x2ec] ;  /* 0x0000bb0012047a20 */ /* 0x000fe60000410000 */
[----:B------:R-:W1:Y:S05]  /*1f4b0*/  MUFU.TANH R171, R171 ;  /* 0x000000ab00ab7308 */ /* 0x000e6a0000002400 */
[----:B------:R-:W-:Y:S02]  /*1f4c0*/  FMUL.FTZ R202, R20, c[0x0][0x2ec] ;  /* 0x0000bb0014ca7a20 */ /* 0x000fe40000410000 */
[----:B------:R-:W-:Y:S03]  /*1f4d0*/  FMUL.FTZ R21, R21, c[0x0][0x2ec] ;  /* 0x0000bb0015157a20 */ /* 0x000fe60000410000 */
[----:B------:R-:W1:Y:S01]  /*1f4e0*/  MUFU.TANH R186, R186 ;  /* 0x000000ba00ba7308 */ /* 0x000e620000002400 */
[----:B------:R-:W-:Y:S02]  /*1f4f0*/  FMUL.FTZ R22, R22, c[0x0][0x2ec] ;  /* 0x0000bb0016167a20 */ /* 0x000fe40000410000 */
[----:B------:R-:W-:Y:S03]  /*1f500*/  FMUL.FTZ R23, R23, c[0x0][0x2ec] ;  /* 0x0000bb0017177a20 */ /* 0x000fe60000410000 */
[----:B------:R-:W-:Y:S02]  /*1f510*/  FMUL.FTZ R198, R24, c[0x0][0x2ec] ;  /* 0x0000bb0018c67a20 */ /* 0x000fe40000410000 */
[----:B------:R-:W-:Y:S02]  /*1f520*/  FMUL.FTZ R5, R27, c[0x0][0x2ec] ;  /* 0x0000bb001b057a20 */ /* 0x000fe40000410000 */
[----:B------:R-:W1:Y:S01]  /*1f530*/  MUFU.TANH R13, R13 ;  /* 0x0000000d000d7308 */ /* 0x000e620000002400 */
[----:B------:R-:W-:Y:S02]  /*1f540*/  FMUL.FTZ R25, R25, c[0x0][0x2ec] ;  /* 0x0000bb0019197a20 */ /* 0x000fe40000410000 */
[----:B------:R-:W-:Y:S01]  /*1f550*/  FMUL.FTZ R26, R26, c[0x0][0x2ec] ;  /* 0x0000bb001a1a7a20 */ /* 0x000fe20000410000 */
[C---:B---3--:R-:W-:Y:S06]  /*1f560*/  HMMA.16816.F32 R28, R192.reuse, R8, R28 ;  /* 0x00000008c01c723c */ /* 0x048fec000000181c */
[----:B------:R-:W3:Y:S02]  /*1f570*/  MUFU.TANH R191, R191 ;  /* 0x000000bf00bf7308 */ /* 0x000ee40000002400 */
[----:B------:R-:W-:Y:S08]  /*1f580*/  HMMA.16816.F32 R32, R192, R10, R32 ;  /* 0x0000000ac020723c */ /* 0x000ff00000001820 */
        /* <DEDUP_REMOVED lines=20> */
[----:B------:R-:W1:Y:S10]  /*1f6d0*/  MUFU.TANH R5, R5 ;  /* 0x0000000500057308 */ /* 0x000e740000002400 */
[----:B------:R-:W1:Y:S10]  /*1f6e0*/  MUFU.TANH R188, R188 ;  /* 0x000000bc00bc7308 */ /* 0x000e740000002400 */
[----:B------:R1:W1:Y:S10]  /*1f6f0*/  MUFU.TANH R178, R29 ;  /* 0x0000001d00b27308 */ /* 0x0002740000002400 */
[----:B------:R1:W1:Y:S10]  /*1f700*/  MUFU.TANH R177, R30 ;  /* 0x0000001e00b17308 */ /* 0x0002740000002400 */
[----:B------:R1:W1:Y:S10]  /*1f710*/  MUFU.TANH R175, R31 ;  /* 0x0000001f00af7308 */ /* 0x0002740000002400 */
[----:B------:R-:W1:Y:S10]  /*1f720*/  MUFU.TANH R176, R176 ;  /* 0x000000b000b07308 */ /* 0x000e740000002400 */
[----:B------:R1:W1:Y:S10]  /*1f730*/  MUFU.TANH R174, R33 ;  /* 0x0000002100ae7308 */ /* 0x0002740000002400 */
[----:B------:R1:W1:Y:S10]  /*1f740*/  MUFU.TANH R173, R34 ;  /* 0x0000002200ad7308 */ /* 0x0002740000002400 */
[----:B------:R-:W1:Y:S01]  /*1f750*/  MUFU.TANH R6, R6 ;  /* 0x0000000600067308 */ /* 0x000e620000002400 */
[----:B------:R-:W-:-:S05]  /*1f760*/  @!P0 BRA `(.L_x_6774) ;  /* 0x0000060000008947 */ /* 0x000fca0003800000 */
[----:B--234-:R-:W-:Y:S02]  /*1f770*/  ULDC UR7, c[0x0][0x198] ;  /* 0x0000660000077ab9 */ /* 0x01cfe40000000800 */
[----:B------:R-:W-:Y:S04]  /*1f780*/  ULEA UR6, -UR7, URZ, 0x6 ;  /* 0x0000003f07067291 */ /* 0x000fe8000f8e313f */
[----:B------:R-:W-:Y:S02]  /*1f790*/  USHF.R.S32.HI UR5, URZ, 0x1f, UR6 ;  /* 0x0000001f3f057899 */ /* 0x000fe40008011406 */
[----:B------:R-:W-:Y:S04]  /*1f7a0*/  MOV R16, UR6 ;  /* 0x0000000600107c02 */ /* 0x000fe80008000f00 */
[----:B------:R-:W-:Y:S01]  /*1f7b0*/  MOV R8, UR5 ;  /* 0x0000000500087c02 */ /* 0x000fe20008000f00 */
[----:B------:R-:W-:-:S05]  /*1f7c0*/  @!P3 BRA `(.L_x_6775) ;  /* 0x000003b00000b947 */ /* 0x000fca0003800000 */
[----:B------:R-:W-:Y:S04]  /*1f7d0*/  IABS R7, c[0x0][0x2d0] ;  /* 0x0000b40000077a13 */ /* 0x000fe80000000000 */
[----:B------:R-:W2:Y:S10]  /*1f7e0*/  I2F.RP R10, R7 ;  /* 0x00000007000a7306 */ /* 0x000eb40000209400 */
[----:B--2---:R-:W2:Y:S02]  /*1f7f0*/  MUFU.RCP R8, R10 ;  /* 0x0000000a00087308 */ /* 0x004ea40000001000 */
[----:B--2---:R-:W-:Y:S01]  /*1f800*/  IADD3 R20, R8, 0xffffffe, RZ ;  /* 0x0ffffffe08147810 */ /* 0x004fe20007ffe0ff */
[----:B------:R-:W-:Y:S07]  /*1f810*/  IMAD.SHL.U32 R8, R240, 0x40, RZ ;  /* 0x00000040f0087824 */ /* 0x000fee00078e00ff */
[----:B-1----:R-:W1:Y:S01]  /*1f820*/  F2I.FTZ.U32.TRUNC.NTZ R21, R20 ;  /* 0x0000001400157305 */ /* 0x002e62000021f000 */
[C---:B------:R-:W-:Y:S02]  /*1f830*/  IADD3 R17, R8.reuse, -0x40, RZ ;  /* 0xffffffc008117810 */ /* 0x040fe40007ffe0ff */
[----:B------:R-:W-:Y:S02]  /*1f840*/  IABS R11, R8 ;  /* 0x00000008000b7213 */ /* 0x000fe40000000000 */
[----:B------:R-:W-:Y:S02]  /*1f850*/  IABS R9, R17 ;  /* 0x0000001100097213 */ /* 0x000fe40000000000 */
[----:B------:R-:W-:Y:S02]  /*1f860*/  LOP3.LUT R17, R17, c[0x0][0x2d0], RZ, 0x3c, !PT ;  /* 0x0000b40011117a12 */ /* 0x000fe400078e3cff */
[----:B------:R-:W-:Y:S02]  /*1f870*/  LOP3.LUT R8, R8, c[0x0][0x2d0], RZ, 0x3c, !PT ;  /* 0x0000b40008087a12 */ /* 0x000fe400078e3cff */
[----:B------:R-:W-:Y:S02]  /*1f880*/  ISETP.GE.AND P0, PT, R17, RZ, PT ;  /* 0x000000ff1100720c */ /* 0x000fe40003f06270 */
[----:B------:R-:W-:Y:S01]  /*1f890*/  ISETP.GE.AND P2, PT, R8, RZ, PT ;  /* 0x000000ff0800720c */ /* 0x000fe20003f46270 */
[----:B------:R-:W-:Y:S02]  /*1f8a0*/  IMAD.MOV.U32 R8, RZ, RZ, 0x40 ;  /* 0x00000040ff087424 */ /* 0x000fe400078e00ff */
        /* <DEDUP_REMOVED lines=45> */
.L_x_6775:
[C---:B------:R-:W-:Y:S01]  /*1fb80*/  LEA R238, P0, R16.reuse, R238, 0x1 ;  /* 0x000000ee10ee7211 */ /* 0x040fe200078008ff */
[----:B------:R-:W-:Y:S02]  /*1fb90*/  USHF.L.U32 UR5, UR7, 0x5, URZ ;  /* 0x0000000507057899 */ /* 0x000fe4000800063f */
[----:B------:R-:W-:Y:S01]  /*1fba0*/  USHF.L.U64.HI UR7, UR7, UR10, UR4 ;  /* 0x0000000a07077299 */ /* 0x000fe20008010204 */
[----:B------:R-:W-:Y:S03]  /*1fbb0*/  LEA.HI.X R237, R16, R237, R8, 0x1, P0 ;  /* 0x000000ed10ed7211 */ /* 0x000fe600000f0c08 */
[----:B------:R-:W-:Y:S02]  /*1fbc0*/  IADD3 R16, P0, R238, UR5, RZ ;  /* 0x00000005ee107c10 */ /* 0x000fe4000ff1e0ff */
[----:B------:R-:W-:Y:S02]  /*1fbd0*/  IMAD.MOV.U32 R239, RZ, RZ, R237 ;  /* 0x000000ffffef7224 */ /* 0x000fe400078e00ed */
[----:B-1----:R-:W-:Y:S02]  /*1fbe0*/  IADD3.X R17, R237, UR7, RZ, P0, !PT ;  /* 0x00000007ed117c10 */ /* 0x002fe400087fe4ff */
        /* <DEDUP_REMOVED lines=24> */
.L_x_6774:
[----:B-1234-:R-:W-:Y:S01]  /*1fd70*/  LEA R8, R240, R252, 0x6 ;  /* 0x000000fcf0087211 */ /* 0x01efe200078e30ff */
[----:B------:R-:W-:Y:S03]  /*1fd80*/  LDSM.16.MT88.4 R20, [R222+0x10000] ;  /* 0x01000000de14783b */ /* 0x000fe60000004200 */
[C---:B------:R-:W-:Y:S02]  /*1fd90*/  IADD3 R9, R8.reuse, 0x1, RZ ;  /* 0x0000000108097810 */ /* 0x040fe40007ffe0ff */
[CC--:B------:R-:W-:Y:S02]  /*1fda0*/  ISETP.GE.AND P6, PT, R8.reuse, R247.reuse, PT ;  /* 0x000000f70800720c */ /* 0x0c0fe40003fc6270 */
[C---:B------:R-:W-:Y:S01]  /*1fdb0*/  IADD3 R10, R8.reuse, 0x9, RZ ;  /* 0x00000009080a7810 */ /* 0x040fe20007ffe0ff */
[----:B------:R-:W-:Y:S01]  /*1fdc0*/  LDSM.16.MT88.4 R28, [R221+0x10000] ;  /* 0x01000000dd1c783b */ /* 0x000fe20000004200 */
[C---:B------:R-:W-:Y:S02]  /*1fdd0*/  ISETP.GE.OR P6, PT, R8.reuse, R244, !P6 ;  /* 0x000000f40800720c */ /* 0x040fe400077c6670 */
[C---:B------:R-:W-:Y:S02]  /*1fde0*/  ISETP.GE.AND P1, PT, R9.reuse, R247, PT ;  /* 0x000000f70900720c */ /* 0x040fe40003f26270 */
[CC--:B------:R-:W-:Y:S02]  /*1fdf0*/  ISETP.GE.AND P4, PT, R9.reuse, R246.reuse, PT ;  /* 0x000000f60900720c */ /* 0x0c0fe40003f86270 */
[C---:B------:R-:W-:Y:S02]  /*1fe00*/  IADD3 R7, R8.reuse, 0x8, RZ ;  /* 0x0000000808077810 */ /* 0x040fe40007ffe0ff */
[----:B------:R-:W-:Y:S02]  /*1fe10*/  ISETP.GE.AND P0, PT, R8, R246, PT ;  /* 0x000000f60800720c */ /* 0x000fe40003f06270 */
[----:B------:R-:W-:Y:S02]  /*1fe20*/  FSEL R168, R168, -INF , !P6 ;  /* 0xff800000a8a87808 */ /* 0x000fe40007000000 */
[C---:B------:R-:W-:Y:S02]  /*1fe30*/  ISETP.GE.OR P1, PT, R9.reuse, R244, !P1 ;  /* 0x000000f40900720c */ /* 0x040fe40004f26670 */
[----:B------:R-:W-:Y:S02]  /*1fe40*/  ISETP.GE.OR P4, PT, R9, R245, !P4 ;  /* 0x000000f50900720c */ /* 0x000fe40006786670 */
[----:B------:R-:W-:Y:S02]  /*1fe50*/  IADD3 R9, R8, 0x10, RZ ;  /* 0x0000001008097810 */ /* 0x000fe40007ffe0ff */
[-C--:B------:R-:W-:Y:S02]  /*1fe60*/  ISETP.GE.AND P6, PT, R10, R247.reuse, PT ;  /* 0x000000f70a00720c */ /* 0x080fe40003fc6270 */
[C---:B------:R-:W-:Y:S02]  /*1fe70*/  ISETP.GE.AND P2, PT, R7.reuse, R247, PT ;  /* 0x000000f70700720c */ /* 0x040fe40003f46270 */
[----:B------:R-:W-:Y:S02]  /*1fe80*/  ISETP.GE.AND P5, PT, R7, R246, PT ;  /* 0x000000f60700720c */ /* 0x000fe40003fa6270 */
[----:B------:R-:W-:Y:S02]  /*1fe90*/  ISETP.GE.OR P0, PT, R8, R245, !P0 ;  /* 0x000000f50800720c */ /* 0x000fe40004706670 */
[----:B------:R-:W-:Y:S02]  /*1fea0*/  FSEL R16, R169, -INF , !P1 ;  /* 0xff800000a9107808 */ /* 0x000fe40004800000 */
[----:B------:R-:W-:Y:S02]  /*1feb0*/  ISETP.GE.AND P1, PT, R9, R247, PT ;  /* 0x000000f70900720c */ /* 0x000fe40003f26270 */
[-C--:B------:R-:W-:Y:S02]  /*1fec0*/  ISETP.GE.OR P6, PT, R10, R244.reuse, !P6 ;  /* 0x000000f40a00720c */ /* 0x080fe400077c6670 */
[----:B------:R-:W-:Y:S02]  /*1fed0*/  IADD3 R18, R8, 0x11, RZ ;  /* 0x0000001108127810 */ /* 0x000fe40007ffe0ff */
[C---:B------:R-:W-:Y:S02]  /*1fee0*/  ISETP.GE.OR P5, PT, R7.reuse, R245, !P5 ;  /* 0x000000f50700720c */ /* 0x040fe40006fa6670 */
[----:B------:R-:W-:Y:S02]  /*1fef0*/  ISETP.GE.OR P2, PT, R7, R244, !P2 ;  /* 0x000000f40700720c */ /* 0x000fe40005746670 */
[----:B------:R-:W-:Y:S02]  /*1ff00*/  FSEL R7, R170, -INF , !P0 ;  /* 0xff800000aa077808 */ /* 0x000fe40004000000 */
[----:B------:R-:W-:Y:S02]  /*1ff10*/  ISETP.GE.AND P0, PT, R10, R246, PT ;  /* 0x000000f60a00720c */ /* 0x000fe40003f06270 */
[----:B------:R-:W-:Y:S02]  /*1ff20*/  IADD3 R11, R8, 0x18, RZ ;  /* 0x00000018080b7810 */ /* 0x000fe40007ffe0ff */
[----:B------:R-:W-:Y:S02]  /*1ff30*/  ISETP.GE.OR P1, PT, R9, R244, !P1 ;  /* 0x000000f40900720c */ /* 0x000fe40004f26670 */
[----:B------:R-:W-:Y:S02]  /*1ff40*/  FSEL R172, R172, -INF , !P6 ;  /* 0xff800000acac7808 */ /* 0x000fe40007000000 */
[----:B------:R-:W-:Y:S02]  /*1ff50*/  ISETP.GE.AND P6, PT, R18, R247, PT ;  /* 0x000000f71200720c */ /* 0x000fe40003fc6270 */
[----:B------:R-:W-:Y:S02]  /*1ff60*/  ISETP.GE.OR P0, PT, R10, R245, !P0 ;  /* 0x000000f50a00720c */ /* 0x000fe40004706670 */
[----:B------:R-:W-:Y:S02]  /*1ff70*/  FSEL R10, R171, -INF , !P2 ;  /* 0xff800000ab0a7808 */ /* 0x000fe40005000000 */
[----:B------:R-:W-:Y:S02]  /*1ff80*/  ISETP.GE.AND P2, PT, R9, R246, PT ;  /* 0x000000f60900720c */ /* 0x000fe40003f46270 */
[----:B------:R-:W-:Y:S02]  /*1ff90*/  IADD3 R15, R8, 0x20, RZ ;  /* 0x00000020080f7810 */ /* 0x000fe40007ffe0ff */
[----:B------:R-:W-:Y:S02]  /*1ffa0*/  FSEL R186, R186, -INF , !P1 ;  /* 0xff800000baba7808 */ /* 0x000fe40004800000 */
[----:B------:R-:W-:Y:S02]  /*1ffb0*/  ISETP.GE.AND P1, PT, R11, R247, PT ;  /* 0x000000f70b00720c */ /* 0x000fe40003f26270 */
[-C--:B------:R-:W-:Y:S02]  /*1ffc0*/  ISETP.GE.OR P6, PT, R18, R244.reuse, !P6 ;  /* 0x000000f41200720c */ /* 0x080fe400077c6670 */
[C---:B------:R-:W-:Y:S02]  /*1ffd0*/  IADD3 R17, R8.reuse, 0x19, RZ ;  /* 0x0000001908117810 */ /* 0x040fe40007ffe0ff */
[----:B------:R-:W-:Y:S02]  /*1ffe0*/  ISETP.GE.OR P2, PT, R9, R245, !P2 ;  /* 0x000000f50900720c */ /* 0x000fe40005746670 */
[----:B------:R-:W-:Y:S02]  /*1fff0*/  FSEL R9, R3, -INF , !P4 ;  /* 0xff80000003097808 */ /* 0x000fe40006000000 */
[-C--:B------:R-:W-:Y:S02]  /*20000*/  ISETP.GE.AND P4, PT, R15, R247.reuse, PT ;  /* 0x000000f70f00720c */ /* 0x080fe40003f86270 */
[----:B------:R-:W-:Y:S02]  /*20010*/  FSEL R194, R13, -INF , !P6 ;  /* 0xff8000000dc27808 */ /* 0x000fe40007000000 */
[-C--:B------:R-:W-:Y:S02]  /*20020*/  ISETP.GE.OR P1, PT, R11, R244.reuse, !P1 ;  /* 0x000000f40b00720c */ /* 0x080fe40004f26670 */
[-C--:B------:R-:W-:Y:S02]  /*20030*/  ISETP.GE.AND P6, PT, R17, R247.reuse, PT ;  /* 0x000000f71100720c */ /* 0x080fe40003fc6270 */
[----:B------:R-:W-:Y:S02]  /*20040*/  IADD3 R3, R8, 0x21, RZ ;  /* 0x0000002108037810 */ /* 0x000fe40007ffe0ff */
[----:B------:R-:W-:Y:S02]  /*20050*/  ISETP.GE.OR P4, PT, R15, R244, !P4 ;  /* 0x000000f40f00720c */ /* 0x000fe40006786670 */
[----:B------:R-:W-:Y:S02]  /*20060*/  FSEL R192, R14, -INF , !P1 ;  /* 0xff8000000ec07808 */ /* 0x000fe40004800000 */
[----:B------:R-:W-:Y:S02]  /*20070*/  ISETP.GE.AND P1, PT, R18, R246, PT ;  /* 0x000000f61200720c */ /* 0x000fe40003f26270 */
[----:B------:R-:W-:Y:S02]  /*20080*/  ISETP.GE.OR P6, PT, R17, R244, !P6 ;  /* 0x000000f41100720c */ /* 0x000fe400077c6670 */
[----:B------:R-:W-:Y:S02]  /*20090*/  FSEL R202, R202, -INF , !P4 ;  /* 0xff800000caca7808 */ /* 0x000fe40006000000 */
[----:B------:R-:W-:Y:S02]  /*200a0*/  ISETP.GE.AND P4, PT, R3, R247, PT ;  /* 0x000000f70300720c */ /* 0x000fe40003f86270 */
[-C--:B------:R-:W-:Y:S02]  /*200b0*/  ISETP.GE.OR P1, PT, R18, R245.reuse, !P1 ;  /* 0x000000f51200720c */ /* 0x080fe40004f26670 */
[----:B------:R-:W-:Y:S02]  /*200c0*/  FSEL R190, R190, -INF , !P6 ;  /* 0xff800000bebe7808 */ /* 0x000fe40007000000 */
[----:B------:R-:W-:Y:S02]  /*200d0*/  ISETP.GE.AND P6, PT, R11, R246, PT ;  /* 0x000000f60b00720c */ /* 0x000fe40003fc6270 */
[----:B------:R-:W-:Y:S02]  /*200e0*/  IADD3 R14, R8, 0x28, RZ ;  /* 0x00000028080e7810 */ /* 0x000fe40007ffe0ff */
[----:B------:R-:W-:Y:S02]  /*200f0*/  FMNMX.FTZ R19, R168, R2, !PT ;  /* 0x00000002a8137209 */ /* 0x000fe40007810000 */
[----:B------:R-:W-:Y:S02]  /*20100*/  ISETP.GE.OR P4, PT, R3, R244, !P4 ;  /* 0x000000f40300720c */ /* 0x000fe40006786670 */
[----:B------:R-:W-:Y:S02]  /*20110*/  ISETP.GE.OR P6, PT, R11, R245, !P6 ;  /* 0x000000f50b00720c */ /* 0x000fe400077c6670 */
[----:B------:R-:W-:Y:S02]  /*20120*/  FSEL R11, R164, -INF , !P0 ;  /* 0xff800000a40b7808 */ /* 0x000fe40004000000 */
[----:B------:R-:W-:Y:S02]  /*20130*/  FSEL R239, R12, -INF , !P1 ;  /* 0xff8000000cef7808 */ /* 0x000fe40004800000 */
[C---:B------:R-:W-:Y:S02]  /*20140*/  ISETP.GE.AND P0, PT, R14.reuse, R247, PT ;  /* 0x000000f70e00720c */ /* 0x040fe40003f06270 */
[-C--:B------:R-:W-:Y:S02]  /*20150*/  ISETP.GE.AND P1, PT, R14, R246.reuse, PT ;  /* 0x000000f60e00720c */ /* 0x080fe40003f26270 */
[----:B------:R-:W-:Y:S02]  /*20160*/  FMNMX.FTZ R19, R16, R19, !PT ;  /* 0x0000001310137209 */ /* 0x000fe40007810000 */
[----:B------:R-:W-:Y:S02]  /*20170*/  FSEL R200, R200, -INF , !P4 ;  /* 0xff800000c8c87808 */ /* 0x000fe40006000000 */
[----:B------:R-:W-:Y:S02]  /*20180*/  ISETP.GE.AND P4, PT, R15, R246, PT ;  /* 0x000000f60f00720c */ /* 0x000fe40003f86270 */
[C---:B------:R-:W-:Y:S02]  /*20190*/  ISETP.GE.OR P0, PT, R14.reuse, R244, !P0 ;  /* 0x000000f40e00720c */ /* 0x040fe40004706670 */
[-C--:B------:R-:W-:Y:S02]  /*201a0*/  ISETP.GE.OR P1, PT, R14, R245.reuse, !P1 ;  /* 0x000000f50e00720c */ /* 0x080fe40004f26670 */
[----:B------:R-:W-:Y:S02]  /*201b0*/  FMNMX.FTZ R14, R7, R0, !PT ;  /* 0x00000000070e7209 */ /* 0x000fe40007810000 */
[----:B------:R-:W-:Y:S02]  /*201c0*/  ISETP.GE.OR P4, PT, R15, R245, !P4 ;  /* 0x000000f50f00720c */ /* 0x000fe40006786670 */
[----:B------:R-:W-:Y:S02]  /*201d0*/  FMNMX.FTZ R15, R10, R19, !PT ;  /* 0x000000130a0f7209 */ /* 0x000fe40007810000 */
[----:B------:R-:W-:Y:S02]  /*201e0*/  FSEL R13, R165, -INF , !P5 ;  /* 0xff800000a50d7808 */ /* 0x000fe40006800000 */
[----:B------:R-:W-:Y:S02]  /*201f0*/  FMNMX.FTZ R14, R9, R14, !PT ;  /* 0x0000000e090e7209 */ /* 0x000fe40007810000 */
[----:B------:R-:W-:Y:S02]  /*20200*/  FMNMX.FTZ R15, R172, R15, !PT ;  /* 0x0000000fac0f7209 */ /* 0x000fe40007810000 */
[----:B------:R-:W-:Y:S02]  /*20210*/  FMNMX.FTZ R14, R13, R14, !PT ;  /* 0x0000000e0d0e7209 */ /* 0x000fe40007810000 */
[----:B------:R-:W-:Y:S02]  /*20220*/  FMNMX.FTZ R15, R186, R15, !PT ;  /* 0x0000000fba0f7209 */ /* 0x000fe40007810000 */
[----:B------:R-:W-:Y:S02]  /*20230*/  FMNMX.FTZ R14, R11, R14, !PT ;  /* 0x0000000e0b0e7209 */ /* 0x000fe40007810000 */
[----:B------:R-:W-:Y:S02]  /*20240*/  FSEL R191, R191, -INF , !P2 ;  /* 0xff800000bfbf7808 */ /* 0x000fe40005000000 */
[----:B------:R-:W-:Y:S02]  /*20250*/  FMNMX.FTZ R15, R194, R15, !PT ;  /* 0x0000000fc20f7209 */ /* 0x000fe40007810000 */
[----:B------:R-:W-:Y:S02]  /*20260*/  ISETP.GE.AND P5, PT, R17, R246, PT ;  /* 0x000000f61100720c */ /* 0x000fe40003fa6270 */
[----:B------:R-:W-:Y:S02]  /*20270*/  FMNMX.FTZ R14, R191, R14, !PT ;  /* 0x0000000ebf0e7209 */ /* 0x000fe40007810000 */
[----:B------:R-:W-:Y:S02]  /*20280*/  FMNMX.FTZ R15, R192, R15, !PT ;  /* 0x0000000fc00f7209 */ /* 0x000fe40007810000 */
[----:B------:R-:W-:Y:S02]  /*20290*/  FSEL R193, R4, -INF , !P6 ;  /* 0xff80000004c17808 */ /* 0x000fe40007000000 */
[----:B------:R-:W-:Y:S02]  /*202a0*/  ISETP.GE.OR P5, PT, R17, R245, !P5 ;  /* 0x000000f51100720c */ /* 0x000fe40006fa6670 */
[C---:B------:R-:W-:Y:S02]  /*202b0*/  IADD3 R17, R8.reuse, 0x29, RZ ;  /* 0x0000002908117810 */ /* 0x040fe40007ffe0ff */
[----:B------:R-:W-:Y:S02]  /*202c0*/  FMNMX.FTZ R14, R239, R14, !PT ;  /* 0x0000000eef0e7209 */ /* 0x000fe40007810000 */
[----:B------:R-:W-:Y:S02]  /*202d0*/  IADD3 R12, R8, 0x30, RZ ;  /* 0x00000030080c7810 */ /* 0x000fe40007ffe0ff */
[----:B------:R-:W-:Y:S02]  /*202e0*/  FMNMX.FTZ R15, R190, R15, !PT ;  /* 0x0000000fbe0f7209 */ /* 0x000fe40007810000 */
[----:B------:R-:W-:Y:S02]  /*202f0*/  ISETP.GE.AND P2, PT, R3, R246, PT ;  /* 0x000000f60300720c */ /* 0x000fe40003f46270 */
[----:B------:R-:W-:Y:S02]  /*20300*/  FSEL R198, R198, -INF , !P0 ;  /* 0xff800000c6c67808 */ /* 0x000fe40004000000 */
[-C--:B------:R-:W-:Y:S02]  /*20310*/  ISETP.GE.AND P0, PT, R17, R247.reuse, PT ;  /* 0x000000f71100720c */ /* 0x080fe40003f06270 */
[----:B------:R-:W-:Y:S02]  /*20320*/  FSEL R203, R203, -INF , !P5 ;  /* 0xff800000cbcb7808 */ /* 0x000fe40006800000 */
[----:B------:R-:W-:Y:S02]  /*20330*/  FMNMX.FTZ R14, R193, R14, !PT ;  /* 0x0000000ec10e7209 */ /* 0x000fe40007810000 */
[----:B------:R-:W-:Y:S02]  /*20340*/  ISETP.GE.AND P6, PT, R12, R247, PT ;  /* 0x000000f70c00720c */ /* 0x000fe40003fc6270 */
[----:B------:R-:W-:Y:S02]  /*20350*/  FMNMX.FTZ R15, R202, R15, !PT ;  /* 0x0000000fca0f7209 */ /* 0x000fe40007810000 */
[----:B------:R-:W-:Y:S02]  /*20360*/  ISETP.GE.OR P2, PT, R3, R245, !P2 ;  /* 0x000000f50300720c */ /* 0x000fe40005746670 */
[----:B------:R-:W-:Y:S02]  /*20370*/  ISETP.GE.OR P0, PT, R17, R244, !P0 ;  /* 0x000000f41100720c */ /* 0x000fe40004706670 */
[----:B------:R-:W-:Y:S02]  /*20380*/  FSEL R201, R201, -INF , !P4 ;  /* 0xff800000c9c97808 */ /* 0x000fe40006000000 */
[----:B------:R-:W-:Y:S02]  /*20390*/  FMNMX.FTZ R14, R203, R14, !PT ;  /* 0x0000000ecb0e7209 */ /* 0x000fe40007810000 */
[----:B------:R-:W-:Y:S02]  /*203a0*/  ISETP.GE.OR P6, PT, R12, R244, !P6 ;  /* 0x000000f40c00720c */ /* 0x000fe400077c6670 */
[----:B------:R-:W-:Y:S02]  /*203b0*/  IADD3 R4, R8, 0x31, RZ ;  /* 0x0000003108047810 */ /* 0x000fe40007ffe0ff */
[----:B------:R-:W-:Y:S02]  /*203c0*/  FMNMX.FTZ R15, R200, R15, !PT ;  /* 0x0000000fc80f7209 */ /* 0x000fe40007810000 */
[----:B------:R-:W-:Y:S02]  /*203d0*/  FSEL R199, R199, -INF , !P2 ;  /* 0xff800000c7c77808 */ /* 0x000fe40005000000 */
[----:B------:R-:W-:Y:S02]  /*203e0*/  FMNMX.FTZ R18, R201, R14, !PT ;  /* 0x0000000ec9127209 */ /* 0x000fe40007810000 */
[----:B------:R-:W-:Y:S02]  /*203f0*/  FSEL R196, R196, -INF , !P0 ;  /* 0xff800000c4c47808 */ /* 0x000fe40004000000 */
[CC--:B------:R-:W-:Y:S02]  /*20400*/  ISETP.GE.AND P0, PT, R17.reuse, R246.reuse, PT ;  /* 0x000000f61100720c */ /* 0x0c0fe40003f06270 */
[----:B------:R-:W-:Y:S02]  /*20410*/  IADD3 R3, R8, 0x38, RZ ;  /* 0x0000003808037810 */ /* 0x000fe40007ffe0ff */
[----:B------:R-:W-:Y:S02]  /*20420*/  FSEL R188, R188, -INF , !P6 ;  /* 0xff800000bcbc7808 */ /* 0x000fe40007000000 */
[----:B------:R-:W-:Y:S02]  /*20430*/  ISETP.GE.AND P6, PT, R4, R247, PT ;  /* 0x000000f70400720c */ /* 0x000fe40003fc6270 */
[----:B------:R-:W-:Y:S02]  /*20440*/  FMNMX.FTZ R15, R198, R15, !PT ;  /* 0x0000000fc60f7209 */ /* 0x000fe40007810000 */
[----:B------:R-:W-:Y:S02]  /*20450*/  ISETP.GE.AND P2, PT, R12, R246, PT ;  /* 0x000000f60c00720c */ /* 0x000fe40003f46270 */
[----:B------:R-:W-:Y:S02]  /*20460*/  ISETP.GE.OR P0, PT, R17, R245, !P0 ;  /* 0x000000f51100720c */ /* 0x000fe40004706670 */
[----:B------:R-:W-:Y:S02]  /*20470*/  FSEL R197, R197, -INF , !P1 ;  /* 0xff800000c5c57808 */ /* 0x000fe40004800000 */
[----:B------:R-:W-:Y:S02]  /*20480*/  FMNMX.FTZ R18, R199, R18, !PT ;  /* 0x00000012c7127209 */ /* 0x000fe40007810000 */
[----:B------:R-:W-:Y:S02]  /*20490*/  ISETP.GE.OR P6, PT, R4, R244, !P6 ;  /* 0x000000f40400720c */ /* 0x000fe400077c6670 */
[----:B------:R-:W-:Y:S02]  /*204a0*/  IADD3 R8, R8, 0x39, RZ ;  /* 0x0000003908087810 */ /* 0x000fe40007ffe0ff */
[----:B------:R-:W-:Y:S02]  /*204b0*/  ISETP.GE.AND P5, PT, R3, R247, PT ;  /* 0x000000f70300720c */ /* 0x000fe40003fa6270 */
[----:B------:R-:W-:Y:S02]  /*204c0*/  FMNMX.FTZ R15, R196, R15, !PT ;  /* 0x0000000fc40f7209 */ /* 0x000fe40007810000 */
[----:B------:R-:W-:Y:S02]  /*204d0*/  ISETP.GE.OR P2, PT, R12, R245, !P2 ;  /* 0x000000f50c00720c */ /* 0x000fe40005746670 */
[----:B------:R-:W-:Y:S02]  /*204e0*/  FSEL R195, R5, -INF , !P0 ;  /* 0xff80000005c37808 */ /* 0x000fe40004000000 */
[----:B------:R-:W-:Y:S02]  /*204f0*/  ISETP.GE.AND P1, PT, R4, R246, PT ;  /* 0x000000f60400720c */ /* 0x000fe40003f26270 */
[----:B------:R-:W-:Y:S02]  /*20500*/  FMNMX.FTZ R18, R197, R18, !PT ;  /* 0x00000012c5127209 */ /* 0x000fe40007810000 */
[----:B------:R-:W-:Y:S02]  /*20510*/  FSEL R178, R178, -INF , !P6 ;  /* 0xff800000b2b27808 */ /* 0x000fe40007000000 */
[----:B------:R-:W-:Y:S02]  /*20520*/  ISETP.GE.OR P5, PT, R3, R244, !P5 ;  /* 0x000000f40300720c */ /* 0x000fe40006fa6670 */
[----:B------:R-:W-:Y:S02]  /*20530*/  FMNMX.FTZ R15, R188, R15, !PT ;  /* 0x0000000fbc0f7209 */ /* 0x000fe40007810000 */
[----:B------:R-:W-:Y:S02]  /*20540*/  ISETP.GE.AND P6, PT, R8, R247, PT ;  /* 0x000000f70800720c */ /* 0x000fe40003fc6270 */
[----:B------:R-:W-:Y:S02]  /*20550*/  FSEL R177, R177, -INF , !P2 ;  /* 0xff800000b1b17808 */ /* 0x000fe40005000000 */
[----:B------:R-:W-:Y:S02]  /*20560*/  FMNMX.FTZ R18, R195, R18, !PT ;  /* 0x00000012c3127209 */ /* 0x000fe40007810000 */
[----:B------:R-:W-:Y:S02]  /*20570*/  ISETP.GE.AND P0, PT, R3, R246, PT ;  /* 0x000000f60300720c */ /* 0x000fe40003f06270 */
[----:B------:R-:W-:Y:S02]  /*20580*/  ISETP.GE.OR P1, PT, R4, R245, !P1 ;  /* 0x000000f50400720c */ /* 0x000fe40004f26670 */
[----:B------:R-:W-:Y:S02]  /*20590*/  FSEL R176, R176, -INF , !P5 ;  /* 0xff800000b0b07808 */ /* 0x000fe40006800000 */
[----:B------:R-:W-:Y:S02]  /*205a0*/  FMNMX.FTZ R15, R178, R15, !PT ;  /* 0x0000000fb20f7209 */ /* 0x000fe40007810000 */
[C---:B------:R-:W-:Y:S02]  /*205b0*/  ISETP.GE.OR P6, PT, R8.reuse, R244, !P6 ;  /* 0x000000f40800720c */ /* 0x040fe400077c6670 */
[----:B------:R-:W-:Y:S02]  /*205c0*/  FSEL R175, R175, -INF , !P1 ;  /* 0xff800000afaf7808 */ /* 0x000fe40004800000 */
[----:B------:R-:W-:Y:S02]  /*205d0*/  FMNMX.FTZ R18, R177, R18, !PT ;  /* 0x00000012b1127209 */ /* 0x000fe40007810000 */
        /* <DEDUP_REMOVED lines=21> */
[C---:B------:R-:W-:Y:S01]  /*20730*/  FSETP.NEU.FTZ.AND P1, PT, R164.reuse, -INF , PT ;  /* 0xff800000a400780b */ /* 0x040fe20003f3d000 */
[C---:B------:R-:W-:Y:S03]  /*20740*/  FMUL.FTZ R179, R164.reuse, c[0x0][0x23c] ;  /* 0x00008f00a4b37a20 */ /* 0x040fe60000410000 */
[----:B------:R-:W-:Y:S02]  /*20750*/  FSEL R5, R164, RZ, P1 ;  /* 0x000000ffa4057208 */ /* 0x000fe40000800000 */
[----:B------:R-:W-:Y:S05]  /*20760*/  FSEL R179, R179, RZ, P1 ;  /* 0x000000ffb3b37208 */ /* 0x000fea0000800000 */
[--C-:B------:R-:W-:Y:S01]  /*20770*/  FFMA.FTZ R184, R172, c[0x0][0x23c], -R179.reuse ;  /* 0x00008f00acb87a23 */ /* 0x100fe200000108b3 */
[----:B------:R-:W-:Y:S01]  /*20780*/  FSEL R172, R4, RZ, P0 ;  /* 0x000000ff04ac7208 */ /* 0x000fe20000000000 */
[----:B------:R-:W-:Y:S01]  /*20790*/  FADD.FTZ R4, -R5, R2 ;  /* 0x0000000205047221 */ /* 0x000fe20000010100 */
[----:B------:R-:W-:Y:S01]  /*207a0*/  FSEL R5, R3, RZ, P0 ;  /* 0x000000ff03057208 */ /* 0x000fe20000000000 */
[--C-:B------:R-:W-:Y:S01]  /*207b0*/  FFMA.FTZ R167, R168, c[0x0][0x23c], -R179.reuse ;  /* 0x00008f00a8a77a23 */ /* 0x100fe200000108b3 */
[----:B------:R-:W-:Y:S01]  /*207c0*/  ISETP.GT.AND P0, PT, R240, R231, PT ;  /* 0x000000e7f000720c */ /* 0x000fe20003f04270 */
[----:B------:R-:W-:Y:S01]  /*207d0*/  FFMA.FTZ R181, R13, c[0x0][0x23c], -R172 ;  /* 0x00008f000db57a23 */ /* 0x000fe200000108ac */
[----:B------:R-:W-:Y:S01]  /*207e0*/  MUFU.EX2 R184, R184 ;  /* 0x000000b800b87308 */ /* 0x000fe20000000800 */
[----:B------:R-:W-:Y:S01]  /*207f0*/  FADD.FTZ R5, -R5, R0 ;  /* 0x0000000005057221 */ /* 0x000fe20000010100 */
[----:B------:R-:W1:Y:S01]  /*20800*/  LDSM.16.MT88.4 R12, [R224+0x10000] ;  /* 0x01000000e00c783b */ /* 0x000e620000004200 */
[--C-:B------:R-:W-:Y:S02]  /*20810*/  FFMA.FTZ R166, R16, c[0x0][0x23c], -R179.reuse ;  /* 0x00008f0010a67a23 */ /* 0x100fe400000108b3 */
[--C-:B------:R-:W-:Y:S02]  /*20820*/  FFMA.FTZ R185, R10, c[0x0][0x23c], -R179.reuse ;  /* 0x00008f000ab97a23 */ /* 0x100fe400000108b3 */
[--C-:B------:R-:W-:Y:S02]  /*20830*/  FFMA.FTZ R183, R7, c[0x0][0x23c], -R172.reuse ;  /* 0x00008f0007b77a23 */ /* 0x100fe400000108ac */
[--C-:B------:R-:W-:Y:S01]  /*20840*/  FFMA.FTZ R182, R9, c[0x0][0x23c], -R172.reuse ;  /* 0x00008f0009b67a23 */ /* 0x100fe200000108ac */
[----:B------:R-:W-:Y:S01]  /*20850*/  MUFU.EX2 R167, R167 ;  /* 0x000000a700a77308 */ /* 0x000fe20000000800 */
[--C-:B------:R-:W-:Y:S02]  /*20860*/  FFMA.FTZ R180, R11, c[0x0][0x23c], -R172.reuse ;  /* 0x00008f000bb47a23 */ /* 0x100fe400000108ac */
[----:B------:R-:W-:Y:S02]  /*20870*/  FMUL.FTZ R2, R4, c[0x0][0x23c] ;  /* 0x00008f0004027a20 */ /* 0x000fe40000410000 */
[----:B------:R-:W-:Y:S02]  /*20880*/  FMUL.FTZ R0, R5, c[0x0][0x23c] ;  /* 0x00008f0005007a20 */ /* 0x000fe40000410000 */
[--C-:B------:R-:W-:Y:S02]  /*20890*/  FFMA.FTZ R177, R177, c[0x0][0x23c], -R172.reuse ;  /* 0x00008f00b1b17a23 */ /* 0x100fe400000108ac */
        /* <DEDUP_REMOVED lines=26> */
[----:B------:R-:W-:Y:S01]  /*20a40*/  FFMA.FTZ R172, R165, c[0x0][0x23c], -R172 ;  /* 0x00008f00a5ac7a23 */ /* 0x000fe200000108ac */
[----:B------:R-:W-:Y:S01]  /*20a50*/  MUFU.EX2 R181, R181 ;  /* 0x000000b500b57308 */ /* 0x000fe20000000800 */
[--C-:B------:R-:W-:Y:S02]  /*20a60*/  FFMA.FTZ R188, R188, c[0x0][0x23c], -R179.reuse ;  /* 0x00008f00bcbc7a23 */ /* 0x100fe400000108b3 */
[----:B------:R-:W-:Y:S07]  /*20a70*/  FFMA.FTZ R179, R174, c[0x0][0x23c], -R179 ;  /* 0x00008f00aeb37a23 */ /* 0x000fee00000108b3 */
        /* <DEDUP_REMOVED lines=216> */
[----:B------:R-:W-:Y:S04]  /*21800*/  FADD.FTZ R181, R181, R182 ;  /* 0x000000b6b5b57221 */ /* 0x000fe80000010000 */
[C---:B---3--:R-:W-:Y:S05]  /*21810*/  HMMA.16816.F32 R4, R132.reuse, R140, R4 ;  /* 0x0000008c8404723c */ /* 0x048fea0000001804 */
[----:B------:R-:W-:Y:S03]  /*21820*/  FADD.FTZ R180, R180, R181 ;  /* 0x000000b5b4b47221 */ /* 0x000fe60000010000 */
[C---:B------:R-:W-:Y:S01]  /*21830*/  HMMA.16816.F32 R8, R132.reuse, R142, R8 ;  /* 0x0000008e8408723c */ /* 0x040fe20000001808 */
[----:B------:R-:W2:Y:S03]  /*21840*/  LDSM.16.MT88.4 R140, [R222+0x12800] ;  /* 0x01280000de8c783b */ /* 0x000ea60000004200 */
[----:B------:R-:W-:Y:S04]  /*21850*/  FADD.FTZ R191, R191, R180 ;  /* 0x000000b4bfbf7221 */ /* 0x000fe80000010000 */
[C---:B------:R-:W-:Y:S04]  /*21860*/  HMMA.16816.F32 R12, R132.reuse, R144, R12 ;  /* 0x00000090840c723c */ /* 0x040fe8000000180c */
[----:B------:R-:W-:Y:S04]  /*21870*/  FADD.FTZ R192, R192, R191 ;  /* 0x000000bfc0c07221 */ /* 0x000fe80000010000 */
        /* <DEDUP_REMOVED lines=140> */
[----:B------:R-:W-:Y:S02]  /*22140*/  FADD.FTZ R0, R186, R13 ;  /* 0x0000000dba007221 */ /* 0x000fe40000010000 */
[----:B------:R-:W-:Y:S02]  /*22150*/  FADD.FTZ R13, R193, R192 ;  /* 0x000000c0c10d7221 */ /* 0x000fe40000010000 */
[C---:B------:R-:W-:Y:S04]  /*22160*/  HMMA.16816.F32 R72, R168.reuse, R18, R72 ;  /* 0x00000012a848723c */ /* 0x040fe80000001848 */
[----:B------:R-:W-:Y:S02]  /*22170*/  FADD.FTZ R0, R187, R0 ;  /* 0x00000000bb007221 */ /* 0x000fe40000010000 */
[----:B------:R-:W-:Y:S02]  /*22180*/  FADD.FTZ R13, R194, R13 ;  /* 0x0000000dc20d7221 */ /* 0x000fe40000010000 */
        /* <DEDUP_REMOVED lines=13> */
[----:B------:R-:W-:Y:S02]  /*22260*/  FADD.FTZ R5, R190, R5 ;  /* 0x00000005be057221 */ /* 0x000fe40000010000 */
[----:B------:R-:W-:Y:S02]  /*22270*/  FADD.FTZ R0, R196, R13 ;  /* 0x0000000dc4007221 */ /* 0x000fe40000010000 */
[----:B------:R-:W-:Y:S01]  /*22280*/  FADD.FTZ R202, R202, R5 ;  /* 0x00000005caca7221 */ /* 0x000fe20000010000 */
[C---:B---3--:R-:W-:Y:S03]  /*22290*/  HMMA.16816.F32 R124, R168.reuse, R8, R124 ;  /* 0x00000008a87c723c */ /* 0x048fe6000000187c */
[----:B------:R-:W-:Y:S02]  /*222a0*/  FADD.FTZ R203, R203, R202 ;  /* 0x000000cacbcb7221 */ /* 0x000fe40000010000 */
[----:B------:R-:W-:Y:S02]  /*222b0*/  FADD.FTZ R0, R199, R0 ;  /* 0x00000000c7007221 */ /* 0x000fe40000010000 */
[----:B------:R-:W-:Y:S01]  /*222c0*/  FADD.FTZ R198, R198, R203 ;  /* 0x000000cbc6c67221 */ /* 0x000fe20000010000 */
[----:B------:R-:W-:Y:S04]  /*222d0*/  HMMA.16816.F32 R128, R168, R10, R128 ;  /* 0x0000000aa880723c */ /* 0x000fe80000001880 */
[----:B------:R-:W-:Y:S01]  /*222e0*/  FADD.FTZ R197, R197, R0 ;  /* 0x00000000c5c57221 */ /* 0x000fe20000010000 */
[----:B------:R-:W-:Y:S01]  /*222f0*/  MOV R0, R3 ;  /* 0x0000000300007202 */ /* 0x000fe20000000f00 */
[----:B------:R-:W-:Y:S02]  /*22300*/  FADD.FTZ R239, R239, R198 ;  /* 0x000000c6efef7221 */ /* 0x000fe40000010000 */
[----:B------:R-:W-:Y:S04]  /*22310*/  FADD.FTZ R200, R200, R197 ;  /* 0x000000c5c8c87221 */ /* 0x000fe80000010000 */
[----:B------:R-:W-:Y:S02]  /*22320*/  FADD.FTZ R188, R188, R239 ;  /* 0x000000efbcbc7221 */ /* 0x000fe40000010000 */
[----:B------:R-:W-:Y:S02]  /*22330*/  FADD.FTZ R200, R179, R200 ;  /* 0x000000c8b3c87221 */ /* 0x000fe40000010000 */
[----:B------:R-:W-:Y:S02]  /*22340*/  FADD.FTZ R188, R195, R188 ;  /* 0x000000bcc3bc7221 */ /* 0x000fe40000010000 */
[----:B------:R-:W-:Y:S02]  /*22350*/  FADD.FTZ R200, R176, R200 ;  /* 0x000000c8b0c87221 */ /* 0x000fe40000010000 */
[----:B------:R-:W-:Y:S02]  /*22360*/  FADD.FTZ R188, R201, R188 ;  /* 0x000000bcc9bc7221 */ /* 0x000fe40000010000 */
[----:B------:R-:W-:Y:S02]  /*22370*/  FADD.FTZ R200, R177, R200 ;  /* 0x000000c8b1c87221 */ /* 0x000fe40000010000 */
[----:B------:R-:W-:Y:S02]  /*22380*/  FADD.FTZ R251, R243, R188 ;  /* 0x000000bcf3fb7221 */ /* 0x000fe40000010000 */
[----:B------:R-:W-:Y:S01]  /*22390*/  FADD.FTZ R249, R165, R200 ;  /* 0x000000c8a5f97221 */ /* 0x000fe20000010000 */
[----:B------:R-:W-:-:S05]  /*223a0*/  @P0 BRA `(.L_x_6776) ;  /* 0xffffbca000000947 */ /* 0x000fca000383ffff */
.L_x_6772:
        /* <DEDUP_REMOVED lines=321> */
.L_x_6777:
[----:B------:R-:W2:Y:S04]  /*237c0*/  S2R R74, SR_CTAID.Z ;  /* 0x00000000004a7919 */ /* 0x000ea80000002700 */
[----:B------:R-:W2:Y:S02]  /*237d0*/  S2R R3, SR_CTAID.Y ;  /* 0x0000000000037919 */ /* 0x000ea40000002600 */
[----:B--2---:R-:W-:-:S04]  /*237e0*/  IMAD R73, R3, c[0x0][0x1c0], R74 ;  /* 0x0000700003497a24 */ /* 0x004fc800078e024a */
[----:B------:R-:W-:Y:S02]  /*237f0*/  IMAD R73, R73, c[0x0][0x214], RZ ;  /* 0x0000850049497a24 */ /* 0x000fe400078e02ff */
.L_x_6778:
        /* <DEDUP_REMOVED lines=58> */
.L_x_6780:
[----:B--2-4-:R-:W-:Y:S05]  /*23ba0*/  BSYNC B0 ;  /* 0x0000000000007941 */ /* 0x014fea0003800000 */
.L_x_6779:
        /* <DEDUP_REMOVED lines=37> */
.L_x_6782:
[----:B------:R-:W-:Y:S05]  /*23e00*/  BSYNC B0 ;  /* 0x0000000000007941 */ /* 0x000fea0003800000 */
.L_x_6781:
        /* <DEDUP_REMOVED lines=18> */
.L_x_6784:
[----:B------:R-:W-:Y:S05]  /*23f30*/  BSYNC B0 ;  /* 0x0000000000007941 */ /* 0x000fea0003800000 */
.L_x_6783:
        /* <DEDUP_REMOVED lines=18> */
.L_x_6786:
[----:B------:R-:W-:Y:S05]  /*24060*/  BSYNC B0 ;  /* 0x0000000000007941 */ /* 0x000fea0003800000 */
.L_x_6785:
        /* <DEDUP_REMOVED lines=18> */
.L_x_6787:
        /* <DEDUP_REMOVED lines=15> */
.L_x_8817:


//--------------------- .text._ZN5flash24flash_fwd_splitkv_kernelI23Flash_fwd_kernel_traitsILi256ELi64ELi64ELi4ELb0ELb0EN7cutlass6half_tE19Flash_kernel_traitsILi256ELi64ELi64ELi4ES3_EELb0ELb1ELb1ELb0ELb0ELb0ELb0ELb1EEEvNS_16Flash_fwd_paramsE --------------------------
	.section	.text._ZN5flash24flash_fwd_splitkv_kernelI23Flash_fwd_kernel_traitsILi256ELi64ELi64ELi4ELb0ELb0EN7cutlass6half_tE19Flash_kernel_traitsILi256ELi64ELi64ELi4ES3_EELb0ELb1ELb1ELb0ELb0ELb0ELb0ELb1EEEvNS_16Flash_fwd_paramsE,"ax",@progbits
	.sectioninfo	@"SHI_REGISTERS=255"
	.align	128
        .global         _ZN5flash24flash_fwd_splitkv_kernelI23Flash_fwd_kernel_traitsILi256ELi64ELi64ELi4ELb0ELb0EN7cutlass6half_tE19Flash_kernel_traitsILi256ELi64ELi64ELi4ES3_EELb0ELb1ELb1ELb0ELb0ELb0ELb0ELb1EEEvNS_16Flash_fwd_paramsE
        .type           _ZN5flash24flash_fwd_splitkv_kernelI23Flash_fwd_kernel_traitsILi256ELi64ELi64ELi4ELb0ELb0EN7cutlass6half_tE19Flash_kernel_traitsILi256ELi64ELi64ELi4ES3_EELb0ELb1ELb1ELb0ELb0ELb0ELb0ELb1EEEvNS_16Flash_fwd_paramsE,@function
        .size           _ZN5flash24flash_fwd_splitkv_kernelI23Flash_fwd_kernel_traitsILi256ELi64ELi64ELi4ELb0ELb0EN7cutlass6half_tE19Flash_kernel_traitsILi256ELi64ELi64ELi4ES3_EELb0ELb1ELb1ELb0ELb0ELb0ELb0ELb1EEEvNS_16Flash_fwd_paramsE,(.L_x_8755 - _ZN5flash24flash_fwd_splitkv_kernelI23Flash_fwd_kernel_traitsILi256ELi64ELi64ELi4ELb0ELb0EN7cutlass6half_tE19Flash_kernel_traitsILi256ELi64ELi64ELi4ES3_EELb0ELb1ELb1ELb0ELb0ELb0ELb0ELb1EEEvNS_16Flash_fwd_paramsE)
        .other          _ZN5flash24flash_fwd_splitkv_kernelI23Flash_fwd_kernel_traitsILi256ELi64ELi64ELi4ELb0ELb0EN7cutlass6half_tE19Flash_kernel_traitsILi256ELi64ELi64ELi4ES3_EELb0ELb1ELb1ELb0ELb0ELb0ELb0ELb1EEEvNS_16Flash_fwd_paramsE,@"STO_CUDA_ENTRY STV_DEFAULT"
_ZN5flash24flash_fwd_splitkv_kernelI23Flash_fwd_kernel_traitsILi256ELi64ELi64ELi4ELb0ELb0EN7cutlass6half_tE19Flash_kernel_traitsILi256ELi64ELi64ELi4ES3_EELb0ELb1ELb1ELb0ELb0ELb0ELb0ELb1EEEvNS_16Flash_fwd_paramsE:
.text._ZN5flash24flash_fwd_splitkv_kernelI23Flash_fwd_kernel_traitsILi256ELi64ELi64ELi4ELb0ELb0EN7cutlass6half_tE19Flash_kernel_traitsILi256ELi64ELi64ELi4ES3_EELb0ELb1ELb1ELb0ELb0ELb0ELb0ELb1EEEvNS_16Flash_fwd_paramsE:
        /* <DEDUP_REMOVED lines=10> */
[----:B-123--:R-:W-:Y:S05]  /*00a0*/  CALL.REL.NOINC `($_ZN5flash24flash_fwd_splitkv_kernelI23Flash_fwd_kernel_traitsILi256ELi64ELi64ELi4ELb0ELb0EN7cutlass6half_tE19Flash_kernel_traitsILi256ELi64ELi64ELi4ES3_EELb0ELb1ELb1ELb0ELb0ELb0ELb0ELb1EEEvNS_16Flash_fwd_paramsE$_ZN5flash30compute_attn_1rowblock_splitkvI23Flash_fwd_kernel_traitsILi256ELi64ELi64ELi4ELb0ELb0EN7cutlass6half_tE19Flash_kernel_traitsILi256ELi64ELi64ELi4ES3_EELb0ELb1ELb1ELb0ELb0ELb0ELb0ELb1ENS_16Flash_fwd_paramsEEEvRKT8_iiiii) ;  /* 0x0000002000007944 */ /* 0x00efea0003c00000 */
[----:B------:R-:W-:Y:S05]  /*00b0*/  BSYNC B4 ;  /* 0x0000000000047941 */ /* 0x000fea0003800000 */
.L_x_6788:
[----:B------:R-:W-:Y:S05]  /*00c0*/  EXIT ;  /* 0x000000000000794d */ /* 0x000fea0003800000 */
        .type           $_ZN5flash24flash_fwd_splitkv_kernelI23Flash_fwd_kernel_traitsILi256ELi64ELi64ELi4ELb0ELb0EN7cutlass6half_tE19Flash_kernel_traitsILi256ELi64ELi64ELi4ES3_EELb0ELb1ELb1ELb0ELb0ELb0ELb0ELb1EEEvNS_16Flash_fwd_paramsE$_ZN5flash30compute_attn_1rowblock_splitkvI23Flash_fwd_kernel_traitsILi256ELi64ELi64ELi4ELb0ELb0EN7cutlass6half_tE19Flash_kernel_traitsILi256ELi64ELi64ELi4ES3_EELb0ELb1ELb1ELb0ELb0ELb0ELb0ELb1ENS_16Flash_fwd_paramsEEEvRKT8_iiiii,@function
        .size           $_ZN5flash24flash_fwd_splitkv_kernelI23Flash_fwd_kernel_traitsILi256ELi64ELi64ELi4ELb0ELb0EN7cutlass6half_tE19Flash_kernel_traitsILi256ELi64ELi64ELi4ES3_EELb0ELb1ELb1ELb0ELb0ELb0ELb0ELb1EEEvNS_16Flash_fwd_paramsE$_ZN5flash30compute_attn_1rowblock_splitkvI23Flash_fwd_kernel_traitsILi256ELi64ELi64ELi4ELb0ELb0EN7cutlass6half_tE19Flash_kernel_traitsILi256ELi64ELi64ELi4ES3_EELb0ELb1ELb1ELb0ELb0ELb0ELb0ELb1ENS_16Flash_fwd_paramsEEEvRKT8_iiiii,($__internal_26_$__cuda_sm70_shflsync_bfly_p - $_ZN5flash24flash_fwd_splitkv_kernelI23Flash_fwd_kernel_traitsILi256ELi64ELi64ELi4ELb0ELb0EN7cutlass6half_tE19Flash_kernel_traitsILi256ELi64ELi64ELi4ES3_EELb0ELb1ELb1ELb0ELb0ELb0ELb0ELb1EEEvNS_16Flash_fwd_paramsE$_ZN5flash30compute_attn_1rowblock_splitkvI23Flash_fwd_kernel_traitsILi256ELi64ELi64ELi4ELb0ELb0EN7cutlass6half_tE19Flash_kernel_traitsILi256ELi64ELi64ELi4ES3_EELb0ELb1ELb1ELb0ELb0ELb0ELb0ELb1ENS_16Flash_fwd_paramsEEEvRKT8_iiiii)
$_ZN5flash24flash_fwd_splitkv_kernelI23Flash_fwd_kernel_traitsILi256ELi64ELi64ELi4ELb0ELb0EN7cutlass6half_tE19Flash_kernel_traitsILi256ELi64ELi64ELi4ES3_EELb0ELb1ELb1ELb0ELb0ELb0ELb0ELb1EEEvNS_16Flash_fwd_paramsE$_ZN5flash30compute_attn_1rowblock_splitkvI23Flash_fwd_kernel_traitsILi256ELi64ELi64ELi4ELb0ELb0EN7cutlass6half_tE19Flash_kernel_traitsILi256ELi64ELi64ELi4ES3_EELb0ELb1ELb1ELb0ELb0ELb0ELb0ELb1ENS_16Flash_fwd_paramsEEEvRKT8_iiiii:
        /* <DEDUP_REMOVED lines=20> */
.L_x_6790:
[----:B------:R-:W-:Y:S05]  /*0210*/  BSYNC B0 ;  /* 0x0000000000007941 */ /* 0x000fea0003800000 */
.L_x_6789:
        /* <DEDUP_REMOVED lines=17> */
.L_x_6792:
[----:B------:R4:W5:Y:S02]  /*0330*/  LD.E R82, [R20.64+0xb8] ;  /* 0x0000b80614527980 */ /* 0x000964000c101900 */
.L_x_6793:
[----:B------:R-:W-:Y:S05]  /*0340*/  BSYNC B0 ;  /* 0x0000000000007941 */ /* 0x000fea0003800000 */
.L_x_6791:
        /* <DEDUP_REMOVED lines=10> */
.L_x_6795:
[----:B------:R-:W2:Y:S01]  /*03f0*/  LD.E.64 R2, [R20.64+0x108] ;  /* 0x0001080614027980 */ /* 0x000ea2000c101b00 */
[----:B------:R-:W-:Y:S01]  /*0400*/  BSSY B0, `(.L_x_6797) ;  /* 0x0000006000007945 */ /* 0x000fe20003800000 */
[----:B------:R-:W-:Y:S01]  /*0410*/  IMAD.MOV.U32 R51, RZ, RZ, RZ ;  /* 0x000000ffff337224 */ /* 0x000fe200078e00ff */
[----:B--2---:R-:W-:-:S04]  /*0420*/  ISETP.NE.U32.AND P0, PT, R2, RZ, PT ;  /* 0x000000ff0200720c */ /* 0x004fc80003f05070 */
[----:B------:R-:W-:-:S13]  /*0430*/  ISETP.NE.AND.EX P0, PT, R3, RZ, PT, P0 ;  /* 0x000000ff0300720c */ /* 0x000fda0003f05300 */
[----:B------:R-:W-:Y:S05]  /*0440*/  @!P0 BRA `(.L_x_6798) ;  /* 0x0000001000008947 */ /* 0x000fea0003800000 */
[----:B------:R2:W5:Y:S02]  /*0450*/  LD.E R51, [R20.64+0xbc] ;  /* 0x0000bc0614337980 */ /* 0x000564000c101900 */
.L_x_6798:
[----:B------:R-:W-:Y:S05]  /*0460*/  BSYNC B0 ;  /* 0x0000000000007941 */ /* 0x000fea0003800000 */
.L_x_6797:
[----:B-----5:R-:W-:Y:S02]  /*0470*/  IADD3 R51, R82, R51, RZ ;  /* 0x0000003352337210 */ /* 0x020fe40007ffe0ff */
.L_x_6796:
[----:B------:R-:W-:Y:S05]  /*0480*/  BSYNC B1 ;  /* 0x0000000000017941 */ /* 0x000fea0003800000 */
.L_x_6794:
[----:B------:R-:W-:Y:S01]  /*0490*/  IMAD.SHL.U32 R50, R234, 0x40, RZ ;  /* 0x00000040ea327824 */ /* 0x000fe200078e00ff */
[----:B------:R-:W-:Y:S01]  /*04a0*/  MOV R2, R231 ;  /* 0x000000e700027202 */ /* 0x000fe20000000f00 */
[----:B------:R-:W-:-:S03]  /*04b0*/  IMAD.MOV.U32 R3, RZ, RZ, 0x0 ;  /* 0x00000000ff037424 */ /* 0x000fc600078e00ff */
[----:B------:R-:W-:-:S13]  /*04c0*/  ISETP.GT.AND P0, PT, R235, R50, PT ;  /* 0x00000032eb00720c */ /* 0x000fda0003f04270 */
[----:B------:R-:W-:Y:S05]  /*04d0*/  @!P0 RET.REL.NODEC R2 `(_ZN5flash24flash_fwd_splitkv_kernelI23Flash_fwd_kernel_traitsILi256ELi64ELi64ELi4ELb0ELb0EN7cutlass6half_tE19Flash_kernel_traitsILi256ELi64ELi64ELi4ES3_EELb0ELb1ELb1ELb0ELb0ELb0ELb0ELb1EEEvNS_16Flash_fwd_paramsE) ;  /* 0xfffffb2002008950 */ /* 0x000fea0003c3ffff */
        /* <DEDUP_REMOVED lines=28> */
[----:B---3--:R1:W2:Y:S04]  /*06a0*/  LD.E.64 R4, [R20.64+0x88] ;  /* 0x0000880614047980 */ /* 0x0082a8000c101b00 */
[----:B------:R1:W3:Y:S04]  /*06b0*/  LD.E.64 R12, [R20.64+0x90] ;  /* 0x00009006140c7980 */ /* 0x0002e8000c101b00 */
[----:B------:R1:W4:Y:S04]  /*06c0*/  LD.E R10, [R20.64+0x60] ;  /* 0x00006006140a7980 */ /* 0x000328000c101900 */
        /* <DEDUP_REMOVED lines=30> */
[----:B------:R-:W-:Y:S01]  /*08b0*/  IMAD R18, R13, R232, RZ ;  /* 0x000000e80d127224 */ /* 0x000fe200078e02ff */
[--C-:B------:R-:W-:Y:S01]  /*08c0*/  SHF.R.S32.HI R11, RZ, 0x1f, R232.reuse ;  /* 0x0000001fff0b7819 */ /* 0x100fe200000114e8 */
[----:B----4-:R-:W-:Y:S02]  /*08d0*/  IMAD R10, R233, R10, R232 ;  /* 0x0000000ae90a7224 */ /* 0x010fe400078e02e8 */
        /* <DEDUP_REMOVED lines=24> */
.L_x_6801:
[----:B------:R-:W-:Y:S05]  /*0a60*/  BSYNC B0 ;  /* 0x0000000000007941 */ /* 0x000fea0003800000 */
.L_x_6800:
        /* <DEDUP_REMOVED lines=22> */
.L_x_6803:
[----:B------:R-:W-:Y:S05]  /*0bd0*/  BSYNC B0 ;  /* 0x0000000000007941 */ /* 0x000fea0003800000 */
.L_x_6802:
        /* <DEDUP_REMOVED lines=22> */
.L_x_6805:
[----:B------:R-:W-:Y:S05]  /*0d40*/  BSYNC B0 ;  /* 0x0000000000007941 */ /* 0x000fea0003800000 */
.L_x_6804:
        /* <DEDUP_REMOVED lines=21> */
.L_x_6807:
[----:B------:R-:W-:Y:S05]  /*0ea0*/  BSYNC B0 ;  /* 0x0000000000007941 */ /* 0x000fea0003800000 */
.L_x_6806:
        /* <DEDUP_REMOVED lines=17> */
[----:B----4-:R-:W-:Y:S05]  /*0fc0*/  @P4 RET.REL.NODEC R4 `(_ZN5flash24flash_fwd_splitkv_kernelI23Flash_fwd_kernel_traitsILi256ELi64ELi64ELi4ELb0ELb0EN7cutlass6half_tE19Flash_kernel_traitsILi256ELi64ELi64ELi4ES3_EELb0ELb1ELb1ELb0ELb0ELb0ELb0ELb1EEEvNS_16Flash_fwd_paramsE) ;  /* 0xfffff03004004950 */ /* 0x010fea0003c3ffff */
[----:B------:R-:W-:-:S05]  /*0fd0*/  MOV R0, 0x7f800000 ;  /* 0x7f80000000007802 */ /* 0x000fca0000000f00 */
[----:B------:R2:W-:Y:S02]  /*0fe0*/  ST.E [R2.64+0xc0], R0 ;  /* 0x0000c00002007985 */ /* 0x0005e4000c101906 */
[----:B--2---:R-:W-:Y:S02]  /*0ff0*/  MOV R2, R231 ;  /* 0x000000e700027202 */ /* 0x004fe40000000f00 */
[----:B------:R-:W-:-:S04]  /*1000*/  MOV R3, 0x0 ;  /* 0x0000000000037802 */ /* 0x000fc80000000f00 */
[----:B------:R-:W-:Y:S05]  /*1010*/  RET.REL.NODEC R2 `(_ZN5flash24flash_fwd_splitkv_kernelI23Flash_fwd_kernel_traitsILi256ELi64ELi64ELi4ELb0ELb0EN7cutlass6half_tE19Flash_kernel_traitsILi256ELi64ELi64ELi4ES3_EELb0ELb1ELb1ELb0ELb0ELb0ELb0ELb1EEEvNS_16Flash_fwd_paramsE) ;  /* 0xffffefe002007950 */ /* 0x000fea0003c3ffff */
.L_x_6799:
        /* <DEDUP_REMOVED lines=28> */
[----:B---3--:R-:W3:Y:S01]  /*11e0*/  LD.E.64 R14, [R20.64+0x20] ;  /* 0x00002006140e7980 */ /* 0x008ee2000c101b00 */
[----:B------:R-:W-:-:S03]  /*11f0*/  IABS R3, R2 ;  /* 0x0000000200037213 */ /* 0x000fc60000000000 */
[----:B------:R-:W3:Y:S04]  /*1200*/  LD.E.64 R46, [R20.64+0x38] ;  /* 0x00003806142e7980 */ /* 0x000ee8000c101b00 */
[----:B-----5:R-:W3:Y:S04]  /*1210*/  LD.E.64 R12, [R20.64+0x50] ;  /* 0x00005006140c7980 */ /* 0x020ee8000c101b00 */
        /* <DEDUP_REMOVED lines=54> */
[----:B------:R-:W-:Y:S02]  /*1580*/  @!P0 IMAD.MOV R16, RZ, RZ, -R16 ;  /* 0x000000ffff108224 */ /* 0x000fe400078e0a10 */
[----:B------:R-:W-:-:S04]  /*1590*/  @!P1 LOP3.LUT R16, RZ, R6, RZ, 0x33, !PT ;  /* 0x00000006ff109212 */ /* 0x000fc800078e33ff */
[----:B------:R-:W-:Y:S02]  /*15a0*/  SHF.R.S32.HI R8, RZ, 0x1f, R16 ;  /* 0x0000001fff087819 */ /* 0x000fe40000011410 */
[----:B---3--:R-:W-:Y:S01]  /*15b0*/  SHF.R.S32.HI R0, RZ, 0x1f, R3 ;  /* 0x0000001fff007819 */ /* 0x008fe20000011403 */
[----:B------:R-:W-:-:S04]  /*15c0*/  IMAD R7, R15, R3, RZ ;  /* 0x000000030f077224 */ /* 0x000fc800078e02ff */
[C---:B------:R-:W-:Y:S02]  /*15d0*/  IMAD R7, R14.reuse, R0, R7 ;  /* 0x000000000e077224 */ /* 0x040fe400078e0207 */
[----:B------:R-:W-:-:S05]  /*15e0*/  IMAD.WIDE.U32 R14, R14, R3, RZ ;  /* 0x000000030e0e7225 */ /* 0x000fca00078e00ff */
[----:B------:R-:W-:Y:S01]  /*15f0*/  IADD3 R15, R15, R7, RZ ;  /* 0x000000070f0f7210 */ /* 0x000fe20007ffe0ff */
[----:B------:R-:W-:-:S04]  /*1600*/  IMAD R7, R47, R17, RZ ;  /* 0x000000112f077224 */ /* 0x000fc800078e02ff */
[----:B------:R-:W-:Y:S02]  /*1610*/  IMAD R7, R46, R9, R7 ;  /* 0x000000092e077224 */ /* 0x000fe400078e0207 */
[----:B------:R-:W-:-:S05]  /*1620*/  IMAD.WIDE.U32 R14, R17, R46, R14 ;  /* 0x0000002e110e7225 */ /* 0x000fca00078e000e */
[----:B------:R-:W-:Y:S01]  /*1630*/  IADD3 R15, R15, R7, RZ ;  /* 0x000000070f0f7210 */ /* 0x000fe20007ffe0ff */
[----:B------:R-:W-:Y:S02]  /*1640*/  IMAD R7, R13, R16, RZ ;  /* 0x000000100d077224 */ /* 0x000fe400078e02ff */
[-C--:B--2---:R-:W-:Y:S02]  /*1650*/  IMAD R6, R11, R3.reuse, RZ ;  /* 0x000000030b067224 */ /* 0x084fe400078e02ff */
[----:B------:R-:W-:Y:S02]  /*1660*/  IMAD R7, R12, R8, R7 ;  /* 0x000000080c077224 */ /* 0x000fe400078e0207 */
[----:B------:R-:W-:-:S04]  /*1670*/  IMAD.WIDE.U32 R18, R10, R3, RZ ;  /* 0x000000030a127225 */ /* 0x000fc800078e00ff */
[----:B------:R-:W-:Y:S02]  /*1680*/  IMAD R6, R10, R0, R6 ;  /* 0x000000000a067224 */ /* 0x000fe400078e0206 */
[----:B------:R-:W-:-:S03]  /*1690*/  IMAD.WIDE.U32 R12, R16, R12, R14 ;  /* 0x0000000c100c7225 */ /* 0x000fc600078e000e */
[----:B------:R-:W-:Y:S01]  /*16a0*/  IADD3 R19, R19, R6, RZ ;  /* 0x0000000613137210 */ /* 0x000fe20007ffe0ff */
[----:B------:R-:W-:Y:S01]  /*16b0*/  IMAD.MOV.U32 R15, RZ, RZ, R18 ;  /* 0x000000ffff0f7224 */ /* 0x000fe200078e0012 */
[----:B------:R-:W-:Y:S01]  /*16c0*/  MOV R3, R12 ;  /* 0x0000000c00037202 */ /* 0x000fe20000000f00 */
[----:B------:R-:W-:Y:S01]  /*16d0*/  IMAD.IADD R0, R13, 0x1, R7 ;  /* 0x000000010d007824 */ /* 0x000fe200078e0207 */
[----:B------:R-:W-:Y:S05]  /*16e0*/  BRA `(.L_x_6810) ;  /* 0x0000051000007947 */ /* 0x000fea0003800000 */
.L_x_6809:
        /* <DEDUP_REMOVED lines=31> */
[----:B---3--:R-:W-:Y:S02]  /*18e0*/  @!P4 IMAD R2, R23, R13, RZ ;  /* 0x0000000d1702c224 */ /* 0x008fe400078e02ff */
        /* <DEDUP_REMOVED lines=14> */
[----:B------:R-:W-:Y:S01]  /*19d0*/  @!P4 IMAD R8, R49, R14, RZ ;  /* 0x0000000e3108c224 */ /* 0x000fe200078e02ff */
[----:B------:R-:W-:Y:S01]  /*19e0*/  @!P4 SHF.R.S32.HI R0, RZ, 0x1f, R14 ;  /* 0x0000001fff00c819 */ /* 0x000fe2000001140e */
[----:B------:R-:W-:Y:S01]  /*19f0*/  IMAD R10, R47, R2, RZ ;  /* 0x000000022f0a7224 */ /* 0x000fe200078e02ff */
[----:B------:R-:W-:Y:S01]  /*1a00*/  SHF.R.S32.HI R9, RZ, 0x1f, R2 ;  /* 0x0000001fff097819 */ /* 0x000fe20000011402 */
[----:B------:R-:W-:Y:S01]  /*1a10*/  IMAD.MOV.U32 R24, RZ, RZ, R12 ;  /* 0x000000ffff187224 */ /* 0x000fe200078e000c */
[----:B------:R-:W-:Y:S01]  /*1a20*/  MOV R25, R11 ;  /* 0x0000000b00197202 */ /* 0x000fe20000000f00 */
[----:B------:R-:W-:Y:S01]  /*1a30*/  @!P4 IMAD R0, R0, R48, R8 ;  /* 0x000000300000c224 */ /* 0x000fe200078e0208 */
[----:B------:R-:W-:Y:S01]  /*1a40*/  @P2 IADD3 R6, R6, 0x1, RZ ;  /* 0x0000000106062810 */ /* 0x000fe20007ffe0ff */
[----:B------:R-:W-:Y:S01]  /*1a50*/  @!P4 IMAD.WIDE.U32 R22, R48, R14, RZ ;  /* 0x0000000e3016c225 */ /* 0x000fe200078e00ff */
[----:B------:R-:W-:-:S03]  /*1a60*/  @P4 IADD3 R14, R14, R15, RZ ;  /* 0x0000000f0e0e4210 */ /* 0x000fc60007ffe0ff */
[----:B------:R-:W-:Y:S02]  /*1a70*/  IMAD R10, R9, R46, R10 ;  /* 0x0000002e090a7224 */ /* 0x000fe400078e020a */
[----:B------:R-:W-:-:S04]  /*1a80*/  IMAD.WIDE.U32 R24, R46, R2, R24 ;  /* 0x000000022e187225 */ /* 0x000fc800078e0018 */
        /* <DEDUP_REMOVED lines=9> */
[----:B------:R-:W-:-:S02]  /*1b20*/  @P4 IMAD R19, R49, R14, RZ ;  /* 0x0000000e31134224 */ /* 0x000fc400078e02ff */
[----:B------:R-:W-:Y:S02]  /*1b30*/  IMAD R3, R17, R6, RZ ;  /* 0x0000000611037224 */ /* 0x000fe400078e02ff */
[----:B------:R-:W-:-:S04]  /*1b40*/  @P4 IMAD.WIDE.U32 R14, R48, R14, RZ ;  /* 0x0000000e300e4225 */ /* 0x000fc800078e00ff */
[----:B------:R-:W-:Y:S01]  /*1b50*/  @!P4 IMAD.WIDE.U32 R22, R18, R13, R22 ;  /* 0x0000000d1216c225 */ /* 0x000fe200078e0016 */
[----:B------:R-:W-:-:S03]  /*1b60*/  @P4 IADD3 R19, R15, R19, RZ ;  /* 0x000000130f134210 */ /* 0x000fc60007ffe0ff */
[----:B------:R-:W-:-:S04]  /*1b70*/  IMAD.WIDE.U32 R10, R16, R6, R10 ;  /* 0x00000006100a7225 */ /* 0x000fc800078e000a */
[----:B------:R-:W-:Y:S01]  /*1b80*/  IMAD R16, R16, R8, R3 ;  /* 0x0000000810107224 */ /* 0x000fe200078e0203 */
[----:B------:R-:W-:Y:S01]  /*1b90*/  @P4 MOV R15, R14 ;  /* 0x0000000e000f4202 */ /* 0x000fe20000000f00 */
[----:B------:R-:W-:Y:S01]  /*1ba0*/  @!P4 IMAD.IADD R19, R23, 0x1, R0 ;  /* 0x000000011713c824 */ /* 0x000fe200078e0200 */
[----:B------:R-:W-:Y:S01]  /*1bb0*/  @!P4 MOV R15, R22 ;  /* 0x00000016000fc202 */ /* 0x000fe20000000f00 */
[----:B------:R-:W-:Y:S01]  /*1bc0*/  IMAD.IADD R0, R11, 0x1, R16 ;  /* 0x000000010b007824 */ /* 0x000fe200078e0210 */
[----:B------:R-:W-:Y:S02]  /*1bd0*/  MOV R3, R10 ;  /* 0x0000000a00037202 */ /* 0x000fe40000000f00 */
[----:B------:R-:W-:Y:S02]  /*1be0*/  MOV R17, R2 ;  /* 0x0000000200117202 */ /* 0x000fe40000000f00 */
[----:B------:R-:W-:Y:S02]  /*1bf0*/  MOV R16, R6 ;  /* 0x0000000600107202 */ /* 0x000fe40000000f00 */
.L_x_6810:
[----:B-1----:R-:W-:Y:S05]  /*1c00*/  BSYNC B0 ;  /* 0x0000000000007941 */ /* 0x002fea0003800000 */
.L_x_6808:
        /* <DEDUP_REMOVED lines=11> */
[----:B------:R-:W-:-:S05]  /*1cc0*/  LOP3.LUT R14, R22, 0xfffffff0, RZ, 0xc0, !PT ;  /* 0xfffffff0160e7812 */ /* 0x000fca00078ec0ff */
[----:B------:R-:W-:Y:S01]  /*1cd0*/  IMAD.IADD R14, R134, 0x1, -R14 ;  /* 0x00000001860e7824 */ /* 0x000fe200078e0a0e */
[----:B------:R-:W-:-:S04]  /*1ce0*/  LEA.HI R158, R45, R134, RZ, 0x3 ;  /* 0x000000862d9e7211 */ /* 0x000fc800078f18ff */
[----:B-1----:R-:W-:Y:S02]  /*1cf0*/  SHF.R.S32.HI R4, RZ, 0x1f, R14 ;  /* 0x0000001fff047819 */ /* 0x002fe4000001140e */
[----:B------:R-:W-:Y:S02]  /*1d00*/  LOP3.LUT R52, R158, 0xfffffff8, RZ, 0xc0, !PT ;  /* 0xfffffff89e347812 */ /* 0x000fe400078ec0ff */
[----:B------:R-:W-:-:S04]  /*1d10*/  LEA.HI R4, R4, R14, RZ, 0x3 ;  /* 0x0000000e04047211 */ /* 0x000fc800078f18ff */
[----:B------:R-:W-:Y:S01]  /*1d20*/  LOP3.LUT R5, R4, 0xfffffff8, RZ, 0xc0, !PT ;  /* 0xfffffff804057812 */ /* 0x000fe200078ec0ff */
[----:B------:R-:W-:Y:S01]  /*1d30*/  IMAD.IADD R52, R134, 0x1, -R52 ;  /* 0x0000000186347824 */ /* 0x000fe200078e0a34 */
[----:B------:R-:W-:-:S03]  /*1d40*/  SHF.R.S32.HI R158, RZ, 0x3, R158 ;  /* 0x00000003ff9e7819 */ /* 0x000fc6000001149e */
[----:B------:R-:W-:Y:S02]  /*1d50*/  IMAD.IADD R5, R14, 0x1, -R5 ;  /* 0x000000010e057824 */ /* 0x000fe400078e0a05 */
[----:B------:R-:W-:Y:S02]  /*1d60*/  IMAD.SHL.U32 R14, R52, 0x8, RZ ;  /* 0x00000008340e7824 */ /* 0x000fe400078e00ff */
[----:B------:R-:W-:-:S03]  /*1d70*/  IMAD.SHL.U32 R23, R158, 0x40, RZ ;  /* 0x000000409e177824 */ /* 0x000fc600078e00ff */
[----:B------:R-:W-:Y:S02]  /*1d80*/  IADD3 R30, P1, R14, R15, RZ ;  /* 0x0000000f0e1e7210 */ /* 0x000fe40007f3e0ff */
[----:B------:R-:W-:Y:S01]  /*1d90*/  SHF.R.S32.HI R15, RZ, 0x1f, R14 ;  /* 0x0000001fff0f7819 */ /* 0x000fe2000001140e */
[----:B-----5:R-:W-:Y:S01]  /*1da0*/  IMAD R9, R9, R48, RZ ;  /* 0x0000003009097224 */ /* 0x020fe200078e02ff */
[----:B------:R-:W-:Y:S02]  /*1db0*/  SHF.R.S32.HI R53, RZ, 0x4, R22 ;  /* 0x00000004ff357819 */ /* 0x000fe40000011416 */
[----:B------:R-:W-:Y:S01]  /*1dc0*/  LOP3.LUT R23, R23, 0x1c0, RZ, 0xc0, !PT ;  /* 0x000001c017177812 */ /* 0x000fe200078ec0ff */
[----:B------:R-:W-:Y:S01]  /*1dd0*/  IMAD.X R31, R15, 0x1, R19, P1 ;  /* 0x000000010f1f7824 */ /* 0x000fe200008e0613 */
[----:B------:R-:W-:Y:S01]  /*1de0*/  LEA.HI R19, R45, R134, RZ, 0x6 ;  /* 0x000000862d137211 */ /* 0x000fe200078f30ff */
[C---:B------:R-:W-:Y:S01]  /*1df0*/  IMAD R9, R17.reuse, R49, R9 ;  /* 0x0000003111097224 */ /* 0x040fe200078e0209 */
[----:B------:R-:W-:Y:S01]  /*1e00*/  LEA.HI R22, R22, R53, RZ, 0x1 ;  /* 0x0000003516167211 */ /* 0x000fe200078f08ff */
[----:B------:R-:W-:Y:S01]  /*1e10*/  IMAD.WIDE.U32 R30, R17, R48, R30 ;  /* 0x00000030111e7225 */ /* 0x000fe200078e001e */
[----:B------:R-:W-:-:S02]  /*1e20*/  LOP3.LUT R24, R23, 0x38, R14, 0xf8, !PT ;  /* 0x0000003817187812 */ /* 0x000fc400078ef80e */
[----:B------:R-:W-:Y:S01]  /*1e30*/  SHF.R.U32.HI R23, RZ, 0x3, R23 ;  /* 0x00000003ff177819 */ /* 0x000fe20000011617 */
[----:B------:R-:W-:Y:S01]  /*1e40*/  IMAD.SHL.U32 R19, R19, 0x8, RZ ;  /* 0x0000000813137824 */ /* 0x000fe200078e00ff */
[----:B------:R-:W-:Y:S01]  /*1e50*/  LOP3.LUT R22, R22, 0xfffffffe, RZ, 0xc0, !PT ;  /* 0xfffffffe16167812 */ /* 0x000fe200078ec0ff */
[----:B------:R-:W-:Y:S01]  /*1e60*/  IMAD.IADD R31, R31, 0x1, R9 ;  /* 0x000000011f1f7824 */ /* 0x000fe200078e0209 */
[----:B------:R-:W-:Y:S01]  /*1e70*/  LOP3.LUT R23, R24, R23, RZ, 0x3c, !PT ;  /* 0x0000001718177212 */ /* 0x000fe200078e3cff */
[----:B------:R-:W-:Y:S02]  /*1e80*/  IMAD R9, R29, R16, RZ ;  /* 0x000000101d097224 */ /* 0x000fe400078e02ff */
[----:B------:R-:W-:Y:S01]  /*1e90*/  IMAD.IADD R53, R53, 0x1, -R22 ;  /* 0x0000000135357824 */ /* 0x000fe200078e0a16 */
[----:B------:R-:W-:Y:S01]  /*1ea0*/  LOP3.LUT R155, R23, 0xfffffe00, R19, 0xf8, !PT ;  /* 0xfffffe00179b7812 */ /* 0x000fe200078ef813 */
[-C--:B------:R-:W-:Y:S02]  /*1eb0*/  IMAD R9, R8, R28.reuse, R9 ;  /* 0x0000001c08097224 */ /* 0x080fe400078e0209 */
[----:B------:R-:W-:Y:S01]  /*1ec0*/  IMAD.WIDE.U32 R22, R16, R28, R30 ;  /* 0x0000001c10167225 */ /* 0x000fe200078e001e */
[----:B------:R-:W-:-:S02]  /*1ed0*/  SHF.R.S32.HI R159, RZ, 0x1f, R158 ;  /* 0x0000001fff9f7819 */ /* 0x000fc4000001149e */
[----:B------:R-:W-:Y:S01]  /*1ee0*/  SHF.R.S32.HI R57, RZ, 0x1f, R233 ;  /* 0x0000001fff397819 */ /* 0x000fe200000114e9 */
[----:B------:R-:W-:Y:S02]  /*1ef0*/  IMAD.SHL.U32 R17, R5, 0x40, RZ ;  /* 0x0000004005117824 */ /* 0x000fe400078e00ff */
[----:B------:R-:W-:Y:S02]  /*1f00*/  IMAD.IADD R23, R23, 0x1, R9 ;  /* 0x0000000117177824 */ /* 0x000fe400078e0209 */
[----:B------:R-:W-:Y:S01]  /*1f10*/  IMAD R188, R49, R158, RZ ;  /* 0x0000009e31bc7224 */ /* 0x000fe200078e02ff */
[----:B------:R-:W-:Y:S01]  /*1f20*/  LOP3.LUT R17, R17, 0x1c0, RZ, 0xc0, !PT ;  /* 0x000001c011117812 */ /* 0x000fe200078ec0ff */
[----:B------:R-:W-:Y:S02]  /*1f30*/  IMAD.SHL.U32 R19, R53, 0x8, RZ ;  /* 0x0000000835137824 */ /* 0x000fe400078e00ff */
[-C--:B------:R-:W-:Y:S02]  /*1f40*/  IMAD R188, R159, R48.reuse, R188 ;  /* 0x000000309fbc7224 */ /* 0x080fe400078e02bc */
[----:B------:R-:W-:Y:S01]  /*1f50*/  IMAD.WIDE.U32 R22, R158, R48, R22 ;  /* 0x000000309e167225 */ /* 0x000fe200078e0016 */
[----:B------:R-:W-:-:S02]  /*1f60*/  LOP3.LUT R19, R17, 0x8, R19, 0xf8, !PT ;  /* 0x0000000811137812 */ /* 0x000fc400078ef813 */
[----:B------:R-:W-:Y:S01]  /*1f70*/  SHF.R.U32.HI R35, RZ, 0x3, R17 ;  /* 0x00000003ff237819 */ /* 0x000fe20000011611 */
[----:B------:R-:W-:Y:S01]  /*1f80*/  IMAD.IADD R188, R23, 0x1, R188 ;  /* 0x0000000117bc7824 */ /* 0x000fe200078e02bc */
[C---:B------:R-:W-:Y:S02]  /*1f90*/  LOP3.LUT P5, RZ, R5.reuse, 0x4, RZ, 0xc0, !PT ;  /* 0x0000000405ff7812 */ /* 0x040fe400078ac0ff */
[----:B------:R-:W-:Y:S01]  /*1fa0*/  LOP3.LUT P4, RZ, R5, 0x2, RZ, 0xc0, !PT ;  /* 0x0000000205ff7812 */ /* 0x000fe2000788c0ff */
[----:B------:R-:W-:Y:S01]  /*1fb0*/  IMAD.SHL.U32 R4, R4, 0x40, RZ ;  /* 0x0000004004047824 */ /* 0x000fe200078e00ff */
[----:B------:R-:W-:Y:S02]  /*1fc0*/  LOP3.LUT R35, R19, R35, RZ, 0x3c, !PT ;  /* 0x0000002313237212 */ /* 0x000fe400078e3cff */
[----:B------:R-:W-:Y:S02]  /*1fd0*/  SHF.R.S32.HI R81, RZ, 0x1f, R82 ;  /* 0x0000001fff517819 */ /* 0x000fe40000011452 */
[----:B------:R-:W-:-:S02]  /*1fe0*/  LOP3.LUT R35, R35, 0xfffffe00, R4, 0xf8, !PT ;  /* 0xfffffe0023237812 */ /* 0x000fc400078ef804 */
[----:B------:R-:W-:Y:S02]  /*1ff0*/  SHF.R.S32.HI R163, RZ, 0x1f, R232 ;  /* 0x0000001fffa37819 */ /* 0x000fe400000114e8 */
[----:B------:R-:W-:-:S04]  /*2000*/  LEA.HI R81, R81, R82, RZ, 0x6 ;  /* 0x0000005251517211 */ /* 0x000fc800078f30ff */
[----:B------:R-:W-:-:S04]  /*2010*/  SHF.R.S32.HI R81, RZ, 0x6, R81 ;  /* 0x00000006ff517819 */ /* 0x000fc80000011451 */
[----:B------:R-:W-:Y:S01]  /*2020*/  IMNMX R81, R228, R81, !PT ;  /* 0x00000051e4517217 */ /* 0x000fe20007800200 */
[----:B------:R-:W-:-:S04]  /*2030*/  IMAD.WIDE R170, R234, 0x40, R158 ;  /* 0x00000040eaaa7825 */ /* 0x000fc800078e029e */
        /* <DEDUP_REMOVED lines=16> */
[----:B------:R-:W-:Y:S02]  /*2140*/  @P0 IMAD.MOV.U32 R17, RZ, RZ, R24 ;  /* 0x000000ffff110224 */ /* 0x000fe400078e0018 */
[----:B---3--:R-:W-:-:S04]  /*2150*/  @!P0 IMAD R9, R27, R233, RZ ;  /* 0x000000e91b098224 */ /* 0x008fc800078e02ff */
[C---:B------:R-:W-:Y:S02]  /*2160*/  @!P0 IMAD R9, R26.reuse, R57, R9 ;  /* 0x000000391a098224 */ /* 0x040fe400078e0209 */
[----:B------:R-:W-:Y:S01]  /*2170*/  @!P0 IMAD.WIDE.U32 R26, R26, R233, RZ ;  /* 0x000000e91a1a8225 */ /* 0x000fe200078e00ff */
[----:B------:R-:W-:-:S03]  /*2180*/  LEA R189, P1, R22, R10, 0x1 ;  /* 0x0000000a16bd7211 */ /* 0x000fc600078208ff */
[----:B------:R-:W-:Y:S02]  /*2190*/  @!P0 IMAD.MOV.U32 R17, RZ, RZ, R26 ;  /* 0x000000ffff118224 */ /* 0x000fe400078e001a */
[----:B------:R-:W-:Y:S01]  /*21a0*/  @P0 IMAD R5, R13, R236, RZ ;  /* 0x000000ec0d050224 */ /* 0x000fe200078e02ff */
[----:B------:R-:W-:Y:S02]  /*21b0*/  LEA.HI.X R188, R22, R11, R188, 0x1, P1 ;  /* 0x0000000b16bc7211 */ /* 0x000fe400008f0cbc */
[C---:B------:R-:W-:Y:S01]  /*21c0*/  IADD3 R11, R14.reuse, 0x40, RZ ;  /* 0x000000400e0b7810 */ /* 0x040fe20007ffe0ff */
[----:B------:R-:W-:Y:S01]  /*21d0*/  @P0 IMAD.IADD R5, R25, 0x1, R5 ;  /* 0x0000000119050824 */ /* 0x000fe200078e0205 */
[----:B------:R-:W-:Y:S01]  /*21e0*/  IADD3 R24, P2, R14, R17, RZ ;  /* 0x000000110e187210 */ /* 0x000fe20007f5e0ff */
[----:B------:R-:W-:Y:S02]  /*21f0*/  @!P0 IMAD.IADD R5, R27, 0x1, R9 ;  /* 0x000000011b058824 */ /* 0x000fe400078e0209 */
[----:B------:R-:W-:-:S02]  /*2200*/  @P0 IMAD.MOV.U32 R174, RZ, RZ, R12 ;  /* 0x000000ffffae0224 */ /* 0x000fc400078e000c */
[--C-:B------:R-:W-:Y:S02]  /*2210*/  @P0 IMAD.MOV.U32 R175, RZ, RZ, R13.reuse ;  /* 0x000000ffffaf0224 */ /* 0x100fe400078e000d */
[----:B------:R-:W-:Y:S02]  /*2220*/  @!P0 IMAD.MOV.U32 R174, RZ, RZ, R12 ;  /* 0x000000ffffae8224 */ /* 0x000fe400078e000c */
[----:B------:R-:W-:Y:S01]  /*2230*/  @!P0 IMAD.MOV.U32 R175, RZ, RZ, R13 ;  /* 0x000000ffffaf8224 */ /* 0x000fe200078e000d */
[----:B----4-:R-:W-:Y:S01]  /*2240*/  ISETP.GE.AND P0, PT, R11, R154, PT ;  /* 0x0000009a0b00720c */ /* 0x010fe20003f06270 */
[----:B------:R-:W-:Y:S01]  /*2250*/  IMAD R4, R7, R232, RZ ;  /* 0x000000e807047224 */ /* 0x000fe200078e02ff */
[C---:B------:R-:W-:Y:S01]  /*2260*/  IADD3 R9, R14.reuse, 0xc0, RZ ;  /* 0x000000c00e097810 */ /* 0x040fe20007ffe0ff */
[----:B------:R-:W-:Y:S01]  /*2270*/  IMAD.X R25, R15, 0x1, R5, P2 ;  /* 0x000000010f197824 */ /* 0x000fe200010e0605 */
[----:B------:R-:W-:Y:S02]  /*2280*/  ISETP.GE.AND P1, PT, R14, R154, PT ;  /* 0x0000009a0e00720c */ /* 0x000fe40003f26270 */
[----:B------:R-:W-:-:S02]  /*2290*/  SEL R5, RZ, 0xffffffff, P0 ;  /* 0xffffffffff057807 */ /* 0x000fc40000000000 */
[----:B------:R-:W-:Y:S01]  /*22a0*/  IADD3 R10, R14, 0x80, RZ ;  /* 0x000000800e0a7810 */ /* 0x000fe20007ffe0ff */
[----:B------:R-:W-:Y:S01]  /*22b0*/  IMAD R4, R6, R163, R4 ;  /* 0x000000a306047224 */ /* 0x000fe200078e0204 */
[----:B------:R-:W-:Y:S01]  /*22c0*/  ISETP.GE.AND P0, PT, R9, R154, PT ;  /* 0x0000009a0900720c */ /* 0x000fe20003f06270 */
[----:B------:R-:W-:Y:S01]  /*22d0*/  IMAD.WIDE.U32 R12, R232, R6, R24 ;  /* 0x00000006e80c7225 */ /* 0x000fe200078e0018 */
[----:B------:R-:W-:Y:S02]  /*22e0*/  SEL R6, RZ, 0x1, P1 ;  /* 0x00000001ff067807 */ /* 0x000fe40000800000 */
[----:B------:R-:W-:Y:S02]  /*22f0*/  ISETP.GE.AND P1, PT, R10, R154, PT ;  /* 0x0000009a0a00720c */ /* 0x000fe40003f26270 */
[----:B------:R-:W-:Y:S01]  /*2300*/  SEL R152, RZ, 0x8, P0 ;  /* 0x00000008ff987807 */ /* 0x000fe20000000000 */
[----:B------:R-:W-:Y:S01]  /*2310*/  IMAD.IADD R13, R13, 0x1, R4 ;  /* 0x000000010d0d7824 */ /* 0x000fe200078e0204 */
[----:B------:R-:W-:-:S02]  /*2320*/  IADD3 R160, P0, R14, R3, RZ ;  /* 0x000000030ea07210 */ /* 0x000fc40007f1e0ff */
[----:B------:R-:W-:Y:S02]  /*2330*/  SEL R4, RZ, 0x4, P1 ;  /* 0x00000004ff047807 */ /* 0x000fe40000800000 */
[----:B------:R-:W-:Y:S01]  /*2340*/  ISETP.GT.AND P1, PT, R165, R81, PT ;  /* 0x00000051a500720c */ /* 0x000fe20003f24270 */
[----:B------:R-:W-:Y:S02]  /*2350*/  IMAD.X R161, R15, 0x1, R0, P0 ;  /* 0x000000010fa17824 */ /* 0x000fe400000e0600 */
[----:B------:R-:W-:Y:S02]  /*2360*/  IMAD.SHL.U32 R5, R5, 0x2, RZ ;  /* 0x0000000205057824 */ /* 0x000fe400078e00ff */
[----:B------:R-:W-:Y:S02]  /*2370*/  IMAD R172, R171, R174, RZ ;  /* 0x000000aeabac7224 */ /* 0x000fe400078e02ff */
[----:B------:R-:W-:Y:S01]  /*2380*/  IMAD.WIDE.U32 R160, R158, R46, R160 ;  /* 0x0000002e9ea07225 */ /* 0x000fe200078e00a0 */
[----:B------:R-:W-:-:S03]  /*2390*/  LOP3.LUT R5, R5, 0x2, R6, 0xe2, !PT ;  /* 0x0000000205057812 */ /* 0x000fc600078ee206 */
[----:B------:R-:W-:Y:S01]  /*23a0*/  IMAD R172, R170, R175, R172 ;  /* 0x000000afaaac7224 */ /* 0x000fe200078e02ac */
[----:B------:R-:W-:Y:S01]  /*23b0*/  LEA R230, P0, R160, R168, 0x1 ;  /* 0x000000a8a0e67211 */ /* 0x000fe200078008ff */
[----:B------:R-:W-:Y:S02]  /*23c0*/  IMAD.IADD R167, R161, 0x1, R166 ;  /* 0x00000001a1a77824 */ /* 0x000fe400078e02a6 */
[----:B------:R-:W-:Y:S01]  /*23d0*/  IMAD.WIDE.U32 R170, R170, R174, R12 ;  /* 0x000000aeaaaa7225 */ /* 0x000fe200078e000c */
[----:B------:R-:W-:Y:S02]  /*23e0*/  LOP3.LUT R152, R152, R5, R4, 0xfe, !PT ;  /* 0x0000000598987212 */ /* 0x000fe400078efe04 */
[----:B------:R-:W-:Y:S01]  /*23f0*/  LEA.HI.X R229, R160, R169, R167, 0x1, P0 ;  /* 0x000000a9a0e57211 */ /* 0x000fe200000f0ca7 */
[----:B------:R-:W-:Y:S02]  /*2400*/  @!P3 IMAD.MOV.U32 R18, RZ, RZ, RZ ;  /* 0x000000ffff12b224 */ /* 0x000fe400078e00ff */
[----:B------:R-:W-:Y:S01]  /*2410*/  IMAD.IADD R173, R171, 0x1, R172 ;  /* 0x00000001abad7824 */ /* 0x000fe200078e02ac */
        /* <DEDUP_REMOVED lines=173> */
.L_x_6929:
        /* <DEDUP_REMOVED lines=31> */
.L_x_6813:
[----:B------:R-:W-:Y:S05]  /*30e0*/  BSYNC B0 ;  /* 0x0000000000007941 */ /* 0x000fea0003800000 */
.L_x_6812:
        /* <DEDUP_REMOVED lines=21> */
.L_x_6815:
[----:B------:R-:W-:Y:S05]  /*3240*/  BSYNC B0 ;  /* 0x0000000000007941 */ /* 0x000fea0003800000 */
.L_x_6814:
        /* <DEDUP_REMOVED lines=21> */
.L_x_6817:
[----:B------:R-:W-:Y:S05]  /*33a0*/  BSYNC B0 ;  /* 0x0000000000007941 */ /* 0x000fea0003800000 */
.L_x_6816:
        /* <DEDUP_REMOVED lines=21> */
.L_x_6819:
[----:B------:R-:W-:Y:S05]  /*3500*/  BSYNC B0 ;  /* 0x0000000000007941 */ /* 0x000fea0003800000 */
.L_x_6818:
        /* <DEDUP_REMOVED lines=70> */
.L_x_6826:
[----:B------:R-:W-:Y:S05]  /*3970*/  BSYNC B0 ;  /* 0x0000000000007941 */ /* 0x000fea0003800000 */
.L_x_6825:
        /* <DEDUP_REMOVED lines=55> */
.L_x_6828:
[----:B------:R-:W-:Y:S05]  /*3cf0*/  BSYNC B0 ;  /* 0x0000000000007941 */ /* 0x000fea0003800000 */
.L_x_6827:
        /* <DEDUP_REMOVED lines=55> */
.L_x_6830:
[----:B------:R-:W-:Y:S05]  /*4070*/  BSYNC B0 ;  /* 0x0000000000007941 */ /* 0x000fea0003800000 */
.L_x_6829:
        /* <DEDUP_REMOVED lines=54> */
.L_x_6824:
[----:B------:R-:W-:Y:S05]  /*43e0*/  BSYNC B1 ;  /* 0x0000000000017941 */ /* 0x000fea0003800000 */
.L_x_6823:
        /* <DEDUP_REMOVED lines=67> */
.L_x_6834:
[----:B------:R-:W-:Y:S05]  /*4820*/  BSYNC B0 ;  /* 0x0000000000007941 */ /* 0x000fea0003800000 */
.L_x_6833:
        /* <DEDUP_REMOVED lines=57> */
.L_x_6836:
[----:B------:R-:W-:Y:S05]  /*4bc0*/  BSYNC B0 ;  /* 0x0000000000007941 */ /* 0x000fea0003800000 */
.L_x_6835:
        /* <DEDUP_REMOVED lines=57> */
.L_x_6838:
[----:B------:R-:W-:Y:S05]  /*4f60*/  BSYNC B0 ;  /* 0x0000000000007941 */ /* 0x000fea0003800000 */
.L_x_6837:
        /* <DEDUP_REMOVED lines=56> */
.L_x_6832:
[----:B------:R-:W-:Y:S05]  /*52f0*/  BSYNC B1 ;  /* 0x0000000000017941 */ /* 0x000fea0003800000 */
.L_x_6831:
        /* <DEDUP_REMOVED lines=67> */
.L_x_6842:
[----:B------:R-:W-:Y:S05]  /*5730*/  BSYNC B0 ;  /* 0x0000000000007941 */ /* 0x000fea0003800000 */
.L_x_6841:
        /* <DEDUP_REMOVED lines=57> */
.L_x_6844:
[----:B------:R-:W-:Y:S05]  /*5ad0*/  BSYNC B0 ;  /* 0x0000000000007941 */ /* 0x000fea0003800000 */
.L_x_6843:
        /* <DEDUP_REMOVED lines=57> */
.L_x_6846:
[----:B------:R-:W-:Y:S05]  /*5e70*/  BSYNC B0 ;  /* 0x0000000000007941 */ /* 0x000fea0003800000 */
.L_x_6845:
        /* <DEDUP_REMOVED lines=56> */
.L_x_6840:
[----:B------:R-:W-:Y:S05]  /*6200*/  BSYNC B1 ;  /* 0x0000000000017941 */ /* 0x000fea0003800000 */
.L_x_6839:
        /* <DEDUP_REMOVED lines=71> */
.L_x_6850:
[----:B------:R-:W-:Y:S05]  /*6680*/  BSYNC B0 ;  /* 0x0000000000007941 */ /* 0x000fea0003800000 */
.L_x_6849:
        /* <DEDUP_REMOVED lines=57> */
.L_x_6852:
[----:B------:R-:W-:Y:S05]  /*6a20*/  BSYNC B0 ;  /* 0x0000000000007941 */ /* 0x000fea0003800000 */
.L_x_6851:
        /* <DEDUP_REMOVED lines=57> */
.L_x_6854:
[----:B------:R-:W-:Y:S05]  /*6dc0*/  BSYNC B0 ;  /* 0x0000000000007941 */ /* 0x000fea0003800000 */
.L_x_6853:
        /* <DEDUP_REMOVED lines=56> */
.L_x_6848:
[----:B------:R-:W-:Y:S05]  /*7150*/  BSYNC B1 ;  /* 0x0000000000017941 */ /* 0x000fea0003800000 */
.L_x_6847:
[----:B------:R-:W2:Y:S02]  /*7160*/  LD.E R0, [R20.64+0xd0] ;  /* 0x0000d00614007980 */ /* 0x000ea4000c101900 */
[----:B--2---:R-:W-:Y:S05]  /*7170*/  IMAD.U32 R0, R0, -0x20, RZ ;  /* 0xffffffe000007824 */ /* 0x004fea00078e00ff */
[C---:B------:R-:W-:Y:S02]  /*7180*/  LEA R18, P1, R0.reuse, R18, 0x1 ;  /* 0x0000001200127211 */ /* 0x040fe400078208ff */
[C---:B------:R-:W-:Y:S02]  /*7190*/  LEA R36, P0, R0.reuse, R36, 0x1 ;  /* 0x0000002400247211 */ /* 0x040fe400078008ff */
[C---:B------:R-:W-:Y:S02]  /*71a0*/  LEA.HI.X.SX32 R19, R0.reuse, R19, 0x1, P1 ;  /* 0x0000001300137211 */ /* 0x040fe400008f0eff */
[----:B------:R-:W-:Y:S01]  /*71b0*/  LEA.HI.X.SX32 R37, R0, R37, 0x1, P0 ;  /* 0x0000002500257211 */ /* 0x000fe200000f0eff */
[----:B------:R-:W-:-:S05]  /*71c0*/  BRA `(.L_x_6855) ;  /* 0x0000714000007947 */ /* 0x000fca0003800000 */
.L_x_6822:
        /* <DEDUP_REMOVED lines=101> */
.L_x_6861:
[----:B------:R-:W-:Y:S05]  /*7820*/  BSYNC B0 ;  /* 0x0000000000007941 */ /* 0x000fea0003800000 */
.L_x_6860:
[----:B-----5:R2:W-:Y:S02]  /*7830*/  ST.E.128 [R118.64], R28 ;  /* 0x0000001c76007985 */ /* 0x0205e4000c101d06 */
.L_x_6859:
[----:B------:R-:W-:Y:S05]  /*7840*/  BSYNC B1 ;  /* 0x0000000000017941 */ /* 0x000fea0003800000 */
.L_x_6858:
        /* <DEDUP_REMOVED lines=99> */
.L_x_6865:
[----:B------:R-:W-:Y:S05]  /*7e80*/  BSYNC B0 ;  /* 0x0000000000007941 */ /* 0x000fea0003800000 */
.L_x_6864:
[----:B-----5:R2:W-:Y:S02]  /*7e90*/  ST.E.128 [R118.64+0x80], R28 ;  /* 0x0000801c76007985 */ /* 0x0205e4000c101d06 */
.L_x_6863:
[----:B------:R-:W-:Y:S05]  /*7ea0*/  BSYNC B1 ;  /* 0x0000000000017941 */ /* 0x000fea0003800000 */
.L_x_6862:
        /* <DEDUP_REMOVED lines=99> */
.L_x_6869:
[----:B------:R-:W-:Y:S05]  /*84e0*/  BSYNC B0 ;  /* 0x0000000000007941 */ /* 0x000fea0003800000 */
.L_x_6868:
[----:B-----5:R2:W-:Y:S02]  /*84f0*/  ST.E.128 [R118.64+0x100], R28 ;  /* 0x0001001c76007985 */ /* 0x0205e4000c101d06 */
.L_x_6867:
[----:B------:R-:W-:Y:S05]  /*8500*/  BSYNC B1 ;  /* 0x0000000000017941 */ /* 0x000fea0003800000 */
.L_x_6866:
        /* <DEDUP_REMOVED lines=98> */
.L_x_6871:
[----:B------:R-:W-:Y:S05]  /*8b30*/  BSYNC B0 ;  /* 0x0000000000007941 */ /* 0x000fea0003800000 */
.L_x_6870:
[----:B-----5:R2:W-:Y:S02]  /*8b40*/  ST.E.128 [R118.64+0x180], R28 ;  /* 0x0001801c76007985 */ /* 0x0205e4000c101d06 */
.L_x_6857:
[----:B------:R-:W-:Y:S05]  /*8b50*/  BSYNC B2 ;  /* 0x0000000000027941 */ /* 0x000fea0003800000 */
.L_x_6856:
        /* <DEDUP_REMOVED lines=104> */
.L_x_6877:
[----:B------:R-:W-:Y:S05]  /*91e0*/  BSYNC B0 ;  /* 0x0000000000007941 */ /* 0x000fea0003800000 */
.L_x_6876:
[C---:B------:R-:W-:Y:S04]  /*91f0*/  LEA R2, P0, R226.reuse, R118, 0x1 ;  /* 0x00000076e2027211 */ /* 0x040fe800078008ff */
[----:B------:R-:W-:Y:S05]  /*9200*/  LEA.HI.X R3, R226, R119, R227, 0x1, P0 ;  /* 0x00000077e2037211 */ /* 0x000fea00000f0ce3 */
[----:B-----5:R2:W-:Y:S04]  /*9210*/  ST.E.128 [R2.64], R28 ;  /* 0x0000001c02007985 */ /* 0x0205e8000c101d06 */
.L_x_6875:
[----:B------:R-:W-:Y:S05]  /*9220*/  BSYNC B1 ;  /* 0x0000000000017941 */ /* 0x000fea0003800000 */
.L_x_6874:
        /* <DEDUP_REMOVED lines=99> */
.L_x_6881:
[----:B------:R-:W-:Y:S05]  /*9860*/  BSYNC B0 ;  /* 0x0000000000007941 */ /* 0x000fea0003800000 */
.L_x_6880:
[C---:B------:R-:W-:Y:S04]  /*9870*/  LEA R2, P0, R78.reuse, R118, 0x1 ;  /* 0x000000764e027211 */ /* 0x040fe800078008ff */
[----:B------:R-:W-:Y:S05]  /*9880*/  LEA.HI.X R3, R78, R119, R77, 0x1, P0 ;  /* 0x000000774e037211 */ /* 0x000fea00000f0c4d */
[----:B-----5:R2:W-:Y:S04]  /*9890*/  ST.E.128 [R2.64], R28 ;  /* 0x0000001c02007985 */ /* 0x0205e8000c101d06 */
.L_x_6879:
[----:B------:R-:W-:Y:S05]  /*98a0*/  BSYNC B1 ;  /* 0x0000000000017941 */ /* 0x000fea0003800000 */
.L_x_6878:
        /* <DEDUP_REMOVED lines=99> */
.L_x_6885:
[----:B------:R-:W-:Y:S05]  /*9ee0*/  BSYNC B0 ;  /* 0x0000000000007941 */ /* 0x000fea0003800000 */
.L_x_6884:
[C---:B------:R-:W-:Y:S04]  /*9ef0*/  LEA R2, P0, R74.reuse, R118, 0x1 ;  /* 0x000000764a027211 */ /* 0x040fe800078008ff */
[----:B------:R-:W-:Y:S05]  /*9f00*/  LEA.HI.X R3, R74, R119, R73, 0x1, P0 ;  /* 0x000000774a037211 */ /* 0x000fea00000f0c49 */
[----:B-----5:R2:W-:Y:S04]  /*9f10*/  ST.E.128 [R2.64], R28 ;  /* 0x0000001c02007985 */ /* 0x0205e8000c101d06 */
.L_x_6883:
[----:B------:R-:W-:Y:S05]  /*9f20*/  BSYNC B1 ;  /* 0x0000000000017941 */ /* 0x000fea0003800000 */
.L_x_6882:
        /* <DEDUP_REMOVED lines=98> */
.L_x_6887:
[----:B------:R-:W-:Y:S05]  /*a550*/  BSYNC B0 ;  /* 0x0000000000007941 */ /* 0x000fea0003800000 */
.L_x_6886:
[C---:B------:R-:W-:Y:S04]  /*a560*/  LEA R2, P0, R68.reuse, R118, 0x1 ;  /* 0x0000007644027211 */ /* 0x040fe800078008ff */
[----:B------:R-:W-:Y:S05]  /*a570*/  LEA.HI.X R3, R68, R119, R67, 0x1, P0 ;  /* 0x0000007744037211 */ /* 0x000fea00000f0c43 */
[----:B-----5:R2:W-:Y:S04]  /*a580*/  ST.E.128 [R2.64], R28 ;  /* 0x0000001c02007985 */ /* 0x0205e8000c101d06 */
.L_x_6873:
[----:B------:R-:W-:Y:S05]  /*a590*/  BSYNC B2 ;  /* 0x0000000000027941 */ /* 0x000fea0003800000 */
.L_x_6872:
        /* <DEDUP_REMOVED lines=104> */
.L_x_6893:
[----:B------:R-:W-:Y:S05]  /*ac20*/  BSYNC B0 ;  /* 0x0000000000007941 */ /* 0x000fea0003800000 */
.L_x_6892:
[C---:B------:R-:W-:Y:S04]  /*ac30*/  LEA R2, P0, R79.reuse, R118, 0x1 ;  /* 0x000000764f027211 */ /* 0x040fe800078008ff */
[----:B------:R-:W-:Y:S05]  /*ac40*/  LEA.HI.X R3, R79, R119, R80, 0x1, P0 ;  /* 0x000000774f037211 */ /* 0x000fea00000f0c50 */
[----:B-----5:R2:W-:Y:S04]  /*ac50*/  ST.E.128 [R2.64], R28 ;  /* 0x0000001c02007985 */ /* 0x0205e8000c101d06 */
.L_x_6891:
[----:B------:R-:W-:Y:S05]  /*ac60*/  BSYNC B1 ;  /* 0x0000000000017941 */ /* 0x000fea0003800000 */
.L_x_6890:
        /* <DEDUP_REMOVED lines=99> */
.L_x_6897:
[----:B------:R-:W-:Y:S05]  /*b2a0*/  BSYNC B0 ;  /* 0x0000000000007941 */ /* 0x000fea0003800000 */
.L_x_6896:
[C---:B------:R-:W-:Y:S04]  /*b2b0*/  LEA R2, P0, R76.reuse, R118, 0x1 ;  /* 0x000000764c027211 */ /* 0x040fe800078008ff */
[----:B------:R-:W-:Y:S05]  /*b2c0*/  LEA.HI.X R3, R76, R119, R75, 0x1, P0 ;  /* 0x000000774c037211 */ /* 0x000fea00000f0c4b */
[----:B-----5:R2:W-:Y:S04]  /*b2d0*/  ST.E.128 [R2.64], R28 ;  /* 0x0000001c02007985 */ /* 0x0205e8000c101d06 */
.L_x_6895:
[----:B------:R-:W-:Y:S05]  /*b2e0*/  BSYNC B1 ;  /* 0x0000000000017941 */ /* 0x000fea0003800000 */
.L_x_6894:
        /* <DEDUP_REMOVED lines=99> */
.L_x_6901:
[----:B------:R-:W-:Y:S05]  /*b920*/  BSYNC B0 ;  /* 0x0000000000007941 */ /* 0x000fea0003800000 */
.L_x_6900:
[C---:B------:R-:W-:Y:S04]  /*b930*/  LEA R2, P0, R72.reuse, R118, 0x1 ;  /* 0x0000007648027211 */ /* 0x040fe800078008ff */
[----:B------:R-:W-:Y:S05]  /*b940*/  LEA.HI.X R3, R72, R119, R71, 0x1, P0 ;  /* 0x0000007748037211 */ /* 0x000fea00000f0c47 */
[----:B-----5:R2:W-:Y:S04]  /*b950*/  ST.E.128 [R2.64], R28 ;  /* 0x0000001c02007985 */ /* 0x0205e8000c101d06 */
.L_x_6899:
[----:B------:R-:W-:Y:S05]  /*b960*/  BSYNC B1 ;  /* 0x0000000000017941 */ /* 0x000fea0003800000 */
.L_x_6898:
        /* <DEDUP_REMOVED lines=98> */
.L_x_6903:
[----:B------:R-:W-:Y:S05]  /*bf90*/  BSYNC B0 ;  /* 0x0000000000007941 */ /* 0x000fea0003800000 */
.L_x_6902:
[C---:B------:R-:W-:Y:S04]  /*bfa0*/  LEA R2, P0, R66.reuse, R118, 0x1 ;  /* 0x0000007642027211 */ /* 0x040fe800078008ff */
[----:B------:R-:W-:Y:S05]  /*bfb0*/  LEA.HI.X R3, R66, R119, R65, 0x1, P0 ;  /* 0x0000007742037211 */ /* 0x000fea00000f0c41 */
[----:B-----5:R2:W-:Y:S04]  /*bfc0*/  ST.E.128 [R2.64], R28 ;  /* 0x0000001c02007985 */ /* 0x0205e8000c101d06 */
.L_x_6889:
[----:B------:R-:W-:Y:S05]  /*bfd0*/  BSYNC B2 ;  /* 0x0000000000027941 */ /* 0x000fea0003800000 */
.L_x_6888:
        /* <DEDUP_REMOVED lines=107> */
.L_x_6909:
[----:B------:R-:W-:Y:S05]  /*c690*/  BSYNC B0 ;  /* 0x0000000000007941 */ /* 0x000fea0003800000 */
.L_x_6908:
[----:B------:R-:W-:Y:S02]  /*c6a0*/  IMAD R0, R47, 0x60, RZ ;  /* 0x000000602f007824 */ /* 0x000fe400078e02ff */
[----:B------:R-:W-:Y:S05]  /*c6b0*/  IMAD.WIDE.U32 R2, R46, 0x60, R118 ;  /* 0x000000602e027825 */ /* 0x000fea00078e0076 */
[----:B------:R-:W-:Y:S05]  /*c6c0*/  IADD3 R3, R3, R0, RZ ;  /* 0x0000000003037210 */ /* 0x000fea0007ffe0ff */
[----:B-----5:R2:W-:Y:S02]  /*c6d0*/  ST.E.128 [R2.64], R28 ;  /* 0x0000001c02007985 */ /* 0x0205e4000c101d06 */
.L_x_6907:
[----:B------:R-:W-:Y:S05]  /*c6e0*/  BSYNC B1 ;  /* 0x0000000000017941 */ /* 0x000fea0003800000 */
.L_x_6906:
        /* <DEDUP_REMOVED lines=99> */
.L_x_6913:
[----:B------:R-:W-:Y:S05]  /*cd20*/  BSYNC B0 ;  /* 0x0000000000007941 */ /* 0x000fea0003800000 */
.L_x_6912:
[C---:B------:R-:W-:Y:S04]  /*cd30*/  LEA R2, P0, R70.reuse, R118, 0x1 ;  /* 0x0000007646027211 */ /* 0x040fe800078008ff */
[----:B------:R-:W-:Y:S05]  /*cd40*/  LEA.HI.X R3, R70, R119, R69, 0x1, P0 ;  /* 0x0000007746037211 */ /* 0x000fea00000f0c45 */
[----:B-----5:R2:W-:Y:S04]  /*cd50*/  ST.E.128 [R2.64], R28 ;  /* 0x0000001c02007985 */ /* 0x0205e8000c101d06 */
.L_x_6911:
[----:B------:R-:W-:Y:S05]  /*cd60*/  BSYNC B1 ;  /* 0x0000000000017941 */ /* 0x000fea0003800000 */
.L_x_6910:
        /* <DEDUP_REMOVED lines=99> */
.L_x_6917:
[----:B------:R-:W-:Y:S05]  /*d3a0*/  BSYNC B0 ;  /* 0x0000000000007941 */ /* 0x000fea0003800000 */
.L_x_6916:
[C---:B------:R-:W-:Y:S04]  /*d3b0*/  LEA R2, P0, R64.reuse, R118, 0x1 ;  /* 0x0000007640027211 */ /* 0x040fe800078008ff */
[----:B------:R-:W-:Y:S05]  /*d3c0*/  LEA.HI.X R3, R64, R119, R63, 0x1, P0 ;  /* 0x0000007740037211 */ /* 0x000fea00000f0c3f */
[----:B-----5:R2:W-:Y:S04]  /*d3d0*/  ST.E.128 [R2.64], R28 ;  /* 0x0000001c02007985 */ /* 0x0205e8000c101d06 */
.L_x_6915:
[----:B------:R-:W-:Y:S05]  /*d3e0*/  BSYNC B1 ;  /* 0x0000000000017941 */ /* 0x000fea0003800000 */
.L_x_6914:
        /* <DEDUP_REMOVED lines=99> */
.L_x_6919:
[----:B------:R-:W-:Y:S05]  /*da20*/  BSYNC B0 ;  /* 0x0000000000007941 */ /* 0x000fea0003800000 */
.L_x_6918:
[C---:B--2---:R-:W-:Y:S04]  /*da30*/  LEA R2, P0, R62.reuse, R118, 0x1 ;  /* 0x000000763e027211 */ /* 0x044fe800078008ff */
[----:B------:R-:W-:Y:S05]  /*da40*/  LEA.HI.X R3, R62, R119, R61, 0x1, P0 ;  /* 0x000000773e037211 */ /* 0x000fea00000f0c3d */
[----:B-----5:R2:W-:Y:S04]  /*da50*/  ST.E.128 [R2.64], R40 ;  /* 0x0000002802007985 */ /* 0x0205e8000c101d06 */
.L_x_6905:
[----:B------:R-:W-:Y:S05]  /*da60*/  BSYNC B2 ;  /* 0x0000000000027941 */ /* 0x000fea0003800000 */
.L_x_6904:
        /* <DEDUP_REMOVED lines=11> */
.L_x_6821:
        /* <DEDUP_REMOVED lines=22> */
.L_x_6921:
[----:B------:R-:W-:Y:S05]  /*dc80*/  BSYNC B0 ;  /* 0x0000000000007941 */ /* 0x000fea0003800000 */
.L_x_6920:
        /* <DEDUP_REMOVED lines=33> */
.L_x_6923:
[----:B------:R-:W-:Y:S05]  /*dea0*/  BSYNC B0 ;  /* 0x0000000000007941 */ /* 0x000fea0003800000 */
.L_x_6922:
        /* <DEDUP_REMOVED lines=33> */
.L_x_6925:
[----:B------:R-:W-:Y:S05]  /*e0c0*/  BSYNC B0 ;  /* 0x0000000000007941 */ /* 0x000fea0003800000 */
.L_x_6924:
        /* <DEDUP_REMOVED lines=36> */
.L_x_6855:
[----:B------:R-:W-:Y:S05]  /*e310*/  BSYNC B3 ;  /* 0x0000000000037941 */ /* 0x000fea0003800000 */
.L_x_6820:
        /* <DEDUP_REMOVED lines=91> */
.L_x_6927:
        /* <DEDUP_REMOVED lines=10> */
.L_x_6928:
[----:B------:R-:W-:Y:S05]  /*e970*/  BSYNC B0 ;  /* 0x0000000000007941 */ /* 0x000fea0003800000 */
.L_x_6926:
[----:B------:R-:W-:Y:S04]  /*e980*/  IADD3 R12, R12, -0x1, RZ ;  /* 0xffffffff0c0c7810 */ /* 0x000fe80007ffe0ff */
[----:B------:R-:W-:Y:S11]  /*e990*/  ISETP.GT.AND P0, PT, R12, R81, PT ;  /* 0x000000510c00720c */ /* 0x000ff60003f04270 */
[----:B------:R-:W-:Y:S02]  /*e9a0*/  @!UPT UIADD3 URZ, URZ, URZ, URZ ;  /* 0x0000003f3f3ff290 */ /* 0x000fe4000fffe03f */
[----:B------:R-:W-:-:S05]  /*e9b0*/  @P0 BRA `(.L_x_6929) ;  /* 0xffff453000000947 */ /* 0x000fca000383ffff */
.L_x_6811:
        /* <DEDUP_REMOVED lines=23> */
[CC--:B------:R-:W-:Y:S02]  /*eb30*/  LEA R30, P1, R5.reuse, R176.reuse, 0x1 ;  /* 0x000000b0051e7211 */ /* 0x0c0fe400078208ff */
        /* <DEDUP_REMOVED lines=90> */
.L_x_6938:
[----:B------:R-:W-:Y:S05]  /*f0e0*/  BSYNC B0 ;  /* 0x0000000000007941 */ /* 0x000fea0003800000 */
.L_x_6937:
[----:B-----5:R3:W-:Y:S02]  /*f0f0*/  STS.128 [R237], R40 ;  /* 0x00000028ed007388 */ /* 0x0207e40000000c00 */
.L_x_6936:
[----:B------:R-:W-:Y:S05]  /*f100*/  BSYNC B1 ;  /* 0x0000000000017941 */ /* 0x000fea0003800000 */
.L_x_6935:
        /* <DEDUP_REMOVED lines=53> */
.L_x_6942:
[----:B------:R-:W-:Y:S05]  /*f460*/  BSYNC B0 ;  /* 0x0000000000007941 */ /* 0x000fea0003800000 */
.L_x_6941:
[----:B-----5:R1:W-:Y:S02]  /*f470*/  STS.128 [R237+0x2000], R40 ;  /* 0x00200028ed007388 */ /* 0x0203e40000000c00 */
.L_x_6940:
[----:B------:R-:W-:Y:S05]  /*f480*/  BSYNC B1 ;  /* 0x0000000000017941 */ /* 0x000fea0003800000 */
.L_x_6939:
        /* <DEDUP_REMOVED lines=53> */
.L_x_6946:
[----:B------:R-:W-:Y:S05]  /*f7e0*/  BSYNC B0 ;  /* 0x0000000000007941 */ /* 0x000fea0003800000 */
.L_x_6945:
[----:B-----5:R3:W-:Y:S02]  /*f7f0*/  STS.128 [R237+0x4000], R40 ;  /* 0x00400028ed007388 */ /* 0x0207e40000000c00 */
.L_x_6944:
[----:B------:R-:W-:Y:S05]  /*f800*/  BSYNC B1 ;  /* 0x0000000000017941 */ /* 0x000fea0003800000 */
.L_x_6943:
        /* <DEDUP_REMOVED lines=51> */
.L_x_6948:
[----:B------:R-:W-:Y:S05]  /*fb40*/  BSYNC B0 ;  /* 0x0000000000007941 */ /* 0x000fea0003800000 */
.L_x_6947:
[----:B-----5:R3:W-:Y:S02]  /*fb50*/  STS.128 [R237+0x6000], R40 ;  /* 0x00600028ed007388 */ /* 0x0207e40000000c00 */
.L_x_6934:
[----:B------:R-:W-:Y:S05]  /*fb60*/  BSYNC B2 ;  /* 0x0000000000027941 */ /* 0x000fea0003800000 */
.L_x_6933:
        /* <DEDUP_REMOVED lines=9> */
[----:B-123--:R-:W-:-:S03]  /*fc00*/  IMAD.SHL.U32 R38, R4, 0x2, RZ ;  /* 0x0000000204267824 */ /* 0x00efc600078e00ff */
[----:B------:R-:W-:Y:S02]  /*fc10*/  SHF.L.U64.HI R4, R4, 0x1, R13 ;  /* 0x0000000104047819 */ /* 0x000fe4000001020d */
[-C--:B------:R-:W-:Y:S01]  /*fc20*/  IADD3 R18, P2, R22, R38.reuse, RZ ;  /* 0x0000002616127210 */ /* 0x080fe20007f5e0ff */
[----:B------:R1:W-:Y:S01]  /*fc30*/  @P0 STS.128 [R237+0x800], RZ ;  /* 0x000800ffed000388 */ /* 0x0003e20000000c00 */
        /* <DEDUP_REMOVED lines=53> */
.L_x_6954:
[----:B------:R-:W-:Y:S05]  /*ff90*/  BSYNC B0 ;  /* 0x0000000000007941 */ /* 0x000fea0003800000 */
.L_x_6953:
[----:B-----5:R3:W-:Y:S02]  /*ffa0*/  STS.128 [R237+0x800], R40 ;  /* 0x00080028ed007388 */ /* 0x0207e40000000c00 */
.L_x_6952:
[----:B------:R-:W-:Y:S05]  /*ffb0*/  BSYNC B1 ;  /* 0x0000000000017941 */ /* 0x000fea0003800000 */
.L_x_6951:
        /* <DEDUP_REMOVED lines=53> */
.L_x_6958:
[----:B------:R-:W-:Y:S05]  /*10310*/  BSYNC B0 ;  /* 0x0000000000007941 */ /* 0x000fea0003800000 */
.L_x_6957:
[----:B-----5:R1:W-:Y:S02]  /*10320*/  STS.128 [R237+0x2800], R40 ;  /* 0x00280028ed007388 */ /* 0x0203e40000000c00 */
.L_x_6956:
[----:B------:R-:W-:Y:S05]  /*10330*/  BSYNC B1 ;  /* 0x0000000000017941 */ /* 0x000fea0003800000 */
.L_x_6955:
        /* <DEDUP_REMOVED lines=53> */
.L_x_6962:
[----:B------:R-:W-:Y:S05]  /*10690*/  BSYNC B0 ;  /* 0x0000000000007941 */ /* 0x000fea0003800000 */
.L_x_6961:
[----:B-----5:R3:W-:Y:S02]  /*106a0*/  STS.128 [R237+0x4800], R40 ;  /* 0x00480028ed007388 */ /* 0x0207e40000000c00 */
.L_x_6960:
[----:B------:R-:W-:Y:S05]  /*106b0*/  BSYNC B1 ;  /* 0x0000000000017941 */ /* 0x000fea0003800000 */
.L_x_6959:
        /* <DEDUP_REMOVED lines=8> */
[----:B----4-:R2:W4:Y:S01]  /*10740*/  LD.E.64 R6, [R18.64+0xc0] ;  /* 0x0000c00612067980 */ /* 0x010522000c101b00 */
[----:B-----5:R-:W-:Y:S02]  /*10750*/  MOV R8, R43 ;  /* 0x0000002b00087202 */ /* 0x020fe40000000f00 */
[----:B------:R-:W-:Y:S02]  /*10760*/  MOV R13, R40 ;  /* 0x00000028000d7202 */ /* 0x000fe40000000f00 */
[----:B------:R-:W-:Y:S01]  /*10770*/  MOV R32, R42 ;  /* 0x0000002a00207202 */ /* 0x000fe20000000f00 */
[--C-:B-1----:R-:W-:Y:S01]  /*10780*/  HADD2.F32 R31, -RZ, R8.reuse.H1_H1 ;  /* 0x30000008ff1f7230 */ /* 0x102fe20000004100 */
[----:B---3--:R-:W-:Y:S01]  /*10790*/  MOV R39, R41 ;  /* 0x0000002900277202 */ /* 0x008fe20000000f00 */
[----:B------:R-:W-:-:S04]  /*107a0*/  HADD2.F32 R41, -RZ, R8.H0_H0 ;  /* 0x20000008ff297230 */ /* 0x000fc80000004100 */
[--C-:B------:R-:W-:Y:S02]  /*107b0*/  HADD2.F32 R38, -RZ, R39.reuse.H0_H0 ;  /* 0x20000027ff267230 */ /* 0x100fe40000004100 */
[----:B------:R-:W-:Y:S02]  /*107c0*/  HADD2.F32 R39, -RZ, R39.H1_H1 ;  /* 0x30000027ff277230 */ /* 0x000fe40000004100 */
[----:B--2---:R-:W-:Y:S02]  /*107d0*/  HADD2.F32 R18, -RZ, R5.H1_H1 ;  /* 0x30000005ff127230 */ /* 0x004fe40000004100 */
[----:B------:R-:W-:Y:S02]  /*107e0*/  HADD2.F32 R19, -RZ, R4.H1_H1 ;  /* 0x30000004ff137230 */ /* 0x000fe40000004100 */
[----:B----4-:R-:W-:Y:S01]  /*107f0*/  HADD2.F32 R24, -RZ, R7.H1_H1 ;  /* 0x30000007ff187230 */ /* 0x010fe20000004100 */
[----:B------:R-:W-:Y:S01]  /*10800*/  FMUL.FTZ R8, R31, R18 ;  /* 0x000000121f087220 */ /* 0x000fe20000410000 */
[--C-:B------:R-:W-:Y:S01]  /*10810*/  HADD2.F32 R30, -RZ, R6.reuse.H1_H1 ;  /* 0x30000006ff1e7230 */ /* 0x100fe20000004100 */
[-C--:B------:R-:W-:Y:S01]  /*10820*/  FMUL.FTZ R40, R39, R19.reuse ;  /* 0x0000001327287220 */ /* 0x080fe20000410000 */
        /* <DEDUP_REMOVED lines=30> */
.L_x_6964:
[----:B------:R-:W-:Y:S05]  /*10a10*/  BSYNC B0 ;  /* 0x0000000000007941 */ /* 0x000fea0003800000 */
.L_x_6963:
[----:B-----5:R3:W-:Y:S02]  /*10a20*/  STS.128 [R237+0x6800], R40 ;  /* 0x00680028ed007388 */ /* 0x0207e40000000c00 */
.L_x_6950:
[----:B------:R-:W-:Y:S05]  /*10a30*/  BSYNC B2 ;  /* 0x0000000000027941 */ /* 0x000fea0003800000 */
.L_x_6949:
[----:B-123--:R-:W-:Y:S01]  /*10a40*/  IADD3 R30, R158, 0x20, RZ ;  /* 0x000000209e1e7810 */ /* 0x00efe20007ffe0ff */
        /* <DEDUP_REMOVED lines=67> */
.L_x_6970:
[----:B------:R-:W-:Y:S05]  /*10e80*/  BSYNC B0 ;  /* 0x0000000000007941 */ /* 0x000fea0003800000 */
.L_x_6969:
[----:B-----5:R3:W-:Y:S02]  /*10e90*/  STS.128 [R237+0x1000], R40 ;  /* 0x00100028ed007388 */ /* 0x0207e40000000c00 */
.L_x_6968:
[----:B------:R-:W-:Y:S05]  /*10ea0*/  BSYNC B1 ;  /* 0x0000000000017941 */ /* 0x000fea0003800000 */
.L_x_6967:
        /* <DEDUP_REMOVED lines=54> */
.L_x_6974:
[----:B------:R-:W-:Y:S05]  /*11210*/  BSYNC B0 ;  /* 0x0000000000007941 */ /* 0x000fea0003800000 */
.L_x_6973:
[----:B-----5:R1:W-:Y:S02]  /*11220*/  STS.128 [R237+0x3000], R40 ;  /* 0x00300028ed007388 */ /* 0x0203e40000000c00 */
.L_x_6972:
[----:B------:R-:W-:Y:S05]  /*11230*/  BSYNC B1 ;  /* 0x0000000000017941 */ /* 0x000fea0003800000 */
.L_x_6971:
        /* <DEDUP_REMOVED lines=54> */
.L_x_6978:
[----:B------:R-:W-:Y:S05]  /*115a0*/  BSYNC B0 ;  /* 0x0000000000007941 */ /* 0x000fea0003800000 */
.L_x_6977:
[----:B-----5:R3:W-:Y:S02]  /*115b0*/  STS.128 [R237+0x5000], R40 ;  /* 0x00500028ed007388 */ /* 0x0207e40000000c00 */
.L_x_6976:
[----:B------:R-:W-:Y:S05]  /*115c0*/  BSYNC B1 ;  /* 0x0000000000017941 */ /* 0x000fea0003800000 */
.L_x_6975:
        /* <DEDUP_REMOVED lines=10> */
[----:B------:R-:W-:Y:S02]  /*11670*/  MOV R13, R36 ;  /* 0x00000024000d7202 */ /* 0x000fe40000000f00 */
[----:B------:R-:W-:Y:S01]  /*11680*/  MOV R36, R38 ;  /* 0x0000002600247202 */ /* 0x000fe20000000f00 */
[----:B------:R-:W-:-:S02]  /*11690*/  HADD2.F32 R32, -RZ, R8.H1_H1 ;  /* 0x30000008ff207230 */ /* 0x000fc40000004100 */
[----:B------:R-:W-:Y:S01]  /*116a0*/  HADD2.F32 R40, -RZ, R8.H0_H0 ;  /* 0x20000008ff287230 */ /* 0x000fe20000004100 */
[----:B-1----:R-:W-:-:S05]  /*116b0*/  MOV R18, R37 ;  /* 0x0000002500127202 */ /* 0x002fca0000000f00 */
[--C-:B------:R-:W-:Y:S02]  /*116c0*/  HADD2.F32 R37, -RZ, R18.reuse.H0_H0 ;  /* 0x20000012ff257230 */ /* 0x100fe40000004100 */
        /* <DEDUP_REMOVED lines=37> */
.L_x_6980:
[----:B------:R-:W-:Y:S05]  /*11920*/  BSYNC B0 ;  /* 0x0000000000007941 */ /* 0x000fea0003800000 */
.L_x_6979:
[----:B-----5:R1:W-:Y:S02]  /*11930*/  STS.128 [R237+0x7000], R36 ;  /* 0x00700024ed007388 */ /* 0x0203e40000000c00 */
.L_x_6966:
[----:B------:R-:W-:Y:S05]  /*11940*/  BSYNC B2 ;  /* 0x0000000000027941 */ /* 0x000fea0003800000 */
.L_x_6965:
[----:B------:R-:W-:-:S04]  /*11950*/  IADD3 R31, R158, 0x30, RZ ;  /* 0x000000309e1f7810 */ /* 0x000fc80007ffe0ff */
        /* <DEDUP_REMOVED lines=66> */
.L_x_6985:
[----:B------:R-:W-:Y:S05]  /*11d80*/  BSYNC B0 ;  /* 0x0000000000007941 */ /* 0x000fea0003800000 */
.L_x_6984:
[----:B-----5:R1:W-:Y:S02]  /*11d90*/  STS.128 [R237+0x1800], R16 ;  /* 0x00180010ed007388 */ /* 0x0203e40000000c00 */
.L_x_6983:
[----:B------:R-:W-:Y:S05]  /*11da0*/  BSYNC B1 ;  /* 0x0000000000017941 */ /* 0x000fea0003800000 */
.L_x_6982:
        /* <DEDUP_REMOVED lines=53> */
.L_x_6989:
[----:B------:R-:W-:Y:S05]  /*12100*/  BSYNC B0 ;  /* 0x0000000000007941 */ /* 0x000fea0003800000 */
.L_x_6988:
[----:B-----5:R1:W-:Y:S02]  /*12110*/  STS.128 [R237+0x3800], R12 ;  /* 0x0038000ced007388 */ /* 0x0203e40000000c00 */
.L_x_6987:
[----:B------:R-:W-:Y:S05]  /*12120*/  BSYNC B1 ;  /* 0x0000000000017941 */ /* 0x000fea0003800000 */
.L_x_6986:
        /* <DEDUP_REMOVED lines=53> */
.L_x_6993:
[----:B------:R-:W-:Y:S05]  /*12480*/  BSYNC B0 ;  /* 0x0000000000007941 */ /* 0x000fea0003800000 */
.L_x_6992:
[----:B-----5:R1:W-:Y:S02]  /*12490*/  STS.128 [R237+0x5800], R12 ;  /* 0x0058000ced007388 */ /* 0x0203e40000000c00 */
.L_x_6991:
[----:B------:R-:W-:Y:S05]  /*124a0*/  BSYNC B1 ;  /* 0x0000000000017941 */ /* 0x000fea0003800000 */
.L_x_6990:
        /* <DEDUP_REMOVED lines=53> */
.L_x_6995:
[----:B------:R-:W-:Y:S05]  /*12800*/  BSYNC B0 ;  /* 0x0000000000007941 */ /* 0x000fea0003800000 */
.L_x_6994:
[----:B-----5:R1:W-:Y:S01]  /*12810*/  STS.128 [R237+0x7800], R12 ;  /* 0x0078000ced007388 */ /* 0x0203e20000000c00 */
[----:B------:R-:W-:Y:S05]  /*12820*/  BRA `(.L_x_6981) ;  /* 0x000070c000007947 */ /* 0x000fea0003800000 */
.L_x_6932:
        /* <DEDUP_REMOVED lines=99> */
.L_x_7001:
[----:B------:R-:W-:Y:S05]  /*12e60*/  BSYNC B0 ;  /* 0x0000000000007941 */ /* 0x000fea0003800000 */
.L_x_7000:
[----:B-----5:R3:W-:Y:S02]  /*12e70*/  STS.128 [R237], R60 ;  /* 0x0000003ced007388 */ /* 0x0207e40000000c00 */
.L_x_6999:
[----:B------:R-:W-:Y:S05]  /*12e80*/  BSYNC B1 ;  /* 0x0000000000017941 */ /* 0x000fea0003800000 */
.L_x_6998:
        /* <DEDUP_REMOVED lines=97> */
.L_x_7005:
[----:B------:R-:W-:Y:S05]  /*134a0*/  BSYNC B0 ;  /* 0x0000000000007941 */ /* 0x000fea0003800000 */
.L_x_7004:
[----:B-----5:R1:W-:Y:S02]  /*134b0*/  STS.128 [R237+0x2000], R60 ;  /* 0x0020003ced007388 */ /* 0x0203e40000000c00 */
.L_x_7003:
[----:B------:R-:W-:Y:S05]  /*134c0*/  BSYNC B1 ;  /* 0x0000000000017941 */ /* 0x000fea0003800000 */
.L_x_7002:
        /* <DEDUP_REMOVED lines=97> */
.L_x_7009:
[----:B------:R-:W-:Y:S05]  /*13ae0*/  BSYNC B0 ;  /* 0x0000000000007941 */ /* 0x000fea0003800000 */
.L_x_7008:
[----:B-----5:R3:W-:Y:S02]  /*13af0*/  STS.128 [R237+0x4000], R60 ;  /* 0x0040003ced007388 */ /* 0x0207e40000000c00 */
.L_x_7007:
[----:B------:R-:W-:Y:S05]  /*13b00*/  BSYNC B1 ;  /* 0x0000000000017941 */ /* 0x000fea0003800000 */
.L_x_7006:
        /* <DEDUP_REMOVED lines=96> */
.L_x_7011:
[----:B------:R-:W-:Y:S05]  /*14110*/  BSYNC B0 ;  /* 0x0000000000007941 */ /* 0x000fea0003800000 */
.L_x_7010:
[----:B-----5:R3:W-:Y:S02]  /*14120*/  STS.128 [R237+0x6000], R60 ;  /* 0x0060003ced007388 */ /* 0x0207e40000000c00 */
.L_x_6997:
[----:B------:R-:W-:Y:S05]  /*14130*/  BSYNC B2 ;  /* 0x0000000000027941 */ /* 0x000fea0003800000 */
.L_x_6996:
        /* <DEDUP_REMOVED lines=104> */
.L_x_7017:
[----:B------:R-:W-:Y:S05]  /*147c0*/  BSYNC B0 ;  /* 0x0000000000007941 */ /* 0x000fea0003800000 */
.L_x_7016:
[----:B-----5:R3:W-:Y:S02]  /*147d0*/  STS.128 [R237+0x800], R60 ;  /* 0x0008003ced007388 */ /* 0x0207e40000000c00 */
.L_x_7015:
[----:B------:R-:W-:Y:S05]  /*147e0*/  BSYNC B1 ;  /* 0x0000000000017941 */ /* 0x000fea0003800000 */
.L_x_7014:
        /* <DEDUP_REMOVED lines=100> */
.L_x_7021:
[----:B------:R-:W-:Y:S05]  /*14e30*/  BSYNC B0 ;  /* 0x0000000000007941 */ /* 0x000fea0003800000 */
.L_x_7020:
[----:B-----5:R3:W-:Y:S02]  /*14e40*/  STS.128 [R237+0x2800], R60 ;  /* 0x0028003ced007388 */ /* 0x0207e40000000c00 */
.L_x_7019:
[----:B------:R-:W-:Y:S05]  /*14e50*/  BSYNC B1 ;  /* 0x0000000000017941 */ /* 0x000fea0003800000 */
.L_x_7018:
        /* <DEDUP_REMOVED lines=100> */
.L_x_7025:
[----:B------:R-:W-:Y:S05]  /*154a0*/  BSYNC B0 ;  /* 0x0000000000007941 */ /* 0x000fea0003800000 */
.L_x_7024:
[----:B-----5:R3:W-:Y:S02]  /*154b0*/  STS.128 [R237+0x4800], R60 ;  /* 0x0048003ced007388 */ /* 0x0207e40000000c00 */
.L_x_7023:
[----:B------:R-:W-:Y:S05]  /*154c0*/  BSYNC B1 ;  /* 0x0000000000017941 */ /* 0x000fea0003800000 */
.L_x_7022:
        /* <DEDUP_REMOVED lines=29> */
[----:B-----5:R-:W-:Y:S01]  /*156a0*/  IMAD.MOV.U32 R13, RZ, RZ, R41 ;  /* 0x000000ffff0d7224 */ /* 0x020fe200078e0029 */
[----:B------:R-:W-:Y:S02]  /*156b0*/  MOV R31, R40 ;  /* 0x00000028001f7202 */ /* 0x000fe40000000f00 */
[----:B------:R-:W-:Y:S02]  /*156c0*/  MOV R30, R43 ;  /* 0x0000002b001e7202 */ /* 0x000fe40000000f00 */
[----:B------:R-:W-:Y:S01]  /*156d0*/  MOV R38, R42 ;  /* 0x0000002a00267202 */ /* 0x000fe20000000f00 */
[----:B---3--:R-:W-:Y:S01]  /*156e0*/  IMAD.MOV.U32 R32, RZ, RZ, R60 ;  /* 0x000000ffff207224 */ /* 0x008fe200078e003c */
        /* <DEDUP_REMOVED lines=8> */
[----:B------:R-:W-:Y:S01]  /*15770*/  MOV R42, R63 ;  /* 0x0000003f002a7202 */ /* 0x000fe20000000f00 */
        /* <DEDUP_REMOVED lines=58> */
.L_x_7027:
[----:B------:R-:W-:Y:S05]  /*15b20*/  BSYNC B0 ;  /* 0x0000000000007941 */ /* 0x000fea0003800000 */
.L_x_7026:
[----:B-----5:R1:W-:Y:S02]  /*15b30*/  STS.128 [R237+0x6800], R40 ;  /* 0x00680028ed007388 */ /* 0x0203e40000000c00 */
.L_x_7013:
[----:B------:R-:W-:Y:S05]  /*15b40*/  BSYNC B2 ;  /* 0x0000000000027941 */ /* 0x000fea0003800000 */
.L_x_7012:
[----:B-1----:R-:W-:Y:S01]  /*15b50*/  IADD3 R30, R158, 0x20, RZ ;  /* 0x000000209e1e7810 */ /* 0x002fe20007ffe0ff */
        /* <DEDUP_REMOVED lines=104> */
.L_x_7033:
[----:B------:R-:W-:Y:S05]  /*161e0*/  BSYNC B0 ;  /* 0x0000000000007941 */ /* 0x000fea0003800000 */
.L_x_7032:
[----:B-----5:R1:W-:Y:S02]  /*161f0*/  STS.128 [R237+0x1000], R60 ;  /* 0x0010003ced007388 */ /* 0x0203e40000000c00 */
.L_x_7031:
[----:B------:R-:W-:Y:S05]  /*16200*/  BSYNC B1 ;  /* 0x0000000000017941 */ /* 0x000fea0003800000 */
.L_x_7030:
        /* <DEDUP_REMOVED lines=100> */
.L_x_7037:
[----:B------:R-:W-:Y:S05]  /*16850*/  BSYNC B0 ;  /* 0x0000000000007941 */ /* 0x000fea0003800000 */
.L_x_7036:
[----:B-----5:R3:W-:Y:S02]  /*16860*/  STS.128 [R237+0x3000], R60 ;  /* 0x0030003ced007388 */ /* 0x0207e40000000c00 */
.L_x_7035:
[----:B------:R-:W-:Y:S05]  /*16870*/  BSYNC B1 ;  /* 0x0000000000017941 */ /* 0x000fea0003800000 */
.L_x_7034:
        /* <DEDUP_REMOVED lines=100> */
.L_x_7041:
[----:B------:R-:W-:Y:S05]  /*16ec0*/  BSYNC B0 ;  /* 0x0000000000007941 */ /* 0x000fea0003800000 */
.L_x_7040:
[----:B-----5:R3:W-:Y:S02]  /*16ed0*/  STS.128 [R237+0x5000], R60 ;  /* 0x0050003ced007388 */ /* 0x0207e40000000c00 */
.L_x_7039:
[----:B------:R-:W-:Y:S05]  /*16ee0*/  BSYNC B1 ;  /* 0x0000000000017941 */ /* 0x000fea0003800000 */
.L_x_7038:
        /* <DEDUP_REMOVED lines=18> */
[C---:B------:R-:W-:Y:S01]  /*17010*/  LEA R18, P1, R5.reuse, R26, 0x1 ;  /* 0x0000001a05127211 */ /* 0x040fe200078208ff */
[----:B------:R-:W-:Y:S02]  /*17020*/  IMAD.MOV.U32 R17, RZ, RZ, RZ ;  /* 0x000000ffff117224 */ /* 0x000fe400078e00ff */
[----:B--2---:R-:W2:Y:S01]  /*17030*/  LD.E.128 R36, [R36.64+0x180] ;  /* 0x0001800624247980 */ /* 0x004ea2000c101d00 */
        /* <DEDUP_REMOVED lines=59> */
[--C-:B------:R-:W-:Y:S02]  /*173f0*/  HADD2.F32 R13, -RZ, R40.reuse.H0_H0 ;  /* 0x20000028ff0d7230 */ /* 0x100fe40000004100 */
        /* <DEDUP_REMOVED lines=18> */
.L_x_7043:
[----:B------:R-:W-:Y:S05]  /*17520*/  BSYNC B0 ;  /* 0x0000000000007941 */ /* 0x000fea0003800000 */
.L_x_7042:
[----:B-----5:R1:W-:Y:S02]  /*17530*/  STS.128 [R237+0x7000], R40 ;  /* 0x00700028ed007388 */ /* 0x0203e40000000c00 */
.L_x_7029:
[----:B------:R-:W-:Y:S05]  /*17540*/  BSYNC B2 ;  /* 0x0000000000027941 */ /* 0x000fea0003800000 */
.L_x_7028:
        /* <DEDUP_REMOVED lines=21> */
[----:B-1-3--:R-:W-:Y:S01]  /*176a0*/  IMAD.WIDE R36, R6, 0x2, R28 ;  /* 0x0000000206247825 */ /* 0x00afe200078e021c */
[----:B------:R-:W-:Y:S02]  /*176b0*/  LEA.HI.X.SX32 R4, R4, R12, 0x1, P1 ;  /* 0x0000000c04047211 */ /* 0x000fe400008f0eff */
[----:B------:R-:W-:-:S03]  /*176c0*/  LEA R14, P1, R5, R26, 0x1 ;  /* 0x0000001a050e7211 */ /* 0x000fc600078208ff */
[----:B--2---:R-:W2:Y:S01]  /*176d0*/  LD.E.128 R36, [R36.64] ;  /* 0x0000000624247980 */ /* 0x004ea2000c101d00 */
        /* <DEDUP_REMOVED lines=41> */
[----:B------:R-:W-:Y:S02]  /*17970*/  FMUL.FTZ R7, R39, R7 ;  /* 0x0000000727077220 */ /* 0x000fe40000410000 */
[----:B------:R-:W-:Y:S01]  /*17980*/  FMUL.FTZ R42, R36, R42 ;  /* 0x0000002a242a7220 */ /* 0x000fe20000410000 */
[----:B------:R-:W-:Y:S01]  /*17990*/  HADD2.F32 R36, -RZ, R17.H0_H0 ;  /* 0x20000011ff247230 */ /* 0x000fe20000004100 */
[----:B------:R-:W-:Y:S01]  /*179a0*/  @!P0 FADD.FTZ R40, -R40, -RZ ;  /* 0x800000ff28288221 */ /* 0x000fe20000010100 */
[----:B------:R-:W-:Y:S01]  /*179b0*/  HADD2.F32 R37, -RZ, R37.H1_H1 ;  /* 0x30000025ff257230 */ /* 0x000fe20000004100 */
[----:B------:R-:W-:Y:S01]  /*179c0*/  @!P0 FADD.FTZ R41, -R41, -RZ ;  /* 0x800000ff29298221 */ /* 0x000fe20000010100 */
[----:B----4-:R-:W-:-:S02]  /*179d0*/  HADD2.F32 R32, -RZ, R12.H0_H0 ;  /* 0x2000000cff207230 */ /* 0x010fc40000004100 */
[----:B------:R-:W-:Y:S02]  /*179e0*/  HADD2.F32 R39, -RZ, R12.H1_H1 ;  /* 0x3000000cff277230 */ /* 0x000fe40000004100 */
[--C-:B------:R-:W-:Y:S01]  /*179f0*/  HADD2.F32 R12, -RZ, R13.reuse.H0_H0 ;  /* 0x2000000dff0c7230 */ /* 0x100fe20000004100 */
[----:B------:R-:W-:Y:S01]  /*17a00*/  FMUL.FTZ R44, R44, R40 ;  /* 0x000000282c2c7220 */ /* 0x000fe20000410000 */
[----:B------:R-:W-:Y:S01]  /*17a10*/  HADD2.F32 R40, -RZ, R13.H1_H1 ;  /* 0x3000000dff287230 */ /* 0x000fe20000004100 */
[----:B------:R-:W-:Y:S02]  /*17a20*/  FMUL.FTZ R37, R37, R41 ;  /* 0x0000002925257220 */ /* 0x000fe40000410000 */
[----:B------:R-:W-:Y:S01]  /*17a30*/  FFMA.FTZ R12, R36, R12, R18 ;  /* 0x0000000c240c7223 */ /* 0x000fe20000010012 */
[----:B------:R-:W-:Y:S01]  /*17a40*/  HADD2.F32 R18, -RZ, R17.H1_H1 ;  /* 0x30000011ff127230 */ /* 0x000fe20000004100 */
[----:B------:R-:W-:Y:S01]  /*17a50*/  FFMA.FTZ R4, R4, R32, R43 ;  /* 0x0000002004047223 */ /* 0x000fe2000001002b */
[----:B------:R-:W-:-:S02]  /*17a60*/  HADD2.F32 R13, -RZ, R14.H0_H0 ;  /* 0x2000000eff0d7230 */ /* 0x000fc40000004100 */
[----:B------:R-:W-:Y:S02]  /*17a70*/  HADD2.F32 R41, -RZ, R14.H1_H1 ;  /* 0x3000000eff297230 */ /* 0x000fe40000004100 */
[--C-:B------:R-:W-:Y:S02]  /*17a80*/  HADD2.F32 R17, -RZ, R19.reuse.H0_H0 ;  /* 0x20000013ff117230 */ /* 0x100fe40000004100 */
[----:B------:R-:W-:Y:S02]  /*17a90*/  HADD2.F32 R32, -RZ, R19.H1_H1 ;  /* 0x30000013ff207230 */ /* 0x000fe40000004100 */
[--C-:B------:R-:W-:Y:S02]  /*17aa0*/  HADD2.F32 R14, -RZ, R15.reuse.H0_H0 ;  /* 0x2000000fff0e7230 */ /* 0x100fe40000004100 */
[----:B------:R-:W-:Y:S02]  /*17ab0*/  HADD2.F32 R19, -RZ, R16.H0_H0 ;  /* 0x20000010ff137230 */ /* 0x000fe40000004100 */
        /* <DEDUP_REMOVED lines=16> */
.L_x_7047:
[----:B------:R-:W-:Y:S05]  /*17bc0*/  BSYNC B0 ;  /* 0x0000000000007941 */ /* 0x000fea0003800000 */
.L_x_7046:
[----:B-----5:R1:W-:Y:S02]  /*17bd0*/  STS.128 [R237+0x1800], R16 ;  /* 0x00180010ed007388 */ /* 0x0203e40000000c00 */
.L_x_7045:
[----:B------:R-:W-:Y:S05]  /*17be0*/  BSYNC B1 ;  /* 0x0000000000017941 */ /* 0x000fea0003800000 */
.L_x_7044:
        /* <DEDUP_REMOVED lines=20> */
[----:B---3--:R-:W-:-:S03]  /*17d30*/  IMAD.WIDE R36, R6, 0x2, R28 ;  /* 0x0000000206247825 */ /* 0x008fc600078e021c */
[----:B------:R-:W-:Y:S01]  /*17d40*/  LEA.HI.X R15, R5, R27, R4, 0x1, P1 ;  /* 0x0000001b050f7211 */ /* 0x000fe200008f0c04 */
[----:B------:R-:W-:Y:S01]  /*17d50*/  IMAD.MOV.U32 R13, RZ, RZ, RZ ;  /* 0x000000ffff0d7224 */ /* 0x000fe200078e00ff */
[----:B------:R-:W-:Y:S01]  /*17d60*/  @P0 IADD3 R13, -R3, RZ, RZ ;  /* 0x000000ff030d0210 */ /* 0x000fe20007ffe1ff */
[----:B--2---:R-:W2:Y:S04]  /*17d70*/  LD.E.128 R36, [R36.64+0x80] ;  /* 0x0000800624247980 */ /* 0x004ea8000c101d00 */
        /* <DEDUP_REMOVED lines=46> */
[----:B---3--:R-:W-:-:S02]  /*18060*/  HADD2.F32 R17, -RZ, R12.H0_H0 ;  /* 0x2000000cff117230 */ /* 0x008fc40000004100 */
[----:B------:R-:W-:Y:S02]  /*18070*/  HADD2.F32 R36, -RZ, R36.H1_H1 ;  /* 0x30000024ff247230 */ /* 0x000fe40000004100 */
[----:B------:R-:W-:Y:S01]  /*18080*/  HADD2.F32 R38, -RZ, R12.H1_H1 ;  /* 0x3000000cff267230 */ /* 0x000fe20000004100 */
[----:B------:R-:W-:Y:S01]  /*18090*/  FFMA.FTZ R4, R4, R17, R42 ;  /* 0x0000001104047223 */ /* 0x000fe2000001002a */
[----:B------:R-:W-:Y:S01]  /*180a0*/  HADD2.F32 R32, -RZ, R11.H0_H0 ;  /* 0x2000000bff207230 */ /* 0x000fe20000004100 */
[----:B------:R-:W-:Y:S01]  /*180b0*/  FMUL.FTZ R36, R36, R40 ;  /* 0x0000002824247220 */ /* 0x000fe20000410000 */
[--C-:B------:R-:W-:Y:S01]  /*180c0*/  HADD2.F32 R12, -RZ, R13.reuse.H0_H0 ;  /* 0x2000000dff0c7230 */ /* 0x100fe20000004100 */
[----:B------:R-:W-:Y:S01]  /*180d0*/  FFMA.FTZ R37, R37, R38, R43 ;  /* 0x0000002625257223 */ /* 0x000fe2000001002b */
[----:B------:R-:W-:Y:S02]  /*180e0*/  HADD2.F32 R39, -RZ, R13.H1_H1 ;  /* 0x3000000dff277230 */ /* 0x000fe40000004100 */
[----:B------:R-:W-:Y:S01]  /*180f0*/  HADD2.F32 R17, -RZ, R11.H1_H1 ;  /* 0x3000000bff117230 */ /* 0x000fe20000004100 */
[----:B------:R-:W-:Y:S01]  /*18100*/  FFMA.FTZ R12, R32, R12, R18 ;  /* 0x0000000c200c7223 */ /* 0x000fe20000010012 */
[--C-:B------:R-:W-:Y:S01]  /*18110*/  HADD2.F32 R13, -RZ, R14.reuse.H0_H0 ;  /* 0x2000000eff0d7230 */ /* 0x100fe20000004100 */
[----:B------:R-:W-:Y:S01]  /*18120*/  F2FP.PACK_AB R4, R37, R4 ;  /* 0x000000042504723e */ /* 0x000fe200000000ff */
[----:B------:R-:W-:Y:S01]  /*18130*/  HADD2.F32 R40, -RZ, R14.H1_H1 ;  /* 0x3000000eff287230 */ /* 0x000fe20000004100 */
[----:B------:R-:W-:Y:S01]  /*18140*/  FFMA.FTZ R17, R17, R39, R36 ;  /* 0x0000002711117223 */ /* 0x000fe20000010024 */
[----:B------:R-:W-:-:S02]  /*18150*/  HADD2.F32 R11, -RZ, R19.H0_H0 ;  /* 0x20000013ff0b7230 */ /* 0x000fc40000004100 */
[----:B------:R-:W-:Y:S02]  /*18160*/  HADD2.F32 R14, -RZ, R15.H0_H0 ;  /* 0x2000000fff0e7230 */ /* 0x000fe40000004100 */
[----:B------:R-:W-:Y:S01]  /*18170*/  HADD2.F32 R19, -RZ, R19.H1_H1 ;  /* 0x30000013ff137230 */ /* 0x000fe20000004100 */
[----:B------:R-:W-:Y:S01]  /*18180*/  FFMA.FTZ R5, R11, R13, R5 ;  /* 0x0000000d0b057223 */ /* 0x000fe20000010005 */
[--C-:B------:R-:W-:Y:S01]  /*18190*/  HADD2.F32 R18, -RZ, R16.reuse.H0_H0 ;  /* 0x20000010ff127230 */ /* 0x100fe20000004100 */
[----:B------:R-:W-:Y:S01]  /*181a0*/  F2FP.PACK_AB R17, R17, R12 ;  /* 0x0000000c1111723e */ /* 0x000fe200000000ff */
[----:B------:R-:W-:Y:S01]  /*181b0*/  HADD2.F32 R15, -RZ, R15.H1_H1 ;  /* 0x3000000fff0f7230 */ /* 0x000fe20000004100 */
[----:B------:R-:W-:Y:S01]  /*181c0*/  FFMA.FTZ R19, R19, R40, R41 ;  /* 0x0000002813137223 */ /* 0x000fe20000010029 */
[----:B------:R-:W-:Y:S01]  /*181d0*/  HADD2.F32 R16, -RZ, R16.H1_H1 ;  /* 0x30000010ff107230 */ /* 0x000fe20000004100 */
[----:B------:R-:W-:-:S03]  /*181e0*/  FFMA.FTZ R6, R18, R14, R6 ;  /* 0x0000000e12067223 */ /* 0x000fc60000010006 */
[----:B------:R-:W-:Y:S01]  /*181f0*/  F2FP.PACK_AB R19, R19, R5 ;  /* 0x000000051313723e */ /* 0x000fe200000000ff */
[----:B------:R-:W-:Y:S01]  /*18200*/  FFMA.FTZ R7, R16, R15, R7 ;  /* 0x0000000f10077223 */ /* 0x000fe20000010007 */
[----:B------:R-:W-:Y:S02]  /*18210*/  MOV R16, R4 ;  /* 0x0000000400107202 */ /* 0x000fe40000000f00 */
[----:B------:R-:W-:Y:S02]  /*18220*/  MOV R18, R19 ;  /* 0x0000001300127202 */ /* 0x000fe40000000f00 */
[----:B------:R-:W-:-:S04]  /*18230*/  F2FP.PACK_AB R6, R7, R6 ;  /* 0x000000060706723e */ /* 0x000fc800000000ff */
[----:B------:R-:W-:Y:S02]  /*18240*/  MOV R19, R6 ;  /* 0x0000000600137202 */ /* 0x000fe40000000f00 */
.L_x_7051:
[----:B------:R-:W-:Y:S05]  /*18250*/  BSYNC B0 ;  /* 0x0000000000007941 */ /* 0x000fea0003800000 */
.L_x_7050:
[----:B-----5:R1:W-:Y:S02]  /*18260*/  STS.128 [R237+0x3800], R16 ;  /* 0x00380010ed007388 */ /* 0x0203e40000000c00 */
.L_x_7049:
[----:B------:R-:W-:Y:S05]  /*18270*/  BSYNC B1 ;  /* 0x0000000000017941 */ /* 0x000fea0003800000 */
.L_x_7048:
        /* <DEDUP_REMOVED lines=20> */
[----:B---3--:R-:W-:-:S03]  /*183c0*/  IMAD.WIDE R36, R6, 0x2, R28 ;  /* 0x0000000206247825 */ /* 0x008fc600078e021c */
[----:B------:R-:W-:-:S03]  /*183d0*/  LEA.HI.X R13, R5, R27, R4, 0x1, P1 ;  /* 0x0000001b050d7211 */ /* 0x000fc600008f0c04 */
[----:B--2---:R-:W2:Y:S04]  /*183e0*/  LD.E.128 R36, [R36.64+0x100] ;  /* 0x0001000624247980 */ /* 0x004ea8000c101d00 */
        /* <DEDUP_REMOVED lines=77> */
.L_x_7055:
[----:B------:R-:W-:Y:S05]  /*188c0*/  BSYNC B0 ;  /* 0x0000000000007941 */ /* 0x000fea0003800000 */
.L_x_7054:
[----:B-----5:R1:W-:Y:S02]  /*188d0*/  STS.128 [R237+0x5800], R16 ;  /* 0x00580010ed007388 */ /* 0x0203e40000000c00 */
.L_x_7053:
[----:B------:R-:W-:Y:S05]  /*188e0*/  BSYNC B1 ;  /* 0x0000000000017941 */ /* 0x000fea0003800000 */
.L_x_7052:
        /* <DEDUP_REMOVED lines=39> */
[----:B------:R-:W-:Y:S01]  /*18b60*/  MOV R17, R19 ;  /* 0x0000001300117202 */ /* 0x000fe20000000f00 */
[--C-:B------:R-:W-:Y:S02]  /*18b70*/  HADD2.F32 R23, -RZ, R12.reuse.H0_H0 ;  /* 0x2000000cff177230 */ /* 0x100fe40000004100 */
        /* <DEDUP_REMOVED lines=54> */
[----:B------:R-:W-:-:S02]  /*18ee0*/  F2FP.PACK_AB R12, R12, R8 ;  /* 0x000000080c0c723e */ /* 0x000fc400000000ff */
[----:B------:R-:W-:Y:S02]  /*18ef0*/  FFMA.FTZ R2, R2, R11, R7 ;  /* 0x0000000b02027223 */ /* 0x000fe40000010007 */
[----:B------:R-:W-:-:S03]  /*18f00*/  FFMA.FTZ R13, R13, R19, R22 ;  /* 0x000000130d0d7223 */ /* 0x000fc60000010016 */
[----:B------:R-:W-:Y:S02]  /*18f10*/  F2FP.PACK_AB R0, R2, R0 ;  /* 0x000000000200723e */ /* 0x000fe400000000ff */
[----:B------:R-:W-:Y:S01]  /*18f20*/  F2FP.PACK_AB R4, R13, R4 ;  /* 0x000000040d04723e */ /* 0x000fe200000000ff */
[----:B------:R-:W-:Y:S01]  /*18f30*/  IMAD.MOV.U32 R13, RZ, RZ, R12 ;  /* 0x000000ffff0d7224 */ /* 0x000fe200078e000c */
[----:B------:R-:W-:Y:S02]  /*18f40*/  MOV R12, R3 ;  /* 0x00000003000c7202 */ /* 0x000fe40000000f00 */
[----:B------:R-:W-:Y:S02]  /*18f50*/  MOV R14, R4 ;  /* 0x00000004000e7202 */ /* 0x000fe40000000f00 */
[----:B------:R-:W-:Y:S02]  /*18f60*/  MOV R15, R0 ;  /* 0x00000000000f7202 */ /* 0x000fe40000000f00 */
.L_x_7057:
[----:B------:R-:W-:Y:S05]  /*18f70*/  BSYNC B0 ;  /* 0x0000000000007941 */ /* 0x000fea0003800000 */
.L_x_7056:
[----:B-----5:R1:W-:Y:S01]  /*18f80*/  STS.128 [R237+0x7800], R12 ;  /* 0x0078000ced007388 */ /* 0x0203e20000000c00 */
[----:B------:R-:W-:Y:S05]  /*18f90*/  BRA `(.L_x_6981) ;  /* 0x0000095000007947 */ /* 0x000fea0003800000 */
.L_x_6931:
        /* <DEDUP_REMOVED lines=37> */
.L_x_7059:
[----:B------:R-:W-:Y:S05]  /*191f0*/  BSYNC B0 ;  /* 0x0000000000007941 */ /* 0x000fea0003800000 */
.L_x_7058:
        /* <DEDUP_REMOVED lines=36> */
.L_x_7061:
[----:B------:R-:W-:Y:S05]  /*19440*/  BSYNC B0 ;  /* 0x0000000000007941 */ /* 0x000fea0003800000 */
.L_x_7060:
        /* <DEDUP_REMOVED lines=36> */
.L_x_7063:
[----:B------:R-:W-:Y:S05]  /*19690*/  BSYNC B0 ;  /* 0x0000000000007941 */ /* 0x000fea0003800000 */
.L_x_7062:
        /* <DEDUP_REMOVED lines=37> */
.L_x_6981:
[----:B------:R-:W-:Y:S05]  /*198f0*/  BSYNC B3 ;  /* 0x0000000000037941 */ /* 0x000fea0003800000 */
.L_x_6930:
[----:B------:R-:W-:Y:S01]  /*19900*/  IADD3 R240, R165, -0x1, RZ ;  /* 0xffffffffa5f07810 */ /* 0x000fe20007ffe0ff */
[----:B------:R-:W-:Y:S01]  /*19910*/  BSSY B0, `(.L_x_7064) ;  /* 0x0000025000007945 */ /* 0x000fe20003800000 */
[----:B------:R-:W-:-:S03]  /*19920*/  LOP3.LUT R241, R152, 0xff, RZ, 0xc0, !PT ;  /* 0x000000ff98f17812 */ /* 0x000fc600078ec0ff */
[----:B-1----:R-:W-:-:S04]  /*19930*/  IMAD.SHL.U32 R3, R240, 0x40, RZ ;  /* 0x00000040f0037824 */ /* 0x002fc800078e00ff */
[----:B------:R-:W-:-:S05]  /*19940*/  IMAD.IADD R0, R51, 0x1, -R3 ;  /* 0x0000000133007824 */ /* 0x000fca00078e0a03 */
[----:B------:R-:W-:-:S13]  /*19950*/  ISETP.GE.AND P0, PT, R158, R0, PT ;  /* 0x000000009e00720c */ /* 0x000fda0003f06270 */
[----:B------:R-:W-:Y:S05]  /*19960*/  @P0 BRA `(.L_x_7065) ;  /* 0x000001f000000947 */ /* 0x000fea0003800000 */
[C---:B-----5:R-:W-:Y:S02]  /*19970*/  LOP3.LUT R2, R241.reuse, 0x1, RZ, 0xc0, !PT ;  /* 0x00000001f1027812 */ /* 0x060fe400078ec0ff */
        /* <DEDUP_REMOVED lines=30> */
.L_x_7065:
[----:B------:R-:W-:Y:S05]  /*19b60*/  BSYNC B0 ;  /* 0x0000000000007941 */ /* 0x000fea0003800000 */
.L_x_7064:
[----:B------:R-:W-:Y:S01]  /*19b70*/  ISETP.GE.AND P0, PT, R25, R0, PT ;  /* 0x000000001900720c */ /* 0x000fe20003f06270 */
[----:B------:R-:W-:-:S12]  /*19b80*/  BSSY B0, `(.L_x_7066) ;  /* 0x0000025000007945 */ /* 0x000fd80003800000 */
[----:B------:R-:W-:Y:S05]  /*19b90*/  @P0 BRA `(.L_x_7067) ;  /* 0x0000023000000947 */ /* 0x000fea0003800000 */
[C---:B-----5:R-:W-:Y:S02]  /*19ba0*/  LOP3.LUT R2, R241.reuse, 0x1, RZ, 0xc0, !PT ;  /* 0x00000001f1027812 */ /* 0x060fe400078ec0ff */
        /* <DEDUP_REMOVED lines=34> */
.L_x_7067:
[----:B------:R-:W-:Y:S05]  /*19dd0*/  BSYNC B0 ;  /* 0x0000000000007941 */ /* 0x000fea0003800000 */
.L_x_7066:
[----:B------:R-:W-:Y:S01]  /*19de0*/  ISETP.GE.AND P0, PT, R30, R0, PT ;  /* 0x000000001e00720c */ /* 0x000fe20003f06270 */
[----:B------:R-:W-:-:S12]  /*19df0*/  BSSY B0, `(.L_x_7068) ;  /* 0x0000027000007945 */ /* 0x000fd80003800000 */
[----:B------:R-:W-:Y:S05]  /*19e00*/  @P0 BRA `(.L_x_7069) ;  /* 0x0000025000000947 */ /* 0x000fea0003800000 */
[C---:B-----5:R-:W-:Y:S02]  /*19e10*/  LOP3.LUT R2, R241.reuse, 0x1, RZ, 0xc0, !PT ;  /* 0x00000001f1027812 */ /* 0x060fe400078ec0ff */
[C---:B------:R-:W-:Y:S02]  /*19e20*/  LOP3.LUT P4, RZ, R241.reuse, 0x2, RZ, 0xc0, !PT ;  /* 0x00000002f1ff7812 */ /* 0x040fe4000788c0ff */
        /* <DEDUP_REMOVED lines=35> */
.L_x_7069:
[----:B------:R-:W-:Y:S05]  /*1a060*/  BSYNC B0 ;  /* 0x0000000000007941 */ /* 0x000fea0003800000 */
.L_x_7068:
[----:B------:R-:W-:Y:S01]  /*1a070*/  ISETP.GE.AND P0, PT, R31, R0, PT ;  /* 0x000000001f00720c */ /* 0x000fe20003f06270 */
[----:B------:R-:W-:-:S12]  /*1a080*/  BSSY B0, `(.L_x_7070) ;  /* 0x000002a000007945 */ /* 0x000fd80003800000 */
[----:B------:R-:W-:Y:S05]  /*1a090*/  @P0 BRA `(.L_x_7071) ;  /* 0x0000028000000947 */ /* 0x000fea0003800000 */
[C---:B-----5:R-:W-:Y:S01]  /*1a0a0*/  LOP3.LUT R2, R241.reuse, 0x1, RZ, 0xc0, !PT ;  /* 0x00000001f1027812 */ /* 0x060fe200078ec0ff */
        /* <DEDUP_REMOVED lines=39> */
.L_x_7071:
[----:B------:R-:W-:Y:S05]  /*1a320*/  BSYNC B0 ;  /* 0x0000000000007941 */ /* 0x000fea0003800000 */
.L_x_7070:
[----:B-12---:R-:W2:Y:S04]  /*1a330*/  LD.E.64 R10, [R20.64+0x1c0] ;  /* 0x0001c006140a7980 */ /* 0x006ea8000c101b00 */
[----:B---3--:R-:W3:Y:S01]  /*1a340*/  LD.E.64 R6, [R20.64+0x1b8] ;  /* 0x0001b80614067980 */ /* 0x008ee2000c101b00 */
[----:B------:R-:W-:-:S03]  /*1a350*/  IMAD.MOV.U32 R162, RZ, RZ, R232 ;  /* 0x000000ffffa27224 */ /* 0x000fc600078e00e8 */
[----:B----45:R-:W4:Y:S04]  /*1a360*/  LD.E R2, [R20.64+0xd8] ;  /* 0x0000d80614027980 */ /* 0x030f28000c101900 */
[----:B------:R-:W0:Y:S04]  /*1a370*/  LDGDEPBAR ;  /* 0x00000000000079af */ /* 0x000e280000000000 */
[----:B------:R1:W5:Y:S04]  /*1a380*/  LD.E R23, [R20.64+0x184] ;  /* 0x0001840614177980 */ /* 0x000368000c101900 */
[----:B------:R1:W5:Y:S01]  /*1a390*/  LD.E R32, [R20.64+0x188] ;  /* 0x0001880614207980 */ /* 0x000362000c101900 */
[----:B--2---:R-:W-:-:S02]  /*1a3a0*/  IMAD R4, R11, R233, RZ ;  /* 0x000000e90b047224 */ /* 0x004fc400078e02ff */
[----:B------:R-:W-:-:S04]  /*1a3b0*/  IMAD.WIDE.U32 R8, R233, R10, R162 ;  /* 0x0000000ae9087225 */ /* 0x000fc800078e00a2 */
[----:B------:R-:W-:Y:S01]  /*1a3c0*/  IMAD R4, R10, R57, R4 ;  /* 0x000000390a047224 */ /* 0x000fe200078e0204 */
[----:B---3--:R-:W-:-:S03]  /*1a3d0*/  LEA R242, P0, R8, R6, 0x2 ;  /* 0x0000000608f27211 */ /* 0x008fc600078010ff */
[----:B------:R-:W-:-:S05]  /*1a3e0*/  IMAD.IADD R4, R9, 0x1, R4 ;  /* 0x0000000109047824 */ /* 0x000fca00078e0204 */
[----:B------:R-:W-:-:S05]  /*1a3f0*/  LEA.HI.X R243, R8, R7, R4, 0x2, P0 ;  /* 0x0000000708f37211 */ /* 0x000fca00000f1404 */
[----:B------:R-:W2:Y:S01]  /*1a400*/  LD.E R242, [R242.64] ;  /* 0x00000006f2f27980 */ /* 0x000ea2000c101900 */
[----:B------:R-:W-:-:S04]  /*1a410*/  DEPBAR.LE SB0, 0x0 ;  /* 0x000080000000791a */ /* 0x000fc80000000000 */
[----:B------:R-:W-:Y:S01]  /*1a420*/  BAR.SYNC.DEFER_BLOCKING 0x0 ;  /* 0x0000000000007b1d */ /* 0x000fe20000010000 */
[----:B------:R-:W-:-:S05]  /*1a430*/  ISETP.GE.AND P0, PT, R158, R0, PT ;  /* 0x000000009e00720c */ /* 0x000fca0003f06270 */
[----:B----4-:R-:W2:Y:S01]  /*1a440*/  MUFU.RCP R2, R2 ;  /* 0x0000000200027308 */ /* 0x010ea20000001000 */
[----:B------:R-:W-:Y:S01]  /*1a450*/  SHF.R.S32.HI R44, RZ, 0x1f, R153 ;  /* 0x0000001fff2c7819 */ /* 0x000fe20000011499 */
[----:B------:R-:W-:-:S06]  /*1a460*/  IMAD.SHL.U32 R22, R134, 0x2, RZ ;  /* 0x0000000286167824 */ /* 0x000fcc00078e00ff */
[----:B------:R1:W-:Y:S04]  /*1a470*/  @P0 STS.128 [R237+0x10000], RZ ;  /* 0x010000ffed000388 */ /* 0x0003e80000000c00 */
[----:B------:R1:W-:Y:S04]  /*1a480*/  @P0 STS.128 [R237+0x12000], RZ ;  /* 0x012000ffed000388 */ /* 0x0003e80000000c00 */
[----:B------:R1:W-:Y:S04]  /*1a490*/  @P0 STS.128 [R237+0x14000], RZ ;  /* 0x014000ffed000388 */ /* 0x0003e80000000c00 */
[----:B------:R1:W-:Y:S01]  /*1a4a0*/  @P0 STS.128 [R237+0x16000], RZ ;  /* 0x016000ffed000388 */ /* 0x0003e20000000c00 */
[----:B------:R-:W-:Y:S01]  /*1a4b0*/  LEA.HI R44, R44, R153, RZ, 0x2 ;  /* 0x000000992c2c7211 */ /* 0x000fe200078f10ff */
[----:B------:R-:W-:Y:S01]  /*1a4c0*/  BSSY B0, `(.L_x_7072) ;  /* 0x0000024000007945 */ /* 0x000fe20003800000 */
[----:B------:R-:W-:-:S02]  /*1a4d0*/  LOP3.LUT R22, R22, 0x6, RZ, 0xc0, !PT ;  /* 0x0000000616167812 */ /* 0x000fc400078ec0ff */
[----:B------:R-:W-:Y:S01]  /*1a4e0*/  SHF.R.S32.HI R44, RZ, 0x2, R44 ;  /* 0x00000002ff2c7819 */ /* 0x000fe2000001142c */
[----:B--2---:R-:W-:Y:S01]  /*1a4f0*/  FMUL.FTZ R242, R242, R2 ;  /* 0x00000002f2f27220 */ /* 0x004fe20000410000 */
[----:B------:R-:W-:Y:S05]  /*1a500*/  @P0 BRA `(.L_x_7073) ;  /* 0x000001f000000947 */ /* 0x000fea0003800000 */
[C---:B-1----:R-:W-:Y:S02]  /*1a510*/  LOP3.LUT R2, R241.reuse, 0x1, RZ, 0xc0, !PT ;  /* 0x00000001f1027812 */ /* 0x042fe400078ec0ff */
        /* <DEDUP_REMOVED lines=30> */
.L_x_7073:
[----:B-1----:R-:W-:Y:S05]  /*1a700*/  BSYNC B0 ;  /* 0x0000000000007941 */ /* 0x002fea0003800000 */
.L_x_7072:
        /* <DEDUP_REMOVED lines=11> */
[----:B------:R-:W-:-:S07]  /*1a7c0*/  LOP3.LUT P1, RZ, R241, 0x8, RZ, 0xc0, !PT ;  /* 0x00000008f1ff7812 */ /* 0x000fce000782c0ff */
[CC--:B--2---:R-:W-:Y:S02]  /*1a7d0*/  @P5 LEA R8, P4, R224.reuse, R189.reuse, 0x1 ;  /* 0x000000bde0085211 */ /* 0x0c4fe400078808ff */
        /* <DEDUP_REMOVED lines=27> */
.L_x_7075:
[----:B------:R-:W-:Y:S05]  /*1a990*/  BSYNC B0 ;  /* 0x0000000000007941 */ /* 0x000fea0003800000 */
.L_x_7074:
        /* <DEDUP_REMOVED lines=13> */
[----:B--2---:R-:W-:-:S05]  /*1aa70*/  SHF.L.U64.HI R4, R48, 0x5, R49 ;  /* 0x0000000530047819 */ /* 0x004fca0000010231 */
        /* <DEDUP_REMOVED lines=28> */
.L_x_7077:
[----:B------:R-:W-:Y:S05]  /*1ac40*/  BSYNC B0 ;  /* 0x0000000000007941 */ /* 0x000fea0003800000 */
.L_x_7076:
        /* <DEDUP_REMOVED lines=10> */
[----:B--2---:R-:W-:Y:S01]  /*1acf0*/  @P1 MOV R8, R189 ;  /* 0x000000bd00081202 */ /* 0x004fe20000000f00 */
        /* <DEDUP_REMOVED lines=9> */
[----:B------:R-:W-:Y:S02]  /*1ad90*/  @!P0 MOV R4, R189 ;  /* 0x000000bd00048202 */ /* 0x000fe40000000f00 */
[----:B------:R-:W-:Y:S01]  /*1ada0*/  @P2 IADD3 R2, R2, R9, RZ ;  /* 0x0000000902022210 */ /* 0x000fe20007ffe0ff */
[----:B------:R-:W-:Y:S02]  /*1adb0*/  @!P0 IMAD.MOV.U32 R5, RZ, RZ, R188 ;  /* 0x000000ffff058224 */ /* 0x000fe400078e00bc */
[----:B------:R-:W-:Y:S01]  /*1adc0*/  @P3 IMAD R0, R49, 0x60, RZ ;  /* 0x0000006031003824 */ /* 0x000fe200078e02ff */
[----:B------:R-:W-:Y:S01]  /*1add0*/  @P2 MOV R9, R2 ;  /* 0x0000000200092202 */ /* 0x000fe20000000f00 */
[----:B------:R-:W-:-:S04]  /*1ade0*/  @!P0 IMAD.WIDE.U32 R12, R48, 0x60, R4 ;  /* 0x00000060300c8825 */ /* 0x000fc800078e0004 */
[C---:B------:R-:W-:Y:S02]  /*1adf0*/  @P1 IMAD R4, R49.reuse, 0x60, RZ ;  /* 0x0000006031041824 */ /* 0x040fe400078e02ff */
[----:B------:R-:W-:Y:S02]  /*1ae00*/  @!P0 IMAD R49, R49, 0x60, RZ ;  /* 0x0000006031318824 */ /* 0x000fe400078e02ff */
[----:B------:R-:W-:Y:S01]  /*1ae10*/  @P3 IMAD.IADD R0, R0, 0x1, R7 ;  /* 0x0000000100003824 */ /* 0x000fe200078e0207 */
[----:B------:R-:W-:Y:S02]  /*1ae20*/  @P1 IADD3 R4, R4, R11, RZ ;  /* 0x0000000b04041210 */ /* 0x000fe40007ffe0ff */
[----:B------:R-:W-:Y:S02]  /*1ae30*/  @!P0 IADD3 R13, R49, R13, RZ ;  /* 0x0000000d310d8210 */ /* 0x000fe40007ffe0ff */
        /* <DEDUP_REMOVED lines=23> */
.L_x_7079:
[----:B------:R-:W-:Y:S05]  /*1afb0*/  BSYNC B0 ;  /* 0x0000000000007941 */ /* 0x000fea0003800000 */
.L_x_7078:
        /* <DEDUP_REMOVED lines=13> */
[----:B------:R-:W-:Y:S01]  /*1b090*/  LDSM.16.M88.4 R24, [R218] ;  /* 0x00000000da18783b */ /* 0x000fe20000000200 */
[C---:B------:R-:W-:Y:S01]  /*1b0a0*/  IMAD R46, R33.reuse, 0x2, R218 ;  /* 0x00000002212e7824 */ /* 0x040fe200078e02da */
[----:B------:R-:W-:Y:S01]  /*1b0b0*/  LOP3.LUT R217, R158, R217, RZ, 0x3c, !PT ;  /* 0x000000d99ed97212 */ /* 0x000fe200078e3cff */
[----:B------:R-:W-:Y:S01]  /*1b0c0*/  IMAD R2, R33, 0x2, R166 ;  /* 0x0000000221027824 */ /* 0x000fe200078e02a6 */
[----:B------:R-:W-:Y:S01]  /*1b0d0*/  LDSM.16.M88.4 R72, [R166] ;  /* 0x00000000a648783b */ /* 0x000fe20000000200 */
[----:B------:R-:W-:Y:S01]  /*1b0e0*/  IADD3 R243, R50, 0x8, RZ ;  /* 0x0000000832f37810 */ /* 0x000fe20007ffe0ff */
[----:B------:R-:W-:Y:S01]  /*1b0f0*/  BSSY B1, `(.L_x_7080) ;  /* 0x00001ba000017945 */ /* 0x000fe20003800000 */
[----:B------:R-:W-:Y:S01]  /*1b100*/  IMAD R217, R53, 0x200, R217 ;  /* 0x0000020035d97824 */ /* 0x000fe200078e02d9 */
[----:B------:R-:W-:Y:S01]  /*1b110*/  LDSM.16.M88.4 R16, [R46] ;  /* 0x000000002e10783b */ /* 0x000fe20000000200 */
[----:B------:R-:W-:-:S02]  /*1b120*/  ISETP.NE.U32.AND P0, PT, R238, RZ, PT ;  /* 0x000000ffee00720c */ /* 0x000fc40003f05070 */
[----:B------:R-:W-:Y:S01]  /*1b130*/  IMAD.SHL.U32 R217, R217, 0x2, RZ ;  /* 0x00000002d9d97824 */ /* 0x000fe200078e00ff */
[----:B------:R-:W-:Y:S01]  /*1b140*/  LDSM.16.M88.4 R80, [R2] ;  /* 0x000000000250783b */ /* 0x000fe20000000200 */
[----:B------:R-:W-:-:S03]  /*1b150*/  ISETP.NE.AND.EX P0, PT, R239, RZ, PT, P0 ;  /* 0x000000ffef00720c */ /* 0x000fc60003f05300 */
[----:B------:R-:W1:Y:S01]  /*1b160*/  LDSM.16.M88.4 R84, [R217+0x8000] ;  /* 0x00800000d954783b */ /* 0x000e620000000200 */
[C---:B------:R-:W-:Y:S02]  /*1b170*/  IADD3 R0, R217.reuse, 0x8000, RZ ;  /* 0x00008000d9007810 */ /* 0x040fe40007ffe0ff */
[----:B------:R-:W-:Y:S01]  /*1b180*/  IADD3 R216, R217, 0x8020, RZ ;  /* 0x00008020d9d87810 */ /* 0x000fe20007ffe0ff */
[----:B------:R-:W2:Y:S01]  /*1b190*/  LDSM.16.M88.4 R36, [R217+0x9000] ;  /* 0x00900000d924783b */ /* 0x000ea20000000200 */
[----:B------:R-:W-:Y:S01]  /*1b1a0*/  @P1 IADD3 R216, R0, -0x20, RZ ;  /* 0xffffffe000d81810 */ /* 0x000fe20007ffe0ff */
[----:B------:R-:W-:Y:S02]  /*1b1b0*/  IMAD.MOV.U32 R0, RZ, RZ, 0x40 ;  /* 0x00000040ff007424 */ /* 0x000fe400078e00ff */
[----:B------:R-:W3:Y:S01]  /*1b1c0*/  LDSM.16.M88.4 R52, [R217+0x8800] ;  /* 0x00880000d934783b */ /* 0x000ee20000000200 */
[----:B------:R-:W-:Y:S02]  /*1b1d0*/  IADD3 R214, R216, 0x800, RZ ;  /* 0x00000800d8d67810 */ /* 0x000fe40007ffe0ff */
[----:B------:R-:W-:Y:S01]  /*1b1e0*/  SEL R0, R0, 0xffffffc0, !P2 ;  /* 0xffffffc000007807 */ /* 0x000fe20005000000 */
[----:B--2---:R-:W2:Y:S01]  /*1b1f0*/  LDSM.16.M88.4 R8, [R217+0x9800] ;  /* 0x00980000d908783b */ /* 0x004ea20000000200 */
[----:B------:R-:W-:-:S02]  /*1b200*/  IADD3 R213, R216, 0x1000, RZ ;  /* 0x00001000d8d57810 */ /* 0x000fc40007ffe0ff */
[C---:B------:R-:W-:Y:S01]  /*1b210*/  IADD3 R212, R216.reuse, 0x1800, RZ ;  /* 0x00001800d8d47810 */ /* 0x040fe20007ffe0ff */
[----:B------:R-:W4:Y:S01]  /*1b220*/  LDSM.16.M88.4 R76, [R216] ;  /* 0x00000000d84c783b */ /* 0x000f220000000200 */
[----:B------:R-:W-:Y:S01]  /*1b230*/  IMAD.IADD R215, R217, 0x1, R0 ;  /* 0x00000001d9d77824 */ /* 0x000fe200078e0200 */
[----:B------:R-:W-:Y:S01]  /*1b240*/  IADD3 R210, R216, 0x2000, RZ ;  /* 0x00002000d8d27810 */ /* 0x000fe20007ffe0ff */
[----:B------:R-:W-:Y:S01]  /*1b250*/  IMAD.IADD R211, R0, 0x1, R216 ;  /* 0x0000000100d37824 */ /* 0x000fe200078e02d8 */
[----:B------:R-:W2:Y:S01]  /*1b260*/  LDSM.16.M88.4 R64, [R216+0x1000] ;  /* 0x00100000d840783b */ /* 0x000ea20000000200 */
[C-C-:B------:R-:W-:Y:S02]  /*1b270*/  IADD3 R0, R51.reuse, 0x1, -R235.reuse ;  /* 0x0000000133007810 */ /* 0x140fe40007ffe8eb */
[C---:B------:R-:W-:Y:S01]  /*1b280*/  IADD3 R209, R216.reuse, 0x2800, RZ ;  /* 0x00002800d8d17810 */ /* 0x040fe20007ffe0ff */
[----:B------:R-:W2:Y:S01]  /*1b290*/  LDSM.16.M88.4 R68, [R216+0x800] ;  /* 0x00080000d844783b */ /* 0x000ea20000000200 */
[----:B------:R-:W-:Y:S01]  /*1b2a0*/  IADD3 R208, R216, 0x3000, RZ ;  /* 0x00003000d8d07810 */ /* 0x000fe20007ffe0ff */
[----:B-----5:R-:W-:Y:S01]  /*1b2b0*/  IMAD.IADD R32, R32, 0x1, R0 ;  /* 0x0000000120207824 */ /* 0x020fe200078e0200 */
[C---:B------:R-:W-:Y:S01]  /*1b2c0*/  IADD3 R207, R216.reuse, 0x3800, RZ ;  /* 0x00003800d8cf7810 */ /* 0x040fe20007ffe0ff */
[----:B------:R-:W2:Y:S01]  /*1b2d0*/  LDSM.16.M88.4 R60, [R216+0x1800] ;  /* 0x00180000d83c783b */ /* 0x000ea20000000200 */
[----:B------:R-:W-:Y:S01]  /*1b2e0*/  IMAD.IADD R0, R51, 0x1, -R235 ;  /* 0x0000000133007824 */ /* 0x000fe200078e0aeb */
[----:B------:R-:W-:Y:S01]  /*1b2f0*/  IADD3 R206, R216, 0x4000, RZ ;  /* 0x00004000d8ce7810 */ /* 0x000fe20007ffe0ff */
[--C-:B------:R-:W-:Y:S01]  /*1b300*/  IMAD.IADD R246, R32, 0x1, R243.reuse ;  /* 0x0000000120f67824 */ /* 0x100fe200078e02f3 */
[----:B------:R-:W2:Y:S01]  /*1b310*/  LDSM.16.M88.4 R12, [R215+0x8000] ;  /* 0x00800000d70c783b */ /* 0x000ea20000000200 */
[----:B------:R-:W-:Y:S01]  /*1b320*/  IMAD.IADD R245, R50, 0x1, R0 ;  /* 0x0000000132f57824 */ /* 0x000fe200078e0200 */
[----:B------:R-:W-:Y:S01]  /*1b330*/  IADD3 R205, R216, 0x4800, RZ ;  /* 0x00004800d8cd7810 */ /* 0x000fe20007ffe0ff */
[----:B------:R-:W-:Y:S01]  /*1b340*/  IMAD.IADD R243, R0, 0x1, R243 ;  /* 0x0000000100f37824 */ /* 0x000fe200078e02f3 */
[----:B------:R-:W2:Y:S01]  /*1b350*/  LDSM.16.M88.4 R92, [R215+0x9000] ;  /* 0x00900000d75c783b */ /* 0x000ea20000000200 */
[----:B------:R-:W-:Y:S01]  /*1b360*/  IMAD.IADD R244, R50, 0x1, R32 ;  /* 0x0000000132f47824 */ /* 0x000fe200078e0220 */
[-C--:B------:R-:W-:Y:S01]  /*1b370*/  IMNMX R246, R246, R51.reuse, PT ;  /* 0x00000033f6f67217 */ /* 0x080fe20003800200 */
[--C-:B------:R-:W-:Y:S01]  /*1b380*/  IMAD.IADD R248, R245, 0x1, -R23.reuse ;  /* 0x00000001f5f87824 */ /* 0x100fe200078e0a17 */
[----:B-1----:R-:W-:Y:S01]  /*1b390*/  HMMA.16816.F32 R4, R24, R84, RZ ;  /* 0x000000541804723c */ /* 0x002fe200000018ff */
[----:B------:R-:W-:Y:S01]  /*1b3a0*/  LDSM.16.M88.4 R88, [R215+0x9800] ;  /* 0x00980000d758783b */ /* 0x000fe20000000200 */
[----:B------:R-:W-:Y:S01]  /*1b3b0*/  IMAD.IADD R247, R243, 0x1, -R23 ;  /* 0x00000001f3f77824 */ /* 0x000fe200078e0a17 */
[----:B------:R-:W-:-:S02]  /*1b3c0*/  IMNMX R244, R244, R51, PT ;  /* 0x00000033f4f47217 */ /* 0x000fc40003800200 */
[----:B------:R-:W-:Y:S02]  /*1b3d0*/  IMNMX R248, RZ, R248, !PT ;  /* 0x000000f8fff87217 */ /* 0x000fe40007800200 */
[----:B------:R-:W-:Y:S01]  /*1b3e0*/  IMNMX R247, RZ, R247, !PT ;  /* 0x000000f7fff77217 */ /* 0x000fe20007800200 */
[C---:B------:R-:W-:Y:S01]  /*1b3f0*/  HMMA.16816.F32 R84, R24.reuse, R86, RZ ;  /* 0x000000561854723c */ /* 0x040fe200000018ff */
[C---:B------:R-:W-:Y:S02]  /*1b400*/  IADD3 R204, R216.reuse, 0x5000, RZ ;  /* 0x00005000d8cc7810 */ /* 0x040fe40007ffe0ff */
[C---:B------:R-:W-:Y:S02]  /*1b410*/  IADD3 R203, R216.reuse, 0x5800, RZ ;  /* 0x00005800d8cb7810 */ /* 0x040fe40007ffe0ff */
[C---:B------:R-:W-:Y:S02]  /*1b420*/  IADD3 R202, R216.reuse, 0x6000, RZ ;  /* 0x00006000d8ca7810 */ /* 0x040fe40007ffe0ff */
[C---:B------:R-:W-:Y:S01]  /*1b430*/  IADD3 R201, R216.reuse, 0x6800, RZ ;  /* 0x00006800d8c97810 */ /* 0x040fe20007ffe0ff */
[----:B------:R-:W-:Y:S01]  /*1b440*/  HMMA.16816.F32 R40, R24, R36, RZ ;  /* 0x000000241828723c */ /* 0x000fe200000018ff */
[----:B------:R-:W-:-:S02]  /*1b450*/  IADD3 R200, R216, 0x7000, RZ ;  /* 0x00007000d8c87810 */ /* 0x000fc40007ffe0ff */
[----:B------:R-:W-:-:S05]  /*1b460*/  IADD3 R167, R216, 0x7800, RZ ;  /* 0x00007800d8a77810 */ /* 0x000fca0007ffe0ff */
[C---:B---3--:R-:W-:Y:S08]  /*1b470*/  HMMA.16816.F32 R56, R24.reuse, R52, RZ ;  /* 0x000000341838723c */ /* 0x048ff000000018ff */
[C---:B------:R-:W-:Y:S08]  /*1b480*/  HMMA.16816.F32 R36, R24.reuse, R38, RZ ;  /* 0x000000261824723c */ /* 0x040ff000000018ff */
[C---:B------:R-:W-:Y:S08]  /*1b490*/  HMMA.16816.F32 R52, R24.reuse, R54, RZ ;  /* 0x000000361834723c */ /* 0x040ff000000018ff */
[C---:B--2---:R-:W-:Y:S08]  /*1b4a0*/  HMMA.16816.F32 R28, R24.reuse, R8, RZ ;  /* 0x00000008181c723c */ /* 0x044ff000000018ff */
[----:B------:R-:W-:Y:S01]  /*1b4b0*/  HMMA.16816.F32 R24, R24, R10, RZ ;  /* 0x0000000a1818723c */ /* 0x000fe200000018ff */
[----:B------:R-:W1:Y:S07]  /*1b4c0*/  LDSM.16.M88.4 R8, [R215+0x8800] ;  /* 0x00880000d708783b */ /* 0x000e6e0000000200 */
[C---:B----4-:R-:W-:Y:S08]  /*1b4d0*/  HMMA.16816.F32 R4, R72.reuse, R76, R4 ;  /* 0x0000004c4804723c */ /* 0x050ff00000001804 */
[C---:B------:R-:W-:Y:S01]  /*1b4e0*/  HMMA.16816.F32 R84, R72.reuse, R78, R84 ;  /* 0x0000004e4854723c */ /* 0x040fe20000001854 */
[----:B------:R-:W2:Y:S07]  /*1b4f0*/  LDSM.16.M88.4 R76, [R211] ;  /* 0x00000000d34c783b */ /* 0x000eae0000000200 */
        /* <DEDUP_REMOVED lines=10> */
[C---:B------:R-:W-:Y:S08]  /*1b5a0*/  HMMA.16816.F32 R4, R16.reuse, R12, R4 ;  /* 0x0000000c1004723c */ /* 0x040ff00000001804 */
        /* <DEDUP_REMOVED lines=18> */
[C---:B------:R-:W-:Y:S08]  /*1b6d0*/  HMMA.16816.F32 R56, R80.reuse, R64, R56 ;  /* 0x000000405038723c */ /* 0x040ff00000001838 */
[----:B------:R-:W-:Y:S01]  /*1b6e0*/  HMMA.16816.F32 R52, R80, R66, R52 ;  /* 0x000000425034723c */ /* 0x000fe20000001834 */
[----:B------:R-:W2:Y:S07]  /*1b6f0*/  LDSM.16.M88.4 R64, [R216+0x2800] ;  /* 0x00280000d840783b */ /* 0x000eae0000000200 */
[C---:B----4-:R-:W-:Y:S08]  /*1b700*/  HMMA.16816.F32 R4, R68.reuse, R12, R4 ;  /* 0x0000000c4404723c */ /* 0x050ff00000001804 */
[----:B------:R-:W-:Y:S01]  /*1b710*/  HMMA.16816.F32 R88, R68, R14, R88 ;  /* 0x0000000e4458723c */ /* 0x000fe20000001858 */
        /* <DEDUP_REMOVED lines=49> */
[----:B------:R-:W-:Y:S07]  /*1ba30*/  LDSM.16.M88.4 R64, [R215+0xc000] ;  /* 0x00c00000d740783b */ /* 0x000fee0000000200 */
[C---:B----4-:R-:W-:Y:S08]  /*1ba40*/  HMMA.16816.F32 R4, R80.reuse, R12, R4 ;  /* 0x0000000c5004723c */ /* 0x050ff00000001804 */
[----:B------:R-:W-:Y:S01]  /*1ba50*/  HMMA.16816.F32 R88, R80, R14, R88 ;  /* 0x0000000e5058723c */ /* 0x000fe20000001858 */
[----:B------:R-:W4:Y:S07]  /*1ba60*/  LDSM.16.M88.4 R12, [R216+0x5000] ;  /* 0x00500000d80c783b */ /* 0x000f2e0000000200 */
[C---:B------:R-:W-:Y:S08]  /*1ba70*/  HMMA.16816.F32 R28, R76.reuse, R84, R28 ;  /* 0x000000544c1c723c */ /* 0x040ff0000000181c */
[----:B------:R-:W-:Y:S01]  /*1ba80*/  HMMA.16816.F32 R24, R76, R86, R24 ;  /* 0x000000564c18723c */ /* 0x000fe20000001818 */
[----:B------:R-:W-:Y:S07]  /*1ba90*/  LDSM.16.M88.4 R76, [R215+0xd000] ;  /* 0x00d00000d74c783b */ /* 0x000fee0000000200 */
[C---:B-1----:R-:W-:Y:S08]  /*1baa0*/  HMMA.16816.F32 R40, R80.reuse, R8, R40 ;  /* 0x000000085028723c */ /* 0x042ff00000001828 */
[C---:B------:R-:W-:Y:S01]  /*1bab0*/  HMMA.16816.F32 R36, R80.reuse, R10, R36 ;  /* 0x0000000a5024723c */ /* 0x040fe20000001824 */
[----:B------:R-:W1:Y:S07]  /*1bac0*/  LDSM.16.M88.4 R8, [R216+0x5800] ;  /* 0x00580000d808783b */ /* 0x000e6e0000000200 */
[C---:B------:R-:W-:Y:S08]  /*1bad0*/  HMMA.16816.F32 R56, R80.reuse, R16, R56 ;  /* 0x000000105038723c */ /* 0x040ff00000001838 */
[----:B------:R-:W-:Y:S01]  /*1bae0*/  HMMA.16816.F32 R52, R80, R18, R52 ;  /* 0x000000125034723c */ /* 0x000fe20000001834 */
[----:B------:R-:W-:Y:S07]  /*1baf0*/  LDSM.16.M88.4 R16, [R215+0xc800] ;  /* 0x00c80000d710783b */ /* 0x000fee0000000200 */
[C---:B--2---:R-:W-:Y:S08]  /*1bb00*/  HMMA.16816.F32 R4, R72.reuse, R68, R4 ;  /* 0x000000444804723c */ /* 0x044ff00000001804 */
[----:B------:R-:W-:Y:S01]  /*1bb10*/  HMMA.16816.F32 R88, R72, R70, R88 ;  /* 0x000000464858723c */ /* 0x000fe20000001858 */
[----:B------:R-:W2:Y:S07]  /*1bb20*/  LDSM.16.M88.4 R68, [R46+0x4000] ;  /* 0x004000002e44783b */ /* 0x000eae0000000200 */
[C---:B------:R-:W-:Y:S08]  /*1bb30*/  HMMA.16816.F32 R28, R80.reuse, R92, R28 ;  /* 0x0000005c501c723c */ /* 0x040ff0000000181c */
[----:B------:R-:W-:Y:S08]  /*1bb40*/  HMMA.16816.F32 R24, R80, R94, R24 ;  /* 0x0000005e5018723c */ /* 0x000ff00000001818 */
[C---:B---3--:R-:W-:Y:S08]  /*1bb50*/  HMMA.16816.F32 R56, R72.reuse, R60, R56 ;  /* 0x0000003c4838723c */ /* 0x048ff00000001838 */
[C---:B------:R-:W-:Y:S01]  /*1bb60*/  HMMA.16816.F32 R52, R72.reuse, R62, R52 ;  /* 0x0000003e4834723c */ /* 0x040fe20000001834 */
[----:B------:R-:W3:Y:S07]  /*1bb70*/  LDSM.16.M88.4 R60, [R215+0xd800] ;  /* 0x00d80000d73c783b */ /* 0x000eee0000000200 */
[C---:B----4-:R-:W-:Y:S08]  /*1bb80*/  HMMA.16816.F32 R40, R72.reuse, R12, R40 ;  /* 0x0000000c4828723c */ /* 0x050ff00000001828 */
[C---:B------:R-:W-:Y:S01]  /*1bb90*/  HMMA.16816.F32 R80, R72.reuse, R14, R36 ;  /* 0x0000000e4850723c */ /* 0x040fe20000001824 */
[----:B------:R-:W-:Y:S04]  /*1bba0*/  LDSM.16.M88.4 R36, [R2+0x4000] ;  /* 0x004000000224783b */ /* 0x000fe80000000200 */
[----:B------:R-:W4:Y:S03]  /*1bbb0*/  LDSM.16.M88.4 R12, [R211+0x4000] ;  /* 0x00400000d30c783b */ /* 0x000f260000000200 */
[C---:B-1----:R-:W-:Y:S08]  /*1bbc0*/  HMMA.16816.F32 R28, R72.reuse, R8, R28 ;  /* 0x00000008481c723c */ /* 0x042ff0000000181c */
[----:B------:R-:W-:Y:S01]  /*1bbd0*/  HMMA.16816.F32 R72, R72, R10, R24 ;  /* 0x0000000a4848723c */ /* 0x000fe20000001818 */
[----:B------:R-:W1:Y:S04]  /*1bbe0*/  LDSM.16.M88.4 R24, [R211+0x4800] ;  /* 0x00480000d318783b */ /* 0x000e680000000200 */
[----:B------:R-:W1:Y:S03]  /*1bbf0*/  LDSM.16.M88.4 R8, [R211+0x5000] ;  /* 0x00500000d308783b */ /* 0x000e660000000200 */
[C---:B--2---:R-:W-:Y:S08]  /*1bc00*/  HMMA.16816.F32 R4, R68.reuse, R64, R4 ;  /* 0x000000404404723c */ /* 0x044ff00000001804 */
        /* <DEDUP_REMOVED lines=8> */
[C---:B---3--:R-:W-:Y:S08]  /*1bc90*/  HMMA.16816.F32 R28, R68.reuse, R60, R28 ;  /* 0x0000003c441c723c */ /* 0x048ff0000000181c */
[----:B------:R-:W-:Y:S01]  /*1bca0*/  HMMA.16816.F32 R72, R68, R62, R72 ;  /* 0x0000003e4448723c */ /* 0x000fe20000001848 */
[----:B------:R-:W3:Y:S04]  /*1bcb0*/  LDSM.16.M88.4 R68, [R218+0x6000] ;  /* 0x00600000da44783b */ /* 0x000ee80000000200 */
[----:B------:R-:W2:Y:S03]  /*1bcc0*/  LDSM.16.M88.4 R60, [R217+0xe800] ;  /* 0x00e80000d93c783b */ /* 0x000ea60000000200 */
        /* <DEDUP_REMOVED lines=15> */
[----:B------:R-:W-:Y:S07]  /*1bdc0*/  LDSM.16.M88.4 R64, [R215+0xe000] ;  /* 0x00e00000d740783b */ /* 0x000fee0000000200 */
        /* <DEDUP_REMOVED lines=8> */
[----:B------:R-:W4:Y:S04]  /*1be50*/  LDSM.16.M88.4 R12, [R215+0xf000] ;  /* 0x00f00000d70c783b */ /* 0x000f280000000200 */
[----:B------:R-:W3:Y:S03]  /*1be60*/  LDSM.16.M88.4 R68, [R215+0xe800] ;  /* 0x00e80000d744783b */ /* 0x000ee60000000200 */
[C---:B-1----:R-:W-:Y:S08]  /*1be70*/  HMMA.16816.F32 R4, R24.reuse, R8, R4 ;  /* 0x000000081804723c */ /* 0x042ff00000001804 */
[C---:B------:R-:W-:Y:S01]  /*1be80*/  HMMA.16816.F32 R88, R24.reuse, R10, R88 ;  /* 0x0000000a1858723c */ /* 0x040fe20000001858 */
[----:B------:R-:W1:Y:S07]  /*1be90*/  LDSM.16.M88.4 R8, [R215+0xf800] ;  /* 0x00f80000d708783b */ /* 0x000e6e0000000200 */
[C---:B--2---:R-:W-:Y:S08]  /*1bea0*/  HMMA.16816.F32 R40, R24.reuse, R16, R40 ;  /* 0x000000101828723c */ /* 0x044ff00000001828 */
[C---:B------:R-:W-:Y:S08]  /*1beb0*/  HMMA.16816.F32 R56, R24.reuse, R36, R56 ;  /* 0x000000241838723c */ /* 0x040ff00000001838 */
[C---:B------:R-:W-:Y:S01]  /*1bec0*/  HMMA.16816.F32 R52, R24.reuse, R38, R52 ;  /* 0x000000261834723c */ /* 0x040fe20000001834 */
[----:B------:R-:W-:Y:S07]  /*1bed0*/  LDSM.16.M88.4 R36, [R211+0x6000] ;  /* 0x00600000d324783b */ /* 0x000fee0000000200 */
[C---:B------:R-:W-:Y:S08]  /*1bee0*/  HMMA.16816.F32 R80, R24.reuse, R18, R80 ;  /* 0x000000121850723c */ /* 0x040ff00000001850 */
[C---:B---3--:R-:W-:Y:S08]  /*1bef0*/  HMMA.16816.F32 R28, R24.reuse, R60, R28 ;  /* 0x0000003c181c723c */ /* 0x048ff0000000181c */
[----:B------:R-:W-:Y:S01]  /*1bf00*/  HMMA.16816.F32 R72, R24, R62, R72 ;  /* 0x0000003e1848723c */ /* 0x000fe20000001848 */
[----:B------:R-:W-:Y:S04]  /*1bf10*/  LDSM.16.M88.4 R24, [R211+0x6800] ;  /* 0x00680000d318783b */ /* 0x000fe80000000200 */
[----:B------:R-:W-:Y:S03]  /*1bf20*/  LDSM.16.M88.4 R60, [R211+0x7000] ;  /* 0x00700000d33c783b */ /* 0x000fe60000000200 */
[C---:B------:R-:W-:Y:S01]  /*1bf30*/  HMMA.16816.F32 R16, R76.reuse, R64, R4 ;  /* 0x000000404c10723c */ /* 0x040fe20000001804 */
[----:B------:R-:W2:Y:S07]  /*1bf40*/  LDSM.16.M88.4 R4, [R2+0x6000] ;  /* 0x006000000204783b */ /* 0x000eae0000000200 */
[C---:B------:R-:W-:Y:S08]  /*1bf50*/  HMMA.16816.F32 R88, R76.reuse, R66, R88 ;  /* 0x000000424c58723c */ /* 0x040ff00000001858 */
[----:B----4-:R-:W-:Y:S01]  /*1bf60*/  HMMA.16816.F32 R64, R76, R12, R40 ;  /* 0x0000000c4c40723c */ /* 0x010fe20000001828 */
[----:B------:R-:W3:Y:S01]  /*1bf70*/  LDSM.16.M88.4 R40, [R211+0x7800] ;  /* 0x00780000d328783b */ /* 0x000ee20000000200 */
[----:B------:R-:W-:-:S06]  /*1bf80*/  DEPBAR.LE SB0, 0x0 ;  /* 0x000080000000791a */ /* 0x000fcc0000000000 */
[C---:B------:R-:W-:Y:S08]  /*1bf90*/  HMMA.16816.F32 R56, R76.reuse, R68, R56 ;  /* 0x000000444c38723c */ /* 0x040ff00000001838 */
[C---:B------:R-:W-:Y:S08]  /*1bfa0*/  HMMA.16816.F32 R52, R76.reuse, R70, R52 ;  /* 0x000000464c34723c */ /* 0x040ff00000001834 */
[C---:B------:R-:W-:Y:S08]  /*1bfb0*/  HMMA.16816.F32 R80, R76.reuse, R14, R80 ;  /* 0x0000000e4c50723c */ /* 0x040ff00000001850 */
[C---:B-1----:R-:W-:Y:S08]  /*1bfc0*/  HMMA.16816.F32 R28, R76.reuse, R8, R28 ;  /* 0x000000084c1c723c */ /* 0x042ff0000000181c */
[----:B------:R-:W-:Y:S08]  /*1bfd0*/  HMMA.16816.F32 R72, R76, R10, R72 ;  /* 0x0000000a4c48723c */ /* 0x000ff00000001848 */
[C---:B--2---:R-:W-:Y:S08]  /*1bfe0*/  HMMA.16816.F32 R16, R4.reuse, R36, R16 ;  /* 0x000000240410723c */ /* 0x044ff00000001810 */
        /* <DEDUP_REMOVED lines=73> */
.L_x_7083:
[----:B------:R-:W2:Y:S02]  /*1c480*/  LD.E R5, [R20.64+0x38] ;  /* 0x0000380614057980 */ /* 0x000ea4000c101900 */
[----:B--2---:R-:W-:-:S04]  /*1c490*/  LEA R5, -R5, RZ, 0x6 ;  /* 0x000000ff05057211 */ /* 0x004fc800078e31ff */
[----:B------:R-:W-:Y:S02]  /*1c4a0*/  SHF.R.S32.HI R0, RZ, 0x1f, R5 ;  /* 0x0000001fff007819 */ /* 0x000fe40000011405 */
.L_x_7084:
[----:B------:R-:W-:Y:S05]  /*1c4b0*/  BSYNC B0 ;  /* 0x0000000000007941 */ /* 0x000fea0003800000 */
.L_x_7082:
        /* <DEDUP_REMOVED lines=125> */
.L_x_7081:
[----:B------:R-:W-:Y:S05]  /*1cc90*/  BSYNC B1 ;  /* 0x0000000000017941 */ /* 0x000fea0003800000 */
.L_x_7080:
[----:B-1----:R1:W2:Y:S01]  /*1cca0*/  LD.E R29, [R20.64+0xdc] ;  /* 0x0000dc06141d7980 */ /* 0x0022a2000c101900 */
[----:B------:R-:W-:-:S04]  /*1ccb0*/  IMAD.IADD R22, R3, 0x1, R22 ;  /* 0x0000000103167824 */ /* 0x000fc800078e0216 */
[--C-:B------:R-:W-:Y:S01]  /*1ccc0*/  IMAD.IADD R13, R245, 0x1, -R22.reuse ;  /* 0x00000001f50d7824 */ /* 0x100fe200078e0a16 */
[C---:B------:R-:W-:Y:S01]  /*1ccd0*/  IADD3 R14, R22.reuse, 0x1, RZ ;  /* 0x00000001160e7810 */ /* 0x040fe20007ffe0ff */
[----:B------:R-:W-:Y:S01]  /*1cce0*/  IMAD.IADD R3, R243, 0x1, -R22 ;  /* 0x00000001f3037824 */ /* 0x000fe200078e0a16 */
[C---:B------:R-:W-:Y:S02]  /*1ccf0*/  IADD3 R5, R22.reuse, 0x8, RZ ;  /* 0x0000000816057810 */ /* 0x040fe40007ffe0ff */
[----:B------:R-:W-:Y:S01]  /*1cd00*/  IABS R13, R13 ;  /* 0x0000000d000d7213 */ /* 0x000fe20000000000 */
[--C-:B------:R-:W-:Y:S01]  /*1cd10*/  IMAD.IADD R4, R245, 0x1, -R14.reuse ;  /* 0x00000001f5047824 */ /* 0x100fe200078e0a0e */
[C---:B------:R-:W-:Y:S01]  /*1cd20*/  IADD3 R26, R22.reuse, 0x10, RZ ;  /* 0x00000010161a7810 */ /* 0x040fe20007ffe0ff */
[----:B------:R-:W-:Y:S01]  /*1cd30*/  IMAD.IADD R12, R243, 0x1, -R14 ;  /* 0x00000001f30c7824 */ /* 0x000fe200078e0a0e */
[----:B------:R-:W-:Y:S01]  /*1cd40*/  IABS R3, R3 ;  /* 0x0000000300037213 */ /* 0x000fe20000000000 */
[--C-:B------:R-:W-:Y:S01]  /*1cd50*/  IMAD.IADD R15, R245, 0x1, -R5.reuse ;  /* 0x00000001f50f7824 */ /* 0x100fe200078e0a05 */
[----:B------:R-:W-:Y:S01]  /*1cd60*/  IABS R4, R4 ;  /* 0x0000000400047213 */ /* 0x000fe20000000000 */
[----:B------:R-:W-:Y:S01]  /*1cd70*/  I2F R13, R13 ;  /* 0x0000000d000d7306 */ /* 0x000fe20000201400 */
[----:B------:R-:W-:Y:S01]  /*1cd80*/  IABS R12, R12 ;  /* 0x0000000c000c7213 */ /* 0x000fe20000000000 */
[----:B------:R-:W-:Y:S01]  /*1cd90*/  IMAD.IADD R0, R243, 0x1, -R5 ;  /* 0x00000001f3007824 */ /* 0x000fe200078e0a05 */
[----:B------:R-:W-:Y:S01]  /*1cda0*/  IADD3 R27, R22, 0x9, RZ ;  /* 0x00000009161b7810 */ /* 0x000fe20007ffe0ff */
[----:B------:R-:W-:Y:S01]  /*1cdb0*/  IMAD.IADD R6, R245, 0x1, -R26 ;  /* 0x00000001f5067824 */ /* 0x000fe200078e0a1a */
[----:B------:R-:W-:-:S02]  /*1cdc0*/  IABS R15, R15 ;  /* 0x0000000f000f7213 */ /* 0x000fc40000000000 */
[-C--:B------:R-:W-:Y:S01]  /*1cdd0*/  ISETP.GE.AND P2, PT, R5, R248.reuse, PT ;  /* 0x000000f80500720c */ /* 0x080fe20003f46270 */
[----:B------:R-:W3:Y:S01]  /*1cde0*/  I2F R4, R4 ;  /* 0x0000000400047306 */ /* 0x000ee20000201400 */
[----:B-1----:R-:W-:Y:S01]  /*1cdf0*/  IMAD.IADD R20, R243, 0x1, -R26 ;  /* 0x00000001f3147824 */ /* 0x002fe200078e0a1a */
[----:B------:R-:W-:Y:S01]  /*1ce00*/  ISETP.GE.AND P4, PT, R5, R247, PT ;  /* 0x000000f70500720c */ /* 0x000fe20003f86270 */
[--C-:B------:R-:W-:Y:S01]  /*1ce10*/  IMAD.IADD R23, R245, 0x1, -R27.reuse ;  /* 0x00000001f5177824 */ /* 0x100fe200078e0a1b */
[----:B------:R-:W-:Y:S01]  /*1ce20*/  ISETP.GE.AND P3, PT, R14, R248, PT ;  /* 0x000000f80e00720c */ /* 0x000fe20003f66270 */
[----:B------:R-:W-:-:S03]  /*1ce30*/  IMAD.IADD R7, R243, 0x1, -R27 ;  /* 0x00000001f3077824 */ /* 0x000fc600078e0a1b */
[----:B------:R-:W1:Y:S01]  /*1ce40*/  I2F R3, R3 ;  /* 0x0000000300037306 */ /* 0x000e620000201400 */
[----:B------:R-:W-:Y:S02]  /*1ce50*/  IABS R20, R20 ;  /* 0x0000001400147213 */ /* 0x000fe40000000000 */
[----:B------:R-:W-:Y:S02]  /*1ce60*/  IADD3 R25, R22, 0x18, RZ ;  /* 0x0000001816197810 */ /* 0x000fe40007ffe0ff */
[----:B------:R-:W-:-:S03]  /*1ce70*/  ISETP.GE.OR P2, PT, R5, R244, !P2 ;  /* 0x000000f40500720c */ /* 0x000fc60005746670 */
[----:B------:R-:W4:Y:S01]  /*1ce80*/  I2F R12, R12 ;  /* 0x0000000c000c7306 */ /* 0x000f220000201400 */
[----:B------:R-:W-:Y:S01]  /*1ce90*/  ISETP.GE.OR P4, PT, R5, R246, !P4 ;  /* 0x000000f60500720c */ /* 0x000fe20006786670 */
[----:B---3--:R-:W-:Y:S01]  /*1cea0*/  FFMA.FTZ R17, -R242, R4, R17 ;  /* 0x00000004f2117223 */ /* 0x008fe20000010111 */
[----:B------:R-:W-:Y:S02]  /*1ceb0*/  IABS R0, R0 ;  /* 0x0000000000007213 */ /* 0x000fe40000000000 */
[----:B------:R-:W-:-:S03]  /*1cec0*/  IABS R23, R23 ;  /* 0x0000001700177213 */ /* 0x000fc60000000000 */
[----:B------:R-:W3:Y:S01]  /*1ced0*/  I2F R15, R15 ;  /* 0x0000000f000f7306 */ /* 0x000ee20000201400 */
[----:B------:R-:W-:Y:S02]  /*1cee0*/  ISETP.GE.OR P3, PT, R14, R244, !P3 ;  /* 0x000000f40e00720c */ /* 0x000fe40005f66670 */
[C---:B------:R-:W-:Y:S02]  /*1cef0*/  IADD3 R24, R22.reuse, 0x19, RZ ;  /* 0x0000001916187810 */ /* 0x040fe40007ffe0ff */
[----:B------:R-:W-:Y:S02]  /*1cf00*/  ISETP.GE.AND P1, PT, R22, R248, PT ;  /* 0x000000f81600720c */ /* 0x000fe40003f26270 */
[----:B------:R-:W-:Y:S01]  /*1cf10*/  ISETP.GE.AND P5, PT, R14, R247, PT ;  /* 0x000000f70e00720c */ /* 0x000fe20003fa6270 */
[----:B------:R5:W-:Y:S01]  /*1cf20*/  I2F R5, R20 ;  /* 0x0000001400057306 */ /* 0x000be20000201400 */
[----:B------:R-:W-:Y:S01]  /*1cf30*/  FSEL R28, R17, -INF , !P3 ;  /* 0xff800000111c7808 */ /* 0x000fe20005800000 */
[----:B------:R-:W-:Y:S01]  /*1cf40*/  IMAD.IADD R17, R245, 0x1, -R24 ;  /* 0x00000001f5117824 */ /* 0x000fe200078e0a18 */
[----:B------:R-:W-:Y:S01]  /*1cf50*/  ISETP.GE.OR P1, PT, R22, R244, !P1 ;  /* 0x000000f41600720c */ /* 0x000fe20004f26670 */
[----:B-1----:R-:W-:Y:S01]  /*1cf60*/  FFMA.FTZ R18, -R242, R3, R18 ;  /* 0x00000003f2127223 */ /* 0x002fe20000010112 */
[----:B------:R-:W-:-:S03]  /*1cf70*/  IABS R7, R7 ;  /* 0x0000000700077213 */ /* 0x000fc60000000000 */
[----:B------:R-:W1:Y:S01]  /*1cf80*/  I2F R0, R0 ;  /* 0x0000000000007306 */ /* 0x000e620000201400 */
[----:B-----5:R-:W-:-:S07]  /*1cf90*/  FFMA.FTZ R20, -R242, R13, R16 ;  /* 0x0000000df2147223 */ /* 0x020fce0000010110 */
[----:B------:R-:W5:Y:S01]  /*1cfa0*/  I2F R23, R23 ;  /* 0x0000001700177306 */ /* 0x000f620000201400 */
[----:B------:R-:W-:Y:S01]  /*1cfb0*/  IMAD.IADD R16, R245, 0x1, -R25 ;  /* 0x00000001f5107824 */ /* 0x000fe200078e0a19 */
[----:B------:R-:W-:-:S04]  /*1cfc0*/  IABS R17, R17 ;  /* 0x0000001100117213 */ /* 0x000fc80000000000 */
[----:B------:R-:W-:Y:S01]  /*1cfd0*/  IABS R4, R16 ;  /* 0x0000001000047213 */ /* 0x000fe20000000000 */
[----:B------:R-:W-:Y:S01]  /*1cfe0*/  IMAD.IADD R16, R243, 0x1, -R25 ;  /* 0x00000001f3107824 */ /* 0x000fe200078e0a19 */
[----:B------:R-:W-:Y:S01]  /*1cff0*/  FSEL R3, R20, -INF , !P1 ;  /* 0xff80000014037808 */ /* 0x000fe20004800000 */
[----:B----4-:R-:W-:Y:S01]  /*1d000*/  FFMA.FTZ R19, -R242, R12, R19 ;  /* 0x0000000cf2137223 */ /* 0x010fe20000010113 */
[----:B------:R-:W-:Y:S02]  /*1d010*/  ISETP.GE.AND P1, PT, R22, R247, PT ;  /* 0x000000f71600720c */ /* 0x000fe40003f26270 */
[----:B------:R-:W-:Y:S02]  /*1d020*/  ISETP.GE.OR P5, PT, R14, R246, !P5 ;  /* 0x000000f60e00720c */ /* 0x000fe40006fa6670 */
[----:B------:R-:W-:Y:S02]  /*1d030*/  IABS R16, R16 ;  /* 0x0000001000107213 */ /* 0x000fe40000000000 */
[----:B------:R-:W-:Y:S01]  /*1d040*/  IADD3 R20, R22, 0x20, RZ ;  /* 0x0000002016147810 */ /* 0x000fe20007ffe0ff */
[----:B---3--:R-:W-:Y:S01]  /*1d050*/  FFMA.FTZ R32, -R242, R15, R88 ;  /* 0x0000000ff2207223 */ /* 0x008fe20000010158 */
[----:B------:R-:W-:Y:S01]  /*1d060*/  ISETP.GE.OR P1, PT, R22, R246, !P1 ;  /* 0x000000f61600720c */ /* 0x000fe20004f26670 */
[----:B------:R-:W-:Y:S01]  /*1d070*/  IMAD.MOV.U32 R15, RZ, RZ, R17 ;  /* 0x000000ffff0f7224 */ /* 0x000fe200078e0011 */
[----:B------:R-:W-:Y:S01]  /*1d080*/  IABS R6, R6 ;  /* 0x0000000600067213 */ /* 0x000fe20000000000 */
[----:B------:R3:W-:Y:S01]  /*1d090*/  I2F R12, R16 ;  /* 0x00000010000c7306 */ /* 0x0007e20000201400 */
[----:B------:R-:W-:Y:S01]  /*1d0a0*/  FSEL R17, R19, -INF , !P5 ;  /* 0xff80000013117808 */ /* 0x000fe20006800000 */
[----:B------:R-:W-:Y:S01]  /*1d0b0*/  IMAD.IADD R19, R245, 0x1, -R20 ;  /* 0x00000001f5137824 */ /* 0x000fe200078e0a14 */
[----:B------:R-:W-:-:S02]  /*1d0c0*/  FSEL R18, R18, -INF , !P1 ;  /* 0xff80000012127808 */ /* 0x000fc40004800000 */
[----:B------:R-:W-:Y:S02]  /*1d0d0*/  ISETP.GE.AND P1, PT, R27, R248, PT ;  /* 0x000000f81b00720c */ /* 0x000fe40003f26270 */
[----:B------:R-:W-:Y:S01]  /*1d0e0*/  IADD3 R21, R22, 0x11, RZ ;  /* 0x0000001116157810 */ /* 0x000fe20007ffe0ff */
[----:B------:R-:W4:Y:S01]  /*1d0f0*/  I2F R7, R7 ;  /* 0x0000000700077306 */ /* 0x000f220000201400 */
[C---:B-1----:R-:W-:Y:S01]  /*1d100*/  FFMA.FTZ R90, -R242.reuse, R0, R90 ;  /* 0x00000000f25a7223 */ /* 0x042fe2000001015a */
[----:B------:R-:W-:Y:S01]  /*1d110*/  IABS R19, R19 ;  /* 0x0000001300137213 */ /* 0x000fe20000000000 */
[----:B-----5:R-:W-:Y:S02]  /*1d120*/  FFMA.FTZ R89, -R242, R23, R89 ;  /* 0x00000017f2597223 */ /* 0x020fe40000010159 */
[----:B---3--:R-:W-:-:S03]  /*1d130*/  IMAD.IADD R16, R243, 0x1, -R24 ;  /* 0x00000001f3107824 */ /* 0x008fc600078e0a18 */
[----:B------:R-:W1:Y:S01]  /*1d140*/  I2F R6, R6 ;  /* 0x0000000600067306 */ /* 0x000e620000201400 */
[----:B------:R-:W-:Y:S02]  /*1d150*/  ISETP.GE.OR P1, PT, R27, R244, !P1 ;  /* 0x000000f41b00720c */ /* 0x000fe40004f26670 */
[----:B------:R-:W-:Y:S01]  /*1d160*/  IABS R16, R16 ;  /* 0x0000001000107213 */ /* 0x000fe20000000000 */
[--C-:B------:R-:W-:Y:S01]  /*1d170*/  IMAD.IADD R14, R245, 0x1, -R21.reuse ;  /* 0x00000001f50e7824 */ /* 0x100fe200078e0a15 */
[----:B------:R-:W-:Y:S01]  /*1d180*/  FSEL R32, R32, -INF , !P2 ;  /* 0xff80000020207808 */ /* 0x000fe20005000000 */
[----:B------:R-:W-:Y:S02]  /*1d190*/  IMAD.IADD R13, R243, 0x1, -R21 ;  /* 0x00000001f30d7824 */ /* 0x000fe400078e0a15 */
[----:B------:R3:W-:Y:S01]  /*1d1a0*/  I2F R0, R16 ;  /* 0x0000001000007306 */ /* 0x0007e20000201400 */
[C---:B------:R-:W-:Y:S02]  /*1d1b0*/  ISETP.GE.AND P5, PT, R26.reuse, R248, PT ;  /* 0x000000f81a00720c */ /* 0x040fe40003fa6270 */
[----:B------:R-:W-:-:S02]  /*1d1c0*/  ISETP.GE.AND P2, PT, R26, R247, PT ;  /* 0x000000f71a00720c */ /* 0x000fc40003f46270 */
[----:B------:R-:W-:-:S03]  /*1d1d0*/  IADD3 R23, R22, 0x21, RZ ;  /* 0x0000002116177810 */ /* 0x000fc60007ffe0ff */
[----:B------:R5:W-:Y:S01]  /*1d1e0*/  I2F R36, R19 ;  /* 0x0000001300247306 */ /* 0x000be20000201400 */
[----:B------:R-:W-:Y:S02]  /*1d1f0*/  IABS R14, R14 ;  /* 0x0000000e000e7213 */ /* 0x000fe40000000000 */
[----:B------:R-:W-:Y:S02]  /*1d200*/  IABS R13, R13 ;  /* 0x0000000d000d7213 */ /* 0x000fe40000000000 */
[----:B---3--:R-:W-:Y:S02]  /*1d210*/  FSEL R16, R90, -INF , !P4 ;  /* 0xff8000005a107808 */ /* 0x008fe40006000000 */
[----:B------:R-:W-:Y:S02]  /*1d220*/  ISETP.GE.AND P4, PT, R21, R248, PT ;  /* 0x000000f81500720c */ /* 0x000fe40003f86270 */
[----:B------:R-:W-:Y:S02]  /*1d230*/  ISETP.GE.OR P5, PT, R26, R244, !P5 ;  /* 0x000000f41a00720c */ /* 0x000fe40006fa6670 */
[----:B-----5:R-:W-:-:S02]  /*1d240*/  FSEL R19, R89, -INF , !P1 ;  /* 0xff80000059137808 */ /* 0x020fc40004800000 */
[-C--:B------:R-:W-:Y:S02]  /*1d250*/  ISETP.GE.AND P1, PT, R21, R247.reuse, PT ;  /* 0x000000f71500720c */ /* 0x080fe40003f26270 */
[----:B------:R-:W-:Y:S01]  /*1d260*/  ISETP.GE.OR P2, PT, R26, R246, !P2 ;  /* 0x000000f61a00720c */ /* 0x000fe20005746670 */
[----:B------:R-:W-:Y:S01]  /*1d270*/  IMAD.IADD R26, R245, 0x1, -R23 ;  /* 0x00000001f51a7824 */ /* 0x000fe200078e0a17 */
[C---:B------:R-:W-:Y:S02]  /*1d280*/  ISETP.GE.OR P4, PT, R21.reuse, R244, !P4 ;  /* 0x000000f41500720c */ /* 0x040fe40006786670 */
[-C--:B------:R-:W-:Y:S02]  /*1d290*/  ISETP.GE.OR P1, PT, R21, R246.reuse, !P1 ;  /* 0x000000f61500720c */ /* 0x080fe40004f26670 */
[C---:B------:R-:W-:Y:S02]  /*1d2a0*/  ISETP.GE.AND P3, PT, R27.reuse, R247, PT ;  /* 0x000000f71b00720c */ /* 0x040fe40003f66270 */
[----:B------:R-:W-:Y:S01]  /*1d2b0*/  IADD3 R21, R22, 0x28, RZ ;  /* 0x0000002816157810 */ /* 0x000fe20007ffe0ff */
[----:B------:R-:W3:Y:S01]  /*1d2c0*/  I2F R14, R14 ;  /* 0x0000000e000e7306 */ /* 0x000ee20000201400 */
[C---:B----4-:R-:W-:Y:S01]  /*1d2d0*/  FFMA.FTZ R91, -R242.reuse, R7, R91 ;  /* 0x00000007f25b7223 */ /* 0x050fe2000001015b */
[----:B------:R-:W-:Y:S01]  /*1d2e0*/  ISETP.GE.OR P3, PT, R27, R246, !P3 ;  /* 0x000000f61b00720c */ /* 0x000fe20005f66670 */
[----:B-1----:R-:W-:Y:S01]  /*1d2f0*/  FFMA.FTZ R6, -R242, R6, R56 ;  /* 0x00000006f2067223 */ /* 0x002fe20000010138 */
[----:B------:R-:W-:Y:S01]  /*1d300*/  IABS R7, R26 ;  /* 0x0000001a00077213 */ /* 0x000fe20000000000 */
[----:B------:R-:W-:-:S03]  /*1d310*/  IMAD.IADD R27, R245, 0x1, -R21 ;  /* 0x00000001f51b7824 */ /* 0x000fc600078e0a15 */
[----:B------:R-:W1:Y:S01]  /*1d320*/  I2F R13, R13 ;  /* 0x0000000d000d7306 */ /* 0x000e620000201400 */
[----:B------:R-:W-:Y:S01]  /*1d330*/  IMAD.MOV.U32 R41, RZ, RZ, R7 ;  /* 0x000000ffff297224 */ /* 0x000fe200078e0007 */
[----:B------:R-:W-:Y:S01]  /*1d340*/  FSEL R7, R91, -INF , !P3 ;  /* 0xff8000005b077808 */ /* 0x000fe20005800000 */
[----:B------:R-:W-:Y:S01]  /*1d350*/  FFMA.FTZ R58, -R242, R5, R58 ;  /* 0x00000005f23a7223 */ /* 0x000fe2000001013a */
[----:B------:R-:W-:-:S04]  /*1d360*/  FSEL R6, R6, -INF , !P5 ;  /* 0xff80000006067808 */ /* 0x000fc80006800000 */
[----:B------:R-:W4:Y:S01]  /*1d370*/  I2F R4, R4 ;  /* 0x0000000400047306 */ /* 0x000f220000201400 */
[----:B------:R-:W-:Y:S02]  /*1d380*/  IABS R5, R27 ;  /* 0x0000001b00057213 */ /* 0x000fe40000000000 */
[C---:B------:R-:W-:Y:S02]  /*1d390*/  ISETP.GE.AND P3, PT, R25.reuse, R248, PT ;  /* 0x000000f81900720c */ /* 0x040fe40003f66270 */
[C---:B------:R-:W-:Y:S02]  /*1d3a0*/  ISETP.GE.AND P5, PT, R25.reuse, R247, PT ;  /* 0x000000f71900720c */ /* 0x040fe40003fa6270 */
[----:B------:R-:W-:Y:S02]  /*1d3b0*/  IADD3 R27, R22, 0x29, RZ ;  /* 0x00000029161b7810 */ /* 0x000fe40007ffe0ff */
[C---:B------:R-:W-:Y:S02]  /*1d3c0*/  ISETP.GE.OR P3, PT, R25.reuse, R244, !P3 ;  /* 0x000000f41900720c */ /* 0x040fe40005f66670 */
[----:B------:R-:W-:Y:S01]  /*1d3d0*/  ISETP.GE.OR P5, PT, R25, R246, !P5 ;  /* 0x000000f61900720c */ /* 0x000fe20006fa6670 */
[----:B------:R-:W-:Y:S01]  /*1d3e0*/  IMAD.IADD R25, R245, 0x1, -R27 ;  /* 0x00000001f5197824 */ /* 0x000fe200078e0a1b */
[----:B------:R-:W5:Y:S01]  /*1d3f0*/  I2F R15, R15 ;  /* 0x0000000f000f7306 */ /* 0x000f620000201400 */
[----:B---3--:R-:W-:-:S02]  /*1d400*/  FFMA.FTZ R57, -R242, R14, R57 ;  /* 0x0000000ef2397223 */ /* 0x008fc40000010139 */
[C---:B-1----:R-:W-:Y:S01]  /*1d410*/  FFMA.FTZ R59, -R242.reuse, R13, R59 ;  /* 0x0000000df23b7223 */ /* 0x042fe2000001013b */
[----:B------:R-:W-:Y:S01]  /*1d420*/  IABS R13, R25 ;  /* 0x00000019000d7213 */ /* 0x000fe20000000000 */
[----:B----4-:R-:W-:Y:S01]  /*1d430*/  FFMA.FTZ R4, -R242, R4, R52 ;  /* 0x00000004f2047223 */ /* 0x010fe20000010134 */
[----:B------:R-:W-:Y:S01]  /*1d440*/  IADD3 R25, R22, 0x30, RZ ;  /* 0x0000003016197810 */ /* 0x000fe20007ffe0ff */
[----:B------:R-:W-:Y:S01]  /*1d450*/  IMAD.IADD R38, R243, 0x1, -R20 ;  /* 0x00000001f3267824 */ /* 0x000fe200078e0a14 */
[----:B------:R1:W-:Y:S01]  /*1d460*/  I2F R31, R5 ;  /* 0x00000005001f7306 */ /* 0x0003e20000201400 */
[----:B------:R-:W-:Y:S01]  /*1d470*/  FSEL R14, R58, -INF , !P2 ;  /* 0xff8000003a0e7808 */ /* 0x000fe20005000000 */
[----:B------:R-:W-:Y:S01]  /*1d480*/  IMAD.MOV.U32 R40, RZ, RZ, R13 ;  /* 0x000000ffff287224 */ /* 0x000fe200078e000d */
[----:B------:R-:W-:Y:S01]  /*1d490*/  ISETP.GE.AND P2, PT, R24, R248, PT ;  /* 0x000000f81800720c */ /* 0x000fe20003f46270 */
[----:B------:R-:W-:Y:S01]  /*1d4a0*/  IMAD.IADD R30, R245, 0x1, -R25 ;  /* 0x00000001f51e7824 */ /* 0x000fe200078e0a19 */
[----:B------:R-:W-:-:S02]  /*1d4b0*/  FSEL R13, R59, -INF , !P1 ;  /* 0xff8000003b0d7808 */ /* 0x000fc40004800000 */
[----:B------:R-:W-:Y:S02]  /*1d4c0*/  FSEL R4, R4, -INF , !P3 ;  /* 0xff80000004047808 */ /* 0x000fe40005800000 */
[----:B------:R-:W-:Y:S02]  /*1d4d0*/  IABS R38, R38 ;  /* 0x0000002600267213 */ /* 0x000fe40000000000 */
[----:B------:R-:W-:Y:S02]  /*1d4e0*/  ISETP.GE.AND P1, PT, R20, R248, PT ;  /* 0x000000f81400720c */ /* 0x000fe40003f26270 */
[----:B-1----:R-:W-:Y:S02]  /*1d4f0*/  FSEL R5, R57, -INF , !P4 ;  /* 0xff80000039057808 */ /* 0x002fe40006000000 */
[-C--:B------:R-:W-:Y:S02]  /*1d500*/  ISETP.GE.AND P4, PT, R24, R247.reuse, PT ;  /* 0x000000f71800720c */ /* 0x080fe40003f86270 */
[----:B------:R-:W-:-:S02]  /*1d510*/  ISETP.GE.AND P3, PT, R20, R247, PT ;  /* 0x000000f71400720c */ /* 0x000fc40003f66270 */
[C---:B------:R-:W-:Y:S02]  /*1d520*/  ISETP.GE.OR P2, PT, R24.reuse, R244, !P2 ;  /* 0x000000f41800720c */ /* 0x040fe40005746670 */
[----:B------:R-:W-:Y:S01]  /*1d530*/  ISETP.GE.OR P4, PT, R24, R246, !P4 ;  /* 0x000000f61800720c */ /* 0x000fe20006786670 */
[----:B------:R-:W-:Y:S01]  /*1d540*/  IMAD.IADD R26, R243, 0x1, -R23 ;  /* 0x00000001f31a7824 */ /* 0x000fe200078e0a17 */
[----:B------:R-:W-:Y:S02]  /*1d550*/  IADD3 R24, R22, 0x31, RZ ;  /* 0x0000003116187810 */ /* 0x000fe40007ffe0ff */
[C---:B------:R-:W-:Y:S02]  /*1d560*/  ISETP.GE.OR P1, PT, R20.reuse, R244, !P1 ;  /* 0x000000f41400720c */ /* 0x040fe40004f26670 */
[----:B------:R-:W-:Y:S01]  /*1d570*/  ISETP.GE.OR P3, PT, R20, R246, !P3 ;  /* 0x000000f61400720c */ /* 0x000fe20005f66670 */
[----:B------:R-:W1:Y:S01]  /*1d580*/  I2F R38, R38 ;  /* 0x0000002600267306 */ /* 0x000e620000201400 */
[----:B------:R-:W-:Y:S01]  /*1d590*/  IABS R20, R30 ;  /* 0x0000001e00147213 */ /* 0x000fe20000000000 */
[----:B------:R-:W-:-:S02]  /*1d5a0*/  FFMA.FTZ R12, -R242, R12, R54 ;  /* 0x0000000cf20c7223 */ /* 0x000fc40000010136 */
[----:B-----5:R-:W-:Y:S01]  /*1d5b0*/  FFMA.FTZ R15, -R242, R15, R53 ;  /* 0x0000000ff20f7223 */ /* 0x020fe20000010135 */
[----:B------:R-:W-:Y:S01]  /*1d5c0*/  IABS R26, R26 ;  /* 0x0000001a001a7213 */ /* 0x000fe20000000000 */
[----:B------:R-:W-:Y:S02]  /*1d5d0*/  IMAD.IADD R43, R245, 0x1, -R24 ;  /* 0x00000001f52b7824 */ /* 0x000fe400078e0a18 */
[----:B------:R-:W3:Y:S01]  /*1d5e0*/  I2F R41, R41 ;  /* 0x0000002900297306 */ /* 0x000ee20000201400 */
[----:B------:R-:W-:Y:S01]  /*1d5f0*/  IMAD.MOV.U32 R42, RZ, RZ, R20 ;  /* 0x000000ffff2a7224 */ /* 0x000fe200078e0014 */
[C---:B------:R-:W-:Y:S01]  /*1d600*/  IADD3 R20, R22.reuse, 0x38, RZ ;  /* 0x0000003816147810 */ /* 0x040fe20007ffe0ff */
[----:B------:R-:W-:Y:S01]  /*1d610*/  IMAD.IADD R37, R243, 0x1, -R21 ;  /* 0x00000001f3257824 */ /* 0x000fe200078e0a15 */
[----:B------:R-:W-:Y:S02]  /*1d620*/  IADD3 R30, R22, 0x39, RZ ;  /* 0x00000039161e7810 */ /* 0x000fe40007ffe0ff */
[----:B------:R-:W-:-:S02]  /*1d630*/  FSEL R12, R12, -INF , !P5 ;  /* 0xff8000000c0c7808 */ /* 0x000fc40006800000 */
[----:B------:R-:W-:Y:S02]  /*1d640*/  FSEL R15, R15, -INF , !P2 ;  /* 0xff8000000f0f7808 */ /* 0x000fe40005000000 */
[----:B------:R-:W-:Y:S02]  /*1d650*/  IABS R22, R43 ;  /* 0x0000002b00167213 */ /* 0x000fe40000000000 */
[C---:B------:R-:W-:Y:S02]  /*1d660*/  ISETP.GE.AND P5, PT, R23.reuse, R248, PT ;  /* 0x000000f81700720c */ /* 0x040fe40003fa6270 */
[C---:B------:R-:W-:Y:S01]  /*1d670*/  ISETP.GE.AND P2, PT, R23.reuse, R247, PT ;  /* 0x000000f71700720c */ /* 0x040fe20003f46270 */
[----:B------:R-:W4:Y:S01]  /*1d680*/  I2F R26, R26 ;  /* 0x0000001a001a7306 */ /* 0x000f220000201400 */
[C---:B------:R-:W-:Y:S02]  /*1d690*/  ISETP.GE.OR P5, PT, R23.reuse, R244, !P5 ;  /* 0x000000f41700720c */ /* 0x040fe40006fa6670 */
[----:B------:R-:W-:Y:S01]  /*1d6a0*/  ISETP.GE.OR P2, PT, R23, R246, !P2 ;  /* 0x000000f61700720c */ /* 0x000fe20005746670 */
[----:B------:R-:W-:Y:S01]  /*1d6b0*/  IMAD.IADD R23, R245, 0x1, -R30 ;  /* 0x00000001f5177824 */ /* 0x000fe200078e0a1e */
[----:B------:R-:W-:Y:S01]  /*1d6c0*/  IABS R37, R37 ;  /* 0x0000002500257213 */ /* 0x000fe20000000000 */
[----:B------:R-:W-:-:S02]  /*1d6d0*/  FFMA.FTZ R36, -R242, R36, R64 ;  /* 0x00000024f2247223 */ /* 0x000fc40000010140 */
[----:B------:R-:W5:Y:S01]  /*1d6e0*/  I2F R22, R22 ;  /* 0x0000001600167306 */ /* 0x000f620000201400 */
[----:B------:R-:W-:Y:S01]  /*1d6f0*/  IABS R23, R23 ;  /* 0x0000001700177213 */ /* 0x000fe20000000000 */
[C---:B-1----:R-:W-:Y:S02]  /*1d700*/  FFMA.FTZ R38, -R242.reuse, R38, R66 ;  /* 0x00000026f2267223 */ /* 0x042fe40000010142 */
[----:B---3--:R-:W-:Y:S01]  /*1d710*/  FFMA.FTZ R41, -R242, R41, R65 ;  /* 0x00000029f2297223 */ /* 0x008fe20000010141 */
[----:B------:R-:W-:Y:S01]  /*1d720*/  FSEL R180, R36, -INF , !P1 ;  /* 0xff80000024b47808 */ /* 0x000fe20004800000 */
[----:B------:R-:W-:Y:S02]  /*1d730*/  FFMA.FTZ R0, -R242, R0, R55 ;  /* 0x00000000f2007223 */ /* 0x000fe40000010137 */
[----:B------:R-:W-:Y:S01]  /*1d740*/  I2F R37, R37 ;  /* 0x0000002500257306 */ /* 0x000fe20000201400 */
[----:B------:R-:W-:Y:S02]  /*1d750*/  FSEL R179, R41, -INF , !P5 ;  /* 0xff80000029b37808 */ /* 0x000fe40006800000 */
[----:B------:R-:W-:-:S05]  /*1d760*/  ISETP.GE.AND P5, PT, R27, R247, PT ;  /* 0x000000f71b00720c */ /* 0x000fca0003fa6270 */
[----:B------:R-:W1:Y:S01]  /*1d770*/  I2F R42, R42 ;  /* 0x0000002a002a7306 */ /* 0x000e620000201400 */
[----:B------:R-:W-:Y:S01]  /*1d780*/  FSEL R0, R0, -INF , !P4 ;  /* 0xff80000000007808 */ /* 0x000fe20006000000 */
[----:B----4-:R-:W-:Y:S01]  /*1d790*/  FFMA.FTZ R26, -R242, R26, R67 ;  /* 0x0000001af21a7223 */ /* 0x010fe20000010143 */
[----:B------:R-:W-:-:S05]  /*1d7a0*/  ISETP.GE.AND P4, PT, R21, R248, PT ;  /* 0x000000f81500720c */ /* 0x000fca0003f86270 */
[----:B------:R-:W3:Y:S01]  /*1d7b0*/  I2F R40, R40 ;  /* 0x0000002800287306 */ /* 0x000ee20000201400 */
[----:B------:R-:W-:Y:S01]  /*1d7c0*/  IMAD.IADD R39, R243, 0x1, -R27 ;  /* 0x00000001f3277824 */ /* 0x000fe200078e0a1b */
[----:B------:R-:W-:-:S06]  /*1d7d0*/  ISETP.GE.OR P5, PT, R27, R246, !P5 ;  /* 0x000000f61b00720c */ /* 0x000fcc0006fa6670 */
[----:B------:R4:W-:Y:S01]  /*1d7e0*/  I2F R36, R23 ;  /* 0x0000001700247306 */ /* 0x0009e20000201400 */
[C---:B------:R-:W-:Y:S01]  /*1d7f0*/  ISETP.GE.AND P1, PT, R21.reuse, R247, PT ;  /* 0x000000f71500720c */ /* 0x040fe20003f26270 */
[----:B-----5:R-:W-:Y:S01]  /*1d800*/  FFMA.FTZ R9, -R242, R22, R9 ;  /* 0x00000016f2097223 */ /* 0x020fe20000010109 */
[----:B------:R-:W-:Y:S02]  /*1d810*/  ISETP.GE.OR P4, PT, R21, R244, !P4 ;  /* 0x000000f41500720c */ /* 0x000fe40006786670 */
[----:B------:R-:W-:Y:S02]  /*1d820*/  FSEL R22, R26, -INF , !P2 ;  /* 0xff8000001a167808 */ /* 0x000fe40005000000 */
[-C--:B------:R-:W-:Y:S02]  /*1d830*/  ISETP.GE.AND P2, PT, R25, R248.reuse, PT ;  /* 0x000000f81900720c */ /* 0x080fe40003f46270 */
[----:B----4-:R-:W-:Y:S02]  /*1d840*/  FSEL R23, R38, -INF , !P3 ;  /* 0xff80000026177808 */ /* 0x010fe40005800000 */
[----:B------:R-:W-:-:S04]  /*1d850*/  ISETP.GE.AND P3, PT, R27, R248, PT ;  /* 0x000000f81b00720c */ /* 0x000fc80003f66270 */
[----:B------:R-:W-:Y:S01]  /*1d860*/  ISETP.GE.OR P3, PT, R27, R244, !P3 ;  /* 0x000000f41b00720c */ /* 0x000fe20005f66670 */
[C---:B------:R-:W-:Y:S01]  /*1d870*/  FFMA.FTZ R27, -R242.reuse, R31, R80 ;  /* 0x0000001ff21b7223 */ /* 0x040fe20000010150 */
[----:B------:R-:W-:Y:S01]  /*1d880*/  FMNMX.FTZ R38, R3, R28, !PT ;  /* 0x0000001c03267209 */ /* 0x000fe20007810000 */
[C---:B-1----:R-:W-:Y:S01]  /*1d890*/  FFMA.FTZ R8, -R242.reuse, R42, R8 ;  /* 0x0000002af2087223 */ /* 0x042fe20000010108 */
[----:B------:R-:W-:Y:S01]  /*1d8a0*/  ISETP.GE.OR P1, PT, R21, R246, !P1 ;  /* 0x000000f61500720c */ /* 0x000fe20004f26670 */
[----:B------:R-:W-:Y:S01]  /*1d8b0*/  FFMA.FTZ R21, -R242, R37, R82 ;  /* 0x00000025f2157223 */ /* 0x000fe20000010152 */
[----:B------:R-:W-:Y:S01]  /*1d8c0*/  FSEL R27, R27, -INF , !P4 ;  /* 0xff8000001b1b7808 */ /* 0x000fe20006000000 */
[----:B------:R-:W-:Y:S01]  /*1d8d0*/  IMAD.IADD R31, R243, 0x1, -R25 ;  /* 0x00000001f31f7824 */ /* 0x000fe200078e0a19 */
[----:B------:R-:W-:Y:S02]  /*1d8e0*/  ISETP.GE.AND P4, PT, R25, R247, PT ;  /* 0x000000f71900720c */ /* 0x000fe40003f86270 */
[----:B------:R-:W-:Y:S01]  /*1d8f0*/  FMNMX.FTZ R38, R32, R38, !PT ;  /* 0x0000002620267209 */ /* 0x000fe20007810000 */
[----:B------:R-:W-:Y:S01]  /*1d900*/  IMAD.IADD R43, R245, 0x1, -R20 ;  /* 0x00000001f52b7824 */ /* 0x000fe200078e0a14 */
[C---:B------:R-:W-:Y:S01]  /*1d910*/  ISETP.GE.OR P2, PT, R25.reuse, R244, !P2 ;  /* 0x000000f41900720c */ /* 0x040fe20005746670 */
[----:B---3--:R-:W-:Y:S01]  /*1d920*/  FFMA.FTZ R40, -R242, R40, R81 ;  /* 0x00000028f2287223 */ /* 0x008fe20000010151 */
[----:B------:R-:W-:Y:S01]  /*1d930*/  ISETP.GE.OR P4, PT, R25, R246, !P4 ;  /* 0x000000f61900720c */ /* 0x000fe20006786670 */
[----:B------:R-:W-:Y:S01]  /*1d940*/  IMAD.IADD R37, R243, 0x1, -R24 ;  /* 0x00000001f3257824 */ /* 0x000fe200078e0a18 */
[----:B------:R-:W-:-:S02]  /*1d950*/  FMNMX.FTZ R38, R19, R38, !PT ;  /* 0x0000002613267209 */ /* 0x000fc40007810000 */
[----:B------:R-:W-:Y:S02]  /*1d960*/  FSEL R21, R21, -INF , !P1 ;  /* 0xff80000015157808 */ /* 0x000fe40004800000 */
[----:B------:R-:W-:Y:S02]  /*1d970*/  FSEL R25, R8, -INF , !P2 ;  /* 0xff80000008197808 */ /* 0x000fe40005000000 */
[----:B------:R-:W-:Y:S02]  /*1d980*/  ISETP.GE.AND P1, PT, R24, R248, PT ;  /* 0x000000f81800720c */ /* 0x000fe40003f26270 */
[----:B------:R-:W-:Y:S02]  /*1d990*/  IABS R8, R31 ;  /* 0x0000001f00087213 */ /* 0x000fe40000000000 */
[----:B------:R-:W-:Y:S02]  /*1d9a0*/  IABS R43, R43 ;  /* 0x0000002b002b7213 */ /* 0x000fe40000000000 */
[----:B------:R-:W-:-:S02]  /*1d9b0*/  FSEL R26, R40, -INF , !P3 ;  /* 0xff800000281a7808 */ /* 0x000fc40005800000 */
[----:B------:R-:W-:Y:S02]  /*1d9c0*/  FMNMX.FTZ R38, R6, R38, !PT ;  /* 0x0000002606267209 */ /* 0x000fe40007810000 */
[C---:B------:R-:W-:Y:S02]  /*1d9d0*/  ISETP.GE.AND P3, PT, R24.reuse, R247, PT ;  /* 0x000000f71800720c */ /* 0x040fe40003f66270 */
[----:B------:R-:W-:Y:S02]  /*1d9e0*/  ISETP.GE.OR P1, PT, R24, R244, !P1 ;  /* 0x000000f41800720c */ /* 0x000fe40004f26670 */
[----:B------:R-:W-:Y:S01]  /*1d9f0*/  IABS R31, R37 ;  /* 0x00000025001f7213 */ /* 0x000fe20000000000 */
[----:B------:R-:W-:Y:S01]  /*1da00*/  IMAD.MOV.U32 R37, RZ, RZ, R8 ;  /* 0x000000ffff257224 */ /* 0x000fe200078e0008 */
[----:B------:R-:W-:Y:S01]  /*1da10*/  FMNMX.FTZ R38, R5, R38, !PT ;  /* 0x0000002605267209 */ /* 0x000fe20007810000 */
[----:B------:R-:W1:Y:S01]  /*1da20*/  I2F R43, R43 ;  /* 0x0000002b002b7306 */ /* 0x000e620000201400 */
[----:B------:R-:W-:-:S02]  /*1da30*/  FMNMX.FTZ R8, R18, R17, !PT ;  /* 0x0000001112087209 */ /* 0x000fc40007810000 */
[----:B------:R-:W-:Y:S02]  /*1da40*/  ISETP.GE.OR P3, PT, R24, R246, !P3 ;  /* 0x000000f61800720c */ /* 0x000fe40005f66670 */
[----:B------:R-:W-:Y:S02]  /*1da50*/  FSEL R24, R9, -INF , !P1 ;  /* 0xff80000009187808 */ /* 0x000fe40004800000 */
[C---:B------:R-:W-:Y:S02]  /*1da60*/  ISETP.GE.AND P2, PT, R20.reuse, R248, PT ;  /* 0x000000f81400720c */ /* 0x040fe40003f46270 */
[----:B------:R-:W-:Y:S02]  /*1da70*/  ISETP.GE.AND P1, PT, R20, R247, PT ;  /* 0x000000f71400720c */ /* 0x000fe40003f26270 */
[----:B------:R-:W-:Y:S02]  /*1da80*/  FMNMX.FTZ R38, R4, R38, !PT ;  /* 0x0000002604267209 */ /* 0x000fe40007810000 */
[----:B------:R-:W-:Y:S01]  /*1da90*/  FMNMX.FTZ R8, R16, R8, !PT ;  /* 0x0000000810087209 */ /* 0x000fe20007810000 */
[----:B------:R-:W-:Y:S01]  /*1daa0*/  IMAD.IADD R9, R243, 0x1, -R20 ;  /* 0x00000001f3097824 */ /* 0x000fe200078e0a14 */
[----:B------:R-:W-:-:S02]  /*1dab0*/  ISETP.GE.OR P2, PT, R20, R244, !P2 ;  /* 0x000000f41400720c */ /* 0x000fc40005746670 */
[----:B------:R-:W-:Y:S02]  /*1dac0*/  ISETP.GE.OR P1, PT, R20, R246, !P1 ;  /* 0x000000f61400720c */ /* 0x000fe40004f26670 */
[----:B------:R-:W-:Y:S02]  /*1dad0*/  FMNMX.FTZ R38, R15, R38, !PT ;  /* 0x000000260f267209 */ /* 0x000fe40007810000 */
[----:B------:R-:W-:Y:S02]  /*1dae0*/  FMNMX.FTZ R20, R7, R8, !PT ;  /* 0x0000000807147209 */ /* 0x000fe40007810000 */
[----:B------:R-:W-:Y:S02]  /*1daf0*/  IABS R39, R39 ;  /* 0x0000002700277213 */ /* 0x000fe40000000000 */
[----:B------:R-:W-:Y:S02]  /*1db00*/  FMNMX.FTZ R38, R180, R38, !PT ;  /* 0x00000026b4267209 */ /* 0x000fe40007810000 */
[----:B------:R-:W-:-:S02]  /*1db10*/  FMNMX.FTZ R20, R14, R20, !PT ;  /* 0x000000140e147209 */ /* 0x000fc40007810000 */
[----:B------:R-:W3:Y:S01]  /*1db20*/  I2F R39, R39 ;  /* 0x0000002700277306 */ /* 0x000ee20000201400 */
[----:B------:R-:W-:Y:S01]  /*1db30*/  FMNMX.FTZ R38, R179, R38, !PT ;  /* 0x00000026b3267209 */ /* 0x000fe20007810000 */
[----:B-1----:R-:W-:Y:S01]  /*1db40*/  FFMA.FTZ R43, -R242, R43, R72 ;  /* 0x0000002bf22b7223 */ /* 0x002fe20000010148 */
[----:B------:R-:W-:Y:S01]  /*1db50*/  FMNMX.FTZ R20, R13, R20, !PT ;  /* 0x000000140d147209 */ /* 0x000fe20007810000 */
[----:B------:R-:W-:Y:S01]  /*1db60*/  IMAD.IADD R8, R243, 0x1, -R30 ;  /* 0x00000001f3087824 */ /* 0x000fe200078e0a1e */
[----:B------:R-:W-:Y:S02]  /*1db70*/  FMNMX.FTZ R38, R27, R38, !PT ;  /* 0x000000261b267209 */ /* 0x000fe40007810000 */
[----:B------:R-:W-:Y:S01]  /*1db80*/  FMNMX.FTZ R20, R12, R20, !PT ;  /* 0x000000140c147209 */ /* 0x000fe20007810000 */
[----:B------:R-:W1:Y:S01]  /*1db90*/  I2F R37, R37 ;  /* 0x0000002500257306 */ /* 0x000e620000201400 */
[----:B------:R-:W-:Y:S02]  /*1dba0*/  IABS R9, R9 ;  /* 0x0000000900097213 */ /* 0x000fe40000000000 */
[----:B------:R-:W-:-:S02]  /*1dbb0*/  FSEL R191, R43, -INF , !P2 ;  /* 0xff8000002bbf7808 */ /* 0x000fc40005000000 */
[----:B------:R-:W-:Y:S02]  /*1dbc0*/  ISETP.GE.AND P2, PT, R30, R248, PT ;  /* 0x000000f81e00720c */ /* 0x000fe40003f46270 */
[----:B------:R-:W-:Y:S01]  /*1dbd0*/  IABS R8, R8 ;  /* 0x0000000800087213 */ /* 0x000fe20000000000 */
[----:B------:R-:W4:Y:S01]  /*1dbe0*/  I2F R31, R31 ;  /* 0x0000001f001f7306 */ /* 0x000f220000201400 */
[----:B------:R-:W-:Y:S02]  /*1dbf0*/  FMNMX.FTZ R38, R26, R38, !PT ;  /* 0x000000261a267209 */ /* 0x000fe40007810000 */
[----:B------:R-:W-:Y:S01]  /*1dc00*/  FMNMX.FTZ R20, R0, R20, !PT ;  /* 0x0000001400147209 */ /* 0x000fe20007810000 */
[----:B------:R-:W-:Y:S01]  /*1dc10*/  FFMA.FTZ R36, -R242, R36, R73 ;  /* 0x00000024f2247223 */ /* 0x000fe20000010149 */
[----:B------:R-:W-:Y:S02]  /*1dc20*/  ISETP.GE.OR P2, PT, R30, R244, !P2 ;  /* 0x000000f41e00720c */ /* 0x000fe40005746670 */
[----:B------:R-:W-:Y:S01]  /*1dc30*/  FMNMX.FTZ R38, R25, R38, !PT ;  /* 0x0000002619267209 */ /* 0x000fe20007810000 */
[----:B------:R-:W5:Y:S01]  /*1dc40*/  I2F R9, R9 ;  /* 0x0000000900097306 */ /* 0x000f620000201400 */
[----:B------:R-:W-:Y:S01]  /*1dc50*/  FMNMX.FTZ R20, R23, R20, !PT ;  /* 0x0000001417147209 */ /* 0x000fe20007810000 */
[----:B---3--:R-:W-:Y:S01]  /*1dc60*/  FFMA.FTZ R39, -R242, R39, R83 ;  /* 0x00000027f2277223 */ /* 0x008fe20000010153 */
[----:B------:R-:W-:-:S02]  /*1dc70*/  FSEL R190, R36, -INF , !P2 ;  /* 0xff80000024be7808 */ /* 0x000fc40005000000 */
[----:B------:R-:W-:-:S03]  /*1dc80*/  FMNMX.FTZ R38, R24, R38, !PT ;  /* 0x0000002618267209 */ /* 0x000fc60007810000 */
[----:B------:R-:W3:Y:S01]  /*1dc90*/  I2F R8, R8 ;  /* 0x0000000800087306 */ /* 0x000ee20000201400 */
[----:B------:R-:W-:Y:S01]  /*1dca0*/  FMNMX.FTZ R36, R22, R20, !PT ;  /* 0x0000001416247209 */ /* 0x000fe20007810000 */
[C---:B-1----:R-:W-:Y:S01]  /*1dcb0*/  FFMA.FTZ R37, -R242.reuse, R37, R10 ;  /* 0x00000025f2257223 */ /* 0x042fe2000001010a */
[----:B------:R-:W-:Y:S02]  /*1dcc0*/  FMNMX.FTZ R38, R191, R38, !PT ;  /* 0x00000026bf267209 */ /* 0x000fe40007810000 */
[----:B------:R-:W-:Y:S02]  /*1dcd0*/  FSEL R20, R39, -INF , !P5 ;  /* 0xff80000027147808 */ /* 0x000fe40006800000 */
[----:B------:R-:W-:Y:S01]  /*1dce0*/  FMNMX.FTZ R36, R21, R36, !PT ;  /* 0x0000002415247209 */ /* 0x000fe20007810000 */
[----:B----4-:R-:W-:Y:S01]  /*1dcf0*/  FFMA.FTZ R31, -R242, R31, R11 ;  /* 0x0000001ff21f7223 */ /* 0x010fe2000001010b */
[----:B------:R-:W-:Y:S02]  /*1dd00*/  FMNMX.FTZ R10, R190, R38, !PT ;  /* 0x00000026be0a7209 */ /* 0x000fe40007810000 */
[----:B------:R-:W-:-:S02]  /*1dd10*/  FSEL R184, R37, -INF , !P4 ;  /* 0xff80000025b87808 */ /* 0x000fc40006000000 */
[----:B------:R-:W-:Y:S01]  /*1dd20*/  FMNMX.FTZ R36, R20, R36, !PT ;  /* 0x0000002414247209 */ /* 0x000fe20007810000 */
[----:B-----5:R-:W-:Y:S01]  /*1dd30*/  FFMA.FTZ R9, -R242, R9, R74 ;  /* 0x00000009f2097223 */ /* 0x020fe2000001014a */
[----:B------:R-:W-:Y:S01]  /*1dd40*/  ISETP.GE.AND P2, PT, R30, R247, PT ;  /* 0x000000f71e00720c */ /* 0x000fe20003f46270 */
[----:B------:R-:W1:Y:S01]  /*1dd50*/  SHFL.BFLY PT, R11, R10, 0x2, 0x1f ;  /* 0x0c401f000a0b7f89 */ /* 0x000e6200000e0000 */
[----:B------:R-:W-:Y:S02]  /*1dd60*/  FSEL R183, R31, -INF , !P3 ;  /* 0xff8000001fb77808 */ /* 0x000fe40005800000 */
[----:B------:R-:W-:Y:S01]  /*1dd70*/  FMNMX.FTZ R36, R184, R36, !PT ;  /* 0x00000024b8247209 */ /* 0x000fe20007810000 */
[----:B---3--:R-:W-:Y:S01]  /*1dd80*/  FFMA.FTZ R8, -R242, R8, R75 ;  /* 0x00000008f2087223 */ /* 0x008fe2000001014b */
[----:B------:R-:W-:Y:S02]  /*1dd90*/  ISETP.GE.OR P2, PT, R30, R246, !P2 ;  /* 0x000000f61e00720c */ /* 0x000fe40005746670 */
[----:B------:R-:W-:-:S02]  /*1dda0*/  FSEL R31, R9, -INF , !P1 ;  /* 0xff800000091f7808 */ /* 0x000fc40004800000 */
[----:B------:R-:W-:Y:S02]  /*1ddb0*/  FMNMX.FTZ R36, R183, R36, !PT ;  /* 0x00000024b7247209 */ /* 0x000fe40007810000 */
[----:B------:R-:W-:Y:S02]  /*1ddc0*/  FSEL R30, R8, -INF , !P2 ;  /* 0xff800000081e7808 */ /* 0x000fe40005000000 */
        /* <DEDUP_REMOVED lines=9> */
[----:B--2---:R-:W-:-:S05]  /*1de60*/  FMUL.FTZ R187, R29, R164 ;  /* 0x000000a41dbb7220 */ /* 0x004fca0000410000 */
[----:B------:R-:W-:Y:S01]  /*1de70*/  FSEL R187, R187, RZ, P1 ;  /* 0x000000ffbbbb7208 */ /* 0x000fe20000800000 */
[----:B------:R-:W-:-:S04]  /*1de80*/  IMAD.SHL.U32 R222, R35, 0x2, RZ ;  /* 0x0000000223de7824 */ /* 0x000fc800078e00ff */
[-CC-:B------:R-:W-:Y:S01]  /*1de90*/  FFMA.FTZ R176, R3, R29.reuse, -R187.reuse ;  /* 0x0000001d03b07223 */ /* 0x180fe200000108bb */
[----:B------:R-:W1:Y:S01]  /*1dea0*/  LDSM.16.MT88.4 R156, [R222+0x10000] ;  /* 0x01000000de9c783b */ /* 0x000e620000004200 */
[-CC-:B------:R-:W-:Y:S02]  /*1deb0*/  FFMA.FTZ R175, R28, R29.reuse, -R187.reuse ;  /* 0x0000001d1caf7223 */ /* 0x180fe400000108bb */
[----:B------:R-:W-:Y:S01]  /*1dec0*/  FFMA.FTZ R174, R32, R29, -R187 ;  /* 0x0000001d20ae7223 */ /* 0x000fe200000108bb */
[----:B------:R-:W-:Y:S01]  /*1ded0*/  LDSM.16.MT88.4 R40, [R222+0x12000] ;  /* 0x01200000de28783b */ /* 0x000fe20000004200 */
[----:B---3--:R-:W-:Y:S01]  /*1dee0*/  FMNMX.FTZ R3, R9, R8, !PT ;  /* 0x0000000809037209 */ /* 0x008fe20007810000 */
[--C-:B------:R-:W-:Y:S02]  /*1def0*/  IMAD R221, R34, 0x2, R222.reuse ;  /* 0x0000000222dd7824 */ /* 0x100fe400078e02de */
[----:B------:R-:W-:Y:S01]  /*1df00*/  LDSM.16.MT88.4 R72, [R222+0x14000] ;  /* 0x01400000de48783b */ /* 0x000fe20000004200 */
[----:B------:R-:W-:Y:S01]  /*1df10*/  IMAD R220, R33, 0x2, R222 ;  /* 0x0000000221dc7824 */ /* 0x000fe200078e02de */
[----:B------:R-:W-:Y:S01]  /*1df20*/  FSETP.NEU.FTZ.AND P1, PT, R3, -INF , PT ;  /* 0xff8000000300780b */ /* 0x000fe20003f3d000 */
[----:B------:R-:W-:Y:S01]  /*1df30*/  FMUL.FTZ R28, R29, R3 ;  /* 0x000000031d1c7220 */ /* 0x000fe20000410000 */
[----:B------:R-:W2:Y:S04]  /*1df40*/  LDSM.16.MT88.4 R148, [R221+0x10000] ;  /* 0x01000000dd94783b */ /* 0x000ea80000004200 */
[----:B------:R-:W-:Y:S01]  /*1df50*/  FSEL R28, R28, RZ, P1 ;  /* 0x000000ff1c1c7208 */ /* 0x000fe20000800000 */
[----:B------:R-:W3:Y:S01]  /*1df60*/  LDSM.16.MT88.4 R140, [R220+0x10000] ;  /* 0x01000000dc8c783b */ /* 0x000ee20000004200 */
[----:B------:R-:W-:-:S02]  /*1df70*/  IMAD R219, R33, 0x2, R221 ;  /* 0x0000000221db7824 */ /* 0x000fc400078e02dd */
[-CC-:B------:R-:W-:Y:S01]  /*1df80*/  FFMA.FTZ R169, R19, R29.reuse, -R187.reuse ;  /* 0x0000001d13a97223 */ /* 0x180fe200000108bb */
[----:B------:R-:W-:Y:S01]  /*1df90*/  LDSM.16.MT88.4 R48, [R221+0x12000] ;  /* 0x01200000dd30783b */ /* 0x000fe20000004200 */
[-CC-:B------:R-:W-:Y:S02]  /*1dfa0*/  FFMA.FTZ R173, R18, R29.reuse, -R28.reuse ;  /* 0x0000001d12ad7223 */ /* 0x180fe4000001081c */
[-CC-:B------:R-:W-:Y:S01]  /*1dfb0*/  FFMA.FTZ R177, R17, R29.reuse, -R28.reuse ;  /* 0x0000001d11b17223 */ /* 0x180fe2000001081c */
[----:B------:R-:W4:Y:S01]  /*1dfc0*/  LDSM.16.MT88.4 R132, [R219+0x10000] ;  /* 0x01000000db84783b */ /* 0x000f220000004200 */
[-CC-:B------:R-:W-:Y:S02]  /*1dfd0*/  FFMA.FTZ R178, R16, R29.reuse, -R28.reuse ;  /* 0x0000001d10b27223 */ /* 0x180fe4000001081c */
[-C--:B------:R-:W-:Y:S01]  /*1dfe0*/  FFMA.FTZ R171, R7, R29.reuse, -R28 ;  /* 0x0000001d07ab7223 */ /* 0x080fe2000001081c */
[----:B------:R-:W5:Y:S01]  /*1dff0*/  LDSM.16.MT88.4 R56, [R220+0x12000] ;  /* 0x01200000dc38783b */ /* 0x000f620000004200 */
[----:B------:R-:W-:-:S02]  /*1e000*/  FFMA.FTZ R172, R6, R29, -R187 ;  /* 0x0000001d06ac7223 */ /* 0x000fc400000108bb */
[-CC-:B------:R-:W-:Y:S01]  /*1e010*/  FFMA.FTZ R168, R5, R29.reuse, -R187.reuse ;  /* 0x0000001d05a87223 */ /* 0x180fe200000108bb */
[----:B------:R-:W1:Y:S01]  /*1e020*/  LDSM.16.MT88.4 R64, [R219+0x12000] ;  /* 0x01200000db40783b */ /* 0x000e620000004200 */
[-CC-:B------:R-:W-:Y:S01]  /*1e030*/  FFMA.FTZ R35, R4, R29.reuse, -R187.reuse ;  /* 0x0000001d04237223 */ /* 0x180fe200000108bb */
[----:B------:R-:W-:Y:S02]  /*1e040*/  MUFU.EX2 R176, R176 ;  /* 0x000000b000b07308 */ /* 0x000fe40000000800 */
[----:B------:R-:W1:Y:S04]  /*1e050*/  LDSM.16.MT88.4 R80, [R221+0x14000] ;  /* 0x01400000dd50783b */ /* 0x000e680000004200 */
[----:B------:R-:W1:Y:S02]  /*1e060*/  LDSM.16.MT88.4 R88, [R220+0x14000] ;  /* 0x01400000dc58783b */ /* 0x000e640000004200 */
[----:B------:R-:W1:Y:S02]  /*1e070*/  MUFU.EX2 R175, R175 ;  /* 0x000000af00af7308 */ /* 0x000e640000000800 */
[----:B------:R-:W1:Y:S04]  /*1e080*/  LDSM.16.MT88.4 R96, [R219+0x14000] ;  /* 0x01400000db60783b */ /* 0x000e680000004200 */
[----:B------:R-:W1:Y:S02]  /*1e090*/  LDSM.16.MT88.4 R104, [R222+0x16000] ;  /* 0x01600000de68783b */ /* 0x000e640000004200 */
[----:B------:R-:W-:Y:S02]  /*1e0a0*/  MUFU.EX2 R174, R174 ;  /* 0x000000ae00ae7308 */ /* 0x000fe40000000800 */
[----:B------:R-:W1:Y:S04]  /*1e0b0*/  LDSM.16.MT88.4 R112, [R221+0x16000] ;  /* 0x01600000dd70783b */ /* 0x000e680000004200 */
[----:B------:R-:W2:Y:S02]  /*1e0c0*/  LDSM.16.MT88.4 R120, [R220+0x16000] ;  /* 0x01600000dc78783b */ /* 0x000ea40000004200 */
[----:B------:R-:W1:Y:S02]  /*1e0d0*/  MUFU.EX2 R169, R169 ;  /* 0x000000a900a97308 */ /* 0x000e640000000800 */
[----:B------:R-:W2:Y:S04]  /*1e0e0*/  LDSM.16.MT88.4 R4, [R219+0x16000] ;  /* 0x01600000db04783b */ /* 0x000ea80000004200 */
[----:B------:R-:W2:Y:S02]  /*1e0f0*/  LDSM.16.MT88.4 R16, [R222+0x10800] ;  /* 0x01080000de10783b */ /* 0x000ea40000004200 */
[----:B------:R-:W-:Y:S01]  /*1e100*/  MUFU.EX2 R173, R173 ;  /* 0x000000ad00ad7308 */ /* 0x000fe20000000800 */
[-C--:B------:R-:W-:Y:S01]  /*1e110*/  FFMA.FTZ R32, R15, R29.reuse, -R187 ;  /* 0x0000001d0f207223 */ /* 0x080fe200000108bb */
[----:B------:R-:W-:Y:S06]  /*1e120*/  LDSM.16.MT88.4 R8, [R220+0x10800] ;  /* 0x01080000dc08783b */ /* 0x000fec0000004200 */
[----:B------:R-:W1:Y:S08]  /*1e130*/  MUFU.EX2 R177, R177 ;  /* 0x000000b100b17308 */ /* 0x000e700000000800 */
[----:B------:R-:W-:Y:S08]  /*1e140*/  MUFU.EX2 R178, R178 ;  /* 0x000000b200b27308 */ /* 0x000ff00000000800 */
[----:B------:R-:W2:Y:S01]  /*1e150*/  MUFU.EX2 R171, R171 ;  /* 0x000000ab00ab7308 */ /* 0x000ea20000000800 */
[-CC-:B------:R-:W-:Y:S01]  /*1e160*/  FFMA.FTZ R170, R14, R29.reuse, -R28.reuse ;  /* 0x0000001d0eaa7223 */ /* 0x180fe2000001081c */
[----:B-1----:R-:W-:Y:S01]  /*1e170*/  F2FP.PACK_AB R128, R175, R176 ;  /* 0x000000b0af80723e */ /* 0x002fe200000000ff */
[-CC-:B------:R-:W-:Y:S01]  /*1e180*/  FFMA.FTZ R34, R13, R29.reuse, -R28.reuse ;  /* 0x0000001d0d227223 */ /* 0x180fe2000001081c */
[----:B------:R-:W-:Y:S01]  /*1e190*/  F2FP.PACK_AB R130, R169, R174 ;  /* 0x000000aea982723e */ /* 0x000fe200000000ff */
[--C-:B------:R-:W-:Y:S01]  /*1e1a0*/  FFMA.FTZ R33, R12, R29, -R28.reuse ;  /* 0x0000001d0c217223 */ /* 0x100fe2000001081c */
[----:B------:R-:W-:Y:S01]  /*1e1b0*/  F2FP.PACK_AB R129, R177, R173 ;  /* 0x000000adb181723e */ /* 0x000fe200000000ff */
[----:B------:R-:W1:Y:S01]  /*1e1c0*/  LDSM.16.MT88.4 R12, [R221+0x10800] ;  /* 0x01080000dd0c783b */ /* 0x000e620000004200 */
[----:B------:R-:W-:Y:S01]  /*1e1d0*/  FFMA.FTZ R0, R0, R29, -R28 ;  /* 0x0000001d00007223 */ /* 0x000fe2000001081c */
[----:B--2---:R-:W-:Y:S01]  /*1e1e0*/  F2FP.PACK_AB R131, R171, R178 ;  /* 0x000000b2ab83723e */ /* 0x004fe200000000ff */
[----:B------:R-:W-:Y:S06]  /*1e1f0*/  MUFU.EX2 R172, R172 ;  /* 0x000000ac00ac7308 */ /* 0x000fec0000000800 */
[C---:B------:R-:W-:Y:S02]  /*1e200*/  HMMA.16816.F32 R160, R128.reuse, R156, RZ ;  /* 0x0000009c80a0723c */ /* 0x040fe400000018ff */
[----:B------:R-:W2:Y:S06]  /*1e210*/  MUFU.EX2 R168, R168 ;  /* 0x000000a800a87308 */ /* 0x000eac0000000800 */
[C---:B------:R-:W-:Y:S02]  /*1e220*/  HMMA.16816.F32 R156, R128.reuse, R158, RZ ;  /* 0x0000009e809c723c */ /* 0x040fe400000018ff */
[----:B------:R-:W-:Y:S08]  /*1e230*/  MUFU.EX2 R35, R35 ;  /* 0x0000002300237308 */ /* 0x000ff00000000800 */
[----:B------:R-:W-:Y:S01]  /*1e240*/  MUFU.EX2 R32, R32 ;  /* 0x0000002000207308 */ /* 0x000fe20000000800 */
[C---:B------:R-:W-:Y:S07]  /*1e250*/  HMMA.16816.F32 R152, R128.reuse, R148, RZ ;  /* 0x000000948098723c */ /* 0x040fee00000018ff */
[----:B------:R-:W-:Y:S01]  /*1e260*/  MUFU.EX2 R170, R170 ;  /* 0x000000aa00aa7308 */ /* 0x000fe20000000800 */
[C---:B---3--:R-:W-:Y:S07]  /*1e270*/  HMMA.16816.F32 R144, R128.reuse, R140, RZ ;  /* 0x0000008c8090723c */ /* 0x048fee00000018ff */
[----:B------:R-:W3:Y:S01]  /*1e280*/  MUFU.EX2 R34, R34 ;  /* 0x0000002200227308 */ /* 0x000ee20000000800 */
[C---:B------:R-:W-:Y:S07]  /*1e290*/  HMMA.16816.F32 R148, R128.reuse, R150, RZ ;  /* 0x000000968094723c */ /* 0x040fee00000018ff */
[----:B------:R-:W-:Y:S01]  /*1e2a0*/  MUFU.EX2 R33, R33 ;  /* 0x0000002100217308 */ /* 0x000fe20000000800 */
[C---:B------:R-:W-:Y:S07]  /*1e2b0*/  HMMA.16816.F32 R140, R128.reuse, R142, RZ ;  /* 0x0000008e808c723c */ /* 0x040fee00000018ff */
[----:B------:R-:W1:Y:S01]  /*1e2c0*/  MUFU.EX2 R0, R0 ;  /* 0x0000000000007308 */ /* 0x000e620000000800 */
[C---:B----4-:R-:W-:Y:S08]  /*1e2d0*/  HMMA.16816.F32 R136, R128.reuse, R132, RZ ;  /* 0x000000848088723c */ /* 0x050ff000000018ff */
[C---:B------:R-:W-:Y:S08]  /*1e2e0*/  HMMA.16816.F32 R36, R128.reuse, R40, RZ ;  /* 0x000000288024723c */ /* 0x040ff000000018ff */
[C---:B------:R-:W-:Y:S08]  /*1e2f0*/  HMMA.16816.F32 R44, R128.reuse, R48, RZ ;  /* 0x00000030802c723c */ /* 0x040ff000000018ff */
[C---:B-----5:R-:W-:Y:S08]  /*1e300*/  HMMA.16816.F32 R52, R128.reuse, R56, RZ ;  /* 0x000000388034723c */ /* 0x060ff000000018ff */
        /* <DEDUP_REMOVED lines=23> */
[----:B---3--:R-:W-:-:S06]  /*1e480*/  F2FP.PACK_AB R5, R34, R170 ;  /* 0x000000aa2205723e */ /* 0x008fcc00000000ff */
[----:B------:R-:W-:Y:S02]  /*1e490*/  F2FP.PACK_AB R6, R32, R35 ;  /* 0x000000232006723e */ /* 0x000fe400000000ff */
[----:B-1----:R-:W-:-:S07]  /*1e4a0*/  F2FP.PACK_AB R7, R0, R33 ;  /* 0x000000210007723e */ /* 0x002fce00000000ff */
[C---:B------:R-:W-:Y:S08]  /*1e4b0*/  HMMA.16816.F32 R160, R4.reuse, R16, R160 ;  /* 0x0000001004a0723c */ /* 0x040ff000000018a0 */
        /* <DEDUP_REMOVED lines=42> */
[----:B------:R-:W-:Y:S01]  /*1e760*/  HMMA.16816.F32 R120, R4, R10, R120 ;  /* 0x0000000a0478723c */ /* 0x000fe20000001878 */
[----:B------:R-:W3:Y:S01]  /*1e770*/  LDSM.16.MT88.4 R8, [R221+0x11000] ;  /* 0x01100000dd08783b */ /* 0x000ee20000004200 */
[----:B------:R-:W-:-:S02]  /*1e780*/  FFMA.FTZ R180, R180, R29, -R187 ;  /* 0x0000001db4b47223 */ /* 0x000fc400000108bb */
[-CC-:B------:R-:W-:Y:S02]  /*1e790*/  FFMA.FTZ R179, R179, R29.reuse, -R187.reuse ;  /* 0x0000001db3b37223 */ /* 0x180fe400000108bb */
[-CC-:B------:R-:W-:Y:S02]  /*1e7a0*/  FFMA.FTZ R181, R27, R29.reuse, -R187.reuse ;  /* 0x0000001d1bb57223 */ /* 0x180fe400000108bb */
[-C--:B------:R-:W-:Y:S02]  /*1e7b0*/  FFMA.FTZ R182, R26, R29.reuse, -R187 ;  /* 0x0000001d1ab67223 */ /* 0x080fe400000108bb */
[-CC-:B------:R-:W-:Y:S02]  /*1e7c0*/  FFMA.FTZ R185, R23, R29.reuse, -R28.reuse ;  /* 0x0000001d17b97223 */ /* 0x180fe4000001081c */
[-CC-:B------:R-:W-:Y:S02]  /*1e7d0*/  FFMA.FTZ R186, R22, R29.reuse, -R28.reuse ;  /* 0x0000001d16ba7223 */ /* 0x180fe4000001081c */
[----:B------:R-:W-:-:S02]  /*1e7e0*/  FFMA.FTZ R192, R21, R29, -R28 ;  /* 0x0000001d15c07223 */ /* 0x000fc4000001081c */
[-C--:B------:R-:W-:Y:S01]  /*1e7f0*/  FFMA.FTZ R193, R20, R29.reuse, -R28 ;  /* 0x0000001d14c17223 */ /* 0x080fe2000001081c */
[----:B------:R-:W-:Y:S01]  /*1e800*/  MUFU.EX2 R180, R180 ;  /* 0x000000b400b47308 */ /* 0x000fe20000000800 */
[C---:B-1----:R-:W-:Y:S01]  /*1e810*/  HMMA.16816.F32 R124, R4.reuse, R16, R124 ;  /* 0x00000010047c723c */ /* 0x042fe2000000187c */
[----:B------:R-:W-:Y:S01]  /*1e820*/  FFMA.FTZ R194, R25, R29, -R187 ;  /* 0x0000001d19c27223 */ /* 0x000fe200000108bb */
[----:B------:R-:W-:Y:S05]  /*1e830*/  LDSM.16.MT88.4 R20, [R219+0x15000] ;  /* 0x01500000db14783b */ /* 0x000fea0000004200 */
[----:B------:R-:W1:Y:S08]  /*1e840*/  MUFU.EX2 R179, R179 ;  /* 0x000000b300b37308 */ /* 0x000e700000000800 */
[----:B------:R-:W-:Y:S08]  /*1e850*/  MUFU.EX2 R181, R181 ;  /* 0x000000b500b57308 */ /* 0x000ff00000000800 */
[----:B------:R-:W4:Y:S08]  /*1e860*/  MUFU.EX2 R182, R182 ;  /* 0x000000b600b67308 */ /* 0x000f300000000800 */
[----:B------:R-:W-:Y:S08]  /*1e870*/  MUFU.EX2 R185, R185 ;  /* 0x000000b900b97308 */ /* 0x000ff00000000800 */
[----:B------:R-:W5:Y:S08]  /*1e880*/  MUFU.EX2 R186, R186 ;  /* 0x000000ba00ba7308 */ /* 0x000f700000000800 */
[----:B------:R-:W-:Y:S08]  /*1e890*/  MUFU.EX2 R192, R192 ;  /* 0x000000c000c07308 */ /* 0x000ff00000000800 */
[----:B------:R-:W2:Y:S01]  /*1e8a0*/  MUFU.EX2 R193, R193 ;  /* 0x000000c100c17308 */ /* 0x000ea20000000800 */
[----:B------:R-:W-:Y:S01]  /*1e8b0*/  HMMA.16816.F32 R128, R4, R18, R128 ;  /* 0x000000120480723c */ /* 0x000fe20000001880 */
[----:B------:R-:W-:Y:S06]  /*1e8c0*/  LDSM.16.MT88.4 R16, [R220+0x11000] ;  /* 0x01100000dc10783b */ /* 0x000fec0000004200 */
[----:B-1----:R-:W-:-:S02]  /*1e8d0*/  F2FP.PACK_AB R4, R179, R180 ;  /* 0x000000b4b304723e */ /* 0x002fc400000000ff */
[----:B----4-:R-:W-:Y:S02]  /*1e8e0*/  F2FP.PACK_AB R6, R182, R181 ;  /* 0x000000b5b606723e */ /* 0x010fe400000000ff */
[----:B-----5:R-:W-:Y:S02]  /*1e8f0*/  F2FP.PACK_AB R5, R186, R185 ;  /* 0x000000b9ba05723e */ /* 0x020fe400000000ff */
[----:B--2---:R-:W-:-:S07]  /*1e900*/  F2FP.PACK_AB R7, R193, R192 ;  /* 0x000000c0c107723e */ /* 0x004fce00000000ff */
[C---:B------:R-:W-:Y:S08]  /*1e910*/  HMMA.16816.F32 R160, R4.reuse, R12, R160 ;  /* 0x0000000c04a0723c */ /* 0x040ff000000018a0 */
[C---:B------:R-:W-:Y:S01]  /*1e920*/  HMMA.16816.F32 R156, R4.reuse, R14, R156 ;  /* 0x0000000e049c723c */ /* 0x040fe2000000189c */
[----:B------:R-:W1:Y:S07]  /*1e930*/  LDSM.16.MT88.4 R12, [R219+0x11000] ;  /* 0x01100000db0c783b */ /* 0x000e6e0000004200 */
[C---:B---3--:R-:W-:Y:S08]  /*1e940*/  HMMA.16816.F32 R152, R4.reuse, R8, R152 ;  /* 0x000000080498723c */ /* 0x048ff00000001898 */
[C---:B------:R-:W-:Y:S01]  /*1e950*/  HMMA.16816.F32 R148, R4.reuse, R10, R148 ;  /* 0x0000000a0494723c */ /* 0x040fe20000001894 */
[----:B------:R-:W2:Y:S07]  /*1e960*/  LDSM.16.MT88.4 R8, [R222+0x13000] ;  /* 0x01300000de08783b */ /* 0x000eae0000004200 */
        /* <DEDUP_REMOVED lines=23> */
[----:B------:R-:W2:Y:S01]  /*1eae0*/  LDSM.16.MT88.4 R8, [R220+0x17000] ;  /* 0x01700000dc08783b */ /* 0x000ea20000004200 */
[----:B------:R-:W-:-:S03]  /*1eaf0*/  FFMA.FTZ R195, R24, R29, -R187 ;  /* 0x0000001d18c37223 */ /* 0x000fc600000108bb */
[----:B------:R-:W-:Y:S03]  /*1eb00*/  LDSM.16.MT88.4 R24, [R219+0x17000] ;  /* 0x01700000db18783b */ /* 0x000fe60000004200 */
        /* <DEDUP_REMOVED lines=9> */
[----:B------:R-:W-:-:S02]  /*1eba0*/  FFMA.FTZ R191, R191, R29, -R187 ;  /* 0x0000001dbfbf7223 */ /* 0x000fc400000108bb */
[-C--:B------:R-:W-:Y:S02]  /*1ebb0*/  FFMA.FTZ R250, R190, R29.reuse, -R187 ;  /* 0x0000001dbefa7223 */ /* 0x080fe400000108bb */
[-CC-:B------:R-:W-:Y:S02]  /*1ebc0*/  FFMA.FTZ R184, R184, R29.reuse, -R28.reuse ;  /* 0x0000001db8b87223 */ /* 0x180fe4000001081c */
[-CC-:B------:R-:W-:Y:S02]  /*1ebd0*/  FFMA.FTZ R183, R183, R29.reuse, -R28.reuse ;  /* 0x0000001db7b77223 */ /* 0x180fe4000001081c */
[-CC-:B------:R-:W-:Y:S02]  /*1ebe0*/  FFMA.FTZ R187, R31, R29.reuse, -R28.reuse ;  /* 0x0000001d1fbb7223 */ /* 0x180fe4000001081c */
[----:B------:R-:W-:Y:S01]  /*1ebf0*/  FFMA.FTZ R249, R30, R29, -R28 ;  /* 0x0000001d1ef97223 */ /* 0x000fe2000001081c */
[----:B------:R-:W-:Y:S08]  /*1ec00*/  MUFU.EX2 R194, R194 ;  /* 0x000000c200c27308 */ /* 0x000ff00000000800 */
[----:B------:R-:W4:Y:S01]  /*1ec10*/  MUFU.EX2 R195, R195 ;  /* 0x000000c300c37308 */ /* 0x000f220000000800 */
[C---:B------:R-:W-:Y:S01]  /*1ec20*/  HMMA.16816.F32 R92, R4.reuse, R20, R92 ;  /* 0x00000014045c723c */ /* 0x040fe2000000185c */
[----:B------:R-:W-:Y:S01]  /*1ec30*/  FADD.FTZ R175, R176, R175 ;  /* 0x000000afb0af7221 */ /* 0x000fe20000010000 */
[----:B------:R-:W-:Y:S05]  /*1ec40*/  LDSM.16.MT88.4 R28, [R222+0x13800] ;  /* 0x01380000de1c783b */ /* 0x000fea0000004200 */
[----:B------:R-:W-:Y:S08]  /*1ec50*/  MUFU.EX2 R191, R191 ;  /* 0x000000bf00bf7308 */ /* 0x000ff00000000800 */
[----:B------:R-:W5:Y:S08]  /*1ec60*/  MUFU.EX2 R250, R250 ;  /* 0x000000fa00fa7308 */ /* 0x000f700000000800 */
[----:B------:R-:W-:Y:S08]  /*1ec70*/  MUFU.EX2 R184, R184 ;  /* 0x000000b800b87308 */ /* 0x000ff00000000800 */
[----:B------:R-:W1:Y:S08]  /*1ec80*/  MUFU.EX2 R183, R183 ;  /* 0x000000b700b77308 */ /* 0x000e700000000800 */
[----:B------:R-:W-:Y:S08]  /*1ec90*/  MUFU.EX2 R187, R187 ;  /* 0x000000bb00bb7308 */ /* 0x000ff00000000800 */
[----:B------:R-:W1:Y:S01]  /*1eca0*/  MUFU.EX2 R249, R249 ;  /* 0x000000f900f97308 */ /* 0x000e620000000800 */
[C---:B------:R-:W-:Y:S01]  /*1ecb0*/  HMMA.16816.F32 R96, R4.reuse, R22, R96 ;  /* 0x000000160460723c */ /* 0x040fe20000001860 */
[----:B------:R-:W1:Y:S07]  /*1ecc0*/  LDSM.16.MT88.4 R20, [R222+0x11800] ;  /* 0x01180000de14783b */ /* 0x000e6e0000004200 */
[C---:B---3--:R-:W-:Y:S08]  /*1ecd0*/  HMMA.16816.F32 R100, R4.reuse, R16, R100 ;  /* 0x000000100464723c */ /* 0x048ff00000001864 */
[C---:B------:R-:W-:Y:S01]  /*1ece0*/  HMMA.16816.F32 R104, R4.reuse, R18, R104 ;  /* 0x000000120468723c */ /* 0x040fe20000001868 */
[----:B------:R-:W3:Y:S07]  /*1ecf0*/  LDSM.16.MT88.4 R16, [R221+0x11800] ;  /* 0x01180000dd10783b */ /* 0x000eee0000004200 */
[C---:B------:R-:W-:Y:S08]  /*1ed00*/  HMMA.16816.F32 R124, R4.reuse, R24, R124 ;  /* 0x00000018047c723c */ /* 0x040ff0000000187c */
[----:B------:R-:W-:Y:S01]  /*1ed10*/  HMMA.16816.F32 R128, R4, R26, R128 ;  /* 0x0000001a0480723c */ /* 0x000fe20000001880 */
[----:B------:R-:W-:Y:S01]  /*1ed20*/  FADD.FTZ R173, R173, R177 ;  /* 0x000000b1adad7221 */ /* 0x000fe20000010000 */
[----:B------:R-:W-:Y:S05]  /*1ed30*/  LDSM.16.MT88.4 R24, [R221+0x13800] ;  /* 0x01380000dd18783b */ /* 0x000fea0000004200 */
[----:B----4-:R-:W-:-:S02]  /*1ed40*/  F2FP.PACK_AB R4, R195, R194 ;  /* 0x000000c2c304723e */ /* 0x010fc400000000ff */
[----:B-----5:R-:W-:Y:S02]  /*1ed50*/  F2FP.PACK_AB R6, R250, R191 ;  /* 0x000000bffa06723e */ /* 0x020fe400000000ff */
[----:B-1----:R-:W-:Y:S02]  /*1ed60*/  F2FP.PACK_AB R5, R183, R184 ;  /* 0x000000b8b705723e */ /* 0x002fe400000000ff */
[----:B------:R-:W-:-:S07]  /*1ed70*/  F2FP.PACK_AB R7, R249, R187 ;  /* 0x000000bbf907723e */ /* 0x000fce00000000ff */
[C---:B------:R-:W-:Y:S08]  /*1ed80*/  HMMA.16816.F32 R144, R4.reuse, R12, R144 ;  /* 0x0000000c0490723c */ /* 0x040ff00000001890 */
        /* <DEDUP_REMOVED lines=17> */
[----:B------:R-:W-:-:S02]  /*1eea0*/  FADD.FTZ R174, R174, R175 ;  /* 0x000000afaeae7221 */ /* 0x000fc40000010000 */
[----:B------:R-:W-:Y:S02]  /*1eeb0*/  FADD.FTZ R178, R178, R173 ;  /* 0x000000adb2b27221 */ /* 0x000fe40000010000 */
[----:B------:R-:W-:Y:S02]  /*1eec0*/  FADD.FTZ R174, R169, R174 ;  /* 0x000000aea9ae7221 */ /* 0x000fe40000010000 */
[----:B------:R-:W-:Y:S01]  /*1eed0*/  FADD.FTZ R178, R171, R178 ;  /* 0x000000b2abb27221 */ /* 0x000fe20000010000 */
[----:B----4-:R-:W-:Y:S01]  /*1eee0*/  HMMA.16816.F32 R60, R4, R20, R60 ;  /* 0x00000014043c723c */ /* 0x010fe2000000183c */
[----:B------:R-:W-:Y:S02]  /*1eef0*/  FADD.FTZ R172, R172, R174 ;  /* 0x000000aeacac7221 */ /* 0x000fe40000010000 */
[----:B------:R-:W-:-:S05]  /*1ef00*/  FADD.FTZ R170, R170, R178 ;  /* 0x000000b2aaaa7221 */ /* 0x000fca0000010000 */
[----:B------:R-:W-:Y:S01]  /*1ef10*/  HMMA.16816.F32 R64, R4, R22, R64 ;  /* 0x000000160440723c */ /* 0x000fe20000001840 */
[----:B------:R-:W4:Y:S01]  /*1ef20*/  LDSM.16.MT88.4 R20, [R219+0x15800] ;  /* 0x01580000db14783b */ /* 0x000f220000004200 */
[----:B------:R-:W-:Y:S02]  /*1ef30*/  FADD.FTZ R172, R168, R172 ;  /* 0x000000aca8ac7221 */ /* 0x000fe40000010000 */
[----:B------:R-:W-:-:S04]  /*1ef40*/  FADD.FTZ R170, R34, R170 ;  /* 0x000000aa22aa7221 */ /* 0x000fc80000010000 */
        /* <DEDUP_REMOVED lines=25> */
[----:B------:R-:W-:Y:S01]  /*1f0e0*/  HMMA.16816.F32 R36, R4, R28, R36 ;  /* 0x0000001c0424723c */ /* 0x000fe20000001824 */
[----:B------:R-:W-:Y:S02]  /*1f0f0*/  FADD.FTZ R181, R191, R181 ;  /* 0x000000b5bfb57221 */ /* 0x000fe40000010000 */
[----:B------:R-:W-:Y:S02]  /*1f100*/  FADD.FTZ R192, R187, R192 ;  /* 0x000000c0bbc07221 */ /* 0x000fe40000010000 */
[----:B------:R-:W-:-:S03]  /*1f110*/  FADD.FTZ R250, R250, R181 ;  /* 0x000000b5fafa7221 */ /* 0x000fc60000010000 */
[----:B------:R-:W-:Y:S01]  /*1f120*/  HMMA.16816.F32 R40, R4, R30, R40 ;  /* 0x0000001e0428723c */ /* 0x000fe20000001828 */
[----:B------:R-:W-:-:S07]  /*1f130*/  FADD.FTZ R249, R249, R192 ;  /* 0x000000c0f9f97221 */ /* 0x000fce0000010000 */
        /* <DEDUP_REMOVED lines=12> */
[----:B------:R-:W-:Y:S01]  /*1f200*/  ULDC.64 UR4, c[0x0][0x40] ;  /* 0x0000100000047ab9 */ /* 0x000fe20000000a00 */
[----:B------:R-:W-:-:S04]  /*1f210*/  DEPBAR.LE SB0, 0x0 ;  /* 0x000080000000791a */ /* 0x000fc80000000000 */
[----:B------:R-:W-:Y:S01]  /*1f220*/  UIADD3 UR4, UP0, UR4, 0x160, URZ ;  /* 0x0000016004047890 */ /* 0x000fe2000ff1e03f */
[----:B------:R-:W-:-:S03]  /*1f230*/  IADD3 R240, R165, -0x2, RZ ;  /* 0xfffffffea5f07810 */ /* 0x000fc60007ffe0ff */
[----:B------:R-:W-:Y:S02]  /*1f240*/  UIADD3.X UR5, URZ, UR5, URZ, UP0, !UPT ;  /* 0x000000053f057290 */ /* 0x000fe400087fe43f */
[----:B------:R-:W-:-:S04]  /*1f250*/  IMAD.U32 R196, RZ, RZ, UR4 ;  /* 0x00000004ffc47e24 */ /* 0x000fc8000f8e00ff */
[----:B------:R-:W-:Y:S01]  /*1f260*/  MOV R197, UR5 ;  /* 0x0000000500c57c02 */ /* 0x000fe20008000f00 */
[----:B------:R-:W-:Y:S01]  /*1f270*/  WARPSYNC 0xffffffff ;  /* 0xffffffff00007948 */ /* 0x000fe20003800000 */
[----:B------:R-:W-:Y:S01]  /*1f280*/  BSSY B0, `(.L_x_7086) ;  /* 0x0000046000007945 */ /* 0x000fe20003800000 */
        /* <DEDUP_REMOVED lines=12> */
[----:B------:R-:W-:Y:S02]  /*1f350*/  IADD3 R5, RZ, -R5, RZ ;  /* 0x80000005ff057210 */ /* 0x000fe40007ffe0ff */
        /* <DEDUP_REMOVED lines=16> */
[--C-:B------:R-:W-:Y:S01]  /*1f460*/  @!P2 IMAD.IADD R4, R4, 0x1, -R7.reuse ;  /* 0x000000010404a824 */ /* 0x100fe200078e0a07 */
[----:B------:R-:W-:Y:S02]  /*1f470*/  @!P2 IADD3 R8, R8, 0x1, RZ ;  /* 0x000000010808a810 */ /* 0x000fe40007ffe0ff */
[----:B------:R-:W-:Y:S02]  /*1f480*/  ISETP.NE.AND P2, PT, R10, RZ, PT ;  /* 0x000000ff0a00720c */ /* 0x000fe40003f45270 */
[----:B------:R-:W-:Y:S01]  /*1f490*/  ISETP.GE.U32.AND P5, PT, R4, R7, PT ;  /* 0x000000070400720c */ /* 0x000fe20003fa6070 */
[----:B------:R-:W-:Y:S01]  /*1f4a0*/  @!P4 IMAD.IADD R5, R5, 0x1, -R7 ;  /* 0x000000010505c824 */ /* 0x000fe200078e0a07 */
[----:B------:R-:W-:-:S04]  /*1f4b0*/  @!P4 IADD3 R9, R9, 0x1, RZ ;  /* 0x000000010909c810 */ /* 0x000fc80007ffe0ff */
[----:B------:R-:W-:Y:S02]  /*1f4c0*/  ISETP.GE.U32.AND P6, PT, R5, R7, PT ;  /* 0x000000070500720c */ /* 0x000fe40003fc6070 */
[----:B------:R-:W-:-:S05]  /*1f4d0*/  LOP3.LUT R5, RZ, R10, RZ, 0x33, !PT ;  /* 0x0000000aff057212 */ /* 0x000fca00078e33ff */
[----:B------:R-:W-:-:S04]  /*1f4e0*/  @P5 IADD3 R8, R8, 0x1, RZ ;  /* 0x0000000108085810 */ /* 0x000fc80007ffe0ff */
[----:B------:R-:W-:Y:S02]  /*1f4f0*/  MOV R6, R8 ;  /* 0x0000000800067202 */ /* 0x000fe40000000f00 */
[----:B------:R-:W-:-:S03]  /*1f500*/  @P6 IADD3 R9, R9, 0x1, RZ ;  /* 0x0000000109096810 */ /* 0x000fc60007ffe0ff */
[----:B------:R-:W-:Y:S02]  /*1f510*/  @!P1 IMAD.MOV R6, RZ, RZ, -R6 ;  /* 0x000000ffff069224 */ /* 0x000fe400078e0a06 */
[----:B------:R-:W-:-:S03]  /*1f520*/  @!P3 IMAD.MOV R9, RZ, RZ, -R9 ;  /* 0x000000ffff09b224 */ /* 0x000fc600078e0a09 */
[C---:B------:R-:W-:Y:S02]  /*1f530*/  SEL R6, R5.reuse, R6, !P2 ;  /* 0x0000000605067207 */ /* 0x040fe40005000000 */
[----:B------:R-:W-:Y:S02]  /*1f540*/  SEL R5, R5, R9, !P2 ;  /* 0x0000000905057207 */ /* 0x000fe40005000000 */
[----:B------:R-:W2:Y:S01]  /*1f550*/  LD.E.64 R8, [R196.64+0x40] ;  /* 0x00004004c4087980 */ /* 0x000ea2000c101b00 */
[----:B------:R-:W-:-:S04]  /*1f560*/  IMAD.WIDE R14, R6, 0x4, R238 ;  /* 0x00000004060e7825 */ /* 0x000fc800078e02ee */
[C---:B------:R-:W-:Y:S01]  /*1f570*/  IMAD.WIDE R12, R5.reuse, 0x4, R238 ;  /* 0x00000004050c7825 */ /* 0x040fe200078e02ee */
[----:B------:R-:W3:Y:S04]  /*1f580*/  LD.E R0, [R14.64] ;  /* 0x000000040e007980 */ /* 0x000ee8000c101900 */
[----:B------:R1:W3:Y:S04]  /*1f590*/  LD.E R4, [R12.64] ;  /* 0x000000040c047980 */ /* 0x0002e8000c101900 */
[----:B-1----:R-:W4:Y:S01]  /*1f5a0*/  LD.E.64 R12, [R196.64+0x28] ;  /* 0x00002804c40c7980 */ /* 0x002f22000c101b00 */
[----:B------:R-:W-:-:S05]  /*1f5b0*/  IADD3 R5, R5, -R6, RZ ;  /* 0x8000000605057210 */ /* 0x000fca0007ffe0ff */
[----:B------:R-:W-:-:S05]  /*1f5c0*/  IMAD R10, R10, R5, -0x40 ;  /* 0xffffffc00a0a7424 */ /* 0x000fca00078e0205 */
[----:B------:R-:W-:Y:S01]  /*1f5d0*/  SHF.R.S32.HI R6, RZ, 0x1f, R10 ;  /* 0x0000001fff067819 */ /* 0x000fe2000001140a */
[-C--:B--2---:R-:W-:Y:S02]  /*1f5e0*/  IMAD R5, R9, R10.reuse, RZ ;  /* 0x0000000a09057224 */ /* 0x084fe400078e02ff */
[----:B------:R-:W-:-:S04]  /*1f5f0*/  IMAD.WIDE.U32 R10, R8, R10, RZ ;  /* 0x0000000a080a7225 */ /* 0x000fc800078e00ff */
[----:B------:R-:W-:Y:S02]  /*1f600*/  IMAD R5, R8, R6, R5 ;  /* 0x0000000608057224 */ /* 0x000fe400078e0205 */
[----:B---3--:R-:W-:Y:S02]  /*1f610*/  IMAD.IADD R0, R0, 0x1, -R4 ;  /* 0x0000000100007824 */ /* 0x008fe400078e0a04 */
[----:B------:R-:W-:-:S03]  /*1f620*/  IMAD.IADD R11, R11, 0x1, R5 ;  /* 0x000000010b0b7824 */ /* 0x000fc600078e0205 */
[----:B------:R-:W-:Y:S01]  /*1f630*/  SHF.R.S32.HI R6, RZ, 0x1f, R0 ;  /* 0x0000001fff067819 */ /* 0x000fe20000011400 */
[----:B----4-:R-:W-:Y:S02]  /*1f640*/  IMAD R4, R13, R0, RZ ;  /* 0x000000000d047224 */ /* 0x010fe400078e02ff */
[----:B------:R-:W-:-:S04]  /*1f650*/  IMAD.WIDE.U32 R10, R0, R12, R10 ;  /* 0x0000000c000a7225 */ /* 0x000fc800078e000a */
[----:B------:R-:W-:Y:S02]  /*1f660*/  IMAD R4, R12, R6, R4 ;  /* 0x000000060c047224 */ /* 0x000fe400078e0204 */
[----:B------:R-:W-:-:S03]  /*1f670*/  IMAD.MOV.U32 R5, RZ, RZ, R10 ;  /* 0x000000ffff057224 */ /* 0x000fc600078e000a */
[----:B------:R-:W-:Y:S01]  /*1f680*/  IADD3 R4, R11, R4, RZ ;  /* 0x000000040b047210 */ /* 0x000fe20007ffe0ff */
[----:B------:R-:W-:Y:S05]  /*1f690*/  BRA `(.L_x_7088) ;  /* 0x0000004000007947 */ /* 0x000fea0003800000 */
.L_x_7087:
[----:B------:R-:W-:Y:S02]  /*1f6a0*/  ULDC.64 UR4, c[0x0][0x118] ;  /* 0x0000460000047ab9 */ /* 0x000fe40000000a00 */
[----:B------:R-:W2:Y:S02]  /*1f6b0*/  LD.E R5, [R196.64+0x40] ;  /* 0x00004004c4057980 */ /* 0x000ea4000c101900 */
[----:B--2---:R-:W-:-:S04]  /*1f6c0*/  LEA R5, -R5, RZ, 0x6 ;  /* 0x000000ff05057211 */ /* 0x004fc800078e31ff */
[----:B------:R-:W-:Y:S02]  /*1f6d0*/  SHF.R.S32.HI R4, RZ, 0x1f, R5 ;  /* 0x0000001fff047819 */ /* 0x000fe40000011405 */
.L_x_7088:
[----:B------:R-:W-:Y:S05]  /*1f6e0*/  BSYNC B0 ;  /* 0x0000000000007941 */ /* 0x000fea0003800000 */
.L_x_7086:
        /* <DEDUP_REMOVED lines=20> */
[C-C-:B------:R-:W-:Y:S02]  /*1f830*/  @P4 LEA.HI.X R9, R0.reuse, R188, R4.reuse, 0x1, P2 ;  /* 0x000000bc00094211 */ /* 0x140fe400010f0c04 */
[CC--:B------:R-:W-:Y:S02]  /*1f840*/  @P3 LEA R6, P1, R0.reuse, R189.reuse, 0x1 ;  /* 0x000000bd00063211 */ /* 0x0c0fe400078208ff */
[C---:B------:R-:W-:Y:S02]  /*1f850*/  IADD3 R5, P2, R0.reuse, R224, RZ ;  /* 0x000000e000057210 */ /* 0x040fe40007f5e0ff */
[----:B------:R-:W-:Y:S02]  /*1f860*/  @P3 LEA.HI.X R7, R0, R188, R4, 0x1, P1 ;  /* 0x000000bc00073211 */ /* 0x000fe400008f0c04 */
[CC--:B------:R-:W-:Y:S01]  /*1f870*/  @P5 LEA R18, P1, R5.reuse, R189.reuse, 0x1 ;  /* 0x000000bd05125211 */ /* 0x0c0fe200078208ff */
[----:B------:R-:W-:Y:S01]  /*1f880*/  IMAD.X R4, R4, 0x1, R225, P2 ;  /* 0x0000000104047824 */ /* 0x000fe200010e06e1 */
[----:B------:R-:W-:-:S04]  /*1f890*/  @P6 LEA R20, P2, R5, R189, 0x1 ;  /* 0x000000bd05146211 */ /* 0x000fc800078408ff */
[CCC-:B------:R-:W-:Y:S02]  /*1f8a0*/  @P6 LEA.HI.X R21, R5.reuse, R188.reuse, R4.reuse, 0x1, P2 ;  /* 0x000000bc05156211 */ /* 0x1c0fe400010f0c04 */
[CC--:B------:R-:W-:Y:S02]  /*1f8b0*/  @P4 LEA R16, P2, R5.reuse, R189.reuse, 0x1 ;  /* 0x000000bd05104211 */ /* 0x0c0fe400078408ff */
[CCC-:B------:R-:W-:Y:S02]  /*1f8c0*/  @P5 LEA.HI.X R19, R5.reuse, R188.reuse, R4.reuse, 0x1, P1 ;  /* 0x000000bc05135211 */ /* 0x1c0fe400008f0c04 */
[C---:B------:R-:W-:Y:S02]  /*1f8d0*/  @P4 LEA.HI.X R17, R5.reuse, R188, R4, 0x1, P2 ;  /* 0x000000bc05114211 */ /* 0x040fe400010f0c04 */
[C---:B------:R-:W-:Y:S02]  /*1f8e0*/  @P3 LEA R14, P1, R5.reuse, R189, 0x1 ;  /* 0x000000bd050e3211 */ /* 0x040fe400078208ff */
[----:B------:R-:W-:-:S02]  /*1f8f0*/  IADD3 R0, P2, R5, R224, RZ ;  /* 0x000000e005007210 */ /* 0x000fc40007f5e0ff */
[----:B------:R-:W-:Y:S01]  /*1f900*/  @P3 LEA.HI.X R15, R5, R188, R4, 0x1, P1 ;  /* 0x000000bc050f3211 */ /* 0x000fe200008f0c04 */
[----:B------:R-:W-:Y:S01]  /*1f910*/  @P5 IMAD.MOV.U32 R5, RZ, RZ, R199 ;  /* 0x000000ffff055224 */ /* 0x000fe200078e00c7 */
[-C--:B------:R-:W-:Y:S01]  /*1f920*/  @P5 LEA R24, P1, R0, R189.reuse, 0x1 ;  /* 0x000000bd00185211 */ /* 0x080fe200078208ff */
[----:B------:R-:W-:Y:S01]  /*1f930*/  IMAD.X R4, R4, 0x1, R225, P2 ;  /* 0x0000000104047824 */ /* 0x000fe200010e06e1 */
[----:B------:R-:W-:-:S04]  /*1f940*/  @P6 LEA R26, P2, R0, R189, 0x1 ;  /* 0x000000bd001a6211 */ /* 0x000fc800078408ff */
[CCC-:B------:R-:W-:Y:S02]  /*1f950*/  @P6 LEA.HI.X R27, R0.reuse, R188.reuse, R4.reuse, 0x1, P2 ;  /* 0x000000bc001b6211 */ /* 0x1c0fe400010f0c04 */
[CCC-:B------:R-:W-:Y:S02]  /*1f960*/  @P5 LEA.HI.X R25, R0.reuse, R188.reuse, R4.reuse, 0x1, P1 ;  /* 0x000000bc00195211 */ /* 0x1c0fe400008f0c04 */
[CC--:B------:R-:W-:Y:S02]  /*1f970*/  @P4 LEA R22, P2, R0.reuse, R189.reuse, 0x1 ;  /* 0x000000bd00164211 */ /* 0x0c0fe400078408ff */
[C---:B------:R-:W-:Y:S02]  /*1f980*/  @P3 LEA R28, P1, R0.reuse, R189, 0x1 ;  /* 0x000000bd001c3211 */ /* 0x040fe400078208ff */
[CCC-:B------:R-:W-:Y:S02]  /*1f990*/  @P4 LEA.HI.X R23, R0.reuse, R188.reuse, R4.reuse, 0x1, P2 ;  /* 0x000000bc00174211 */ /* 0x1c0fe400010f0c04 */
[----:B------:R-:W-:Y:S01]  /*1f9a0*/  @P3 LEA.HI.X R29, R0, R188, R4, 0x1, P1 ;  /* 0x000000bc001d3211 */ /* 0x000fe200008f0c04 */
[----:B------:R-:W-:Y:S01]  /*1f9b0*/  @P5 IMAD.MOV.U32 R4, RZ, RZ, R198 ;  /* 0x000000ffff045224 */ /* 0x000fe200078e00c6 */
[----:B------:R-:W2:Y:S04]  /*1f9c0*/  S2R R0, SR_TID.X ;  /* 0x0000000000007919 */ /* 0x000ea80000002100 */
[----:B------:R-:W-:Y:S01]  /*1f9d0*/  @!PT LDS RZ, [RZ] ;  /* 0x00000000fffff984 */ /* 0x000fe20000000800 */
[----:B------:R-:W-:Y:S01]  /*1f9e0*/  @!PT LDS RZ, [RZ] ;  /* 0x00000000fffff984 */ /* 0x000fe20000000800 */
[----:B------:R-:W-:Y:S01]  /*1f9f0*/  @!PT LDS RZ, [RZ] ;  /* 0x00000000fffff984 */ /* 0x000fe20000000800 */
[----:B------:R3:W-:Y:S04]  /*1fa00*/  @P5 LDGSTS.E.BYPASS.LTC128B.128 [R237+0x12000], [R4.64+0x80] ;  /* 0x1200008004ed5fae */ /* 0x0007e8000b901d44 */
[----:B------:R-:W-:Y:S01]  /*1fa10*/  @!P5 STS.128 [R237+0x12000], RZ ;  /* 0x012000ffed00d388 */ /* 0x000fe20000000c00 */
[----:B--2---:R-:W-:-:S04]  /*1fa20*/  SHF.R.S32.HI R165, RZ, 0x1f, R0 ;  /* 0x0000001fffa57819 */ /* 0x004fc80000011400 */
[----:B------:R-:W-:Y:S01]  /*1fa30*/  LEA.HI R165, R165, R0, RZ, 0x4 ;  /* 0x00000000a5a57211 */ /* 0x000fe200078f20ff */
[----:B---3--:R-:W-:-:S03]  /*1fa40*/  @P4 IMAD.MOV.U32 R4, RZ, RZ, R198 ;  /* 0x000000ffff044224 */ /* 0x008fc600078e00c6 */
[----:B------:R-:W-:Y:S01]  /*1fa50*/  LOP3.LUT R165, R165, 0xfffffff0, RZ, 0xc0, !PT ;  /* 0xfffffff0a5a57812 */ /* 0x000fe200078ec0ff */
[----:B------:R-:W-:-:S04]  /*1fa60*/  @P4 IMAD.MOV.U32 R5, RZ, RZ, R199 ;  /* 0x000000ffff054224 */ /* 0x000fc800078e00c7 */
[C---:B------:R-:W-:Y:S01]  /*1fa70*/  IMAD.IADD R165, R0.reuse, 0x1, -R165 ;  /* 0x0000000100a57824 */ /* 0x040fe200078e0aa5 */
[----:B------:R-:W-:Y:S01]  /*1fa80*/  @!PT LDS RZ, [RZ] ;  /* 0x00000000fffff984 */ /* 0x000fe20000000800 */
[----:B------:R-:W-:Y:S01]  /*1fa90*/  @!PT LDS RZ, [RZ] ;  /* 0x00000000fffff984 */ /* 0x000fe20000000800 */
[----:B------:R-:W-:Y:S01]  /*1faa0*/  @!PT LDS RZ, [RZ] ;  /* 0x00000000fffff984 */ /* 0x000fe20000000800 */
[----:B------:R2:W-:Y:S01]  /*1fab0*/  @P4 LDGSTS.E.BYPASS.LTC128B.128 [R237+0x14000], [R4.64+0x100] ;  /* 0x1400010004ed4fae */ /* 0x0005e2000b901d44 */
[----:B------:R-:W-:-:S03]  /*1fac0*/  IMAD.SHL.U32 R0, R0, 0x2, RZ ;  /* 0x0000000200007824 */ /* 0x000fc600078e00ff */
[----:B------:R-:W-:Y:S02]  /*1fad0*/  @!P4 STS.128 [R237+0x14000], RZ ;  /* 0x014000ffed00c388 */ /* 0x000fe40000000c00 */
[----:B------:R-:W-:-:S05]  /*1fae0*/  LOP3.LUT R0, R0, 0x6, RZ, 0xc0, !PT ;  /* 0x0000000600007812 */ /* 0x000fca00078ec0ff */
[----:B------:R-:W-:Y:S02]  /*1faf0*/  IMAD R0, R240, 0x40, R0 ;  /* 0x00000040f0007824 */ /* 0x000fe400078e0200 */
[----:B--2---:R-:W-:Y:S02]  /*1fb00*/  @P3 IMAD.MOV.U32 R4, RZ, RZ, R198 ;  /* 0x000000ffff043224 */ /* 0x004fe400078e00c6 */
[----:B------:R-:W-:-:S05]  /*1fb10*/  @P3 IMAD.MOV.U32 R5, RZ, RZ, R199 ;  /* 0x000000ffff053224 */ /* 0x000fca00078e00c7 */
        /* <DEDUP_REMOVED lines=66> */
[----:B---3--:R-:W3:Y:S04]  /*1ff40*/  LDSM.16.M88.4 R12, [R217+0x8800] ;  /* 0x00880000d90c783b */ /* 0x008ee80000000200 */
[----:B--2---:R-:W-:Y:S04]  /*1ff50*/  LDSM.16.M88.4 R4, [R217+0x9000] ;  /* 0x00900000d904783b */ /* 0x004fe80000000200 */
[----:B-----5:R-:W2:Y:S04]  /*1ff60*/  LDSM.16.M88.4 R20, [R217+0x8000] ;  /* 0x00800000d914783b */ /* 0x020ea80000000200 */
[----:B------:R-:W5:Y:S04]  /*1ff70*/  LDSM.16.M88.4 R168, [R217+0x9800] ;  /* 0x00980000d9a8783b */ /* 0x000f680000000200 */
[----:B-1----:R-:W-:Y:S04]  /*1ff80*/  LDSM.16.M88.4 R28, [R166] ;  /* 0x00000000a61c783b */ /* 0x002fe80000000200 */
[----:B------:R-:W1:Y:S04]  /*1ff90*/  LDSM.16.M88.4 R32, [R216] ;  /* 0x00000000d820783b */ /* 0x000e680000000200 */
[----:B------:R-:W1:Y:S04]  /*1ffa0*/  LDSM.16.M88.4 R172, [R214] ;  /* 0x00000000d6ac783b */ /* 0x000e680000000200 */
[----:B------:R-:W-:Y:S04]  /*1ffb0*/  LDSM.16.M88.4 R176, [R215+0x8000] ;  /* 0x00800000d7b0783b */ /* 0x000fe80000000200 */
[----:B------:R-:W-:Y:S04]  /*1ffc0*/  LDSM.16.M88.4 R192, [R215+0xd800] ;  /* 0x00d80000d7c0783b */ /* 0x000fe80000000200 */
[----:B------:R-:W0:Y:S01]  /*1ffd0*/  LDGDEPBAR ;  /* 0x00000000000079af */ /* 0x000e220000000000 */
[C---:B---3--:R-:W-:Y:S08]  /*1ffe0*/  HMMA.16816.F32 R16, R180.reuse, R12, RZ ;  /* 0x0000000cb410723c */ /* 0x048ff000000018ff */
[C---:B--2---:R-:W-:Y:S08]  /*1fff0*/  HMMA.16816.F32 R24, R180.reuse, R20, RZ ;  /* 0x00000014b418723c */ /* 0x044ff000000018ff */
[C---:B------:R-:W-:Y:S08]  /*20000*/  HMMA.16816.F32 R20, R180.reuse, R22, RZ ;  /* 0x00000016b414723c */ /* 0x040ff000000018ff */
[C---:B----4-:R-:W-:Y:S08]  /*20010*/  HMMA.16816.F32 R8, R180.reuse, R4, RZ ;  /* 0x00000004b408723c */ /* 0x050ff000000018ff */
[C---:B------:R-:W-:Y:S08]  /*20020*/  HMMA.16816.F32 R12, R180.reuse, R14, RZ ;  /* 0x0000000eb40c723c */ /* 0x040ff000000018ff */
[C---:B------:R-:W-:Y:S08]  /*20030*/  HMMA.16816.F32 R4, R180.reuse, R6, RZ ;  /* 0x00000006b404723c */ /* 0x040ff000000018ff */
[C---:B-----5:R-:W-:Y:S08]  /*20040*/  HMMA.16816.F32 R184, R180.reuse, R168, RZ ;  /* 0x000000a8b4b8723c */ /* 0x060ff000000018ff */
[----:B------:R-:W-:Y:S01]  /*20050*/  HMMA.16816.F32 R180, R180, R170, RZ ;  /* 0x000000aab4b4723c */ /* 0x000fe200000018ff */
[----:B------:R-:W2:Y:S07]  /*20060*/  LDSM.16.M88.4 R168, [R213] ;  /* 0x00000000d5a8783b */ /* 0x000eae0000000200 */
[C---:B-1----:R-:W-:Y:S08]  /*20070*/  HMMA.16816.F32 R24, R28.reuse, R32, R24 ;  /* 0x000000201c18723c */ /* 0x042ff00000001818 */
[C---:B------:R-:W-:Y:S01]  /*20080*/  HMMA.16816.F32 R20, R28.reuse, R34, R20 ;  /* 0x000000221c14723c */ /* 0x040fe20000001814 */
[----:B------:R-:W1:Y:S07]  /*20090*/  LDSM.16.M88.4 R32, [R212] ;  /* 0x00000000d420783b */ /* 0x000e6e0000000200 */
[C---:B------:R-:W-:Y:S07]  /*200a0*/  HMMA.16816.F32 R16, R28.reuse, R172, R16 ;  /* 0x000000ac1c10723c */ /* 0x040fee0000001810 */
[----:B------:R-:W-:Y:S01]  /*200b0*/  SHF.R.S32.HI R172, RZ, 0x1f, R165 ;  /* 0x0000001fffac7819 */ /* 0x000fe200000114a5 */
[----:B------:R-:W-:Y:S03]  /*200c0*/  HMMA.16816.F32 R12, R28, R174, R12 ;  /* 0x000000ae1c0c723c */ /* 0x000fe6000000180c */
[----:B------:R-:W-:-:S04]  /*200d0*/  LEA.HI R172, R172, R165, RZ, 0x3 ;  /* 0x000000a5acac7211 */ /* 0x000fc800078f18ff */
[----:B------:R-:W-:Y:S01]  /*200e0*/  LOP3.LUT R172, R172, 0xfffffff8, RZ, 0xc0, !PT ;  /* 0xfffffff8acac7812 */ /* 0x000fe200078ec0ff */
[C---:B--2---:R-:W-:Y:S04]  /*200f0*/  HMMA.16816.F32 R8, R28.reuse, R168, R8 ;  /* 0x000000a81c08723c */ /* 0x044fe80000001808 */
[----:B------:R-:W-:Y:S02]  /*20100*/  IMAD.IADD R165, R165, 0x1, -R172 ;  /* 0x00000001a5a57824 */ /* 0x000fe400078e0aac */
[----:B------:R-:W-:Y:S03]  /*20110*/  LDSM.16.M88.4 R172, [R215+0x8800] ;  /* 0x00880000d7ac783b */ /* 0x000fe60000000200 */
[----:B------:R-:W-:Y:S01]  /*20120*/  LOP3.LUT P1, RZ, R165, 0x4, RZ, 0xc0, !PT ;  /* 0x00000004a5ff7812 */ /* 0x000fe2000782c0ff */
[----:B------:R-:W-:Y:S01]  /*20130*/  IMAD.MOV.U32 R165, RZ, RZ, 0x20 ;  /* 0x00000020ffa57424 */ /* 0x000fe200078e00ff */
[----:B------:R-:W-:Y:S01]  /*20140*/  HMMA.16816.F32 R4, R28, R170, R4 ;  /* 0x000000aa1c04723c */ /* 0x000fe20000001804 */
[----:B------:R-:W-:Y:S03]  /*20150*/  LDSM.16.M88.4 R168, [R215+0x9000] ;  /* 0x00900000d7a8783b */ /* 0x000fe60000000200 */
[----:B------:R-:W-:-:S02]  /*20160*/  SEL R165, R165, 0xffffffe0, !P1 ;  /* 0xffffffe0a5a57807 */ /* 0x000fc40004800000 */
[C---:B------:R-:W-:Y:S02]  /*20170*/  ISETP.GE.AND P1, PT, R0.reuse, R248, PT ;  /* 0x000000f80000720c */ /* 0x040fe40003f26270 */
[----:B-1----:R-:W-:Y:S01]  /*20180*/  HMMA.16816.F32 R184, R28, R32, R184 ;  /* 0x000000201cb8723c */ /* 0x002fe200000018b8 */
[----:B------:R-:W-:Y:S01]  /*20190*/  IMAD R165, R165, 0x2, R218 ;  /* 0x00000002a5a57824 */ /* 0x000fe200078e02da */
[----:B------:R-:W-:-:S04]  /*201a0*/  ISETP.GE.OR P1, PT, R0, R244, !P1 ;  /* 0x000000f40000720c */ /* 0x000fc80004f26670 */
[----:B------:R-:W-:Y:S02]  /*201b0*/  LDSM.16.M88.4 R188, [R165+0x4000] ;  /* 0x00400000a5bc783b */ /* 0x000fe40000000200 */
[----:B------:R-:W-:Y:S02]  /*201c0*/  HMMA.16816.F32 R180, R28, R34, R180 ;  /* 0x000000221cb4723c */ /* 0x000fe400000018b4 */
[----:B------:R-:W1:Y:S04]  /*201d0*/  LDSM.16.M88.4 R28, [R165] ;  /* 0x00000000a51c783b */ /* 0x000e680000000200 */
[----:B------:R-:W2:Y:S02]  /*201e0*/  LDSM.16.M88.4 R32, [R215+0x9800] ;  /* 0x00980000d720783b */ /* 0x000ea40000000200 */
[C---:B-1----:R-:W-:Y:S08]  /*201f0*/  HMMA.16816.F32 R24, R28.reuse, R176, R24 ;  /* 0x000000b01c18723c */ /* 0x042ff00000001818 */
[C---:B------:R-:W-:Y:S01]  /*20200*/  HMMA.16816.F32 R20, R28.reuse, R178, R20 ;  /* 0x000000b21c14723c */ /* 0x040fe20000001814 */
[----:B------:R-:W-:Y:S07]  /*20210*/  LDSM.16.M88.4 R176, [R211] ;  /* 0x00000000d3b0783b */ /* 0x000fee0000000200 */
        /* <DEDUP_REMOVED lines=8> */
[----:B------:R-:W1:Y:S04]  /*202a0*/  LDSM.16.M88.4 R28, [R2] ;  /* 0x00000000021c783b */ /* 0x000e680000000200 */
[----:B------:R-:W2:Y:S03]  /*202b0*/  LDSM.16.M88.4 R32, [R211+0x1800] ;  /* 0x00180000d320783b */ /* 0x000ea60000000200 */
        /* <DEDUP_REMOVED lines=11> */
[----:B------:R-:W1:Y:S04]  /*20370*/  LDSM.16.M88.4 R28, [R218+0x2000] ;  /* 0x00200000da1c783b */ /* 0x000e680000000200 */
[----:B------:R-:W2:Y:S03]  /*20380*/  LDSM.16.M88.4 R32, [R217+0xb800] ;  /* 0x00b80000d920783b */ /* 0x000ea60000000200 */
        /* <DEDUP_REMOVED lines=8> */
[----:B------:R-:W-:Y:S07]  /*20410*/  LDSM.16.M88.4 R168, [R208] ;  /* 0x00000000d0a8783b */ /* 0x000fee0000000200 */
[C---:B--2---:R-:W-:Y:S08]  /*20420*/  HMMA.16816.F32 R184, R28.reuse, R32, R184 ;  /* 0x000000201cb8723c */ /* 0x044ff000000018b8 */
[----:B------:R-:W-:Y:S01]  /*20430*/  HMMA.16816.F32 R180, R28, R34, R180 ;  /* 0x000000221cb4723c */ /* 0x000fe200000018b4 */
[----:B------:R-:W1:Y:S04]  /*20440*/  LDSM.16.M88.4 R28, [R166+0x2000] ;  /* 0x00200000a61c783b */ /* 0x000e680000000200 */
[----:B------:R-:W2:Y:S03]  /*20450*/  LDSM.16.M88.4 R32, [R207] ;  /* 0x00000000cf20783b */ /* 0x000ea60000000200 */
        /* <DEDUP_REMOVED lines=64> */
[----:B------:R-:W3:Y:S11]  /*20860*/  LDSM.16.M88.4 R28, [R215+0xd000] ;  /* 0x00d00000d71c783b */ /* 0x000ef60000000200 */
        /* <DEDUP_REMOVED lines=9> */
[C---:B---3--:R-:W-:Y:S08]  /*20900*/  HMMA.16816.F32 R8, R188.reuse, R28, R8 ;  /* 0x0000001cbc08723c */ /* 0x048ff00000001808 */
[----:B------:R-:W-:Y:S01]  /*20910*/  HMMA.16816.F32 R4, R188, R30, R4 ;  /* 0x0000001ebc04723c */ /* 0x000fe20000001804 */
[----:B------:R-:W1:Y:S04]  /*20920*/  LDSM.16.M88.4 R28, [R2+0x4000] ;  /* 0x00400000021c783b */ /* 0x000e680000000200 */
[----:B------:R-:W-:Y:S03]  /*20930*/  LDSM.16.M88.4 R188, [R217+0xf800] ;  /* 0x00f80000d9bc783b */ /* 0x000fe60000000200 */
[C---:B-1----:R-:W-:Y:S08]  /*20940*/  HMMA.16816.F32 R16, R28.reuse, R168, R16 ;  /* 0x000000a81c10723c */ /* 0x042ff00000001810 */
[C---:B------:R-:W-:Y:S01]  /*20950*/  HMMA.16816.F32 R12, R28.reuse, R170, R12 ;  /* 0x000000aa1c0c723c */ /* 0x040fe2000000180c */
[----:B------:R-:W1:Y:S07]  /*20960*/  LDSM.16.M88.4 R168, [R217+0xe000] ;  /* 0x00e00000d9a8783b */ /* 0x000e6e0000000200 */
[C---:B------:R-:W-:Y:S08]  /*20970*/  HMMA.16816.F32 R8, R28.reuse, R32, R8 ;  /* 0x000000201c08723c */ /* 0x040ff00000001808 */
[C---:B------:R-:W-:Y:S01]  /*20980*/  HMMA.16816.F32 R4, R28.reuse, R34, R4 ;  /* 0x000000221c04723c */ /* 0x040fe20000001804 */
[----:B------:R-:W2:Y:S07]  /*20990*/  LDSM.16.M88.4 R32, [R217+0xe800] ;  /* 0x00e80000d920783b */ /* 0x000eae0000000200 */
[C---:B------:R-:W-:Y:S08]  /*209a0*/  HMMA.16816.F32 R24, R28.reuse, R176, R24 ;  /* 0x000000b01c18723c */ /* 0x040ff00000001818 */
[C---:B------:R-:W-:Y:S01]  /*209b0*/  HMMA.16816.F32 R20, R28.reuse, R178, R20 ;  /* 0x000000b21c14723c */ /* 0x040fe20000001814 */
[----:B------:R3:W-:Y:S07]  /*209c0*/  LDSM.16.M88.4 R176, [R166+0x6000] ;  /* 0x00600000a6b0783b */ /* 0x0007ee0000000200 */
[C---:B------:R-:W-:Y:S08]  /*209d0*/  HMMA.16816.F32 R184, R28.reuse, R172, R184 ;  /* 0x000000ac1cb8723c */ /* 0x040ff000000018b8 */
[----:B------:R-:W-:Y:S01]  /*209e0*/  HMMA.16816.F32 R180, R28, R174, R180 ;  /* 0x000000ae1cb4723c */ /* 0x000fe200000018b4 */
[----:B------:R-:W4:Y:S04]  /*209f0*/  LDSM.16.M88.4 R28, [R217+0xf000] ;  /* 0x00f00000d91c783b */ /* 0x000f280000000200 */
[----:B------:R-:W-:Y:S03]  /*20a00*/  LDSM.16.M88.4 R172, [R202] ;  /* 0x00000000caac783b */ /* 0x000fe60000000200 */
[----:B-1----:R-:W-:Y:S01]  /*20a10*/  HMMA.16816.F32 R24, R192, R168, R24 ;  /* 0x000000a8c018723c */ /* 0x002fe20000001818 */
[----:B---3--:R-:W-:-:S04]  /*20a20*/  IADD3 R166, R0, 0x1, RZ ;  /* 0x0000000100a67810 */ /* 0x008fc80007ffe0ff */
[C---:B------:R-:W-:Y:S02]  /*20a30*/  ISETP.GE.AND P6, PT, R166.reuse, R248, PT ;  /* 0x000000f8a600720c */ /* 0x040fe40003fc6270 */
[C---:B------:R-:W-:Y:S01]  /*20a40*/  ISETP.GE.AND P2, PT, R166.reuse, R247, PT ;  /* 0x000000f7a600720c */ /* 0x040fe20003f46270 */
[----:B------:R-:W-:Y:S01]  /*20a50*/  HMMA.16816.F32 R20, R192, R170, R20 ;  /* 0x000000aac014723c */ /* 0x000fe20000001814 */
[----:B------:R-:W1:Y:S01]  /*20a60*/  LDSM.16.M88.4 R168, [R201] ;  /* 0x00000000c9a8783b */ /* 0x000e620000000200 */
[C---:B------:R-:W-:Y:S02]  /*20a70*/  ISETP.GE.OR P6, PT, R166.reuse, R244, !P6 ;  /* 0x000000f4a600720c */ /* 0x040fe400077c6670 */
[----:B------:R-:W-:-:S04]  /*20a80*/  ISETP.GE.OR P2, PT, R166, R246, !P2 ;  /* 0x000000f6a600720c */ /* 0x000fc80005746670 */
[C---:B--2---:R-:W-:Y:S08]  /*20a90*/  HMMA.16816.F32 R16, R192.reuse, R32, R16 ;  /* 0x00000020c010723c */ /* 0x044ff00000001810 */
[C---:B------:R-:W-:Y:S01]  /*20aa0*/  HMMA.16816.F32 R12, R192.reuse, R34, R12 ;  /* 0x00000022c00c723c */ /* 0x040fe2000000180c */
[----:B------:R-:W2:Y:S07]  /*20ab0*/  LDSM.16.M88.4 R32, [R200] ;  /* 0x00000000c820783b */ /* 0x000eae0000000200 */
[C---:B------:R-:W-:Y:S08]  /*20ac0*/  HMMA.16816.F32 R184, R192.reuse, R188, R184 ;  /* 0x000000bcc0b8723c */ /* 0x040ff000000018b8 */
[C---:B----4-:R-:W-:Y:S08]  /*20ad0*/  HMMA.16816.F32 R8, R192.reuse, R28, R8 ;  /* 0x0000001cc008723c */ /* 0x050ff00000001808 */
[C---:B------:R-:W-:Y:S01]  /*20ae0*/  HMMA.16816.F32 R4, R192.reuse, R30, R4 ;  /* 0x0000001ec004723c */ /* 0x040fe20000001804 */
[----:B------:R-:W3:Y:S07]  /*20af0*/  LDSM.16.M88.4 R28, [R167] ;  /* 0x00000000a71c783b */ /* 0x000eee0000000200 */
[----:B------:R-:W-:Y:S01]  /*20b00*/  HMMA.16816.F32 R180, R192, R190, R180 ;  /* 0x000000bec0b4723c */ /* 0x000fe200000018b4 */
[----:B------:R-:W-:Y:S07]  /*20b10*/  LDSM.16.M88.4 R188, [R215+0xe800] ;  /* 0x00e80000d7bc783b */ /* 0x000fee0000000200 */
        /* <DEDUP_REMOVED lines=8> */
[----:B------:R-:W4:Y:S07]  /*20ba0*/  LDSM.16.M88.4 R172, [R215+0xf000] ;  /* 0x00f00000d7ac783b */ /* 0x000f2e0000000200 */
[C---:B---3--:R-:W-:Y:S08]  /*20bb0*/  HMMA.16816.F32 R184, R176.reuse, R28, R184 ;  /* 0x0000001cb0b8723c */ /* 0x048ff000000018b8 */
[----:B------:R-:W-:Y:S01]  /*20bc0*/  HMMA.16816.F32 R180, R176, R30, R180 ;  /* 0x0000001eb0b4723c */ /* 0x000fe200000018b4 */
[----:B------:R-:W3:Y:S04]  /*20bd0*/  LDSM.16.M88.4 R28, [R215+0xf800] ;  /* 0x00f80000d71c783b */ /* 0x000ee80000000200 */
[----:B------:R5:W-:Y:S03]  /*20be0*/  LDSM.16.M88.4 R176, [R2+0x6000] ;  /* 0x0060000002b0783b */ /* 0x000be60000000200 */
[C---:B-1----:R-:W-:Y:S07]  /*20bf0*/  HMMA.16816.F32 R16, R168.reuse, R188, R16 ;  /* 0x000000bca810723c */ /* 0x042fee0000001810 */
[----:B------:R-:W-:Y:S01]  /*20c00*/  IMAD.MOV.U32 R189, RZ, RZ, R198 ;  /* 0x000000ffffbd7224 */ /* 0x000fe200078e00c6 */
[----:B--2---:R-:W-:Y:S01]  /*20c10*/  HMMA.16816.F32 R24, R168, R32, R24 ;  /* 0x00000020a818723c */ /* 0x004fe20000001818 */
[----:B------:R-:W-:-:S07]  /*20c20*/  IMAD.MOV.U32 R188, RZ, RZ, R199 ;  /* 0x000000ffffbc7224 */ /* 0x000fce00078e00c7 */
[----:B------:R-:W-:Y:S01]  /*20c30*/  HMMA.16816.F32 R20, R168, R34, R20 ;  /* 0x00000022a814723c */ /* 0x000fe20000001814 */
[----:B------:R-:W1:Y:S01]  /*20c40*/  LDSM.16.M88.4 R32, [R211+0x6000] ;  /* 0x00600000d320783b */ /* 0x000e620000000200 */
[----:B-----5:R-:W-:-:S06]  /*20c50*/  IMAD.IADD R2, R245, 0x1, -R0 ;  /* 0x00000001f5027824 */ /* 0x020fcc00078e0a00 */
[----:B------:R-:W-:Y:S01]  /*20c60*/  HMMA.16816.F32 R12, R168, R190, R12 ;  /* 0x000000bea80c723c */ /* 0x000fe2000000180c */
[----:B------:R-:W-:Y:S01]  /*20c70*/  IABS R165, R2 ;  /* 0x0000000200a57213 */ /* 0x000fe20000000000 */
[----:B------:R-:W-:-:S05]  /*20c80*/  IMAD.IADD R2, R243, 0x1, -R0 ;  /* 0x00000001f3027824 */ /* 0x000fca00078e0a00 */
[----:B------:R-:W-:Y:S01]  /*20c90*/  IABS R2, R2 ;  /* 0x0000000200027213 */ /* 0x000fe20000000000 */
[C---:B----4-:R-:W-:Y:S01]  /*20ca0*/  HMMA.16816.F32 R8, R168.reuse, R172, R8 ;  /* 0x000000aca808723c */ /* 0x050fe20000001808 */
[----:B------:R-:W-:Y:S07]  /*20cb0*/  I2F R165, R165 ;  /* 0x000000a500a57306 */ /* 0x000fee0000201400 */
[C---:B---3--:R-:W-:Y:S01]  /*20cc0*/  HMMA.16816.F32 R184, R168.reuse, R28, R184 ;  /* 0x0000001ca8b8723c */ /* 0x048fe200000018b8 */
[----:B------:R-:W2:Y:S07]  /*20cd0*/  I2F R2, R2 ;  /* 0x0000000200027306 */ /* 0x000eae0000201400 */
[C---:B------:R-:W-:Y:S01]  /*20ce0*/  HMMA.16816.F32 R180, R168.reuse, R30, R180 ;  /* 0x0000001ea8b4723c */ /* 0x040fe200000018b4 */
[----:B------:R-:W3:Y:S07]  /*20cf0*/  LDSM.16.M88.4 R28, [R211+0x6800] ;  /* 0x00680000d31c783b */ /* 0x000eee0000000200 */
[----:B------:R-:W-:Y:S07]  /*20d00*/  HMMA.16816.F32 R4, R168, R174, R4 ;  /* 0x000000aea804723c */ /* 0x000fee0000001804 */
[--C-:B------:R-:W-:Y:S01]  /*20d10*/  IMAD.IADD R168, R245, 0x1, -R166.reuse ;  /* 0x00000001f5a87824 */ /* 0x100fe200078e0aa6 */
[----:B-1----:R-:W-:Y:S01]  /*20d20*/  HMMA.16816.F32 R24, R176, R32, R24 ;  /* 0x00000020b018723c */ /* 0x002fe20000001818 */
[----:B------:R-:W-:-:S03]  /*20d30*/  IMAD.IADD R169, R243, 0x1, -R166 ;  /* 0x00000001f3a97824 */ /* 0x000fc600078e0aa6 */
[----:B------:R-:W-:-:S03]  /*20d40*/  IABS R168, R168 ;  /* 0x000000a800a87213 */ /* 0x000fc60000000000 */
[----:B------:R-:W-:Y:S01]  /*20d50*/  IADD3 R33, R0, 0x8, RZ ;  /* 0x0000000800217810 */ /* 0x000fe20007ffe0ff */
[----:B------:R-:W-:Y:S01]  /*20d60*/  HMMA.16816.F32 R20, R176, R34, R20 ;  /* 0x00000022b014723c */ /* 0x000fe20000001814 */
[----:B------:R-:W-:Y:S01]  /*20d70*/  IMAD.MOV.U32 R32, RZ, RZ, R168 ;  /* 0x000000ffff207224 */ /* 0x000fe200078e00a8 */
[----:B------:R-:W-:Y:S02]  /*20d80*/  IABS R168, R169 ;  /* 0x000000a900a87213 */ /* 0x000fe40000000000 */
[----:B------:R-:W-:-:S03]  /*20d90*/  IMAD.IADD R169, R243, 0x1, -R33 ;  /* 0x00000001f3a97824 */ /* 0x000fc600078e0a21 */
[----:B------:R-:W1:Y:S01]  /*20da0*/  I2F R32, R32 ;  /* 0x0000002000207306 */ /* 0x000e620000201400 */
[C---:B------:R-:W-:Y:S01]  /*20db0*/  IMAD.IADD R35, R245.reuse, 0x1, -R33 ;  /* 0x00000001f5237824 */ /* 0x040fe200078e0a21 */
[----:B------:R-:W-:Y:S02]  /*20dc0*/  IADD3 R34, R0, 0x9, RZ ;  /* 0x0000000900227810 */ /* 0x000fe40007ffe0ff */
[----:B------:R-:W-:Y:S02]  /*20dd0*/  IABS R166, R169 ;  /* 0x000000a900a67213 */ /* 0x000fe40000000000 */
[----:B------:R-:W-:Y:S02]  /*20de0*/  IABS R35, R35 ;  /* 0x0000002300237213 */ /* 0x000fe40000000000 */
[----:B------:R-:W4:Y:S01]  /*20df0*/  I2F R168, R168 ;  /* 0x000000a800a87306 */ /* 0x000f220000201400 */
[C---:B--2---:R-:W-:Y:S01]  /*20e00*/  FFMA.FTZ R2, -R242.reuse, R2, R26 ;  /* 0x00000002f2027223 */ /* 0x044fe2000001011a */
[C---:B---3--:R-:W-:Y:S06]  /*20e10*/  HMMA.16816.F32 R16, R176.reuse, R28, R16 ;  /* 0x0000001cb010723c */ /* 0x048fec0000001810 */
[----:B------:R-:W2:Y:S01]  /*20e20*/  I2F R35, R35 ;  /* 0x0000002300237306 */ /* 0x000ea20000201400 */
[----:B------:R-:W-:Y:S01]  /*20e30*/  FFMA.FTZ R28, -R242, R165, R24 ;  /* 0x000000a5f21c7223 */ /* 0x000fe20000010118 */
[----:B------:R-:W-:Y:S01]  /*20e40*/  IADD3 R165, R0, 0x10, RZ ;  /* 0x0000001000a57810 */ /* 0x000fe20007ffe0ff */
[----:B-1----:R-:W-:Y:S01]  /*20e50*/  FFMA.FTZ R26, -R242, R32, R25 ;  /* 0x00000020f21a7223 */ /* 0x002fe20000010119 */
[----:B------:R-:W-:Y:S01]  /*20e60*/  HMMA.16816.F32 R12, R176, R30, R12 ;  /* 0x0000001eb00c723c */ /* 0x000fe2000000180c */
[C---:B------:R-:W-:Y:S01]  /*20e70*/  IMAD.IADD R24, R245.reuse, 0x1, -R34 ;  /* 0x00000001f5187824 */ /* 0x040fe200078e0a22 */
[----:B------:R-:W-:Y:S01]  /*20e80*/  FSEL R32, R28, -INF , !P1 ;  /* 0xff8000001c207808 */ /* 0x000fe20004800000 */
[----:B------:R-:W-:Y:S01]  /*20e90*/  IMAD.IADD R169, R245, 0x1, -R165 ;  /* 0x00000001f5a97824 */ /* 0x000fe200078e0aa5 */
[----:B------:R-:W-:Y:S01]  /*20ea0*/  ISETP.GE.AND P1, PT, R0, R247, PT ;  /* 0x000000f70000720c */ /* 0x000fe20003f26270 */
[----:B----4-:R-:W-:Y:S01]  /*20eb0*/  FFMA.FTZ R27, -R242, R168, R27 ;  /* 0x000000a8f21b7223 */ /* 0x010fe2000001011b */
[----:B------:R-:W-:Y:S01]  /*20ec0*/  IABS R24, R24 ;  /* 0x0000001800187213 */ /* 0x000fe20000000000 */
[----:B------:R1:W3:Y:S01]  /*20ed0*/  I2F R25, R166 ;  /* 0x000000a600197306 */ /* 0x0002e20000201400 */
[----:B------:R-:W-:-:S02]  /*20ee0*/  ISETP.GE.OR P1, PT, R0, R246, !P1 ;  /* 0x000000f60000720c */ /* 0x000fc40004f26670 */
[----:B------:R-:W-:Y:S02]  /*20ef0*/  IABS R169, R169 ;  /* 0x000000a900a97213 */ /* 0x000fe40000000000 */
[----:B------:R-:W-:Y:S01]  /*20f00*/  FSEL R28, R2, -INF , !P1 ;  /* 0xff800000021c7808 */ /* 0x000fe20004800000 */
[----:B------:R-:W-:Y:S01]  /*20f10*/  IMAD.IADD R2, R243, 0x1, -R165 ;  /* 0x00000001f3027824 */ /* 0x000fe200078e0aa5 */
[----:B------:R-:W-:Y:S01]  /*20f20*/  ISETP.GE.AND P1, PT, R33, R248, PT ;  /* 0x000000f82100720c */ /* 0x000fe20003f26270 */
[----:B--2---:R-:W-:Y:S01]  /*20f30*/  FFMA.FTZ R29, -R242, R35, R20 ;  /* 0x00000023f21d7223 */ /* 0x004fe20000010114 */
[----:B------:R-:W-:Y:S01]  /*20f40*/  IADD3 R20, R0, 0x11, RZ ;  /* 0x0000001100147810 */ /* 0x000fe20007ffe0ff */
[----:B------:R-:W2:Y:S01]  /*20f50*/  I2F R24, R24 ;  /* 0x0000001800187306 */ /* 0x000ea20000201400 */
[----:B------:R-:W-:Y:S02]  /*20f60*/  FSEL R35, R26, -INF , !P6 ;  /* 0xff8000001a237808 */ /* 0x000fe40007000000 */
[----:B------:R-:W-:-:S02]  /*20f70*/  IABS R26, R2 ;  /* 0x00000002001a7213 */ /* 0x000fc40000000000 */
[----:B------:R-:W-:Y:S01]  /*20f80*/  FSEL R2, R27, -INF , !P2 ;  /* 0xff8000001b027808 */ /* 0x000fe20005000000 */
[----:B-1----:R-:W-:Y:S01]  /*20f90*/  IMAD.IADD R166, R243, 0x1, -R34 ;  /* 0x00000001f3a67824 */ /* 0x002fe200078e0a22 */
[----:B------:R-:W-:Y:S01]  /*20fa0*/  ISETP.GE.AND P6, PT, R33, R247, PT ;  /* 0x000000f72100720c */ /* 0x000fe20003fc6270 */
[----:B------:R-:W-:Y:S01]  /*20fb0*/  IMAD.IADD R27, R245, 0x1, -R20 ;  /* 0x00000001f51b7824 */ /* 0x000fe200078e0a14 */
[----:B------:R-:W-:Y:S01]  /*20fc0*/  ISETP.GE.AND P2, PT, R34, R248, PT ;  /* 0x000000f82200720c */ /* 0x000fe20003f46270 */
[C---:B---3--:R-:W-:Y:S01]  /*20fd0*/  FFMA.FTZ R22, -R242.reuse, R25, R22 ;  /* 0x00000019f2167223 */ /* 0x048fe20000010116 */
[----:B------:R-:W-:Y:S01]  /*20fe0*/  IABS R166, R166 ;  /* 0x000000a600a67213 */ /* 0x000fe20000000000 */
[----:B------:R-:W1:Y:S01]  /*20ff0*/  I2F R169, R169 ;  /* 0x000000a900a97306 */ /* 0x000e620000201400 */
[----:B------:R-:W-:Y:S02]  /*21000*/  IABS R27, R27 ;  /* 0x0000001b001b7213 */ /* 0x000fe40000000000 */
[----:B------:R-:W-:Y:S01]  /*21010*/  ISETP.GE.OR P6, PT, R33, R246, !P6 ;  /* 0x000000f62100720c */ /* 0x000fe200077c6670 */
[----:B--2---:R-:W-:Y:S01]  /*21020*/  FFMA.FTZ R21, -R242, R24, R21 ;  /* 0x00000018f2157223 */ /* 0x004fe20000010115 */
[----:B------:R-:W-:-:S02]  /*21030*/  ISETP.GE.OR P2, PT, R34, R244, !P2 ;  /* 0x000000f42200720c */ /* 0x000fc40005746670 */
[----:B------:R-:W-:Y:S01]  /*21040*/  ISETP.GE.OR P1, PT, R33, R244, !P1 ;  /* 0x000000f42100720c */ /* 0x000fe20004f26670 */
[----:B------:R-:W2:Y:S01]  /*21050*/  I2F R168, R166 ;  /* 0x000000a600a87306 */ /* 0x000ea20000201400 */
[----:B------:R-:W-:Y:S01]  /*21060*/  FSEL R252, R22, -INF , !P6 ;  /* 0xff80000016fc7808 */ /* 0x000fe20007000000 */
[----:B------:R-:W-:Y:S01]  /*21070*/  IMAD.IADD R22, R243, 0x1, -R20 ;  /* 0x00000001f3167824 */ /* 0x000fe200078e0a14 */
[----:B------:R-:W-:Y:S02]  /*21080*/  FSEL R33, R21, -INF , !P2 ;  /* 0xff80000015217808 */ /* 0x000fe40005000000 */
[----:B------:R-:W-:Y:S02]  /*21090*/  IADD3 R21, R0, 0x18, RZ ;  /* 0x0000001800157810 */ /* 0x000fe40007ffe0ff */
[----:B------:R-:W-:Y:S01]  /*210a0*/  FSEL R29, R29, -INF , !P1 ;  /* 0xff8000001d1d7808 */ /* 0x000fe20004800000 */
[----:B------:R3:W4:Y:S01]  /*210b0*/  I2F R166, R26 ;  /* 0x0000001a00a67306 */ /* 0x0007220000201400 */
[----:B------:R-:W-:Y:S01]  /*210c0*/  ISETP.GE.AND P1, PT, R34, R247, PT ;  /* 0x000000f72200720c */ /* 0x000fe20003f26270 */
[----:B------:R-:W-:Y:S01]  /*210d0*/  IMAD.IADD R31, R245, 0x1, -R21 ;  /* 0x00000001f51f7824 */ /* 0x000fe200078e0a15 */
[----:B------:R-:W-:Y:S01]  /*210e0*/  IABS R22, R22 ;  /* 0x0000001600167213 */ /* 0x000fe20000000000 */
[----:B-1----:R-:W-:Y:S01]  /*210f0*/  FFMA.FTZ R169, -R242, R169, R16 ;  /* 0x000000a9f2a97223 */ /* 0x002fe20000010110 */
[----:B------:R-:W-:-:S02]  /*21100*/  ISETP.GE.AND P6, PT, R165, R248, PT ;  /* 0x000000f8a500720c */ /* 0x000fc40003fc6270 */
[----:B------:R-:W-:Y:S01]  /*21110*/  ISETP.GE.OR P1, PT, R34, R246, !P1 ;  /* 0x000000f62200720c */ /* 0x000fe20004f26670 */
[----:B--2---:R-:W-:Y:S01]  /*21120*/  FFMA.FTZ R23, -R242, R168, R23 ;  /* 0x000000a8f2177223 */ /* 0x004fe20000010117 */
[----:B------:R-:W-:Y:S01]  /*21130*/  ISETP.GE.OR P6, PT, R165, R244, !P6 ;  /* 0x000000f4a500720c */ /* 0x000fe200077c6670 */
[----:B------:R-:W1:Y:S01]  /*21140*/  I2F R22, R22 ;  /* 0x0000001600167306 */ /* 0x000e620000201400 */
[----:B------:R-:W-:Y:S02]  /*21150*/  IABS R31, R31 ;  /* 0x0000001f001f7213 */ /* 0x000fe40000000000 */
[----:B------:R-:W-:Y:S02]  /*21160*/  FSEL R16, R23, -INF , !P1 ;  /* 0xff80000017107808 */ /* 0x000fe40004800000 */
[----:B------:R-:W-:Y:S01]  /*21170*/  ISETP.GE.AND P2, PT, R165, R247, PT ;  /* 0x000000f7a500720c */ /* 0x000fe20003f46270 */
[----:B---3--:R-:W-:Y:S01]  /*21180*/  IMAD.MOV.U32 R26, RZ, RZ, R27 ;  /* 0x000000ffff1a7224 */ /* 0x008fe200078e001b */
[----:B------:R-:W-:Y:S01]  /*21190*/  ISETP.GE.AND P1, PT, R20, R248, PT ;  /* 0x000000f81400720c */ /* 0x000fe20003f26270 */
[----:B----4-:R-:W-:Y:S01]  /*211a0*/  FFMA.FTZ R166, -R242, R166, R18 ;  /* 0x000000a6f2a67223 */ /* 0x010fe20000010112 */
[----:B------:R-:W-:Y:S01]  /*211b0*/  IADD3 R18, R0, 0x19, RZ ;  /* 0x0000001900127810 */ /* 0x000fe20007ffe0ff */
[----:B------:R2:W3:Y:S01]  /*211c0*/  I2F R30, R26 ;  /* 0x0000001a001e7306 */ /* 0x0004e20000201400 */
[----:B------:R-:W-:-:S02]  /*211d0*/  FSEL R170, R169, -INF , !P6 ;  /* 0xff800000a9aa7808 */ /* 0x000fc40007000000 */
[----:B------:R-:W-:Y:S02]  /*211e0*/  ISETP.GE.AND P6, PT, R20, R247, PT ;  /* 0x000000f71400720c */ /* 0x000fe40003fc6270 */
[----:B------:R-:W-:Y:S01]  /*211f0*/  ISETP.GE.OR P2, PT, R165, R246, !P2 ;  /* 0x000000f6a500720c */ /* 0x000fe20005746670 */
[----:B-1----:R-:W-:Y:S01]  /*21200*/  FFMA.FTZ R19, -R242, R22, R19 ;  /* 0x00000016f2137223 */ /* 0x002fe20000010113 */
[C---:B------:R-:W-:Y:S01]  /*21210*/  ISETP.GE.OR P1, PT, R20.reuse, R244, !P1 ;  /* 0x000000f41400720c */ /* 0x040fe20004f26670 */
[----:B------:R1:W4:Y:S01]  /*21220*/  I2F R23, R31 ;  /* 0x0000001f00177306 */ /* 0x0003220000201400 */
[----:B------:R-:W-:Y:S02]  /*21230*/  ISETP.GE.OR P6, PT, R20, R246, !P6 ;  /* 0x000000f61400720c */ /* 0x000fe400077c6670 */
[----:B------:R-:W-:Y:S02]  /*21240*/  FSEL R174, R166, -INF , !P2 ;  /* 0xff800000a6ae7808 */ /* 0x000fe40005000000 */
[----:B------:R-:W-:-:S02]  /*21250*/  ISETP.GE.AND P2, PT, R21, R248, PT ;  /* 0x000000f81500720c */ /* 0x000fc40003f46270 */
[----:B------:R-:W-:Y:S01]  /*21260*/  FSEL R251, R19, -INF , !P6 ;  /* 0xff80000013fb7808 */ /* 0x000fe20007000000 */
[----:B--2---:R-:W2:Y:S01]  /*21270*/  LDSM.16.M88.4 R24, [R211+0x7000] ;  /* 0x00700000d318783b */ /* 0x004ea20000000200 */
[----:B---3--:R-:W-:Y:S01]  /*21280*/  FFMA.FTZ R30, -R242, R30, R17 ;  /* 0x0000001ef21e7223 */ /* 0x008fe20000010111 */
[----:B------:R-:W-:Y:S01]  /*21290*/  ISETP.GE.OR P2, PT, R21, R244, !P2 ;  /* 0x000000f41500720c */ /* 0x000fe20005746670 */
[----:B------:R-:W-:Y:S01]  /*212a0*/  IMAD.IADD R17, R243, 0x1, -R21 ;  /* 0x00000001f3117824 */ /* 0x000fe200078e0a15 */
[----:B------:R-:W-:Y:S02]  /*212b0*/  ISETP.GE.AND P6, PT, R18, R248, PT ;  /* 0x000000f81200720c */ /* 0x000fe40003fc6270 */
[----:B------:R-:W-:Y:S02]  /*212c0*/  FSEL R171, R30, -INF , !P1 ;  /* 0xff8000001eab7808 */ /* 0x000fe40004800000 */
[----:B------:R-:W-:Y:S01]  /*212d0*/  IABS R17, R17 ;  /* 0x0000001100117213 */ /* 0x000fe20000000000 */
[----:B-1----:R-:W-:Y:S01]  /*212e0*/  IMAD.IADD R31, R245, 0x1, -R18 ;  /* 0x00000001f51f7824 */ /* 0x002fe200078e0a12 */
[----:B------:R-:W-:Y:S01]  /*212f0*/  ISETP.GE.AND P1, PT, R21, R247, PT ;  /* 0x000000f71500720c */ /* 0x000fe20003f26270 */
[----:B----4-:R-:W-:Y:S01]  /*21300*/  FFMA.FTZ R12, -R242, R23, R12 ;  /* 0x00000017f20c7223 */ /* 0x010fe2000001010c */
[----:B------:R-:W-:-:S02]  /*21310*/  ISETP.GE.OR P6, PT, R18, R244, !P6 ;  /* 0x000000f41200720c */ /* 0x000fc400077c6670 */
[----:B------:R-:W1:Y:S01]  /*21320*/  I2F R17, R17 ;  /* 0x0000001100117306 */ /* 0x000e620000201400 */
[----:B------:R-:W-:Y:S02]  /*21330*/  IABS R20, R31 ;  /* 0x0000001f00147213 */ /* 0x000fe40000000000 */
[-C--:B------:R-:W-:Y:S01]  /*21340*/  ISETP.GE.OR P1, PT, R21, R246.reuse, !P1 ;  /* 0x000000f61500720c */ /* 0x080fe20004f26670 */
[----:B------:R-:W-:Y:S01]  /*21350*/  IMAD.IADD R21, R243, 0x1, -R18 ;  /* 0x00000001f3157824 */ /* 0x000fe200078e0a12 */
[----:B------:R-:W-:Y:S02]  /*21360*/  FSEL R172, R12, -INF , !P2 ;  /* 0xff8000000cac7808 */ /* 0x000fe40005000000 */
[C---:B------:R-:W-:Y:S01]  /*21370*/  ISETP.GE.AND P2, PT, R18.reuse, R247, PT ;  /* 0x000000f71200720c */ /* 0x040fe20003f46270 */
[----:B------:R-:W3:Y:S01]  /*21380*/  I2F R20, R20 ;  /* 0x0000001400147306 */ /* 0x000ee20000201400 */
[----:B------:R-:W-:Y:S02]  /*21390*/  IABS R21, R21 ;  /* 0x0000001500157213 */ /* 0x000fe40000000000 */
[----:B------:R-:W-:Y:S01]  /*213a0*/  ISETP.GE.OR P2, PT, R18, R246, !P2 ;  /* 0x000000f61200720c */ /* 0x000fe20005746670 */
[----:B-1----:R-:W-:Y:S01]  /*213b0*/  FFMA.FTZ R175, -R242, R17, R14 ;  /* 0x00000011f2af7223 */ /* 0x002fe2000001010e */
[----:B------:R-:W-:-:S03]  /*213c0*/  IADD3 R17, R0, 0x21, RZ ;  /* 0x0000002100117810 */ /* 0x000fc60007ffe0ff */
[----:B------:R-:W1:Y:S01]  /*213d0*/  I2F R14, R21 ;  /* 0x00000015000e7306 */ /* 0x000e620000201400 */
[----:B------:R-:W-:Y:S01]  /*213e0*/  FSEL R175, R175, -INF , !P1 ;  /* 0xff800000afaf7808 */ /* 0x000fe20004800000 */
[----:B---3--:R-:W-:Y:S01]  /*213f0*/  FFMA.FTZ R13, -R242, R20, R13 ;  /* 0x00000014f20d7223 */ /* 0x008fe2000001010d */
[----:B--2---:R-:W-:Y:S01]  /*21400*/  HMMA.16816.F32 R8, R176, R24, R8 ;  /* 0x00000018b008723c */ /* 0x004fe20000001808 */
[----:B------:R-:W-:-:S03]  /*21410*/  IMAD.IADD R20, R245, 0x1, -R17 ;  /* 0x00000001f5147824 */ /* 0x000fc600078e0a11 */
[----:B------:R-:W-:Y:S01]  /*21420*/  FSEL R173, R13, -INF , !P6 ;  /* 0xff8000000dad7808 */ /* 0x000fe20007000000 */
[----:B------:R-:W-:Y:S01]  /*21430*/  IMAD.IADD R13, R243, 0x1, -R17 ;  /* 0x00000001f30d7824 */ /* 0x000fe200078e0a11 */
[----:B------:R-:W-:Y:S02]  /*21440*/  IABS R20, R20 ;  /* 0x0000001400147213 */ /* 0x000fe40000000000 */
[----:B------:R-:W-:Y:S01]  /*21450*/  IADD3 R24, R0, 0x20, RZ ;  /* 0x0000002000187810 */ /* 0x000fe20007ffe0ff */
[----:B-1----:R-:W-:Y:S01]  /*21460*/  FFMA.FTZ R15, -R242, R14, R15 ;  /* 0x0000000ef20f7223 */ /* 0x002fe2000001010f */
[----:B------:R-:W-:Y:S01]  /*21470*/  IABS R13, R13 ;  /* 0x0000000d000d7213 */ /* 0x000fe20000000000 */
[----:B------:R-:W-:Y:S01]  /*21480*/  HMMA.16816.F32 R4, R176, R26, R4 ;  /* 0x0000001ab004723c */ /* 0x000fe20000001804 */
[C---:B------:R-:W-:Y:S01]  /*21490*/  ISETP.GE.AND P1, PT, R24.reuse, R248, PT ;  /* 0x000000f81800720c */ /* 0x040fe20003f26270 */
[--C-:B------:R-:W-:Y:S01]  /*214a0*/  IMAD.IADD R22, R245, 0x1, -R24.reuse ;  /* 0x00000001f5167824 */ /* 0x100fe200078e0a18 */
[----:B------:R-:W-:Y:S01]  /*214b0*/  FSEL R223, R15, -INF , !P2 ;  /* 0xff8000000fdf7808 */ /* 0x000fe20005000000 */
[----:B------:R-:W-:Y:S01]  /*214c0*/  IMAD.IADD R19, R243, 0x1, -R24 ;  /* 0x00000001f3137824 */ /* 0x000fe200078e0a18 */
[----:B------:R-:W-:Y:S01]  /*214d0*/  ISETP.GE.OR P1, PT, R24, R244, !P1 ;  /* 0x000000f41800720c */ /* 0x000fe20004f26670 */
[----:B------:R-:W1:Y:S01]  /*214e0*/  I2F R20, R20 ;  /* 0x0000001400147306 */ /* 0x000e620000201400 */
[----:B------:R-:W-:-:S02]  /*214f0*/  IABS R22, R22 ;  /* 0x0000001600167213 */ /* 0x000fc40000000000 */
[----:B------:R-:W-:Y:S02]  /*21500*/  IABS R19, R19 ;  /* 0x0000001300137213 */ /* 0x000fe40000000000 */
[C---:B------:R-:W-:Y:S02]  /*21510*/  ISETP.GE.AND P2, PT, R17.reuse, R248, PT ;  /* 0x000000f81100720c */ /* 0x040fe40003f46270 */
[----:B------:R-:W-:Y:S01]  /*21520*/  ISETP.GE.AND P6, PT, R24, R247, PT ;  /* 0x000000f71800720c */ /* 0x000fe20003fc6270 */
[----:B------:R-:W2:Y:S01]  /*21530*/  I2F R12, R22 ;  /* 0x00000016000c7306 */ /* 0x000ea20000201400 */
[----:B------:R-:W-:Y:S01]  /*21540*/  IMAD.MOV.U32 R18, RZ, RZ, R19 ;  /* 0x000000ffff127224 */ /* 0x000fe200078e0013 */
[----:B------:R-:W-:Y:S02]  /*21550*/  IADD3 R19, R0, 0x29, RZ ;  /* 0x0000002900137810 */ /* 0x000fe40007ffe0ff */
[----:B------:R-:W-:Y:S02]  /*21560*/  ISETP.GE.OR P2, PT, R17, R244, !P2 ;  /* 0x000000f41100720c */ /* 0x000fe40005746670 */
[----:B------:R-:W-:-:S02]  /*21570*/  ISETP.GE.OR P6, PT, R24, R246, !P6 ;  /* 0x000000f61800720c */ /* 0x000fc400077c6670 */
[----:B------:R3:W4:Y:S01]  /*21580*/  I2F R22, R13 ;  /* 0x0000000d00167306 */ /* 0x0007220000201400 */
[----:B-1----:R-:W-:Y:S02]  /*21590*/  FFMA.FTZ R9, -R242, R20, R9 ;  /* 0x00000014f2097223 */ /* 0x002fe40000010109 */
[----:B------:R-:W-:-:S03]  /*215a0*/  IMAD.IADD R20, R245, 0x1, -R19 ;  /* 0x00000001f5147824 */ /* 0x000fc600078e0a13 */
[----:B------:R-:W-:Y:S01]  /*215b0*/  FSEL R195, R9, -INF , !P2 ;  /* 0xff80000009c37808 */ /* 0x000fe20005000000 */
[----:B--2---:R-:W-:Y:S01]  /*215c0*/  FFMA.FTZ R12, -R242, R12, R8 ;  /* 0x0000000cf20c7223 */ /* 0x004fe20000010108 */
[----:B------:R-:W-:Y:S01]  /*215d0*/  IADD3 R8, R0, 0x28, RZ ;  /* 0x0000002800087810 */ /* 0x000fe20007ffe0ff */
[----:B------:R-:W1:Y:S01]  /*215e0*/  I2F R18, R18 ;  /* 0x0000001200127306 */ /* 0x000e620000201400 */
[----:B------:R-:W-:Y:S02]  /*215f0*/  IABS R20, R20 ;  /* 0x0000001400147213 */ /* 0x000fe40000000000 */
[----:B------:R-:W-:Y:S01]  /*21600*/  FSEL R194, R12, -INF , !P1 ;  /* 0xff8000000cc27808 */ /* 0x000fe20004800000 */
[--C-:B------:R-:W-:Y:S01]  /*21610*/  IMAD.IADD R21, R245, 0x1, -R8.reuse ;  /* 0x00000001f5157824 */ /* 0x100fe200078e0a08 */
[-C--:B------:R-:W-:Y:S01]  /*21620*/  ISETP.GE.AND P1, PT, R17, R247.reuse, PT ;  /* 0x000000f71100720c */ /* 0x080fe20003f26270 */
[----:B---3--:R-:W2:Y:S01]  /*21630*/  LDSM.16.M88.4 R12, [R211+0x7800] ;  /* 0x00780000d30c783b */ /* 0x008ea20000000200 */
[----:B------:R-:W-:Y:S01]  /*21640*/  IMAD.IADD R23, R243, 0x1, -R8 ;  /* 0x00000001f3177824 */ /* 0x000fe200078e0a08 */
[----:B------:R-:W-:Y:S01]  /*21650*/  ISETP.GE.AND P2, PT, R8, R247, PT ;  /* 0x000000f70800720c */ /* 0x000fe20003f46270 */
[----:B----4-:R-:W-:Y:S01]  /*21660*/  FFMA.FTZ R22, -R242, R22, R11 ;  /* 0x00000016f2167223 */ /* 0x010fe2000001010b */
[----:B------:R-:W-:Y:S01]  /*21670*/  IABS R21, R21 ;  /* 0x0000001500157213 */ /* 0x000fe20000000000 */
[----:B------:R-:W-:-:S04]  /*21680*/  DEPBAR.LE SB0, 0x0 ;  /* 0x000080000000791a */ /* 0x000fc80000000000 */
[----:B------:R-:W-:Y:S01]  /*21690*/  BAR.SYNC.DEFER_BLOCKING 0x0 ;  /* 0x0000000000007b1d */ /* 0x000fe20000010000 */
[----:B------:R-:W-:Y:S01]  /*216a0*/  ISETP.GE.OR P1, PT, R17, R246, !P1 ;  /* 0x000000f61100720c */ /* 0x000fe20004f26670 */
[----:B-1----:R-:W-:Y:S01]  /*216b0*/  FFMA.FTZ R18, -R242, R18, R10 ;  /* 0x00000012f2127223 */ /* 0x002fe2000001010a */
[----:B------:R-:W-:Y:S02]  /*216c0*/  IABS R17, R23 ;  /* 0x0000001700117213 */ /* 0x000fe40000000000 */
[----:B------:R-:W-:Y:S01]  /*216d0*/  IADD3 R10, R0, 0x30, RZ ;  /* 0x00000030000a7810 */ /* 0x000fe20007ffe0ff */
[----:B------:R-:W1:Y:S01]  /*216e0*/  I2F R21, R21 ;  /* 0x0000001500157306 */ /* 0x000e620000201400 */
[----:B------:R-:W-:Y:S02]  /*216f0*/  FSEL R190, R18, -INF , !P6 ;  /* 0xff80000012be7808 */ /* 0x000fe40007000000 */
[C---:B------:R-:W-:Y:S01]  /*21700*/  ISETP.GE.AND P6, PT, R8.reuse, R248, PT ;  /* 0x000000f80800720c */ /* 0x040fe20003fc6270 */
[----:B------:R-:W-:Y:S01]  /*21710*/  IMAD.IADD R18, R245, 0x1, -R10 ;  /* 0x00000001f5127824 */ /* 0x000fe200078e0a0a */
[----:B------:R-:W-:-:S02]  /*21720*/  ISETP.GE.OR P2, PT, R8, R246, !P2 ;  /* 0x000000f60800720c */ /* 0x000fc40005746670 */
[----:B------:R-:W-:Y:S01]  /*21730*/  ISETP.GE.OR P6, PT, R8, R244, !P6 ;  /* 0x000000f40800720c */ /* 0x000fe200077c6670 */
[----:B------:R3:W4:Y:S01]  /*21740*/  I2F R11, R17 ;  /* 0x00000011000b7306 */ /* 0x0007220000201400 */
[----:B------:R-:W-:Y:S02]  /*21750*/  FSEL R27, R22, -INF , !P1 ;  /* 0xff800000161b7808 */ /* 0x000fe40004800000 */
[----:B------:R-:W-:-:S04]  /*21760*/  ISETP.GE.AND P1, PT, R19, R248, PT ;  /* 0x000000f81300720c */ /* 0x000fc80003f26270 */
[----:B------:R-:W-:Y:S01]  /*21770*/  ISETP.GE.OR P1, PT, R19, R244, !P1 ;  /* 0x000000f41300720c */ /* 0x000fe20004f26670 */
[----:B-1----:R-:W-:-:S05]  /*21780*/  FFMA.FTZ R4, -R242, R21, R4 ;  /* 0x00000015f2047223 */ /* 0x002fca0000010104 */
[----:B------:R-:W-:Y:S02]  /*21790*/  FSEL R193, R4, -INF , !P6 ;  /* 0xff80000004c17808 */ /* 0x000fe40007000000 */
[----:B------:R-:W-:Y:S01]  /*217a0*/  IADD3 R4, R0, 0x31, RZ ;  /* 0x0000003100047810 */ /* 0x000fe20007ffe0ff */
[----:B---3--:R-:W-:Y:S01]  /*217b0*/  IMAD.IADD R17, R243, 0x1, -R19 ;  /* 0x00000001f3117824 */ /* 0x008fe200078e0a13 */
[C---:B--2---:R-:W-:Y:S01]  /*217c0*/  HMMA.16816.F32 R184, R176.reuse, R12, R184 ;  /* 0x0000000cb0b8723c */ /* 0x044fe200000018b8 */
[----:B----4-:R-:W-:Y:S01]  /*217d0*/  FFMA.FTZ R11, -R242, R11, R6 ;  /* 0x0000000bf20b7223 */ /* 0x010fe20000010106 */
[----:B------:R-:W-:Y:S02]  /*217e0*/  ISETP.GE.AND P6, PT, R19, R247, PT ;  /* 0x000000f71300720c */ /* 0x000fe40003fc6270 */
[----:B------:R-:W-:Y:S02]  /*217f0*/  IABS R9, R17 ;  /* 0x0000001100097213 */ /* 0x000fe40000000000 */
[----:B------:R-:W1:Y:S01]  /*21800*/  I2F R17, R20 ;  /* 0x0000001400117306 */ /* 0x000e620000201400 */
[--C-:B------:R-:W-:Y:S01]  /*21810*/  IMAD.IADD R12, R245, 0x1, -R4.reuse ;  /* 0x00000001f50c7824 */ /* 0x100fe200078e0a04 */
[----:B------:R-:W-:Y:S01]  /*21820*/  FSEL R191, R11, -INF , !P2 ;  /* 0xff8000000bbf7808 */ /* 0x000fe20005000000 */
[----:B------:R-:W-:Y:S01]  /*21830*/  IMAD.MOV.U32 R8, RZ, RZ, R9 ;  /* 0x000000ffff087224 */ /* 0x000fe200078e0009 */
[----:B------:R-:W-:Y:S01]  /*21840*/  IABS R9, R18 ;  /* 0x0000001200097213 */ /* 0x000fe20000000000 */
[C---:B------:R-:W-:Y:S01]  /*21850*/  IMAD.IADD R13, R243.reuse, 0x1, -R4 ;  /* 0x00000001f30d7824 */ /* 0x040fe200078e0a04 */
[----:B------:R-:W-:Y:S01]  /*21860*/  IABS R12, R12 ;  /* 0x0000000c000c7213 */ /* 0x000fe20000000000 */
[----:B------:R-:W-:Y:S01]  /*21870*/  IMAD.IADD R18, R243, 0x1, -R10 ;  /* 0x00000001f3127824 */ /* 0x000fe200078e0a0a */
[C---:B------:R-:W-:Y:S01]  /*21880*/  ISETP.GE.AND P2, PT, R10.reuse, R248, PT ;  /* 0x000000f80a00720c */ /* 0x040fe20003f46270 */
[----:B------:R-:W2:Y:S01]  /*21890*/  I2F R8, R8 ;  /* 0x0000000800087306 */ /* 0x000ea20000201400 */
[----:B------:R-:W-:Y:S01]  /*218a0*/  IABS R13, R13 ;  /* 0x0000000d000d7213 */ /* 0x000fe20000000000 */
[----:B------:R-:W-:Y:S01]  /*218b0*/  IMAD.MOV.U32 R11, RZ, RZ, R12 ;  /* 0x000000ffff0b7224 */ /* 0x000fe200078e000c */
[----:B------:R-:W-:Y:S01]  /*218c0*/  IABS R18, R18 ;  /* 0x0000001200127213 */ /* 0x000fe20000000000 */
[----:B------:R-:W-:Y:S01]  /*218d0*/  HMMA.16816.F32 R180, R176, R14, R180 ;  /* 0x0000000eb0b4723c */ /* 0x000fe200000018b4 */
[----:B------:R-:W-:Y:S01]  /*218e0*/  ISETP.GE.OR P2, PT, R10, R244, !P2 ;  /* 0x000000f40a00720c */ /* 0x000fe20005746670 */
[----:B-1----:R-:W-:-:S02]  /*218f0*/  FFMA.FTZ R17, -R242, R17, R5 ;  /* 0x00000011f2117223 */ /* 0x002fc40000010105 */
[----:B------:R-:W1:Y:S01]  /*21900*/  I2F R9, R9 ;  /* 0x0000000900097306 */ /* 0x000e620000201400 */
[----:B------:R-:W-:Y:S01]  /*21910*/  IADD3 R5, R0, 0x38, RZ ;  /* 0x0000003800057810 */ /* 0x000fe20007ffe0ff */
[----:B------:R-:W-:Y:S01]  /*21920*/  IMAD.MOV.U32 R6, RZ, RZ, R18 ;  /* 0x000000ffff067224 */ /* 0x000fe200078e0012 */
[----:B------:R-:W-:Y:S02]  /*21930*/  ISETP.GE.OR P6, PT, R19, R246, !P6 ;  /* 0x000000f61300720c */ /* 0x000fe400077c6670 */
[----:B------:R-:W-:Y:S01]  /*21940*/  FSEL R192, R17, -INF , !P1 ;  /* 0xff80000011c07808 */ /* 0x000fe20004800000 */
[----:B------:R-:W-:Y:S01]  /*21950*/  IMAD.IADD R12, R245, 0x1, -R5 ;  /* 0x00000001f50c7824 */ /* 0x000fe200078e0a05 */
[----:B------:R-:W-:Y:S01]  /*21960*/  ISETP.GE.AND P1, PT, R10, R247, PT ;  /* 0x000000f70a00720c */ /* 0x000fe20003f26270 */
[----:B--2---:R-:W-:Y:S01]  /*21970*/  FFMA.FTZ R8, -R242, R8, R7 ;  /* 0x00000008f2087223 */ /* 0x004fe20000010107 */
[----:B------:R-:W-:Y:S01]  /*21980*/  IADD3 R7, R0, 0x39, RZ ;  /* 0x0000003900077810 */ /* 0x000fe20007ffe0ff */
[----:B------:R-:W2:Y:S01]  /*21990*/  I2F R11, R11 ;  /* 0x0000000b000b7306 */ /* 0x000ea20000201400 */
[----:B------:R-:W-:Y:S01]  /*219a0*/  ISETP.GE.OR P1, PT, R10, R246, !P1 ;  /* 0x000000f60a00720c */ /* 0x000fe20004f26670 */
[----:B------:R-:W-:Y:S01]  /*219b0*/  IMAD.MOV.U32 R10, RZ, RZ, R13 ;  /* 0x000000ffff0a7224 */ /* 0x000fe200078e000d */
[----:B------:R-:W-:Y:S01]  /*219c0*/  FSEL R178, R8, -INF , !P6 ;  /* 0xff80000008b27808 */ /* 0x000fe20007000000 */
[----:B------:R-:W-:Y:S01]  /*219d0*/  IMAD.IADD R13, R243, 0x1, -R5 ;  /* 0x00000001f30d7824 */ /* 0x000fe200078e0a05 */
[----:B------:R-:W-:Y:S01]  /*219e0*/  ISETP.GE.AND P6, PT, R4, R248, PT ;  /* 0x000000f80400720c */ /* 0x000fe20003fc6270 */
[----:B-1----:R-:W-:Y:S01]  /*219f0*/  FFMA.FTZ R9, -R242, R9, R184 ;  /* 0x00000009f2097223 */ /* 0x002fe200000101b8 */
[----:B------:R-:W-:Y:S01]  /*21a00*/  IABS R12, R12 ;  /* 0x0000000c000c7213 */ /* 0x000fe20000000000 */
[----:B------:R-:W-:Y:S01]  /*21a10*/  IMAD.IADD R0, R245, 0x1, -R7 ;  /* 0x00000001f5007824 */ /* 0x000fe200078e0a07 */
[----:B------:R-:W-:Y:S01]  /*21a20*/  IABS R13, R13 ;  /* 0x0000000d000d7213 */ /* 0x000fe20000000000 */
[----:B------:R-:W1:Y:S01]  /*21a30*/  I2F R6, R6 ;  /* 0x0000000600067306 */ /* 0x000e620000201400 */
[----:B------:R-:W-:-:S02]  /*21a40*/  FSEL R26, R9, -INF , !P2 ;  /* 0xff800000091a7808 */ /* 0x000fc40005000000 */
[----:B------:R-:W-:Y:S02]  /*21a50*/  IABS R9, R0 ;  /* 0x0000000000097213 */ /* 0x000fe40000000000 */
[----:B------:R-:W-:Y:S01]  /*21a60*/  ISETP.GE.AND P2, PT, R4, R247, PT ;  /* 0x000000f70400720c */ /* 0x000fe20003f46270 */
[----:B--2---:R-:W-:Y:S01]  /*21a70*/  FFMA.FTZ R11, -R242, R11, R185 ;  /* 0x0000000bf20b7223 */ /* 0x004fe200000101b9 */
[C---:B------:R-:W-:Y:S01]  /*21a80*/  ISETP.GE.OR P6, PT, R4.reuse, R244, !P6 ;  /* 0x000000f40400720c */ /* 0x040fe200077c6670 */
[----:B------:R-:W2:Y:S01]  /*21a90*/  I2F R0, R13 ;  /* 0x0000000d00007306 */ /* 0x000ea20000201400 */
[----:B------:R-:W-:Y:S01]  /*21aa0*/  ISETP.GE.OR P2, PT, R4, R246, !P2 ;  /* 0x000000f60400720c */ /* 0x000fe20005746670 */
[----:B------:R-:W-:Y:S01]  /*21ab0*/  IMAD.IADD R4, R243, 0x1, -R7 ;  /* 0x00000001f3047824 */ /* 0x000fe200078e0a07 */
[----:B------:R-:W-:Y:S02]  /*21ac0*/  FSEL R25, R11, -INF , !P6 ;  /* 0xff8000000b197808 */ /* 0x000fe40007000000 */
[----:B------:R-:W-:-:S02]  /*21ad0*/  ISETP.GE.AND P6, PT, R5, R247, PT ;  /* 0x000000f70500720c */ /* 0x000fc40003fc6270 */
[----:B------:R-:W-:Y:S01]  /*21ae0*/  IABS R4, R4 ;  /* 0x0000000400047213 */ /* 0x000fe20000000000 */
[----:B------:R-:W3:Y:S01]  /*21af0*/  I2F R10, R10 ;  /* 0x0000000a000a7306 */ /* 0x000ee20000201400 */
[----:B-1----:R-:W-:Y:S01]  /*21b00*/  FFMA.FTZ R6, -R242, R6, R186 ;  /* 0x00000006f2067223 */ /* 0x002fe200000101ba */
[----:B------:R-:W-:-:S04]  /*21b10*/  ISETP.GE.OR P6, PT, R5, R246, !P6 ;  /* 0x000000f60500720c */ /* 0x000fc800077c6670 */
[----:B------:R-:W-:Y:S02]  /*21b20*/  FSEL R21, R6, -INF , !P1 ;  /* 0xff80000006157808 */ /* 0x000fe40004800000 */
[----:B------:R-:W1:Y:S01]  /*21b30*/  I2F R8, R12 ;  /* 0x0000000c00087306 */ /* 0x000e620000201400 */
[----:B--2---:R-:W-:Y:S01]  /*21b40*/  FFMA.FTZ R0, -R242, R0, R182 ;  /* 0x00000000f2007223 */ /* 0x004fe200000101b6 */
[----:B------:R-:W-:-:S04]  /*21b50*/  ISETP.GE.AND P1, PT, R5, R248, PT ;  /* 0x000000f80500720c */ /* 0x000fc80003f26270 */
[----:B------:R-:W-:Y:S02]  /*21b60*/  FSEL R166, R0, -INF , !P6 ;  /* 0xff80000000a67808 */ /* 0x000fe40007000000 */
[----:B------:R-:W2:Y:S01]  /*21b70*/  I2F R9, R9 ;  /* 0x0000000900097306 */ /* 0x000ea20000201400 */
[----:B------:R-:W-:Y:S01]  /*21b80*/  ISETP.GT.AND P6, PT, R240, R228, PT ;  /* 0x000000e4f000720c */ /* 0x000fe20003fc4270 */
[----:B---3--:R-:W-:Y:S01]  /*21b90*/  FFMA.FTZ R10, -R242, R10, R187 ;  /* 0x0000000af20a7223 */ /* 0x008fe200000101bb */
[----:B------:R-:W-:-:S04]  /*21ba0*/  ISETP.GE.OR P1, PT, R5, R244, !P1 ;  /* 0x000000f40500720c */ /* 0x000fc80004f26670 */
[----:B------:R-:W-:Y:S01]  /*21bb0*/  FSEL R20, R10, -INF , !P2 ;  /* 0xff8000000a147808 */ /* 0x000fe20005000000 */
[----:B------:R-:W3:Y:S01]  /*21bc0*/  I2F R4, R4 ;  /* 0x0000000400047306 */ /* 0x000ee20000201400 */
[----:B-1----:R-:W-:Y:S01]  /*21bd0*/  FFMA.FTZ R8, -R242, R8, R180 ;  /* 0x00000008f2087223 */ /* 0x002fe200000101b4 */
[----:B------:R-:W-:-:S04]  /*21be0*/  ISETP.GE.AND P2, PT, R7, R248, PT ;  /* 0x000000f80700720c */ /* 0x000fc80003f46270 */
[----:B------:R-:W-:Y:S02]  /*21bf0*/  FSEL R23, R8, -INF , !P1 ;  /* 0xff80000008177808 */ /* 0x000fe40004800000 */
[C---:B------:R-:W-:Y:S01]  /*21c00*/  ISETP.GE.AND P1, PT, R7.reuse, R247, PT ;  /* 0x000000f70700720c */ /* 0x040fe20003f26270 */
[C---:B--2---:R-:W-:Y:S01]  /*21c10*/  FFMA.FTZ R9, -R242.reuse, R9, R181 ;  /* 0x00000009f2097223 */ /* 0x044fe200000101b5 */
[C---:B------:R-:W-:Y:S02]  /*21c20*/  ISETP.GE.OR P2, PT, R7.reuse, R244, !P2 ;  /* 0x000000f40700720c */ /* 0x040fe40005746670 */
[----:B------:R-:W-:Y:S02]  /*21c30*/  ISETP.GE.OR P1, PT, R7, R246, !P1 ;  /* 0x000000f60700720c */ /* 0x000fe40004f26670 */
[----:B------:R-:W-:Y:S01]  /*21c40*/  FSEL R22, R9, -INF , !P2 ;  /* 0xff80000009167808 */ /* 0x000fe20005000000 */
[----:B---3--:R-:W-:-:S05]  /*21c50*/  FFMA.FTZ R4, -R242, R4, R183 ;  /* 0x00000004f2047223 */ /* 0x008fca00000101b7 */
        /* <DEDUP_REMOVED lines=67> */
.L_x_7092:
[----:B------:R-:W-:Y:S02]  /*22090*/  ULDC.64 UR4, c[0x0][0x118] ;  /* 0x0000460000047ab9 */ /* 0x000fe40000000a00 */
[----:B------:R-:W2:Y:S02]  /*220a0*/  LD.E R8, [R196.64+0x38] ;  /* 0x00003804c4087980 */ /* 0x000ea4000c101900 */
[----:B--2---:R-:W-:-:S04]  /*220b0*/  LEA R8, -R8, RZ, 0x6 ;  /* 0x000000ff08087211 */ /* 0x004fc800078e31ff */
[----:B------:R-:W-:Y:S02]  /*220c0*/  SHF.R.S32.HI R7, RZ, 0x1f, R8 ;  /* 0x0000001fff077819 */ /* 0x000fe40000011408 */
.L_x_7093:
[----:B------:R-:W-:Y:S05]  /*220d0*/  BSYNC B0 ;  /* 0x0000000000007941 */ /* 0x000fea0003800000 */
.L_x_7091:
        /* <DEDUP_REMOVED lines=130> */
.L_x_7090:
[----:B------:R-:W-:Y:S05]  /*22900*/  BSYNC B1 ;  /* 0x0000000000017941 */ /* 0x000fea0003800000 */
.L_x_7089:
[----:B------:R-:W-:Y:S01]  /*22910*/  ULDC.64 UR4, c[0x0][0x118] ;  /* 0x0000460000047ab9 */ /* 0x000fe20000000a00 */
[----:B-1----:R-:W-:Y:S01]  /*22920*/  FMNMX.FTZ R6, R164, R32, !PT ;  /* 0x00000020a4067209 */ /* 0x002fe20007810000 */
[----:B------:R-:W2:Y:S01]  /*22930*/  LD.E R169, [R196.64+0xdc] ;  /* 0x0000dc04c4a97980 */ /* 0x000ea2000c101900 */
[----:B------:R-:W-:-:S02]  /*22940*/  FMNMX.FTZ R5, R3, R28, !PT ;  /* 0x0000001c03057209 */ /* 0x000fc40007810000 */
[----:B------:R-:W-:Y:S01]  /*22950*/  FMNMX.FTZ R6, R35, R6, !PT ;  /* 0x0000000623067209 */ /* 0x000fe20007810000 */
[----:B------:R-:W-:Y:S01]  /*22960*/  LDSM.16.MT88.4 R8, [R222+0x10000] ;  /* 0x01000000de08783b */ /* 0x000fe20000004200 */
[----:B------:R-:W-:Y:S02]  /*22970*/  FMNMX.FTZ R5, R2, R5, !PT ;  /* 0x0000000502057209 */ /* 0x000fe40007810000 */
[----:B------:R-:W-:Y:S01]  /*22980*/  MOV R7, R33 ;  /* 0x0000002100077202 */ /* 0x000fe20000000f00 */
        /* <DEDUP_REMOVED lines=44> */
[----:B------:R-:W-:-:S03]  /*22c50*/  FMUL.FTZ R168, R169, R33 ;  /* 0x00000021a9a87220 */ /* 0x000fc60000410000 */
[----:B------:R-:W-:Y:S02]  /*22c60*/  FSEL R24, R24, RZ, P1 ;  /* 0x000000ff18187208 */ /* 0x000fe40000800000 */
[----:B------:R-:W-:-:S03]  /*22c70*/  FSEL R168, R168, RZ, P0 ;  /* 0x000000ffa8a87208 */ /* 0x000fc60000000000 */
[-C--:B------:R-:W-:Y:S02]  /*22c80*/  FFMA.FTZ R31, R35, R169.reuse, -R24 ;  /* 0x000000a9231f7223 */ /* 0x080fe40000010818 */
[-C--:B------:R-:W-:Y:S02]  /*22c90*/  FFMA.FTZ R35, R16, R169.reuse, -R168 ;  /* 0x000000a910237223 */ /* 0x080fe400000108a8 */
[----:B------:R-:W1:Y:S01]  /*22ca0*/  LDSM.16.MT88.4 R16, [R221+0x10000] ;  /* 0x01000000dd10783b */ /* 0x000e620000004200 */
[-CC-:B------:R-:W-:Y:S02]  /*22cb0*/  FFMA.FTZ R30, R29, R169.reuse, -R24.reuse ;  /* 0x000000a91d1e7223 */ /* 0x180fe40000010818 */
[-CC-:B------:R-:W-:Y:S02]  /*22cc0*/  FFMA.FTZ R32, R32, R169.reuse, -R24.reuse ;  /* 0x000000a920207223 */ /* 0x180fe40000010818 */
[-C--:B------:R-:W-:Y:S02]  /*22cd0*/  FFMA.FTZ R29, R7, R169.reuse, -R24 ;  /* 0x000000a9071d7223 */ /* 0x080fe40000010818 */
[----:B------:R-:W-:-:S02]  /*22ce0*/  FFMA.FTZ R28, R28, R169, -R168 ;  /* 0x000000a91c1c7223 */ /* 0x000fc400000108a8 */
[-CC-:B------:R-:W-:Y:S02]  /*22cf0*/  FFMA.FTZ R2, R2, R169.reuse, -R168.reuse ;  /* 0x000000a902027223 */ /* 0x180fe400000108a8 */
[----:B------:R-:W-:Y:S02]  /*22d00*/  FFMA.FTZ R0, R252, R169, -R168 ;  /* 0x000000a9fc007223 */ /* 0x000fe400000108a8 */
[C---:B------:R-:W-:Y:S02]  /*22d10*/  FMUL.FTZ R3, R169.reuse, R5 ;  /* 0x00000005a9037220 */ /* 0x040fe40000410000 */
[----:B------:R-:W-:Y:S01]  /*22d20*/  FMUL.FTZ R4, R169, R4 ;  /* 0x00000004a9047220 */ /* 0x000fe20000410000 */
[----:B------:R-:W-:Y:S08]  /*22d30*/  MUFU.EX2 R32, R32 ;  /* 0x0000002000207308 */ /* 0x000ff00000000800 */
[----:B------:R-:W-:Y:S08]  /*22d40*/  MUFU.EX2 R31, R31 ;  /* 0x0000001f001f7308 */ /* 0x000ff00000000800 */
[----:B------:R-:W-:Y:S08]  /*22d50*/  MUFU.EX2 R30, R30 ;  /* 0x0000001e001e7308 */ /* 0x000ff00000000800 */
[----:B------:R-:W-:Y:S08]  /*22d60*/  MUFU.EX2 R29, R29 ;  /* 0x0000001d001d7308 */ /* 0x000ff00000000800 */
[----:B------:R-:W-:Y:S08]  /*22d70*/  MUFU.EX2 R28, R28 ;  /* 0x0000001c001c7308 */ /* 0x000ff00000000800 */
[----:B------:R-:W2:Y:S08]  /*22d80*/  MUFU.EX2 R2, R2 ;  /* 0x0000000200027308 */ /* 0x000eb00000000800 */
[----:B------:R-:W-:Y:S08]  /*22d90*/  MUFU.EX2 R0, R0 ;  /* 0x0000000000007308 */ /* 0x000ff00000000800 */
[----:B------:R-:W3:Y:S08]  /*22da0*/  MUFU.EX2 R35, R35 ;  /* 0x0000002300237308 */ /* 0x000ef00000000800 */
[----:B------:R4:W5:Y:S08]  /*22db0*/  MUFU.EX2 R164, R4 ;  /* 0x0000000400a47308 */ /* 0x0009700000000800 */
[----:B------:R-:W1:Y:S01]  /*22dc0*/  MUFU.EX2 R3, R3 ;  /* 0x0000000300037308 */ /* 0x000e620000000800 */
[----:B--2---:R-:W-:-:S02]  /*22dd0*/  F2FP.PACK_AB R5, R2, R28 ;  /* 0x0000001c0205723e */ /* 0x004fc400000000ff */
[----:B------:R-:W-:Y:S02]  /*22de0*/  F2FP.PACK_AB R6, R29, R30 ;  /* 0x0000001e1d06723e */ /* 0x000fe400000000ff */
[----:B---3--:R-:W-:Y:S02]  /*22df0*/  F2FP.PACK_AB R7, R35, R0 ;  /* 0x000000002307723e */ /* 0x008fe400000000ff */
[----:B----4-:R-:W-:Y:S01]  /*22e00*/  F2FP.PACK_AB R4, R31, R32 ;  /* 0x000000201f04723e */ /* 0x010fe200000000ff */
[-C--:B-----5:R-:W-:Y:S02]  /*22e10*/  FMUL.FTZ R160, R160, R164.reuse ;  /* 0x000000a4a0a07220 */ /* 0x0a0fe40000410000 */
[-C--:B------:R-:W-:Y:S02]  /*22e20*/  FMUL.FTZ R161, R161, R164.reuse ;  /* 0x000000a4a1a17220 */ /* 0x080fe40000410000 */
[-C--:B------:R-:W-:Y:S02]  /*22e30*/  FMUL.FTZ R156, R156, R164.reuse ;  /* 0x000000a49c9c7220 */ /* 0x080fe40000410000 */
[----:B------:R-:W-:-:S02]  /*22e40*/  FMUL.FTZ R157, R157, R164 ;  /* 0x000000a49d9d7220 */ /* 0x000fc40000410000 */
[-C--:B-1----:R-:W-:Y:S02]  /*22e50*/  FMUL.FTZ R162, R162, R3.reuse ;  /* 0x00000003a2a27220 */ /* 0x082fe40000410000 */
[-C--:B------:R-:W-:Y:S02]  /*22e60*/  FMUL.FTZ R163, R163, R3.reuse ;  /* 0x00000003a3a37220 */ /* 0x080fe40000410000 */
[-C--:B------:R-:W-:Y:S02]  /*22e70*/  FMUL.FTZ R158, R158, R3.reuse ;  /* 0x000000039e9e7220 */ /* 0x080fe40000410000 */
[----:B------:R-:W-:Y:S02]  /*22e80*/  FMUL.FTZ R159, R159, R3 ;  /* 0x000000039f9f7220 */ /* 0x000fe40000410000 */
[-C--:B------:R-:W-:Y:S01]  /*22e90*/  FMUL.FTZ R152, R152, R164.reuse ;  /* 0x000000a498987220 */ /* 0x080fe20000410000 */
[----:B------:R-:W-:Y:S01]  /*22ea0*/  HMMA.16816.F32 R160, R4, R8, R160 ;  /* 0x0000000804a0723c */ /* 0x000fe200000018a0 */
[----:B------:R-:W-:-:S02]  /*22eb0*/  FMUL.FTZ R153, R153, R164 ;  /* 0x000000a499997220 */ /* 0x000fc40000410000 */
[-C--:B------:R-:W-:Y:S02]  /*22ec0*/  FMUL.FTZ R154, R154, R3.reuse ;  /* 0x000000039a9a7220 */ /* 0x080fe40000410000 */
[-C--:B------:R-:W-:Y:S02]  /*22ed0*/  FMUL.FTZ R155, R155, R3.reuse ;  /* 0x000000039b9b7220 */ /* 0x080fe40000410000 */
[-C--:B------:R-:W-:Y:S01]  /*22ee0*/  FMUL.FTZ R148, R148, R164.reuse ;  /* 0x000000a494947220 */ /* 0x080fe20000410000 */
[----:B------:R-:W-:Y:S01]  /*22ef0*/  HMMA.16816.F32 R156, R4, R10, R156 ;  /* 0x0000000a049c723c */ /* 0x000fe2000000189c */
[----:B------:R-:W-:Y:S01]  /*22f00*/  FMUL.FTZ R149, R149, R164 ;  /* 0x000000a495957220 */ /* 0x000fe20000410000 */
[----:B------:R-:W1:Y:S01]  /*22f10*/  LDSM.16.MT88.4 R8, [R219+0x10000] ;  /* 0x01000000db08783b */ /* 0x000e620000004200 */
[-C--:B------:R-:W-:Y:S02]  /*22f20*/  FMUL.FTZ R150, R150, R3.reuse ;  /* 0x0000000396967220 */ /* 0x080fe40000410000 */
[----:B------:R-:W-:-:S03]  /*22f30*/  FMUL.FTZ R151, R151, R3 ;  /* 0x0000000397977220 */ /* 0x000fc60000410000 */
[C---:B------:R-:W-:Y:S08]  /*22f40*/  HMMA.16816.F32 R152, R4.reuse, R16, R152 ;  /* 0x000000100498723c */ /* 0x040ff00000001898 */
[----:B------:R-:W-:Y:S01]  /*22f50*/  HMMA.16816.F32 R148, R4, R18, R148 ;  /* 0x000000120494723c */ /* 0x000fe20000001894 */
[----:B------:R-:W2:Y:S01]  /*22f60*/  LDSM.16.MT88.4 R16, [R222+0x12000] ;  /* 0x01200000de10783b */ /* 0x000ea20000004200 */
[----:B------:R-:W-:-:S02]  /*22f70*/  FMUL.FTZ R144, R144, R164 ;  /* 0x000000a490907220 */ /* 0x000fc40000410000 */
[-C--:B------:R-:W-:Y:S02]  /*22f80*/  FMUL.FTZ R145, R145, R164.reuse ;  /* 0x000000a491917220 */ /* 0x080fe40000410000 */
[-C--:B------:R-:W-:Y:S02]  /*22f90*/  FMUL.FTZ R146, R146, R3.reuse ;  /* 0x0000000392927220 */ /* 0x080fe40000410000 */
[-C--:B------:R-:W-:Y:S02]  /*22fa0*/  FMUL.FTZ R147, R147, R3.reuse ;  /* 0x0000000393937220 */ /* 0x080fe40000410000 */
[-C--:B------:R-:W-:Y:S02]  /*22fb0*/  FMUL.FTZ R140, R140, R164.reuse ;  /* 0x000000a48c8c7220 */ /* 0x080fe40000410000 */
[----:B------:R-:W-:Y:S02]  /*22fc0*/  FMUL.FTZ R141, R141, R164 ;  /* 0x000000a48d8d7220 */ /* 0x000fe40000410000 */
        /* <DEDUP_REMOVED lines=9> */
[-C--:B------:R-:W-:Y:S01]  /*23060*/  FMUL.FTZ R135, R135, R3.reuse ;  /* 0x0000000387877220 */ /* 0x080fe20000410000 */
[----:B------:R-:W-:Y:S01]  /*23070*/  HMMA.16816.F32 R144, R4, R12, R144 ;  /* 0x0000000c0490723c */ /* 0x000fe20000001890 */
        /* <DEDUP_REMOVED lines=10> */
[----:B------:R-:W-:-:S07]  /*23120*/  FMUL.FTZ R43, R43, R3 ;  /* 0x000000032b2b7220 */ /* 0x000fce0000410000 */
[C---:B------:R-:W-:Y:S01]  /*23130*/  HMMA.16816.F32 R132, R4.reuse, R10, R132 ;  /* 0x0000000a0484723c */ /* 0x040fe20000001884 */
[----:B------:R-:W1:Y:S07]  /*23140*/  LDSM.16.MT88.4 R8, [R220+0x12000] ;  /* 0x01200000dc08783b */ /* 0x000e6e0000004200 */
[C---:B--2---:R-:W-:Y:S08]  /*23150*/  HMMA.16816.F32 R36, R4.reuse, R16, R36 ;  /* 0x000000100424723c */ /* 0x044ff00000001824 */
        /* <DEDUP_REMOVED lines=101> */
[----:B------:R-:W-:-:S02]  /*237b0*/  FFMA.FTZ R170, R170, R169, -R24 ;  /* 0x000000a9aaaa7223 */ /* 0x000fc40000010818 */
[-CC-:B------:R-:W-:Y:S02]  /*237c0*/  FFMA.FTZ R171, R171, R169.reuse, -R24.reuse ;  /* 0x000000a9abab7223 */ /* 0x180fe40000010818 */
[-CC-:B------:R-:W-:Y:S02]  /*237d0*/  FFMA.FTZ R172, R172, R169.reuse, -R24.reuse ;  /* 0x000000a9acac7223 */ /* 0x180fe40000010818 */
[-C--:B------:R-:W-:Y:S02]  /*237e0*/  FFMA.FTZ R173, R173, R169.reuse, -R24 ;  /* 0x000000a9adad7223 */ /* 0x080fe40000010818 */
[-CC-:B------:R-:W-:Y:S02]  /*237f0*/  FFMA.FTZ R174, R174, R169.reuse, -R168.reuse ;  /* 0x000000a9aeae7223 */ /* 0x180fe400000108a8 */
[-CC-:B------:R-:W-:Y:S02]  /*23800*/  FFMA.FTZ R176, R251, R169.reuse, -R168.reuse ;  /* 0x000000a9fbb07223 */ /* 0x180fe400000108a8 */
[----:B------:R-:W-:-:S02]  /*23810*/  FFMA.FTZ R175, R175, R169, -R168 ;  /* 0x000000a9afaf7223 */ /* 0x000fc400000108a8 */
[----:B------:R-:W-:Y:S01]  /*23820*/  FFMA.FTZ R177, R223, R169, -R168 ;  /* 0x000000a9dfb17223 */ /* 0x000fe200000108a8 */
[----:B------:R-:W-:Y:S08]  /*23830*/  MUFU.EX2 R170, R170 ;  /* 0x000000aa00aa7308 */ /* 0x000ff00000000800 */
[----:B------:R-:W4:Y:S08]  /*23840*/  MUFU.EX2 R171, R171 ;  /* 0x000000ab00ab7308 */ /* 0x000f300000000800 */
[----:B------:R-:W-:Y:S08]  /*23850*/  MUFU.EX2 R172, R172 ;  /* 0x000000ac00ac7308 */ /* 0x000ff00000000800 */
[----:B------:R-:W-:Y:S08]  /*23860*/  MUFU.EX2 R173, R173 ;  /* 0x000000ad00ad7308 */ /* 0x000ff00000000800 */
[----:B------:R-:W-:Y:S08]  /*23870*/  MUFU.EX2 R174, R174 ;  /* 0x000000ae00ae7308 */ /* 0x000ff00000000800 */
[----:B------:R-:W5:Y:S08]  /*23880*/  MUFU.EX2 R176, R176 ;  /* 0x000000b000b07308 */ /* 0x000f700000000800 */
[----:B------:R-:W-:Y:S08]  /*23890*/  MUFU.EX2 R175, R175 ;  /* 0x000000af00af7308 */ /* 0x000ff00000000800 */
[----:B------:R-:W1:Y:S01]  /*238a0*/  MUFU.EX2 R177, R177 ;  /* 0x000000b100b17308 */ /* 0x000e620000000800 */
        /* <DEDUP_REMOVED lines=13> */
[----:B------:R-:W-:Y:S02]  /*23980*/  FMUL.FTZ R129, R129, R164 ;  /* 0x000000a481817220 */ /* 0x000fe40000410000 */
[-C--:B------:R-:W-:Y:S02]  /*23990*/  FMUL.FTZ R130, R130, R3.reuse ;  /* 0x0000000382827220 */ /* 0x080fe40000410000 */
[----:B------:R-:W-:Y:S01]  /*239a0*/  FMUL.FTZ R131, R131, R3 ;  /* 0x0000000383837220 */ /* 0x000fe20000410000 */
[C---:B---3--:R-:W-:Y:S08]  /*239b0*/  HMMA.16816.F32 R116, R4.reuse, R12, R116 ;  /* 0x0000000c0474723c */ /* 0x048ff00000001874 */
[C---:B------:R-:W-:Y:S01]  /*239c0*/  HMMA.16816.F32 R120, R4.reuse, R14, R120 ;  /* 0x0000000e0478723c */ /* 0x040fe20000001878 */
[----:B------:R-:W3:Y:S07]  /*239d0*/  LDSM.16.MT88.4 R12, [R221+0x10800] ;  /* 0x01080000dd0c783b */ /* 0x000eee0000004200 */
[C---:B-1----:R-:W-:Y:S08]  /*239e0*/  HMMA.16816.F32 R124, R4.reuse, R8, R124 ;  /* 0x00000008047c723c */ /* 0x042ff0000000187c */
[----:B------:R-:W-:Y:S01]  /*239f0*/  HMMA.16816.F32 R128, R4, R10, R128 ;  /* 0x0000000a0480723c */ /* 0x000fe20000001880 */
[----:B------:R-:W-:Y:S06]  /*23a00*/  LDSM.16.MT88.4 R8, [R220+0x10800] ;  /* 0x01080000dc08783b */ /* 0x000fec0000004200 */
[----:B----4-:R-:W-:-:S02]  /*23a10*/  F2FP.PACK_AB R4, R171, R170 ;  /* 0x000000aaab04723e */ /* 0x010fc400000000ff */
[----:B-----5:R-:W-:Y:S02]  /*23a20*/  F2FP.PACK_AB R5, R176, R174 ;  /* 0x000000aeb005723e */ /* 0x020fe400000000ff */
[----:B------:R-:W-:Y:S02]  /*23a30*/  F2FP.PACK_AB R6, R173, R172 ;  /* 0x000000acad06723e */ /* 0x000fe400000000ff */
[----:B------:R-:W-:-:S07]  /*23a40*/  F2FP.PACK_AB R7, R177, R175 ;  /* 0x000000afb107723e */ /* 0x000fce00000000ff */
[C---:B--2---:R-:W-:Y:S08]  /*23a50*/  HMMA.16816.F32 R160, R4.reuse, R16, R160 ;  /* 0x0000001004a0723c */ /* 0x044ff000000018a0 */
        /* <DEDUP_REMOVED lines=39> */
[----:B------:R-:W-:Y:S01]  /*23cd0*/  HMMA.16816.F32 R112, R4, R14, R112 ;  /* 0x0000000e0470723c */ /* 0x000fe20000001870 */
[----:B------:R-:W2:Y:S01]  /*23ce0*/  LDSM.16.MT88.4 R12, [R222+0x11000] ;  /* 0x01100000de0c783b */ /* 0x000ea20000004200 */
[----:B------:R-:W-:-:S02]  /*23cf0*/  FFMA.FTZ R179, R194, R169, -R24 ;  /* 0x000000a9c2b37223 */ /* 0x000fc40000010818 */
[----:B------:R-:W-:-:S04]  /*23d00*/  FFMA.FTZ R180, R195, R169, -R24 ;  /* 0x000000a9c3b47223 */ /* 0x000fc80000010818 */
[----:B-1----:R-:W-:Y:S01]  /*23d10*/  HMMA.16816.F32 R124, R4, R16, R124 ;  /* 0x00000010047c723c */ /* 0x002fe2000000187c */
[-CC-:B------:R-:W-:Y:S02]  /*23d20*/  FFMA.FTZ R181, R193, R169.reuse, -R24.reuse ;  /* 0x000000a9c1b57223 */ /* 0x180fe40000010818 */
[----:B------:R-:W-:-:S05]  /*23d30*/  FFMA.FTZ R182, R192, R169, -R24 ;  /* 0x000000a9c0b67223 */ /* 0x000fca0000010818 */
[C---:B------:R-:W-:Y:S01]  /*23d40*/  HMMA.16816.F32 R128, R4.reuse, R18, R128 ;  /* 0x000000120480723c */ /* 0x040fe20000001880 */
[----:B------:R-:W1:Y:S01]  /*23d50*/  LDSM.16.MT88.4 R16, [R220+0x11000] ;  /* 0x01100000dc10783b */ /* 0x000e620000004200 */
[-CC-:B------:R-:W-:Y:S02]  /*23d60*/  FFMA.FTZ R183, R190, R169.reuse, -R168.reuse ;  /* 0x000000a9beb77223 */ /* 0x180fe400000108a8 */
[-CC-:B------:R-:W-:Y:S02]  /*23d70*/  FFMA.FTZ R185, R27, R169.reuse, -R168.reuse ;  /* 0x000000a91bb97223 */ /* 0x180fe400000108a8 */
[-CC-:B------:R-:W-:Y:S02]  /*23d80*/  FFMA.FTZ R184, R191, R169.reuse, -R168.reuse ;  /* 0x000000a9bfb87223 */ /* 0x180fe400000108a8 */
        /* <DEDUP_REMOVED lines=9> */
[C---:B---3--:R-:W-:Y:S08]  /*23e20*/  HMMA.16816.F32 R116, R4.reuse, R8, R116 ;  /* 0x000000080474723c */ /* 0x048ff00000001874 */
[----:B------:R-:W-:Y:S01]  /*23e30*/  HMMA.16816.F32 R120, R4, R10, R120 ;  /* 0x0000000a0478723c */ /* 0x000fe20000001878 */
[----:B------:R-:W3:Y:S06]  /*23e40*/  LDSM.16.MT88.4 R8, [R221+0x11000] ;  /* 0x01100000dd08783b */ /* 0x000eec0000004200 */
[----:B----4-:R-:W-:-:S02]  /*23e50*/  F2FP.PACK_AB R4, R180, R179 ;  /* 0x000000b3b404723e */ /* 0x010fc400000000ff */
[----:B-----5:R-:W-:Y:S02]  /*23e60*/  F2FP.PACK_AB R5, R185, R183 ;  /* 0x000000b7b905723e */ /* 0x020fe400000000ff */
[----:B------:R-:W-:Y:S02]  /*23e70*/  F2FP.PACK_AB R6, R182, R181 ;  /* 0x000000b5b606723e */ /* 0x000fe400000000ff */
[----:B-1----:R-:W-:-:S07]  /*23e80*/  F2FP.PACK_AB R7, R178, R184 ;  /* 0x000000b8b207723e */ /* 0x002fce00000000ff */
[C---:B--2---:R-:W-:Y:S08]  /*23e90*/  HMMA.16816.F32 R160, R4.reuse, R12, R160 ;  /* 0x0000000c04a0723c */ /* 0x044ff000000018a0 */
[C---:B------:R-:W-:Y:S01]  /*23ea0*/  HMMA.16816.F32 R156, R4.reuse, R14, R156 ;  /* 0x0000000e049c723c */ /* 0x040fe2000000189c */
[----:B------:R-:W1:Y:S07]  /*23eb0*/  LDSM.16.MT88.4 R12, [R219+0x11000] ;  /* 0x01100000db0c783b */ /* 0x000e6e0000004200 */
[C---:B------:R-:W-:Y:S08]  /*23ec0*/  HMMA.16816.F32 R144, R4.reuse, R16, R144 ;  /* 0x000000100490723c */ /* 0x040ff00000001890 */
        /* <DEDUP_REMOVED lines=46> */
[----:B------:R-:W-:Y:S01]  /*241b0*/  MUFU.EX2 R186, R186 ;  /* 0x000000ba00ba7308 */ /* 0x000fe20000000800 */
[C---:B---3--:R-:W-:Y:S01]  /*241c0*/  HMMA.16816.F32 R108, R4.reuse, R8, R108 ;  /* 0x00000008046c723c */ /* 0x048fe2000000186c */
[----:B------:R-:W3:Y:S04]  /*241d0*/  LDSM.16.MT88.4 R24, [R222+0x11800] ;  /* 0x01180000de18783b */ /* 0x000ee80000004200 */
[----:B------:R-:W4:Y:S02]  /*241e0*/  LDSM.16.MT88.4 R20, [R221+0x11800] ;  /* 0x01180000dd14783b */ /* 0x000f240000004200 */
[----:B------:R-:W5:Y:S08]  /*241f0*/  MUFU.EX2 R187, R187 ;  /* 0x000000bb00bb7308 */ /* 0x000f700000000800 */
[----:B------:R-:W-:Y:S08]  /*24200*/  MUFU.EX2 R190, R190 ;  /* 0x000000be00be7308 */ /* 0x000ff00000000800 */
[----:B------:R-:W-:Y:S08]  /*24210*/  MUFU.EX2 R191, R191 ;  /* 0x000000bf00bf7308 */ /* 0x000ff00000000800 */
[----:B------:R-:W-:Y:S08]  /*24220*/  MUFU.EX2 R192, R192 ;  /* 0x000000c000c07308 */ /* 0x000ff00000000800 */
[----:B------:R-:W1:Y:S08]  /*24230*/  MUFU.EX2 R193, R193 ;  /* 0x000000c100c17308 */ /* 0x000e700000000800 */
[----:B------:R-:W-:Y:S08]  /*24240*/  MUFU.EX2 R166, R166 ;  /* 0x000000a600a67308 */ /* 0x000ff00000000800 */
[----:B------:R-:W2:Y:S01]  /*24250*/  MUFU.EX2 R165, R165 ;  /* 0x000000a500a57308 */ /* 0x000ea20000000800 */
[C---:B------:R-:W-:Y:S01]  /*24260*/  HMMA.16816.F32 R112, R4.reuse, R10, R112 ;  /* 0x0000000a0470723c */ /* 0x040fe20000001870 */
[----:B------:R-:W-:Y:S07]  /*24270*/  LDSM.16.MT88.4 R8, [R222+0x13800] ;  /* 0x01380000de08783b */ /* 0x000fee0000004200 */
[C---:B-1----:R-:W-:Y:S08]  /*24280*/  HMMA.16816.F32 R124, R4.reuse, R12, R124 ;  /* 0x0000000c047c723c */ /* 0x042ff0000000187c */
[----:B------:R-:W-:Y:S01]  /*24290*/  HMMA.16816.F32 R128, R4, R14, R128 ;  /* 0x0000000e0480723c */ /* 0x000fe20000001880 */
[----:B------:R-:W1:Y:S06]  /*242a0*/  LDSM.16.MT88.4 R12, [R219+0x11800] ;  /* 0x01180000db0c783b */ /* 0x000e6c0000004200 */
[----:B-----5:R-:W-:-:S02]  /*242b0*/  F2FP.PACK_AB R4, R187, R186 ;  /* 0x000000babb04723e */ /* 0x020fc400000000ff */
[----:B------:R-:W-:Y:S02]  /*242c0*/  F2FP.PACK_AB R5, R193, R192 ;  /* 0x000000c0c105723e */ /* 0x000fe400000000ff */
[----:B------:R-:W-:Y:S02]  /*242d0*/  F2FP.PACK_AB R6, R191, R190 ;  /* 0x000000bebf06723e */ /* 0x000fe400000000ff */
[----:B--2---:R-:W-:-:S07]  /*242e0*/  F2FP.PACK_AB R7, R165, R166 ;  /* 0x000000a6a507723e */ /* 0x004fce00000000ff */
        /* <DEDUP_REMOVED lines=16> */
[----:B------:R-:W-:Y:S01]  /*243f0*/  HMMA.16816.F32 R64, R4, R18, R64 ;  /* 0x000000120440723c */ /* 0x000fe20000001840 */
[----:B------:R-:W2:Y:S01]  /*24400*/  LDSM.16.MT88.4 R16, [R222+0x17800] ;  /* 0x01780000de10783b */ /* 0x000ea20000004200 */
[----:B------:R-:W-:-:S02]  /*24410*/  FFMA.FTZ R32, R250, R164, R32 ;  /* 0x000000a4fa207223 */ /* 0x000fc40000010020 */
[----:B------:R-:W-:-:S04]  /*24420*/  FFMA.FTZ R3, R249, R3, R28 ;  /* 0x00000003f9037223 */ /* 0x000fc8000001001c */
[----:B---3--:R-:W-:Y:S01]  /*24430*/  HMMA.16816.F32 R44, R4, R24, R44 ;  /* 0x00000018042c723c */ /* 0x008fe2000000182c */
[----:B------:R-:W-:Y:S02]  /*24440*/  FADD.FTZ R31, R31, R32 ;  /* 0x000000201f1f7221 */ /* 0x000fe40000010000 */
[----:B------:R-:W-:-:S05]  /*24450*/  FADD.FTZ R2, R2, R3 ;  /* 0x0000000302027221 */ /* 0x000fca0000010000 */
[C---:B------:R-:W-:Y:S01]  /*24460*/  HMMA.16816.F32 R48, R4.reuse, R26, R48 ;  /* 0x0000001a0430723c */ /* 0x040fe20000001830 */
[----:B------:R-:W3:Y:S07]  /*24470*/  LDSM.16.MT88.4 R24, [R220+0x15800] ;  /* 0x01580000dc18783b */ /* 0x000eee0000004200 */
[----:B----4-:R-:W-:Y:S01]  /*24480*/  HMMA.16816.F32 R52, R4, R20, R52 ;  /* 0x000000140434723c */ /* 0x010fe20000001834 */
[----:B------:R-:W-:-:S07]  /*24490*/  FADD.FTZ R31, R30, R31 ;  /* 0x0000001f1e1f7221 */ /* 0x000fce0000010000 */
[C---:B------:R-:W-:Y:S01]  /*244a0*/  HMMA.16816.F32 R56, R4.reuse, R22, R56 ;  /* 0x000000160438723c */ /* 0x040fe20000001838 */
[----:B------:R-:W4:Y:S07]  /*244b0*/  LDSM.16.MT88.4 R20, [R219+0x15800] ;  /* 0x01580000db14783b */ /* 0x000f2e0000004200 */
[----:B-1----:R-:W-:Y:S01]  /*244c0*/  HMMA.16816.F32 R68, R4, R12, R68 ;  /* 0x0000000c0444723c */ /* 0x002fe20000001844 */
[----:B------:R-:W-:-:S07]  /*244d0*/  FADD.FTZ R2, R0, R2 ;  /* 0x0000000200027221 */ /* 0x000fce0000010000 */
[C---:B------:R-:W-:Y:S01]  /*244e0*/  HMMA.16816.F32 R72, R4.reuse, R14, R72 ;  /* 0x0000000e0448723c */ /* 0x040fe20000001848 */
[----:B------:R-:W1:Y:S07]  /*244f0*/  LDSM.16.MT88.4 R12, [R221+0x17800] ;  /* 0x01780000dd0c783b */ /* 0x000e6e0000004200 */
[C---:B-----5:R-:W-:Y:S08]  /*24500*/  HMMA.16816.F32 R76, R4.reuse, R8, R76 ;  /* 0x00000008044c723c */ /* 0x060ff0000000184c */
[C---:B------:R-:W-:Y:S01]  /*24510*/  HMMA.16816.F32 R80, R4.reuse, R10, R80 ;  /* 0x0000000a0450723c */ /* 0x040fe20000001850 */
[----:B------:R-:W5:Y:S07]  /*24520*/  LDSM.16.MT88.4 R8, [R220+0x17800] ;  /* 0x01780000dc08783b */ /* 0x000f6e0000004200 */
        /* <DEDUP_REMOVED lines=19> */
[----:B---3--:R-:W-:Y:S01]  /*24660*/  HMMA.16816.F32 R84, R4, R24, R84 ;  /* 0x000000180454723c */ /* 0x008fe20000001854 */
[----:B------:R-:W-:Y:S02]  /*24670*/  FADD.FTZ R182, R182, R180 ;  /* 0x000000b4b6b67221 */ /* 0x000fe40000010000 */
[----:B------:R-:W-:-:S05]  /*24680*/  FADD.FTZ R178, R178, R185 ;  /* 0x000000b9b2b27221 */ /* 0x000fca0000010000 */
[----:B------:R-:W-:Y:S01]  /*24690*/  HMMA.16816.F32 R88, R4, R26, R88 ;  /* 0x0000001a0458723c */ /* 0x000fe20000001858 */
[----:B------:R-:W-:-:S07]  /*246a0*/  FADD.FTZ R182, R186, R182 ;  /* 0x000000b6bab67221 */ /* 0x000fce0000010000 */
[----:B----4-:R-:W-:Y:S01]  /*246b0*/  HMMA.16816.F32 R92, R4, R20, R92 ;  /* 0x00000014045c723c */ /* 0x010fe2000000185c */
[----:B------:R-:W-:-:S07]  /*246c0*/  FADD.FTZ R178, R192, R178 ;  /* 0x000000b2c0b27221 */ /* 0x000fce0000010000 */
[C---:B------:R-:W-:Y:S08]  /*246d0*/  HMMA.16816.F32 R96, R4.reuse, R22, R96 ;  /* 0x000000160460723c */ /* 0x040ff00000001860 */
[C---:B-1----:R-:W-:Y:S08]  /*246e0*/  HMMA.16816.F32 R108, R4.reuse, R12, R108 ;  /* 0x0000000c046c723c */ /* 0x042ff0000000186c */
[C---:B------:R-:W-:Y:S08]  /*246f0*/  HMMA.16816.F32 R112, R4.reuse, R14, R112 ;  /* 0x0000000e0470723c */ /* 0x040ff00000001870 */
[C---:B-----5:R-:W-:Y:S08]  /*24700*/  HMMA.16816.F32 R116, R4.reuse, R8, R116 ;  /* 0x000000080474723c */ /* 0x060ff00000001874 */
[C---:B------:R-:W-:Y:S08]  /*24710*/  HMMA.16816.F32 R120, R4.reuse, R10, R120 ;  /* 0x0000000a0478723c */ /* 0x040ff00000001878 */
[C---:B--2---:R-:W-:Y:S08]  /*24720*/  HMMA.16816.F32 R124, R4.reuse, R16, R124 ;  /* 0x00000010047c723c */ /* 0x044ff0000000187c */
[----:B------:R-:W-:Y:S01]  /*24730*/  HMMA.16816.F32 R128, R4, R18, R128 ;  /* 0x000000120480723c */ /* 0x000fe20000001880 */
[----:B------:R-:W-:-:S02]  /*24740*/  FADD.FTZ R182, R187, R182 ;  /* 0x000000b6bbb67221 */ /* 0x000fc40000010000 */
[----:B------:R-:W-:Y:S02]  /*24750*/  FADD.FTZ R178, R193, R178 ;  /* 0x000000b2c1b27221 */ /* 0x000fe40000010000 */
[----:B------:R-:W-:Y:S02]  /*24760*/  FADD.FTZ R182, R190, R182 ;  /* 0x000000b6beb67221 */ /* 0x000fe40000010000 */
[----:B------:R-:W-:Y:S01]  /*24770*/  FADD.FTZ R178, R166, R178 ;  /* 0x000000b2a6b27221 */ /* 0x000fe20000010000 */
[----:B------:R-:W-:Y:S01]  /*24780*/  MOV R3, R33 ;  /* 0x0000002100037202 */ /* 0x000fe20000000f00 */
[----:B------:R-:W-:Y:S01]  /*24790*/  FADD.FTZ R250, R191, R182 ;  /* 0x000000b6bffa7221 */ /* 0x000fe20000010000 */
[----:B------:R-:W-:Y:S01]  /*247a0*/  MOV R164, R34 ;  /* 0x0000002200a47202 */ /* 0x000fe20000000f00 */
[----:B------:R-:W-:-:S08]  /*247b0*/  FADD.FTZ R249, R165, R178 ;  /* 0x000000b2a5f97221 */ /* 0x000fd00000010000 */
.L_x_7085:
[----:B------:R-:W-:Y:S05]  /*247c0*/  @!P6 BRA `(.L_x_7094) ;  /* 0x000059c00000e947 */ /* 0x000fea0003800000 */
[----:B------:R-:W-:Y:S02]  /*247d0*/  MOV R0, R3 ;  /* 0x0000000300007202 */ /* 0x000fe40000000f00 */
[----:B------:R-:W-:-:S02]  /*247e0*/  MOV R2, R164 ;  /* 0x000000a400027202 */ /* 0x000fc40000000f00 */
.L_x_7103:
        /* <DEDUP_REMOVED lines=77> */
.L_x_7096:
[----:B------:R-:W-:Y:S02]  /*24cc0*/  ULDC.64 UR4, c[0x0][0x118] ;  /* 0x0000460000047ab9 */ /* 0x000fe40000000a00 */
[----:B------:R-:W2:Y:S02]  /*24cd0*/  LD.E R7, [R164.64+0x40] ;  /* 0x00004004a4077980 */ /* 0x000ea4000c101900 */
[----:B--2---:R-:W-:Y:S04]  /*24ce0*/  LEA R7, -R7, RZ, 0x6 ;  /* 0x000000ff07077211 */ /* 0x004fe800078e31ff */
[----:B------:R-:W-:Y:S02]  /*24cf0*/  SHF.R.S32.HI R3, RZ, 0x1f, R7 ;  /* 0x0000001fff037819 */ /* 0x000fe40000011407 */
.L_x_7097:
[----:B------:R-:W-:Y:S05]  /*24d00*/  BSYNC B0 ;  /* 0x0000000000007941 */ /* 0x000fea0003800000 */
.L_x_7095:
[----:B------:R1:W-:Y:S01]  /*24d10*/  STL.64 [R1], R36 ;  /* 0x0000002401007387 */ /* 0x0003e20000100a00 */
[C---:B------:R-:W-:Y:S01]  /*24d20*/  LOP3.LUT P4, RZ, R241.reuse, 0x1, RZ, 0xc0, !PT ;  /* 0x00000001f1ff7812 */ /* 0x040fe2000788c0ff */
[----:B------:R-:W-:Y:S01]  /*24d30*/  ULDC.64 UR4, c[0x0][0x118] ;  /* 0x0000460000047ab9 */ /* 0x000fe20000000a00 */
[C---:B------:R-:W-:Y:S01]  /*24d40*/  LOP3.LUT P2, RZ, R241.reuse, 0x4, RZ, 0xc0, !PT ;  /* 0x00000004f1ff7812 */ /* 0x040fe2000784c0ff */
[----:B------:R-:W-:Y:S01]  /*24d50*/  IMAD.MOV.U32 R196, RZ, RZ, 0x10 ;  /* 0x00000010ffc47424 */ /* 0x000fe200078e00ff */
[C---:B------:R-:W-:Y:S01]  /*24d60*/  LOP3.LUT P3, RZ, R241.reuse, 0x2, RZ, 0xc0, !PT ;  /* 0x00000002f1ff7812 */ /* 0x040fe2000786c0ff */
[----:B------:R-:W-:Y:S01]  /*24d70*/  BSSY B1, `(.L_x_7098) ;  /* 0x0000221000017945 */ /* 0x000fe20003800000 */
[----:B------:R-:W-:Y:S02]  /*24d80*/  LOP3.LUT P1, RZ, R241, 0x8, RZ, 0xc0, !PT ;  /* 0x00000008f1ff7812 */ /* 0x000fe4000782c0ff */
[-C--:B------:R-:W-:Y:S04]  /*24d90*/  IADD3 R6, P5, R7, R224.reuse, RZ ;  /* 0x000000e007067210 */ /* 0x080fe80007fbe0ff */
[C---:B------:R-:W-:Y:S01]  /*24da0*/  IADD3 R5, P6, R6.reuse, R224, RZ ;  /* 0x000000e006057210 */ /* 0x040fe20007fde0ff */
[----:B------:R-:W-:Y:S01]  /*24db0*/  IMAD.X R4, R3, 0x1, R225, P5 ;  /* 0x0000000103047824 */ /* 0x000fe200028e06e1 */
[CC--:B------:R-:W-:Y:S04]  /*24dc0*/  @P4 LEA R28, P5, R6.reuse, R189.reuse, 0x1 ;  /* 0x000000bd061c4211 */ /* 0x0c0fe800078a08ff */
[CCC-:B------:R-:W-:Y:S02]  /*24dd0*/  @P4 LEA.HI.X R29, R6.reuse, R188.reuse, R4.reuse, 0x1, P5 ;  /* 0x000000bc061d4211 */ /* 0x1c0fe400028f0c04 */
[CC--:B------:R-:W-:Y:S04]  /*24de0*/  @P1 LEA R20, P5, R6.reuse, R189.reuse, 0x1 ;  /* 0x000000bd06141211 */ /* 0x0c0fe800078a08ff */
[-CC-:B------:R-:W-:Y:S02]  /*24df0*/  @P1 LEA.HI.X R21, R6, R188.reuse, R4.reuse, 0x1, P5 ;  /* 0x000000bc06151211 */ /* 0x180fe400028f0c04 */
[-C--:B-1----:R-:W-:Y:S02]  /*24e00*/  LEA R36, P0, R7, R189.reuse, 0x1 ;  /* 0x000000bd07247211 */ /* 0x082fe400078008ff */
[-C--:B------:R-:W-:Y:S02]  /*24e10*/  @P2 LEA R16, P5, R5, R189.reuse, 0x1 ;  /* 0x000000bd05102211 */ /* 0x080fe400078a08ff */
        /* <DEDUP_REMOVED lines=11> */
[-C--:B------:R-:W-:Y:S02]  /*24ed0*/  @P3 LEA.HI.X R25, R6, R188.reuse, R4, 0x1, P0 ;  /* 0x000000bc06193211 */ /* 0x080fe400000f0c04 */
[CC--:B------:R-:W-:Y:S02]  /*24ee0*/  @P4 LEA R26, P0, R5.reuse, R189.reuse, 0x1 ;  /* 0x000000bd051a4211 */ /* 0x0c0fe400078008ff */
[C-C-:B------:R-:W-:Y:S02]  /*24ef0*/  @P3 LEA.HI.X R19, R5.reuse, R188, R3.reuse, 0x1, P6 ;  /* 0x000000bc05133211 */ /* 0x140fe400030f0c03 */
[C---:B------:R-:W-:Y:S02]  /*24f00*/  IADD3 R4, P6, R5.reuse, R224, RZ ;  /* 0x000000e005047210 */ /* 0x040fe40007fde0ff */
[CCC-:B------:R-:W-:Y:S02]  /*24f10*/  @P4 LEA.HI.X R27, R5.reuse, R188.reuse, R3.reuse, 0x1, P0 ;  /* 0x000000bc051b4211 */ /* 0x1c0fe400000f0c03 */
[CC--:B------:R-:W-:Y:S02]  /*24f20*/  @P1 LEA R14, P0, R5.reuse, R189.reuse, 0x1 ;  /* 0x000000bd050e1211 */ /* 0x0c0fe400078008ff */
[CCC-:B------:R-:W-:Y:S02]  /*24f30*/  @P2 LEA.HI.X R17, R5.reuse, R188.reuse, R3.reuse, 0x1, P5 ;  /* 0x000000bc05112211 */ /* 0x1c0fe400028f0c03 */
[-C--:B------:R-:W-:Y:S01]  /*24f40*/  @P1 LEA.HI.X R15, R5, R188.reuse, R3, 0x1, P0 ;  /* 0x000000bc050f1211 */ /* 0x080fe200000f0c03 */
[----:B------:R-:W-:Y:S01]  /*24f50*/  IMAD.X R3, R3, 0x1, R225, P6 ;  /* 0x0000000103037824 */ /* 0x000fe200030e06e1 */
[CC--:B------:R-:W-:Y:S01]  /*24f60*/  @P4 LEA R12, P0, R4.reuse, R189.reuse, 0x1 ;  /* 0x000000bd040c4211 */ /* 0x0c0fe200078008ff */
[----:B------:R-:W-:Y:S01]  /*24f70*/  @P3 IMAD.MOV.U32 R5, RZ, RZ, R37 ;  /* 0x000000ffff053224 */ /* 0x000fe200078e0025 */
        /* <DEDUP_REMOVED lines=8> */
[----:B------:R-:W2:Y:S04]  /*25000*/  S2R R3, SR_TID.X ;  /* 0x0000000000037919 */ /* 0x000ea80000002100 */
[----:B------:R-:W-:Y:S01]  /*25010*/  @!PT LDS RZ, [RZ] ;  /* 0x00000000fffff984 */ /* 0x000fe20000000800 */
[----:B------:R-:W-:Y:S01]  /*25020*/  @!PT LDS RZ, [RZ] ;  /* 0x00000000fffff984 */ /* 0x000fe20000000800 */
[----:B------:R-:W-:Y:S01]  /*25030*/  @!PT LDS RZ, [RZ] ;  /* 0x00000000fffff984 */ /* 0x000fe20000000800 */
[----:B------:R3:W-:Y:S04]  /*25040*/  @P3 LDGSTS.E.BYPASS.LTC128B.128 [R237+0x12000], [R4.64+0x80] ;  /* 0x1200008004ed3fae */ /* 0x0007e8000b901d44 */
[----:B------:R-:W-:Y:S01]  /*25050*/  @!P3 STS.128 [R237+0x12000], RZ ;  /* 0x012000ffed00b388 */ /* 0x000fe20000000c00 */
[--C-:B---3--:R-:W-:Y:S02]  /*25060*/  @P2 IMAD.MOV.U32 R4, RZ, RZ, R36.reuse ;  /* 0x000000ffff042224 */ /* 0x108fe400078e0024 */
[--C-:B------:R-:W-:Y:S05]  /*25070*/  @P2 IMAD.MOV.U32 R5, RZ, RZ, R37.reuse ;  /* 0x000000ffff052224 */ /* 0x100fea00078e0025 */
[----:B------:R-:W-:Y:S01]  /*25080*/  @!PT LDS RZ, [RZ] ;  /* 0x00000000fffff984 */ /* 0x000fe20000000800 */
[----:B------:R-:W-:Y:S01]  /*25090*/  @!PT LDS RZ, [RZ] ;  /* 0x00000000fffff984 */ /* 0x000fe20000000800 */
[----:B------:R-:W-:Y:S01]  /*250a0*/  @!PT LDS RZ, [RZ] ;  /* 0x00000000fffff984 */ /* 0x000fe20000000800 */
[----:B------:R3:W-:Y:S04]  /*250b0*/  @P2 LDGSTS.E.BYPASS.LTC128B.128 [R237+0x14000], [R4.64+0x100] ;  /* 0x1400010004ed2fae */ /* 0x0007e8000b901d44 */
[----:B------:R-:W-:Y:S01]  /*250c0*/  @!P2 STS.128 [R237+0x14000], RZ ;  /* 0x014000ffed00a388 */ /* 0x000fe20000000c00 */
[----:B---3--:R-:W-:Y:S02]  /*250d0*/  @P1 IMAD.MOV.U32 R4, RZ, RZ, R36 ;  /* 0x000000ffff041224 */ /* 0x008fe400078e0024 */
[----:B------:R-:W-:Y:S05]  /*250e0*/  @P1 IMAD.MOV.U32 R5, RZ, RZ, R37 ;  /* 0x000000ffff051224 */ /* 0x000fea00078e0025 */
        /* <DEDUP_REMOVED lines=18> */
[----:B------:R1:W-:Y:S01]  /*25210*/  @P2 LDGSTS.E.BYPASS.LTC128B.128 [R237+0x14800], [R22.64+0x100] ;  /* 0x1480010016ed2fae */ /* 0x0003e2000b901d44 */
[----:B--2---:R-:W-:Y:S03]  /*25220*/  SHF.R.S32.HI R4, RZ, 0x1f, R3 ;  /* 0x0000001fff047819 */ /* 0x004fe60000011403 */
[----:B------:R-:W-:Y:S01]  /*25230*/  @!P2 STS.128 [R237+0x14800], RZ ;  /* 0x014800ffed00a388 */ /* 0x000fe20000000c00 */
[----:B------:R-:W-:Y:S03]  /*25240*/  LEA.HI R4, R4, R3, RZ, 0x4 ;  /* 0x0000000304047211 */ /* 0x000fe600078f20ff */
[----:B------:R-:W-:Y:S01]  /*25250*/  @!PT LDS RZ, [RZ] ;  /* 0x00000000fffff984 */ /* 0x000fe20000000800 */
[----:B------:R-:W-:Y:S01]  /*25260*/  @!PT LDS RZ, [RZ] ;  /* 0x00000000fffff984 */ /* 0x000fe20000000800 */
[----:B------:R-:W-:Y:S01]  /*25270*/  @!PT LDS RZ, [RZ] ;  /* 0x00000000fffff984 */ /* 0x000fe20000000800 */
[----:B------:R1:W-:Y:S01]  /*25280*/  @P1 LDGSTS.E.BYPASS.LTC128B.128 [R237+0x16800], [R20.64+0x180] ;  /* 0x1680018014ed1fae */ /* 0x0003e2000b901d44 */
[----:B------:R-:W-:Y:S03]  /*25290*/  LOP3.LUT R4, R4, 0xfffffff0, RZ, 0xc0, !PT ;  /* 0xfffffff004047812 */ /* 0x000fe600078ec0ff */
[----:B------:R-:W-:Y:S04]  /*252a0*/  @!P1 STS.128 [R237+0x16800], RZ ;  /* 0x016800ffed009388 */ /* 0x000fe80000000c00 */
[----:B------:R-:W-:Y:S01]  /*252b0*/  @!PT LDS RZ, [RZ] ;  /* 0x00000000fffff984 */ /* 0x000fe20000000800 */
[----:B------:R-:W-:Y:S01]  /*252c0*/  @!PT LDS RZ, [RZ] ;  /* 0x00000000fffff984 */ /* 0x000fe20000000800 */
[----:B------:R-:W-:Y:S01]  /*252d0*/  @!PT LDS RZ, [RZ] ;  /* 0x00000000fffff984 */ /* 0x000fe20000000800 */
[----:B------:R4:W-:Y:S01]  /*252e0*/  @P4 LDGSTS.E.BYPASS.LTC128B.128 [R237+0x11000], [R26.64] ;  /* 0x110000001aed4fae */ /* 0x0009e2000b901d44 */
[----:B------:R-:W-:Y:S03]  /*252f0*/  IMAD.IADD R4, R3, 0x1, -R4 ;  /* 0x0000000103047824 */ /* 0x000fe600078e0a04 */
[----:B------:R-:W-:Y:S02]  /*25300*/  @!P4 STS.128 [R237+0x11000], RZ ;  /* 0x011000ffed00c388 */ /* 0x000fe40000000c00 */
[----:B------:R-:W-:Y:S02]  /*25310*/  SHF.R.S32.HI R166, RZ, 0x1f, R4 ;  /* 0x0000001fffa67819 */ /* 0x000fe40000011404 */
[----:B------:R-:W-:Y:S01]  /*25320*/  @!PT LDS RZ, [RZ] ;  /* 0x00000000fffff984 */ /* 0x000fe20000000800 */
[----:B------:R-:W-:Y:S01]  /*25330*/  @!PT LDS RZ, [RZ] ;  /* 0x00000000fffff984 */ /* 0x000fe20000000800 */
[----:B------:R-:W-:Y:S01]  /*25340*/  @!PT LDS RZ, [RZ] ;  /* 0x00000000fffff984 */ /* 0x000fe20000000800 */
[----:B------:R2:W-:Y:S02]  /*25350*/  @P3 LDGSTS.E.BYPASS.LTC128B.128 [R237+0x13000], [R18.64+0x80] ;  /* 0x1300008012ed3fae */ /* 0x0005e4000b901d44 */
[----:B------:R-:W-:Y:S02]  /*25360*/  LEA.HI R166, R166, R4, RZ, 0x3 ;  /* 0x00000004a6a67211 */ /* 0x000fe400078f18ff */
[----:B------:R-:W-:Y:S02]  /*25370*/  @!P3 STS.128 [R237+0x13000], RZ ;  /* 0x013000ffed00b388 */ /* 0x000fe40000000c00 */
[----:B------:R-:W-:Y:S02]  /*25380*/  LOP3.LUT R166, R166, 0xfffffff8, RZ, 0xc0, !PT ;  /* 0xfffffff8a6a67812 */ /* 0x000fe400078ec0ff */
[----:B------:R-:W-:Y:S01]  /*25390*/  @!PT LDS RZ, [RZ] ;  /* 0x00000000fffff984 */ /* 0x000fe20000000800 */
[----:B------:R-:W-:Y:S01]  /*253a0*/  @!PT LDS RZ, [RZ] ;  /* 0x00000000fffff984 */ /* 0x000fe20000000800 */
[----:B------:R-:W-:Y:S01]  /*253b0*/  @!PT LDS RZ, [RZ] ;  /* 0x00000000fffff984 */ /* 0x000fe20000000800 */
[----:B------:R2:W-:Y:S03]  /*253c0*/  @P2 LDGSTS.E.BYPASS.LTC128B.128 [R237+0x15000], [R16.64+0x100] ;  /* 0x1500010010ed2fae */ /* 0x0005e6000b901d44 */
[----:B------:R-:W-:Y:S01]  /*253d0*/  IMAD.IADD R166, R4, 0x1, -R166 ;  /* 0x0000000104a67824 */ /* 0x000fe200078e0aa6 */
[----:B------:R-:W-:Y:S04]  /*253e0*/  @!P2 STS.128 [R237+0x15000], RZ ;  /* 0x015000ffed00a388 */ /* 0x000fe80000000c00 */
[----:B------:R-:W-:Y:S01]  /*253f0*/  @!PT LDS RZ, [RZ] ;  /* 0x00000000fffff984 */ /* 0x000fe20000000800 */
[----:B------:R-:W-:Y:S01]  /*25400*/  @!PT LDS RZ, [RZ] ;  /* 0x00000000fffff984 */ /* 0x000fe20000000800 */
[----:B------:R-:W-:Y:S01]  /*25410*/  @!PT LDS RZ, [RZ] ;  /* 0x00000000fffff984 */ /* 0x000fe20000000800 */
[----:B------:R1:W-:Y:S01]  /*25420*/  @P1 LDGSTS.E.BYPASS.LTC128B.128 [R237+0x17000], [R14.64+0x180] ;  /* 0x170001800eed1fae */ /* 0x0003e2000b901d44 */
[----:B------:R-:W-:Y:S03]  /*25430*/  LOP3.LUT P0, RZ, R166, 0x2, RZ, 0xc0, !PT ;  /* 0x00000002a6ff7812 */ /* 0x000fe6000780c0ff */
[----:B------:R-:W-:Y:S01]  /*25440*/  @!P1 STS.128 [R237+0x17000], RZ ;  /* 0x017000ffed009388 */ /* 0x000fe20000000c00 */
[----:B------:R-:W-:Y:S02]  /*25450*/  SEL R196, R196, 0xfffffff0, !P0 ;  /* 0xfffffff0c4c47807 */ /* 0x000fe40004000000 */
[----:B------:R-:W-:Y:S01]  /*25460*/  LOP3.LUT P0, RZ, R166, 0x4, RZ, 0xc0, !PT ;  /* 0x00000004a6ff7812 */ /* 0x000fe2000780c0ff */
[----:B------:R-:W-:Y:S01]  /*25470*/  @!PT LDS RZ, [RZ] ;  /* 0x00000000fffff984 */ /* 0x000fe20000000800 */
[----:B------:R-:W-:Y:S01]  /*25480*/  @!PT LDS RZ, [RZ] ;  /* 0x00000000fffff984 */ /* 0x000fe20000000800 */
[----:B------:R-:W-:Y:S01]  /*25490*/  @!PT LDS RZ, [RZ] ;  /* 0x00000000fffff984 */ /* 0x000fe20000000800 */
[----:B------:R1:W-:Y:S01]  /*254a0*/  @P4 LDGSTS.E.BYPASS.LTC128B.128 [R237+0x11800], [R12.64] ;  /* 0x118000000ced4fae */ /* 0x0003e2000b901d44 */
[----:B------:R-:W-:Y:S02]  /*254b0*/  IMAD.MOV.U32 R166, RZ, RZ, 0x20 ;  /* 0x00000020ffa67424 */ /* 0x000fe400078e00ff */
[--C-:B------:R-:W-:Y:S01]  /*254c0*/  IMAD R196, R196, 0x2, R218.reuse ;  /* 0x00000002c4c47824 */ /* 0x100fe200078e02da */
[----:B------:R-:W-:Y:S02]  /*254d0*/  @!P4 STS.128 [R237+0x11800], RZ ;  /* 0x011800ffed00c388 */ /* 0x000fe40000000c00 */
[----:B------:R-:W-:Y:S02]  /*254e0*/  SEL R166, R166, 0xffffffe0, !P0 ;  /* 0xffffffe0a6a67807 */ /* 0x000fe40004000000 */
[----:B------:R-:W-:Y:S01]  /*254f0*/  @!PT LDS RZ, [RZ] ;  /* 0x00000000fffff984 */ /* 0x000fe20000000800 */
[----:B------:R-:W-:Y:S01]  /*25500*/  @!PT LDS RZ, [RZ] ;  /* 0x00000000fffff984 */ /* 0x000fe20000000800 */
[----:B------:R-:W-:Y:S01]  /*25510*/  @!PT LDS RZ, [RZ] ;  /* 0x00000000fffff984 */ /* 0x000fe20000000800 */
[----:B------:R1:W-:Y:S01]  /*25520*/  @P3 LDGSTS.E.BYPASS.LTC128B.128 [R237+0x13800], [R10.64+0x80] ;  /* 0x138000800aed3fae */ /* 0x0003e2000b901d44 */
[----:B------:R-:W-:Y:S02]  /*25530*/  ISETP.GT.AND P0, PT, R240, R228, PT ;  /* 0x000000e4f000720c */ /* 0x000fe40003f04270 */
[C---:B------:R-:W-:Y:S01]  /*25540*/  IMAD R223, R166.reuse, 0x2, R218 ;  /* 0x00000002a6df7824 */ /* 0x040fe200078e02da */
[----:B------:R-:W-:Y:S01]  /*25550*/  @!P3 STS.128 [R237+0x13800], RZ ;  /* 0x013800ffed00b388 */ /* 0x000fe20000000c00 */
[----:B------:R-:W-:Y:S03]  /*25560*/  IMAD R166, R166, 0x2, R196 ;  /* 0x00000002a6a67824 */ /* 0x000fe600078e02c4 */
        /* <DEDUP_REMOVED lines=11> */
[----:B--2---:R-:W-:Y:S04]  /*25620*/  LDSM.16.M88.4 R16, [R217+0x8800] ;  /* 0x00880000d910783b */ /* 0x004fe80000000200 */
[----:B----4-:R-:W-:Y:S04]  /*25630*/  LDSM.16.M88.4 R24, [R217+0x9000] ;  /* 0x00900000d918783b */ /* 0x010fe80000000200 */
[----:B------:R-:W-:Y:S04]  /*25640*/  LDSM.16.M88.4 R168, [R217+0x9800] ;  /* 0x00980000d9a8783b */ /* 0x000fe80000000200 */
[----:B------:R-:W-:Y:S04]  /*25650*/  LDSM.16.M88.4 R172, [R196] ;  /* 0x00000000c4ac783b */ /* 0x000fe80000000200 */
[----:B-1----:R-:W1:Y:S04]  /*25660*/  LDSM.16.M88.4 R8, [R217+0x8000] ;  /* 0x00800000d908783b */ /* 0x002e680000000200 */
[----:B------:R-:W0:Y:S04]  /*25670*/  LDGDEPBAR ;  /* 0x00000000000079af */ /* 0x000e280000000000 */
[----:B------:R-:W2:Y:S04]  /*25680*/  LDSM.16.M88.4 R176, [R216] ;  /* 0x00000000d8b0783b */ /* 0x000ea80000000200 */
[----:B------:R-:W4:Y:S04]  /*25690*/  LDSM.16.M88.4 R180, [R214] ;  /* 0x00000000d6b4783b */ /* 0x000f280000000200 */
[----:B------:R-:W2:Y:S04]  /*256a0*/  LDSM.16.M88.4 R184, [R213] ;  /* 0x00000000d5b8783b */ /* 0x000ea80000000200 */
[----:B------:R-:W2:Y:S04]  /*256b0*/  LDSM.16.M88.4 R188, [R212] ;  /* 0x00000000d4bc783b */ /* 0x000ea80000000200 */
[----:B------:R-:W-:Y:S01]  /*256c0*/  LDSM.16.M88.4 R192, [R215+0x8000] ;  /* 0x00800000d7c0783b */ /* 0x000fe20000000200 */
[C---:B-1----:R-:W-:Y:S08]  /*256d0*/  HMMA.16816.F32 R4, R32.reuse, R8, RZ ;  /* 0x000000082004723c */ /* 0x042ff000000018ff */
[C---:B------:R-:W-:Y:S08]  /*256e0*/  HMMA.16816.F32 R8, R32.reuse, R10, RZ ;  /* 0x0000000a2008723c */ /* 0x040ff000000018ff */
[C---:B------:R-:W-:Y:S08]  /*256f0*/  HMMA.16816.F32 R12, R32.reuse, R16, RZ ;  /* 0x00000010200c723c */ /* 0x040ff000000018ff */
[C---:B------:R-:W-:Y:S08]  /*25700*/  HMMA.16816.F32 R16, R32.reuse, R18, RZ ;  /* 0x000000122010723c */ /* 0x040ff000000018ff */
[C---:B------:R-:W-:Y:S08]  /*25710*/  HMMA.16816.F32 R20, R32.reuse, R24, RZ ;  /* 0x000000182014723c */ /* 0x040ff000000018ff */
[C---:B------:R-:W-:Y:S08]  /*25720*/  HMMA.16816.F32 R24, R32.reuse, R26, RZ ;  /* 0x0000001a2018723c */ /* 0x040ff000000018ff */
[C---:B---3--:R-:W-:Y:S08]  /*25730*/  HMMA.16816.F32 R28, R32.reuse, R168, RZ ;  /* 0x000000a8201c723c */ /* 0x048ff000000018ff */
[----:B------:R-:W-:Y:S01]  /*25740*/  HMMA.16816.F32 R32, R32, R170, RZ ;  /* 0x000000aa2020723c */ /* 0x000fe200000018ff */
[----:B------:R-:W1:Y:S07]  /*25750*/  LDSM.16.M88.4 R168, [R223] ;  /* 0x00000000dfa8783b */ /* 0x000e6e0000000200 */
        /* <DEDUP_REMOVED lines=9> */
[C---:B------:R-:W-:Y:S08]  /*257f0*/  HMMA.16816.F32 R28, R172.reuse, R188, R28 ;  /* 0x000000bcac1c723c */ /* 0x040ff0000000181c */
[----:B------:R-:W-:Y:S01]  /*25800*/  HMMA.16816.F32 R32, R172, R190, R32 ;  /* 0x000000beac20723c */ /* 0x000fe20000001820 */
[----:B------:R-:W4:Y:S04]  /*25810*/  LDSM.16.M88.4 R172, [R215+0x9800] ;  /* 0x00980000d7ac783b */ /* 0x000f280000000200 */
[----:B------:R-:W4:Y:S03]  /*25820*/  LDSM.16.M88.4 R188, [R211] ;  /* 0x00000000d3bc783b */ /* 0x000f260000000200 */
        /* <DEDUP_REMOVED lines=15> */
[----:B------:R-:W4:Y:S07]  /*25920*/  LDSM.16.M88.4 R188, [R217+0xa800] ;  /* 0x00a80000d9bc783b */ /* 0x000f2e0000000200 */
        /* <DEDUP_REMOVED lines=28> */
[----:B------:R-:W3:Y:S07]  /*25af0*/  LDSM.16.M88.4 R184, [R215+0xb000] ;  /* 0x00b00000d7b8783b */ /* 0x000eee0000000200 */
[C---:B----4-:R-:W-:Y:S08]  /*25b00*/  HMMA.16816.F32 R20, R168.reuse, R188, R20 ;  /* 0x000000bca814723c */ /* 0x050ff00000001814 */
[C---:B------:R-:W-:Y:S01]  /*25b10*/  HMMA.16816.F32 R24, R168.reuse, R190, R24 ;  /* 0x000000bea818723c */ /* 0x040fe20000001818 */
[----:B------:R-:W-:Y:S07]  /*25b20*/  LDSM.16.M88.4 R188, [R166+0x2000] ;  /* 0x00200000a6bc783b */ /* 0x000fee0000000200 */
[C---:B-1----:R-:W-:Y:S08]  /*25b30*/  HMMA.16816.F32 R28, R168.reuse, R192, R28 ;  /* 0x000000c0a81c723c */ /* 0x042ff0000000181c */
[----:B------:R-:W-:Y:S01]  /*25b40*/  HMMA.16816.F32 R32, R168, R194, R32 ;  /* 0x000000c2a820723c */ /* 0x000fe20000001820 */
[----:B------:R-:W1:Y:S04]  /*25b50*/  LDSM.16.M88.4 R168, [R215+0xb800] ;  /* 0x00b80000d7a8783b */ /* 0x000e680000000200 */
        /* <DEDUP_REMOVED lines=9> */
[----:B------:R-:W3:Y:S07]  /*25bf0*/  LDSM.16.M88.4 R184, [R211+0x3800] ;  /* 0x00380000d3b8783b */ /* 0x000eee0000000200 */
[C---:B-1----:R-:W-:Y:S08]  /*25c00*/  HMMA.16816.F32 R28, R172.reuse, R168, R28 ;  /* 0x000000a8ac1c723c */ /* 0x042ff0000000181c */
[----:B------:R-:W-:Y:S01]  /*25c10*/  HMMA.16816.F32 R32, R172, R170, R32 ;  /* 0x000000aaac20723c */ /* 0x000fe20000001820 */
[----:B------:R-:W-:Y:S04]  /*25c20*/  LDSM.16.M88.4 R168, [R218+0x4000] ;  /* 0x00400000daa8783b */ /* 0x000fe80000000200 */
[----:B------:R-:W1:Y:S03]  /*25c30*/  LDSM.16.M88.4 R172, [R217+0xc000] ;  /* 0x00c00000d9ac783b */ /* 0x000e660000000200 */
        /* <DEDUP_REMOVED lines=12> */
[----:B------:R-:W3:Y:S03]  /*25d00*/  LDSM.16.M88.4 R188, [R206] ;  /* 0x00000000cebc783b */ /* 0x000ee60000000200 */
[C---:B-1----:R-:W-:Y:S08]  /*25d10*/  HMMA.16816.F32 R4, R168.reuse, R172, R4 ;  /* 0x000000aca804723c */ /* 0x042ff00000001804 */
[C---:B------:R-:W-:Y:S01]  /*25d20*/  HMMA.16816.F32 R8, R168.reuse, R174, R8 ;  /* 0x000000aea808723c */ /* 0x040fe20000001808 */
[----:B------:R-:W1:Y:S07]  /*25d30*/  LDSM.16.M88.4 R172, [R205] ;  /* 0x00000000cdac783b */ /* 0x000e6e0000000200 */
[C---:B----4-:R-:W-:Y:S08]  /*25d40*/  HMMA.16816.F32 R12, R168.reuse, R192, R12 ;  /* 0x000000c0a80c723c */ /* 0x050ff0000000180c */
[C---:B------:R-:W-:Y:S01]  /*25d50*/  HMMA.16816.F32 R16, R168.reuse, R194, R16 ;  /* 0x000000c2a810723c */ /* 0x040fe20000001810 */
[----:B------:R-:W4:Y:S07]  /*25d60*/  LDSM.16.M88.4 R192, [R204] ;  /* 0x00000000ccc0783b */ /* 0x000f2e0000000200 */
[C---:B--2---:R-:W-:Y:S08]  /*25d70*/  HMMA.16816.F32 R20, R168.reuse, R176, R20 ;  /* 0x000000b0a814723c */ /* 0x044ff00000001814 */
[C---:B------:R-:W-:Y:S01]  /*25d80*/  HMMA.16816.F32 R24, R168.reuse, R178, R24 ;  /* 0x000000b2a818723c */ /* 0x040fe20000001818 */
[----:B------:R-:W-:Y:S07]  /*25d90*/  LDSM.16.M88.4 R176, [R223+0x4000] ;  /* 0x00400000dfb0783b */ /* 0x000fee0000000200 */
[C---:B---3--:R-:W-:Y:S08]  /*25da0*/  HMMA.16816.F32 R28, R168.reuse, R180, R28 ;  /* 0x000000b4a81c723c */ /* 0x048ff0000000181c */
[----:B------:R-:W-:Y:S01]  /*25db0*/  HMMA.16816.F32 R32, R168, R182, R32 ;  /* 0x000000b6a820723c */ /* 0x000fe20000001820 */
[----:B------:R-:W2:Y:S04]  /*25dc0*/  LDSM.16.M88.4 R168, [R203] ;  /* 0x00000000cba8783b */ /* 0x000ea80000000200 */
[----:B------:R-:W3:Y:S03]  /*25dd0*/  LDSM.16.M88.4 R180, [R215+0xc000] ;  /* 0x00c00000d7b4783b */ /* 0x000ee60000000200 */
[C---:B------:R-:W-:Y:S08]  /*25de0*/  HMMA.16816.F32 R4, R184.reuse, R188, R4 ;  /* 0x000000bcb804723c */ /* 0x040ff00000001804 */
        /* <DEDUP_REMOVED lines=37> */
[----:B------:R-:W1:Y:S03]  /*26040*/  LDSM.16.M88.4 R172, [R202] ;  /* 0x00000000caac783b */ /* 0x000e660000000200 */
[C---:B----4-:R-:W-:Y:S01]  /*26050*/  HMMA.16816.F32 R4, R176.reuse, R192, R4 ;  /* 0x000000c0b004723c */ /* 0x050fe20000001804 */
[----:B------:R-:W-:Y:S07]  /*26060*/  LDSM.16.M88.4 R196, [R200] ;  /* 0x00000000c8c4783b */ /* 0x000fee0000000200 */
[C---:B------:R-:W-:Y:S01]  /*26070*/  HMMA.16816.F32 R8, R176.reuse, R194, R8 ;  /* 0x000000c2b008723c */ /* 0x040fe20000001808 */
[----:B------:R-:W4:Y:S07]  /*26080*/  LDSM.16.M88.4 R192, [R201] ;  /* 0x00000000c9c0783b */ /* 0x000f2e0000000200 */
[C---:B--2---:R-:W-:Y:S08]  /*26090*/  HMMA.16816.F32 R12, R176.reuse, R184, R12 ;  /* 0x000000b8b00c723c */ /* 0x044ff0000000180c */
[C---:B------:R-:W-:Y:S01]  /*260a0*/  HMMA.16816.F32 R16, R176.reuse, R186, R16 ;  /* 0x000000bab010723c */ /* 0x040fe20000001810 */
[----:B------:R-:W-:Y:S07]  /*260b0*/  LDSM.16.M88.4 R184, [R215+0xe000] ;  /* 0x00e00000d7b8783b */ /* 0x000fee0000000200 */
[C---:B---3--:R-:W-:Y:S08]  /*260c0*/  HMMA.16816.F32 R20, R176.reuse, R180, R20 ;  /* 0x000000b4b014723c */ /* 0x048ff00000001814 */
[C---:B------:R-:W-:Y:S01]  /*260d0*/  HMMA.16816.F32 R24, R176.reuse, R182, R24 ;  /* 0x000000b6b018723c */ /* 0x040fe20000001818 */
[----:B------:R-:W-:Y:S07]  /*260e0*/  LDSM.16.M88.4 R180, [R223+0x6000] ;  /* 0x00600000dfb4783b */ /* 0x000fee0000000200 */
[C---:B------:R-:W-:Y:S08]  /*260f0*/  HMMA.16816.F32 R28, R176.reuse, R188, R28 ;  /* 0x000000bcb01c723c */ /* 0x040ff0000000181c */
[----:B------:R-:W-:Y:S01]  /*26100*/  HMMA.16816.F32 R32, R176, R190, R32 ;  /* 0x000000beb020723c */ /* 0x000fe20000001820 */
[----:B------:R-:W2:Y:S04]  /*26110*/  LDSM.16.M88.4 R176, [R167] ;  /* 0x00000000a7b0783b */ /* 0x000ea80000000200 */
[----:B------:R-:W3:Y:S03]  /*26120*/  LDSM.16.M88.4 R188, [R215+0xe800] ;  /* 0x00e80000d7bc783b */ /* 0x000ee60000000200 */
[C---:B-1----:R-:W-:Y:S08]  /*26130*/  HMMA.16816.F32 R4, R168.reuse, R172, R4 ;  /* 0x000000aca804723c */ /* 0x042ff00000001804 */
[C---:B------:R-:W-:Y:S01]  /*26140*/  HMMA.16816.F32 R8, R168.reuse, R174, R8 ;  /* 0x000000aea808723c */ /* 0x040fe20000001808 */
[----:B------:R-:W1:Y:S07]  /*26150*/  LDSM.16.M88.4 R172, [R215+0xf000] ;  /* 0x00f00000d7ac783b */ /* 0x000e6e0000000200 */
[C---:B----4-:R-:W-:Y:S08]  /*26160*/  HMMA.16816.F32 R12, R168.reuse, R192, R12 ;  /* 0x000000c0a80c723c */ /* 0x050ff0000000180c */
        /* <DEDUP_REMOVED lines=9> */
[C---:B------:R-:W-:Y:S08]  /*26200*/  HMMA.16816.F32 R4, R180.reuse, R184, R4 ;  /* 0x000000b8b404723c */ /* 0x040ff00000001804 */
[C---:B------:R-:W-:Y:S01]  /*26210*/  HMMA.16816.F32 R8, R180.reuse, R186, R8 ;  /* 0x000000bab408723c */ /* 0x040fe20000001808 */
[----:B------:R-:W2:Y:S07]  /*26220*/  LDSM.16.M88.4 R184, [R211+0x6800] ;  /* 0x00680000d3b8783b */ /* 0x000eae0000000200 */
[C---:B---3--:R-:W-:Y:S08]  /*26230*/  HMMA.16816.F32 R12, R180.reuse, R188, R12 ;  /* 0x000000bcb40c723c */ /* 0x048ff0000000180c */
[C---:B------:R-:W-:Y:S01]  /*26240*/  HMMA.16816.F32 R16, R180.reuse, R190, R16 ;  /* 0x000000beb410723c */ /* 0x040fe20000001810 */
[----:B------:R-:W3:Y:S01]  /*26250*/  LDSM.16.M88.4 R188, [R211+0x7800] ;  /* 0x00780000d3bc783b */ /* 0x000ee20000000200 */
[----:B------:R-:W-:Y:S04]  /*26260*/  DEPBAR.LE SB0, 0x0 ;  /* 0x000080000000791a */ /* 0x000fe80000000000 */
[----:B------:R-:W-:Y:S02]  /*26270*/  BAR.SYNC.DEFER_BLOCKING 0x0 ;  /* 0x0000000000007b1d */ /* 0x000fe40000010000 */
[C---:B-1----:R-:W-:Y:S07]  /*26280*/  HMMA.16816.F32 R20, R180.reuse, R172, R20 ;  /* 0x000000acb414723c */ /* 0x042fee0000001814 */
[----:B------:R-:W-:Y:S01]  /*26290*/  IMAD.MOV.U32 R172, RZ, RZ, R36 ;  /* 0x000000ffffac7224 */ /* 0x000fe200078e0024 */
[C---:B------:R-:W-:Y:S04]  /*262a0*/  HMMA.16816.F32 R24, R180.reuse, R174, R24 ;  /* 0x000000aeb418723c */ /* 0x040fe80000001818 */
[----:B------:R-:W-:Y:S04]  /*262b0*/  IMAD.MOV.U32 R173, RZ, RZ, R37 ;  /* 0x000000ffffad7224 */ /* 0x000fe800078e0025 */
[C---:B----4-:R-:W-:Y:S08]  /*262c0*/  HMMA.16816.F32 R28, R180.reuse, R192, R28 ;  /* 0x000000c0b41c723c */ /* 0x050ff0000000181c */
[----:B------:R-:W-:Y:S01]  /*262d0*/  HMMA.16816.F32 R32, R180, R194, R32 ;  /* 0x000000c2b420723c */ /* 0x000fe20000001820 */
[----:B------:R1:W5:Y:S07]  /*262e0*/  LDL.LU.64 R36, [R1] ;  /* 0x0000000001247983 */ /* 0x00036e0000300a00 */
[C---:B--2---:R-:W-:Y:S08]  /*262f0*/  HMMA.16816.F32 R4, R168.reuse, R176, R4 ;  /* 0x000000b0a804723c */ /* 0x044ff00000001804 */
[C---:B------:R-:W-:Y:S08]  /*26300*/  HMMA.16816.F32 R8, R168.reuse, R178, R8 ;  /* 0x000000b2a808723c */ /* 0x040ff00000001808 */
[C---:B------:R-:W-:Y:S08]  /*26310*/  HMMA.16816.F32 R12, R168.reuse, R184, R12 ;  /* 0x000000b8a80c723c */ /* 0x040ff0000000180c */
[C---:B------:R-:W-:Y:S08]  /*26320*/  HMMA.16816.F32 R16, R168.reuse, R186, R16 ;  /* 0x000000baa810723c */ /* 0x040ff00000001810 */
[C---:B------:R-:W-:Y:S08]  /*26330*/  HMMA.16816.F32 R20, R168.reuse, R196, R20 ;  /* 0x000000c4a814723c */ /* 0x040ff00000001814 */
[C---:B------:R-:W-:Y:S08]  /*26340*/  HMMA.16816.F32 R24, R168.reuse, R198, R24 ;  /* 0x000000c6a818723c */ /* 0x040ff00000001818 */
[C---:B---3--:R-:W-:Y:S07]  /*26350*/  HMMA.16816.F32 R28, R168.reuse, R188, R28 ;  /* 0x000000bca81c723c */ /* 0x048fee000000181c */
[----:B------:R-:W-:Y:S01]  /*26360*/  IMAD.MOV.U32 R189, RZ, RZ, R172 ;  /* 0x000000ffffbd7224 */ /* 0x000fe200078e00ac */
[----:B------:R-:W-:Y:S04]  /*26370*/  HMMA.16816.F32 R32, R168, R190, R32 ;  /* 0x000000bea820723c */ /* 0x000fe80000001820 */
[----:B------:R-:W-:Y:S04]  /*26380*/  IMAD.MOV.U32 R188, RZ, RZ, R173 ;  /* 0x000000ffffbc7224 */ /* 0x000fe800078e00ad */
[----:B------:R-:W-:-:S11]  /*26390*/  @!P0 BRA `(.L_x_7099) ;  /* 0x00000be000008947 */ /* 0x000fd60003800000 */
[----:B-1----:R-:W-:Y:S01]  /*263a0*/  ISETP.NE.U32.AND P0, PT, R238, RZ, PT ;  /* 0x000000ffee00720c */ /* 0x002fe20003f05070 */
        /* <DEDUP_REMOVED lines=45> */
[C---:B------:R-:W-:Y:S04]  /*26680*/  LEA R176, P5, R169.reuse, R238, 0x2 ;  /* 0x000000eea9b07211 */ /* 0x040fe800078a10ff */
[-C--:B------:R-:W-:Y:S02]  /*26690*/  LEA.HI.X.SX32 R177, R169, R239.reuse, 0x2, P5 ;  /* 0x000000efa9b17211 */ /* 0x080fe400028f16ff */
[----:B------:R-:W-:Y:S03]  /*266a0*/  SEL R174, R166, R174, !P6 ;  /* 0x000000aea6ae7207 */ /* 0x000fe60007000000 */
[----:B------:R1:W3:Y:S01]  /*266b0*/  LD.E R166, [R176.64] ;  /* 0x00000004b0a67980 */ /* 0x0002e2000c101900 */
[C---:B------:R-:W-:Y:S01]  /*266c0*/  LEA R170, P0, R174.reuse, R238, 0x2 ;  /* 0x000000eeaeaa7211 */ /* 0x040fe200078010ff */
[C---:B------:R-:W-:Y:S03]  /*266d0*/  IMAD.IADD R169, R174.reuse, 0x1, -R169 ;  /* 0x00000001aea97824 */ /* 0x040fe600078e0aa9 */
[----:B------:R-:W-:Y:S01]  /*266e0*/  LEA.HI.X.SX32 R171, R174, R239, 0x2, P0 ;  /* 0x000000efaeab7211 */ /* 0x000fe200000f16ff */
[----:B------:R-:W-:Y:S04]  /*266f0*/  IMAD R175, R175, R169, -0x40 ;  /* 0xffffffc0afaf7424 */ /* 0x000fe800078e02a9 */
[----:B------:R4:W3:Y:S04]  /*26700*/  LD.E R168, [R170.64] ;  /* 0x00000004aaa87980 */ /* 0x0008e8000c101900 */
[----:B-1----:R-:W3:Y:S01]  /*26710*/  LD.E.64 R176, [R164.64+0x20] ;  /* 0x00002004a4b07980 */ /* 0x002ee2000c101b00 */
[----:B----4-:R-:W-:Y:S01]  /*26720*/  SHF.R.S32.HI R170, RZ, 0x1f, R175 ;  /* 0x0000001fffaa7819 */ /* 0x010fe200000114af */
[-C--:B--2---:R-:W-:Y:S02]  /*26730*/  IMAD R169, R173, R175.reuse, RZ ;  /* 0x000000afada97224 */ /* 0x084fe400078e02ff */
[C---:B------:R-:W-:Y:S04]  /*26740*/  IMAD.WIDE.U32 R174, R172.reuse, R175, RZ ;  /* 0x000000afacae7225 */ /* 0x040fe800078e00ff */
[----:B------:R-:W-:Y:S04]  /*26750*/  IMAD R169, R172, R170, R169 ;  /* 0x000000aaaca97224 */ /* 0x000fe800078e02a9 */
[----:B------:R-:W-:Y:S02]  /*26760*/  IMAD.IADD R175, R175, 0x1, R169 ;  /* 0x00000001afaf7824 */ /* 0x000fe400078e02a9 */
[----:B---3--:R-:W-:Y:S05]  /*26770*/  IMAD.IADD R166, R166, 0x1, -R168 ;  /* 0x00000001a6a67824 */ /* 0x008fea00078e0aa8 */
[----:B------:R-:W-:Y:S01]  /*26780*/  SHF.R.S32.HI R169, RZ, 0x1f, R166 ;  /* 0x0000001fffa97819 */ /* 0x000fe200000114a6 */
[----:B------:R-:W-:Y:S02]  /*26790*/  IMAD R168, R177, R166, RZ ;  /* 0x000000a6b1a87224 */ /* 0x000fe400078e02ff */
[----:B------:R-:W-:Y:S04]  /*267a0*/  IMAD.WIDE.U32 R174, R166, R176, R174 ;  /* 0x000000b0a6ae7225 */ /* 0x000fe800078e00ae */
[----:B------:R-:W-:Y:S02]  /*267b0*/  IMAD R168, R176, R169, R168 ;  /* 0x000000a9b0a87224 */ /* 0x000fe400078e02a8 */
[----:B------:R-:W-:Y:S02]  /*267c0*/  IMAD.MOV.U32 R171, RZ, RZ, R174 ;  /* 0x000000ffffab7224 */ /* 0x000fe400078e00ae */
[----:B------:R-:W-:Y:S01]  /*267d0*/  IMAD.IADD R166, R175, 0x1, R168 ;  /* 0x00000001afa67824 */ /* 0x000fe200078e02a8 */
[----:B------:R-:W-:-:S05]  /*267e0*/  BRA `(.L_x_7102) ;  /* 0x0000004000007947 */ /* 0x000fca0003800000 */
.L_x_7101:
[----:B------:R-:W-:Y:S02]  /*267f0*/  ULDC.64 UR4, c[0x0][0x118] ;  /* 0x0000460000047ab9 */ /* 0x000fe40000000a00 */
[----:B------:R-:W2:Y:S02]  /*26800*/  LD.E R171, [R164.64+0x38] ;  /* 0x00003804a4ab7980 */ /* 0x000ea4000c101900 */
[----:B--2---:R-:W-:Y:S04]  /*26810*/  LEA R171, -R171, RZ, 0x6 ;  /* 0x000000ffabab7211 */ /* 0x004fe800078e31ff */
[----:B------:R-:W-:Y:S02]  /*26820*/  SHF.R.S32.HI R166, RZ, 0x1f, R171 ;  /* 0x0000001fffa67819 */ /* 0x000fe400000114ab */
.L_x_7102:
[----:B------:R-:W-:Y:S05]  /*26830*/  BSYNC B0 ;  /* 0x0000000000007941 */ /* 0x000fea0003800000 */
.L_x_7100:
[C---:B------:R-:W-:Y:S01]  /*26840*/  LEA R182, P0, R171.reuse, R230, 0x1 ;  /* 0x000000e6abb67211 */ /* 0x040fe200078008ff */
[----:B------:R-:W-:Y:S01]  /*26850*/  ULDC.64 UR4, c[0x0][0x118] ;  /* 0x0000460000047ab9 */ /* 0x000fe20000000a00 */
[C---:B------:R-:W-:Y:S02]  /*26860*/  IADD3 R170, P5, R171.reuse, R226, RZ ;  /* 0x000000e2abaa7210 */ /* 0x040fe40007fbe0ff */
[-C--:B------:R-:W-:Y:S02]  /*26870*/  LEA.HI.X R183, R171, R229.reuse, R166, 0x1, P0 ;  /* 0x000000e5abb77211 */ /* 0x080fe400000f0ca6 */
[-C--:B------:R-:W-:Y:S01]  /*26880*/  @P3 LEA R176, P0, R170, R230.reuse, 0x1 ;  /* 0x000000e6aab03211 */ /* 0x080fe200078008ff */
        /* <DEDUP_REMOVED lines=111> */
.L_x_7099:
[----:B-1----:R-:W-:Y:S05]  /*26f80*/  BSYNC B1 ;  /* 0x0000000000017941 */ /* 0x002fea0003800000 */
.L_x_7098:
[----:B------:R-:W-:Y:S01]  /*26f90*/  SHF.L.U32 R3, R3, 0x1, RZ ;  /* 0x0000000103037819 */ /* 0x000fe200000006ff */
[----:B------:R-:W-:Y:S02]  /*26fa0*/  ULDC.64 UR4, c[0x0][0x118] ;  /* 0x0000460000047ab9 */ /* 0x000fe40000000a00 */
[----:B------:R1:W2:Y:S01]  /*26fb0*/  LD.E R165, [R164.64+0xdc] ;  /* 0x0000dc04a4a57980 */ /* 0x0002a2000c101900 */
[----:B------:R-:W-:Y:S05]  /*26fc0*/  LOP3.LUT R3, R3, 0x6, RZ, 0xc0, !PT ;  /* 0x0000000603037812 */ /* 0x000fea00078ec0ff */
[----:B------:R-:W-:Y:S04]  /*26fd0*/  IMAD R3, R240, 0x40, R3 ;  /* 0x00000040f0037824 */ /* 0x000fe800078e0203 */
[----:B------:R-:W-:Y:S01]  /*26fe0*/  IMAD.IADD R168, R243, 0x1, -R3 ;  /* 0x00000001f3a87824 */ /* 0x000fe200078e0a03 */
[----:B------:R-:W-:Y:S02]  /*26ff0*/  IADD3 R170, R3, 0x1, RZ ;  /* 0x0000000103aa7810 */ /* 0x000fe40007ffe0ff */
[C---:B------:R-:W-:Y:S02]  /*27000*/  IADD3 R169, R245.reuse, -R3, RZ ;  /* 0x80000003f5a97210 */ /* 0x040fe40007ffe0ff */
[----:B------:R-:W-:Y:S02]  /*27010*/  IADD3 R166, R245, -R170, RZ ;  /* 0x800000aaf5a67210 */ /* 0x000fe40007ffe0ff */
[----:B------:R-:W-:Y:S02]  /*27020*/  IABS R169, R169 ;  /* 0x000000a900a97213 */ /* 0x000fe40000000000 */
[----:B------:R-:W-:Y:S02]  /*27030*/  IABS R166, R166 ;  /* 0x000000a600a67213 */ /* 0x000fe40000000000 */
[----:B------:R-:W-:Y:S02]  /*27040*/  IABS R168, R168 ;  /* 0x000000a800a87213 */ /* 0x000fe40000000000 */
[----:B------:R-:W3:Y:S01]  /*27050*/  I2F R169, R169 ;  /* 0x000000a900a97306 */ /* 0x000ee20000201400 */
[C---:B------:R-:W-:Y:S02]  /*27060*/  IADD3 R173, R3.reuse, 0x8, RZ ;  /* 0x0000000803ad7810 */ /* 0x040fe40007ffe0ff */
[C---:B------:R-:W-:Y:S02]  /*27070*/  IADD3 R191, R3.reuse, 0x9, RZ ;  /* 0x0000000903bf7810 */ /* 0x040fe40007ffe0ff */
[-C--:B------:R-:W-:Y:S01]  /*27080*/  ISETP.GE.AND P4, PT, R3, R248.reuse, PT ;  /* 0x000000f80300720c */ /* 0x080fe20003f86270 */
[C---:B------:R-:W-:Y:S01]  /*27090*/  IMAD.IADD R192, R245.reuse, 0x1, -R173 ;  /* 0x00000001f5c07824 */ /* 0x040fe200078e0aad */
[----:B------:R-:W-:Y:S02]  /*270a0*/  IADD3 R190, R245, -R191, RZ ;  /* 0x800000bff5be7210 */ /* 0x000fe40007ffe0ff */
[C---:B------:R-:W-:Y:S01]  /*270b0*/  ISETP.GE.AND P3, PT, R170.reuse, R248, PT ;  /* 0x000000f8aa00720c */ /* 0x040fe20003f66270 */
[----:B------:R-:W4:Y:S01]  /*270c0*/  I2F R166, R166 ;  /* 0x000000a600a67306 */ /* 0x000f220000201400 */
[C---:B------:R-:W-:Y:S02]  /*270d0*/  ISETP.GE.AND P6, PT, R3.reuse, R247, PT ;  /* 0x000000f70300720c */ /* 0x040fe40003fc6270 */
[----:B------:R-:W-:Y:S02]  /*270e0*/  IABS R192, R192 ;  /* 0x000000c000c07213 */ /* 0x000fe40000000000 */
[----:B------:R-:W-:Y:S02]  /*270f0*/  IABS R190, R190 ;  /* 0x000000be00be7213 */ /* 0x000fe40000000000 */
[CC--:B------:R-:W-:Y:S02]  /*27100*/  ISETP.GE.OR P4, PT, R3.reuse, R244.reuse, !P4 ;  /* 0x000000f40300720c */ /* 0x0c0fe40006786670 */
[C---:B------:R-:W-:Y:S01]  /*27110*/  IADD3 R183, R3.reuse, 0x10, RZ ;  /* 0x0000001003b77810 */ /* 0x040fe20007ffe0ff */
[----:B------:R-:W1:Y:S01]  /*27120*/  I2F R168, R168 ;  /* 0x000000a800a87306 */ /* 0x000e620000201400 */
[C---:B------:R-:W-:Y:S02]  /*27130*/  ISETP.GE.OR P3, PT, R170.reuse, R244, !P3 ;  /* 0x000000f4aa00720c */ /* 0x040fe40005f66670 */
[----:B------:R-:W-:Y:S01]  /*27140*/  ISETP.GE.OR P6, PT, R3, R246, !P6 ;  /* 0x000000f60300720c */ /* 0x000fe200077c6670 */
[----:B------:R-:W-:Y:S01]  /*27150*/  IMAD.IADD R187, R245, 0x1, -R183 ;  /* 0x00000001f5bb7824 */ /* 0x000fe200078e0ab7 */
[----:B------:R-:W-:Y:S02]  /*27160*/  IADD3 R174, R243, -R183, RZ ;  /* 0x800000b7f3ae7210 */ /* 0x000fe40007ffe0ff */
[----:B------:R-:W-:Y:S02]  /*27170*/  IADD3 R172, R3, 0x20, RZ ;  /* 0x0000002003ac7810 */ /* 0x000fe40007ffe0ff */
[-C--:B------:R-:W-:Y:S01]  /*27180*/  ISETP.GE.AND P1, PT, R173, R248.reuse, PT ;  /* 0x000000f8ad00720c */ /* 0x080fe20003f26270 */
[----:B------:R-:W1:Y:S01]  /*27190*/  I2F R192, R192 ;  /* 0x000000c000c07306 */ /* 0x000e620000201400 */
[----:B------:R-:W-:Y:S01]  /*271a0*/  ISETP.GE.AND P2, PT, R191, R248, PT ;  /* 0x000000f8bf00720c */ /* 0x000fe20003f46270 */
[----:B------:R-:W-:Y:S01]  /*271b0*/  IMAD.IADD R171, R245, 0x1, -R172 ;  /* 0x00000001f5ab7824 */ /* 0x000fe200078e0aac */
[C---:B------:R-:W-:Y:S02]  /*271c0*/  IADD3 R181, R3.reuse, 0x18, RZ ;  /* 0x0000001803b57810 */ /* 0x040fe40007ffe0ff */
[----:B------:R-:W-:Y:S02]  /*271d0*/  IADD3 R182, R3, 0x11, RZ ;  /* 0x0000001103b67810 */ /* 0x000fe40007ffe0ff */
[-C--:B------:R-:W-:Y:S01]  /*271e0*/  ISETP.GE.OR P1, PT, R173, R244.reuse, !P1 ;  /* 0x000000f4ad00720c */ /* 0x080fe20004f26670 */
[----:B------:R-:W-:Y:S01]  /*271f0*/  IMAD.IADD R185, R245, 0x1, -R181 ;  /* 0x00000001f5b97824 */ /* 0x000fe200078e0ab5 */
[----:B------:R-:W-:Y:S01]  /*27200*/  ISETP.GE.OR P2, PT, R191, R244, !P2 ;  /* 0x000000f4bf00720c */ /* 0x000fe20005746670 */
[----:B------:R-:W3:Y:S01]  /*27210*/  I2F R190, R190 ;  /* 0x000000be00be7306 */ /* 0x000ee20000201400 */
[----:B------:R-:W-:Y:S02]  /*27220*/  IADD3 R175, R243, -R191, RZ ;  /* 0x800000bff3af7210 */ /* 0x000fe40007ffe0ff */
[----:B------:R-:W-:Y:S02]  /*27230*/  IABS R187, R187 ;  /* 0x000000bb00bb7213 */ /* 0x000fe40000000000 */
[----:B------:R-:W-:Y:S02]  /*27240*/  IADD3 R186, R245, -R182, RZ ;  /* 0x800000b6f5ba7210 */ /* 0x000fe40007ffe0ff */
[----:B------:R-:W-:Y:S02]  /*27250*/  IABS R177, R171 ;  /* 0x000000ab00b17213 */ /* 0x000fe40000000000 */
[----:B------:R-:W-:Y:S01]  /*27260*/  IADD3 R171, R3, 0x21, RZ ;  /* 0x0000002103ab7810 */ /* 0x000fe20007ffe0ff */
[----:B------:R-:W3:Y:S01]  /*27270*/  I2F R187, R187 ;  /* 0x000000bb00bb7306 */ /* 0x000ee20000201400 */
[----:B------:R-:W-:Y:S02]  /*27280*/  ISETP.GE.AND P5, PT, R173, R247, PT ;  /* 0x000000f7ad00720c */ /* 0x000fe40003fa6270 */
[----:B------:R-:W-:Y:S01]  /*27290*/  IABS R186, R186 ;  /* 0x000000ba00ba7213 */ /* 0x000fe20000000000 */
[----:B-1----:R-:W-:Y:S01]  /*272a0*/  IMAD.IADD R164, R245, 0x1, -R171 ;  /* 0x00000001f5a47824 */ /* 0x002fe200078e0aab */
[----:B------:R-:W-:Y:S02]  /*272b0*/  ISETP.GE.OR P5, PT, R173, R246, !P5 ;  /* 0x000000f6ad00720c */ /* 0x000fe40006fa6670 */
[C---:B------:R-:W-:Y:S02]  /*272c0*/  IADD3 R178, R243.reuse, -R173, RZ ;  /* 0x800000adf3b27210 */ /* 0x040fe40007ffe0ff */
[----:B------:R-:W-:Y:S01]  /*272d0*/  IADD3 R173, R243, -R182, RZ ;  /* 0x800000b6f3ad7210 */ /* 0x000fe20007ffe0ff */
[----:B------:R-:W1:Y:S01]  /*272e0*/  I2F R186, R186 ;  /* 0x000000ba00ba7306 */ /* 0x000e620000201400 */
[----:B------:R-:W-:Y:S02]  /*272f0*/  IADD3 R180, R3, 0x19, RZ ;  /* 0x0000001903b47810 */ /* 0x000fe40007ffe0ff */
[C---:B------:R-:W-:Y:S02]  /*27300*/  ISETP.GE.AND P0, PT, R170.reuse, R247, PT ;  /* 0x000000f7aa00720c */ /* 0x040fe40003f06270 */
[----:B------:R-:W-:Y:S01]  /*27310*/  IABS R164, R164 ;  /* 0x000000a400a47213 */ /* 0x000fe20000000000 */
[----:B------:R-:W-:Y:S01]  /*27320*/  IMAD.IADD R179, R245, 0x1, -R180 ;  /* 0x00000001f5b37824 */ /* 0x000fe200078e0ab4 */
[----:B------:R-:W-:Y:S02]  /*27330*/  IADD3 R184, R243, -R170, RZ ;  /* 0x800000aaf3b87210 */ /* 0x000fe40007ffe0ff */
[----:B------:R-:W-:Y:S01]  /*27340*/  ISETP.GE.OR P0, PT, R170, R246, !P0 ;  /* 0x000000f6aa00720c */ /* 0x000fe20004706670 */
[----:B------:R-:W-:Y:S01]  /*27350*/  I2F R177, R177 ;  /* 0x000000b100b17306 */ /* 0x000fe20000201400 */
[----:B------:R-:W-:Y:S02]  /*27360*/  IABS R179, R179 ;  /* 0x000000b300b37213 */ /* 0x000fe40000000000 */
[----:B------:R-:W-:Y:S02]  /*27370*/  IABS R185, R185 ;  /* 0x000000b900b97213 */ /* 0x000fe40000000000 */
[----:B------:R-:W-:Y:S02]  /*27380*/  IABS R184, R184 ;  /* 0x000000b800b87213 */ /* 0x000fe40000000000 */
[----:B------:R-:W-:Y:S02]  /*27390*/  IABS R173, R173 ;  /* 0x000000ad00ad7213 */ /* 0x000fe40000000000 */
[----:B------:R-:W-:Y:S01]  /*273a0*/  IABS R178, R178 ;  /* 0x000000b200b27213 */ /* 0x000fe20000000000 */
[----:B------:R1:W-:Y:S01]  /*273b0*/  I2F R170, R164 ;  /* 0x000000a400aa7306 */ /* 0x0003e20000201400 */
[----:B------:R-:W-:Y:S09]  /*273c0*/  IABS R175, R175 ;  /* 0x000000af00af7213 */ /* 0x000ff20000000000 */
[----:B------:R-:W3:Y:S10]  /*273d0*/  I2F R179, R179 ;  /* 0x000000b300b37306 */ /* 0x000ef40000201400 */
[----:B------:R-:W3:Y:S01]  /*273e0*/  I2F R185, R185 ;  /* 0x000000b900b97306 */ /* 0x000ee20000201400 */
[----:B-1----:R-:W-:Y:S09]  /*273f0*/  IABS R164, R174 ;  /* 0x000000ae00a47213 */ /* 0x002ff20000000000 */
[----:B------:R1:W-:Y:S10]  /*27400*/  I2F R174, R164 ;  /* 0x000000a400ae7306 */ /* 0x0003f40000201400 */
[----:B------:R-:W3:Y:S10]  /*27410*/  I2F R184, R184 ;  /* 0x000000b800b87306 */ /* 0x000ef40000201400 */
[----:B------:R-:W4:Y:S01]  /*27420*/  I2F R173, R173 ;  /* 0x000000ad00ad7306 */ /* 0x000f220000201400 */
[C---:B-1----:R-:W-:Y:S09]  /*27430*/  IADD3 R164, R3.reuse, 0x30, RZ ;  /* 0x0000003003a47810 */ /* 0x042ff20007ffe0ff */
[----:B------:R-:W1:Y:S10]  /*27440*/  I2F R178, R178 ;  /* 0x000000b200b27306 */ /* 0x000e740000201400 */
[----:B------:R-:W1:Y:S01]  /*27450*/  I2F R175, R175 ;  /* 0x000000af00af7306 */ /* 0x000e620000201400 */
[C---:B---3--:R-:W-:Y:S01]  /*27460*/  FFMA.FTZ R4, -R242.reuse, R169, R4 ;  /* 0x000000a9f2047223 */ /* 0x048fe20000010104 */
[C---:B------:R-:W-:Y:S01]  /*27470*/  IADD3 R169, R3.reuse, 0x28, RZ ;  /* 0x0000002803a97810 */ /* 0x040fe20007ffe0ff */
[C---:B----4-:R-:W-:Y:S01]  /*27480*/  FFMA.FTZ R5, -R242.reuse, R166, R5 ;  /* 0x000000a6f2057223 */ /* 0x050fe20000010105 */
[----:B------:R-:W-:Y:S01]  /*27490*/  IADD3 R166, R3, 0x29, RZ ;  /* 0x0000002903a67810 */ /* 0x000fe20007ffe0ff */
[----:B------:R-:W-:Y:S01]  /*274a0*/  FFMA.FTZ R6, -R242, R168, R6 ;  /* 0x000000a8f2067223 */ /* 0x000fe20000010106 */
[----:B------:R-:W-:Y:S01]  /*274b0*/  FSEL R168, R4, -INF , !P4 ;  /* 0xff80000004a87808 */ /* 0x000fe20006000000 */
[----:B------:R-:W-:Y:S01]  /*274c0*/  FFMA.FTZ R8, -R242, R192, R8 ;  /* 0x000000c0f2087223 */ /* 0x000fe20000010108 */
[----:B------:R-:W-:Y:S01]  /*274d0*/  FSEL R5, R5, -INF , !P3 ;  /* 0xff80000005057808 */ /* 0x000fe20005800000 */
[----:B------:R-:W-:Y:S01]  /*274e0*/  IMAD.IADD R4, R245, 0x1, -R166 ;  /* 0x00000001f5047824 */ /* 0x000fe200078e0aa6 */
[----:B------:R-:W-:Y:S01]  /*274f0*/  FSEL R6, R6, -INF , !P6 ;  /* 0xff80000006067808 */ /* 0x000fe20007000000 */
[C---:B------:R-:W-:Y:S01]  /*27500*/  FFMA.FTZ R9, -R242.reuse, R190, R9 ;  /* 0x000000bef2097223 */ /* 0x040fe20000010109 */
[C---:B------:R-:W-:Y:S01]  /*27510*/  ISETP.GE.AND P6, PT, R183.reuse, R248, PT ;  /* 0x000000f8b700720c */ /* 0x040fe20003fc6270 */
[C---:B------:R-:W-:Y:S01]  /*27520*/  FFMA.FTZ R12, -R242.reuse, R187, R12 ;  /* 0x000000bbf20c7223 */ /* 0x040fe2000001010c */
[C---:B------:R-:W-:Y:S01]  /*27530*/  ISETP.GE.AND P3, PT, R183.reuse, R247, PT ;  /* 0x000000f7b700720c */ /* 0x040fe20003f66270 */
[C---:B------:R-:W-:Y:S01]  /*27540*/  FFMA.FTZ R13, -R242.reuse, R186, R13 ;  /* 0x000000baf20d7223 */ /* 0x040fe2000001010d */
[----:B------:R-:W-:Y:S01]  /*27550*/  IABS R4, R4 ;  /* 0x0000000400047213 */ /* 0x000fe20000000000 */
[C---:B------:R-:W-:Y:S01]  /*27560*/  FFMA.FTZ R17, -R242.reuse, R179, R17 ;  /* 0x000000b3f2117223 */ /* 0x040fe20000010111 */
[----:B------:R-:W-:Y:S01]  /*27570*/  ISETP.GE.OR P6, PT, R183, R244, !P6 ;  /* 0x000000f4b700720c */ /* 0x000fe200077c6670 */
[----:B------:R-:W-:Y:S01]  /*27580*/  IMAD.IADD R176, R245, 0x1, -R169 ;  /* 0x00000001f5b07824 */ /* 0x000fe200078e0aa9 */
[-C--:B------:R-:W-:Y:S01]  /*27590*/  ISETP.GE.OR P3, PT, R183, R246.reuse, !P3 ;  /* 0x000000f6b700720c */ /* 0x080fe20005f66670 */
[----:B------:R-:W-:Y:S01]  /*275a0*/  FFMA.FTZ R16, -R242, R185, R16 ;  /* 0x000000b9f2107223 */ /* 0x000fe20000010110 */
[----:B------:R-:W3:Y:S01]  /*275b0*/  I2F R183, R4 ;  /* 0x0000000400b77306 */ /* 0x000ee20000201400 */
[----:B------:R-:W-:Y:S01]  /*275c0*/  ISETP.GE.AND P4, PT, R191, R247, PT ;  /* 0x000000f7bf00720c */ /* 0x000fe20003f86270 */
[----:B------:R-:W-:Y:S01]  /*275d0*/  IMAD.IADD R190, R245, 0x1, -R164 ;  /* 0x00000001f5be7824 */ /* 0x000fe200078e0aa4 */
[----:B------:R-:W-:Y:S01]  /*275e0*/  FSEL R8, R8, -INF , !P1 ;  /* 0xff80000008087808 */ /* 0x000fe20004800000 */
[C---:B------:R-:W-:Y:S01]  /*275f0*/  FFMA.FTZ R20, -R242.reuse, R177, R20 ;  /* 0x000000b1f2147223 */ /* 0x040fe20000010114 */
[----:B------:R-:W-:Y:S01]  /*27600*/  ISETP.GE.OR P4, PT, R191, R246, !P4 ;  /* 0x000000f6bf00720c */ /* 0x000fe20006786670 */
[C---:B------:R-:W-:Y:S01]  /*27610*/  FFMA.FTZ R7, -R242.reuse, R184, R7 ;  /* 0x000000b8f2077223 */ /* 0x040fe20000010107 */
[----:B------:R-:W-:Y:S01]  /*27620*/  IADD3 R191, R243, -R181, RZ ;  /* 0x800000b5f3bf7210 */ /* 0x000fe20007ffe0ff */
[C---:B------:R-:W-:Y:S01]  /*27630*/  FFMA.FTZ R21, -R242.reuse, R170, R21 ;  /* 0x000000aaf2157223 */ /* 0x040fe20000010115 */
[----:B------:R-:W-:Y:S01]  /*27640*/  FSEL R9, R9, -INF , !P2 ;  /* 0xff80000009097808 */ /* 0x000fe20005000000 */
[----:B------:R-:W-:Y:S01]  /*27650*/  FFMA.FTZ R14, -R242, R174, R14 ;  /* 0x000000aef20e7223 */ /* 0x000fe2000001010e */
[----:B------:R-:W-:Y:S01]  /*27660*/  ISETP.GE.AND P1, PT, R182, R248, PT ;  /* 0x000000f8b600720c */ /* 0x000fe20003f26270 */
[----:B------:R-:W-:Y:S01]  /*27670*/  FFMA.FTZ R15, -R242, R173, R15 ;  /* 0x000000adf20f7223 */ /* 0x000fe2000001010f */
[----:B------:R-:W-:Y:S01]  /*27680*/  ISETP.GE.AND P2, PT, R182, R247, PT ;  /* 0x000000f7b600720c */ /* 0x000fe20003f46270 */
[----:B-1----:R-:W-:Y:S01]  /*27690*/  FFMA.FTZ R10, -R242, R178, R10 ;  /* 0x000000b2f20a7223 */ /* 0x002fe2000001010a */
[----:B------:R-:W-:Y:S01]  /*276a0*/  ISETP.GE.OR P1, PT, R182, R244, !P1 ;  /* 0x000000f4b600720c */ /* 0x000fe20004f26670 */
[----:B------:R-:W-:Y:S01]  /*276b0*/  FFMA.FTZ R11, -R242, R175, R11 ;  /* 0x000000aff20b7223 */ /* 0x000fe2000001010b */
[----:B------:R-:W-:Y:S02]  /*276c0*/  ISETP.GE.OR P2, PT, R182, R246, !P2 ;  /* 0x000000f6b600720c */ /* 0x000fe40005746670 */
[----:B------:R-:W-:Y:S02]  /*276d0*/  FSEL R198, R12, -INF , !P6 ;  /* 0xff8000000cc67808 */ /* 0x000fe40007000000 */
[----:B------:R-:W-:Y:S02]  /*276e0*/  IADD3 R12, R3, 0x31, RZ ;  /* 0x00000031030c7810 */ /* 0x000fe40007ffe0ff */
[----:B------:R-:W-:Y:S01]  /*276f0*/  FSEL R199, R13, -INF , !P1 ;  /* 0xff8000000dc77808 */ /* 0x000fe20004800000 */
[----:B---3--:R-:W-:Y:S01]  /*27700*/  FFMA.FTZ R25, -R242, R183, R25 ;  /* 0x000000b7f2197223 */ /* 0x008fe20000010119 */
[----:B------:R-:W-:Y:S02]  /*27710*/  IABS R4, R191 ;  /* 0x000000bf00047213 */ /* 0x000fe40000000000 */
[C---:B------:R-:W-:Y:S02]  /*27720*/  ISETP.GE.AND P6, PT, R181.reuse, R248, PT ;  /* 0x000000f8b500720c */ /* 0x040fe40003fc6270 */
[----:B------:R-:W1:Y:S01]  /*27730*/  I2F R182, R4 ;  /* 0x0000000400b67306 */ /* 0x000e620000201400 */
[----:B------:R-:W-:Y:S02]  /*27740*/  IABS R176, R176 ;  /* 0x000000b000b07213 */ /* 0x000fe40000000000 */
[----:B------:R-:W-:Y:S02]  /*27750*/  ISETP.GE.OR P6, PT, R181, R244, !P6 ;  /* 0x000000f4b500720c */ /* 0x000fe400077c6670 */
[----:B------:R-:W-:Y:S02]  /*27760*/  IABS R190, R190 ;  /* 0x000000be00be7213 */ /* 0x000fe40000000000 */
[----:B------:R-:W-:Y:S02]  /*27770*/  FSEL R223, R16, -INF , !P6 ;  /* 0xff80000010df7808 */ /* 0x000fe40007000000 */
[C---:B------:R-:W-:Y:S01]  /*27780*/  ISETP.GE.AND P6, PT, R180.reuse, R248, PT ;  /* 0x000000f8b400720c */ /* 0x040fe20003fc6270 */
[----:B------:R-:W3:Y:S01]  /*27790*/  I2F R176, R176 ;  /* 0x000000b000b07306 */ /* 0x000ee20000201400 */
[----:B------:R-:W-:Y:S02]  /*277a0*/  IADD3 R16, R243, -R172, RZ ;  /* 0x800000acf3107210 */ /* 0x000fe40007ffe0ff */
[----:B------:R-:W-:Y:S02]  /*277b0*/  ISETP.GE.OR P6, PT, R180, R244, !P6 ;  /* 0x000000f4b400720c */ /* 0x000fe400077c6670 */
[----:B------:R-:W-:Y:S02]  /*277c0*/  IABS R16, R16 ;  /* 0x0000001000107213 */ /* 0x000fe40000000000 */
[----:B------:R-:W-:Y:S02]  /*277d0*/  FSEL R251, R17, -INF , !P6 ;  /* 0xff80000011fb7808 */ /* 0x000fe40007000000 */
[----:B------:R-:W-:Y:S01]  /*277e0*/  ISETP.GE.AND P6, PT, R172, R248, PT ;  /* 0x000000f8ac00720c */ /* 0x000fe20003fc6270 */
[----:B------:R-:W4:Y:S01]  /*277f0*/  I2F R184, R190 ;  /* 0x000000be00b87306 */ /* 0x000f220000201400 */
[----:B------:R-:W-:Y:S02]  /*27800*/  FSEL R252, R14, -INF , !P3 ;  /* 0xff8000000efc7808 */ /* 0x000fe40005800000 */
[----:B------:R-:W-:Y:S01]  /*27810*/  ISETP.GE.OR P6, PT, R172, R244, !P6 ;  /* 0x000000f4ac00720c */ /* 0x000fe200077c6670 */
[----:B-1----:R-:W-:Y:S01]  /*27820*/  FFMA.FTZ R18, -R242, R182, R18 ;  /* 0x000000b6f2127223 */ /* 0x002fe20000010112 */
[C---:B------:R-:W-:Y:S02]  /*27830*/  IADD3 R4, R243.reuse, -R180, RZ ;  /* 0x800000b4f3047210 */ /* 0x040fe40007ffe0ff */
[----:B------:R-:W-:Y:S01]  /*27840*/  FSEL R187, R20, -INF , !P6 ;  /* 0xff80000014bb7808 */ /* 0x000fe20007000000 */
[----:B------:R-:W-:Y:S01]  /*27850*/  IMAD.IADD R20, R243, 0x1, -R171 ;  /* 0x00000001f3147824 */ /* 0x000fe200078e0aab */
[----:B------:R-:W-:Y:S01]  /*27860*/  IABS R4, R4 ;  /* 0x0000000400047213 */ /* 0x000fe20000000000 */
[----:B------:R-:W1:Y:S01]  /*27870*/  I2F R16, R16 ;  /* 0x0000001000107306 */ /* 0x000e620000201400 */
[----:B------:R-:W-:Y:S02]  /*27880*/  ISETP.GE.AND P6, PT, R171, R248, PT ;  /* 0x000000f8ab00720c */ /* 0x000fe40003fc6270 */
[----:B------:R-:W-:Y:S01]  /*27890*/  MOV R13, R4 ;  /* 0x00000004000d7202 */ /* 0x000fe20000000f00 */
[----:B------:R-:W-:Y:S01]  /*278a0*/  IMAD.IADD R4, R245, 0x1, -R12 ;  /* 0x00000001f5047824 */ /* 0x000fe200078e0a0c */
[----:B------:R-:W-:Y:S01]  /*278b0*/  ISETP.GE.OR P6, PT, R171, R244, !P6 ;  /* 0x000000f4ab00720c */ /* 0x000fe200077c6670 */
[C---:B---3--:R-:W-:Y:S01]  /*278c0*/  FFMA.FTZ R24, -R242.reuse, R176, R24 ;  /* 0x000000b0f2187223 */ /* 0x048fe20000010118 */
[----:B------:R-:W-:Y:S02]  /*278d0*/  ISETP.GE.AND P3, PT, R169, R247, PT ;  /* 0x000000f7a900720c */ /* 0x000fe40003f66270 */
[----:B------:R-:W-:Y:S01]  /*278e0*/  IABS R4, R4 ;  /* 0x0000000400047213 */ /* 0x000fe20000000000 */
[----:B------:R-:W3:Y:S01]  /*278f0*/  I2F R13, R13 ;  /* 0x0000000d000d7306 */ /* 0x000ee20000201400 */
[----:B------:R-:W-:Y:S02]  /*27900*/  FSEL R193, R21, -INF , !P6 ;  /* 0xff80000015c17808 */ /* 0x000fe40007000000 */
[C---:B------:R-:W-:Y:S01]  /*27910*/  ISETP.GE.AND P6, PT, R169.reuse, R248, PT ;  /* 0x000000f8a900720c */ /* 0x040fe20003fc6270 */
[----:B----4-:R-:W-:Y:S01]  /*27920*/  FFMA.FTZ R28, -R242, R184, R28 ;  /* 0x000000b8f21c7223 */ /* 0x010fe2000001011c */
[C---:B------:R-:W-:Y:S02]  /*27930*/  ISETP.GE.OR P3, PT, R169.reuse, R246, !P3 ;  /* 0x000000f6a900720c */ /* 0x040fe40005f66670 */
[----:B------:R-:W-:Y:S02]  /*27940*/  ISETP.GE.OR P6, PT, R169, R244, !P6 ;  /* 0x000000f4a900720c */ /* 0x000fe400077c6670 */
[----:B------:R-:W-:Y:S01]  /*27950*/  IADD3 R169, R243, -R169, RZ ;  /* 0x800000a9f3a97210 */ /* 0x000fe20007ffe0ff */
[----:B------:R-:W4:Y:S01]  /*27960*/  I2F R179, R4 ;  /* 0x0000000400b37306 */ /* 0x000f220000201400 */
[----:B------:R-:W-:Y:S02]  /*27970*/  FSEL R186, R24, -INF , !P6 ;  /* 0xff80000018ba7808 */ /* 0x000fe40007000000 */
[----:B------:R-:W-:Y:S01]  /*27980*/  ISETP.GE.AND P6, PT, R166, R248, PT ;  /* 0x000000f8a600720c */ /* 0x000fe20003fc6270 */
[----:B-1----:R-:W-:Y:S01]  /*27990*/  FFMA.FTZ R22, -R242, R16, R22 ;  /* 0x00000010f2167223 */ /* 0x002fe20000010116 */
[----:B------:R-:W-:Y:S02]  /*279a0*/  FMNMX.FTZ R16, R168, R2, !PT ;  /* 0x00000002a8107209 */ /* 0x000fe40007810000 */
[----:B------:R-:W-:Y:S02]  /*279b0*/  ISETP.GE.OR P6, PT, R166, R244, !P6 ;  /* 0x000000f4a600720c */ /* 0x000fe400077c6670 */
[----:B------:R-:W-:Y:S02]  /*279c0*/  IABS R169, R169 ;  /* 0x000000a900a97213 */ /* 0x000fe40000000000 */
[----:B------:R-:W-:Y:S02]  /*279d0*/  FSEL R24, R15, -INF , !P2 ;  /* 0xff8000000f187808 */ /* 0x000fe40005000000 */
[----:B------:R-:W-:Y:S01]  /*279e0*/  FSEL R7, R7, -INF , !P0 ;  /* 0xff80000007077808 */ /* 0x000fe20004000000 */
[----:B------:R-:W1:Y:S01]  /*279f0*/  I2F R15, R169 ;  /* 0x000000a9000f7306 */ /* 0x000e620000201400 */
[----:B------:R-:W-:Y:S01]  /*27a00*/  ISETP.GE.AND P0, PT, R180, R247, PT ;  /* 0x000000f7b400720c */ /* 0x000fe20003f06270 */
[----:B---3--:R-:W-:Y:S01]  /*27a10*/  FFMA.FTZ R19, -R242, R13, R19 ;  /* 0x0000000df2137223 */ /* 0x008fe20000010113 */
[----:B------:R-:W-:Y:S02]  /*27a20*/  FSEL R185, R25, -INF , !P6 ;  /* 0xff80000019b97808 */ /* 0x000fe40007000000 */
[C---:B------:R-:W-:Y:S02]  /*27a30*/  ISETP.GE.AND P6, PT, R164.reuse, R248, PT ;  /* 0x000000f8a400720c */ /* 0x040fe40003fc6270 */
[----:B------:R-:W-:Y:S02]  /*27a40*/  FMNMX.FTZ R16, R5, R16, !PT ;  /* 0x0000001005107209 */ /* 0x000fe40007810000 */
[----:B------:R-:W-:Y:S01]  /*27a50*/  ISETP.GE.OR P6, PT, R164, R244, !P6 ;  /* 0x000000f4a400720c */ /* 0x000fe200077c6670 */
[----:B----4-:R-:W-:Y:S01]  /*27a60*/  FFMA.FTZ R29, -R242, R179, R29 ;  /* 0x000000b3f21d7223 */ /* 0x010fe2000001011d */
[----:B------:R-:W-:Y:S02]  /*27a70*/  IADD3 R4, R3, 0x38, RZ ;  /* 0x0000003803047810 */ /* 0x000fe40007ffe0ff */
[----:B------:R-:W-:Y:S02]  /*27a80*/  FMNMX.FTZ R16, R8, R16, !PT ;  /* 0x0000001008107209 */ /* 0x000fe40007810000 */
[----:B------:R-:W-:Y:S02]  /*27a90*/  IADD3 R17, R245, -R4, RZ ;  /* 0x80000004f5117210 */ /* 0x000fe40007ffe0ff */
[----:B------:R-:W-:Y:S02]  /*27aa0*/  ISETP.GE.OR P0, PT, R180, R246, !P0 ;  /* 0x000000f6b400720c */ /* 0x000fe40004706670 */
[----:B------:R-:W-:Y:S02]  /*27ab0*/  IABS R17, R17 ;  /* 0x0000001100117213 */ /* 0x000fe40000000000 */
[----:B------:R-:W-:Y:S02]  /*27ac0*/  FSEL R180, R28, -INF , !P6 ;  /* 0xff8000001cb47808 */ /* 0x000fe40007000000 */
[----:B------:R-:W-:Y:S01]  /*27ad0*/  FSEL R19, R19, -INF , !P0 ;  /* 0xff80000013137808 */ /* 0x000fe20004000000 */
[----:B-1----:R-:W-:Y:S01]  /*27ae0*/  FFMA.FTZ R26, -R242, R15, R26 ;  /* 0x0000000ff21a7223 */ /* 0x002fe2000001011a */
[----:B------:R-:W1:Y:S01]  /*27af0*/  I2F R17, R17 ;  /* 0x0000001100117306 */ /* 0x000e620000201400 */
[C---:B------:R-:W-:Y:S02]  /*27b00*/  ISETP.GE.AND P6, PT, R12.reuse, R248, PT ;  /* 0x000000f80c00720c */ /* 0x040fe40003fc6270 */
[-C--:B------:R-:W-:Y:S02]  /*27b10*/  ISETP.GE.AND P0, PT, R12, R247.reuse, PT ;  /* 0x000000f70c00720c */ /* 0x080fe40003f06270 */
[----:B------:R-:W-:Y:S02]  /*27b20*/  ISETP.GE.AND P2, PT, R166, R247, PT ;  /* 0x000000f7a600720c */ /* 0x000fe40003f46270 */
[----:B------:R-:W-:Y:S02]  /*27b30*/  IABS R20, R20 ;  /* 0x0000001400147213 */ /* 0x000fe40000000000 */
[C---:B------:R-:W-:Y:S02]  /*27b40*/  ISETP.GE.OR P6, PT, R12.reuse, R244, !P6 ;  /* 0x000000f40c00720c */ /* 0x040fe400077c6670 */
[-C--:B------:R-:W-:Y:S02]  /*27b50*/  ISETP.GE.OR P0, PT, R12, R246.reuse, !P0 ;  /* 0x000000f60c00720c */ /* 0x080fe40004706670 */
[----:B------:R-:W-:Y:S01]  /*27b60*/  ISETP.GE.OR P2, PT, R166, R246, !P2 ;  /* 0x000000f6a600720c */ /* 0x000fe20005746670 */
[C---:B------:R-:W-:Y:S01]  /*27b70*/  IMAD.IADD R166, R243.reuse, 0x1, -R166 ;  /* 0x00000001f3a67824 */ /* 0x040fe200078e0aa6 */
[----:B------:R-:W3:Y:S01]  /*27b80*/  I2F R20, R20 ;  /* 0x0000001400147306 */ /* 0x000ee20000201400 */
[----:B------:R-:W-:Y:S02]  /*27b90*/  FSEL R10, R10, -INF , !P5 ;  /* 0xff8000000a0a7808 */ /* 0x000fe40006800000 */
[----:B------:R-:W-:Y:S02]  /*27ba0*/  IADD3 R14, R243, -R164, RZ ;  /* 0x800000a4f30e7210 */ /* 0x000fe40007ffe0ff */
[----:B------:R-:W-:Y:S02]  /*27bb0*/  IABS R13, R166 ;  /* 0x000000a6000d7213 */ /* 0x000fe40000000000 */
[----:B------:R-:W-:Y:S01]  /*27bc0*/  FSEL R11, R11, -INF , !P4 ;  /* 0xff8000000b0b7808 */ /* 0x000fe20006000000 */
[----:B-1----:R-:W-:Y:S01]  /*27bd0*/  FFMA.FTZ R32, -R242, R17, R32 ;  /* 0x00000011f2207223 */ /* 0x002fe20000010120 */
[----:B------:R-:W-:Y:S01]  /*27be0*/  FMNMX.FTZ R17, R9, R16, !PT ;  /* 0x0000001009117209 */ /* 0x000fe20007810000 */
[----:B------:R-:W-:Y:S01]  /*27bf0*/  IMAD.IADD R16, R243, 0x1, -R12 ;  /* 0x00000001f3107824 */ /* 0x000fe200078e0a0c */
[----:B------:R-:W-:Y:S01]  /*27c00*/  IADD3 R3, R3, 0x39, RZ ;  /* 0x0000003903037810 */ /* 0x000fe20007ffe0ff */
[----:B------:R-:W1:Y:S01]  /*27c10*/  I2F R13, R13 ;  /* 0x0000000d000d7306 */ /* 0x000e620000201400 */
[----:B------:R-:W-:Y:S02]  /*27c20*/  FMNMX.FTZ R12, R198, R17, !PT ;  /* 0x00000011c60c7209 */ /* 0x000fe40007810000 */
[----:B------:R-:W-:Y:S02]  /*27c30*/  FMNMX.FTZ R17, R6, R0, !PT ;  /* 0x0000000006117209 */ /* 0x000fe40007810000 */
[----:B------:R-:W-:Y:S02]  /*27c40*/  ISETP.GE.AND P1, PT, R181, R247, PT ;  /* 0x000000f7b500720c */ /* 0x000fe40003f26270 */
[----:B------:R-:W-:Y:S02]  /*27c50*/  FMNMX.FTZ R17, R7, R17, !PT ;  /* 0x0000001107117209 */ /* 0x000fe40007810000 */
[----:B------:R-:W-:Y:S02]  /*27c60*/  IABS R14, R14 ;  /* 0x0000000e000e7213 */ /* 0x000fe40000000000 */
[----:B------:R-:W-:Y:S01]  /*27c70*/  FMNMX.FTZ R17, R10, R17, !PT ;  /* 0x000000110a117209 */ /* 0x000fe20007810000 */
[C---:B---3--:R-:W-:Y:S01]  /*27c80*/  FFMA.FTZ R23, -R242.reuse, R20, R23 ;  /* 0x00000014f2177223 */ /* 0x048fe20000010117 */
[----:B------:R-:W-:Y:S02]  /*27c90*/  IADD3 R170, R245, -R3, RZ ;  /* 0x80000003f5aa7210 */ /* 0x000fe40007ffe0ff */
[----:B------:R-:W-:Y:S01]  /*27ca0*/  FMNMX.FTZ R17, R11, R17, !PT ;  /* 0x000000110b117209 */ /* 0x000fe20007810000 */
[----:B------:R-:W3:Y:S01]  /*27cb0*/  I2F R14, R14 ;  /* 0x0000000e000e7306 */ /* 0x000ee20000201400 */
[----:B------:R-:W-:Y:S02]  /*27cc0*/  ISETP.GE.OR P1, PT, R181, R246, !P1 ;  /* 0x000000f6b500720c */ /* 0x000fe40004f26670 */
[----:B------:R-:W-:Y:S02]  /*27cd0*/  IABS R16, R16 ;  /* 0x0000001000107213 */ /* 0x000fe40000000000 */
[----:B------:R-:W-:Y:S02]  /*27ce0*/  FMNMX.FTZ R12, R199, R12, !PT ;  /* 0x0000000cc70c7209 */ /* 0x000fe40007810000 */
[----:B------:R-:W-:Y:S01]  /*27cf0*/  IADD3 R15, R243, -R4, RZ ;  /* 0x80000004f30f7210 */ /* 0x000fe20007ffe0ff */
[----:B-1----:R-:W-:Y:S01]  /*27d00*/  FFMA.FTZ R27, -R242, R13, R27 ;  /* 0x0000000df21b7223 */ /* 0x002fe2000001011b */
[----:B------:R-:W-:Y:S01]  /*27d10*/  FMNMX.FTZ R17, R252, R17, !PT ;  /* 0x00000011fc117209 */ /* 0x000fe20007810000 */
[----:B------:R-:W1:Y:S01]  /*27d20*/  I2F R16, R16 ;  /* 0x0000001000107306 */ /* 0x000e620000201400 */
[----:B------:R-:W-:Y:S02]  /*27d30*/  IABS R170, R170 ;  /* 0x000000aa00aa7213 */ /* 0x000fe40000000000 */
[----:B------:R-:W-:Y:S02]  /*27d40*/  FSEL R25, R18, -INF , !P1 ;  /* 0xff80000012197808 */ /* 0x000fe40004800000 */
[----:B------:R-:W-:Y:S02]  /*27d50*/  IABS R15, R15 ;  /* 0x0000000f000f7213 */ /* 0x000fe40000000000 */
[----:B------:R-:W-:Y:S02]  /*27d60*/  FMNMX.FTZ R18, R223, R12, !PT ;  /* 0x0000000cdf127209 */ /* 0x000fe40007810000 */
[----:B------:R-:W-:Y:S01]  /*27d70*/  IADD3 R12, R243, -R3, RZ ;  /* 0x80000003f30c7210 */ /* 0x000fe20007ffe0ff */
[----:B------:R-:W4:Y:S01]  /*27d80*/  I2F R170, R170 ;  /* 0x000000aa00aa7306 */ /* 0x000f220000201400 */
[----:B------:R-:W-:Y:S02]  /*27d90*/  FMNMX.FTZ R17, R24, R17, !PT ;  /* 0x0000001118117209 */ /* 0x000fe40007810000 */
[----:B------:R-:W-:Y:S01]  /*27da0*/  ISETP.GE.AND P5, PT, R172, R247, PT ;  /* 0x000000f7ac00720c */ /* 0x000fe20003fa6270 */
[----:B---3--:R-:W-:Y:S01]  /*27db0*/  FFMA.FTZ R30, -R242, R14, R30 ;  /* 0x0000000ef21e7223 */ /* 0x008fe2000001011e */
[----:B------:R-:W-:Y:S02]  /*27dc0*/  IABS R12, R12 ;  /* 0x0000000c000c7213 */ /* 0x000fe40000000000 */
[----:B------:R-:W-:Y:S02]  /*27dd0*/  FMNMX.FTZ R18, R251, R18, !PT ;  /* 0x00000012fb127209 */ /* 0x000fe40007810000 */
[----:B------:R-:W-:Y:S01]  /*27de0*/  ISETP.GE.OR P5, PT, R172, R246, !P5 ;  /* 0x000000f6ac00720c */ /* 0x000fe20006fa6670 */
[----:B------:R-:W3:Y:S01]  /*27df0*/  I2F R15, R15 ;  /* 0x0000000f000f7306 */ /* 0x000ee20000201400 */
[----:B------:R-:W-:Y:S02]  /*27e00*/  FMNMX.FTZ R17, R25, R17, !PT ;  /* 0x0000001119117209 */ /* 0x000fe40007810000 */
[----:B------:R-:W-:Y:S01]  /*27e10*/  ISETP.GE.AND P4, PT, R171, R247, PT ;  /* 0x000000f7ab00720c */ /* 0x000fe20003f86270 */
[----:B-1----:R-:W-:Y:S01]  /*27e20*/  FFMA.FTZ R31, -R242, R16, R31 ;  /* 0x00000010f21f7223 */ /* 0x002fe2000001011f */
[----:B------:R-:W-:Y:S02]  /*27e30*/  MOV R28, R193 ;  /* 0x000000c1001c7202 */ /* 0x000fe40000000f00 */
[----:B------:R-:W-:Y:S02]  /*27e40*/  FMNMX.FTZ R18, R187, R18, !PT ;  /* 0x00000012bb127209 */ /* 0x000fe40007810000 */
[----:B------:R-:W-:Y:S01]  /*27e50*/  FSEL R184, R22, -INF , !P5 ;  /* 0xff80000016b87808 */ /* 0x000fe20006800000 */
[----:B------:R-:W1:Y:S01]  /*27e60*/  I2F R12, R12 ;  /* 0x0000000c000c7306 */ /* 0x000e620000201400 */
[----:B------:R-:W-:Y:S02]  /*27e70*/  ISETP.GE.OR P4, PT, R171, R246, !P4 ;  /* 0x000000f6ab00720c */ /* 0x000fe40006786670 */
[----:B------:R-:W-:Y:S01]  /*27e80*/  FMNMX.FTZ R17, R19, R17, !PT ;  /* 0x0000001113117209 */ /* 0x000fe20007810000 */
[----:B----4-:R-:W-:Y:S01]  /*27e90*/  FFMA.FTZ R33, -R242, R170, R33 ;  /* 0x000000aaf2217223 */ /* 0x010fe20000010121 */
[----:B------:R-:W-:Y:S02]  /*27ea0*/  FMNMX.FTZ R18, R28, R18, !PT ;  /* 0x000000121c127209 */ /* 0x000fe40007810000 */
[----:B------:R-:W-:Y:S02]  /*27eb0*/  FSEL R183, R23, -INF , !P4 ;  /* 0xff80000017b77808 */ /* 0x000fe40006000000 */
[----:B------:R-:W-:Y:S01]  /*27ec0*/  FMNMX.FTZ R17, R184, R17, !PT ;  /* 0x00000011b8117209 */ /* 0x000fe20007810000 */
[----:B------:R-:W-:Y:S01]  /*27ed0*/  LDSM.16.MT88.4 R20, [R221+0x10000] ;  /* 0x01000000dd14783b */ /* 0x000fe20000004200 */
[----:B------:R-:W-:Y:S02]  /*27ee0*/  FMNMX.FTZ R18, R186, R18, !PT ;  /* 0x00000012ba127209 */ /* 0x000fe40007810000 */
[----:B------:R-:W-:Y:S01]  /*27ef0*/  ISETP.GE.AND P1, PT, R164, R247, PT ;  /* 0x000000f7a400720c */ /* 0x000fe20003f26270 */
[----:B---3--:R-:W-:Y:S01]  /*27f00*/  FFMA.FTZ R34, -R242, R15, R34 ;  /* 0x0000000ff2227223 */ /* 0x008fe20000010122 */
[----:B------:R-:W-:Y:S02]  /*27f10*/  FSEL R182, R26, -INF , !P3 ;  /* 0xff8000001ab67808 */ /* 0x000fe40005800000 */
[----:B------:R-:W-:Y:S02]  /*27f20*/  FMNMX.FTZ R17, R183, R17, !PT ;  /* 0x00000011b7117209 */ /* 0x000fe40007810000 */
[----:B------:R-:W-:Y:S02]  /*27f30*/  FSEL R179, R29, -INF , !P6 ;  /* 0xff8000001db37808 */ /* 0x000fe40007000000 */
[----:B------:R-:W-:Y:S02]  /*27f40*/  FMNMX.FTZ R18, R185, R18, !PT ;  /* 0x00000012b9127209 */ /* 0x000fe40007810000 */
[----:B------:R-:W-:Y:S01]  /*27f50*/  ISETP.GE.AND P6, PT, R4, R248, PT ;  /* 0x000000f80400720c */ /* 0x000fe20003fc6270 */
[----:B-1----:R-:W-:Y:S01]  /*27f60*/  FFMA.FTZ R35, -R242, R12, R35 ;  /* 0x0000000cf2237223 */ /* 0x002fe20000010123 */
[----:B------:R-:W-:Y:S02]  /*27f70*/  ISETP.GE.OR P1, PT, R164, R246, !P1 ;  /* 0x000000f6a400720c */ /* 0x000fe40004f26670 */
[----:B------:R-:W-:Y:S02]  /*27f80*/  FSEL R181, R27, -INF , !P2 ;  /* 0xff8000001bb57808 */ /* 0x000fe40005000000 */
[----:B------:R-:W-:Y:S02]  /*27f90*/  FMNMX.FTZ R17, R182, R17, !PT ;  /* 0x00000011b6117209 */ /* 0x000fe40007810000 */
[----:B------:R-:W-:Y:S02]  /*27fa0*/  FMNMX.FTZ R18, R180, R18, !PT ;  /* 0x00000012b4127209 */ /* 0x000fe40007810000 */
[----:B------:R-:W-:Y:S02]  /*27fb0*/  ISETP.GE.AND P5, PT, R3, R248, PT ;  /* 0x000000f80300720c */ /* 0x000fe40003fa6270 */
[-C--:B------:R-:W-:Y:S02]  /*27fc0*/  ISETP.GE.OR P6, PT, R4, R244.reuse, !P6 ;  /* 0x000000f40400720c */ /* 0x080fe400077c6670 */
[----:B------:R-:W-:Y:S02]  /*27fd0*/  FSEL R175, R30, -INF , !P1 ;  /* 0xff8000001eaf7808 */ /* 0x000fe40004800000 */
[----:B------:R-:W-:Y:S02]  /*27fe0*/  FMNMX.FTZ R17, R181, R17, !PT ;  /* 0x00000011b5117209 */ /* 0x000fe40007810000 */
[----:B------:R-:W-:Y:S02]  /*27ff0*/  ISETP.GE.AND P3, PT, R4, R247, PT ;  /* 0x000000f70400720c */ /* 0x000fe40003f66270 */
[----:B------:R-:W-:Y:S02]  /*28000*/  ISETP.GE.OR P5, PT, R3, R244, !P5 ;  /* 0x000000f40300720c */ /* 0x000fe40006fa6670 */
[----:B------:R-:W-:Y:S02]  /*28010*/  FSEL R177, R32, -INF , !P6 ;  /* 0xff80000020b17808 */ /* 0x000fe40007000000 */
[----:B------:R-:W-:Y:S02]  /*28020*/  FMNMX.FTZ R18, R179, R18, !PT ;  /* 0x00000012b3127209 */ /* 0x000fe40007810000 */
        /* <DEDUP_REMOVED lines=14> */
[----:B------:R-:W3:Y:S01]  /*28110*/  SHFL.BFLY PT, R4, R3, 0x2, 0x1f ;  /* 0x0c401f0003047f89 */ /* 0x000ee200000e0000 */
[----:B-1----:R-:W-:Y:S07]  /*28120*/  FMNMX.FTZ R14, R13, R14, !PT ;  /* 0x0000000e0d0e7209 */ /* 0x002fee0007810000 */
[----:B------:R-:W1:Y:S01]  /*28130*/  SHFL.BFLY PT, R164, R14, 0x1, 0x1f ;  /* 0x0c201f000ea47f89 */ /* 0x000e6200000e0000 */
[----:B---3--:R-:W-:Y:S07]  /*28140*/  FMNMX.FTZ R4, R3, R4, !PT ;  /* 0x0000000403047209 */ /* 0x008fee0007810000 */
[----:B------:R-:W3:Y:S01]  /*28150*/  SHFL.BFLY PT, R3, R4, 0x1, 0x1f ;  /* 0x0c201f0004037f89 */ /* 0x000ee200000e0000 */
[----:B-1----:R-:W-:Y:S07]  /*28160*/  FMNMX.FTZ R164, R14, R164, !PT ;  /* 0x000000a40ea47209 */ /* 0x002fee0007810000 */
[----:B------:R-:W1:Y:S01]  /*28170*/  LDSM.16.MT88.4 R12, [R222+0x10000] ;  /* 0x01000000de0c783b */ /* 0x000e620000004200 */
[----:B------:R-:W-:Y:S01]  /*28180*/  FSETP.NEU.FTZ.AND P1, PT, R164, -INF , PT ;  /* 0xff800000a400780b */ /* 0x000fe20003f3d000 */
[----:B--2---:R-:W-:Y:S01]  /*28190*/  FMUL.FTZ R178, R165, R164 ;  /* 0x000000a4a5b27220 */ /* 0x004fe20000410000 */
[----:B---3--:R-:W-:Y:S02]  /*281a0*/  FMNMX.FTZ R3, R4, R3, !PT ;  /* 0x0000000304037209 */ /* 0x008fe40007810000 */
[----:B------:R-:W-:Y:S02]  /*281b0*/  FSEL R4, R164, RZ, P1 ;  /* 0x000000ffa4047208 */ /* 0x000fe40000800000 */
[----:B------:R-:W-:Y:S01]  /*281c0*/  FSETP.NEU.FTZ.AND P0, PT, R3, -INF , PT ;  /* 0xff8000000300780b */ /* 0x000fe20003f1d000 */
[----:B------:R-:W-:Y:S01]  /*281d0*/  FMUL.FTZ R172, R165, R3 ;  /* 0x00000003a5ac7220 */ /* 0x000fe20000410000 */
[----:B------:R-:W-:Y:S01]  /*281e0*/  FSEL R178, R178, RZ, P1 ;  /* 0x000000ffb2b27208 */ /* 0x000fe20000800000 */
[----:B------:R-:W-:Y:S01]  /*281f0*/  FADD.FTZ R2, -R4, R2 ;  /* 0x0000000204027221 */ /* 0x000fe20000010100 */
[----:B------:R-:W-:Y:S02]  /*28200*/  FSEL R4, R3, RZ, P0 ;  /* 0x000000ff03047208 */ /* 0x000fe40000000000 */
[----:B------:R-:W-:Y:S01]  /*28210*/  FSEL R172, R172, RZ, P0 ;  /* 0x000000ffacac7208 */ /* 0x000fe20000000000 */
[-C--:B------:R-:W-:Y:S01]  /*28220*/  FFMA.FTZ R191, R168, R165.reuse, -R178 ;  /* 0x000000a5a8bf7223 */ /* 0x080fe200000108b2 */
[----:B------:R-:W-:Y:S01]  /*28230*/  ISETP.GT.AND P0, PT, R240, R228, PT ;  /* 0x000000e4f000720c */ /* 0x000fe20003f04270 */
[----:B------:R-:W-:Y:S02]  /*28240*/  FADD.FTZ R0, -R4, R0 ;  /* 0x0000000004007221 */ /* 0x000fe40000010100 */
[-CC-:B------:R-:W-:Y:S02]  /*28250*/  FFMA.FTZ R190, R5, R165.reuse, -R178.reuse ;  /* 0x000000a505be7223 */ /* 0x180fe400000108b2 */
[-CC-:B------:R-:W-:Y:S01]  /*28260*/  FFMA.FTZ R197, R8, R165.reuse, -R178.reuse ;  /* 0x000000a508c57223 */ /* 0x180fe200000108b2 */
[----:B------:R-:W-:Y:S01]  /*28270*/  MUFU.EX2 R191, R191 ;  /* 0x000000bf00bf7308 */ /* 0x000fe20000000800 */
[-C--:B------:R-:W-:Y:S02]  /*28280*/  FFMA.FTZ R196, R9, R165.reuse, -R178 ;  /* 0x000000a509c47223 */ /* 0x080fe400000108b2 */
[-CC-:B------:R-:W-:Y:S02]  /*28290*/  FFMA.FTZ R195, R6, R165.reuse, -R172.reuse ;  /* 0x000000a506c37223 */ /* 0x180fe400000108ac */
[-CC-:B------:R-:W-:Y:S02]  /*282a0*/  FFMA.FTZ R194, R7, R165.reuse, -R172.reuse ;  /* 0x000000a507c27223 */ /* 0x180fe400000108ac */
[-CC-:B------:R-:W-:Y:S02]  /*282b0*/  FFMA.FTZ R193, R10, R165.reuse, -R172.reuse ;  /* 0x000000a50ac17223 */ /* 0x180fe400000108ac */
[-C--:B------:R-:W-:Y:S01]  /*282c0*/  FFMA.FTZ R192, R11, R165.reuse, -R172 ;  /* 0x000000a50bc07223 */ /* 0x080fe200000108ac */
[----:B------:R-:W2:Y:S01]  /*282d0*/  MUFU.EX2 R190, R190 ;  /* 0x000000be00be7308 */ /* 0x000ea20000000800 */
[C---:B------:R-:W-:Y:S02]  /*282e0*/  FMUL.FTZ R2, R165.reuse, R2 ;  /* 0x00000002a5027220 */ /* 0x040fe40000410000 */
[----:B------:R-:W-:Y:S02]  /*282f0*/  FMUL.FTZ R0, R165, R0 ;  /* 0x00000000a5007220 */ /* 0x000fe40000410000 */
[-CC-:B------:R-:W-:Y:S02]  /*28300*/  FFMA.FTZ R180, R180, R165.reuse, -R178.reuse ;  /* 0x000000a5b4b47223 */ /* 0x180fe400000108b2 */
[-CC-:B------:R-:W-:Y:S02]  /*28310*/  FFMA.FTZ R179, R179, R165.reuse, -R178.reuse ;  /* 0x000000a5b3b37223 */ /* 0x180fe400000108b2 */
[-C--:B------:R-:W-:Y:S01]  /*28320*/  FFMA.FTZ R177, R177, R165.reuse, -R178 ;  /* 0x000000a5b1b17223 */ /* 0x080fe200000108b2 */
[----:B------:R-:W3:Y:S01]  /*28330*/  MUFU.EX2 R2, R2 ;  /* 0x0000000200027308 */ /* 0x000ee20000000800 */
[-CC-:B------:R-:W-:Y:S02]  /*28340*/  FFMA.FTZ R174, R174, R165.reuse, -R172.reuse ;  /* 0x000000a5aeae7223 */ /* 0x180fe400000108ac */
[-CC-:B------:R-:W-:Y:S02]  /*28350*/  FFMA.FTZ R175, R175, R165.reuse, -R172.reuse ;  /* 0x000000a5afaf7223 */ /* 0x180fe400000108ac */
[-C--:B------:R-:W-:Y:S02]  /*28360*/  FFMA.FTZ R173, R173, R165.reuse, -R172 ;  /* 0x000000a5adad7223 */ /* 0x080fe400000108ac */
[-CC-:B------:R-:W-:Y:S02]  /*28370*/  FFMA.FTZ R198, R198, R165.reuse, -R178.reuse ;  /* 0x000000a5c6c67223 */ /* 0x180fe400000108b2 */
[-CC-:B------:R-:W-:Y:S01]  /*28380*/  FFMA.FTZ R199, R199, R165.reuse, -R178.reuse ;  /* 0x000000a5c7c77223 */ /* 0x180fe200000108b2 */
[----:B------:R-:W4:Y:S01]  /*28390*/  MUFU.EX2 R0, R0 ;  /* 0x0000000000007308 */ /* 0x000f220000000800 */
[-CC-:B------:R-:W-:Y:S02]  /*283a0*/  FFMA.FTZ R223, R223, R165.reuse, -R178.reuse ;  /* 0x000000a5dfdf7223 */ /* 0x180fe400000108b2 */
[----:B------:R-:W-:Y:S01]  /*283b0*/  FFMA.FTZ R251, R251, R165, -R178 ;  /* 0x000000a5fbfb7223 */ /* 0x000fe200000108b2 */
[----:B--2---:R-:W-:Y:S01]  /*283c0*/  F2FP.PACK_AB R168, R190, R191 ;  /* 0x000000bfbea8723e */ /* 0x004fe200000000ff */
[-C--:B------:R-:W-:Y:S02]  /*283d0*/  FFMA.FTZ R252, R252, R165.reuse, -R172 ;  /* 0x000000a5fcfc7223 */ /* 0x080fe400000108ac */
[-CC-:B------:R-:W-:Y:S02]  /*283e0*/  FFMA.FTZ R187, R187, R165.reuse, -R178.reuse ;  /* 0x000000a5bbbb7223 */ /* 0x180fe400000108b2 */
[-C--:B------:R-:W-:Y:S01]  /*283f0*/  FFMA.FTZ R186, R186, R165.reuse, -R178 ;  /* 0x000000a5baba7223 */ /* 0x080fe200000108b2 */
[----:B------:R-:W-:Y:S01]  /*28400*/  MUFU.EX2 R197, R197 ;  /* 0x000000c500c57308 */ /* 0x000fe20000000800 */
[-C--:B------:R-:W-:Y:S02]  /*28410*/  FFMA.FTZ R184, R184, R165.reuse, -R172 ;  /* 0x000000a5b8b87223 */ /* 0x080fe400000108ac */
[----:B------:R-:W-:Y:S02]  /*28420*/  FFMA.FTZ R185, R185, R165, -R178 ;  /* 0x000000a5b9b97223 */ /* 0x000fe400000108b2 */
[C---:B---3--:R-:W-:Y:S02]  /*28430*/  FMUL.FTZ R4, R2.reuse, R160 ;  /* 0x000000a002047220 */ /* 0x048fe40000410000 */
[C---:B------:R-:W-:Y:S01]  /*28440*/  FMUL.FTZ R5, R2.reuse, R161 ;  /* 0x000000a102057220 */ /* 0x040fe20000410000 */
[----:B------:R-:W-:Y:S01]  /*28450*/  MOV R161, R19 ;  /* 0x0000001300a17202 */ /* 0x000fe20000000f00 */
[C---:B------:R-:W-:Y:S01]  /*28460*/  FMUL.FTZ R8, R2.reuse, R156 ;  /* 0x0000009c02087220 */ /* 0x040fe20000410000 */
[----:B------:R-:W2:Y:S01]  /*28470*/  MUFU.EX2 R196, R196 ;  /* 0x000000c400c47308 */ /* 0x000ea20000000800 */
[----:B------:R-:W-:Y:S02]  /*28480*/  FMUL.FTZ R9, R2, R157 ;  /* 0x0000009d02097220 */ /* 0x000fe40000410000 */
[----:B------:R-:W-:Y:S02]  /*28490*/  IMAD.MOV.U32 R160, RZ, RZ, R28 ;  /* 0x000000ffffa07224 */ /* 0x000fe400078e001c */
[C---:B----4-:R-:W-:Y:S01]  /*284a0*/  FMUL.FTZ R6, R0.reuse, R162 ;  /* 0x000000a200067220 */ /* 0x050fe20000410000 */
[----:B------:R-:W3:Y:S01]  /*284b0*/  LDSM.16.MT88.4 R28, [R220+0x10000] ;  /* 0x01000000dc1c783b */ /* 0x000ee20000004200 */
[C---:B------:R-:W-:Y:S01]  /*284c0*/  FMUL.FTZ R7, R0.reuse, R163 ;  /* 0x000000a300077220 */ /* 0x040fe20000410000 */
[----:B------:R-:W-:Y:S01]  /*284d0*/  MOV R162, R25 ;  /* 0x0000001900a27202 */ /* 0x000fe20000000f00 */
[C---:B------:R-:W-:Y:S01]  /*284e0*/  FMUL.FTZ R10, R0.reuse, R158 ;  /* 0x0000009e000a7220 */ /* 0x040fe20000410000 */
[----:B------:R-:W-:Y:S01]  /*284f0*/  MUFU.EX2 R195, R195 ;  /* 0x000000c300c37308 */ /* 0x000fe20000000800 */
[C---:B------:R-:W-:Y:S02]  /*28500*/  FMUL.FTZ R11, R0.reuse, R159 ;  /* 0x0000009f000b7220 */ /* 0x040fe40000410000 */
[----:B------:R-:W-:Y:S01]  /*28510*/  FMUL.FTZ R19, R0, R151 ;  /* 0x0000009700137220 */ /* 0x000fe20000410000 */
[----:B------:R-:W-:Y:S01]  /*28520*/  LDSM.16.MT88.4 R156, [R221+0x12800] ;  /* 0x01280000dd9c783b */ /* 0x000fe20000004200 */
[C---:B------:R-:W-:Y:S02]  /*28530*/  FMUL.FTZ R16, R2.reuse, R148 ;  /* 0x0000009402107220 */ /* 0x040fe40000410000 */
[----:B------:R-:W-:Y:S02]  /*28540*/  FMUL.FTZ R17, R2, R149 ;  /* 0x0000009502117220 */ /* 0x000fe40000410000 */
[----:B------:R-:W-:Y:S01]  /*28550*/  FMUL.FTZ R18, R0, R150 ;  /* 0x0000009600127220 */ /* 0x000fe20000410000 */
[----:B------:R-:W4:Y:S01]  /*28560*/  MUFU.EX2 R194, R194 ;  /* 0x000000c200c27308 */ /* 0x000f220000000800 */
        /* <DEDUP_REMOVED lines=12> */
[C---:B-----5:R-:W-:Y:S01]  /*28630*/  FMUL.FTZ R36, R2.reuse, R36 ;  /* 0x0000002402247220 */ /* 0x060fe20000410000 */
[----:B------:R-:W2:Y:S01]  /*28640*/  MUFU.EX2 R192, R192 ;  /* 0x000000c000c07308 */ /* 0x000ea20000000800 */
[----:B------:R-:W-:Y:S01]  /*28650*/  LDSM.16.MT88.4 R132, [R220+0x12000] ;  /* 0x01200000dc84783b */ /* 0x000fe20000004200 */
[----:B------:R-:W-:Y:S01]  /*28660*/  FMUL.FTZ R37, R2, R37 ;  /* 0x0000002502257220 */ /* 0x000fe20000410000 */
[----:B----4-:R-:W-:Y:S01]  /*28670*/  F2FP.PACK_AB R169, R194, R195 ;  /* 0x000000c3c2a9723e */ /* 0x010fe200000000ff */
        /* <DEDUP_REMOVED lines=133> */
[C---:B---3--:R-:W-:Y:S03]  /*28ed0*/  HMMA.16816.F32 R108, R168.reuse, R140, R108 ;  /* 0x0000008ca86c723c */ /* 0x048fe6000000186c */
[C---:B------:R-:W-:Y:S02]  /*28ee0*/  FMUL.FTZ R114, R0.reuse, R114 ;  /* 0x0000007200727220 */ /* 0x040fe40000410000 */
[----:B------:R-:W-:Y:S02]  /*28ef0*/  FMUL.FTZ R115, R0, R115 ;  /* 0x0000007300737220 */ /* 0x000fe40000410000 */
[--C-:B------:R-:W-:Y:S02]  /*28f00*/  FFMA.FTZ R140, R163, R165, -R172.reuse ;  /* 0x000000a5a38c7223 */ /* 0x100fe400000108ac */
[C---:B------:R-:W-:Y:S02]  /*28f10*/  FMUL.FTZ R116, R2.reuse, R116 ;  /* 0x0000007402747220 */ /* 0x040fe40000410000 */
[----:B------:R3:W-:Y:S01]  /*28f20*/  MUFU.EX2 R148, R140 ;  /* 0x0000008c00947308 */ /* 0x0007e20000000800 */
        /* <DEDUP_REMOVED lines=10> */
[--C-:B---3--:R-:W-:Y:S02]  /*28fd0*/  FFMA.FTZ R140, R162, R165, -R172.reuse ;  /* 0x000000a5a28c7223 */ /* 0x108fe400000108ac */
[----:B------:R1:W3:Y:S01]  /*28fe0*/  MUFU.EX2 R149, R136 ;  /* 0x0000008800957308 */ /* 0x0002e20000000800 */
[C---:B------:R-:W-:Y:S03]  /*28ff0*/  HMMA.16816.F32 R120, R168.reuse, R138, R120 ;  /* 0x0000008aa878723c */ /* 0x040fe60000001878 */
[C---:B------:R-:W-:Y:S02]  /*29000*/  FMUL.FTZ R124, R2.reuse, R124 ;  /* 0x0000007c027c7220 */ /* 0x040fe40000410000 */
[----:B------:R-:W-:Y:S02]  /*29010*/  FMUL.FTZ R125, R2, R125 ;  /* 0x0000007d027d7220 */ /* 0x000fe40000410000 */
[C---:B------:R-:W-:Y:S02]  /*29020*/  FMUL.FTZ R126, R0.reuse, R126 ;  /* 0x0000007e007e7220 */ /* 0x040fe40000410000 */
[----:B------:R3:W3:Y:S03]  /*29030*/  MUFU.EX2 R150, R140 ;  /* 0x0000008c00967308 */ /* 0x0006e60000000800 */
        /* <DEDUP_REMOVED lines=10> */
[----:B----4-:R-:W-:Y:S01]  /*290e0*/  F2FP.PACK_AB R132, R199, R198 ;  /* 0x000000c6c784723e */ /* 0x010fe200000000ff */
[----:B------:R-:W-:Y:S03]  /*290f0*/  FMUL.FTZ R131, R0, R131 ;  /* 0x0000008300837220 */ /* 0x000fe60000410000 */
[----:B------:R-:W-:Y:S01]  /*29100*/  FFMA.FTZ R172, R166, R165, -R172 ;  /* 0x000000a5a6ac7223 */ /* 0x000fe200000108ac */
[----:B---3--:R-:W1:Y:S01]  /*29110*/  LDSM.16.MT88.4 R140, [R222+0x10800] ;  /* 0x01080000de8c783b */ /* 0x008e620000004200 */
[----:B------:R-:W-:Y:S02]  /*29120*/  FFMA.FTZ R191, R2, R250, R191 ;  /* 0x000000fa02bf7223 */ /* 0x000fe400000100bf */
[----:B------:R-:W-:Y:S03]  /*29130*/  HMMA.16816.F32 R128, R168, R134, R128 ;  /* 0x00000086a880723c */ /* 0x000fe60000001880 */
[----:B------:R-:W-:Y:S02]  /*29140*/  FFMA.FTZ R195, R0, R249, R195 ;  /* 0x000000f900c37223 */ /* 0x000fe400000100c3 */
[----:B------:R-:W-:Y:S02]  /*29150*/  FADD.FTZ R191, R190, R191 ;  /* 0x000000bfbebf7221 */ /* 0x000fe40000010000 */
[----:B------:R-:W-:Y:S01]  /*29160*/  IMAD.MOV.U32 R170, RZ, RZ, R149 ;  /* 0x000000ffffaa7224 */ /* 0x000fe200078e0095 */
        /* <DEDUP_REMOVED lines=31> */
[----:B------:R-:W-:Y:S06]  /*29360*/  MUFU.EX2 R152, R186 ;  /* 0x000000ba00987308 */ /* 0x000fec0000000800 */
[----:B------:R-:W-:Y:S01]  /*29370*/  MOV R153, R168 ;  /* 0x000000a800997202 */ /* 0x000fe20000000f00 */
[C---:B------:R-:W-:Y:S03]  /*29380*/  HMMA.16816.F32 R40, R132.reuse, R154, R40 ;  /* 0x0000009a8428723c */ /* 0x040fe60000001828 */
[----:B------:R-:W2:Y:S05]  /*29390*/  MUFU.EX2 R168, R187 ;  /* 0x000000bb00a87308 */ /* 0x000eaa0000000800 */
[C---:B------:R-:W-:Y:S05]  /*293a0*/  HMMA.16816.F32 R44, R132.reuse, R156, R44 ;  /* 0x0000009c842c723c */ /* 0x040fea000000182c */
[----:B------:R-:W-:Y:S02]  /*293b0*/  MUFU.EX2 R187, R173 ;  /* 0x000000ad00bb7308 */ /* 0x000fe40000000800 */
[----:B------:R-:W-:Y:S01]  /*293c0*/  IMAD.MOV.U32 R157, RZ, RZ, R169 ;  /* 0x000000ffff9d7224 */ /* 0x000fe200078e00a9 */
[C---:B------:R-:W-:Y:S04]  /*293d0*/  HMMA.16816.F32 R48, R132.reuse, R158, R48 ;  /* 0x0000009e8430723c */ /* 0x040fe80000001830 */
[----:B------:R-:W-:Y:S03]  /*293e0*/  MOV R156, R170 ;  /* 0x000000aa009c7202 */ /* 0x000fe60000000f00 */
[----:B------:R-:W-:Y:S01]  /*293f0*/  MUFU.EX2 R170, R185 ;  /* 0x000000b900aa7308 */ /* 0x000fe20000000800 */
[C---:B-1----:R-:W-:Y:S04]  /*29400*/  HMMA.16816.F32 R52, R132.reuse, R140, R52 ;  /* 0x0000008c8434723c */ /* 0x042fe80000001834 */
[----:B--2---:R-:W-:Y:S04]  /*29410*/  MOV R186, R168 ;  /* 0x000000a800ba7202 */ /* 0x004fe80000000f00 */
[C---:B------:R-:W-:Y:S01]  /*29420*/  HMMA.16816.F32 R56, R132.reuse, R142, R56 ;  /* 0x0000008e8438723c */ /* 0x040fe20000001838 */
[----:B------:R-:W1:Y:S01]  /*29430*/  LDSM.16.MT88.4 R140, [R219+0x14800] ;  /* 0x01480000db8c783b */ /* 0x000e620000004200 */
[----:B------:R-:W-:Y:S06]  /*29440*/  MUFU.EX2 R169, R184 ;  /* 0x000000b800a97308 */ /* 0x000fec0000000800 */
[C---:B---3--:R-:W-:Y:S04]  /*29450*/  HMMA.16816.F32 R60, R132.reuse, R136, R60 ;  /* 0x00000088843c723c */ /* 0x048fe8000000183c */
[----:B------:R2:W-:Y:S04]  /*29460*/  MUFU.EX2 R184, R183 ;  /* 0x000000b700b87308 */ /* 0x0005e80000000800 */
[C---:B------:R-:W-:Y:S01]  /*29470*/  HMMA.16816.F32 R64, R132.reuse, R138, R64 ;  /* 0x0000008a8440723c */ /* 0x040fe20000001840 */
[----:B------:R-:W3:Y:S05]  /*29480*/  LDSM.16.MT88.4 R136, [R222+0x16800] ;  /* 0x01680000de88783b */ /* 0x000eea0000004200 */
[----:B------:R1:W-:Y:S02]  /*29490*/  MUFU.EX2 R168, R181 ;  /* 0x000000b500a87308 */ /* 0x0003e40000000800 */
[C---:B----4-:R-:W-:Y:S07]  /*294a0*/  HMMA.16816.F32 R68, R132.reuse, R144, R68 ;  /* 0x000000908444723c */ /* 0x050fee0000001844 */
[-CC-:B------:R-:W-:Y:S01]  /*294b0*/  FFMA.FTZ R144, R153, R165.reuse, -R178.reuse ;  /* 0x000000a599907223 */ /* 0x180fe200000108b2 */
[C---:B------:R-:W-:Y:S03]  /*294c0*/  HMMA.16816.F32 R72, R132.reuse, R146, R72 ;  /* 0x000000928448723c */ /* 0x040fe60000001848 */
[----:B------:R4:W3:Y:S01]  /*294d0*/  MUFU.EX2 R153, R144 ;  /* 0x0000009000997308 */ /* 0x0008e20000000800 */
[----:B--2---:R-:W-:Y:S01]  /*294e0*/  MOV R183, R152 ;  /* 0x0000009800b77202 */ /* 0x004fe20000000f00 */
[----:B------:R-:W-:Y:S03]  /*294f0*/  FFMA.FTZ R178, R176, R165, -R178 ;  /* 0x000000a5b0b27223 */ /* 0x000fe600000108b2 */
[C---:B------:R-:W-:Y:S05]  /*29500*/  HMMA.16816.F32 R76, R132.reuse, R160, R76 ;  /* 0x000000a0844c723c */ /* 0x040fea000000184c */
[----:B------:R-:W-:Y:S01]  /*29510*/  MUFU.EX2 R160, R180 ;  /* 0x000000b400a07308 */ /* 0x000fe20000000800 */
[----:B-1----:R-:W-:Y:S01]  /*29520*/  MOV R181, R156 ;  /* 0x0000009c00b57202 */ /* 0x002fe20000000f00 */
[----:B------:R-:W-:Y:S01]  /*29530*/  IMAD.MOV.U32 R161, RZ, RZ, R157 ;  /* 0x000000ffffa17224 */ /* 0x000fe200078e009d */
[C---:B------:R-:W-:Y:S01]  /*29540*/  HMMA.16816.F32 R80, R132.reuse, R162, R80 ;  /* 0x000000a28450723c */ /* 0x040fe20000001850 */
[----:B------:R-:W-:Y:S06]  /*29550*/  LDSM.16.MT88.4 R156, [R220+0x13000] ;  /* 0x01300000dc9c783b */ /* 0x000fec0000004200 */
[----:B------:R-:W-:Y:S01]  /*29560*/  MUFU.EX2 R162, R174 ;  /* 0x000000ae00a27308 */ /* 0x000fe20000000800 */
[C---:B------:R-:W-:Y:S01]  /*29570*/  HMMA.16816.F32 R84, R132.reuse, R148, R84 ;  /* 0x000000948454723c */ /* 0x040fe20000001854 */
[----:B----4-:R-:W1:Y:S03]  /*29580*/  LDSM.16.MT88.4 R144, [R221+0x16800] ;  /* 0x01680000dd90783b */ /* 0x010e660000004200 */
[----:B---3--:R-:W-:Y:S04]  /*29590*/  IMAD.MOV.U32 R185, RZ, RZ, R153 ;  /* 0x000000ffffb97224 */ /* 0x008fe800078e0099 */
[C---:B------:R-:W-:Y:S01]  /*295a0*/  HMMA.16816.F32 R88, R132.reuse, R150, R88 ;  /* 0x000000968458723c */ /* 0x040fe20000001858 */
[----:B------:R-:W-:Y:S01]  /*295b0*/  MUFU.EX2 R163, R179 ;  /* 0x000000b300a37308 */ /* 0x000fe20000000800 */
[----:B------:R-:W2:Y:S06]  /*295c0*/  LDSM.16.MT88.4 R148, [R220+0x16800] ;  /* 0x01680000dc94783b */ /* 0x000eac0000004200 */
[C---:B------:R-:W-:Y:S02]  /*295d0*/  HMMA.16816.F32 R92, R132.reuse, R140, R92 ;  /* 0x0000008c845c723c */ /* 0x040fe4000000185c */
[----:B------:R-:W-:Y:S01]  /*295e0*/  LDSM.16.MT88.4 R152, [R221+0x11000] ;  /* 0x01100000dd98783b */ /* 0x000fe20000004200 */
[----:B------:R-:W-:Y:S05]  /*295f0*/  MUFU.EX2 R165, R172 ;  /* 0x000000ac00a57308 */ /* 0x000fea0000000800 */
[C---:B------:R-:W-:Y:S02]  /*29600*/  HMMA.16816.F32 R96, R132.reuse, R142, R96 ;  /* 0x0000008e8460723c */ /* 0x040fe40000001860 */
[----:B------:R-:W3:Y:S06]  /*29610*/  LDSM.16.MT88.4 R140, [R219+0x16800] ;  /* 0x01680000db8c783b */ /* 0x000eec0000004200 */
        /* <DEDUP_REMOVED lines=15> */
[-C--:B------:R-:W-:Y:S07]  /*29710*/  F2FP.PACK_AB R135, R168, R182.reuse ;  /* 0x000000b6a887723e */ /* 0x080fee00000000ff */
        /* <DEDUP_REMOVED lines=18> */
[C---:B------:R-:W-:Y:S08]  /*29840*/  HMMA.16816.F32 R52, R132.reuse, R156, R52 ;  /* 0x0000009c8434723c */ /* 0x040ff00000001834 */
[C---:B------:R-:W-:Y:S01]  /*29850*/  HMMA.16816.F32 R56, R132.reuse, R158, R56 ;  /* 0x0000009e8438723c */ /* 0x040fe20000001838 */
[----:B------:R-:W-:Y:S07]  /*29860*/  LDSM.16.MT88.4 R156, [R222+0x11800] ;  /* 0x01180000de9c783b */ /* 0x000fee0000004200 */
[C---:B----4-:R-:W-:Y:S07]  /*29870*/  HMMA.16816.F32 R60, R132.reuse, R152, R60 ;  /* 0x00000098843c723c */ /* 0x050fee000000183c */
[----:B------:R-:W-:Y:S01]  /*29880*/  MOV R152, R171 ;  /* 0x000000ab00987202 */ /* 0x000fe20000000f00 */
[C---:B------:R-:W-:Y:S01]  /*29890*/  HMMA.16816.F32 R64, R132.reuse, R154, R64 ;  /* 0x0000009a8440723c */ /* 0x040fe20000001840 */
[----:B------:R-:W-:Y:S03]  /*298a0*/  MUFU.EX2 R171, R177 ;  /* 0x000000b100ab7308 */ /* 0x000fe60000000800 */
[----:B------:R-:W-:Y:S03]  /*298b0*/  MOV R153, R161 ;  /* 0x000000a100997202 */ /* 0x000fe60000000f00 */
[----:B------:R-:W-:Y:S01]  /*298c0*/  MOV R154, R182 ;  /* 0x000000b6009a7202 */ /* 0x000fe20000000f00 */
[C---:B-1----:R-:W-:Y:S03]  /*298d0*/  HMMA.16816.F32 R68, R132.reuse, R144, R68 ;  /* 0x000000908444723c */ /* 0x042fe60000001844 */
[----:B------:R-:W1:Y:S05]  /*298e0*/  MUFU.EX2 R155, R178 ;  /* 0x000000b2009b7308 */ /* 0x000e6a0000000800 */
[C---:B------:R-:W-:Y:S01]  /*298f0*/  HMMA.16816.F32 R72, R132.reuse, R146, R72 ;  /* 0x000000928448723c */ /* 0x040fe20000001848 */
[----:B------:R-:W4:Y:S04]  /*29900*/  LDSM.16.MT88.4 R144, [R222+0x17000] ;  /* 0x01700000de90783b */ /* 0x000f280000004200 */
[----:B------:R4:W4:Y:S03]  /*29910*/  MUFU.EX2 R161, R175 ;  /* 0x000000af00a17308 */ /* 0x0009260000000800 */
[C---:B--2---:R-:W-:Y:S08]  /*29920*/  HMMA.16816.F32 R76, R132.reuse, R148, R76 ;  /* 0x00000094844c723c */ /* 0x044ff0000000184c */
[C---:B------:R-:W-:Y:S01]  /*29930*/  HMMA.16816.F32 R80, R132.reuse, R150, R80 ;  /* 0x000000968450723c */ /* 0x040fe20000001850 */
[----:B------:R-:W2:Y:S03]  /*29940*/  LDSM.16.MT88.4 R148, [R221+0x17000] ;  /* 0x01700000dd94783b */ /* 0x000ea60000004200 */
[----:B-1----:R-:W-:Y:S01]  /*29950*/  IMAD.MOV.U32 R166, RZ, RZ, R155 ;  /* 0x000000ffffa67224 */ /* 0x002fe200078e009b */
[----:B------:R-:W-:Y:S03]  /*29960*/  MOV R155, R183 ;  /* 0x000000b7009b7202 */ /* 0x000fe60000000f00 */
[C---:B---3--:R-:W-:Y:S01]  /*29970*/  HMMA.16816.F32 R84, R132.reuse, R136, R84 ;  /* 0x000000888454723c */ /* 0x048fe20000001854 */
[----:B------:R-:W-:Y:S07]  /*29980*/  LDSM.16.MT88.4 R176, [R219+0x11800] ;  /* 0x01180000dbb0783b */ /* 0x000fee0000004200 */
[C---:B------:R-:W-:Y:S01]  /*29990*/  HMMA.16816.F32 R88, R132.reuse, R138, R88 ;  /* 0x0000008a8458723c */ /* 0x040fe20000001858 */
[----:B------:R-:W1:Y:S07]  /*299a0*/  LDSM.16.MT88.4 R136, [R220+0x17000] ;  /* 0x01700000dc88783b */ /* 0x000e6e0000004200 */
[C---:B------:R-:W-:Y:S01]  /*299b0*/  HMMA.16816.F32 R92, R132.reuse, R140, R92 ;  /* 0x0000008c845c723c */ /* 0x040fe2000000185c */
[----:B----4-:R-:W-:Y:S07]  /*299c0*/  LDSM.16.MT88.4 R172, [R220+0x11800] ;  /* 0x01180000dcac783b */ /* 0x010fee0000004200 */
[C---:B------:R-:W-:Y:S01]  /*299d0*/  HMMA.16816.F32 R96, R132.reuse, R142, R96 ;  /* 0x0000008e8460723c */ /* 0x040fe20000001860 */
[----:B------:R-:W3:Y:S07]  /*299e0*/  LDSM.16.MT88.4 R140, [R219+0x17000] ;  /* 0x01700000db8c783b */ /* 0x000eee0000004200 */
[C---:B------:R-:W-:Y:S07]  /*299f0*/  HMMA.16816.F32 R100, R132.reuse, R144, R100 ;  /* 0x000000908464723c */ /* 0x040fee0000001864 */
[----:B------:R-:W-:Y:S01]  /*29a00*/  MOV R145, R152 ;  /* 0x0000009800917202 */ /* 0x000fe20000000f00 */
[C---:B------:R-:W-:Y:S04]  /*29a10*/  HMMA.16816.F32 R104, R132.reuse, R146, R104 ;  /* 0x000000928468723c */ /* 0x040fe80000001868 */
[----:B------:R-:W-:Y:S01]  /*29a20*/  IMAD.MOV.U32 R152, RZ, RZ, R184 ;  /* 0x000000ffff987224 */ /* 0x000fe200078e00b8 */
[----:B------:R-:W-:Y:S02]  /*29a30*/  MOV R144, R153 ;  /* 0x0000009900907202 */ /* 0x000fe40000000f00 */
[----:B------:R-:W-:Y:S01]  /*29a40*/  MOV R153, R185 ;  /* 0x000000b900997202 */ /* 0x000fe20000000f00 */
[C---:B--2---:R-:W-:Y:S04]  /*29a50*/  HMMA.16816.F32 R108, R132.reuse, R148, R108 ;  /* 0x00000094846c723c */ /* 0x044fe8000000186c */
[----:B------:R-:W-:Y:S01]  /*29a60*/  IMAD.MOV.U32 R147, RZ, RZ, R181 ;  /* 0x000000ffff937224 */ /* 0x000fe200078e00b5 */
[----:B------:R-:W-:Y:S01]  /*29a70*/  MOV R146, R186 ;  /* 0x000000ba00927202 */ /* 0x000fe20000000f00 */
[----:B------:R-:W-:Y:S02]  /*29a80*/  LDSM.16.MT88.4 R180, [R222+0x13800] ;  /* 0x01380000deb4783b */ /* 0x000fe40000004200 */
[C---:B------:R-:W-:Y:S06]  /*29a90*/  HMMA.16816.F32 R112, R132.reuse, R150, R112 ;  /* 0x000000968470723c */ /* 0x040fec0000001870 */
[----:B------:R-:W2:Y:S02]  /*29aa0*/  LDSM.16.MT88.4 R148, [R221+0x11800] ;  /* 0x01180000dd94783b */ /* 0x000ea40000004200 */
[C---:B-1----:R-:W-:Y:S07]  /*29ab0*/  HMMA.16816.F32 R116, R132.reuse, R136, R116 ;  /* 0x000000888474723c */ /* 0x042fee0000001874 */
[----:B------:R-:W-:Y:S01]  /*29ac0*/  IMAD.MOV.U32 R136, RZ, RZ, R162 ;  /* 0x000000ffff887224 */ /* 0x000fe200078e00a2 */
[C---:B------:R-:W-:Y:S04]  /*29ad0*/  HMMA.16816.F32 R120, R132.reuse, R138, R120 ;  /* 0x0000008a8478723c */ /* 0x040fe80000001878 */
[----:B------:R-:W-:Y:S03]  /*29ae0*/  MOV R137, R163 ;  /* 0x000000a300897202 */ /* 0x000fe60000000f00 */
[----:B------:R-:W-:Y:S01]  /*29af0*/  MOV R138, R187 ;  /* 0x000000bb008a7202 */ /* 0x000fe20000000f00 */
[C---:B---3--:R-:W-:Y:S01]  /*29b00*/  HMMA.16816.F32 R124, R132.reuse, R140, R124 ;  /* 0x0000008c847c723c */ /* 0x048fe2000000187c */
[----:B------:R-:W1:Y:S03]  /*29b10*/  LDSM.16.MT88.4 R184, [R221+0x13800] ;  /* 0x01380000ddb8783b */ /* 0x000e660000004200 */
[----:B------:R-:W-:Y:S01]  /*29b20*/  IMAD.MOV.U32 R139, RZ, RZ, R171 ;  /* 0x000000ffff8b7224 */ /* 0x000fe200078e00ab */
[----:B------:R-:W-:Y:S02]  /*29b30*/  F2FP.PACK_AB R171, R165, R138 ;  /* 0x0000008aa5ab723e */ /* 0x000fe400000000ff */
[----:B------:R-:W-:Y:S01]  /*29b40*/  MOV R140, R170 ;  /* 0x000000aa008c7202 */ /* 0x000fe20000000f00 */
[----:B------:R-:W-:Y:S04]  /*29b50*/  HMMA.16816.F32 R128, R132, R142, R128 ;  /* 0x0000008e8480723c */ /* 0x000fe80000001880 */
[----:B------:R-:W-:Y:S02]  /*29b60*/  MOV R141, R169 ;  /* 0x000000a9008d7202 */ /* 0x000fe40000000f00 */
[----:B------:R-:W-:Y:S01]  /*29b70*/  F2FP.PACK_AB R170, R166, R139 ;  /* 0x0000008ba6aa723e */ /* 0x000fe200000000ff */
[----:B------:R-:W-:Y:S01]  /*29b80*/  IMAD.MOV.U32 R143, RZ, RZ, R168 ;  /* 0x000000ffff8f7224 */ /* 0x000fe200078e00a8 */
[----:B------:R-:W-:Y:S04]  /*29b90*/  MOV R134, R161 ;  /* 0x000000a100867202 */ /* 0x000fe80000000f00 */
[----:B------:R-:W-:Y:S02]  /*29ba0*/  MOV R135, R160 ;  /* 0x000000a000877202 */ /* 0x000fe40000000f00 */
        /* <DEDUP_REMOVED lines=9> */
[C---:B--2---:R-:W-:Y:S07]  /*29c40*/  HMMA.16816.F32 R152, R168.reuse, R148, R12 ;  /* 0x00000094a898723c */ /* 0x044fee000000180c */
        /* <DEDUP_REMOVED lines=13> */
[----:B------:R-:W-:Y:S03]  /*29d20*/  IMAD.MOV.U32 R172, RZ, RZ, R139 ;  /* 0x000000ffffac7224 */ /* 0x000fe600078e008b */
[----:B------:R-:W-:Y:S02]  /*29d30*/  MOV R175, R136 ;  /* 0x0000008800af7202 */ /* 0x000fe40000000f00 */
[----:B------:R-:W-:Y:S02]  /*29d40*/  MOV R174, R137 ;  /* 0x0000008900ae7202 */ /* 0x000fe40000000f00 */
[C---:B------:R-:W-:Y:S01]  /*29d50*/  HMMA.16816.F32 R136, R168.reuse, R176, R28 ;  /* 0x000000b0a888723c */ /* 0x040fe2000000181c */
[----:B------:R-:W-:Y:S06]  /*29d60*/  LDSM.16.MT88.4 R28, [R222+0x17800] ;  /* 0x01780000de1c783b */ /* 0x000fec0000004200 */
[----:B------:R-:W-:Y:S01]  /*29d70*/  IMAD.MOV.U32 R177, RZ, RZ, R134 ;  /* 0x000000ffffb17224 */ /* 0x000fe200078e0086 */
        /* <DEDUP_REMOVED lines=9> */
[----:B------:R-:W2:Y:S03]  /*29e10*/  LDSM.16.MT88.4 R8, [R219+0x13800] ;  /* 0x01380000db08783b */ /* 0x000ea60000004200 */
[----:B------:R-:W-:Y:S01]  /*29e20*/  MOV R35, R12 ;  /* 0x0000000c00237202 */ /* 0x000fe20000000f00 */
[----:B------:R-:W-:Y:S01]  /*29e30*/  IMAD.MOV.U32 R180, RZ, RZ, R15 ;  /* 0x000000ffffb47224 */ /* 0x000fe200078e000f */
[----:B------:R-:W-:Y:S02]  /*29e40*/  MOV R181, R14 ;  /* 0x0000000e00b57202 */ /* 0x000fe40000000f00 */
[C---:B-1----:R-:W-:Y:S01]  /*29e50*/  HMMA.16816.F32 R44, R168.reuse, R184, R44 ;  /* 0x000000b8a82c723c */ /* 0x042fe2000000182c */
[----:B------:R-:W1:Y:S03]  /*29e60*/  LDSM.16.MT88.4 R12, [R222+0x15800] ;  /* 0x01580000de0c783b */ /* 0x000e660000004200 */
[----:B------:R-:W-:Y:S01]  /*29e70*/  MOV R183, R17 ;  /* 0x0000001100b77202 */ /* 0x000fe20000000f00 */
[----:B------:R-:W-:Y:S01]  /*29e80*/  FADD.FTZ R251, R180, R251 ;  /* 0x000000fbb4fb7221 */ /* 0x000fe20000010000 */
[----:B------:R-:W-:Y:S01]  /*29e90*/  MOV R182, R18 ;  /* 0x0000001200b67202 */ /* 0x000fe20000000f00 */
[----:B------:R-:W-:Y:S01]  /*29ea0*/  IMAD.MOV.U32 R185, RZ, RZ, R19 ;  /* 0x000000ffffb97224 */ /* 0x000fe200078e0013 */
[C---:B------:R-:W-:Y:S01]  /*29eb0*/  HMMA.16816.F32 R48, R168.reuse, R186, R48 ;  /* 0x000000baa830723c */ /* 0x040fe20000001830 */
[----:B------:R-:W4:Y:S03]  /*29ec0*/  LDSM.16.MT88.4 R16, [R221+0x15800] ;  /* 0x01580000dd10783b */ /* 0x000f260000004200 */
[----:B------:R-:W-:Y:S04]  /*29ed0*/  FADD.FTZ R0, R185, R0 ;  /* 0x00000000b9007221 */ /* 0x000fe80000010000 */
[C---:B---3--:R-:W-:Y:S04]  /*29ee0*/  HMMA.16816.F32 R52, R168.reuse, R4, R52 ;  /* 0x00000004a834723c */ /* 0x048fe80000001834 */
[----:B------:R-:W-:Y:S04]  /*29ef0*/  FADD.FTZ R0, R182, R0 ;  /* 0x00000000b6007221 */ /* 0x000fe80000010000 */
[C---:B------:R-:W-:Y:S01]  /*29f00*/  HMMA.16816.F32 R56, R168.reuse, R6, R56 ;  /* 0x00000006a838723c */ /* 0x040fe20000001838 */
[----:B------:R-:W3:Y:S03]  /*29f10*/  LDSM.16.MT88.4 R4, [R221+0x17800] ;  /* 0x01780000dd04783b */ /* 0x000ee60000004200 */
[----:B------:R-:W-:Y:S04]  /*29f20*/  FADD.FTZ R0, R183, R0 ;  /* 0x00000000b7007221 */ /* 0x000fe80000010000 */
[----:B------:R-:W-:Y:S01]  /*29f30*/  FADD.FTZ R2, R181, R0 ;  /* 0x00000000b5027221 */ /* 0x000fe20000010000 */
[C---:B--2---:R-:W-:Y:S03]  /*29f40*/  HMMA.16816.F32 R60, R168.reuse, R8, R60 ;  /* 0x00000008a83c723c */ /* 0x044fe6000000183c */
[----:B------:R-:W-:Y:S02]  /*29f50*/  FADD.FTZ R0, R178, R251 ;  /* 0x000000fbb2007221 */ /* 0x000fe40000010000 */
[----:B------:R-:W-:Y:S02]  /*29f60*/  FADD.FTZ R2, R179, R2 ;  /* 0x00000002b3027221 */ /* 0x000fe40000010000 */
[----:B------:R-:W-:Y:S01]  /*29f70*/  FADD.FTZ R0, R32, R0 ;  /* 0x0000000020007221 */ /* 0x000fe20000010000 */
        /* <DEDUP_REMOVED lines=11> */
[C---:B----4-:R-:W-:Y:S04]  /*2a030*/  HMMA.16816.F32 R76, R168.reuse, R16, R76 ;  /* 0x00000010a84c723c */ /* 0x050fe8000000184c */
[----:B------:R-:W-:Y:S02]  /*2a040*/  FADD.FTZ R2, R175, R2 ;  /* 0x00000002af027221 */ /* 0x000fe40000010000 */
[----:B------:R-:W-:Y:S02]  /*2a050*/  FADD.FTZ R0, R172, R0 ;  /* 0x00000000ac007221 */ /* 0x000fe40000010000 */
[C---:B------:R-:W-:Y:S04]  /*2a060*/  HMMA.16816.F32 R80, R168.reuse, R18, R80 ;  /* 0x00000012a850723c */ /* 0x040fe80000001850 */
        /* <DEDUP_REMOVED lines=17> */
[----:B------:R-:W-:-:S07]  /*2a180*/  @P0 BRA `(.L_x_7103) ;  /* 0xffffa66000000947 */ /* 0x000fce000383ffff */
.L_x_7094:
        /* <DEDUP_REMOVED lines=11> */
.L_x_7117:
[----:B--23--:R-:W-:Y:S01]  /*2a240*/  FADD.FTZ R250, R6, R250 ;  /* 0x000000fa06fa7221 */ /* 0x00cfe20000010000 */
[----:B------:R-:W-:Y:S05]  /*2a250*/  BRA.DIV ~URZ, `(.L_x_7105) ;  /* 0x000020f27f007947 */ /* 0x000fea000b800000 */
[----:B------:R-:W2:Y:S04]  /*2a260*/  SHFL.BFLY PT, R4, R249, 0x2, 0x1f ;  /* 0x0c401f00f9047f89 */ /* 0x000ea800000e0000 */
[----:B------:R-:W3:Y:S01]  /*2a270*/  SHFL.BFLY PT, R0, R250, 0x1, 0x1f ;  /* 0x0c201f00fa007f89 */ /* 0x000ee200000e0000 */
[----:B--2---:R-:W-:Y:S02]  /*2a280*/  FADD.FTZ R249, R4, R249 ;  /* 0x000000f904f97221 */ /* 0x004fe40000010000 */
[----:B---3--:R-:W-:-:S03]  /*2a290*/  FADD.FTZ R250, R250, R0 ;  /* 0x00000000fafa7221 */ /* 0x008fc60000010000 */
[----:B------:R2:W3:Y:S04]  /*2a2a0*/  SHFL.BFLY PT, R6, R249, 0x1, 0x1f ;  /* 0x0c201f00f9067f89 */ /* 0x0004e800000e0000 */
.L_x_7118:
        /* <DEDUP_REMOVED lines=330> */
.L_x_7107:
[----:B------:R-:W-:Y:S02]  /*2b750*/  ULDC.64 UR4, c[0x0][0x118] ;  /* 0x0000460000047ab9 */ /* 0x000fe40000000a00 */
[----:B------:R-:W2:Y:S04]  /*2b760*/  LD.E R2, [R8.64+0x60] ;  /* 0x0000600408027980 */ /* 0x000ea8000c101900 */
[----:B------:R-:W3:Y:S01]  /*2b770*/  LD.E R236, [R8.64+0xb4] ;  /* 0x0000b40408ec7980 */ /* 0x000ee2000c101900 */
[----:B--2---:R-:W-:-:S04]  /*2b780*/  IMAD R2, R2, R233, R232 ;  /* 0x000000e902027224 */ /* 0x004fc800078e02e8 */
[----:B---3--:R-:W-:Y:S02]  /*2b790*/  IMAD R236, R236, R2, RZ ;  /* 0x00000002ecec7224 */ /* 0x008fe400078e02ff */
.L_x_7108:
[----:B------:R-:W-:Y:S05]  /*2b7a0*/  BSYNC B0 ;  /* 0x0000000000007941 */ /* 0x000fea0003800000 */
.L_x_7106:
        /* <DEDUP_REMOVED lines=52> */
.L_x_7110:
[----:B--234-:R-:W-:Y:S05]  /*2baf0*/  BSYNC B0 ;  /* 0x0000000000007941 */ /* 0x01cfea0003800000 */
.L_x_7109:
        /* <DEDUP_REMOVED lines=48> */
.L_x_7112:
[----:B-1----:R-:W-:Y:S05]  /*2be00*/  BSYNC B0 ;  /* 0x0000000000007941 */ /* 0x002fea0003800000 */
.L_x_7111:
        /* <DEDUP_REMOVED lines=23> */
.L_x_7114:
[----:B------:R-:W-:Y:S05]  /*2bf80*/  BSYNC B0 ;  /* 0x0000000000007941 */ /* 0x000fea0003800000 */
.L_x_7113:
        /* <DEDUP_REMOVED lines=23> */
.L_x_7116:
[----:B------:R-:W-:Y:S05]  /*2c100*/  BSYNC B0 ;  /* 0x0000000000007941 */ /* 0x000fea0003800000 */
.L_x_7115:
[----:B------:R-:W-:Y:S01]  /*2c110*/  IADD3 R2, R15, 0x30, RZ ;  /* 0x000000300f027810 */ /* 0x000fe20007ffe0ff */
[----:B-1----:R-:W-:-:S02]  /*2c120*/  IMAD.MOV.U32 R6, RZ, RZ, R231 ;  /* 0x000000ffff067224 */ /* 0x002fc400078e00e7 */
[----:B------:R-:W-:Y:S01]  /*2c130*/  IMAD.MOV.U32 R7, RZ, RZ, 0x0 ;  /* 0x00000000ff077424 */ /* 0x000fe200078e00ff */
[----:B------:R-:W-:-:S13]  /*2c140*/  ISETP.GE.AND P0, PT, R2, R234, PT ;  /* 0x000000ea0200720c */ /* 0x000fda0003f06270 */
[----:B------:R-:W-:Y:S05]  /*2c150*/  @P0 RET.REL.NODEC R6 `(_ZN5flash24flash_fwd_splitkv_kernelI23Flash_fwd_kernel_traitsILi256ELi64ELi64ELi4ELb0ELb0EN7cutlass6half_tE19Flash_kernel_traitsILi256ELi64ELi64ELi4ES3_EELb0ELb1ELb1ELb0ELb0ELb0ELb0ELb1EEEvNS_16Flash_fwd_paramsE) ;  /* 0xfffd3ea006000950 */ /* 0x000fea0003c3ffff */
        /* <DEDUP_REMOVED lines=8> */
[----:B------:R-:W-:Y:S02]  /*2c1e0*/  ISETP.GE.AND P2, PT, R10, R8, PT ;  /* 0x000000080a00720c */ /* 0x000fe40003f46270 */
[----:B------:R-:W-:Y:S01]  /*2c1f0*/  MOV R5, 0x0 ;  /* 0x0000000000057802 */ /* 0x000fe20000000f00 */
[----:B------:R-:W-:Y:S01]  /*2c200*/  IMAD R0, R0, R82, RZ ;  /* 0x0000005200007224 */ /* 0x000fe200078e02ff */
[----:B------:R-:W-:-:S03]  /*2c210*/  LEA R2, P3, R6, R84, 0x1 ;  /* 0x0000005406027211 */ /* 0x000fc600078608ff */
[----:B------:R-:W-:-:S05]  /*2c220*/  IMAD R0, R83, R15, R0 ;  /* 0x0000000f53007224 */ /* 0x000fca00078e0200 */
[----:B------:R-:W-:-:S04]  /*2c230*/  IADD3 R0, R7, R0, RZ ;  /* 0x0000000007007210 */ /* 0x000fc80007ffe0ff */
[----:B------:R-:W-:-:S05]  /*2c240*/  LEA.HI.X R3, R6, R85, R0, 0x1, P3 ;  /* 0x0000005506037211 */ /* 0x000fca00018f0c00 */
[----:B------:R1:W-:Y:S01]  /*2c250*/  @!P0 ST.E.128 [R2.64+0x100], R28 ;  /* 0x0001001c02008985 */ /* 0x0003e2000c101d04 */
[----:B------:R-:W-:Y:S01]  /*2c260*/  ISETP.GE.AND P0, PT, R4, R8, PT ;  /* 0x000000080400720c */ /* 0x000fe20003f06270 */
[----:B------:R-:W-:Y:S02]  /*2c270*/  IMAD.MOV.U32 R4, RZ, RZ, R231 ;  /* 0x000000ffff047224 */ /* 0x000fe400078e00e7 */
[----:B------:R1:W-:Y:S04]  /*2c280*/  @!P2 ST.E.128 [R2.64], R60 ;  /* 0x0000003c0200a985 */ /* 0x0003e8000c101d04 */
[----:B------:R1:W-:Y:S06]  /*2c290*/  @!P1 ST.E.128 [R2.64+0x80], R44 ;  /* 0x0000802c02009985 */ /* 0x0003ec000c101d04 */
[----:B------:R-:W-:Y:S05]  /*2c2a0*/  @P0 RET.REL.NODEC R4 `(_ZN5flash24flash_fwd_splitkv_kernelI23Flash_fwd_kernel_traitsILi256ELi64ELi64ELi4ELb0ELb0EN7cutlass6half_tE19Flash_kernel_traitsILi256ELi64ELi64ELi4ES3_EELb0ELb1ELb1ELb0ELb0ELb0ELb0ELb1EEEvNS_16Flash_fwd_paramsE) ;  /* 0xfffd3d5004000950 */ /* 0x000fea0003c3ffff */
[----:B------:R-:W-:Y:S02]  /*2c2b0*/  ULDC.64 UR4, c[0x0][0x118] ;  /* 0x0000460000047ab9 */ /* 0x000fe40000000a00 */
[----:B------:R2:W-:Y:S02]  /*2c2c0*/  ST.E.128 [R2.64+0x180], R76 ;  /* 0x0001804c02007985 */ /* 0x0005e4000c101d04 */
[----:B-12---:R-:W-:-:S02]  /*2c2d0*/  MOV R2, R231 ;  /* 0x000000e700027202 */ /* 0x006fc40000000f00 */
[----:B------:R-:W-:-:S04]  /*2c2e0*/  MOV R3, 0x0 ;  /* 0x0000000000037802 */ /* 0x000fc80000000f00 */
[----:B------:R-:W-:Y:S05]  /*2c2f0*/  RET.REL.NODEC R2 `(_ZN5flash24flash_fwd_splitkv_kernelI23Flash_fwd_kernel_traitsILi256ELi64ELi64ELi4ELb0ELb0EN7cutlass6half_tE19Flash_kernel_traitsILi256ELi64ELi64ELi4ES3_EELb0ELb1ELb1ELb0ELb0ELb0ELb0ELb1EEEvNS_16Flash_fwd_paramsE) ;  /* 0xfffd3d0002007950 */ /* 0x000fea0003c3ffff */
.L_x_7104:
[----:B------:R-:W-:Y:S01]  /*2c300*/  IMAD.MOV.U32 R7, RZ, RZ, R250 ;  /* 0x000000ffff077224 */ /* 0x000fe200078e00fa */
[----:B------:R-:W-:Y:S02]  /*2c310*/  MOV R6, 0x2 ;  /* 0x0000000200067802 */ /* 0x000fe40000000f00 */
[----:B------:R-:W-:Y:S02]  /*2c320*/  MOV R4, 0x2c340 ;  /* 0x0002c34000047802 */ /* 0x000fe40000000f00 */
[----:B-1---5:R-:W-:Y:S05]  /*2c330*/  CALL.REL.NOINC `($__internal_26_$__cuda_sm70_shflsync_bfly_p) ;  /* 0x0000010000007944 */ /* 0x022fea0003c00000 */
[----:B-12---:R-:W-:Y:S05]  /*2c340*/  BRA `(.L_x_7117) ;  /* 0xffffdef000007947 */ /* 0x006fea000383ffff */
.L_x_7105:
[----:B------:R-:W-:Y:S01]  /*2c350*/  IMAD.MOV.U32 R7, RZ, RZ, R250 ;  /* 0x000000ffff077224 */ /* 0x000fe200078e00fa */
[----:B------:R-:W-:Y:S02]  /*2c360*/  MOV R6, 0x1 ;  /* 0x0000000100067802 */ /* 0x000fe40000000f00 */
[----:B------:R-:W-:Y:S02]  /*2c370*/  MOV R4, 0x2c390 ;  /* 0x0002c39000047802 */ /* 0x000fe40000000f00 */
[----:B-1---5:R-:W-:Y:S05]  /*2c380*/  CALL.REL.NOINC `($__internal_26_$__cuda_sm70_shflsync_bfly_p) ;  /* 0x000000b000007944 */ /* 0x022fea0003c00000 */
[----:B--2---:R-:W-:Y:S01]  /*2c390*/  FADD.FTZ R250, R250, R6 ;  /* 0x00000006fafa7221 */ /* 0x004fe20000010000 */
[----:B-1----:R-:W-:Y:S02]  /*2c3a0*/  MOV R7, R249 ;  /* 0x000000f900077202 */ /* 0x002fe40000000f00 */
[----:B------:R-:W-:Y:S02]  /*2c3b0*/  MOV R6, 0x2 ;  /* 0x0000000200067802 */ /* 0x000fe40000000f00 */
[----:B------:R-:W-:-:S02]  /*2c3c0*/  MOV R4, 0x2c3e0 ;  /* 0x0002c3e000047802 */ /* 0x000fc40000000f00 */
[----:B------:R-:W-:Y:S05]  /*2c3d0*/  CALL.REL.NOINC `($__internal_26_$__cuda_sm70_shflsync_bfly_p) ;  /* 0x0000006000007944 */ /* 0x000fea0003c00000 */
[----:B--2---:R-:W-:Y:S01]  /*2c3e0*/  FADD.FTZ R249, R249, R6 ;  /* 0x00000006f9f97221 */ /* 0x004fe20000010000 */
[----:B------:R-:W-:-:S02]  /*2c3f0*/  MOV R6, 0x1 ;  /* 0x0000000100067802 */ /* 0x000fc40000000f00 */
[----:B------:R-:W-:Y:S02]  /*2c400*/  MOV R4, 0x2c430 ;  /* 0x0002c43000047802 */ /* 0x000fe40000000f00 */
[----:B-1----:R-:W-:Y:S02]  /*2c410*/  MOV R7, R249 ;  /* 0x000000f900077202 */ /* 0x002fe40000000f00 */
[----:B------:R-:W-:Y:S05]  /*2c420*/  CALL.REL.NOINC `($__internal_26_$__cuda_sm70_shflsync_bfly_p) ;  /* 0x0000001000007944 */ /* 0x000fea0003c00000 */
[----:B-12---:R-:W-:Y:S05]  /*2c430*/  BRA `(.L_x_7118) ;  /* 0xffffde7000007947 */ /* 0x006fea000383ffff */
        .weak           $__internal_26_$__cuda_sm70_shflsync_bfly_p
        .type           $__internal_26_$__cuda_sm70_shflsync_bfly_p,@function
        .size           $__internal_26_$__cuda_sm70_shflsync_bfly_p,(.L_x_8755 - $__internal_26_$__cuda_sm70_shflsync_bfly_p)
$__internal_26_$__cuda_sm70_shflsync_bfly_p:
[----:B------:R-:W-:Y:S01]  /*2c440*/  MOV R10, R4 ;  /* 0x00000004000a7202 */ /* 0x000fe20000000f00 */
[----:B------:R-:W-:Y:S04]  /*2c450*/  WARPSYNC R0 ;  /* 0x0000000000007348 */ /* 0x000fe80003800000 */
[----:B------:R-:W-:Y:S01]  /*2c460*/  MOV R11, 0x0 ;  /* 0x00000000000b7802 */ /* 0x000fe20000000f00 */
[----:B------:R1:W2:Y:S03]  /*2c470*/  SHFL.BFLY PT, R6, R7, R6, R5 ;  /* 0x0c00000607067389 */ /* 0x0002a600000e0005 */
[----:B------:R-:W-:Y:S05]  /*2c480*/  RET.REL.NODEC R10 `(_ZN5flash24flash_fwd_splitkv_kernelI23Flash_fwd_kernel_traitsILi256ELi64ELi64ELi4ELb0ELb0EN7cutlass6half_tE19Flash_kernel_traitsILi256ELi64ELi64ELi4ES3_EELb0ELb1ELb1ELb0ELb0ELb0ELb0ELb1EEEvNS_16Flash_fwd_paramsE) ;  /* 0xfffd3b700a007950 */ /* 0x000fea0003c3ffff */
.L_x_7119:
        /* <DEDUP_REMOVED lines=15> */
.L_x_8755:


//--------------------- .text._ZN5flash24flash_fwd_splitkv_kernelI23Flash_fwd_kernel_traitsILi256ELi64ELi64ELi4ELb0ELb0EN7cutlass6half_tE19Flash_kernel_traitsILi256ELi64ELi64ELi4ES3_EELb0ELb1ELb1ELb0ELb0ELb1ELb0ELb1EEEvNS_16Flash_fwd_paramsE --------------------------
	.section	.text._ZN5flash24flash_fwd_splitkv_kernelI23Flash_fwd_kernel_traitsILi256ELi64ELi64ELi4ELb0ELb0EN7cutlass6half_tE19Flash_kernel_traitsILi256ELi64ELi64ELi4ES3_EELb0ELb1ELb1ELb0ELb0ELb1ELb0ELb1EEEvNS_16Flash_fwd_paramsE,"ax",@progbits
	.sectioninfo	@"SHI_REGISTERS=255"
	.align	128
        .global         _ZN5flash24flash_fwd_splitkv_kernelI23Flash_fwd_kernel_traitsILi256ELi64ELi64ELi4ELb0ELb0EN7cutlass6half_tE19Flash_kernel_traitsILi256ELi64ELi64ELi4ES3_EELb0ELb1ELb1ELb0ELb0ELb1ELb0ELb1EEEvNS_16Flash_fwd_paramsE
        .type           _ZN5flash24flash_fwd_splitkv_kernelI23Flash_fwd_kernel_traitsILi256ELi64ELi64ELi4ELb0ELb0EN7cutlass6half_tE19Flash_kernel_traitsILi256ELi64ELi64ELi4ES3_EELb0ELb1ELb1ELb0ELb0ELb1ELb0ELb1EEEvNS_16Flash_fwd_paramsE,@function
        .size           _ZN5flash24flash_fwd_splitkv_kernelI23Flash_fwd_kernel_traitsILi256ELi64ELi64ELi4ELb0ELb0EN7cutlass6half_tE19Flash_kernel_traitsILi256ELi64ELi64ELi4ES3_EELb0ELb1ELb1ELb0ELb0ELb1ELb0ELb1EEEvNS_16Flash_fwd_paramsE,(.L_x_8757 - _ZN5flash24flash_fwd_splitkv_kernelI23Flash_fwd_kernel_traitsILi256ELi64ELi64ELi4ELb0ELb0EN7cutlass6half_tE19Flash_kernel_traitsILi256ELi64ELi64ELi4ES3_EELb0ELb1ELb1ELb0ELb0ELb1ELb0ELb1EEEvNS_16Flash_fwd_paramsE)
        .other          _ZN5flash24flash_fwd_splitkv_kernelI23Flash_fwd_kernel_traitsILi256ELi64ELi64ELi4ELb0ELb0EN7cutlass6half_tE19Flash_kernel_traitsILi256ELi64ELi64ELi4ES3_EELb0ELb1ELb1ELb0ELb0ELb1ELb0ELb1EEEvNS_16Flash_fwd_paramsE,@"STO_CUDA_ENTRY STV_DEFAULT"
_ZN5flash24flash_fwd_splitkv_kernelI23Flash_fwd_kernel_traitsILi256ELi64ELi64ELi4ELb0ELb0EN7cutlass6half_tE19Flash_kernel_traitsILi256ELi64ELi64ELi4ES3_EELb0ELb1ELb1ELb0ELb0ELb1ELb0ELb1EEEvNS_16Flash_fwd_paramsE:
.text._ZN5flash24flash_fwd_splitkv_kernelI23Flash_fwd_kernel_traitsILi256ELi64ELi64ELi4ELb0ELb0EN7cutlass6half_tE19Flash_kernel_traitsILi256ELi64ELi64ELi4ES3_EELb0ELb1ELb1ELb0ELb0ELb1ELb0ELb1EEEvNS_16Flash_fwd_paramsE:
        /* <DEDUP_REMOVED lines=9> */
[----:B-123--:R-:W-:Y:S05]  /*0090*/  CALL.REL.NOINC `($_ZN5flash24flash_fwd_splitkv_kernelI23Flash_fwd_kernel_traitsILi256ELi64ELi64ELi4ELb0ELb0EN7cutlass6half_tE19Flash_kernel_traitsILi256ELi64ELi64ELi4ES3_EELb0ELb1ELb1ELb0ELb0ELb1ELb0ELb1EEEvNS_16Flash_fwd_paramsE$_ZN5flash30compute_attn_1rowblock_splitkvI23Flash_fwd_kernel_traitsILi256ELi64ELi64ELi4ELb0ELb0EN7cutlass6half_tE19Flash_kernel_traitsILi256ELi64ELi64ELi4ES3_EELb0ELb1ELb1ELb0ELb0ELb1ELb0ELb1ENS_16Flash_fwd_paramsEEEvRKT8_iiiii) ;  /* 0x0000002000007944 */ /* 0x00efea0003c00000 */
[----:B------:R-:W-:Y:S05]  /*00a0*/  BSYNC B4 ;  /* 0x0000000000047941 */ /* 0x000fea0003800000 */
.L_x_7120:
[----:B------:R-:W-:Y:S05]  /*00b0*/  EXIT ;  /* 0x000000000000794d */ /* 0x000fea0003800000 */
        .type           $_ZN5flash24flash_fwd_splitkv_kernelI23Flash_fwd_kernel_traitsILi256ELi64ELi64ELi4ELb0ELb0EN7cutlass6half_tE19Flash_kernel_traitsILi256ELi64ELi64ELi4ES3_EELb0ELb1ELb1ELb0ELb0ELb1ELb0ELb1EEEvNS_16Flash_fwd_paramsE$_ZN5flash30compute_attn_1rowblock_splitkvI23Flash_fwd_kernel_traitsILi256ELi64ELi64ELi4ELb0ELb0EN7cutlass6half_tE19Flash_kernel_traitsILi256ELi64ELi64ELi4ES3_EELb0ELb1ELb1ELb0ELb0ELb1ELb0ELb1ENS_16Flash_fwd_paramsEEEvRKT8_iiiii,@function
        .size           $_ZN5flash24flash_fwd_splitkv_kernelI23Flash_fwd_kernel_traitsILi256ELi64ELi64ELi4ELb0ELb0EN7cutlass6half_tE19Flash_kernel_traitsILi256ELi64ELi64ELi4ES3_EELb0ELb1ELb1ELb0ELb0ELb1ELb0ELb1EEEvNS_16Flash_fwd_paramsE$_ZN5flash30compute_attn_1rowblock_splitkvI23Flash_fwd_kernel_traitsILi256ELi64ELi64ELi4ELb0ELb0EN7cutlass6half_tE19Flash_kernel_traitsILi256ELi64ELi64ELi4ES3_EELb0ELb1ELb1ELb0ELb0ELb1ELb0ELb1ENS_16Flash_fwd_paramsEEEvRKT8_iiiii,($__internal_27_$__cuda_sm70_shflsync_bfly_p - $_ZN5flash24flash_fwd_splitkv_kernelI23Flash_fwd_kernel_traitsILi256ELi64ELi64ELi4ELb0ELb0EN7cutlass6half_tE19Flash_kernel_traitsILi256ELi64ELi64ELi4ES3_EELb0ELb1ELb1ELb0ELb0ELb1ELb0ELb1EEEvNS_16Flash_fwd_paramsE$_ZN5flash30compute_attn_1rowblock_splitkvI23Flash_fwd_kernel_traitsILi256ELi64ELi64ELi4ELb0ELb0EN7cutlass6half_tE19Flash_kernel_traitsILi256ELi64ELi64ELi4ES3_EELb0ELb1ELb1ELb0ELb0ELb1ELb0ELb1ENS_16Flash_fwd_paramsEEEvRKT8_iiiii)
$_ZN5flash24flash_fwd_splitkv_kernelI23Flash_fwd_kernel_traitsILi256ELi64ELi64ELi4ELb0ELb0EN7cutlass6half_tE19Flash_kernel_traitsILi256ELi64ELi64ELi4ES3_EELb0ELb1ELb1ELb0ELb0ELb1ELb0ELb1EEEvNS_16Flash_fwd_paramsE$_ZN5flash30compute_attn_1rowblock_splitkvI23Flash_fwd_kernel_traitsILi256ELi64ELi64ELi4ELb0ELb0EN7cutlass6half_tE19Flash_kernel_traitsILi256ELi64ELi64ELi4ES3_EELb0ELb1ELb1ELb0ELb0ELb1ELb0ELb1ENS_16Flash_fwd_paramsEEEvRKT8_iiiii:
        /* <DEDUP_REMOVED lines=20> */
.L_x_7122:
[----:B------:R-:W-:Y:S05]  /*0200*/  BSYNC B0 ;  /* 0x0000000000007941 */ /* 0x000fea0003800000 */
.L_x_7121:
        /* <DEDUP_REMOVED lines=17> */
.L_x_7124:
[----:B------:R4:W5:Y:S02]  /*0320*/  LD.E R82, [R20.64+0xb8] ;  /* 0x0000b80614527980 */ /* 0x000964000c101900 */
.L_x_7125:
[----:B------:R-:W-:Y:S05]  /*0330*/  BSYNC B0 ;  /* 0x0000000000007941 */ /* 0x000fea0003800000 */
.L_x_7123:
        /* <DEDUP_REMOVED lines=10> */
.L_x_7127:
[----:B------:R-:W2:Y:S01]  /*03e0*/  LD.E.64 R2, [R20.64+0x108] ;  /* 0x0001080614027980 */ /* 0x000ea2000c101b00 */
[----:B------:R-:W-:Y:S01]  /*03f0*/  BSSY B0, `(.L_x_7129) ;  /* 0x0000006000007945 */ /* 0x000fe20003800000 */
[----:B------:R-:W-:Y:S01]  /*0400*/  IMAD.MOV.U32 R51, RZ, RZ, RZ ;  /* 0x000000ffff337224 */ /* 0x000fe200078e00ff */
[----:B--2---:R-:W-:-:S04]  /*0410*/  ISETP.NE.U32.AND P0, PT, R2, RZ, PT ;  /* 0x000000ff0200720c */ /* 0x004fc80003f05070 */
[----:B------:R-:W-:-:S13]  /*0420*/  ISETP.NE.AND.EX P0, PT, R3, RZ, PT, P0 ;  /* 0x000000ff0300720c */ /* 0x000fda0003f05300 */
[----:B------:R-:W-:Y:S05]  /*0430*/  @!P0 BRA `(.L_x_7130) ;  /* 0x0000001000008947 */ /* 0x000fea0003800000 */
[----:B------:R2:W5:Y:S02]  /*0440*/  LD.E R51, [R20.64+0xbc] ;  /* 0x0000bc0614337980 */ /* 0x000564000c101900 */
.L_x_7130:
[----:B------:R-:W-:Y:S05]  /*0450*/  BSYNC B0 ;  /* 0x0000000000007941 */ /* 0x000fea0003800000 */
.L_x_7129:
[----:B-----5:R-:W-:Y:S02]  /*0460*/  IADD3 R51, R82, R51, RZ ;  /* 0x0000003352337210 */ /* 0x020fe40007ffe0ff */
.L_x_7128:
[----:B------:R-:W-:Y:S05]  /*0470*/  BSYNC B1 ;  /* 0x0000000000017941 */ /* 0x000fea0003800000 */
.L_x_7126:
[----:B------:R-:W-:Y:S01]  /*0480*/  IMAD.SHL.U32 R50, R231, 0x40, RZ ;  /* 0x00000040e7327824 */ /* 0x000fe200078e00ff */
[----:B------:R-:W-:Y:S01]  /*0490*/  MOV R2, R228 ;  /* 0x000000e400027202 */ /* 0x000fe20000000f00 */
[----:B------:R-:W-:-:S03]  /*04a0*/  IMAD.MOV.U32 R3, RZ, RZ, 0x0 ;  /* 0x00000000ff037424 */ /* 0x000fc600078e00ff */
[----:B------:R-:W-:-:S13]  /*04b0*/  ISETP.GT.AND P0, PT, R232, R50, PT ;  /* 0x00000032e800720c */ /* 0x000fda0003f04270 */
[----:B------:R-:W-:Y:S05]  /*04c0*/  @!P0 RET.REL.NODEC R2 `(_ZN5flash24flash_fwd_splitkv_kernelI23Flash_fwd_kernel_traitsILi256ELi64ELi64ELi4ELb0ELb0EN7cutlass6half_tE19Flash_kernel_traitsILi256ELi64ELi64ELi4ES3_EELb0ELb1ELb1ELb0ELb0ELb1ELb0ELb1EEEvNS_16Flash_fwd_paramsE) ;  /* 0xfffffb3002008950 */ /* 0x000fea0003c3ffff */
        /* <DEDUP_REMOVED lines=63> */
[----:B----4-:R-:W-:-:S04]  /*08c0*/  IMAD R230, R230, R10, R229 ;  /* 0x0000000ae6e67224 */ /* 0x010fc800078e02e5 */
[----:B------:R-:W-:Y:S02]  /*08d0*/  IMAD R22, R18, R11, R22 ;  /* 0x0000000b12167224 */ /* 0x000fe400078e0216 */
[----:B------:R-:W-:Y:S01]  /*08e0*/  IMAD.WIDE.U32 R18, R229, R18, R14 ;  /* 0x00000012e5127225 */ /* 0x000fe200078e000e */
        /* <DEDUP_REMOVED lines=22> */
.L_x_7133:
[----:B------:R-:W-:Y:S05]  /*0a50*/  BSYNC B0 ;  /* 0x0000000000007941 */ /* 0x000fea0003800000 */
.L_x_7132:
        /* <DEDUP_REMOVED lines=22> */
.L_x_7135:
[----:B------:R-:W-:Y:S05]  /*0bc0*/  BSYNC B0 ;  /* 0x0000000000007941 */ /* 0x000fea0003800000 */
.L_x_7134:
        /* <DEDUP_REMOVED lines=22> */
.L_x_7137:
[----:B------:R-:W-:Y:S05]  /*0d30*/  BSYNC B0 ;  /* 0x0000000000007941 */ /* 0x000fea0003800000 */
.L_x_7136:
        /* <DEDUP_REMOVED lines=21> */
.L_x_7139:
[----:B------:R-:W-:Y:S05]  /*0e90*/  BSYNC B0 ;  /* 0x0000000000007941 */ /* 0x000fea0003800000 */
.L_x_7138:
[----:B------:R-:W-:-:S04]  /*0ea0*/  ISETP.NE.AND P4, PT, R134, RZ, PT ;  /* 0x000000ff8600720c */ /* 0x000fc80003f85270 */
[-C--:B------:R-:W-:Y:S02]  /*0eb0*/  ISETP.GE.OR P3, PT, R6, R232.reuse, P4 ;  /* 0x000000e80600720c */ /* 0x080fe40002766670 */
[-C--:B------:R-:W-:Y:S02]  /*0ec0*/  ISETP.GE.OR P2, PT, R13, R232.reuse, P4 ;  /* 0x000000e80d00720c */ /* 0x080fe40002746670 */
[----:B------:R-:W-:Y:S02]  /*0ed0*/  ISETP.GE.OR P1, PT, R12, R232, P4 ;  /* 0x000000e80c00720c */ /* 0x000fe40002726670 */
        /* <DEDUP_REMOVED lines=13> */
[----:B----4-:R-:W-:Y:S05]  /*0fb0*/  @P4 RET.REL.NODEC R4 `(_ZN5flash24flash_fwd_splitkv_kernelI23Flash_fwd_kernel_traitsILi256ELi64ELi64ELi4ELb0ELb0EN7cutlass6half_tE19Flash_kernel_traitsILi256ELi64ELi64ELi4ES3_EELb0ELb1ELb1ELb0ELb0ELb1ELb0ELb1EEEvNS_16Flash_fwd_paramsE) ;  /* 0xfffff04004004950 */ /* 0x010fea0003c3ffff */
[----:B------:R-:W-:Y:S02]  /*0fc0*/  MOV R0, 0x7f800000 ;  /* 0x7f80000000007802 */ /* 0x000fe40000000f00 */
[----:B------:R-:W-:-:S03]  /*0fd0*/  MOV R229, 0x0 ;  /* 0x0000000000e57802 */ /* 0x000fc60000000f00 */
[----:B------:R2:W-:Y:S01]  /*0fe0*/  ST.E [R2.64+0xc0], R0 ;  /* 0x0000c00002007985 */ /* 0x0005e2000c101906 */
[----:B------:R-:W-:Y:S05]  /*0ff0*/  RET.REL.NODEC R228 `(_ZN5flash24flash_fwd_splitkv_kernelI23Flash_fwd_kernel_traitsILi256ELi64ELi64ELi4ELb0ELb0EN7cutlass6half_tE19Flash_kernel_traitsILi256ELi64ELi64ELi4ES3_EELb0ELb1ELb1ELb0ELb0ELb1ELb0ELb1EEEvNS_16Flash_fwd_paramsE) ;  /* 0xfffff000e4007950 */ /* 0x000fea0003c3ffff */
.L_x_7131:
        /* <DEDUP_REMOVED lines=109> */
.L_x_7141:
        /* <DEDUP_REMOVED lines=81> */
.L_x_7142:
[----:B-1----:R-:W-:Y:S05]  /*1be0*/  BSYNC B0 ;  /* 0x0000000000007941 */ /* 0x002fea0003800000 */
.L_x_7140:
        /* <DEDUP_REMOVED lines=99> */
[-C--:B----4-:R-:W-:Y:S01]  /*2220*/  ISETP.GE.AND P0, PT, R11, R154.reuse, PT ;  /* 0x0000009a0b00720c */ /* 0x090fe20003f06270 */
        /* <DEDUP_REMOVED lines=124> */
[----:B------:R-:W-:Y:S01]  /*29f0*/  IADD3 R78, P2, R223, 0x40, RZ ;  /* 0x00000040df4e7810 */ /* 0x000fe20007f5e0ff */
[--C-:B------:R-:W-:Y:S01]  /*2a00*/  IMAD.X R37, R13, 0x1, R0.reuse, P1 ;  /* 0x000000010d257824 */ /* 0x100fe200008e0600 */
[----:B------:R-:W-:Y:S01]  /*2a10*/  IADD3 R74, P1, R223, 0x80, RZ ;  /* 0x00000080df4a7810 */ /* 0x000fe20007f3e0ff */
        /* <DEDUP_REMOVED lines=13> */
[--C-:B------:R-:W-:Y:S01]  /*2af0*/  IMAD.X R75, R77, 0x1, R224.reuse, P2 ;  /* 0x000000014d4b7824 */ /* 0x100fe200010e06e0 */
        /* <DEDUP_REMOVED lines=13> */
[C-C-:B------:R-:W-:Y:S01]  /*2bd0*/  SHF.L.U64.HI R105, R180.reuse, 0x4, R181.reuse ;  /* 0x00000004b4697819 */ /* 0x140fe200000102b5 */
[C---:B------:R-:W-:Y:S01]  /*2be0*/  IMAD.SHL.U32 R108, R180.reuse, 0x20, RZ ;  /* 0x00000020b46c7824 */ /* 0x040fe200078e00ff */
[C---:B------:R-:W-:Y:S01]  /*2bf0*/  SHF.L.U32 R106, R180.reuse, 0x4, RZ ;  /* 0x00000004b46a7819 */ /* 0x040fe200000006ff */
[--C-:B------:R-:W-:Y:S01]  /*2c00*/  IMAD.X R63, R71, 0x1, R224.reuse, P3 ;  /* 0x00000001473f7824 */ /* 0x100fe200018e06e0 */
        /* <DEDUP_REMOVED lines=44> */
.L_x_7261:
        /* <DEDUP_REMOVED lines=31> */
.L_x_7145:
[----:B------:R-:W-:Y:S05]  /*30c0*/  BSYNC B0 ;  /* 0x0000000000007941 */ /* 0x000fea0003800000 */
.L_x_7144:
        /* <DEDUP_REMOVED lines=21> */
.L_x_7147:
[----:B------:R-:W-:Y:S05]  /*3220*/  BSYNC B0 ;  /* 0x0000000000007941 */ /* 0x000fea0003800000 */
.L_x_7146:
        /* <DEDUP_REMOVED lines=21> */
.L_x_7149:
[----:B------:R-:W-:Y:S05]  /*3380*/  BSYNC B0 ;  /* 0x0000000000007941 */ /* 0x000fea0003800000 */
.L_x_7148:
        /* <DEDUP_REMOVED lines=21> */
.L_x_7151:
[----:B------:R-:W-:Y:S05]  /*34e0*/  BSYNC B0 ;  /* 0x0000000000007941 */ /* 0x000fea0003800000 */
.L_x_7150:
        /* <DEDUP_REMOVED lines=70> */
.L_x_7158:
[----:B------:R-:W-:Y:S05]  /*3950*/  BSYNC B0 ;  /* 0x0000000000007941 */ /* 0x000fea0003800000 */
.L_x_7157:
        /* <DEDUP_REMOVED lines=55> */
.L_x_7160:
[----:B------:R-:W-:Y:S05]  /*3cd0*/  BSYNC B0 ;  /* 0x0000000000007941 */ /* 0x000fea0003800000 */
.L_x_7159:
        /* <DEDUP_REMOVED lines=55> */
.L_x_7162:
[----:B------:R-:W-:Y:S05]  /*4050*/  BSYNC B0 ;  /* 0x0000000000007941 */ /* 0x000fea0003800000 */
.L_x_7161:
        /* <DEDUP_REMOVED lines=54> */
.L_x_7156:
[----:B------:R-:W-:Y:S05]  /*43c0*/  BSYNC B1 ;  /* 0x0000000000017941 */ /* 0x000fea0003800000 */
.L_x_7155:
        /* <DEDUP_REMOVED lines=67> */
.L_x_7166:
[----:B------:R-:W-:Y:S05]  /*4800*/  BSYNC B0 ;  /* 0x0000000000007941 */ /* 0x000fea0003800000 */
.L_x_7165:
        /* <DEDUP_REMOVED lines=57> */
.L_x_7168:
[----:B------:R-:W-:Y:S05]  /*4ba0*/  BSYNC B0 ;  /* 0x0000000000007941 */ /* 0x000fea0003800000 */
.L_x_7167:
        /* <DEDUP_REMOVED lines=57> */
.L_x_7170:
[----:B------:R-:W-:Y:S05]  /*4f40*/  BSYNC B0 ;  /* 0x0000000000007941 */ /* 0x000fea0003800000 */
.L_x_7169:
        /* <DEDUP_REMOVED lines=56> */
.L_x_7164:
[----:B------:R-:W-:Y:S05]  /*52d0*/  BSYNC B1 ;  /* 0x0000000000017941 */ /* 0x000fea0003800000 */
.L_x_7163:
        /* <DEDUP_REMOVED lines=67> */
.L_x_7174:
[----:B------:R-:W-:Y:S05]  /*5710*/  BSYNC B0 ;  /* 0x0000000000007941 */ /* 0x000fea0003800000 */
.L_x_7173:
        /* <DEDUP_REMOVED lines=57> */
.L_x_7176:
[----:B------:R-:W-:Y:S05]  /*5ab0*/  BSYNC B0 ;  /* 0x0000000000007941 */ /* 0x000fea0003800000 */
.L_x_7175:
        /* <DEDUP_REMOVED lines=57> */
.L_x_7178:
[----:B------:R-:W-:Y:S05]  /*5e50*/  BSYNC B0 ;  /* 0x0000000000007941 */ /* 0x000fea0003800000 */
.L_x_7177:
        /* <DEDUP_REMOVED lines=56> */
.L_x_7172:
[----:B------:R-:W-:Y:S05]  /*61e0*/  BSYNC B1 ;  /* 0x0000000000017941 */ /* 0x000fea0003800000 */
.L_x_7171:
        /* <DEDUP_REMOVED lines=71> */
.L_x_7182:
[----:B------:R-:W-:Y:S05]  /*6660*/  BSYNC B0 ;  /* 0x0000000000007941 */ /* 0x000fea0003800000 */
.L_x_7181:
        /* <DEDUP_REMOVED lines=57> */
.L_x_7184:
[----:B------:R-:W-:Y:S05]  /*6a00*/  BSYNC B0 ;  /* 0x0000000000007941 */ /* 0x000fea0003800000 */
.L_x_7183:
        /* <DEDUP_REMOVED lines=57> */
.L_x_7186:
[----:B------:R-:W-:Y:S05]  /*6da0*/  BSYNC B0 ;  /* 0x0000000000007941 */ /* 0x000fea0003800000 */
.L_x_7185:
        /* <DEDUP_REMOVED lines=56> */
.L_x_7180:
[----:B------:R-:W-:Y:S05]  /*7130*/  BSYNC B1 ;  /* 0x0000000000017941 */ /* 0x000fea0003800000 */
.L_x_7179:
[----:B------:R-:W2:Y:S02]  /*7140*/  LD.E R0, [R20.64+0xd0] ;  /* 0x0000d00614007980 */ /* 0x000ea4000c101900 */
[----:B--2---:R-:W-:Y:S05]  /*7150*/  IMAD.U32 R0, R0, -0x20, RZ ;  /* 0xffffffe000007824 */ /* 0x004fea00078e00ff */
[C---:B------:R-:W-:Y:S02]  /*7160*/  LEA R18, P1, R0.reuse, R18, 0x1 ;  /* 0x0000001200127211 */ /* 0x040fe400078208ff */
[C---:B------:R-:W-:Y:S02]  /*7170*/  LEA R36, P0, R0.reuse, R36, 0x1 ;  /* 0x0000002400247211 */ /* 0x040fe400078008ff */
[C---:B------:R-:W-:Y:S02]  /*7180*/  LEA.HI.X.SX32 R19, R0.reuse, R19, 0x1, P1 ;  /* 0x0000001300137211 */ /* 0x040fe400008f0eff */
[----:B------:R-:W-:Y:S01]  /*7190*/  LEA.HI.X.SX32 R37, R0, R37, 0x1, P0 ;  /* 0x0000002500257211 */ /* 0x000fe200000f0eff */
[----:B------:R-:W-:-:S05]  /*71a0*/  BRA `(.L_x_7187) ;  /* 0x0000714000007947 */ /* 0x000fca0003800000 */
.L_x_7154:
        /* <DEDUP_REMOVED lines=101> */
.L_x_7193:
[----:B------:R-:W-:Y:S05]  /*7800*/  BSYNC B0 ;  /* 0x0000000000007941 */ /* 0x000fea0003800000 */
.L_x_7192:
[----:B-----5:R2:W-:Y:S02]  /*7810*/  ST.E.128 [R118.64], R28 ;  /* 0x0000001c76007985 */ /* 0x0205e4000c101d06 */
.L_x_7191:
[----:B------:R-:W-:Y:S05]  /*7820*/  BSYNC B1 ;  /* 0x0000000000017941 */ /* 0x000fea0003800000 */
.L_x_7190:
        /* <DEDUP_REMOVED lines=99> */
.L_x_7197:
[----:B------:R-:W-:Y:S05]  /*7e60*/  BSYNC B0 ;  /* 0x0000000000007941 */ /* 0x000fea0003800000 */
.L_x_7196:
[----:B-----5:R2:W-:Y:S02]  /*7e70*/  ST.E.128 [R118.64+0x80], R28 ;  /* 0x0000801c76007985 */ /* 0x0205e4000c101d06 */
.L_x_7195:
[----:B------:R-:W-:Y:S05]  /*7e80*/  BSYNC B1 ;  /* 0x0000000000017941 */ /* 0x000fea0003800000 */
.L_x_7194:
        /* <DEDUP_REMOVED lines=99> */
.L_x_7201:
[----:B------:R-:W-:Y:S05]  /*84c0*/  BSYNC B0 ;  /* 0x0000000000007941 */ /* 0x000fea0003800000 */
.L_x_7200:
[----:B-----5:R2:W-:Y:S02]  /*84d0*/  ST.E.128 [R118.64+0x100], R28 ;  /* 0x0001001c76007985 */ /* 0x0205e4000c101d06 */
.L_x_7199:
[----:B------:R-:W-:Y:S05]  /*84e0*/  BSYNC B1 ;  /* 0x0000000000017941 */ /* 0x000fea0003800000 */
.L_x_7198:
        /* <DEDUP_REMOVED lines=98> */
.L_x_7203:
[----:B------:R-:W-:Y:S05]  /*8b10*/  BSYNC B0 ;  /* 0x0000000000007941 */ /* 0x000fea0003800000 */
.L_x_7202:
[----:B-----5:R2:W-:Y:S02]  /*8b20*/  ST.E.128 [R118.64+0x180], R28 ;  /* 0x0001801c76007985 */ /* 0x0205e4000c101d06 */
.L_x_7189:
[----:B------:R-:W-:Y:S05]  /*8b30*/  BSYNC B2 ;  /* 0x0000000000027941 */ /* 0x000fea0003800000 */
.L_x_7188:
        /* <DEDUP_REMOVED lines=104> */
.L_x_7209:
[----:B------:R-:W-:Y:S05]  /*91c0*/  BSYNC B0 ;  /* 0x0000000000007941 */ /* 0x000fea0003800000 */
.L_x_7208:
[C---:B------:R-:W-:Y:S04]  /*91d0*/  LEA R2, P0, R223.reuse, R118, 0x1 ;  /* 0x00000076df027211 */ /* 0x040fe800078008ff */
[----:B------:R-:W-:Y:S05]  /*91e0*/  LEA.HI.X R3, R223, R119, R224, 0x1, P0 ;  /* 0x00000077df037211 */ /* 0x000fea00000f0ce0 */
[----:B-----5:R2:W-:Y:S04]  /*91f0*/  ST.E.128 [R2.64], R28 ;  /* 0x0000001c02007985 */ /* 0x0205e8000c101d06 */
.L_x_7207:
[----:B------:R-:W-:Y:S05]  /*9200*/  BSYNC B1 ;  /* 0x0000000000017941 */ /* 0x000fea0003800000 */
.L_x_7206:
        /* <DEDUP_REMOVED lines=99> */
.L_x_7213:
[----:B------:R-:W-:Y:S05]  /*9840*/  BSYNC B0 ;  /* 0x0000000000007941 */ /* 0x000fea0003800000 */
.L_x_7212:
[C---:B------:R-:W-:Y:S04]  /*9850*/  LEA R2, P0, R78.reuse, R118, 0x1 ;  /* 0x000000764e027211 */ /* 0x040fe800078008ff */
[----:B------:R-:W-:Y:S05]  /*9860*/  LEA.HI.X R3, R78, R119, R77, 0x1, P0 ;  /* 0x000000774e037211 */ /* 0x000fea00000f0c4d */
[----:B-----5:R2:W-:Y:S04]  /*9870*/  ST.E.128 [R2.64], R28 ;  /* 0x0000001c02007985 */ /* 0x0205e8000c101d06 */
.L_x_7211:
[----:B------:R-:W-:Y:S05]  /*9880*/  BSYNC B1 ;  /* 0x0000000000017941 */ /* 0x000fea0003800000 */
.L_x_7210:
        /* <DEDUP_REMOVED lines=99> */
.L_x_7217:
[----:B------:R-:W-:Y:S05]  /*9ec0*/  BSYNC B0 ;  /* 0x0000000000007941 */ /* 0x000fea0003800000 */
.L_x_7216:
[C---:B------:R-:W-:Y:S04]  /*9ed0*/  LEA R2, P0, R74.reuse, R118, 0x1 ;  /* 0x000000764a027211 */ /* 0x040fe800078008ff */
[----:B------:R-:W-:Y:S05]  /*9ee0*/  LEA.HI.X R3, R74, R119, R73, 0x1, P0 ;  /* 0x000000774a037211 */ /* 0x000fea00000f0c49 */
[----:B-----5:R2:W-:Y:S04]  /*9ef0*/  ST.E.128 [R2.64], R28 ;  /* 0x0000001c02007985 */ /* 0x0205e8000c101d06 */
.L_x_7215:
[----:B------:R-:W-:Y:S05]  /*9f00*/  BSYNC B1 ;  /* 0x0000000000017941 */ /* 0x000fea0003800000 */
.L_x_7214:
        /* <DEDUP_REMOVED lines=98> */
.L_x_7219:
[----:B------:R-:W-:Y:S05]  /*a530*/  BSYNC B0 ;  /* 0x0000000000007941 */ /* 0x000fea0003800000 */
.L_x_7218:
[C---:B------:R-:W-:Y:S04]  /*a540*/  LEA R2, P0, R68.reuse, R118, 0x1 ;  /* 0x0000007644027211 */ /* 0x040fe800078008ff */
[----:B------:R-:W-:Y:S05]  /*a550*/  LEA.HI.X R3, R68, R119, R67, 0x1, P0 ;  /* 0x0000007744037211 */ /* 0x000fea00000f0c43 */
[----:B-----5:R2:W-:Y:S04]  /*a560*/  ST.E.128 [R2.64], R28 ;  /* 0x0000001c02007985 */ /* 0x0205e8000c101d06 */
.L_x_7205:
[----:B------:R-:W-:Y:S05]  /*a570*/  BSYNC B2 ;  /* 0x0000000000027941 */ /* 0x000fea0003800000 */
.L_x_7204:
        /* <DEDUP_REMOVED lines=104> */
.L_x_7225:
[----:B------:R-:W-:Y:S05]  /*ac00*/  BSYNC B0 ;  /* 0x0000000000007941 */ /* 0x000fea0003800000 */
.L_x_7224:
[C---:B------:R-:W-:Y:S04]  /*ac10*/  LEA R2, P0, R79.reuse, R118, 0x1 ;  /* 0x000000764f027211 */ /* 0x040fe800078008ff */
[----:B------:R-:W-:Y:S05]  /*ac20*/  LEA.HI.X R3, R79, R119, R80, 0x1, P0 ;  /* 0x000000774f037211 */ /* 0x000fea00000f0c50 */
[----:B-----5:R2:W-:Y:S04]  /*ac30*/  ST.E.128 [R2.64], R28 ;  /* 0x0000001c02007985 */ /* 0x0205e8000c101d06 */
.L_x_7223:
[----:B------:R-:W-:Y:S05]  /*ac40*/  BSYNC B1 ;  /* 0x0000000000017941 */ /* 0x000fea0003800000 */
.L_x_7222:
        /* <DEDUP_REMOVED lines=99> */
.L_x_7229:
[----:B------:R-:W-:Y:S05]  /*b280*/  BSYNC B0 ;  /* 0x0000000000007941 */ /* 0x000fea0003800000 */
.L_x_7228:
[C---:B------:R-:W-:Y:S04]  /*b290*/  LEA R2, P0, R76.reuse, R118, 0x1 ;  /* 0x000000764c027211 */ /* 0x040fe800078008ff */
[----:B------:R-:W-:Y:S05]  /*b2a0*/  LEA.HI.X R3, R76, R119, R75, 0x1, P0 ;  /* 0x000000774c037211 */ /* 0x000fea00000f0c4b */
[----:B-----5:R2:W-:Y:S04]  /*b2b0*/  ST.E.128 [R2.64], R28 ;  /* 0x0000001c02007985 */ /* 0x0205e8000c101d06 */
.L_x_7227:
[----:B------:R-:W-:Y:S05]  /*b2c0*/  BSYNC B1 ;  /* 0x0000000000017941 */ /* 0x000fea0003800000 */
.L_x_7226:
        /* <DEDUP_REMOVED lines=99> */
.L_x_7233:
[----:B------:R-:W-:Y:S05]  /*b900*/  BSYNC B0 ;  /* 0x0000000000007941 */ /* 0x000fea0003800000 */
.L_x_7232:
[C---:B------:R-:W-:Y:S04]  /*b910*/  LEA R2, P0, R72.reuse, R118, 0x1 ;  /* 0x0000007648027211 */ /* 0x040fe800078008ff */
[----:B------:R-:W-:Y:S05]  /*b920*/  LEA.HI.X R3, R72, R119, R71, 0x1, P0 ;  /* 0x0000007748037211 */ /* 0x000fea00000f0c47 */
[----:B-----5:R2:W-:Y:S04]  /*b930*/  ST.E.128 [R2.64], R28 ;  /* 0x0000001c02007985 */ /* 0x0205e8000c101d06 */
.L_x_7231:
[----:B------:R-:W-:Y:S05]  /*b940*/  BSYNC B1 ;  /* 0x0000000000017941 */ /* 0x000fea0003800000 */
.L_x_7230:
        /* <DEDUP_REMOVED lines=98> */
.L_x_7235:
[----:B------:R-:W-:Y:S05]  /*bf70*/  BSYNC B0 ;  /* 0x0000000000007941 */ /* 0x000fea0003800000 */
.L_x_7234:
[C---:B------:R-:W-:Y:S04]  /*bf80*/  LEA R2, P0, R66.reuse, R118, 0x1 ;  /* 0x0000007642027211 */ /* 0x040fe800078008ff */
[----:B------:R-:W-:Y:S05]  /*bf90*/  LEA.HI.X R3, R66, R119, R65, 0x1, P0 ;  /* 0x0000007742037211 */ /* 0x000fea00000f0c41 */
[----:B-----5:R2:W-:Y:S04]  /*bfa0*/  ST.E.128 [R2.64], R28 ;  /* 0x0000001c02007985 */ /* 0x0205e8000c101d06 */
.L_x_7221:
[----:B------:R-:W-:Y:S05]  /*bfb0*/  BSYNC B2 ;  /* 0x0000000000027941 */ /* 0x000fea0003800000 */
.L_x_7220:
        /* <DEDUP_REMOVED lines=107> */
.L_x_7241:
[----:B------:R-:W-:Y:S05]  /*c670*/  BSYNC B0 ;  /* 0x0000000000007941 */ /* 0x000fea0003800000 */
.L_x_7240:
[----:B------:R-:W-:Y:S02]  /*c680*/  IMAD R0, R47, 0x60, RZ ;  /* 0x000000602f007824 */ /* 0x000fe400078e02ff */
[----:B------:R-:W-:Y:S05]  /*c690*/  IMAD.WIDE.U32 R2, R46, 0x60, R118 ;  /* 0x000000602e027825 */ /* 0x000fea00078e0076 */
[----:B------:R-:W-:Y:S05]  /*c6a0*/  IADD3 R3, R3, R0, RZ ;  /* 0x0000000003037210 */ /* 0x000fea0007ffe0ff */
[----:B-----5:R2:W-:Y:S02]  /*c6b0*/  ST.E.128 [R2.64], R28 ;  /* 0x0000001c02007985 */ /* 0x0205e4000c101d06 */
.L_x_7239:
[----:B------:R-:W-:Y:S05]  /*c6c0*/  BSYNC B1 ;  /* 0x0000000000017941 */ /* 0x000fea0003800000 */
.L_x_7238:
        /* <DEDUP_REMOVED lines=99> */
.L_x_7245:
[----:B------:R-:W-:Y:S05]  /*cd00*/  BSYNC B0 ;  /* 0x0000000000007941 */ /* 0x000fea0003800000 */
.L_x_7244:
[C---:B------:R-:W-:Y:S04]  /*cd10*/  LEA R2, P0, R70.reuse, R118, 0x1 ;  /* 0x0000007646027211 */ /* 0x040fe800078008ff */
[----:B------:R-:W-:Y:S05]  /*cd20*/  LEA.HI.X R3, R70, R119, R69, 0x1, P0 ;  /* 0x0000007746037211 */ /* 0x000fea00000f0c45 */
[----:B-----5:R2:W-:Y:S04]  /*cd30*/  ST.E.128 [R2.64], R28 ;  /* 0x0000001c02007985 */ /* 0x0205e8000c101d06 */
.L_x_7243:
[----:B------:R-:W-:Y:S05]  /*cd40*/  BSYNC B1 ;  /* 0x0000000000017941 */ /* 0x000fea0003800000 */
.L_x_7242:
        /* <DEDUP_REMOVED lines=99> */
.L_x_7249:
[----:B------:R-:W-:Y:S05]  /*d380*/  BSYNC B0 ;  /* 0x0000000000007941 */ /* 0x000fea0003800000 */
.L_x_7248:
[C---:B------:R-:W-:Y:S04]  /*d390*/  LEA R2, P0, R64.reuse, R118, 0x1 ;  /* 0x0000007640027211 */ /* 0x040fe800078008ff */
[----:B------:R-:W-:Y:S05]  /*d3a0*/  LEA.HI.X R3, R64, R119, R63, 0x1, P0 ;  /* 0x0000007740037211 */ /* 0x000fea00000f0c3f */
[----:B-----5:R2:W-:Y:S04]  /*d3b0*/  ST.E.128 [R2.64], R28 ;  /* 0x0000001c02007985 */ /* 0x0205e8000c101d06 */
.L_x_7247:
[----:B------:R-:W-:Y:S05]  /*d3c0*/  BSYNC B1 ;  /* 0x0000000000017941 */ /* 0x000fea0003800000 */
.L_x_7246:
        /* <DEDUP_REMOVED lines=99> */
.L_x_7251:
[----:B------:R-:W-:Y:S05]  /*da00*/  BSYNC B0 ;  /* 0x0000000000007941 */ /* 0x000fea0003800000 */
.L_x_7250:
[C---:B--2---:R-:W-:Y:S04]  /*da10*/  LEA R2, P0, R62.reuse, R118, 0x1 ;  /* 0x000000763e027211 */ /* 0x044fe800078008ff */
[----:B------:R-:W-:Y:S05]  /*da20*/  LEA.HI.X R3, R62, R119, R61, 0x1, P0 ;  /* 0x000000773e037211 */ /* 0x000fea00000f0c3d */
[----:B-----5:R2:W-:Y:S04]  /*da30*/  ST.E.128 [R2.64], R40 ;  /* 0x0000002802007985 */ /* 0x0205e8000c101d06 */
.L_x_7237:
[----:B------:R-:W-:Y:S05]  /*da40*/  BSYNC B2 ;  /* 0x0000000000027941 */ /* 0x000fea0003800000 */
.L_x_7236:
        /* <DEDUP_REMOVED lines=11> */
.L_x_7153:
        /* <DEDUP_REMOVED lines=22> */
.L_x_7253:
[----:B------:R-:W-:Y:S05]  /*dc60*/  BSYNC B0 ;  /* 0x0000000000007941 */ /* 0x000fea0003800000 */
.L_x_7252:
        /* <DEDUP_REMOVED lines=33> */
.L_x_7255:
[----:B------:R-:W-:Y:S05]  /*de80*/  BSYNC B0 ;  /* 0x0000000000007941 */ /* 0x000fea0003800000 */
.L_x_7254:
        /* <DEDUP_REMOVED lines=33> */
.L_x_7257:
[----:B------:R-:W-:Y:S05]  /*e0a0*/  BSYNC B0 ;  /* 0x0000000000007941 */ /* 0x000fea0003800000 */
.L_x_7256:
        /* <DEDUP_REMOVED lines=36> */
.L_x_7187:
[----:B------:R-:W-:Y:S05]  /*e2f0*/  BSYNC B3 ;  /* 0x0000000000037941 */ /* 0x000fea0003800000 */
.L_x_7152:
        /* <DEDUP_REMOVED lines=91> */
.L_x_7259:
        /* <DEDUP_REMOVED lines=10> */
.L_x_7260:
[----:B------:R-:W-:Y:S05]  /*e950*/  BSYNC B0 ;  /* 0x0000000000007941 */ /* 0x000fea0003800000 */
.L_x_7258:
[----:B------:R-:W-:Y:S04]  /*e960*/  IADD3 R12, R12, -0x1, RZ ;  /* 0xffffffff0c0c7810 */ /* 0x000fe80007ffe0ff */
[----:B------:R-:W-:Y:S11]  /*e970*/  ISETP.GT.AND P0, PT, R12, R81, PT ;  /* 0x000000510c00720c */ /* 0x000ff60003f04270 */
[----:B------:R-:W-:Y:S02]  /*e980*/  @!UPT UIADD3 URZ, URZ, URZ, URZ ;  /* 0x0000003f3f3ff290 */ /* 0x000fe4000fffe03f */
[----:B------:R-:W-:-:S05]  /*e990*/  @P0 BRA `(.L_x_7261) ;  /* 0xffff453000000947 */ /* 0x000fca000383ffff */
.L_x_7143:
        /* <DEDUP_REMOVED lines=114> */
.L_x_7270:
[----:B------:R-:W-:Y:S05]  /*f0c0*/  BSYNC B0 ;  /* 0x0000000000007941 */ /* 0x000fea0003800000 */
.L_x_7269:
[----:B-----5:R3:W-:Y:S02]  /*f0d0*/  STS.128 [R236], R40 ;  /* 0x00000028ec007388 */ /* 0x0207e40000000c00 */
.L_x_7268:
[----:B------:R-:W-:Y:S05]  /*f0e0*/  BSYNC B1 ;  /* 0x0000000000017941 */ /* 0x000fea0003800000 */
.L_x_7267:
        /* <DEDUP_REMOVED lines=53> */
.L_x_7274:
[----:B------:R-:W-:Y:S05]  /*f440*/  BSYNC B0 ;  /* 0x0000000000007941 */ /* 0x000fea0003800000 */
.L_x_7273:
[----:B-----5:R1:W-:Y:S02]  /*f450*/  STS.128 [R236+0x2000], R40 ;  /* 0x00200028ec007388 */ /* 0x0203e40000000c00 */
.L_x_7272:
[----:B------:R-:W-:Y:S05]  /*f460*/  BSYNC B1 ;  /* 0x0000000000017941 */ /* 0x000fea0003800000 */
.L_x_7271:
        /* <DEDUP_REMOVED lines=53> */
.L_x_7278:
[----:B------:R-:W-:Y:S05]  /*f7c0*/  BSYNC B0 ;  /* 0x0000000000007941 */ /* 0x000fea0003800000 */
.L_x_7277:
[----:B-----5:R3:W-:Y:S02]  /*f7d0*/  STS.128 [R236+0x4000], R40 ;  /* 0x00400028ec007388 */ /* 0x0207e40000000c00 */
.L_x_7276:
[----:B------:R-:W-:Y:S05]  /*f7e0*/  BSYNC B1 ;  /* 0x0000000000017941 */ /* 0x000fea0003800000 */
.L_x_7275:
        /* <DEDUP_REMOVED lines=51> */
.L_x_7280:
[----:B------:R-:W-:Y:S05]  /*fb20*/  BSYNC B0 ;  /* 0x0000000000007941 */ /* 0x000fea0003800000 */
.L_x_7279:
[----:B-----5:R3:W-:Y:S02]  /*fb30*/  STS.128 [R236+0x6000], R40 ;  /* 0x00600028ec007388 */ /* 0x0207e40000000c00 */
.L_x_7266:
[----:B------:R-:W-:Y:S05]  /*fb40*/  BSYNC B2 ;  /* 0x0000000000027941 */ /* 0x000fea0003800000 */
.L_x_7265:
        /* <DEDUP_REMOVED lines=66> */
.L_x_7286:
[----:B------:R-:W-:Y:S05]  /*ff70*/  BSYNC B0 ;  /* 0x0000000000007941 */ /* 0x000fea0003800000 */
.L_x_7285:
[----:B-----5:R3:W-:Y:S02]  /*ff80*/  STS.128 [R236+0x800], R40 ;  /* 0x00080028ec007388 */ /* 0x0207e40000000c00 */
.L_x_7284:
[----:B------:R-:W-:Y:S05]  /*ff90*/  BSYNC B1 ;  /* 0x0000000000017941 */ /* 0x000fea0003800000 */
.L_x_7283:
        /* <DEDUP_REMOVED lines=53> */
.L_x_7290:
[----:B------:R-:W-:Y:S05]  /*102f0*/  BSYNC B0 ;  /* 0x0000000000007941 */ /* 0x000fea0003800000 */
.L_x_7289:
[----:B-----5:R1:W-:Y:S02]  /*10300*/  STS.128 [R236+0x2800], R40 ;  /* 0x00280028ec007388 */ /* 0x0203e40000000c00 */
.L_x_7288:
[----:B------:R-:W-:Y:S05]  /*10310*/  BSYNC B1 ;  /* 0x0000000000017941 */ /* 0x000fea0003800000 */
.L_x_7287:
        /* <DEDUP_REMOVED lines=53> */
.L_x_7294:
[----:B------:R-:W-:Y:S05]  /*10670*/  BSYNC B0 ;  /* 0x0000000000007941 */ /* 0x000fea0003800000 */
.L_x_7293:
[----:B-----5:R3:W-:Y:S02]  /*10680*/  STS.128 [R236+0x4800], R40 ;  /* 0x00480028ec007388 */ /* 0x0207e40000000c00 */
.L_x_7292:
[----:B------:R-:W-:Y:S05]  /*10690*/  BSYNC B1 ;  /* 0x0000000000017941 */ /* 0x000fea0003800000 */
.L_x_7291:
        /* <DEDUP_REMOVED lines=53> */
.L_x_7296:
[----:B------:R-:W-:Y:S05]  /*109f0*/  BSYNC B0 ;  /* 0x0000000000007941 */ /* 0x000fea0003800000 */
.L_x_7295:
[----:B-----5:R3:W-:Y:S02]  /*10a00*/  STS.128 [R236+0x6800], R40 ;  /* 0x00680028ec007388 */ /* 0x0207e40000000c00 */
.L_x_7282:
[----:B------:R-:W-:Y:S05]  /*10a10*/  BSYNC B2 ;  /* 0x0000000000027941 */ /* 0x000fea0003800000 */
.L_x_7281:
        /* <DEDUP_REMOVED lines=68> */
.L_x_7302:
[----:B------:R-:W-:Y:S05]  /*10e60*/  BSYNC B0 ;  /* 0x0000000000007941 */ /* 0x000fea0003800000 */
.L_x_7301:
[----:B-----5:R3:W-:Y:S02]  /*10e70*/  STS.128 [R236+0x1000], R40 ;  /* 0x00100028ec007388 */ /* 0x0207e40000000c00 */
.L_x_7300:
[----:B------:R-:W-:Y:S05]  /*10e80*/  BSYNC B1 ;  /* 0x0000000000017941 */ /* 0x000fea0003800000 */
.L_x_7299:
        /* <DEDUP_REMOVED lines=54> */
.L_x_7306:
[----:B------:R-:W-:Y:S05]  /*111f0*/  BSYNC B0 ;  /* 0x0000000000007941 */ /* 0x000fea0003800000 */
.L_x_7305:
[----:B-----5:R1:W-:Y:S02]  /*11200*/  STS.128 [R236+0x3000], R40 ;  /* 0x00300028ec007388 */ /* 0x0203e40000000c00 */
.L_x_7304:
[----:B------:R-:W-:Y:S05]  /*11210*/  BSYNC B1 ;  /* 0x0000000000017941 */ /* 0x000fea0003800000 */
.L_x_7303:
        /* <DEDUP_REMOVED lines=54> */
.L_x_7310:
[----:B------:R-:W-:Y:S05]  /*11580*/  BSYNC B0 ;  /* 0x0000000000007941 */ /* 0x000fea0003800000 */
.L_x_7309:
[----:B-----5:R3:W-:Y:S02]  /*11590*/  STS.128 [R236+0x5000], R40 ;  /* 0x00500028ec007388 */ /* 0x0207e40000000c00 */
.L_x_7308:
[----:B------:R-:W-:Y:S05]  /*115a0*/  BSYNC B1 ;  /* 0x0000000000017941 */ /* 0x000fea0003800000 */
.L_x_7307:
        /* <DEDUP_REMOVED lines=53> */
.L_x_7312:
[----:B------:R-:W-:Y:S05]  /*11900*/  BSYNC B0 ;  /* 0x0000000000007941 */ /* 0x000fea0003800000 */
.L_x_7311:
[----:B-----5:R1:W-:Y:S02]  /*11910*/  STS.128 [R236+0x7000], R36 ;  /* 0x00700024ec007388 */ /* 0x0203e40000000c00 */
.L_x_7298:
[----:B------:R-:W-:Y:S05]  /*11920*/  BSYNC B2 ;  /* 0x0000000000027941 */ /* 0x000fea0003800000 */
.L_x_7297:
        /* <DEDUP_REMOVED lines=67> */
.L_x_7317:
[----:B------:R-:W-:Y:S05]  /*11d60*/  BSYNC B0 ;  /* 0x0000000000007941 */ /* 0x000fea0003800000 */
.L_x_7316:
[----:B-----5:R1:W-:Y:S02]  /*11d70*/  STS.128 [R236+0x1800], R16 ;  /* 0x00180010ec007388 */ /* 0x0203e40000000c00 */
.L_x_7315:
[----:B------:R-:W-:Y:S05]  /*11d80*/  BSYNC B1 ;  /* 0x0000000000017941 */ /* 0x000fea0003800000 */
.L_x_7314:
        /* <DEDUP_REMOVED lines=53> */
.L_x_7321:
[----:B------:R-:W-:Y:S05]  /*120e0*/  BSYNC B0 ;  /* 0x0000000000007941 */ /* 0x000fea0003800000 */
.L_x_7320:
[----:B-----5:R1:W-:Y:S02]  /*120f0*/  STS.128 [R236+0x3800], R12 ;  /* 0x0038000cec007388 */ /* 0x0203e40000000c00 */
.L_x_7319:
[----:B------:R-:W-:Y:S05]  /*12100*/  BSYNC B1 ;  /* 0x0000000000017941 */ /* 0x000fea0003800000 */
.L_x_7318:
        /* <DEDUP_REMOVED lines=53> */
.L_x_7325:
[----:B------:R-:W-:Y:S05]  /*12460*/  BSYNC B0 ;  /* 0x0000000000007941 */ /* 0x000fea0003800000 */
.L_x_7324:
[----:B-----5:R1:W-:Y:S02]  /*12470*/  STS.128 [R236+0x5800], R12 ;  /* 0x0058000cec007388 */ /* 0x0203e40000000c00 */
.L_x_7323:
[----:B------:R-:W-:Y:S05]  /*12480*/  BSYNC B1 ;  /* 0x0000000000017941 */ /* 0x000fea0003800000 */
.L_x_7322:
        /* <DEDUP_REMOVED lines=53> */
.L_x_7327:
[----:B------:R-:W-:Y:S05]  /*127e0*/  BSYNC B0 ;  /* 0x0000000000007941 */ /* 0x000fea0003800000 */
.L_x_7326:
[----:B-----5:R1:W-:Y:S01]  /*127f0*/  STS.128 [R236+0x7800], R12 ;  /* 0x0078000cec007388 */ /* 0x0203e20000000c00 */
[----:B------:R-:W-:Y:S05]  /*12800*/  BRA `(.L_x_7313) ;  /* 0x000070c000007947 */ /* 0x000fea0003800000 */
.L_x_7264:
        /* <DEDUP_REMOVED lines=99> */
.L_x_7333:
[----:B------:R-:W-:Y:S05]  /*12e40*/  BSYNC B0 ;  /* 0x0000000000007941 */ /* 0x000fea0003800000 */
.L_x_7332:
[----:B-----5:R3:W-:Y:S02]  /*12e50*/  STS.128 [R236], R60 ;  /* 0x0000003cec007388 */ /* 0x0207e40000000c00 */
.L_x_7331:
[----:B------:R-:W-:Y:S05]  /*12e60*/  BSYNC B1 ;  /* 0x0000000000017941 */ /* 0x000fea0003800000 */
.L_x_7330:
        /* <DEDUP_REMOVED lines=97> */
.L_x_7337:
[----:B------:R-:W-:Y:S05]  /*13480*/  BSYNC B0 ;  /* 0x0000000000007941 */ /* 0x000fea0003800000 */
.L_x_7336:
[----:B-----5:R1:W-:Y:S02]  /*13490*/  STS.128 [R236+0x2000], R60 ;  /* 0x0020003cec007388 */ /* 0x0203e40000000c00 */
.L_x_7335:
[----:B------:R-:W-:Y:S05]  /*134a0*/  BSYNC B1 ;  /* 0x0000000000017941 */ /* 0x000fea0003800000 */
.L_x_7334:
        /* <DEDUP_REMOVED lines=97> */
.L_x_7341:
[----:B------:R-:W-:Y:S05]  /*13ac0*/  BSYNC B0 ;  /* 0x0000000000007941 */ /* 0x000fea0003800000 */
.L_x_7340:
[----:B-----5:R3:W-:Y:S02]  /*13ad0*/  STS.128 [R236+0x4000], R60 ;  /* 0x0040003cec007388 */ /* 0x0207e40000000c00 */
.L_x_7339:
[----:B------:R-:W-:Y:S05]  /*13ae0*/  BSYNC B1 ;  /* 0x0000000000017941 */ /* 0x000fea0003800000 */
.L_x_7338:
        /* <DEDUP_REMOVED lines=96> */
.L_x_7343:
[----:B------:R-:W-:Y:S05]  /*140f0*/  BSYNC B0 ;  /* 0x0000000000007941 */ /* 0x000fea0003800000 */
.L_x_7342:
[----:B-----5:R3:W-:Y:S02]  /*14100*/  STS.128 [R236+0x6000], R60 ;  /* 0x0060003cec007388 */ /* 0x0207e40000000c00 */
.L_x_7329:
[----:B------:R-:W-:Y:S05]  /*14110*/  BSYNC B2 ;  /* 0x0000000000027941 */ /* 0x000fea0003800000 */
.L_x_7328:
        /* <DEDUP_REMOVED lines=104> */
.L_x_7349:
[----:B------:R-:W-:Y:S05]  /*147a0*/  BSYNC B0 ;  /* 0x0000000000007941 */ /* 0x000fea0003800000 */
.L_x_7348:
[----:B-----5:R3:W-:Y:S02]  /*147b0*/  STS.128 [R236+0x800], R60 ;  /* 0x0008003cec007388 */ /* 0x0207e40000000c00 */
.L_x_7347:
[----:B------:R-:W-:Y:S05]  /*147c0*/  BSYNC B1 ;  /* 0x0000000000017941 */ /* 0x000fea0003800000 */
.L_x_7346:
        /* <DEDUP_REMOVED lines=100> */
.L_x_7353:
[----:B------:R-:W-:Y:S05]  /*14e10*/  BSYNC B0 ;  /* 0x0000000000007941 */ /* 0x000fea0003800000 */
.L_x_7352:
[----:B-----5:R3:W-:Y:S02]  /*14e20*/  STS.128 [R236+0x2800], R60 ;  /* 0x0028003cec007388 */ /* 0x0207e40000000c00 */
.L_x_7351:
[----:B------:R-:W-:Y:S05]  /*14e30*/  BSYNC B1 ;  /* 0x0000000000017941 */ /* 0x000fea0003800000 */
.L_x_7350:
        /* <DEDUP_REMOVED lines=100> */
.L_x_7357:
[----:B------:R-:W-:Y:S05]  /*15480*/  BSYNC B0 ;  /* 0x0000000000007941 */ /* 0x000fea0003800000 */
.L_x_7356:
[----:B-----5:R3:W-:Y:S02]  /*15490*/  STS.128 [R236+0x4800], R60 ;  /* 0x0048003cec007388 */ /* 0x0207e40000000c00 */
.L_x_7355:
[----:B------:R-:W-:Y:S05]  /*154a0*/  BSYNC B1 ;  /* 0x0000000000017941 */ /* 0x000fea0003800000 */
.L_x_7354:
        /* <DEDUP_REMOVED lines=101> */
.L_x_7359:
[----:B------:R-:W-:Y:S05]  /*15b00*/  BSYNC B0 ;  /* 0x0000000000007941 */ /* 0x000fea0003800000 */
.L_x_7358:
[----:B-----5:R1:W-:Y:S02]  /*15b10*/  STS.128 [R236+0x6800], R40 ;  /* 0x00680028ec007388 */ /* 0x0203e40000000c00 */
.L_x_7345:
[----:B------:R-:W-:Y:S05]  /*15b20*/  BSYNC B2 ;  /* 0x0000000000027941 */ /* 0x000fea0003800000 */
.L_x_7344:
        /* <DEDUP_REMOVED lines=105> */
.L_x_7365:
[----:B------:R-:W-:Y:S05]  /*161c0*/  BSYNC B0 ;  /* 0x0000000000007941 */ /* 0x000fea0003800000 */
.L_x_7364:
[----:B-----5:R1:W-:Y:S02]  /*161d0*/  STS.128 [R236+0x1000], R60 ;  /* 0x0010003cec007388 */ /* 0x0203e40000000c00 */
.L_x_7363:
[----:B------:R-:W-:Y:S05]  /*161e0*/  BSYNC B1 ;  /* 0x0000000000017941 */ /* 0x000fea0003800000 */
.L_x_7362:
        /* <DEDUP_REMOVED lines=100> */
.L_x_7369:
[----:B------:R-:W-:Y:S05]  /*16830*/  BSYNC B0 ;  /* 0x0000000000007941 */ /* 0x000fea0003800000 */
.L_x_7368:
[----:B-----5:R3:W-:Y:S02]  /*16840*/  STS.128 [R236+0x3000], R60 ;  /* 0x0030003cec007388 */ /* 0x0207e40000000c00 */
.L_x_7367:
[----:B------:R-:W-:Y:S05]  /*16850*/  BSYNC B1 ;  /* 0x0000000000017941 */ /* 0x000fea0003800000 */
.L_x_7366:
        /* <DEDUP_REMOVED lines=100> */
.L_x_7373:
[----:B------:R-:W-:Y:S05]  /*16ea0*/  BSYNC B0 ;  /* 0x0000000000007941 */ /* 0x000fea0003800000 */
.L_x_7372:
[----:B-----5:R3:W-:Y:S02]  /*16eb0*/  STS.128 [R236+0x5000], R60 ;  /* 0x0050003cec007388 */ /* 0x0207e40000000c00 */
.L_x_7371:
[----:B------:R-:W-:Y:S05]  /*16ec0*/  BSYNC B1 ;  /* 0x0000000000017941 */ /* 0x000fea0003800000 */
.L_x_7370:
        /* <DEDUP_REMOVED lines=99> */
.L_x_7375:
[----:B------:R-:W-:Y:S05]  /*17500*/  BSYNC B0 ;  /* 0x0000000000007941 */ /* 0x000fea0003800000 */
.L_x_7374:
[----:B-----5:R1:W-:Y:S02]  /*17510*/  STS.128 [R236+0x7000], R40 ;  /* 0x00700028ec007388 */ /* 0x0203e40000000c00 */
.L_x_7361:
[----:B------:R-:W-:Y:S05]  /*17520*/  BSYNC B2 ;  /* 0x0000000000027941 */ /* 0x000fea0003800000 */
.L_x_7360:
        /* <DEDUP_REMOVED lines=103> */
.L_x_7379:
[----:B------:R-:W-:Y:S05]  /*17ba0*/  BSYNC B0 ;  /* 0x0000000000007941 */ /* 0x000fea0003800000 */
.L_x_7378:
[----:B-----5:R1:W-:Y:S02]  /*17bb0*/  STS.128 [R236+0x1800], R16 ;  /* 0x00180010ec007388 */ /* 0x0203e40000000c00 */
.L_x_7377:
[----:B------:R-:W-:Y:S05]  /*17bc0*/  BSYNC B1 ;  /* 0x0000000000017941 */ /* 0x000fea0003800000 */
.L_x_7376:
        /* <DEDUP_REMOVED lines=102> */
.L_x_7383:
[----:B------:R-:W-:Y:S05]  /*18230*/  BSYNC B0 ;  /* 0x0000000000007941 */ /* 0x000fea0003800000 */
.L_x_7382:
[----:B-----5:R1:W-:Y:S02]  /*18240*/  STS.128 [R236+0x3800], R16 ;  /* 0x00380010ec007388 */ /* 0x0203e40000000c00 */
.L_x_7381:
[----:B------:R-:W-:Y:S05]  /*18250*/  BSYNC B1 ;  /* 0x0000000000017941 */ /* 0x000fea0003800000 */
.L_x_7380:
        /* <DEDUP_REMOVED lines=100> */
.L_x_7387:
[----:B------:R-:W-:Y:S05]  /*188a0*/  BSYNC B0 ;  /* 0x0000000000007941 */ /* 0x000fea0003800000 */
.L_x_7386:
[----:B-----5:R1:W-:Y:S02]  /*188b0*/  STS.128 [R236+0x5800], R16 ;  /* 0x00580010ec007388 */ /* 0x0203e40000000c00 */
.L_x_7385:
[----:B------:R-:W-:Y:S05]  /*188c0*/  BSYNC B1 ;  /* 0x0000000000017941 */ /* 0x000fea0003800000 */
.L_x_7384:
        /* <DEDUP_REMOVED lines=104> */
.L_x_7389:
[----:B------:R-:W-:Y:S05]  /*18f50*/  BSYNC B0 ;  /* 0x0000000000007941 */ /* 0x000fea0003800000 */
.L_x_7388:
[----:B-----5:R1:W-:Y:S01]  /*18f60*/  STS.128 [R236+0x7800], R12 ;  /* 0x0078000cec007388 */ /* 0x0203e20000000c00 */
[----:B------:R-:W-:Y:S05]  /*18f70*/  BRA `(.L_x_7313) ;  /* 0x0000095000007947 */ /* 0x000fea0003800000 */
.L_x_7263:
        /* <DEDUP_REMOVED lines=37> */
.L_x_7391:
[----:B------:R-:W-:Y:S05]  /*191d0*/  BSYNC B0 ;  /* 0x0000000000007941 */ /* 0x000fea0003800000 */
.L_x_7390:
        /* <DEDUP_REMOVED lines=36> */
.L_x_7393:
[----:B------:R-:W-:Y:S05]  /*19420*/  BSYNC B0 ;  /* 0x0000000000007941 */ /* 0x000fea0003800000 */
.L_x_7392:
        /* <DEDUP_REMOVED lines=36> */
.L_x_7395:
[----:B------:R-:W-:Y:S05]  /*19670*/  BSYNC B0 ;  /* 0x0000000000007941 */ /* 0x000fea0003800000 */
.L_x_7394:
        /* <DEDUP_REMOVED lines=37> */
.L_x_7313:
[----:B------:R-:W-:Y:S05]  /*198d0*/  BSYNC B3 ;  /* 0x0000000000037941 */ /* 0x000fea0003800000 */
.L_x_7262:
        /* <DEDUP_REMOVED lines=38> */
.L_x_7397:
[----:B------:R-:W-:Y:S05]  /*19b40*/  BSYNC B0 ;  /* 0x0000000000007941 */ /* 0x000fea0003800000 */
.L_x_7396:
[----:B------:R-:W-:Y:S01]  /*19b50*/  ISETP.GE.AND P0, PT, R25, R0, PT ;  /* 0x000000001900720c */ /* 0x000fe20003f06270 */
[----:B------:R-:W-:-:S12]  /*19b60*/  BSSY B0, `(.L_x_7398) ;  /* 0x0000025000007945 */ /* 0x000fd80003800000 */
[----:B------:R-:W-:Y:S05]  /*19b70*/  @P0 BRA `(.L_x_7399) ;  /* 0x0000023000000947 */ /* 0x000fea0003800000 */
[C---:B-----5:R-:W-:Y:S02]  /*19b80*/  LOP3.LUT R2, R238.reuse, 0x1, RZ, 0xc0, !PT ;  /* 0x00000001ee027812 */ /* 0x060fe400078ec0ff */
        /* <DEDUP_REMOVED lines=34> */
.L_x_7399:
[----:B------:R-:W-:Y:S05]  /*19db0*/  BSYNC B0 ;  /* 0x0000000000007941 */ /* 0x000fea0003800000 */
.L_x_7398:
[----:B------:R-:W-:Y:S01]  /*19dc0*/  ISETP.GE.AND P0, PT, R30, R0, PT ;  /* 0x000000001e00720c */ /* 0x000fe20003f06270 */
[----:B------:R-:W-:-:S12]  /*19dd0*/  BSSY B0, `(.L_x_7400) ;  /* 0x0000027000007945 */ /* 0x000fd80003800000 */
[----:B------:R-:W-:Y:S05]  /*19de0*/  @P0 BRA `(.L_x_7401) ;  /* 0x0000025000000947 */ /* 0x000fea0003800000 */
[C---:B-----5:R-:W-:Y:S02]  /*19df0*/  LOP3.LUT R2, R238.reuse, 0x1, RZ, 0xc0, !PT ;  /* 0x00000001ee027812 */ /* 0x060fe400078ec0ff */
        /* <DEDUP_REMOVED lines=36> */
.L_x_7401:
[----:B------:R-:W-:Y:S05]  /*1a040*/  BSYNC B0 ;  /* 0x0000000000007941 */ /* 0x000fea0003800000 */
.L_x_7400:
        /* <DEDUP_REMOVED lines=43> */
.L_x_7403:
[----:B------:R-:W-:Y:S05]  /*1a300*/  BSYNC B0 ;  /* 0x0000000000007941 */ /* 0x000fea0003800000 */
.L_x_7402:
        /* <DEDUP_REMOVED lines=61> */
.L_x_7405:
[----:B-1----:R-:W-:Y:S05]  /*1a6e0*/  BSYNC B0 ;  /* 0x0000000000007941 */ /* 0x002fea0003800000 */
.L_x_7404:
        /* <DEDUP_REMOVED lines=40> */
.L_x_7407:
[----:B------:R-:W-:Y:S05]  /*1a970*/  BSYNC B0 ;  /* 0x0000000000007941 */ /* 0x000fea0003800000 */
.L_x_7406:
        /* <DEDUP_REMOVED lines=42> */
.L_x_7409:
[----:B------:R-:W-:Y:S05]  /*1ac20*/  BSYNC B0 ;  /* 0x0000000000007941 */ /* 0x000fea0003800000 */
.L_x_7408:
        /* <DEDUP_REMOVED lines=54> */
.L_x_7411:
[----:B------:R-:W-:Y:S05]  /*1af90*/  BSYNC B0 ;  /* 0x0000000000007941 */ /* 0x000fea0003800000 */
.L_x_7410:
[----:B------:R-:W-:Y:S01]  /*1afa0*/  IMAD.SHL.U32 R0, R52, 0x40, RZ ;  /* 0x0000004034007824 */ /* 0x000fe200078e00ff */
[----:B------:R-:W-:Y:S01]  /*1afb0*/  LEA R214, R45, R35, 0xa ;  /* 0x000000232dd67211 */ /* 0x000fe200078e50ff */
[----:B------:R-:W-:Y:S01]  /*1afc0*/  IMAD.SHL.U32 R158, R158, 0x8, RZ ;  /* 0x000000089e9e7824 */ /* 0x000fe200078e00ff */
[----:B------:R-:W-:Y:S01]  /*1afd0*/  R2P PR, R52, 0x6 ;  /* 0x0000000634007804 */ /* 0x000fe20000000000 */
[----:B------:R-:W0:Y:S01]  /*1afe0*/  LDGDEPBAR ;  /* 0x00000000000079af */ /* 0x000e220000000000 */
[----:B------:R-:W-:-:S02]  /*1aff0*/  LOP3.LUT R0, R0, 0x1c0, RZ, 0xc0, !PT ;  /* 0x000001c000007812 */ /* 0x000fc400078ec0ff */
[----:B------:R-:W-:Y:S02]  /*1b000*/  SHF.L.U32 R214, R214, 0x1, RZ ;  /* 0x00000001d6d67819 */ /* 0x000fe400000006ff */
[----:B------:R-:W-:Y:S02]  /*1b010*/  LOP3.LUT R158, R0, 0x8, R158, 0xf8, !PT ;  /* 0x00000008009e7812 */ /* 0x000fe400078ef89e */
[----:B------:R-:W-:Y:S01]  /*1b020*/  SHF.R.U32.HI R213, RZ, 0x3, R0 ;  /* 0x00000003ffd57819 */ /* 0x000fe20000011600 */
[----:B------:R-:W-:Y:S01]  /*1b030*/  LDSM.16.M88.4 R80, [R214] ;  /* 0x00000000d650783b */ /* 0x000fe20000000200 */
[-C--:B------:R-:W-:Y:S02]  /*1b040*/  LEA R166, R34, R214.reuse, 0x1 ;  /* 0x000000d622a67211 */ /* 0x080fe400078e08ff */
[----:B------:R-:W-:Y:S02]  /*1b050*/  LOP3.LUT R213, R158, R213, RZ, 0x3c, !PT ;  /* 0x000000d59ed57212 */ /* 0x000fe400078e3cff */
[C---:B------:R-:W-:Y:S01]  /*1b060*/  LEA R46, R33.reuse, R214, 0x1 ;  /* 0x000000d6212e7211 */ /* 0x040fe200078e08ff */
[----:B------:R-:W-:Y:S01]  /*1b070*/  LDSM.16.M88.4 R16, [R166] ;  /* 0x00000000a610783b */ /* 0x000fe20000000200 */
[----:B------:R-:W-:Y:S01]  /*1b080*/  LEA R2, R33, R166, 0x1 ;  /* 0x000000a621027211 */ /* 0x000fe200078e08ff */
[----:B------:R-:W-:-:S02]  /*1b090*/  IMAD R213, R53, 0x200, R213 ;  /* 0x0000020035d57824 */ /* 0x000fc400078e02d5 */
[----:B------:R-:W-:Y:S02]  /*1b0a0*/  LDSM.16.M88.4 R36, [R46] ;  /* 0x000000002e24783b */ /* 0x000fe40000000200 */
[----:B------:R-:W-:-:S05]  /*1b0b0*/  IMAD.SHL.U32 R213, R213, 0x2, RZ ;  /* 0x00000002d5d57824 */ /* 0x000fca00078e00ff */
[----:B------:R-:W1:Y:S01]  /*1b0c0*/  LDSM.16.M88.4 R28, [R213+0x8000] ;  /* 0x00800000d51c783b */ /* 0x000e620000000200 */
[C---:B------:R-:W-:Y:S02]  /*1b0d0*/  IADD3 R0, R213.reuse, 0x8000, RZ ;  /* 0x00008000d5007810 */ /* 0x040fe40007ffe0ff */
[C---:B------:R-:W-:Y:S01]  /*1b0e0*/  IADD3 R212, R213.reuse, 0x8020, RZ ;  /* 0x00008020d5d47810 */ /* 0x040fe20007ffe0ff */
[----:B------:R-:W2:Y:S01]  /*1b0f0*/  LDSM.16.M88.4 R60, [R213+0x8800] ;  /* 0x00880000d53c783b */ /* 0x000ea20000000200 */
[----:B------:R-:W-:Y:S01]  /*1b100*/  @P1 IADD3 R212, R0, -0x20, RZ ;  /* 0xffffffe000d41810 */ /* 0x000fe20007ffe0ff */
[----:B------:R-:W-:Y:S02]  /*1b110*/  IMAD.MOV.U32 R0, RZ, RZ, 0x40 ;  /* 0x00000040ff007424 */ /* 0x000fe400078e00ff */
[----:B------:R-:W3:Y:S03]  /*1b120*/  LDSM.16.M88.4 R40, [R213+0x9000] ;  /* 0x00900000d528783b */ /* 0x000ee60000000200 */
[----:B------:R-:W-:Y:S01]  /*1b130*/  SEL R0, R0, 0xffffffc0, !P2 ;  /* 0xffffffc000007807 */ /* 0x000fe20005000000 */
[----:B------:R-:W4:Y:S04]  /*1b140*/  LDSM.16.M88.4 R76, [R213+0x9800] ;  /* 0x00980000d54c783b */ /* 0x000f280000000200 */
[----:B------:R-:W3:Y:S01]  /*1b150*/  LDSM.16.M88.4 R72, [R212] ;  /* 0x00000000d448783b */ /* 0x000ee20000000200 */
[----:B------:R-:W-:-:S02]  /*1b160*/  IMAD.IADD R211, R213, 0x1, R0 ;  /* 0x00000001d5d37824 */ /* 0x000fc400078e0200 */
[----:B------:R-:W-:Y:S01]  /*1b170*/  IMAD.IADD R207, R0, 0x1, R212 ;  /* 0x0000000100cf7824 */ /* 0x000fe200078e02d4 */
[----:B------:R-:W4:Y:S04]  /*1b180*/  LDSM.16.M88.4 R68, [R212+0x1800] ;  /* 0x00180000d444783b */ /* 0x000f280000000200 */
[----:B------:R-:W4:Y:S04]  /*1b190*/  LDSM.16.M88.4 R24, [R212+0x800] ;  /* 0x00080000d418783b */ /* 0x000f280000000200 */
[----:B--2---:R-:W4:Y:S04]  /*1b1a0*/  LDSM.16.M88.4 R8, [R212+0x1000] ;  /* 0x00100000d408783b */ /* 0x004f280000000200 */
[----:B------:R-:W4:Y:S04]  /*1b1b0*/  LDSM.16.M88.4 R4, [R211+0x8000] ;  /* 0x00800000d304783b */ /* 0x000f280000000200 */
[----:B------:R-:W-:Y:S01]  /*1b1c0*/  LDSM.16.M88.4 R84, [R207+0x1800] ;  /* 0x00180000cf54783b */ /* 0x000fe20000000200 */
[C---:B-1----:R-:W-:Y:S03]  /*1b1d0*/  HMMA.16816.F32 R12, R80.reuse, R28, RZ ;  /* 0x0000001c500c723c */ /* 0x042fe600000018ff */
[----:B------:R-:W-:Y:S04]  /*1b1e0*/  LDSM.16.M88.4 R88, [R207+0x1000] ;  /* 0x00100000cf58783b */ /* 0x000fe80000000200 */
[----:B------:R-:W2:Y:S01]  /*1b1f0*/  LD.E R0, [R20.64+0x18c] ;  /* 0x00018c0614007980 */ /* 0x000ea2000c101900 */
[C---:B------:R-:W-:Y:S03]  /*1b200*/  HMMA.16816.F32 R64, R80.reuse, R60, RZ ;  /* 0x0000003c5040723c */ /* 0x040fe600000018ff */
[----:B------:R-:W-:Y:S05]  /*1b210*/  LDSM.16.M88.4 R92, [R212+0x6000] ;  /* 0x00600000d45c783b */ /* 0x000fea0000000200 */
[C---:B---3--:R-:W-:Y:S08]  /*1b220*/  HMMA.16816.F32 R56, R80.reuse, R40, RZ ;  /* 0x000000285038723c */ /* 0x048ff000000018ff */
[C---:B------:R-:W-:Y:S08]  /*1b230*/  HMMA.16816.F32 R52, R80.reuse, R42, RZ ;  /* 0x0000002a5034723c */ /* 0x040ff000000018ff */
[C---:B------:R-:W-:Y:S08]  /*1b240*/  HMMA.16816.F32 R28, R80.reuse, R30, RZ ;  /* 0x0000001e501c723c */ /* 0x040ff000000018ff */
[C---:B------:R-:W-:Y:S08]  /*1b250*/  HMMA.16816.F32 R60, R80.reuse, R62, RZ ;  /* 0x0000003e503c723c */ /* 0x040ff000000018ff */
[C---:B----4-:R-:W-:Y:S08]  /*1b260*/  HMMA.16816.F32 R40, R80.reuse, R76, RZ ;  /* 0x0000004c5028723c */ /* 0x050ff000000018ff */
[----:B------:R-:W-:Y:S01]  /*1b270*/  HMMA.16816.F32 R80, R80, R78, RZ ;  /* 0x0000004e5050723c */ /* 0x000fe200000018ff */
[----:B------:R-:W-:Y:S07]  /*1b280*/  LDSM.16.M88.4 R76, [R2] ;  /* 0x00000000024c783b */ /* 0x000fee0000000200 */
[C---:B------:R-:W-:Y:S08]  /*1b290*/  HMMA.16816.F32 R12, R16.reuse, R72, R12 ;  /* 0x00000048100c723c */ /* 0x040ff0000000180c */
[C---:B------:R-:W-:Y:S01]  /*1b2a0*/  HMMA.16816.F32 R28, R16.reuse, R74, R28 ;  /* 0x0000004a101c723c */ /* 0x040fe2000000181c */
[----:B------:R-:W-:Y:S07]  /*1b2b0*/  LDSM.16.M88.4 R72, [R213+0xa800] ;  /* 0x00a80000d548783b */ /* 0x000fee0000000200 */
[C---:B------:R-:W-:Y:S08]  /*1b2c0*/  HMMA.16816.F32 R40, R16.reuse, R68, R40 ;  /* 0x000000441028723c */ /* 0x040ff00000001828 */
[C---:B------:R-:W-:Y:S01]  /*1b2d0*/  HMMA.16816.F32 R80, R16.reuse, R70, R80 ;  /* 0x000000461050723c */ /* 0x040fe20000001850 */
[----:B------:R-:W1:Y:S07]  /*1b2e0*/  LDSM.16.M88.4 R68, [R211+0x9800] ;  /* 0x00980000d344783b */ /* 0x000e6e0000000200 */
[C---:B------:R-:W-:Y:S08]  /*1b2f0*/  HMMA.16816.F32 R64, R16.reuse, R24, R64 ;  /* 0x000000181040723c */ /* 0x040ff00000001840 */
[C---:B------:R-:W-:Y:S01]  /*1b300*/  HMMA.16816.F32 R60, R16.reuse, R26, R60 ;  /* 0x0000001a103c723c */ /* 0x040fe2000000183c */
[----:B------:R-:W3:Y:S07]  /*1b310*/  LDSM.16.M88.4 R24, [R211+0x8800] ;  /* 0x00880000d318783b */ /* 0x000eee0000000200 */
[C---:B------:R-:W-:Y:S08]  /*1b320*/  HMMA.16816.F32 R56, R16.reuse, R8, R56 ;  /* 0x000000081038723c */ /* 0x040ff00000001838 */
[----:B------:R-:W-:Y:S01]  /*1b330*/  HMMA.16816.F32 R52, R16, R10, R52 ;  /* 0x0000000a1034723c */ /* 0x000fe20000001834 */
[----:B------:R-:W4:Y:S04]  /*1b340*/  LDSM.16.M88.4 R8, [R211+0x9000] ;  /* 0x00900000d308783b */ /* 0x000f280000000200 */
[----:B------:R-:W4:Y:S03]  /*1b350*/  LDSM.16.M88.4 R16, [R207] ;  /* 0x00000000cf10783b */ /* 0x000f260000000200 */
[C---:B------:R-:W-:Y:S08]  /*1b360*/  HMMA.16816.F32 R12, R36.reuse, R4, R12 ;  /* 0x00000004240c723c */ /* 0x040ff0000000180c */
[C---:B------:R-:W-:Y:S01]  /*1b370*/  HMMA.16816.F32 R28, R36.reuse, R6, R28 ;  /* 0x00000006241c723c */ /* 0x040fe2000000181c */
[----:B------:R-:W4:Y:S07]  /*1b380*/  LDSM.16.M88.4 R4, [R207+0x800] ;  /* 0x00080000cf04783b */ /* 0x000f2e0000000200 */
[C---:B-1----:R-:W-:Y:S08]  /*1b390*/  HMMA.16816.F32 R40, R36.reuse, R68, R40 ;  /* 0x000000442428723c */ /* 0x042ff00000001828 */
[C---:B------:R-:W-:Y:S01]  /*1b3a0*/  HMMA.16816.F32 R80, R36.reuse, R70, R80 ;  /* 0x000000462450723c */ /* 0x040fe20000001850 */
[----:B------:R-:W-:Y:S07]  /*1b3b0*/  LDSM.16.M88.4 R68, [R213+0xb000] ;  /* 0x00b00000d544783b */ /* 0x000fee0000000200 */
[C---:B---3--:R-:W-:Y:S08]  /*1b3c0*/  HMMA.16816.F32 R64, R36.reuse, R24, R64 ;  /* 0x000000182440723c */ /* 0x048ff00000001840 */
[C---:B------:R-:W-:Y:S01]  /*1b3d0*/  HMMA.16816.F32 R60, R36.reuse, R26, R60 ;  /* 0x0000001a243c723c */ /* 0x040fe2000000183c */
[----:B------:R-:W-:Y:S07]  /*1b3e0*/  LDSM.16.M88.4 R24, [R213+0xa000] ;  /* 0x00a00000d518783b */ /* 0x000fee0000000200 */
[C---:B----4-:R-:W-:Y:S08]  /*1b3f0*/  HMMA.16816.F32 R56, R36.reuse, R8, R56 ;  /* 0x000000082438723c */ /* 0x050ff00000001838 */
[----:B------:R-:W-:Y:S01]  /*1b400*/  HMMA.16816.F32 R52, R36, R10, R52 ;  /* 0x0000000a2434723c */ /* 0x000fe20000001834 */
[----:B------:R-:W1:Y:S04]  /*1b410*/  LDSM.16.M88.4 R8, [R214+0x2000] ;  /* 0x00200000d608783b */ /* 0x000e680000000200 */
        /* <DEDUP_REMOVED lines=9> */
[----:B------:R-:W4:Y:S07]  /*1b4b0*/  LDSM.16.M88.4 R4, [R166+0x2000] ;  /* 0x00200000a604783b */ /* 0x000f2e0000000200 */
[C---:B------:R-:W-:Y:S08]  /*1b4c0*/  HMMA.16816.F32 R56, R76.reuse, R88, R56 ;  /* 0x000000584c38723c */ /* 0x040ff00000001838 */
        /* <DEDUP_REMOVED lines=14> */
[----:B------:R-:W2:Y:S04]  /*1b5b0*/  LDSM.16.M88.4 R8, [R46+0x2000] ;  /* 0x002000002e08783b */ /* 0x000ea80000000200 */
[----:B------:R-:W2:Y:S03]  /*1b5c0*/  LDSM.16.M88.4 R68, [R211+0xb800] ;  /* 0x00b80000d344783b */ /* 0x000ea60000000200 */
[C---:B----4-:R-:W-:Y:S08]  /*1b5d0*/  HMMA.16816.F32 R12, R4.reuse, R36, R12 ;  /* 0x00000024040c723c */ /* 0x050ff0000000180c */
        /* <DEDUP_REMOVED lines=54> */
[C---:B--2---:R-:W-:Y:S08]  /*1b940*/  HMMA.16816.F32 R64, R16.reuse, R24, R64 ;  /* 0x000000181040723c */ /* 0x044ff00000001840 */
[----:B------:R-:W-:Y:S01]  /*1b950*/  HMMA.16816.F32 R60, R16, R26, R60 ;  /* 0x0000001a103c723c */ /* 0x000fe2000000183c */
[----:B------:R-:W2:Y:S07]  /*1b960*/  LDSM.16.M88.4 R24, [R207+0x4000] ;  /* 0x00400000cf18783b */ /* 0x000eae0000000200 */
[----:B-1----:R-:W-:Y:S08]  /*1b970*/  HMMA.16816.F32 R12, R36, R8, R12 ;  /* 0x00000008240c723c */ /* 0x002ff0000000180c */
        /* <DEDUP_REMOVED lines=9> */
[----:B------:R-:W1:Y:S07]  /*1ba10*/  LDSM.16.M88.4 R4, [R213+0xe000] ;  /* 0x00e00000d504783b */ /* 0x000e6e0000000200 */
        /* <DEDUP_REMOVED lines=14> */
[----:B------:R-:W-:Y:S01]  /*1bb00*/  HMMA.16816.F32 R60, R84, R18, R60 ;  /* 0x00000012543c723c */ /* 0x000fe2000000183c */
[----:B------:R-:W1:Y:S07]  /*1bb10*/  LDSM.16.M88.4 R16, [R211+0xe000] ;  /* 0x00e00000d310783b */ /* 0x000e6e0000000200 */
[----:B------:R-:W-:Y:S01]  /*1bb20*/  HMMA.16816.F32 R28, R76, R6, R28 ;  /* 0x000000064c1c723c */ /* 0x000fe2000000181c */
[----:B------:R-:W-:Y:S07]  /*1bb30*/  LDSM.16.M88.4 R4, [R207+0x6000] ;  /* 0x00600000cf04783b */ /* 0x000fee0000000200 */
[----:B--2---:R-:W-:Y:S08]  /*1bb40*/  HMMA.16816.F32 R12, R36, R92, R12 ;  /* 0x0000005c240c723c */ /* 0x004ff0000000180c */
[C---:B------:R-:W-:Y:S08]  /*1bb50*/  HMMA.16816.F32 R56, R84.reuse, R8, R56 ;  /* 0x000000085438723c */ /* 0x040ff00000001838 */
[----:B------:R-:W-:Y:S01]  /*1bb60*/  HMMA.16816.F32 R52, R84, R10, R52 ;  /* 0x0000000a5434723c */ /* 0x000fe20000001834 */
[----:B------:R-:W2:Y:S07]  /*1bb70*/  LDSM.16.M88.4 R8, [R2+0x6000] ;  /* 0x006000000208783b */ /* 0x000eae0000000200 */
[----:B------:R-:W-:Y:S08]  /*1bb80*/  HMMA.16816.F32 R28, R36, R94, R28 ;  /* 0x0000005e241c723c */ /* 0x000ff0000000181c */
[----:B-1----:R-:W-:Y:S08]  /*1bb90*/  HMMA.16816.F32 R12, R24, R16, R12 ;  /* 0x00000010180c723c */ /* 0x002ff0000000180c */
[C---:B------:R-:W-:Y:S08]  /*1bba0*/  HMMA.16816.F32 R40, R84.reuse, R88, R40 ;  /* 0x000000585428723c */ /* 0x040ff00000001828 */
[----:B------:R-:W-:Y:S01]  /*1bbb0*/  HMMA.16816.F32 R84, R84, R90, R80 ;  /* 0x0000005a5454723c */ /* 0x000fe20000001850 */
[----:B------:R-:W1:Y:S04]  /*1bbc0*/  LDSM.16.M88.4 R80, [R212+0x6800] ;  /* 0x00680000d450783b */ /* 0x000e680000000200 */
[----:B------:R-:W-:Y:S03]  /*1bbd0*/  LDSM.16.M88.4 R88, [R212+0x7000] ;  /* 0x00700000d458783b */ /* 0x000fe60000000200 */
[----:B------:R-:W-:Y:S01]  /*1bbe0*/  HMMA.16816.F32 R28, R24, R18, R28 ;  /* 0x00000012181c723c */ /* 0x000fe2000000181c */
[----:B------:R-:W3:Y:S07]  /*1bbf0*/  LDSM.16.M88.4 R16, [R213+0xf800] ;  /* 0x00f80000d510783b */ /* 0x000eee0000000200 */
[----:B--2---:R-:W-:Y:S08]  /*1bc00*/  HMMA.16816.F32 R12, R8, R4, R12 ;  /* 0x00000004080c723c */ /* 0x004ff0000000180c */
[C---:B------:R-:W-:Y:S08]  /*1bc10*/  HMMA.16816.F32 R64, R76.reuse, R72, R64 ;  /* 0x000000484c40723c */ /* 0x040ff00000001840 */
[C---:B------:R-:W-:Y:S08]  /*1bc20*/  HMMA.16816.F32 R60, R76.reuse, R74, R60 ;  /* 0x0000004a4c3c723c */ /* 0x040ff0000000183c */
[----:B------:R-:W-:Y:S01]  /*1bc30*/  HMMA.16816.F32 R72, R76, R68, R56 ;  /* 0x000000444c48723c */ /* 0x000fe20000001838 */
[----:B------:R-:W2:Y:S01]  /*1bc40*/  LDSM.16.M88.4 R56, [R211+0xe800] ;  /* 0x00e80000d338783b */ /* 0x000ea20000000200 */
[----:B------:R-:W-:-:S02]  /*1bc50*/  FMUL.FTZ R12, R12, R0 ;  /* 0x000000000c0c7220 */ /* 0x000fc40000410000 */
[-C--:B------:R-:W-:Y:S02]  /*1bc60*/  FMUL.FTZ R13, R13, R0.reuse ;  /* 0x000000000d0d7220 */ /* 0x080fe40000410000 */
[-C--:B------:R-:W-:Y:S02]  /*1bc70*/  FMUL.FTZ R14, R14, R0.reuse ;  /* 0x000000000e0e7220 */ /* 0x080fe40000410000 */
[----:B------:R-:W-:Y:S01]  /*1bc80*/  HMMA.16816.F32 R28, R8, R6, R28 ;  /* 0x00000006081c723c */ /* 0x000fe2000000181c */
[-C--:B------:R-:W-:Y:S01]  /*1bc90*/  FMUL.FTZ R15, R15, R0.reuse ;  /* 0x000000000f0f7220 */ /* 0x080fe20000410000 */
[----:B------:R-:W4:Y:S01]  /*1bca0*/  MUFU.TANH R46, R12 ;  /* 0x0000000c002e7308 */ /* 0x000f220000002400 */
[----:B------:R-:W-:Y:S05]  /*1bcb0*/  LDSM.16.M88.4 R4, [R211+0xf000] ;  /* 0x00f00000d304783b */ /* 0x000fea0000000200 */
[----:B-1----:R-:W-:Y:S02]  /*1bcc0*/  HMMA.16816.F32 R64, R36, R80, R64 ;  /* 0x000000502440723c */ /* 0x002fe40000001840 */
[----:B------:R-:W1:Y:S06]  /*1bcd0*/  MUFU.TANH R47, R13 ;  /* 0x0000000d002f7308 */ /* 0x000e6c0000002400 */
[C---:B---3--:R-:W-:Y:S02]  /*1bce0*/  HMMA.16816.F32 R40, R76.reuse, R16, R40 ;  /* 0x000000104c28723c */ /* 0x048fe40000001828 */
[----:B------:R-:W3:Y:S06]  /*1bcf0*/  MUFU.TANH R16, R14 ;  /* 0x0000000e00107308 */ /* 0x000eec0000002400 */
[----:B------:R-:W-:Y:S02]  /*1bd00*/  HMMA.16816.F32 R52, R76, R70, R52 ;  /* 0x000000464c34723c */ /* 0x000fe40000001834 */
[----:B------:R1:W1:Y:S02]  /*1bd10*/  MUFU.TANH R17, R15 ;  /* 0x0000000f00117308 */ /* 0x0002640000002400 */
[----:B-1----:R-:W1:Y:S01]  /*1bd20*/  LDSM.16.M88.4 R12, [R212+0x7800] ;  /* 0x00780000d40c783b */ /* 0x002e620000000200 */
[----:B------:R-:W-:-:S03]  /*1bd30*/  FMUL.FTZ R28, R28, R0 ;  /* 0x000000001c1c7220 */ /* 0x000fc60000410000 */
[----:B------:R-:W-:Y:S01]  /*1bd40*/  HMMA.16816.F32 R84, R76, R18, R84 ;  /* 0x000000124c54723c */ /* 0x000fe20000001854 */
[-C--:B------:R-:W-:Y:S02]  /*1bd50*/  FMUL.FTZ R29, R29, R0.reuse ;  /* 0x000000001d1d7220 */ /* 0x080fe40000410000 */
[-C--:B------:R-:W-:Y:S02]  /*1bd60*/  FMUL.FTZ R30, R30, R0.reuse ;  /* 0x000000001e1e7220 */ /* 0x080fe40000410000 */
[----:B------:R-:W-:Y:S01]  /*1bd70*/  FMUL.FTZ R31, R31, R0 ;  /* 0x000000001f1f7220 */ /* 0x000fe20000410000 */
[----:B------:R-:W1:Y:S02]  /*1bd80*/  MUFU.TANH R48, R28 ;  /* 0x0000001c00307308 */ /* 0x000e640000002400 */
[----:B--2---:R-:W-:Y:S06]  /*1bd90*/  HMMA.16816.F32 R64, R24, R56, R64 ;  /* 0x000000381840723c */ /* 0x004fec0000001840 */
[----:B------:R-:W2:Y:S02]  /*1bda0*/  MUFU.TANH R49, R29 ;  /* 0x0000001d00317308 */ /* 0x000ea40000002400 */
[C---:B------:R-:W-:Y:S06]  /*1bdb0*/  HMMA.16816.F32 R72, R36.reuse, R88, R72 ;  /* 0x000000582448723c */ /* 0x040fec0000001848 */
[----:B------:R-:W1:Y:S02]  /*1bdc0*/  MUFU.TANH R56, R30 ;  /* 0x0000001e00387308 */ /* 0x000e640000002400 */
[C---:B------:R-:W-:Y:S01]  /*1bdd0*/  HMMA.16816.F32 R88, R36.reuse, R90, R52 ;  /* 0x0000005a2458723c */ /* 0x040fe20000001834 */
[----:B------:R-:W-:Y:S05]  /*1bde0*/  LDSM.16.M88.4 R52, [R207+0x7000] ;  /* 0x00700000cf34783b */ /* 0x000fea0000000200 */
[----:B------:R1:W1:Y:S02]  /*1bdf0*/  MUFU.TANH R57, R31 ;  /* 0x0000001f00397308 */ /* 0x0002640000002400 */
[----:B-1----:R-:W1:Y:S01]  /*1be00*/  LDSM.16.M88.4 R28, [R211+0xf800] ;  /* 0x00f80000d31c783b */ /* 0x002e620000000200 */
[C---:B------:R-:W-:Y:S08]  /*1be10*/  HMMA.16816.F32 R40, R36.reuse, R12, R40 ;  /* 0x0000000c2428723c */ /* 0x040ff00000001828 */
[C---:B------:R-:W-:Y:S01]  /*1be20*/  HMMA.16816.F32 R80, R36.reuse, R82, R60 ;  /* 0x000000522450723c */ /* 0x040fe2000000183c */
[----:B------:R-:W2:Y:S07]  /*1be30*/  LDSM.16.M88.4 R60, [R207+0x6800] ;  /* 0x00680000cf3c783b */ /* 0x000eae0000000200 */
[----:B------:R-:W-:Y:S08]  /*1be40*/  HMMA.16816.F32 R84, R36, R14, R84 ;  /* 0x0000000e2454723c */ /* 0x000ff00000001854 */
[C---:B------:R-:W-:Y:S08]  /*1be50*/  HMMA.16816.F32 R72, R24.reuse, R4, R72 ;  /* 0x000000041848723c */ /* 0x040ff00000001848 */
[----:B------:R-:W-:Y:S01]  /*1be60*/  HMMA.16816.F32 R88, R24, R6, R88 ;  /* 0x000000061858723c */ /* 0x000fe20000001858 */
[----:B------:R-:W3:Y:S01]  /*1be70*/  LDSM.16.M88.4 R4, [R207+0x7800] ;  /* 0x00780000cf04783b */ /* 0x000ee20000000200 */
[----:B------:R-:W-:Y:S01]  /*1be80*/  LEA R44, R45, R44, 0x4 ;  /* 0x0000002c2d2c7211 */ /* 0x000fe200078e20ff */
[----:B------:R-:W-:-:S05]  /*1be90*/  DEPBAR.LE SB0, 0x0 ;  /* 0x000080000000791a */ /* 0x000fca0000000000 */
[C---:B-1----:R-:W-:Y:S08]  /*1bea0*/  HMMA.16816.F32 R40, R24.reuse, R28, R40 ;  /* 0x0000001c1828723c */ /* 0x042ff00000001828 */
[C---:B------:R-:W-:Y:S08]  /*1beb0*/  HMMA.16816.F32 R80, R24.reuse, R58, R80 ;  /* 0x0000003a1850723c */ /* 0x040ff00000001850 */
[----:B------:R-:W-:Y:S08]  /*1bec0*/  HMMA.16816.F32 R84, R24, R30, R84 ;  /* 0x0000001e1854723c */ /* 0x000ff00000001854 */
[C---:B--2---:R-:W-:Y:S08]  /*1bed0*/  HMMA.16816.F32 R64, R8.reuse, R60, R64 ;  /* 0x0000003c0840723c */ /* 0x044ff00000001840 */
[C---:B---3--:R-:W-:Y:S08]  /*1bee0*/  HMMA.16816.F32 R40, R8.reuse, R4, R40 ;  /* 0x000000040828723c */ /* 0x048ff00000001828 */
[C---:B------:R-:W-:Y:S08]  /*1bef0*/  HMMA.16816.F32 R80, R8.reuse, R62, R80 ;  /* 0x0000003e0850723c */ /* 0x040ff00000001850 */
[C---:B------:R-:W-:Y:S08]  /*1bf00*/  HMMA.16816.F32 R72, R8.reuse, R52, R72 ;  /* 0x000000340848723c */ /* 0x040ff00000001848 */
[C---:B------:R-:W-:Y:S08]  /*1bf10*/  HMMA.16816.F32 R88, R8.reuse, R54, R88 ;  /* 0x000000360858723c */ /* 0x040ff00000001858 */
[----:B------:R-:W-:Y:S01]  /*1bf20*/  HMMA.16816.F32 R84, R8, R6, R84 ;  /* 0x000000060854723c */ /* 0x000fe20000001854 */
[----:B------:R-:W-:Y:S01]  /*1bf30*/  IMAD.IADD R50, R50, 0x1, R44 ;  /* 0x0000000132327824 */ /* 0x000fe200078e022c */
[----:B------:R-:W-:-:S04]  /*1bf40*/  IADD3 R4, R51, 0x1, -R232 ;  /* 0x0000000133047810 */ /* 0x000fc80007ffe8e8 */
[----:B-----5:R-:W-:Y:S02]  /*1bf50*/  IADD3 R32, R32, R4, RZ ;  /* 0x0000000420207210 */ /* 0x020fe40007ffe0ff */
[C---:B------:R-:W-:Y:S01]  /*1bf60*/  IADD3 R240, R50.reuse, 0x8, RZ ;  /* 0x0000000832f07810 */ /* 0x040fe20007ffe0ff */
[----:B------:R-:W-:Y:S01]  /*1bf70*/  IMAD.IADD R4, R51, 0x1, -R232 ;  /* 0x0000000133047824 */ /* 0x000fe200078e0ae8 */
[----:B------:R-:W-:Y:S02]  /*1bf80*/  IADD3 R241, R50, R32, RZ ;  /* 0x0000002032f17210 */ /* 0x000fe40007ffe0ff */
[----:B------:R-:W-:Y:S01]  /*1bf90*/  IADD3 R243, R32, R240, RZ ;  /* 0x000000f020f37210 */ /* 0x000fe20007ffe0ff */
[-C--:B------:R-:W-:Y:S01]  /*1bfa0*/  FMUL.FTZ R39, R40, R0.reuse ;  /* 0x0000000028277220 */ /* 0x080fe20000410000 */
[-C--:B------:R-:W-:Y:S01]  /*1bfb0*/  IMNMX R241, R241, R51.reuse, PT ;  /* 0x00000033f1f17217 */ /* 0x080fe20003800200 */
[-C--:B------:R-:W-:Y:S01]  /*1bfc0*/  FMUL.FTZ R40, R41, R0.reuse ;  /* 0x0000000029287220 */ /* 0x080fe20000410000 */
[----:B------:R-:W-:Y:S01]  /*1bfd0*/  IMNMX R243, R243, R51, PT ;  /* 0x00000033f3f37217 */ /* 0x000fe20003800200 */
[----:B------:R-:W-:-:S02]  /*1bfe0*/  FMUL.FTZ R30, R42, R0 ;  /* 0x000000002a1e7220 */ /* 0x000fc40000410000 */
[----:B------:R-:W-:Y:S02]  /*1bff0*/  IMAD.IADD R242, R50, 0x1, R4 ;  /* 0x0000000132f27824 */ /* 0x000fe400078e0204 */
        /* <DEDUP_REMOVED lines=20> */
[----:B------:R-:W-:Y:S01]  /*1c140*/  ISETP.GT.AND P6, PT, R237, R225, PT ;  /* 0x000000e1ed00720c */ /* 0x000fe20003fc4270 */
[----:B------:R-:W-:Y:S01]  /*1c150*/  FMUL.FTZ R80, R80, R0 ;  /* 0x0000000050507220 */ /* 0x000fe20000410000 */
[----:B------:R-:W1:Y:S01]  /*1c160*/  MUFU.TANH R58, R58 ;  /* 0x0000003a003a7308 */ /* 0x000e620000002400 */
[----:B------:R-:W-:-:S07]  /*1c170*/  IMAD.IADD R240, R4, 0x1, R240 ;  /* 0x0000000104f07824 */ /* 0x000fce00078e02f0 */
[----:B------:R-:W2:Y:S08]  /*1c180*/  MUFU.TANH R18, R18 ;  /* 0x0000001200127308 */ /* 0x000eb00000002400 */
[----:B------:R-:W3:Y:S08]  /*1c190*/  MUFU.TANH R12, R12 ;  /* 0x0000000c000c7308 */ /* 0x000ef00000002400 */
[----:B------:R-:W1:Y:S08]  /*1c1a0*/  MUFU.TANH R13, R13 ;  /* 0x0000000d000d7308 */ /* 0x000e700000002400 */
        /* <DEDUP_REMOVED lines=20> */
[----:B------:R-:W-:Y:S01]  /*1c2f0*/  ISETP.NE.U32.AND P0, PT, R234, RZ, PT ;  /* 0x000000ffea00720c */ /* 0x000fe20003f05070 */
[----:B------:R-:W-:Y:S01]  /*1c300*/  BSSY B1, `(.L_x_7412) ;  /* 0x00000d7000017945 */ /* 0x000fe20003800000 */
[----:B------:R-:W-:-:S02]  /*1c310*/  IADD3 R245, -R23, R242, RZ ;  /* 0x000000f217f57210 */ /* 0x000fc40007ffe1ff */
[----:B------:R-:W-:Y:S02]  /*1c320*/  IADD3 R244, -R23, R240, RZ ;  /* 0x000000f017f47210 */ /* 0x000fe40007ffe1ff */
[----:B------:R-:W-:Y:S02]  /*1c330*/  ISETP.NE.AND.EX P0, PT, R235, RZ, PT, P0 ;  /* 0x000000ffeb00720c */ /* 0x000fe40003f05300 */
[----:B------:R-:W-:Y:S02]  /*1c340*/  IMNMX R245, RZ, R245, !PT ;  /* 0x000000f5fff57217 */ /* 0x000fe40007800200 */
[----:B------:R-:W-:Y:S02]  /*1c350*/  IMNMX R244, RZ, R244, !PT ;  /* 0x000000f4fff47217 */ /* 0x000fe40007800200 */
        /* <DEDUP_REMOVED lines=14> */
[----:B------:R-:W-:Y:S01]  /*1c440*/  IADD3 R167, R212, 0x7800, RZ ;  /* 0x00007800d4a77810 */ /* 0x000fe20007ffe0ff */
[----:B------:R-:W-:Y:S06]  /*1c450*/  BAR.SYNC.DEFER_BLOCKING 0x0 ;  /* 0x0000000000007b1d */ /* 0x000fec0000010000 */
[----:B------:R-:W-:Y:S05]  /*1c460*/  @!P6 BRA `(.L_x_7413) ;  /* 0x00000c000000e947 */ /* 0x000fea0003800000 */
[----:B-1234-:R-:W-:Y:S01]  /*1c470*/  BSSY B0, `(.L_x_7414) ;  /* 0x0000042000007945 */ /* 0x01efe20003800000 */
[----:B------:R-:W-:Y:S05]  /*1c480*/  @!P0 BRA `(.L_x_7415) ;  /* 0x000003d000008947 */ /* 0x000fea0003800000 */
[----:B------:R-:W2:Y:S01]  /*1c490*/  LD.E R5, [R20.64+0x170] ;  /* 0x0001700614057980 */ /* 0x000ea2000c101900 */
[----:B------:R-:W-:Y:S02]  /*1c4a0*/  IADD3 R9, R3, -0x40, RZ ;  /* 0xffffffc003097810 */ /* 0x000fe40007ffe0ff */
[----:B------:R-:W-:-:S02]  /*1c4b0*/  IABS R6, R3 ;  /* 0x0000000300067213 */ /* 0x000fc40000000000 */
[----:B------:R-:W-:Y:S02]  /*1c4c0*/  IABS R0, R9 ;  /* 0x0000000900007213 */ /* 0x000fe40000000000 */
[-C--:B--2---:R-:W-:Y:S02]  /*1c4d0*/  IABS R7, R5.reuse ;  /* 0x0000000500077213 */ /* 0x084fe40000000000 */
[-C--:B------:R-:W-:Y:S02]  /*1c4e0*/  IABS R4, R5.reuse ;  /* 0x0000000500047213 */ /* 0x080fe40000000000 */
[----:B------:R-:W1:Y:S01]  /*1c4f0*/  I2F.RP R44, R7 ;  /* 0x00000007002c7306 */ /* 0x000e620000209400 */
[----:B------:R-:W-:Y:S02]  /*1c500*/  LOP3.LUT R9, R9, R5, RZ, 0x3c, !PT ;  /* 0x0000000509097212 */ /* 0x000fe400078e3cff */
        /* <DEDUP_REMOVED lines=53> */
.L_x_7415:
[----:B------:R-:W2:Y:S02]  /*1c860*/  LD.E R5, [R20.64+0x38] ;  /* 0x0000380614057980 */ /* 0x000ea4000c101900 */
[----:B--2---:R-:W-:-:S04]  /*1c870*/  LEA R5, -R5, RZ, 0x6 ;  /* 0x000000ff05057211 */ /* 0x004fc800078e31ff */
[----:B------:R-:W-:Y:S02]  /*1c880*/  SHF.R.S32.HI R0, RZ, 0x1f, R5 ;  /* 0x0000001fff007819 */ /* 0x000fe40000011405 */
.L_x_7416:
[----:B------:R-:W-:Y:S05]  /*1c890*/  BSYNC B0 ;  /* 0x0000000000007941 */ /* 0x000fea0003800000 */
.L_x_7414:
        /* <DEDUP_REMOVED lines=125> */
.L_x_7413:
[----:B-1234-:R-:W-:Y:S05]  /*1d070*/  BSYNC B1 ;  /* 0x0000000000017941 */ /* 0x01efea0003800000 */
.L_x_7412:
[----:B------:R1:W2:Y:S01]  /*1d080*/  LD.E R29, [R20.64+0xdc] ;  /* 0x0000dc06141d7980 */ /* 0x0002a2000c101900 */
[----:B------:R-:W-:-:S04]  /*1d090*/  IMAD.IADD R22, R3, 0x1, R22 ;  /* 0x0000000103167824 */ /* 0x000fc800078e0216 */
[--C-:B------:R-:W-:Y:S01]  /*1d0a0*/  IMAD.IADD R4, R242, 0x1, -R22.reuse ;  /* 0x00000001f2047824 */ /* 0x100fe200078e0a16 */
[----:B------:R-:W-:Y:S01]  /*1d0b0*/  IADD3 R9, R22, 0x1, RZ ;  /* 0x0000000116097810 */ /* 0x000fe20007ffe0ff */
[----:B------:R-:W-:Y:S01]  /*1d0c0*/  IMAD.IADD R3, R240, 0x1, -R22 ;  /* 0x00000001f0037824 */ /* 0x000fe200078e0a16 */
[----:B------:R-:W-:Y:S02]  /*1d0d0*/  IADD3 R44, R22, 0x10, RZ ;  /* 0x00000010162c7810 */ /* 0x000fe40007ffe0ff */
[----:B------:R-:W-:Y:S01]  /*1d0e0*/  IABS R4, R4 ;  /* 0x0000000400047213 */ /* 0x000fe20000000000 */
[--C-:B------:R-:W-:Y:S01]  /*1d0f0*/  IMAD.IADD R43, R242, 0x1, -R9.reuse ;  /* 0x00000001f22b7824 */ /* 0x100fe200078e0a09 */
[----:B------:R-:W-:Y:S01]  /*1d100*/  IABS R3, R3 ;  /* 0x0000000300037213 */ /* 0x000fe20000000000 */
[----:B------:R-:W-:Y:S01]  /*1d110*/  IMAD.IADD R8, R240, 0x1, -R9 ;  /* 0x00000001f0087824 */ /* 0x000fe200078e0a09 */
[----:B------:R-:W-:Y:S01]  /*1d120*/  IADD3 R5, R22, 0x8, RZ ;  /* 0x0000000816057810 */ /* 0x000fe20007ffe0ff */
[--C-:B------:R-:W-:Y:S01]  /*1d130*/  IMAD.IADD R10, R240, 0x1, -R44.reuse ;  /* 0x00000001f00a7824 */ /* 0x100fe200078e0a2c */
[----:B------:R-:W3:Y:S01]  /*1d140*/  I2F R4, R4 ;  /* 0x0000000400047306 */ /* 0x000ee20000201400 */
[----:B------:R-:W-:Y:S01]  /*1d150*/  IABS R43, R43 ;  /* 0x0000002b002b7213 */ /* 0x000fe20000000000 */
[C---:B------:R-:W-:Y:S01]  /*1d160*/  IMAD.IADD R6, R242.reuse, 0x1, -R44 ;  /* 0x00000001f2067824 */ /* 0x040fe200078e0a2c */
[CC--:B------:R-:W-:Y:S01]  /*1d170*/  ISETP.GE.AND P3, PT, R9.reuse, R245.reuse, PT ;  /* 0x000000f50900720c */ /* 0x0c0fe20003f66270 */
[--C-:B------:R-:W-:Y:S01]  /*1d180*/  IMAD.IADD R11, R242, 0x1, -R5.reuse ;  /* 0x00000001f20b7824 */ /* 0x100fe200078e0a05 */
[----:B------:R-:W-:Y:S01]  /*1d190*/  ISETP.GE.AND P1, PT, R22, R245, PT ;  /* 0x000000f51600720c */ /* 0x000fe20003f26270 */
[----:B------:R-:W-:Y:S01]  /*1d1a0*/  IMAD.IADD R0, R240, 0x1, -R5 ;  /* 0x00000001f0007824 */ /* 0x000fe200078e0a05 */
[C---:B------:R-:W-:Y:S01]  /*1d1b0*/  ISETP.GE.AND P5, PT, R9.reuse, R244, PT ;  /* 0x000000f40900720c */ /* 0x040fe20003fa6270 */
[----:B------:R-:W4:Y:S01]  /*1d1c0*/  I2F R3, R3 ;  /* 0x0000000300037306 */ /* 0x000f220000201400 */
[----:B------:R-:W-:-:S02]  /*1d1d0*/  ISETP.GE.OR P3, PT, R9, R241, !P3 ;  /* 0x000000f10900720c */ /* 0x000fc40005f66670 */
[----:B------:R-:W-:Y:S02]  /*1d1e0*/  ISETP.GE.OR P5, PT, R9, R243, !P5 ;  /* 0x000000f30900720c */ /* 0x000fe40006fa6670 */
[----:B------:R-:W-:Y:S02]  /*1d1f0*/  IABS R8, R8 ;  /* 0x0000000800087213 */ /* 0x000fe40000000000 */
[----:B-1----:R-:W-:Y:S01]  /*1d200*/  IADD3 R21, R22, 0x11, RZ ;  /* 0x0000001116157810 */ /* 0x002fe20007ffe0ff */
[----:B------:R-:W1:Y:S01]  /*1d210*/  I2F R43, R43 ;  /* 0x0000002b002b7306 */ /* 0x000e620000201400 */
[----:B------:R-:W-:Y:S01]  /*1d220*/  ISETP.GE.AND P2, PT, R5, R245, PT ;  /* 0x000000f50500720c */ /* 0x000fe20003f46270 */
[----:B---3--:R-:W-:Y:S01]  /*1d230*/  FFMA.FTZ R20, -R239, R4, R46 ;  /* 0x00000004ef147223 */ /* 0x008fe2000001012e */
[----:B------:R-:W-:Y:S02]  /*1d240*/  ISETP.GE.AND P4, PT, R5, R244, PT ;  /* 0x000000f40500720c */ /* 0x000fe40003f86270 */
[----:B------:R-:W-:-:S02]  /*1d250*/  IABS R9, R10 ;  /* 0x0000000a00097213 */ /* 0x000fc40000000000 */
[C---:B------:R-:W-:Y:S01]  /*1d260*/  IADD3 R46, R22.reuse, 0x18, RZ ;  /* 0x00000018162e7810 */ /* 0x040fe20007ffe0ff */
[----:B------:R-:W-:Y:S01]  /*1d270*/  I2F R8, R8 ;  /* 0x0000000800087306 */ /* 0x000fe20000201400 */
[----:B------:R-:W-:Y:S02]  /*1d280*/  IABS R11, R11 ;  /* 0x0000000b000b7213 */ /* 0x000fe40000000000 */
[C---:B------:R-:W-:Y:S02]  /*1d290*/  ISETP.GE.OR P2, PT, R5.reuse, R241, !P2 ;  /* 0x000000f10500720c */ /* 0x040fe40005746670 */
[----:B------:R-:W-:Y:S02]  /*1d2a0*/  ISETP.GE.OR P4, PT, R5, R243, !P4 ;  /* 0x000000f30500720c */ /* 0x000fe40006786670 */
[C---:B------:R-:W-:Y:S01]  /*1d2b0*/  ISETP.GE.OR P1, PT, R22.reuse, R241, !P1 ;  /* 0x000000f11600720c */ /* 0x040fe20004f26670 */
[----:B------:R3:W-:Y:S01]  /*1d2c0*/  I2F R5, R9 ;  /* 0x0000000900057306 */ /* 0x0007e20000201400 */
[----:B------:R-:W-:Y:S01]  /*1d2d0*/  IADD3 R45, R22, 0x9, RZ ;  /* 0x00000009162d7810 */ /* 0x000fe20007ffe0ff */
[----:B------:R-:W-:Y:S01]  /*1d2e0*/  IMAD.IADD R4, R240, 0x1, -R21 ;  /* 0x00000001f0047824 */ /* 0x000fe200078e0a15 */
[----:B------:R-:W-:Y:S01]  /*1d2f0*/  IABS R0, R0 ;  /* 0x0000000000007213 */ /* 0x000fe20000000000 */
[C---:B----4-:R-:W-:Y:S01]  /*1d300*/  FFMA.FTZ R16, -R239.reuse, R3, R16 ;  /* 0x00000003ef107223 */ /* 0x050fe20000010110 */
[----:B------:R-:W-:Y:S01]  /*1d310*/  FSEL R3, R20, -INF , !P1 ;  /* 0xff80000014037808 */ /* 0x000fe20004800000 */
[----:B------:R-:W-:Y:S01]  /*1d320*/  IMAD.IADD R23, R242, 0x1, -R45 ;  /* 0x00000001f2177824 */ /* 0x000fe200078e0a2d */
[----:B------:R-:W-:Y:S01]  /*1d330*/  ISETP.GE.AND P1, PT, R22, R244, PT ;  /* 0x000000f41600720c */ /* 0x000fe20003f26270 */
[----:B------:R-:W4:Y:S01]  /*1d340*/  I2F R11, R11 ;  /* 0x0000000b000b7306 */ /* 0x000f220000201400 */
[----:B------:R-:W-:Y:S01]  /*1d350*/  IABS R4, R4 ;  /* 0x0000000400047213 */ /* 0x000fe20000000000 */
[----:B-1----:R-:W-:-:S02]  /*1d360*/  FFMA.FTZ R43, -R239, R43, R47 ;  /* 0x0000002bef2b7223 */ /* 0x002fc4000001012f */
[--C-:B---3--:R-:W-:Y:S01]  /*1d370*/  IMAD.IADD R9, R242, 0x1, -R46.reuse ;  /* 0x00000001f2097824 */ /* 0x108fe200078e0a2e */
[----:B------:R-:W-:Y:S01]  /*1d380*/  ISETP.GE.OR P1, PT, R22, R243, !P1 ;  /* 0x000000f31600720c */ /* 0x000fe20004f26670 */
[----:B------:R-:W-:Y:S01]  /*1d390*/  IMAD.IADD R47, R240, 0x1, -R46 ;  /* 0x00000001f02f7824 */ /* 0x000fe200078e0a2e */
[----:B------:R-:W-:Y:S01]  /*1d3a0*/  IADD3 R20, R22, 0x19, RZ ;  /* 0x0000001916147810 */ /* 0x000fe20007ffe0ff */
[----:B------:R-:W1:Y:S01]  /*1d3b0*/  I2F R0, R0 ;  /* 0x0000000000007306 */ /* 0x000e620000201400 */
[----:B------:R-:W-:Y:S01]  /*1d3c0*/  IABS R32, R9 ;  /* 0x0000000900207213 */ /* 0x000fe20000000000 */
[----:B------:R-:W-:Y:S01]  /*1d3d0*/  IMAD.IADD R7, R240, 0x1, -R45 ;  /* 0x00000001f0077824 */ /* 0x000fe200078e0a2d */
[----:B------:R-:W-:Y:S02]  /*1d3e0*/  IABS R23, R23 ;  /* 0x0000001700177213 */ /* 0x000fe40000000000 */
[----:B------:R-:W-:-:S03]  /*1d3f0*/  FSEL R43, R43, -INF , !P3 ;  /* 0xff8000002b2b7808 */ /* 0x000fc60005800000 */
[----:B------:R3:W-:Y:S01]  /*1d400*/  I2F R9, R4 ;  /* 0x0000000400097306 */ /* 0x0007e20000201400 */
[----:B------:R-:W-:Y:S01]  /*1d410*/  ISETP.GE.AND P3, PT, R45, R244, PT ;  /* 0x000000f42d00720c */ /* 0x000fe20003f66270 */
[----:B----4-:R-:W-:Y:S01]  /*1d420*/  FFMA.FTZ R48, -R239, R11, R48 ;  /* 0x0000000bef307223 */ /* 0x010fe20000010130 */
[----:B------:R-:W-:Y:S02]  /*1d430*/  IADD3 R59, R22, 0x20, RZ ;  /* 0x00000020163b7810 */ /* 0x000fe40007ffe0ff */
[----:B------:R-:W-:Y:S02]  /*1d440*/  ISETP.GE.OR P3, PT, R45, R243, !P3 ;  /* 0x000000f32d00720c */ /* 0x000fe40005f66670 */
[----:B------:R-:W-:Y:S01]  /*1d450*/  IABS R7, R7 ;  /* 0x0000000700077213 */ /* 0x000fe20000000000 */
[----:B------:R-:W4:Y:S01]  /*1d460*/  I2F R23, R23 ;  /* 0x0000001700177306 */ /* 0x000f220000201400 */
[----:B---3--:R-:W-:Y:S01]  /*1d470*/  IMAD.MOV.U32 R4, RZ, RZ, R32 ;  /* 0x000000ffff047224 */ /* 0x008fe200078e0020 */
[----:B------:R-:W-:-:S02]  /*1d480*/  FSEL R32, R16, -INF , !P1 ;  /* 0xff80000010207808 */ /* 0x000fc40004800000 */
[C---:B------:R-:W-:Y:S02]  /*1d490*/  ISETP.GE.AND P1, PT, R45.reuse, R245, PT ;  /* 0x000000f52d00720c */ /* 0x040fe40003f26270 */
[----:B------:R-:W-:Y:S01]  /*1d4a0*/  IABS R16, R47 ;  /* 0x0000002f00107213 */ /* 0x000fe20000000000 */
[----:B------:R-:W-:Y:S01]  /*1d4b0*/  IMAD.IADD R47, R242, 0x1, -R20 ;  /* 0x00000001f22f7824 */ /* 0x000fe200078e0a14 */
[----:B------:R-:W-:Y:S01]  /*1d4c0*/  ISETP.GE.OR P1, PT, R45, R241, !P1 ;  /* 0x000000f12d00720c */ /* 0x000fe20004f26670 */
[----:B------:R-:W-:-:S03]  /*1d4d0*/  FFMA.FTZ R45, -R239, R8, R17 ;  /* 0x00000008ef2d7223 */ /* 0x000fc60000010111 */
[----:B------:R-:W-:Y:S02]  /*1d4e0*/  IABS R17, R47 ;  /* 0x0000002f00117213 */ /* 0x000fe40000000000 */
[----:B------:R-:W-:-:S03]  /*1d4f0*/  IABS R6, R6 ;  /* 0x0000000600067213 */ /* 0x000fc60000000000 */
[----:B------:R-:W-:Y:S01]  /*1d500*/  IMAD.MOV.U32 R11, RZ, RZ, R17 ;  /* 0x000000ffff0b7224 */ /* 0x000fe200078e0011 */
[----:B------:R-:W-:Y:S01]  /*1d510*/  FSEL R17, R45, -INF , !P5 ;  /* 0xff8000002d117808 */ /* 0x000fe20006800000 */
[----:B------:R-:W-:Y:S01]  /*1d520*/  IMAD.IADD R10, R242, 0x1, -R21 ;  /* 0x00000001f20a7824 */ /* 0x000fe200078e0a15 */
[----:B------:R-:W-:Y:S01]  /*1d530*/  FSEL R45, R48, -INF , !P2 ;  /* 0xff800000302d7808 */ /* 0x000fe20005000000 */
[----:B------:R3:W-:Y:S01]  /*1d540*/  I2F R8, R16 ;  /* 0x0000001000087306 */ /* 0x0007e20000201400 */
[----:B------:R-:W-:Y:S01]  /*1d550*/  ISETP.GE.AND P5, PT, R44, R245, PT ;  /* 0x000000f52c00720c */ /* 0x000fe20003fa6270 */
[----:B------:R-:W-:Y:S01]  /*1d560*/  IMAD.IADD R47, R242, 0x1, -R59 ;  /* 0x00000001f22f7824 */ /* 0x000fe200078e0a3b */
[C---:B------:R-:W-:Y:S02]  /*1d570*/  ISETP.GE.AND P2, PT, R44.reuse, R244, PT ;  /* 0x000000f42c00720c */ /* 0x040fe40003f46270 */
[----:B------:R-:W-:-:S03]  /*1d580*/  ISETP.GE.OR P5, PT, R44, R241, !P5 ;  /* 0x000000f12c00720c */ /* 0x000fc60006fa6670 */
[----:B------:R-:W5:Y:S01]  /*1d590*/  I2F R7, R7 ;  /* 0x0000000700077306 */ /* 0x000f620000201400 */
[----:B------:R-:W-:Y:S01]  /*1d5a0*/  ISETP.GE.OR P2, PT, R44, R243, !P2 ;  /* 0x000000f32c00720c */ /* 0x000fe20005746670 */
[----:B-1----:R-:W-:Y:S01]  /*1d5b0*/  FFMA.FTZ R56, -R239, R0, R56 ;  /* 0x00000000ef387223 */ /* 0x002fe20000010138 */
[----:B------:R-:W-:Y:S01]  /*1d5c0*/  IABS R10, R10 ;  /* 0x0000000a000a7213 */ /* 0x000fe20000000000 */
[----:B---3--:R-:W-:-:S04]  /*1d5d0*/  IMAD.IADD R16, R240, 0x1, -R20 ;  /* 0x00000001f0107824 */ /* 0x008fc800078e0a14 */
[----:B------:R-:W1:Y:S01]  /*1d5e0*/  I2F R6, R6 ;  /* 0x0000000600067306 */ /* 0x000e620000201400 */
[----:B------:R-:W-:Y:S01]  /*1d5f0*/  IABS R44, R47 ;  /* 0x0000002f002c7213 */ /* 0x000fe20000000000 */
[----:B----4-:R-:W-:Y:S01]  /*1d600*/  FFMA.FTZ R47, -R239, R23, R49 ;  /* 0x00000017ef2f7223 */ /* 0x010fe20000010131 */
[----:B------:R-:W-:Y:S02]  /*1d610*/  IABS R16, R16 ;  /* 0x0000001000107213 */ /* 0x000fe40000000000 */
[----:B------:R-:W-:-:S03]  /*1d620*/  IADD3 R23, R22, 0x21, RZ ;  /* 0x0000002116177810 */ /* 0x000fc60007ffe0ff */
[----:B------:R3:W-:Y:S08]  /*1d630*/  I2F R0, R16 ;  /* 0x0000001000007306 */ /* 0x0007f00000201400 */
[----:B------:R4:W-:Y:S01]  /*1d640*/  I2F R49, R44 ;  /* 0x0000002c00317306 */ /* 0x0009e20000201400 */
[----:B-----5:R-:W-:-:S07]  /*1d650*/  FFMA.FTZ R57, -R239, R7, R57 ;  /* 0x00000007ef397223 */ /* 0x020fce0000010139 */
[----:B------:R-:W5:Y:S01]  /*1d660*/  I2F R10, R10 ;  /* 0x0000000a000a7306 */ /* 0x000f620000201400 */
[----:B---3--:R-:W-:Y:S02]  /*1d670*/  FSEL R16, R56, -INF , !P4 ;  /* 0xff80000038107808 */ /* 0x008fe40006000000 */
[----:B------:R-:W-:Y:S02]  /*1d680*/  ISETP.GE.AND P4, PT, R21, R245, PT ;  /* 0x000000f51500720c */ /* 0x000fe40003f86270 */
[----:B----4-:R-:W-:Y:S02]  /*1d690*/  FSEL R44, R47, -INF , !P1 ;  /* 0xff8000002f2c7808 */ /* 0x010fe40004800000 */
[C---:B------:R-:W-:Y:S01]  /*1d6a0*/  ISETP.GE.AND P1, PT, R21.reuse, R244, PT ;  /* 0x000000f41500720c */ /* 0x040fe20003f26270 */
[----:B------:R-:W-:Y:S01]  /*1d6b0*/  IMAD.IADD R47, R242, 0x1, -R23 ;  /* 0x00000001f22f7824 */ /* 0x000fe200078e0a17 */
[C---:B------:R-:W-:Y:S02]  /*1d6c0*/  ISETP.GE.OR P4, PT, R21.reuse, R241, !P4 ;  /* 0x000000f11500720c */ /* 0x040fe40006786670 */
[----:B------:R-:W-:-:S02]  /*1d6d0*/  ISETP.GE.OR P1, PT, R21, R243, !P1 ;  /* 0x000000f31500720c */ /* 0x000fc40004f26670 */
[----:B------:R-:W-:Y:S01]  /*1d6e0*/  IADD3 R21, R22, 0x28, RZ ;  /* 0x0000002816157810 */ /* 0x000fe20007ffe0ff */
[----:B-1----:R-:W-:Y:S01]  /*1d6f0*/  FFMA.FTZ R6, -R239, R6, R58 ;  /* 0x00000006ef067223 */ /* 0x002fe2000001013a */
[----:B------:R-:W-:Y:S01]  /*1d700*/  IABS R7, R47 ;  /* 0x0000002f00077213 */ /* 0x000fe20000000000 */
[----:B------:R-:W-:Y:S02]  /*1d710*/  IMAD.IADD R47, R240, 0x1, -R23 ;  /* 0x00000001f02f7824 */ /* 0x000fe400078e0a17 */
[----:B------:R-:W-:Y:S01]  /*1d720*/  IMAD.IADD R48, R242, 0x1, -R21 ;  /* 0x00000001f2307824 */ /* 0x000fe200078e0a15 */
[----:B------:R-:W-:Y:S01]  /*1d730*/  FSEL R6, R6, -INF , !P5 ;  /* 0xff80000006067808 */ /* 0x000fe20006800000 */
[----:B------:R-:W-:Y:S01]  /*1d740*/  IMAD.MOV.U32 R56, RZ, RZ, R7 ;  /* 0x000000ffff387224 */ /* 0x000fe200078e0007 */
[----:B------:R-:W-:Y:S01]  /*1d750*/  FSEL R7, R57, -INF , !P3 ;  /* 0xff80000039077808 */ /* 0x000fe20005800000 */
[C---:B------:R-:W-:Y:S01]  /*1d760*/  FFMA.FTZ R12, -R239.reuse, R5, R12 ;  /* 0x00000005ef0c7223 */ /* 0x040fe2000001010c */
[C---:B------:R-:W-:Y:S01]  /*1d770*/  ISETP.GE.AND P3, PT, R46.reuse, R245, PT ;  /* 0x000000f52e00720c */ /* 0x040fe20003f66270 */
[----:B-----5:R-:W-:Y:S01]  /*1d780*/  FFMA.FTZ R18, -R239, R10, R18 ;  /* 0x0000000aef127223 */ /* 0x020fe20000010112 */
[----:B------:R-:W-:-:S02]  /*1d790*/  ISETP.GE.AND P5, PT, R46, R244, PT ;  /* 0x000000f42e00720c */ /* 0x000fc40003fa6270 */
[----:B------:R-:W-:Y:S02]  /*1d7a0*/  IABS R47, R47 ;  /* 0x0000002f002f7213 */ /* 0x000fe40000000000 */
[----:B------:R-:W-:Y:S02]  /*1d7b0*/  IABS R5, R48 ;  /* 0x0000003000057213 */ /* 0x000fe40000000000 */
[C---:B------:R-:W-:Y:S02]  /*1d7c0*/  ISETP.GE.OR P3, PT, R46.reuse, R241, !P3 ;  /* 0x000000f12e00720c */ /* 0x040fe40005f66670 */
[----:B------:R-:W-:Y:S01]  /*1d7d0*/  ISETP.GE.OR P5, PT, R46, R243, !P5 ;  /* 0x000000f32e00720c */ /* 0x000fe20006fa6670 */
[----:B------:R1:W-:Y:S01]  /*1d7e0*/  I2F R48, R5 ;  /* 0x0000000500307306 */ /* 0x0003e20000201400 */
[----:B------:R-:W-:Y:S02]  /*1d7f0*/  FSEL R10, R12, -INF , !P2 ;  /* 0xff8000000c0a7808 */ /* 0x000fe40005000000 */
[----:B------:R-:W-:-:S05]  /*1d800*/  ISETP.GE.AND P2, PT, R20, R245, PT ;  /* 0x000000f51400720c */ /* 0x000fca0003f46270 */
[----:B------:R3:W-:Y:S01]  /*1d810*/  I2F R46, R47 ;  /* 0x0000002f002e7306 */ /* 0x0007e20000201400 */
[----:B------:R-:W-:Y:S02]  /*1d820*/  ISETP.GE.OR P2, PT, R20, R241, !P2 ;  /* 0x000000f11400720c */ /* 0x000fe40005746670 */
[----:B-1----:R-:W-:Y:S02]  /*1d830*/  FSEL R5, R18, -INF , !P4 ;  /* 0xff80000012057808 */ /* 0x002fe40006000000 */
[----:B------:R-:W-:-:S03]  /*1d840*/  ISETP.GE.AND P4, PT, R20, R244, PT ;  /* 0x000000f41400720c */ /* 0x000fc60003f86270 */
[----:B------:R-:W1:Y:S01]  /*1d850*/  I2F R11, R11 ;  /* 0x0000000b000b7306 */ /* 0x000e620000201400 */
[----:B---3--:R-:W-:Y:S02]  /*1d860*/  IADD3 R47, R22, 0x29, RZ ;  /* 0x00000029162f7810 */ /* 0x008fe40007ffe0ff */
[----:B------:R-:W-:-:S05]  /*1d870*/  ISETP.GE.OR P4, PT, R20, R243, !P4 ;  /* 0x000000f31400720c */ /* 0x000fca0006786670 */
[----:B------:R-:W3:Y:S01]  /*1d880*/  I2F R4, R4 ;  /* 0x0000000400047306 */ /* 0x000ee20000201400 */
[----:B------:R-:W-:Y:S01]  /*1d890*/  IADD3 R20, R22, 0x30, RZ ;  /* 0x0000003016147810 */ /* 0x000fe20007ffe0ff */
[----:B------:R-:W-:Y:S02]  /*1d8a0*/  IMAD.IADD R12, R242, 0x1, -R47 ;  /* 0x00000001f20c7824 */ /* 0x000fe400078e0a2f */
[----:B------:R-:W-:-:S03]  /*1d8b0*/  FFMA.FTZ R13, -R239, R9, R13 ;  /* 0x00000009ef0d7223 */ /* 0x000fc6000001010d */
[----:B------:R-:W-:Y:S01]  /*1d8c0*/  IABS R9, R12 ;  /* 0x0000000c00097213 */ /* 0x000fe20000000000 */
[----:B------:R-:W-:-:S04]  /*1d8d0*/  IMAD.IADD R12, R242, 0x1, -R20 ;  /* 0x00000001f20c7824 */ /* 0x000fc800078e0a14 */
[----:B------:R-:W-:Y:S01]  /*1d8e0*/  IMAD.MOV.U32 R55, RZ, RZ, R9 ;  /* 0x000000ffff377224 */ /* 0x000fe200078e0009 */
[----:B------:R-:W-:Y:S02]  /*1d8f0*/  IABS R12, R12 ;  /* 0x0000000c000c7213 */ /* 0x000fe40000000000 */
[----:B------:R-:W-:Y:S01]  /*1d900*/  FSEL R9, R13, -INF , !P1 ;  /* 0xff8000000d097808 */ /* 0x000fe20004800000 */
[----:B------:R-:W-:Y:S01]  /*1d910*/  IMAD.IADD R54, R240, 0x1, -R59 ;  /* 0x00000001f0367824 */ /* 0x000fe200078e0a3b */
[C---:B------:R-:W-:Y:S01]  /*1d920*/  IADD3 R13, R22.reuse, 0x38, RZ ;  /* 0x00000038160d7810 */ /* 0x040fe20007ffe0ff */
[C---:B-1----:R-:W-:Y:S01]  /*1d930*/  FFMA.FTZ R11, -R239.reuse, R11, R19 ;  /* 0x0000000bef0b7223 */ /* 0x042fe20000010113 */
[C---:B------:R-:W-:Y:S01]  /*1d940*/  IADD3 R18, R22.reuse, 0x31, RZ ;  /* 0x0000003116127810 */ /* 0x040fe20007ffe0ff */
[----:B------:R-:W-:Y:S01]  /*1d950*/  IMAD.MOV.U32 R19, RZ, RZ, R12 ;  /* 0x000000ffff137224 */ /* 0x000fe200078e000c */
[----:B------:R-:W-:Y:S01]  /*1d960*/  IADD3 R12, R22, 0x39, RZ ;  /* 0x00000039160c7810 */ /* 0x000fe20007ffe0ff */
[----:B---3--:R-:W-:Y:S01]  /*1d970*/  FFMA.FTZ R4, -R239, R4, R52 ;  /* 0x00000004ef047223 */ /* 0x008fe20000010134 */
[----:B------:R-:W-:Y:S01]  /*1d980*/  IABS R54, R54 ;  /* 0x0000003600367213 */ /* 0x000fe20000000000 */
[----:B------:R-:W-:-:S02]  /*1d990*/  IMAD.IADD R52, R240, 0x1, -R47 ;  /* 0x00000001f0347824 */ /* 0x000fc400078e0a2f */
[----:B------:R-:W-:-:S03]  /*1d9a0*/  IMAD.IADD R22, R242, 0x1, -R13 ;  /* 0x00000001f2167824 */ /* 0x000fc600078e0a0d */
[----:B------:R-:W-:Y:S02]  /*1d9b0*/  IABS R52, R52 ;  /* 0x0000003400347213 */ /* 0x000fe40000000000 */
[----:B------:R-:W-:Y:S01]  /*1d9c0*/  IABS R22, R22 ;  /* 0x0000001600167213 */ /* 0x000fe20000000000 */
[----:B------:R-:W1:Y:S01]  /*1d9d0*/  I2F R54, R54 ;  /* 0x0000003600367306 */ /* 0x000e620000201400 */
[----:B------:R-:W-:Y:S02]  /*1d9e0*/  FFMA.FTZ R8, -R239, R8, R14 ;  /* 0x00000008ef087223 */ /* 0x000fe4000001010e */
[----:B------:R-:W-:Y:S01]  /*1d9f0*/  IMAD.IADD R53, R240, 0x1, -R21 ;  /* 0x00000001f0357824 */ /* 0x000fe200078e0a15 */
[----:B------:R-:W-:Y:S02]  /*1da00*/  FSEL R11, R11, -INF , !P2 ;  /* 0xff8000000b0b7808 */ /* 0x000fe40005000000 */
[----:B------:R-:W-:Y:S02]  /*1da10*/  FSEL R8, R8, -INF , !P5 ;  /* 0xff80000008087808 */ /* 0x000fe40006800000 */
[----:B------:R-:W3:Y:S01]  /*1da20*/  I2F R52, R52 ;  /* 0x0000003400347306 */ /* 0x000ee20000201400 */
[----:B------:R-:W-:Y:S01]  /*1da30*/  ISETP.GE.AND P5, PT, R23, R245, PT ;  /* 0x000000f51700720c */ /* 0x000fe20003fa6270 */
[----:B------:R-:W-:Y:S01]  /*1da40*/  FFMA.FTZ R0, -R239, R0, R15 ;  /* 0x00000000ef007223 */ /* 0x000fe2000001010f */
[----:B------:R-:W-:-:S02]  /*1da50*/  ISETP.GE.AND P2, PT, R23, R244, PT ;  /* 0x000000f41700720c */ /* 0x000fc40003f46270 */
[----:B------:R-:W-:-:S03]  /*1da60*/  IABS R53, R53 ;  /* 0x0000003500357213 */ /* 0x000fc60000000000 */
[----:B------:R-:W4:Y:S01]  /*1da70*/  I2F R22, R22 ;  /* 0x0000001600167306 */ /* 0x000f220000201400 */
[----:B------:R-:W-:Y:S01]  /*1da80*/  ISETP.GE.AND P1, PT, R59, R245, PT ;  /* 0x000000f53b00720c */ /* 0x000fe20003f26270 */
[----:B------:R-:W-:Y:S01]  /*1da90*/  FFMA.FTZ R28, -R239, R49, R28 ;  /* 0x00000031ef1c7223 */ /* 0x000fe2000001011c */
[C---:B------:R-:W-:Y:S02]  /*1daa0*/  ISETP.GE.OR P5, PT, R23.reuse, R241, !P5 ;  /* 0x000000f11700720c */ /* 0x040fe40006fa6670 */
[----:B------:R-:W-:Y:S01]  /*1dab0*/  ISETP.GE.OR P2, PT, R23, R243, !P2 ;  /* 0x000000f31700720c */ /* 0x000fe20005746670 */
[----:B------:R-:W-:Y:S02]  /*1dac0*/  IMAD.IADD R23, R242, 0x1, -R12 ;  /* 0x00000001f2177824 */ /* 0x000fe400078e0a0c */
[----:B------:R-:W5:Y:S01]  /*1dad0*/  I2F R55, R55 ;  /* 0x0000003700377306 */ /* 0x000f620000201400 */
[----:B------:R-:W-:Y:S02]  /*1dae0*/  FSEL R4, R4, -INF , !P3 ;  /* 0xff80000004047808 */ /* 0x000fe40005800000 */
[----:B------:R-:W-:-:S02]  /*1daf0*/  ISETP.GE.OR P1, PT, R59, R241, !P1 ;  /* 0x000000f13b00720c */ /* 0x000fc40004f26670 */
[----:B------:R-:W-:-:S03]  /*1db00*/  FSEL R0, R0, -INF , !P4 ;  /* 0xff80000000007808 */ /* 0x000fc60006000000 */
[----:B------:R-:W2:Y:S01]  /*1db10*/  I2F R19, R19 ;  /* 0x0000001300137306 */ /* 0x000ea20000201400 */
[----:B------:R-:W-:Y:S02]  /*1db20*/  ISETP.GE.AND P3, PT, R59, R244, PT ;  /* 0x000000f43b00720c */ /* 0x000fe40003f66270 */
[----:B------:R-:W-:Y:S01]  /*1db30*/  ISETP.GE.AND P4, PT, R21, R245, PT ;  /* 0x000000f51500720c */ /* 0x000fe20003f86270 */
[----:B------:R-:W-:Y:S01]  /*1db40*/  IMAD.IADD R14, R242, 0x1, -R18 ;  /* 0x00000001f20e7824 */ /* 0x000fe200078e0a12 */
[----:B------:R-:W-:-:S03]  /*1db50*/  IABS R23, R23 ;  /* 0x0000001700177213 */ /* 0x000fc60000000000 */
[----:B------:R-:W2:Y:S01]  /*1db60*/  I2F R53, R53 ;  /* 0x0000003500357306 */ /* 0x000ea20000201400 */
[C---:B-1----:R-:W-:Y:S01]  /*1db70*/  FFMA.FTZ R37, -R239.reuse, R54, R37 ;  /* 0x00000036ef257223 */ /* 0x042fe20000010125 */
[----:B------:R-:W-:Y:S01]  /*1db80*/  FSEL R180, R28, -INF , !P1 ;  /* 0xff8000001cb47808 */ /* 0x000fe20004800000 */
[----:B------:R-:W-:Y:S01]  /*1db90*/  FFMA.FTZ R38, -R239, R46, R38 ;  /* 0x0000002eef267223 */ /* 0x000fe20000010126 */
[----:B------:R-:W-:Y:S01]  /*1dba0*/  ISETP.GE.OR P3, PT, R59, R243, !P3 ;  /* 0x000000f33b00720c */ /* 0x000fe20005f66670 */
[----:B------:R-:W-:Y:S01]  /*1dbb0*/  FFMA.FTZ R24, -R239, R48, R24 ;  /* 0x00000030ef187223 */ /* 0x000fe20000010118 */
[----:B------:R-:W-:Y:S02]  /*1dbc0*/  ISETP.GE.OR P4, PT, R21, R241, !P4 ;  /* 0x000000f11500720c */ /* 0x000fe40006786670 */
[----:B------:R-:W-:Y:S01]  /*1dbd0*/  FMNMX.FTZ R28, R3, R43, !PT ;  /* 0x0000002b031c7209 */ /* 0x000fe20007810000 */
[----:B------:R1:W-:Y:S01]  /*1dbe0*/  I2F R15, R23 ;  /* 0x00000017000f7306 */ /* 0x0003e20000201400 */
[----:B------:R-:W-:Y:S01]  /*1dbf0*/  IABS R14, R14 ;  /* 0x0000000e000e7213 */ /* 0x000fe20000000000 */
[C---:B---3--:R-:W-:Y:S01]  /*1dc00*/  FFMA.FTZ R52, -R239.reuse, R52, R27 ;  /* 0x00000034ef347223 */ /* 0x048fe2000001011b */
[----:B------:R-:W-:Y:S01]  /*1dc10*/  FSEL R27, R24, -INF , !P4 ;  /* 0xff800000181b7808 */ /* 0x000fe20006000000 */
[----:B----4-:R-:W-:Y:S01]  /*1dc20*/  FFMA.FTZ R50, -R239, R22, R50 ;  /* 0x00000016ef327223 */ /* 0x010fe20000010132 */
[----:B------:R-:W-:-:S02]  /*1dc30*/  FSEL R22, R38, -INF , !P2 ;  /* 0xff80000026167808 */ /* 0x000fc40005000000 */
[----:B------:R-:W-:Y:S02]  /*1dc40*/  FMNMX.FTZ R28, R45, R28, !PT ;  /* 0x0000001c2d1c7209 */ /* 0x000fe40007810000 */
[CC--:B------:R-:W-:Y:S02]  /*1dc50*/  ISETP.GE.AND P2, PT, R20.reuse, R245.reuse, PT ;  /* 0x000000f51400720c */ /* 0x0c0fe40003f46270 */
[-C--:B------:R-:W-:Y:S01]  /*1dc60*/  ISETP.GE.AND P4, PT, R20, R244.reuse, PT ;  /* 0x000000f41400720c */ /* 0x080fe20003f86270 */
[----:B------:R-:W3:Y:S01]  /*1dc70*/  I2F R56, R56 ;  /* 0x0000003800387306 */ /* 0x000ee20000201400 */
[----:B------:R-:W-:Y:S02]  /*1dc80*/  ISETP.GE.AND P1, PT, R21, R244, PT ;  /* 0x000000f41500720c */ /* 0x000fe40003f26270 */
[----:B-1----:R-:W-:Y:S02]  /*1dc90*/  FSEL R23, R37, -INF , !P3 ;  /* 0xff80000025177808 */ /* 0x002fe40005800000 */
[----:B------:R-:W-:Y:S01]  /*1dca0*/  ISETP.GE.AND P3, PT, R47, R245, PT ;  /* 0x000000f52f00720c */ /* 0x000fe20003f66270 */
[----:B-----5:R-:W-:Y:S01]  /*1dcb0*/  FFMA.FTZ R25, -R239, R55, R25 ;  /* 0x00000037ef197223 */ /* 0x020fe20000010119 */
[----:B------:R-:W-:Y:S01]  /*1dcc0*/  FMNMX.FTZ R28, R44, R28, !PT ;  /* 0x0000001c2c1c7209 */ /* 0x000fe20007810000 */
[----:B------:R-:W1:Y:S01]  /*1dcd0*/  I2F R14, R14 ;  /* 0x0000000e000e7306 */ /* 0x000e620000201400 */
[----:B------:R-:W-:Y:S01]  /*1dce0*/  ISETP.GE.OR P3, PT, R47, R241, !P3 ;  /* 0x000000f12f00720c */ /* 0x000fe20005f66670 */
[----:B--2---:R-:W-:Y:S01]  /*1dcf0*/  FFMA.FTZ R19, -R239, R19, R39 ;  /* 0x00000013ef137223 */ /* 0x004fe20000010127 */
[----:B------:R-:W-:-:S02]  /*1dd00*/  ISETP.GE.OR P2, PT, R20, R241, !P2 ;  /* 0x000000f11400720c */ /* 0x000fc40005746670 */
[-C--:B------:R-:W-:Y:S01]  /*1dd10*/  ISETP.GE.OR P4, PT, R20, R243.reuse, !P4 ;  /* 0x000000f31400720c */ /* 0x080fe20006786670 */
[----:B------:R-:W-:Y:S01]  /*1dd20*/  IMAD.IADD R20, R240, 0x1, -R20 ;  /* 0x00000001f0147824 */ /* 0x000fe200078e0a14 */
[----:B------:R-:W-:Y:S01]  /*1dd30*/  ISETP.GE.OR P1, PT, R21, R243, !P1 ;  /* 0x000000f31500720c */ /* 0x000fe20004f26670 */
[----:B------:R-:W-:Y:S01]  /*1dd40*/  FFMA.FTZ R21, -R239, R53, R26 ;  /* 0x00000035ef157223 */ /* 0x000fe2000001011a */
[----:B------:R-:W-:Y:S02]  /*1dd50*/  FMNMX.FTZ R28, R6, R28, !PT ;  /* 0x0000001c061c7209 */ /* 0x000fe40007810000 */
[----:B------:R-:W-:Y:S02]  /*1dd60*/  FSEL R26, R25, -INF , !P3 ;  /* 0xff800000191a7808 */ /* 0x000fe40005800000 */
[----:B------:R-:W-:Y:S02]  /*1dd70*/  FSEL R25, R19, -INF , !P2 ;  /* 0xff80000013197808 */ /* 0x000fe40005000000 */
[----:B------:R-:W-:-:S02]  /*1dd80*/  IABS R19, R20 ;  /* 0x0000001400137213 */ /* 0x000fc40000000000 */
[----:B------:R-:W-:Y:S02]  /*1dd90*/  FMNMX.FTZ R28, R5, R28, !PT ;  /* 0x0000001c051c7209 */ /* 0x000fe40007810000 */
[----:B------:R-:W-:Y:S02]  /*1dda0*/  FMNMX.FTZ R20, R32, R17, !PT ;  /* 0x0000001120147209 */ /* 0x000fe40007810000 */
[----:B------:R-:W-:Y:S02]  /*1ddb0*/  FMNMX.FTZ R28, R4, R28, !PT ;  /* 0x0000001c041c7209 */ /* 0x000fe40007810000 */
[----:B------:R-:W-:Y:S02]  /*1ddc0*/  FMNMX.FTZ R20, R16, R20, !PT ;  /* 0x0000001410147209 */ /* 0x000fe40007810000 */
[----:B------:R-:W-:Y:S01]  /*1ddd0*/  FSEL R21, R21, -INF , !P1 ;  /* 0xff80000015157808 */ /* 0x000fe20004800000 */
[----:B---3--:R-:W-:Y:S01]  /*1dde0*/  FFMA.FTZ R36, -R239, R56, R36 ;  /* 0x00000038ef247223 */ /* 0x008fe20000010124 */
[----:B------:R-:W-:-:S02]  /*1ddf0*/  ISETP.GE.AND P1, PT, R18, R245, PT ;  /* 0x000000f51200720c */ /* 0x000fc40003f26270 */
[C---:B------:R-:W-:Y:S01]  /*1de00*/  ISETP.GE.AND P3, PT, R18.reuse, R244, PT ;  /* 0x000000f41200720c */ /* 0x040fe20003f66270 */
[----:B-1----:R-:W-:Y:S01]  /*1de10*/  FFMA.FTZ R14, -R239, R14, R40 ;  /* 0x0000000eef0e7223 */ /* 0x002fe20000010128 */
[----:B------:R-:W-:Y:S02]  /*1de20*/  FMNMX.FTZ R28, R11, R28, !PT ;  /* 0x0000001c0b1c7209 */ /* 0x000fe40007810000 */
[----:B------:R-:W-:Y:S02]  /*1de30*/  FMNMX.FTZ R20, R7, R20, !PT ;  /* 0x0000001407147209 */ /* 0x000fe40007810000 */
[C---:B------:R-:W-:Y:S02]  /*1de40*/  ISETP.GE.OR P1, PT, R18.reuse, R241, !P1 ;  /* 0x000000f11200720c */ /* 0x040fe40004f26670 */
[----:B------:R-:W-:Y:S01]  /*1de50*/  ISETP.GE.OR P3, PT, R18, R243, !P3 ;  /* 0x000000f31200720c */ /* 0x000fe20005f66670 */
[----:B------:R-:W-:Y:S01]  /*1de60*/  IMAD.IADD R18, R240, 0x1, -R18 ;  /* 0x00000001f0127824 */ /* 0x000fe200078e0a12 */
[----:B------:R-:W-:-:S02]  /*1de70*/  FSEL R179, R36, -INF , !P5 ;  /* 0xff80000024b37808 */ /* 0x000fc40006800000 */
[----:B------:R-:W-:Y:S02]  /*1de80*/  FMNMX.FTZ R28, R180, R28, !PT ;  /* 0x0000001cb41c7209 */ /* 0x000fe40007810000 */
[----:B------:R-:W-:Y:S02]  /*1de90*/  FMNMX.FTZ R20, R10, R20, !PT ;  /* 0x000000140a147209 */ /* 0x000fe40007810000 */
[C---:B------:R-:W-:Y:S02]  /*1dea0*/  ISETP.GE.AND P2, PT, R13.reuse, R245, PT ;  /* 0x000000f50d00720c */ /* 0x040fe40003f46270 */
[----:B------:R-:W-:Y:S01]  /*1deb0*/  FSEL R24, R14, -INF , !P1 ;  /* 0xff8000000e187808 */ /* 0x000fe20004800000 */
[----:B------:R-:W-:Y:S01]  /*1dec0*/  IMAD.IADD R14, R240, 0x1, -R13 ;  /* 0x00000001f00e7824 */ /* 0x000fe200078e0a0d */
[----:B------:R-:W-:Y:S02]  /*1ded0*/  ISETP.GE.AND P1, PT, R13, R244, PT ;  /* 0x000000f40d00720c */ /* 0x000fe40003f26270 */
[----:B------:R-:W-:-:S02]  /*1dee0*/  FMNMX.FTZ R28, R179, R28, !PT ;  /* 0x0000001cb31c7209 */ /* 0x000fc40007810000 */
[----:B------:R-:W-:Y:S02]  /*1def0*/  FMNMX.FTZ R20, R9, R20, !PT ;  /* 0x0000001409147209 */ /* 0x000fe40007810000 */
[----:B------:R-:W-:Y:S01]  /*1df00*/  IABS R18, R18 ;  /* 0x0000001200127213 */ /* 0x000fe20000000000 */
[----:B------:R-:W1:Y:S01]  /*1df10*/  I2F R19, R19 ;  /* 0x0000001300137306 */ /* 0x000e620000201400 */
[C---:B------:R-:W-:Y:S02]  /*1df20*/  ISETP.GE.OR P2, PT, R13.reuse, R241, !P2 ;  /* 0x000000f10d00720c */ /* 0x040fe40005746670 */
[----:B------:R-:W-:Y:S01]  /*1df30*/  ISETP.GE.OR P1, PT, R13, R243, !P1 ;  /* 0x000000f30d00720c */ /* 0x000fe20004f26670 */
[----:B------:R-:W-:Y:S01]  /*1df40*/  IMAD.IADD R13, R240, 0x1, -R12 ;  /* 0x00000001f00d7824 */ /* 0x000fe200078e0a0c */
[----:B------:R-:W-:Y:S02]  /*1df50*/  FMNMX.FTZ R28, R27, R28, !PT ;  /* 0x0000001c1b1c7209 */ /* 0x000fe40007810000 */
[----:B------:R-:W-:-:S02]  /*1df60*/  FMNMX.FTZ R20, R8, R20, !PT ;  /* 0x0000001408147209 */ /* 0x000fc40007810000 */
[----:B------:R-:W-:Y:S01]  /*1df70*/  IABS R14, R14 ;  /* 0x0000000e000e7213 */ /* 0x000fe20000000000 */
[----:B------:R-:W2:Y:S01]  /*1df80*/  I2F R18, R18 ;  /* 0x0000001200127306 */ /* 0x000ea20000201400 */
[----:B------:R-:W-:Y:S02]  /*1df90*/  FSEL R191, R50, -INF , !P2 ;  /* 0xff80000032bf7808 */ /* 0x000fe40005000000 */
[----:B------:R-:W-:Y:S02]  /*1dfa0*/  ISETP.GE.AND P2, PT, R12, R245, PT ;  /* 0x000000f50c00720c */ /* 0x000fe40003f46270 */
[----:B------:R-:W-:Y:S02]  /*1dfb0*/  FMNMX.FTZ R28, R26, R28, !PT ;  /* 0x0000001c1a1c7209 */ /* 0x000fe40007810000 */
[----:B------:R-:W-:Y:S01]  /*1dfc0*/  FMNMX.FTZ R20, R0, R20, !PT ;  /* 0x0000001400147209 */ /* 0x000fe20007810000 */
[----:B------:R-:W-:Y:S01]  /*1dfd0*/  FFMA.FTZ R15, -R239, R15, R51 ;  /* 0x0000000fef0f7223 */ /* 0x000fe20000010133 */
[----:B------:R-:W-:Y:S01]  /*1dfe0*/  IABS R13, R13 ;  /* 0x0000000d000d7213 */ /* 0x000fe20000000000 */
[----:B------:R-:W3:Y:S01]  /*1dff0*/  I2F R14, R14 ;  /* 0x0000000e000e7306 */ /* 0x000ee20000201400 */
[----:B------:R-:W-:-:S02]  /*1e000*/  ISETP.GE.OR P2, PT, R12, R241, !P2 ;  /* 0x000000f10c00720c */ /* 0x000fc40005746670 */
[----:B------:R-:W-:Y:S02]  /*1e010*/  ISETP.GE.AND P5, PT, R47, R244, PT ;  /* 0x000000f42f00720c */ /* 0x000fe40003fa6270 */
[----:B------:R-:W-:Y:S02]  /*1e020*/  FMNMX.FTZ R28, R25, R28, !PT ;  /* 0x0000001c191c7209 */ /* 0x000fe40007810000 */
[----:B------:R-:W-:Y:S01]  /*1e030*/  FMNMX.FTZ R20, R23, R20, !PT ;  /* 0x0000001417147209 */ /* 0x000fe20007810000 */
[----:B------:R-:W4:Y:S01]  /*1e040*/  I2F R13, R13 ;  /* 0x0000000d000d7306 */ /* 0x000f220000201400 */
[----:B------:R-:W-:Y:S02]  /*1e050*/  FSEL R190, R15, -INF , !P2 ;  /* 0xff8000000fbe7808 */ /* 0x000fe40005000000 */
[----:B------:R-:W-:Y:S02]  /*1e060*/  ISETP.GE.OR P5, PT, R47, R243, !P5 ;  /* 0x000000f32f00720c */ /* 0x000fe40006fa6670 */
[----:B------:R-:W-:-:S02]  /*1e070*/  FMNMX.FTZ R28, R24, R28, !PT ;  /* 0x0000001c181c7209 */ /* 0x000fc40007810000 */
[----:B------:R-:W-:Y:S01]  /*1e080*/  FMNMX.FTZ R15, R22, R20, !PT ;  /* 0x00000014160f7209 */ /* 0x000fe20007810000 */
[----:B-1----:R-:W-:Y:S01]  /*1e090*/  FFMA.FTZ R19, -R239, R19, R30 ;  /* 0x00000013ef137223 */ /* 0x002fe2000001011e */
[----:B------:R-:W-:Y:S02]  /*1e0a0*/  FMNMX.FTZ R28, R191, R28, !PT ;  /* 0x0000001cbf1c7209 */ /* 0x000fe40007810000 */
[----:B------:R-:W-:Y:S02]  /*1e0b0*/  FSEL R20, R52, -INF , !P5 ;  /* 0xff80000034147808 */ /* 0x000fe40006800000 */
[----:B------:R-:W-:Y:S01]  /*1e0c0*/  FMNMX.FTZ R30, R21, R15, !PT ;  /* 0x0000000f151e7209 */ /* 0x000fe20007810000 */
[----:B--2---:R-:W-:Y:S01]  /*1e0d0*/  FFMA.FTZ R31, -R239, R18, R31 ;  /* 0x00000012ef1f7223 */ /* 0x004fe2000001011f */
[----:B------:R-:W-:Y:S02]  /*1e0e0*/  FMNMX.FTZ R15, R190, R28, !PT ;  /* 0x0000001cbe0f7209 */ /* 0x000fe40007810000 */
[----:B------:R-:W-:-:S02]  /*1e0f0*/  FSEL R184, R19, -INF , !P4 ;  /* 0xff80000013b87808 */ /* 0x000fc40006000000 */
[----:B------:R-:W-:Y:S01]  /*1e100*/  FMNMX.FTZ R30, R20, R30, !PT ;  /* 0x0000001e141e7209 */ /* 0x000fe20007810000 */
[----:B---3--:R-:W-:Y:S01]  /*1e110*/  FFMA.FTZ R14, -R239, R14, R42 ;  /* 0x0000000eef0e7223 */ /* 0x008fe2000001012a */
[----:B------:R-:W-:Y:S01]  /*1e120*/  ISETP.GE.AND P2, PT, R12, R244, PT ;  /* 0x000000f40c00720c */ /* 0x000fe20003f46270 */
[----:B------:R-:W1:Y:S01]  /*1e130*/  SHFL.BFLY PT, R18, R15, 0x2, 0x1f ;  /* 0x0c401f000f127f89 */ /* 0x000e6200000e0000 */
[----:B------:R-:W-:Y:S02]  /*1e140*/  FSEL R183, R31, -INF , !P3 ;  /* 0xff8000001fb77808 */ /* 0x000fe40005800000 */
[----:B------:R-:W-:Y:S01]  /*1e150*/  FMNMX.FTZ R30, R184, R30, !PT ;  /* 0x0000001eb81e7209 */ /* 0x000fe20007810000 */
[----:B----4-:R-:W-:Y:S01]  /*1e160*/  FFMA.FTZ R13, -R239, R13, R41 ;  /* 0x0000000def0d7223 */ /* 0x010fe20000010129 */
[----:B------:R-:W-:Y:S02]  /*1e170*/  ISETP.GE.OR P2, PT, R12, R243, !P2 ;  /* 0x000000f30c00720c */ /* 0x000fe40005746670 */
[----:B------:R-:W-:-:S02]  /*1e180*/  FSEL R31, R14, -INF , !P1 ;  /* 0xff8000000e1f7808 */ /* 0x000fc40004800000 */
        /* <DEDUP_REMOVED lines=12> */
[----:B------:R-:W-:Y:S01]  /*1e250*/  FSEL R187, R187, RZ, P1 ;  /* 0x000000ffbbbb7208 */ /* 0x000fe20000800000 */
[----:B------:R-:W-:-:S04]  /*1e260*/  IMAD.SHL.U32 R218, R35, 0x2, RZ ;  /* 0x0000000223da7824 */ /* 0x000fc800078e00ff */
[-CC-:B------:R-:W-:Y:S01]  /*1e270*/  FFMA.FTZ R176, R3, R29.reuse, -R187.reuse ;  /* 0x0000001d03b07223 */ /* 0x180fe200000108bb */
[----:B------:R-:W1:Y:S01]  /*1e280*/  LDSM.16.MT88.4 R156, [R218+0x10000] ;  /* 0x01000000da9c783b */ /* 0x000e620000004200 */
[----:B------:R-:W-:Y:S02]  /*1e290*/  FFMA.FTZ R175, R43, R29, -R187 ;  /* 0x0000001d2baf7223 */ /* 0x000fe400000108bb */
[--C-:B------:R-:W-:Y:S01]  /*1e2a0*/  IMAD R217, R34, 0x2, R218.reuse ;  /* 0x0000000222d97824 */ /* 0x100fe200078e02da */
[----:B------:R-:W-:Y:S01]  /*1e2b0*/  LDSM.16.MT88.4 R40, [R218+0x12000] ;  /* 0x01200000da28783b */ /* 0x000fe20000004200 */
[----:B--2---:R-:W-:Y:S01]  /*1e2c0*/  FMNMX.FTZ R3, R13, R12, !PT ;  /* 0x0000000c0d037209 */ /* 0x004fe20007810000 */
[----:B------:R-:W-:Y:S02]  /*1e2d0*/  IMAD R216, R33, 0x2, R218 ;  /* 0x0000000221d87824 */ /* 0x000fe400078e02da */
[----:B------:R-:W2:Y:S01]  /*1e2e0*/  LDSM.16.MT88.4 R148, [R217+0x10000] ;  /* 0x01000000d994783b */ /* 0x000ea20000004200 */
[----:B------:R-:W-:Y:S01]  /*1e2f0*/  FSETP.NEU.FTZ.AND P1, PT, R3, -INF , PT ;  /* 0xff8000000300780b */ /* 0x000fe20003f3d000 */
[----:B------:R-:W-:-:S02]  /*1e300*/  FMUL.FTZ R28, R29, R3 ;  /* 0x000000031d1c7220 */ /* 0x000fc40000410000 */
[----:B------:R-:W3:Y:S03]  /*1e310*/  LDSM.16.MT88.4 R140, [R216+0x10000] ;  /* 0x01000000d88c783b */ /* 0x000ee60000004200 */
[----:B------:R-:W-:Y:S01]  /*1e320*/  FSEL R28, R28, RZ, P1 ;  /* 0x000000ff1c1c7208 */ /* 0x000fe20000800000 */
[----:B------:R-:W-:Y:S01]  /*1e330*/  IMAD R215, R33, 0x2, R217 ;  /* 0x0000000221d77824 */ /* 0x000fe200078e02d9 */
[----:B------:R-:W-:Y:S01]  /*1e340*/  LDSM.16.MT88.4 R48, [R217+0x12000] ;  /* 0x01200000d930783b */ /* 0x000fe20000004200 */
[-CC-:B------:R-:W-:Y:S02]  /*1e350*/  FFMA.FTZ R174, R45, R29.reuse, -R187.reuse ;  /* 0x0000001d2dae7223 */ /* 0x180fe400000108bb */
[-C--:B------:R-:W-:Y:S01]  /*1e360*/  FFMA.FTZ R169, R44, R29.reuse, -R187 ;  /* 0x0000001d2ca97223 */ /* 0x080fe200000108bb */
[----:B------:R-:W4:Y:S01]  /*1e370*/  LDSM.16.MT88.4 R132, [R215+0x10000] ;  /* 0x01000000d784783b */ /* 0x000f220000004200 */
[----:B------:R-:W-:-:S02]  /*1e380*/  FFMA.FTZ R173, R32, R29, -R28 ;  /* 0x0000001d20ad7223 */ /* 0x000fc4000001081c */
[-CC-:B------:R-:W-:Y:S01]  /*1e390*/  FFMA.FTZ R177, R17, R29.reuse, -R28.reuse ;  /* 0x0000001d11b17223 */ /* 0x180fe2000001081c */
[----:B------:R-:W5:Y:S01]  /*1e3a0*/  LDSM.16.MT88.4 R56, [R216+0x12000] ;  /* 0x01200000d838783b */ /* 0x000f620000004200 */
[-CC-:B------:R-:W-:Y:S02]  /*1e3b0*/  FFMA.FTZ R178, R16, R29.reuse, -R28.reuse ;  /* 0x0000001d10b27223 */ /* 0x180fe4000001081c */
[-CC-:B------:R-:W-:Y:S01]  /*1e3c0*/  FFMA.FTZ R171, R7, R29.reuse, -R28.reuse ;  /* 0x0000001d07ab7223 */ /* 0x180fe2000001081c */
[----:B------:R-:W1:Y:S01]  /*1e3d0*/  LDSM.16.MT88.4 R64, [R215+0x12000] ;  /* 0x01200000d740783b */ /* 0x000e620000004200 */
[-CC-:B------:R-:W-:Y:S02]  /*1e3e0*/  FFMA.FTZ R172, R6, R29.reuse, -R187.reuse ;  /* 0x0000001d06ac7223 */ /* 0x180fe400000108bb */
        /* <DEDUP_REMOVED lines=15> */
[----:B------:R-:W-:Y:S02]  /*1e4e0*/  MUFU.EX2 R173, R173 ;  /* 0x000000ad00ad7308 */ /* 0x000fe40000000800 */
[----:B------:R-:W2:Y:S06]  /*1e4f0*/  LDSM.16.MT88.4 R12, [R217+0x10800] ;  /* 0x01080000d90c783b */ /* 0x000eac0000004200 */
[----:B------:R-:W1:Y:S08]  /*1e500*/  MUFU.EX2 R177, R177 ;  /* 0x000000b100b17308 */ /* 0x000e700000000800 */
[----:B------:R-:W-:Y:S08]  /*1e510*/  MUFU.EX2 R178, R178 ;  /* 0x000000b200b27308 */ /* 0x000ff00000000800 */
[----:B------:R-:W3:Y:S01]  /*1e520*/  MUFU.EX2 R171, R171 ;  /* 0x000000ab00ab7308 */ /* 0x000ee20000000800 */
[-C--:B------:R-:W-:Y:S01]  /*1e530*/  FFMA.FTZ R32, R11, R29.reuse, -R187 ;  /* 0x0000001d0b207223 */ /* 0x080fe200000108bb */
[----:B-1----:R-:W-:Y:S01]  /*1e540*/  F2FP.PACK_AB R128, R175, R176 ;  /* 0x000000b0af80723e */ /* 0x002fe200000000ff */
[-CC-:B------:R-:W-:Y:S01]  /*1e550*/  FFMA.FTZ R170, R10, R29.reuse, -R28.reuse ;  /* 0x0000001d0aaa7223 */ /* 0x180fe2000001081c */
[----:B------:R-:W-:Y:S01]  /*1e560*/  F2FP.PACK_AB R130, R169, R174 ;  /* 0x000000aea982723e */ /* 0x000fe200000000ff */
[--C-:B------:R-:W-:Y:S01]  /*1e570*/  FFMA.FTZ R34, R9, R29, -R28.reuse ;  /* 0x0000001d09227223 */ /* 0x100fe2000001081c */
[----:B------:R-:W-:Y:S01]  /*1e580*/  F2FP.PACK_AB R129, R177, R173 ;  /* 0x000000adb181723e */ /* 0x000fe200000000ff */
[----:B------:R-:W-:-:S02]  /*1e590*/  FFMA.FTZ R33, R8, R29, -R28 ;  /* 0x0000001d08217223 */ /* 0x000fc4000001081c */
[----:B------:R-:W1:Y:S01]  /*1e5a0*/  LDSM.16.MT88.4 R8, [R216+0x10800] ;  /* 0x01080000d808783b */ /* 0x000e620000004200 */
[----:B------:R-:W-:Y:S01]  /*1e5b0*/  FFMA.FTZ R0, R0, R29, -R28 ;  /* 0x0000001d00007223 */ /* 0x000fe2000001081c */
[----:B---3--:R-:W-:Y:S01]  /*1e5c0*/  F2FP.PACK_AB R131, R171, R178 ;  /* 0x000000b2ab83723e */ /* 0x008fe200000000ff */
[----:B------:R-:W-:Y:S06]  /*1e5d0*/  MUFU.EX2 R172, R172 ;  /* 0x000000ac00ac7308 */ /* 0x000fec0000000800 */
[C---:B------:R-:W-:Y:S02]  /*1e5e0*/  HMMA.16816.F32 R160, R128.reuse, R156, RZ ;  /* 0x0000009c80a0723c */ /* 0x040fe400000018ff */
[----:B------:R-:W3:Y:S06]  /*1e5f0*/  MUFU.EX2 R168, R168 ;  /* 0x000000a800a87308 */ /* 0x000eec0000000800 */
[C---:B------:R-:W-:Y:S02]  /*1e600*/  HMMA.16816.F32 R156, R128.reuse, R158, RZ ;  /* 0x0000009e809c723c */ /* 0x040fe400000018ff */
[----:B------:R-:W-:Y:S08]  /*1e610*/  MUFU.EX2 R35, R35 ;  /* 0x0000002300237308 */ /* 0x000ff00000000800 */
[----:B------:R-:W-:Y:S01]  /*1e620*/  MUFU.EX2 R32, R32 ;  /* 0x0000002000207308 */ /* 0x000fe20000000800 */
[C---:B--2---:R-:W-:Y:S07]  /*1e630*/  HMMA.16816.F32 R152, R128.reuse, R148, RZ ;  /* 0x000000948098723c */ /* 0x044fee00000018ff */
[----:B------:R-:W-:Y:S01]  /*1e640*/  MUFU.EX2 R170, R170 ;  /* 0x000000aa00aa7308 */ /* 0x000fe20000000800 */
[C---:B------:R-:W-:Y:S07]  /*1e650*/  HMMA.16816.F32 R144, R128.reuse, R140, RZ ;  /* 0x0000008c8090723c */ /* 0x040fee00000018ff */
[----:B------:R-:W2:Y:S01]  /*1e660*/  MUFU.EX2 R34, R34 ;  /* 0x0000002200227308 */ /* 0x000ea20000000800 */
        /* <DEDUP_REMOVED lines=31> */
[----:B--2---:R-:W-:-:S06]  /*1e860*/  F2FP.PACK_AB R5, R34, R170 ;  /* 0x000000aa2205723e */ /* 0x004fcc00000000ff */
        /* <DEDUP_REMOVED lines=289> */
.L_x_7419:
[----:B------:R-:W-:Y:S02]  /*1fa80*/  ULDC.64 UR4, c[0x0][0x118] ;  /* 0x0000460000047ab9 */ /* 0x000fe40000000a00 */
[----:B------:R-:W2:Y:S02]  /*1fa90*/  LD.E R5, [R248.64+0x40] ;  /* 0x00004004f8057980 */ /* 0x000ea4000c101900 */
[----:B--2---:R-:W-:-:S04]  /*1faa0*/  LEA R5, -R5, RZ, 0x6 ;  /* 0x000000ff05057211 */ /* 0x004fc800078e31ff */
[----:B------:R-:W-:Y:S02]  /*1fab0*/  SHF.R.S32.HI R4, RZ, 0x1f, R5 ;  /* 0x0000001fff047819 */ /* 0x000fe40000011405 */
.L_x_7420:
[----:B------:R-:W-:Y:S05]  /*1fac0*/  BSYNC B0 ;  /* 0x0000000000007941 */ /* 0x000fea0003800000 */
.L_x_7418:
        /* <DEDUP_REMOVED lines=19> */
[CCC-:B------:R-:W-:Y:S02]  /*1fc00*/  @P4 LEA.HI.X R9, R0.reuse, R188.reuse, R4.reuse, 0x1, P2 ;  /* 0x000000bc00094211 */ /* 0x1c0fe400010f0c04 */
[C---:B------:R-:W-:Y:S02]  /*1fc10*/  @P3 LEA R6, P1, R0.reuse, R189, 0x1 ;  /* 0x000000bd00063211 */ /* 0x040fe400078208ff */
        /* <DEDUP_REMOVED lines=29> */
[----:B---3--:R-:W-:-:S02]  /*1fdf0*/  @P4 IMAD.MOV.U32 R4, RZ, RZ, R250 ;  /* 0x000000ffff044224 */ /* 0x008fc400078e00fa */
[----:B------:R-:W-:-:S05]  /*1fe00*/  @P4 IMAD.MOV.U32 R5, RZ, RZ, R251 ;  /* 0x000000ffff054224 */ /* 0x000fca00078e00fb */
[----:B------:R-:W-:Y:S01]  /*1fe10*/  @!PT LDS RZ, [RZ] ;  /* 0x00000000fffff984 */ /* 0x000fe20000000800 */
[----:B------:R-:W-:Y:S01]  /*1fe20*/  @!PT LDS RZ, [RZ] ;  /* 0x00000000fffff984 */ /* 0x000fe20000000800 */
[----:B------:R-:W-:Y:S01]  /*1fe30*/  @!PT LDS RZ, [RZ] ;  /* 0x00000000fffff984 */ /* 0x000fe20000000800 */
[----:B------:R3:W-:Y:S04]  /*1fe40*/  @P4 LDGSTS.E.BYPASS.LTC128B.128 [R236+0x14000], [R4.64+0x100] ;  /* 0x1400010004ec4fae */ /* 0x0007e8000b901d44 */
[----:B------:R-:W-:Y:S01]  /*1fe50*/  @!P4 STS.128 [R236+0x14000], RZ ;  /* 0x014000ffec00c388 */ /* 0x000fe20000000c00 */
[----:B---3--:R-:W-:Y:S02]  /*1fe60*/  @P3 IMAD.MOV.U32 R4, RZ, RZ, R250 ;  /* 0x000000ffff043224 */ /* 0x008fe400078e00fa */
        /* <DEDUP_REMOVED lines=68> */
[----:B------:R-:W5:Y:S04]  /*202b0*/  LDSM.16.M88.4 R32, [R213+0x9800] ;  /* 0x00980000d520783b */ /* 0x000f680000000200 */
[----:B-1----:R-:W-:Y:S04]  /*202c0*/  LDSM.16.M88.4 R24, [R166] ;  /* 0x00000000a618783b */ /* 0x002fe80000000200 */
[----:B---3--:R-:W-:Y:S04]  /*202d0*/  LDSM.16.M88.4 R4, [R213+0x8800] ;  /* 0x00880000d504783b */ /* 0x008fe80000000200 */
[----:B--2---:R-:W1:Y:S04]  /*202e0*/  LDSM.16.M88.4 R28, [R212] ;  /* 0x00000000d41c783b */ /* 0x004e680000000200 */
[----:B------:R-:W2:Y:S04]  /*202f0*/  LDSM.16.M88.4 R176, [R213+0x9000] ;  /* 0x00900000d5b0783b */ /* 0x000ea80000000200 */
[----:B------:R-:W3:Y:S04]  /*20300*/  LDSM.16.M88.4 R20, [R210] ;  /* 0x00000000d214783b */ /* 0x000ee80000000200 */
[----:B------:R-:W-:Y:S04]  /*20310*/  LDSM.16.M88.4 R184, [R211+0x8000] ;  /* 0x00800000d3b8783b */ /* 0x000fe80000000200 */
[----:B------:R-:W-:Y:S04]  /*20320*/  LDSM.16.M88.4 R192, [R207] ;  /* 0x00000000cfc0783b */ /* 0x000fe80000000200 */
[----:B------:R-:W-:Y:S01]  /*20330*/  LDSM.16.M88.4 R188, [R207+0x800] ;  /* 0x00080000cfbc783b */ /* 0x000fe20000000200 */
[C---:B----4-:R-:W-:Y:S03]  /*20340*/  HMMA.16816.F32 R16, R168.reuse, R12, RZ ;  /* 0x0000000ca810723c */ /* 0x050fe600000018ff */
[----:B------:R-:W4:Y:S04]  /*20350*/  LD.E R219, [R248.64+0x18c] ;  /* 0x00018c04f8db7980 */ /* 0x000f28000c101900 */
[----:B------:R-:W0:Y:S01]  /*20360*/  LDGDEPBAR ;  /* 0x00000000000079af */ /* 0x000e220000000000 */
[C---:B-----5:R-:W-:Y:S07]  /*20370*/  HMMA.16816.F32 R172, R168.reuse, R32, RZ ;  /* 0x00000020a8ac723c */ /* 0x060fee00000018ff */
[----:B------:R-:W-:Y:S01]  /*20380*/  SHF.R.S32.HI R32, RZ, 0x1f, R0 ;  /* 0x0000001fff207819 */ /* 0x000fe20000011400 */
[----:B------:R-:W-:Y:S03]  /*20390*/  HMMA.16816.F32 R12, R168, R14, RZ ;  /* 0x0000000ea80c723c */ /* 0x000fe600000018ff */
[----:B------:R-:W-:-:S04]  /*203a0*/  LEA.HI R32, R32, R0, RZ, 0x4 ;  /* 0x0000000020207211 */ /* 0x000fc800078f20ff */
[----:B------:R-:W-:Y:S01]  /*203b0*/  LOP3.LUT R165, R32, 0xfffffff0, RZ, 0xc0, !PT ;  /* 0xfffffff020a57812 */ /* 0x000fe200078ec0ff */
[----:B-1----:R-:W-:Y:S04]  /*203c0*/  HMMA.16816.F32 R16, R24, R28, R16 ;  /* 0x0000001c1810723c */ /* 0x002fe80000001810 */
[----:B------:R-:W-:-:S04]  /*203d0*/  IMAD.IADD R165, R0, 0x1, -R165 ;  /* 0x0000000100a57824 */ /* 0x000fc800078e0aa5 */
[----:B------:R-:W-:Y:S01]  /*203e0*/  HMMA.16816.F32 R8, R168, R4, RZ ;  /* 0x00000004a808723c */ /* 0x000fe200000018ff */
[----:B------:R-:W-:-:S04]  /*203f0*/  SHF.R.S32.HI R28, RZ, 0x1f, R165 ;  /* 0x0000001fff1c7819 */ /* 0x000fc800000114a5 */
[----:B------:R-:W-:-:S03]  /*20400*/  LEA.HI R28, R28, R165, RZ, 0x3 ;  /* 0x000000a51c1c7211 */ /* 0x000fc600078f18ff */
[----:B------:R-:W-:Y:S01]  /*20410*/  HMMA.16816.F32 R12, R24, R30, R12 ;  /* 0x0000001e180c723c */ /* 0x000fe2000000180c */
[----:B------:R-:W-:-:S05]  /*20420*/  LOP3.LUT R28, R28, 0xfffffff8, RZ, 0xc0, !PT ;  /* 0xfffffff81c1c7812 */ /* 0x000fca00078ec0ff */
[----:B------:R-:W-:Y:S02]  /*20430*/  IMAD.IADD R165, R165, 0x1, -R28 ;  /* 0x00000001a5a57824 */ /* 0x000fe400078e0a1c */
[----:B------:R-:W1:Y:S01]  /*20440*/  LDSM.16.M88.4 R28, [R208] ;  /* 0x00000000d01c783b */ /* 0x000e620000000200 */
[----:B--2---:R-:W-:Y:S02]  /*20450*/  HMMA.16816.F32 R180, R168, R176, RZ ;  /* 0x000000b0a8b4723c */ /* 0x004fe400000018ff */
[----:B------:R-:W-:-:S06]  /*20460*/  LOP3.LUT P1, RZ, R165, 0x4, RZ, 0xc0, !PT ;  /* 0x00000004a5ff7812 */ /* 0x000fcc000782c0ff */
[C---:B------:R-:W-:Y:S08]  /*20470*/  HMMA.16816.F32 R4, R168.reuse, R6, RZ ;  /* 0x00000006a804723c */ /* 0x040ff000000018ff */
[C---:B------:R-:W-:Y:S08]  /*20480*/  HMMA.16816.F32 R176, R168.reuse, R178, RZ ;  /* 0x000000b2a8b0723c */ /* 0x040ff000000018ff */
[----:B------:R-:W-:Y:S01]  /*20490*/  HMMA.16816.F32 R168, R168, R34, RZ ;  /* 0x00000022a8a8723c */ /* 0x000fe200000018ff */
[----:B------:R-:W2:Y:S07]  /*204a0*/  LDSM.16.M88.4 R32, [R209] ;  /* 0x00000000d120783b */ /* 0x000eae0000000200 */
[C---:B---3--:R-:W-:Y:S07]  /*204b0*/  HMMA.16816.F32 R8, R24.reuse, R20, R8 ;  /* 0x000000141808723c */ /* 0x048fee0000001808 */
[----:B------:R-:W-:Y:S01]  /*204c0*/  IMAD.MOV.U32 R20, RZ, RZ, 0x20 ;  /* 0x00000020ff147424 */ /* 0x000fe200078e00ff */
[----:B------:R-:W-:Y:S04]  /*204d0*/  HMMA.16816.F32 R4, R24, R22, R4 ;  /* 0x000000161804723c */ /* 0x000fe80000001804 */
[----:B------:R-:W-:-:S04]  /*204e0*/  SEL R20, R20, 0xffffffe0, !P1 ;  /* 0xffffffe014147807 */ /* 0x000fc80004800000 */
[----:B-1----:R-:W-:Y:S01]  /*204f0*/  HMMA.16816.F32 R172, R24, R28, R172 ;  /* 0x0000001c18ac723c */ /* 0x002fe200000018ac */
[----:B------:R-:W-:-:S05]  /*20500*/  IMAD R165, R20, 0x2, R214 ;  /* 0x0000000214a57824 */ /* 0x000fca00078e02d6 */
[----:B------:R-:W1:Y:S02]  /*20510*/  LDSM.16.M88.4 R20, [R165] ;  /* 0x00000000a514783b */ /* 0x000e640000000200 */
[C---:B------:R-:W-:Y:S02]  /*20520*/  HMMA.16816.F32 R168, R24.reuse, R30, R168 ;  /* 0x0000001e18a8723c */ /* 0x040fe400000018a8 */
[----:B------:R-:W3:Y:S06]  /*20530*/  LDSM.16.M88.4 R28, [R211+0x9000] ;  /* 0x00900000d31c783b */ /* 0x000eec0000000200 */
[C---:B--2---:R-:W-:Y:S08]  /*20540*/  HMMA.16816.F32 R180, R24.reuse, R32, R180 ;  /* 0x0000002018b4723c */ /* 0x044ff000000018b4 */
[----:B------:R-:W-:Y:S01]  /*20550*/  HMMA.16816.F32 R176, R24, R34, R176 ;  /* 0x0000002218b0723c */ /* 0x000fe200000018b0 */
[----:B------:R-:W2:Y:S04]  /*20560*/  LDSM.16.M88.4 R32, [R211+0x8800] ;  /* 0x00880000d320783b */ /* 0x000ea80000000200 */
[----:B------:R-:W5:Y:S03]  /*20570*/  LDSM.16.M88.4 R24, [R211+0x9800] ;  /* 0x00980000d318783b */ /* 0x000f660000000200 */
[C---:B-1----:R-:W-:Y:S08]  /*20580*/  HMMA.16816.F32 R16, R20.reuse, R184, R16 ;  /* 0x000000b81410723c */ /* 0x042ff00000001810 */
[C---:B---3--:R-:W-:Y:S08]  /*20590*/  HMMA.16816.F32 R180, R20.reuse, R28, R180 ;  /* 0x0000001c14b4723c */ /* 0x048ff000000018b4 */
[C---:B------:R-:W-:Y:S01]  /*205a0*/  HMMA.16816.F32 R176, R20.reuse, R30, R176 ;  /* 0x0000001e14b0723c */ /* 0x040fe200000018b0 */
[----:B------:R-:W1:Y:S07]  /*205b0*/  LDSM.16.M88.4 R28, [R2] ;  /* 0x00000000021c783b */ /* 0x000e6e0000000200 */
[C---:B------:R-:W-:Y:S01]  /*205c0*/  HMMA.16816.F32 R12, R20.reuse, R186, R12 ;  /* 0x000000ba140c723c */ /* 0x040fe2000000180c */
[----:B------:R-:W3:Y:S07]  /*205d0*/  LDSM.16.M88.4 R184, [R207+0x1000] ;  /* 0x00100000cfb8783b */ /* 0x000eee0000000200 */
[C---:B--2---:R-:W-:Y:S08]  /*205e0*/  HMMA.16816.F32 R8, R20.reuse, R32, R8 ;  /* 0x000000201408723c */ /* 0x044ff00000001808 */
[C---:B------:R-:W-:Y:S01]  /*205f0*/  HMMA.16816.F32 R4, R20.reuse, R34, R4 ;  /* 0x000000221404723c */ /* 0x040fe20000001804 */
[----:B------:R-:W2:Y:S07]  /*20600*/  LDSM.16.M88.4 R32, [R207+0x1800] ;  /* 0x00180000cf20783b */ /* 0x000eae0000000200 */
[C---:B-----5:R-:W-:Y:S08]  /*20610*/  HMMA.16816.F32 R172, R20.reuse, R24, R172 ;  /* 0x0000001814ac723c */ /* 0x060ff000000018ac */
[----:B------:R-:W-:Y:S01]  /*20620*/  HMMA.16816.F32 R168, R20, R26, R168 ;  /* 0x0000001a14a8723c */ /* 0x000fe200000018a8 */
[----:B------:R-:W-:Y:S04]  /*20630*/  LDSM.16.M88.4 R24, [R214+0x2000] ;  /* 0x00200000d618783b */ /* 0x000fe80000000200 */
[----:B------:R-:W5:Y:S03]  /*20640*/  LDSM.16.M88.4 R20, [R213+0xa000] ;  /* 0x00a00000d514783b */ /* 0x000f660000000200 */
[C---:B-1----:R-:W-:Y:S08]  /*20650*/  HMMA.16816.F32 R16, R28.reuse, R192, R16 ;  /* 0x000000c01c10723c */ /* 0x042ff00000001810 */
[C---:B------:R-:W-:Y:S01]  /*20660*/  HMMA.16816.F32 R12, R28.reuse, R194, R12 ;  /* 0x000000c21c0c723c */ /* 0x040fe2000000180c */
[----:B------:R-:W-:Y:S07]  /*20670*/  LDSM.16.M88.4 R192, [R205] ;  /* 0x00000000cdc0783b */ /* 0x000fee0000000200 */
[C---:B------:R-:W-:Y:S08]  /*20680*/  HMMA.16816.F32 R8, R28.reuse, R188, R8 ;  /* 0x000000bc1c08723c */ /* 0x040ff00000001808 */
[C---:B------:R-:W-:Y:S01]  /*20690*/  HMMA.16816.F32 R4, R28.reuse, R190, R4 ;  /* 0x000000be1c04723c */ /* 0x040fe20000001804 */
[----:B------:R-:W1:Y:S07]  /*206a0*/  LDSM.16.M88.4 R188, [R213+0xa800] ;  /* 0x00a80000d5bc783b */ /* 0x000e6e0000000200 */
[C---:B---3--:R-:W-:Y:S08]  /*206b0*/  HMMA.16816.F32 R180, R28.reuse, R184, R180 ;  /* 0x000000b81cb4723c */ /* 0x048ff000000018b4 */
[C---:B------:R-:W-:Y:S01]  /*206c0*/  HMMA.16816.F32 R176, R28.reuse, R186, R176 ;  /* 0x000000ba1cb0723c */ /* 0x040fe200000018b0 */
[----:B------:R-:W3:Y:S07]  /*206d0*/  LDSM.16.M88.4 R184, [R213+0xb000] ;  /* 0x00b00000d5b8783b */ /* 0x000eee0000000200 */
[C---:B--2---:R-:W-:Y:S08]  /*206e0*/  HMMA.16816.F32 R172, R28.reuse, R32, R172 ;  /* 0x000000201cac723c */ /* 0x044ff000000018ac */
[----:B------:R-:W-:Y:S01]  /*206f0*/  HMMA.16816.F32 R168, R28, R34, R168 ;  /* 0x000000221ca8723c */ /* 0x000fe200000018a8 */
[----:B------:R-:W2:Y:S04]  /*20700*/  LDSM.16.M88.4 R32, [R213+0xb800] ;  /* 0x00b80000d520783b */ /* 0x000ea80000000200 */
[----:B------:R-:W-:Y:S03]  /*20710*/  LDSM.16.M88.4 R28, [R166+0x2000] ;  /* 0x00200000a61c783b */ /* 0x000fe60000000200 */
[C---:B-----5:R-:W-:Y:S08]  /*20720*/  HMMA.16816.F32 R16, R24.reuse, R20, R16 ;  /* 0x000000141810723c */ /* 0x060ff00000001810 */
[C---:B------:R-:W-:Y:S01]  /*20730*/  HMMA.16816.F32 R12, R24.reuse, R22, R12 ;  /* 0x00000016180c723c */ /* 0x040fe2000000180c */
[----:B------:R-:W5:Y:S07]  /*20740*/  LDSM.16.M88.4 R20, [R206] ;  /* 0x00000000ce14783b */ /* 0x000f6e0000000200 */
[C---:B-1----:R-:W-:Y:S08]  /*20750*/  HMMA.16816.F32 R8, R24.reuse, R188, R8 ;  /* 0x000000bc1808723c */ /* 0x042ff00000001808 */
[C---:B------:R-:W-:Y:S01]  /*20760*/  HMMA.16816.F32 R4, R24.reuse, R190, R4 ;  /* 0x000000be1804723c */ /* 0x040fe20000001804 */
[----:B------:R-:W1:Y:S07]  /*20770*/  LDSM.16.M88.4 R188, [R204] ;  /* 0x00000000ccbc783b */ /* 0x000e6e0000000200 */
[C---:B---3--:R-:W-:Y:S08]  /*20780*/  HMMA.16816.F32 R180, R24.reuse, R184, R180 ;  /* 0x000000b818b4723c */ /* 0x048ff000000018b4 */
[C---:B------:R-:W-:Y:S01]  /*20790*/  HMMA.16816.F32 R176, R24.reuse, R186, R176 ;  /* 0x000000ba18b0723c */ /* 0x040fe200000018b0 */
[----:B------:R-:W3:Y:S07]  /*207a0*/  LDSM.16.M88.4 R184, [R203] ;  /* 0x00000000cbb8783b */ /* 0x000eee0000000200 */
[C---:B--2---:R-:W-:Y:S08]  /*207b0*/  HMMA.16816.F32 R172, R24.reuse, R32, R172 ;  /* 0x0000002018ac723c */ /* 0x044ff000000018ac */
[----:B------:R-:W-:Y:S01]  /*207c0*/  HMMA.16816.F32 R168, R24, R34, R168 ;  /* 0x0000002218a8723c */ /* 0x000fe200000018a8 */
[----:B------:R-:W-:Y:S04]  /*207d0*/  LDSM.16.M88.4 R32, [R165+0x2000] ;  /* 0x00200000a520783b */ /* 0x000fe80000000200 */
[----:B------:R-:W2:Y:S03]  /*207e0*/  LDSM.16.M88.4 R24, [R211+0xa000] ;  /* 0x00a00000d318783b */ /* 0x000ea60000000200 */
[C---:B-----5:R-:W-:Y:S08]  /*207f0*/  HMMA.16816.F32 R16, R28.reuse, R20, R16 ;  /* 0x000000141c10723c */ /* 0x060ff00000001810 */
[C---:B------:R-:W-:Y:S01]  /*20800*/  HMMA.16816.F32 R12, R28.reuse, R22, R12 ;  /* 0x000000161c0c723c */ /* 0x040fe2000000180c */
[----:B------:R-:W5:Y:S07]  /*20810*/  LDSM.16.M88.4 R20, [R211+0xa800] ;  /* 0x00a80000d314783b */ /* 0x000f6e0000000200 */
        /* <DEDUP_REMOVED lines=13> */
[C---:B-----5:R-:W-:Y:S08]  /*208f0*/  HMMA.16816.F32 R8, R32.reuse, R20, R8 ;  /* 0x000000142008723c */ /* 0x060ff00000001808 */
[C---:B------:R-:W-:Y:S01]  /*20900*/  HMMA.16816.F32 R4, R32.reuse, R22, R4 ;  /* 0x000000162004723c */ /* 0x040fe20000001804 */
[----:B------:R-:W5:Y:S07]  /*20910*/  LDSM.16.M88.4 R20, [R207+0x2800] ;  /* 0x00280000cf14783b */ /* 0x000f6e0000000200 */
        /* <DEDUP_REMOVED lines=23> */
[C---:B-----5:R-:W-:Y:S08]  /*20a90*/  HMMA.16816.F32 R8, R184.reuse, R20, R8 ;  /* 0x00000014b808723c */ /* 0x060ff00000001808 */
[C---:B------:R-:W-:Y:S01]  /*20aa0*/  HMMA.16816.F32 R4, R184.reuse, R22, R4 ;  /* 0x00000016b804723c */ /* 0x040fe20000001804 */
[----:B------:R-:W5:Y:S07]  /*20ab0*/  LDSM.16.M88.4 R20, [R200] ;  /* 0x00000000c814783b */ /* 0x000f6e0000000200 */
[C---:B------:R-:W-:Y:S08]  /*20ac0*/  HMMA.16816.F32 R180, R184.reuse, R192, R180 ;  /* 0x000000c0b8b4723c */ /* 0x040ff000000018b4 */
[C---:B------:R-:W-:Y:S01]  /*20ad0*/  HMMA.16816.F32 R176, R184.reuse, R194, R176 ;  /* 0x000000c2b8b0723c */ /* 0x040fe200000018b0 */
[----:B------:R-:W-:Y:S07]  /*20ae0*/  LDSM.16.M88.4 R192, [R207+0x4800] ;  /* 0x00480000cfc0783b */ /* 0x000fee0000000200 */
[C---:B-1----:R-:W-:Y:S08]  /*20af0*/  HMMA.16816.F32 R172, R184.reuse, R188, R172 ;  /* 0x000000bcb8ac723c */ /* 0x042ff000000018ac */
[----:B------:R-:W-:Y:S01]  /*20b00*/  HMMA.16816.F32 R168, R184, R190, R168 ;  /* 0x000000beb8a8723c */ /* 0x000fe200000018a8 */
[----:B------:R-:W1:Y:S04]  /*20b10*/  LDSM.16.M88.4 R184, [R199] ;  /* 0x00000000c7b8783b */ /* 0x000e680000000200 */
[----:B------:R-:W-:Y:S03]  /*20b20*/  LDSM.16.M88.4 R188, [R213+0xe800] ;  /* 0x00e80000d5bc783b */ /* 0x000fe60000000200 */
[C---:B---3--:R-:W-:Y:S08]  /*20b30*/  HMMA.16816.F32 R16, R32.reuse, R28, R16 ;  /* 0x0000001c2010723c */ /* 0x048ff00000001810 */
[C---:B------:R-:W-:Y:S01]  /*20b40*/  HMMA.16816.F32 R12, R32.reuse, R30, R12 ;  /* 0x0000001e200c723c */ /* 0x040fe2000000180c */
[----:B------:R-:W-:Y:S07]  /*20b50*/  LDSM.16.M88.4 R28, [R165+0x4000] ;  /* 0x00400000a51c783b */ /* 0x000fee0000000200 */
[C---:B--2---:R-:W-:Y:S08]  /*20b60*/  HMMA.16816.F32 R8, R32.reuse, R24, R8 ;  /* 0x000000182008723c */ /* 0x044ff00000001808 */
[C---:B------:R-:W-:Y:S01]  /*20b70*/  HMMA.16816.F32 R4, R32.reuse, R26, R4 ;  /* 0x0000001a2004723c */ /* 0x040fe20000001804 */
[----:B------:R-:W2:Y:S07]  /*20b80*/  LDSM.16.M88.4 R24, [R211+0xc000] ;  /* 0x00c00000d318783b */ /* 0x000eae0000000200 */
[C---:B-----5:R-:W-:Y:S08]  /*20b90*/  HMMA.16816.F32 R180, R32.reuse, R20, R180 ;  /* 0x0000001420b4723c */ /* 0x060ff000000018b4 */
[C---:B------:R-:W-:Y:S01]  /*20ba0*/  HMMA.16816.F32 R176, R32.reuse, R22, R176 ;  /* 0x0000001620b0723c */ /* 0x040fe200000018b0 */
[----:B------:R-:W3:Y:S07]  /*20bb0*/  LDSM.16.M88.4 R20, [R211+0xc800] ;  /* 0x00c80000d314783b */ /* 0x000eee0000000200 */
[C---:B-1----:R-:W-:Y:S08]  /*20bc0*/  HMMA.16816.F32 R172, R32.reuse, R184, R172 ;  /* 0x000000b820ac723c */ /* 0x042ff000000018ac */
[----:B------:R-:W-:Y:S01]  /*20bd0*/  HMMA.16816.F32 R168, R32, R186, R168 ;  /* 0x000000ba20a8723c */ /* 0x000fe200000018a8 */
[----:B------:R-:W1:Y:S04]  /*20be0*/  LDSM.16.M88.4 R184, [R211+0xd000] ;  /* 0x00d00000d3b8783b */ /* 0x000e680000000200 */
[----:B------:R-:W5:Y:S03]  /*20bf0*/  LDSM.16.M88.4 R32, [R211+0xd800] ;  /* 0x00d80000d320783b */ /* 0x000f660000000200 */
[C---:B--2---:R-:W-:Y:S08]  /*20c00*/  HMMA.16816.F32 R16, R28.reuse, R24, R16 ;  /* 0x000000181c10723c */ /* 0x044ff00000001810 */
[C---:B------:R-:W-:Y:S01]  /*20c10*/  HMMA.16816.F32 R12, R28.reuse, R26, R12 ;  /* 0x0000001a1c0c723c */ /* 0x040fe2000000180c */
[----:B------:R-:W-:Y:S07]  /*20c20*/  LDSM.16.M88.4 R24, [R2+0x4000] ;  /* 0x004000000218783b */ /* 0x000fee0000000200 */
[C---:B---3--:R-:W-:Y:S08]  /*20c30*/  HMMA.16816.F32 R8, R28.reuse, R20, R8 ;  /* 0x000000141c08723c */ /* 0x048ff00000001808 */
[C---:B------:R-:W-:Y:S01]  /*20c40*/  HMMA.16816.F32 R4, R28.reuse, R22, R4 ;  /* 0x000000161c04723c */ /* 0x040fe20000001804 */
[----:B------:R-:W2:Y:S07]  /*20c50*/  LDSM.16.M88.4 R20, [R207+0x4000] ;  /* 0x00400000cf14783b */ /* 0x000eae0000000200 */
[C---:B-1----:R-:W-:Y:S08]  /*20c60*/  HMMA.16816.F32 R180, R28.reuse, R184, R180 ;  /* 0x000000b81cb4723c */ /* 0x042ff000000018b4 */
[C---:B------:R-:W-:Y:S01]  /*20c70*/  HMMA.16816.F32 R176, R28.reuse, R186, R176 ;  /* 0x000000ba1cb0723c */ /* 0x040fe200000018b0 */
[----:B------:R-:W1:Y:S07]  /*20c80*/  LDSM.16.M88.4 R184, [R207+0x5000] ;  /* 0x00500000cfb8783b */ /* 0x000e6e0000000200 */
[C---:B-----5:R-:W-:Y:S08]  /*20c90*/  HMMA.16816.F32 R172, R28.reuse, R32, R172 ;  /* 0x000000201cac723c */ /* 0x060ff000000018ac */
        /* <DEDUP_REMOVED lines=15> */
[----:B------:R-:W5:Y:S03]  /*20d90*/  LDSM.16.M88.4 R24, [R198] ;  /* 0x00000000c618783b */ /* 0x000f660000000200 */
[C---:B--2---:R-:W-:Y:S08]  /*20da0*/  HMMA.16816.F32 R16, R28.reuse, R20, R16 ;  /* 0x000000141c10723c */ /* 0x044ff00000001810 */
[C---:B------:R-:W-:Y:S01]  /*20db0*/  HMMA.16816.F32 R12, R28.reuse, R22, R12 ;  /* 0x000000161c0c723c */ /* 0x040fe2000000180c */
[----:B------:R-:W2:Y:S07]  /*20dc0*/  LDSM.16.M88.4 R20, [R197] ;  /* 0x00000000c514783b */ /* 0x000eae0000000200 */
[C---:B------:R-:W-:Y:S08]  /*20dd0*/  HMMA.16816.F32 R8, R28.reuse, R188, R8 ;  /* 0x000000bc1c08723c */ /* 0x040ff00000001808 */
[C---:B------:R-:W-:Y:S01]  /*20de0*/  HMMA.16816.F32 R4, R28.reuse, R190, R4 ;  /* 0x000000be1c04723c */ /* 0x040fe20000001804 */
[----:B------:R-:W-:Y:S07]  /*20df0*/  LDSM.16.M88.4 R188, [R196] ;  /* 0x00000000c4bc783b */ /* 0x000fee0000000200 */
[C---:B-1----:R-:W-:Y:S08]  /*20e00*/  HMMA.16816.F32 R180, R28.reuse, R184, R180 ;  /* 0x000000b81cb4723c */ /* 0x042ff000000018b4 */
[C---:B------:R-:W-:Y:S01]  /*20e10*/  HMMA.16816.F32 R176, R28.reuse, R186, R176 ;  /* 0x000000ba1cb0723c */ /* 0x040fe200000018b0 */
[----:B------:R-:W1:Y:S07]  /*20e20*/  LDSM.16.M88.4 R184, [R167] ;  /* 0x00000000a7b8783b */ /* 0x000e6e0000000200 */
[C---:B---3--:R-:W-:Y:S08]  /*20e30*/  HMMA.16816.F32 R172, R28.reuse, R32, R172 ;  /* 0x000000201cac723c */ /* 0x048ff000000018ac */
[----:B------:R-:W-:Y:S01]  /*20e40*/  HMMA.16816.F32 R168, R28, R34, R168 ;  /* 0x000000221ca8723c */ /* 0x000fe200000018a8 */
[----:B------:R-:W-:Y:S04]  /*20e50*/  LDSM.16.M88.4 R32, [R165+0x6000] ;  /* 0x00600000a520783b */ /* 0x000fe80000000200 */
[----:B------:R-:W3:Y:S03]  /*20e60*/  LDSM.16.M88.4 R28, [R211+0xe000] ;  /* 0x00e00000d31c783b */ /* 0x000ee60000000200 */
[C---:B-----5:R-:W-:Y:S08]  /*20e70*/  HMMA.16816.F32 R16, R192.reuse, R24, R16 ;  /* 0x00000018c010723c */ /* 0x060ff00000001810 */
[C---:B------:R-:W-:Y:S01]  /*20e80*/  HMMA.16816.F32 R12, R192.reuse, R26, R12 ;  /* 0x0000001ac00c723c */ /* 0x040fe2000000180c */
[----:B------:R-:W5:Y:S07]  /*20e90*/  LDSM.16.M88.4 R24, [R211+0xe800] ;  /* 0x00e80000d318783b */ /* 0x000f6e0000000200 */
[C---:B--2---:R-:W-:Y:S08]  /*20ea0*/  HMMA.16816.F32 R8, R192.reuse, R20, R8 ;  /* 0x00000014c008723c */ /* 0x044ff00000001808 */
[C---:B------:R-:W-:Y:S01]  /*20eb0*/  HMMA.16816.F32 R4, R192.reuse, R22, R4 ;  /* 0x00000016c004723c */ /* 0x040fe20000001804 */
[----:B------:R-:W-:Y:S07]  /*20ec0*/  LDSM.16.M88.4 R20, [R211+0xf000] ;  /* 0x00f00000d314783b */ /* 0x000fee0000000200 */
[C---:B-1----:R-:W-:Y:S08]  /*20ed0*/  HMMA.16816.F32 R172, R192.reuse, R184, R172 ;  /* 0x000000b8c0ac723c */ /* 0x042ff000000018ac */
[----:B------:R-:W-:Y:S01]  /*20ee0*/  HMMA.16816.F32 R168, R192, R186, R168 ;  /* 0x000000bac0a8723c */ /* 0x000fe200000018a8 */
[----:B------:R-:W-:Y:S07]  /*20ef0*/  LDSM.16.M88.4 R184, [R2+0x6000] ;  /* 0x0060000002b8783b */ /* 0x000fee0000000200 */
[C---:B---3--:R-:W-:Y:S08]  /*20f00*/  HMMA.16816.F32 R16, R32.reuse, R28, R16 ;  /* 0x0000001c2010723c */ /* 0x048ff00000001810 */
[C---:B------:R-:W-:Y:S01]  /*20f10*/  HMMA.16816.F32 R12, R32.reuse, R30, R12 ;  /* 0x0000001e200c723c */ /* 0x040fe2000000180c */
[----:B------:R-:W1:Y:S07]  /*20f20*/  LDSM.16.M88.4 R28, [R207+0x6000] ;  /* 0x00600000cf1c783b */ /* 0x000e6e0000000200 */
[C---:B-----5:R-:W-:Y:S08]  /*20f30*/  HMMA.16816.F32 R8, R32.reuse, R24, R8 ;  /* 0x000000182008723c */ /* 0x060ff00000001808 */
[----:B------:R-:W-:Y:S01]  /*20f40*/  HMMA.16816.F32 R4, R32, R26, R4 ;  /* 0x0000001a2004723c */ /* 0x000fe20000001804 */
[----:B------:R-:W2:Y:S07]  /*20f50*/  LDSM.16.M88.4 R24, [R211+0xf800] ;  /* 0x00f80000d318783b */ /* 0x000eae0000000200 */
[C---:B------:R-:W-:Y:S08]  /*20f60*/  HMMA.16816.F32 R180, R192.reuse, R188, R180 ;  /* 0x000000bcc0b4723c */ /* 0x040ff000000018b4 */
[----:B------:R-:W-:Y:S08]  /*20f70*/  HMMA.16816.F32 R176, R192, R190, R176 ;  /* 0x000000bec0b0723c */ /* 0x000ff000000018b0 */
[----:B-1----:R-:W-:Y:S08]  /*20f80*/  HMMA.16816.F32 R16, R184, R28, R16 ;  /* 0x0000001cb810723c */ /* 0x002ff00000001810 */
[C---:B------:R-:W-:Y:S08]  /*20f90*/  HMMA.16816.F32 R180, R32.reuse, R20, R180 ;  /* 0x0000001420b4723c */ /* 0x040ff000000018b4 */
[C---:B------:R-:W-:Y:S01]  /*20fa0*/  HMMA.16816.F32 R176, R32.reuse, R22, R176 ;  /* 0x0000001620b0723c */ /* 0x040fe200000018b0 */
[----:B------:R-:W1:Y:S07]  /*20fb0*/  LDSM.16.M88.4 R20, [R207+0x6800] ;  /* 0x00680000cf14783b */ /* 0x000e6e0000000200 */
[C---:B--2---:R-:W-:Y:S08]  /*20fc0*/  HMMA.16816.F32 R172, R32.reuse, R24, R172 ;  /* 0x0000001820ac723c */ /* 0x044ff000000018ac */
[----:B------:R-:W-:Y:S01]  /*20fd0*/  HMMA.16816.F32 R168, R32, R26, R168 ;  /* 0x0000001a20a8723c */ /* 0x000fe200000018a8 */
[----:B------:R-:W2:Y:S07]  /*20fe0*/  LDSM.16.M88.4 R24, [R207+0x7000] ;  /* 0x00700000cf18783b */ /* 0x000eae0000000200 */
[----:B------:R-:W-:Y:S01]  /*20ff0*/  HMMA.16816.F32 R12, R184, R30, R12 ;  /* 0x0000001eb80c723c */ /* 0x000fe2000000180c */
[----:B------:R-:W3:Y:S01]  /*21000*/  LDSM.16.M88.4 R28, [R207+0x7800] ;  /* 0x00780000cf1c783b */ /* 0x000ee20000000200 */
[----:B------:R-:W-:Y:S01]  /*21010*/  IMAD.SHL.U32 R0, R0, 0x2, RZ ;  /* 0x0000000200007824 */ /* 0x000fe200078e00ff */
[----:B------:R-:W-:-:S04]  /*21020*/  DEPBAR.LE SB0, 0x0 ;  /* 0x000080000000791a */ /* 0x000fc80000000000 */
[----:B------:R-:W-:-:S05]  /*21030*/  LOP3.LUT R0, R0, 0x6, RZ, 0xc0, !PT ;  /* 0x0000000600007812 */ /* 0x000fca00078ec0ff */
[----:B------:R-:W-:-:S04]  /*21040*/  IMAD R0, R237, 0x40, R0 ;  /* 0x00000040ed007824 */ /* 0x000fc800078e0200 */
[----:B------:R-:W-:Y:S01]  /*21050*/  IMAD.IADD R2, R242, 0x1, -R0 ;  /* 0x00000001f2027824 */ /* 0x000fe200078e0a00 */
[----:B-1----:R-:W-:Y:S01]  /*21060*/  HMMA.16816.F32 R4, R184, R22, R4 ;  /* 0x00000016b804723c */ /* 0x002fe20000001804 */
[----:B----4-:R-:W-:-:S03]  /*21070*/  FMUL.FTZ R16, R16, R219 ;  /* 0x000000db10107220 */ /* 0x010fc60000410000 */
[----:B------:R-:W-:-:S03]  /*21080*/  IABS R2, R2 ;  /* 0x0000000200027213 */ /* 0x000fc60000000000 */
[----:B------:R-:W-:Y:S01]  /*21090*/  IMAD.IADD R22, R240, 0x1, -R0 ;  /* 0x00000001f0167824 */ /* 0x000fe200078e0a00 */
[C---:B------:R-:W-:Y:S07]  /*210a0*/  HMMA.16816.F32 R8, R184.reuse, R20, R8 ;  /* 0x00000014b808723c */ /* 0x040fee0000001808 */
[----:B------:R-:W-:Y:S01]  /*210b0*/  IADD3 R20, R0, 0x1, RZ ;  /* 0x0000000100147810 */ /* 0x000fe20007ffe0ff */
[----:B--2---:R-:W-:Y:S01]  /*210c0*/  HMMA.16816.F32 R180, R184, R24, R180 ;  /* 0x00000018b8b4723c */ /* 0x004fe200000018b4 */
[----:B------:R-:W-:Y:S01]  /*210d0*/  IMAD.MOV.U32 R21, RZ, RZ, R2 ;  /* 0x000000ffff157224 */ /* 0x000fe200078e0002 */
[----:B------:R-:W-:-:S02]  /*210e0*/  IABS R2, R22 ;  /* 0x0000001600027213 */ /* 0x000fc40000000000 */
[----:B------:R-:W-:-:S04]  /*210f0*/  IMAD.IADD R22, R242, 0x1, -R20 ;  /* 0x00000001f2167824 */ /* 0x000fc800078e0a14 */
[C---:B------:R-:W-:Y:S08]  /*21100*/  HMMA.16816.F32 R176, R184.reuse, R26, R176 ;  /* 0x0000001ab8b0723c */ /* 0x040ff000000018b0 */
[C---:B---3--:R-:W-:Y:S08]  /*21110*/  HMMA.16816.F32 R172, R184.reuse, R28, R172 ;  /* 0x0000001cb8ac723c */ /* 0x048ff000000018ac */
[----:B------:R-:W-:Y:S01]  /*21120*/  HMMA.16816.F32 R168, R184, R30, R168 ;  /* 0x0000001eb8a8723c */ /* 0x000fe200000018a8 */
[----:B------:R1:W-:Y:S01]  /*21130*/  MUFU.TANH R184, R16 ;  /* 0x0000001000b87308 */ /* 0x0003e20000002400 */
[----:B------:R-:W-:-:S07]  /*21140*/  IABS R22, R22 ;  /* 0x0000001600167213 */ /* 0x000fce0000000000 */
[----:B------:R-:W-:Y:S01]  /*21150*/  I2F R2, R2 ;  /* 0x0000000200027306 */ /* 0x000fe20000201400 */
[-C--:B-1----:R-:W-:Y:S02]  /*21160*/  FMUL.FTZ R16, R17, R219.reuse ;  /* 0x000000db11107220 */ /* 0x082fe40000410000 */
[----:B------:R-:W-:-:S06]  /*21170*/  FMUL.FTZ R17, R18, R219 ;  /* 0x000000db12117220 */ /* 0x000fcc0000410000 */
[----:B------:R-:W1:Y:S01]  /*21180*/  MUFU.TANH R17, R17 ;  /* 0x0000001100117308 */ /* 0x000e620000002400 */
[----:B------:R-:W-:Y:S01]  /*21190*/  IMAD.MOV.U32 R23, RZ, RZ, R22 ;  /* 0x000000ffff177224 */ /* 0x000fe200078e0016 */
[----:B------:R-:W-:Y:S01]  /*211a0*/  IADD3 R22, R0, 0x8, RZ ;  /* 0x0000000800167810 */ /* 0x000fe20007ffe0ff */
[----:B------:R-:W-:-:S04]  /*211b0*/  IMAD.IADD R24, R240, 0x1, -R20 ;  /* 0x00000001f0187824 */ /* 0x000fc800078e0a14 */
[----:B------:R-:W-:Y:S01]  /*211c0*/  IMAD.IADD R25, R242, 0x1, -R22 ;  /* 0x00000001f2197824 */ /* 0x000fe200078e0a16 */
[----:B------:R-:W2:Y:S01]  /*211d0*/  I2F R21, R21 ;  /* 0x0000001500157306 */ /* 0x000ea20000201400 */
[----:B------:R-:W-:-:S03]  /*211e0*/  IABS R24, R24 ;  /* 0x0000001800187213 */ /* 0x000fc60000000000 */
[----:B------:R-:W-:Y:S01]  /*211f0*/  IABS R25, R25 ;  /* 0x0000001900197213 */ /* 0x000fe20000000000 */
[----:B-1----:R-:W-:Y:S02]  /*21200*/  FFMA.FTZ R2, -R239, R2, R17 ;  /* 0x00000002ef027223 */ /* 0x002fe40000010111 */
[-C--:B------:R-:W-:Y:S01]  /*21210*/  FMUL.FTZ R17, R19, R219.reuse ;  /* 0x000000db13117220 */ /* 0x080fe20000410000 */
[----:B------:R-:W-:Y:S01]  /*21220*/  I2F R23, R23 ;  /* 0x0000001700177306 */ /* 0x000fe20000201400 */
[----:B------:R-:W-:Y:S01]  /*21230*/  IMAD.MOV.U32 R34, RZ, RZ, R25 ;  /* 0x000000ffff227224 */ /* 0x000fe200078e0019 */
[----:B------:R-:W-:Y:S01]  /*21240*/  IADD3 R29, R0, 0x19, RZ ;  /* 0x00000019001d7810 */ /* 0x000fe20007ffe0ff */
[----:B------:R-:W-:-:S05]  /*21250*/  FMUL.FTZ R12, R12, R219 ;  /* 0x000000db0c0c7220 */ /* 0x000fca0000410000 */
[----:B------:R-:W1:Y:S01]  /*21260*/  MUFU.TANH R16, R16 ;  /* 0x0000001000107308 */ /* 0x000e620000002400 */
[----:B------:R-:W-:Y:S02]  /*21270*/  IMAD.IADD R26, R240, 0x1, -R22 ;  /* 0x00000001f01a7824 */ /* 0x000fe400078e0a16 */
[----:B------:R-:W-:-:S05]  /*21280*/  IMAD.IADD R18, R242, 0x1, -R29 ;  /* 0x00000001f2127824 */ /* 0x000fca00078e0a1d */
[----:B------:R-:W-:Y:S01]  /*21290*/  I2F R24, R24 ;  /* 0x0000001800187306 */ /* 0x000fe20000201400 */
[----:B------:R-:W-:-:S07]  /*212a0*/  IADD3 R25, R0, 0x9, RZ ;  /* 0x0000000900197810 */ /* 0x000fce0007ffe0ff */
[----:B------:R-:W3:Y:S01]  /*212b0*/  MUFU.TANH R17, R17 ;  /* 0x0000001100117308 */ /* 0x000ee20000002400 */
[----:B------:R-:W-:Y:S02]  /*212c0*/  ISETP.GE.AND P1, PT, R0, R245, PT ;  /* 0x000000f50000720c */ /* 0x000fe40003f26270 */
[----:B------:R-:W-:-:S05]  /*212d0*/  IABS R33, R26 ;  /* 0x0000001a00217213 */ /* 0x000fca0000000000 */
[----:B------:R-:W-:Y:S01]  /*212e0*/  I2F R34, R34 ;  /* 0x0000002200227306 */ /* 0x000fe20000201400 */
[----:B------:R-:W-:Y:S01]  /*212f0*/  IABS R18, R18 ;  /* 0x0000001200127213 */ /* 0x000fe20000000000 */
[----:B------:R-:W-:-:S06]  /*21300*/  IMAD.IADD R35, R240, 0x1, -R25 ;  /* 0x00000001f0237824 */ /* 0x000fcc00078e0a19 */
[----:B------:R-:W4:Y:S01]  /*21310*/  MUFU.TANH R12, R12 ;  /* 0x0000000c000c7308 */ /* 0x000f220000002400 */
[----:B--2---:R-:W-:Y:S01]  /*21320*/  FFMA.FTZ R21, -R239, R21, R184 ;  /* 0x00000015ef157223 */ /* 0x004fe200000101b8 */
[----:B------:R-:W-:Y:S01]  /*21330*/  ISETP.GE.OR P1, PT, R0, R241, !P1 ;  /* 0x000000f10000720c */ /* 0x000fe20004f26670 */
[-C--:B------:R-:W-:Y:S02]  /*21340*/  FMUL.FTZ R14, R14, R219.reuse ;  /* 0x000000db0e0e7220 */ /* 0x080fe40000410000 */
[----:B------:R-:W-:Y:S02]  /*21350*/  IMAD.IADD R26, R242, 0x1, -R25 ;  /* 0x00000001f21a7824 */ /* 0x000fe400078e0a19 */
[----:B------:R-:W-:Y:S01]  /*21360*/  FMUL.FTZ R13, R13, R219 ;  /* 0x000000db0d0d7220 */ /* 0x000fe20000410000 */
[----:B------:R-:W-:Y:S01]  /*21370*/  I2F R184, R18 ;  /* 0x0000001200b87306 */ /* 0x000fe20000201400 */
[C---:B------:R-:W-:Y:S01]  /*21380*/  IADD3 R28, R0.reuse, 0x11, RZ ;  /* 0x00000011001c7810 */ /* 0x040fe20007ffe0ff */
[----:B-1----:R-:W-:Y:S01]  /*21390*/  FFMA.FTZ R23, -R239, R23, R16 ;  /* 0x00000017ef177223 */ /* 0x002fe20000010110 */
[----:B------:R-:W-:-:S02]  /*213a0*/  IADD3 R166, R0, 0x10, RZ ;  /* 0x0000001000a67810 */ /* 0x000fc40007ffe0ff */
[----:B------:R-:W-:Y:S02]  /*213b0*/  IABS R35, R35 ;  /* 0x0000002300237213 */ /* 0x000fe40000000000 */
[----:B------:R-:W-:Y:S01]  /*213c0*/  FSEL R16, R21, -INF , !P1 ;  /* 0xff80000015107808 */ /* 0x000fe20004800000 */
[----:B------:R-:W-:Y:S01]  /*213d0*/  I2F R33, R33 ;  /* 0x0000002100217306 */ /* 0x000fe20000201400 */
[----:B------:R-:W-:Y:S02]  /*213e0*/  IABS R26, R26 ;  /* 0x0000001a001a7213 */ /* 0x000fe40000000000 */
[----:B------:R-:W-:-:S05]  /*213f0*/  ISETP.GE.AND P1, PT, R0, R244, PT ;  /* 0x000000f40000720c */ /* 0x000fca0003f26270 */
[----:B------:R-:W1:Y:S01]  /*21400*/  MUFU.TANH R18, R14 ;  /* 0x0000000e00127308 */ /* 0x000e620000002400 */
[----:B------:R-:W-:Y:S01]  /*21410*/  IMAD.IADD R32, R242, 0x1, -R28 ;  /* 0x00000001f2207824 */ /* 0x000fe200078e0a1c */
[----:B------:R-:W-:Y:S01]  /*21420*/  ISETP.GE.OR P1, PT, R0, R243, !P1 ;  /* 0x000000f30000720c */ /* 0x000fe20004f26670 */
[----:B------:R-:W-:-:S05]  /*21430*/  IMAD.IADD R165, R242, 0x1, -R166 ;  /* 0x00000001f2a57824 */ /* 0x000fca00078e0aa6 */
[----:B------:R3:W-:Y:S01]  /*21440*/  MUFU.TANH R19, R13 ;  /* 0x0000000d00137308 */ /* 0x0007e20000002400 */
[----:B------:R-:W-:Y:S01]  /*21450*/  IMAD.IADD R186, R240, 0x1, -R166 ;  /* 0x00000001f0ba7824 */ /* 0x000fe200078e0aa6 */
[C---:B------:R-:W-:Y:S02]  /*21460*/  ISETP.GE.AND P6, PT, R20.reuse, R245, PT ;  /* 0x000000f51400720c */ /* 0x040fe40003fc6270 */
[----:B------:R-:W-:-:S04]  /*21470*/  ISETP.GE.AND P2, PT, R20, R244, PT ;  /* 0x000000f41400720c */ /* 0x000fc80003f46270 */
[----:B------:R2:W-:Y:S01]  /*21480*/  I2F R185, R26 ;  /* 0x0000001a00b97306 */ /* 0x0005e20000201400 */
[----:B---3--:R-:W-:Y:S02]  /*21490*/  FFMA.FTZ R13, -R239, R24, R17 ;  /* 0x00000018ef0d7223 */ /* 0x008fe40000010111 */
[----:B------:R-:W-:-:S05]  /*214a0*/  FMUL.FTZ R17, R15, R219 ;  /* 0x000000db0f117220 */ /* 0x000fca0000410000 */
[----:B------:R-:W-:Y:S01]  /*214b0*/  I2F R35, R35 ;  /* 0x0000002300237306 */ /* 0x000fe20000201400 */
[----:B----4-:R-:W-:Y:S01]  /*214c0*/  FFMA.FTZ R15, -R239, R34, R12 ;  /* 0x00000022ef0f7223 */ /* 0x010fe2000001010c */
[----:B------:R-:W-:Y:S02]  /*214d0*/  IABS R32, R32 ;  /* 0x0000002000207213 */ /* 0x000fe40000000000 */
[----:B--2---:R-:W-:-:S04]  /*214e0*/  IADD3 R26, R0, 0x18, RZ ;  /* 0x00000018001a7810 */ /* 0x004fc80007ffe0ff */
[----:B------:R-:W2:Y:S01]  /*214f0*/  MUFU.TANH R12, R17 ;  /* 0x00000011000c7308 */ /* 0x000ea20000002400 */
[----:B------:R-:W-:Y:S01]  /*21500*/  FSEL R2, R2, -INF , !P1 ;  /* 0xff80000002027808 */ /* 0x000fe20004800000 */
[----:B------:R-:W-:Y:S01]  /*21510*/  FMUL.FTZ R9, R9, R219 ;  /* 0x000000db09097220 */ /* 0x000fe20000410000 */
[----:B------:R-:W-:Y:S01]  /*21520*/  IABS R165, R165 ;  /* 0x000000a500a57213 */ /* 0x000fe20000000000 */
[----:B------:R-:W-:Y:S01]  /*21530*/  IMAD.IADD R27, R242, 0x1, -R26 ;  /* 0x00000001f21b7824 */ /* 0x000fe200078e0a1a */
[----:B------:R-:W-:Y:S02]  /*21540*/  IABS R186, R186 ;  /* 0x000000ba00ba7213 */ /* 0x000fe40000000000 */
[----:B------:R-:W-:Y:S01]  /*21550*/  ISETP.GE.AND P1, PT, R22, R245, PT ;  /* 0x000000f51600720c */ /* 0x000fe20003f26270 */
[----:B------:R-:W-:Y:S01]  /*21560*/  FMUL.FTZ R8, R8, R219 ;  /* 0x000000db08087220 */ /* 0x000fe20000410000 */
[C---:B------:R-:W-:Y:S02]  /*21570*/  ISETP.GE.OR P6, PT, R20.reuse, R241, !P6 ;  /* 0x000000f11400720c */ /* 0x040fe400077c6670 */
[----:B------:R-:W-:Y:S01]  /*21580*/  ISETP.GE.OR P2, PT, R20, R243, !P2 ;  /* 0x000000f31400720c */ /* 0x000fe20005746670 */
[----:B------:R-:W-:Y:S01]  /*21590*/  FMUL.FTZ R20, R10, R219 ;  /* 0x000000db0a147220 */ /* 0x000fe20000410000 */
[----:B------:R-:W-:Y:S01]  /*215a0*/  ISETP.GE.OR P1, PT, R22, R241, !P1 ;  /* 0x000000f11600720c */ /* 0x000fe20004f26670 */
[----:B------:R-:W-:Y:S01]  /*215b0*/  IMAD.IADD R30, R240, 0x1, -R28 ;  /* 0x00000001f01e7824 */ /* 0x000fe200078e0a1c */
[----:B------:R-:W-:Y:S01]  /*215c0*/  I2F R32, R32 ;  /* 0x0000002000207306 */ /* 0x000fe20000201400 */
[----:B-1----:R-:W-:Y:S01]  /*215d0*/  FFMA.FTZ R33, -R239, R33, R18 ;  /* 0x00000021ef217223 */ /* 0x002fe20000010112 */
[----:B------:R-:W-:Y:S01]  /*215e0*/  IABS R27, R27 ;  /* 0x0000001b001b7213 */ /* 0x000fe20000000000 */
[----:B------:R-:W-:Y:S01]  /*215f0*/  FMUL.FTZ R11, R11, R219 ;  /* 0x000000db0b0b7220 */ /* 0x000fe20000410000 */
[----:B------:R-:W-:-:S04]  /*21600*/  FSEL R15, R15, -INF , !P1 ;  /* 0xff8000000f0f7808 */ /* 0x000fc80004800000 */
[----:B------:R-:W1:Y:S01]  /*21610*/  MUFU.TANH R9, R9 ;  /* 0x0000000900097308 */ /* 0x000e620000002400 */
[----:B------:R-:W-:Y:S01]  /*21620*/  IABS R30, R30 ;  /* 0x0000001e001e7213 */ /* 0x000fe20000000000 */
[----:B------:R-:W-:Y:S01]  /*21630*/  FMUL.FTZ R4, R4, R219 ;  /* 0x000000db04047220 */ /* 0x000fe20000410000 */
[----:B------:R-:W-:Y:S02]  /*21640*/  FSEL R14, R23, -INF , !P6 ;  /* 0xff800000170e7808 */ /* 0x000fe40007000000 */
[----:B------:R-:W-:-:S03]  /*21650*/  FSEL R13, R13, -INF , !P2 ;  /* 0xff8000000d0d7808 */ /* 0x000fc60005000000 */
[----:B------:R-:W-:Y:S01]  /*21660*/  I2F R165, R165 ;  /* 0x000000a500a57306 */ /* 0x000fe20000201400 */
[-C--:B------:R-:W-:Y:S02]  /*21670*/  ISETP.GE.AND P1, PT, R25, R244.reuse, PT ;  /* 0x000000f41900720c */ /* 0x080fe40003f26270 */
[----:B------:R-:W-:-:S05]  /*21680*/  ISETP.GE.AND P6, PT, R22, R244, PT ;  /* 0x000000f41600720c */ /* 0x000fca0003fc6270 */
[----:B------:R-:W-:Y:S01]  /*21690*/  I2F R186, R186 ;  /* 0x000000ba00ba7306 */ /* 0x000fe20000201400 */
[----:B------:R-:W-:Y:S01]  /*216a0*/  ISETP.GE.AND P2, PT, R25, R245, PT ;  /* 0x000000f51900720c */ /* 0x000fe20003f46270 */
[----:B--2---:R-:W-:-:S06]  /*216b0*/  FFMA.FTZ R12, -R239, R35, R12 ;  /* 0x00000023ef0c7223 */ /* 0x004fcc000001010c */
[----:B------:R-:W2:Y:S01]  /*216c0*/  MUFU.TANH R18, R8 ;  /* 0x0000000800127308 */ /* 0x000ea20000002400 */
[----:B------:R-:W-:-:S07]  /*216d0*/  IMAD.IADD R187, R240, 0x1, -R29 ;  /* 0x00000001f0bb7824 */ /* 0x000fce00078e0a1d */
[----:B------:R-:W3:Y:S01]  /*216e0*/  MUFU.TANH R17, R20 ;  /* 0x0000001400117308 */ /* 0x000ee20000002400 */
[----:B------:R-:W-:Y:S01]  /*216f0*/  ISETP.GE.OR P1, PT, R25, R243, !P1 ;  /* 0x000000f31900720c */ /* 0x000fe20004f26670 */
[----:B------:R-:W-:Y:S01]  /*21700*/  FFMA.FTZ R19, -R239, R185, R19 ;  /* 0x000000b9ef137223 */ /* 0x000fe20000010113 */
[----:B------:R-:W-:-:S05]  /*21710*/  ISETP.GE.OR P6, PT, R22, R243, !P6 ;  /* 0x000000f31600720c */ /* 0x000fca00077c6670 */
[----:B------:R4:W-:Y:S01]  /*21720*/  I2F R31, R27 ;  /* 0x0000001b001f7306 */ /* 0x0009e20000201400 */
[----:B------:R-:W-:Y:S02]  /*21730*/  ISETP.GE.OR P2, PT, R25, R241, !P2 ;  /* 0x000000f11900720c */ /* 0x000fe40005746670 */
[----:B------:R-:W-:-:S05]  /*21740*/  FSEL R12, R12, -INF , !P1 ;  /* 0xff8000000c0c7808 */ /* 0x000fca0004800000 */
[----:B------:R5:W-:Y:S01]  /*21750*/  MUFU.TANH R185, R4 ;  /* 0x0000000400b97308 */ /* 0x000be20000002400 */
[----:B------:R-:W-:Y:S01]  /*21760*/  IABS R187, R187 ;  /* 0x000000bb00bb7213 */ /* 0x000fe20000000000 */
[----:B----4-:R-:W-:-:S06]  /*21770*/  IMAD.IADD R27, R240, 0x1, -R26 ;  /* 0x00000001f01b7824 */ /* 0x010fcc00078e0a1a */
[----:B------:R-:W-:Y:S01]  /*21780*/  I2F R30, R30 ;  /* 0x0000001e001e7306 */ /* 0x000fe20000201400 */
[----:B------:R-:W-:Y:S02]  /*21790*/  FSEL R8, R33, -INF , !P6 ;  /* 0xff80000021087808 */ /* 0x000fe40007000000 */
[----:B------:R-:W-:Y:S01]  /*217a0*/  IABS R27, R27 ;  /* 0x0000001b001b7213 */ /* 0x000fe20000000000 */
[----:B-----5:R-:W-:-:S04]  /*217b0*/  FMUL.FTZ R4, R5, R219 ;  /* 0x000000db05047220 */ /* 0x020fc80000410000 */
[----:B------:R-:W4:Y:S01]  /*217c0*/  MUFU.TANH R11, R11 ;  /* 0x0000000b000b7308 */ /* 0x000f220000002400 */
[-C--:B------:R-:W-:Y:S01]  /*217d0*/  FMUL.FTZ R5, R6, R219.reuse ;  /* 0x000000db06057220 */ /* 0x080fe20000410000 */
[----:B------:R-:W-:Y:S01]  /*217e0*/  FSEL R10, R19, -INF , !P2 ;  /* 0xff800000130a7808 */ /* 0x000fe20005000000 */
[----:B------:R-:W-:Y:S01]  /*217f0*/  FMUL.FTZ R6, R7, R219 ;  /* 0x000000db07067220 */ /* 0x000fe20000410000 */
[-C--:B------:R-:W-:Y:S02]  /*21800*/  ISETP.GE.AND P1, PT, R28, R245.reuse, PT ;  /* 0x000000f51c00720c */ /* 0x080fe40003f26270 */
[----:B------:R-:W-:Y:S02]  /*21810*/  IADD3 R252, R0, 0x20, RZ ;  /* 0x0000002000fc7810 */ /* 0x000fe40007ffe0ff */
[C---:B------:R-:W-:Y:S02]  /*21820*/  ISETP.GE.AND P6, PT, R166.reuse, R245, PT ;  /* 0x000000f5a600720c */ /* 0x040fe40003fc6270 */
[----:B------:R-:W-:Y:S01]  /*21830*/  ISETP.GE.AND P2, PT, R166, R244, PT ;  /* 0x000000f4a600720c */ /* 0x000fe20003f46270 */
[C---:B-1----:R-:W-:Y:S01]  /*21840*/  FFMA.FTZ R9, -R239.reuse, R32, R9 ;  /* 0x00000020ef097223 */ /* 0x042fe20000010109 */
[----:B------:R-:W-:Y:S01]  /*21850*/  I2F R27, R27 ;  /* 0x0000001b001b7306 */ /* 0x000fe20000201400 */
[C---:B--2---:R-:W-:Y:S01]  /*21860*/  FFMA.FTZ R18, -R239.reuse, R165, R18 ;  /* 0x000000a5ef127223 */ /* 0x044fe20000010112 */
[-C--:B------:R-:W-:Y:S01]  /*21870*/  ISETP.GE.OR P1, PT, R28, R241.reuse, !P1 ;  /* 0x000000f11c00720c */ /* 0x080fe20004f26670 */
[----:B---3--:R-:W-:Y:S01]  /*21880*/  FFMA.FTZ R186, -R239, R186, R17 ;  /* 0x000000baefba7223 */ /* 0x008fe20000010111 */
[----:B------:R-:W-:Y:S01]  /*21890*/  ISETP.GE.OR P6, PT, R166, R241, !P6 ;  /* 0x000000f1a600720c */ /* 0x000fe200077c6670 */
[----:B------:R-:W-:Y:S01]  /*218a0*/  IMAD.IADD R20, R240, 0x1, -R252 ;  /* 0x00000001f0147824 */ /* 0x000fe200078e0afc */
[----:B------:R-:W-:-:S02]  /*218b0*/  ISETP.GE.OR P2, PT, R166, R243, !P2 ;  /* 0x000000f3a600720c */ /* 0x000fc40005746670 */
[----:B------:R-:W1:Y:S01]  /*218c0*/  MUFU.TANH R5, R5 ;  /* 0x0000000500057308 */ /* 0x000e620000002400 */
[----:B------:R-:W-:Y:S01]  /*218d0*/  FSEL R191, R9, -INF , !P1 ;  /* 0xff80000009bf7808 */ /* 0x000fe20004800000 */
[----:B------:R-:W-:Y:S01]  /*218e0*/  FMUL.FTZ R9, R182, R219 ;  /* 0x000000dbb6097220 */ /* 0x000fe20000410000 */
[----:B------:R-:W-:Y:S02]  /*218f0*/  IADD3 R220, R0, 0x21, RZ ;  /* 0x0000002100dc7810 */ /* 0x000fe40007ffe0ff */
[----:B------:R-:W-:-:S03]  /*21900*/  FSEL R192, R18, -INF , !P6 ;  /* 0xff80000012c07808 */ /* 0x000fc60007000000 */
[----:B------:R-:W-:Y:S01]  /*21910*/  I2F R187, R187 ;  /* 0x000000bb00bb7306 */ /* 0x000fe20000201400 */
[----:B------:R-:W-:Y:S02]  /*21920*/  FSEL R186, R186, -INF , !P2 ;  /* 0xff800000baba7808 */ /* 0x000fe40005000000 */
[----:B------:R-:W-:-:S05]  /*21930*/  ISETP.GE.AND P6, PT, R28, R244, PT ;  /* 0x000000f41c00720c */ /* 0x000fca0003fc6270 */
[----:B------:R-:W2:Y:S01]  /*21940*/  MUFU.TANH R4, R4 ;  /* 0x0000000400047308 */ /* 0x000ea20000002400 */
[----:B------:R-:W-:Y:S02]  /*21950*/  ISETP.GE.AND P2, PT, R26, R245, PT ;  /* 0x000000f51a00720c */ /* 0x000fe40003f46270 */
[----:B------:R-:W-:-:S05]  /*21960*/  IABS R20, R20 ;  /* 0x0000001400147213 */ /* 0x000fca0000000000 */
[----:B------:R-:W3:Y:S01]  /*21970*/  MUFU.TANH R6, R6 ;  /* 0x0000000600067308 */ /* 0x000ee20000002400 */
[C---:B----4-:R-:W-:Y:S01]  /*21980*/  FFMA.FTZ R11, -R239.reuse, R30, R11 ;  /* 0x0000001eef0b7223 */ /* 0x050fe2000001010b */
[----:B------:R-:W-:Y:S01]  /*21990*/  ISETP.GE.OR P6, PT, R28, R243, !P6 ;  /* 0x000000f31c00720c */ /* 0x000fe200077c6670 */
[----:B------:R-:W-:Y:S01]  /*219a0*/  FFMA.FTZ R31, -R239, R31, R185 ;  /* 0x0000001fef1f7223 */ /* 0x000fe200000101b9 */
[----:B------:R-:W-:Y:S01]  /*219b0*/  ISETP.GE.OR P2, PT, R26, R241, !P2 ;  /* 0x000000f11a00720c */ /* 0x000fe20005746670 */
[----:B------:R-:W-:Y:S01]  /*219c0*/  IMAD.IADD R19, R242, 0x1, -R220 ;  /* 0x00000001f2137824 */ /* 0x000fe200078e0adc */
[----:B------:R-:W-:Y:S02]  /*219d0*/  IADD3 R193, R0, 0x28, RZ ;  /* 0x0000002800c17810 */ /* 0x000fe40007ffe0ff */
[----:B------:R-:W-:Y:S01]  /*219e0*/  I2F R194, R20 ;  /* 0x0000001400c27306 */ /* 0x000fe20000201400 */
[----:B------:R-:W-:Y:S01]  /*219f0*/  ISETP.GE.AND P1, PT, R26, R244, PT ;  /* 0x000000f41a00720c */ /* 0x000fe20003f26270 */
[----:B------:R-:W-:Y:S01]  /*21a00*/  FMUL.FTZ R7, R181, R219 ;  /* 0x000000dbb5077220 */ /* 0x000fe20000410000 */
[----:B------:R-:W-:Y:S01]  /*21a10*/  FSEL R185, R11, -INF , !P6 ;  /* 0xff8000000bb97808 */ /* 0x000fe20007000000 */
[----:B------:R-:W-:Y:S01]  /*21a20*/  IMAD.IADD R32, R242, 0x1, -R252 ;  /* 0x00000001f2207824 */ /* 0x000fe200078e0afc */
[----:B------:R-:W-:-:S03]  /*21a30*/  FSEL R190, R31, -INF , !P2 ;  /* 0xff8000001fbe7808 */ /* 0x000fc60005000000 */
[----:B------:R-:W4:Y:S01]  /*21a40*/  MUFU.TANH R9, R9 ;  /* 0x0000000900097308 */ /* 0x000f220000002400 */
[----:B------:R-:W-:Y:S01]  /*21a50*/  IABS R18, R19 ;  /* 0x0000001300127213 */ /* 0x000fe20000000000 */
[----:B------:R-:W-:Y:S01]  /*21a60*/  IMAD.IADD R189, R242, 0x1, -R193 ;  /* 0x00000001f2bd7824 */ /* 0x000fe200078e0ac1 */
[----:B------:R-:W-:Y:S01]  /*21a70*/  ISETP.GE.AND P6, PT, R29, R245, PT ;  /* 0x000000f51d00720c */ /* 0x000fe20003fc6270 */
[----:B-1----:R-:W-:Y:S01]  /*21a80*/  FFMA.FTZ R5, -R239, R27, R5 ;  /* 0x0000001bef057223 */ /* 0x002fe20000010105 */
[----:B------:R-:W-:Y:S01]  /*21a90*/  ISETP.GE.AND P2, PT, R29, R244, PT ;  /* 0x000000f41d00720c */ /* 0x000fe20003f46270 */
[----:B------:R-:W-:Y:S01]  /*21aa0*/  IMAD.IADD R188, R240, 0x1, -R220 ;  /* 0x00000001f0bc7824 */ /* 0x000fe200078e0adc */
[----:B------:R-:W-:Y:S01]  /*21ab0*/  ISETP.GE.OR P1, PT, R26, R243, !P1 ;  /* 0x000000f31a00720c */ /* 0x000fe20004f26670 */
[----:B------:R-:W-:Y:S01]  /*21ac0*/  FMUL.FTZ R30, R180, R219 ;  /* 0x000000dbb41e7220 */ /* 0x000fe20000410000 */
[----:B------:R-:W-:Y:S01]  /*21ad0*/  IABS R32, R32 ;  /* 0x0000002000207213 */ /* 0x000fe20000000000 */
[C---:B--2---:R-:W-:Y:S01]  /*21ae0*/  FFMA.FTZ R184, -R239.reuse, R184, R4 ;  /* 0x000000b8efb87223 */ /* 0x044fe20000010104 */
[----:B------:R-:W-:Y:S01]  /*21af0*/  I2F R195, R18 ;  /* 0x0000001200c37306 */ /* 0x000fe20000201400 */
[----:B---3--:R-:W-:Y:S01]  /*21b00*/  FFMA.FTZ R11, -R239, R187, R6 ;  /* 0x000000bbef0b7223 */ /* 0x008fe20000010106 */
[C---:B------:R-:W-:Y:S01]  /*21b10*/  ISETP.GE.OR P6, PT, R29.reuse, R241, !P6 ;  /* 0x000000f11d00720c */ /* 0x040fe200077c6670 */
[----:B------:R-:W-:Y:S01]  /*21b20*/  IMAD.IADD R34, R240, 0x1, -R193 ;  /* 0x00000001f0227824 */ /* 0x000fe200078e0ac1 */
[----:B------:R-:W-:Y:S01]  /*21b30*/  ISETP.GE.OR P2, PT, R29, R243, !P2 ;  /* 0x000000f31d00720c */ /* 0x000fe20005746670 */
[----:B------:R-:W-:Y:S01]  /*21b40*/  FMUL.FTZ R6, R176, R219 ;  /* 0x000000dbb0067220 */ /* 0x000fe20000410000 */
[----:B------:R-:W-:-:S02]  /*21b50*/  IADD3 R166, R0, 0x29, RZ ;  /* 0x0000002900a67810 */ /* 0x000fc40007ffe0ff */
[----:B------:R-:W1:Y:S01]  /*21b60*/  MUFU.TANH R7, R7 ;  /* 0x0000000700077308 */ /* 0x000e620000002400 */
[----:B------:R-:W-:Y:S02]  /*21b70*/  IABS R189, R189 ;  /* 0x000000bd00bd7213 */ /* 0x000fe40000000000 */
[----:B------:R-:W-:Y:S01]  /*21b80*/  FSEL R176, R5, -INF , !P1 ;  /* 0xff80000005b07808 */ /* 0x000fe20004800000 */
[-C--:B------:R-:W-:Y:S01]  /*21b90*/  FMUL.FTZ R5, R177, R219.reuse ;  /* 0x000000dbb1057220 */ /* 0x080fe20000410000 */
[----:B------:R-:W-:Y:S01]  /*21ba0*/  IABS R188, R188 ;  /* 0x000000bc00bc7213 */ /* 0x000fe20000000000 */
[-C--:B------:R-:W-:Y:S01]  /*21bb0*/  FMUL.FTZ R183, R183, R219.reuse ;  /* 0x000000dbb7b77220 */ /* 0x080fe20000410000 */
[----:B------:R-:W-:Y:S01]  /*21bc0*/  IADD3 R28, R0, 0x30, RZ ;  /* 0x00000030001c7810 */ /* 0x000fe20007ffe0ff */
[----:B------:R-:W-:Y:S01]  /*21bd0*/  MUFU.TANH R30, R30 ;  /* 0x0000001e001e7308 */ /* 0x000fe20000002400 */
[----:B------:R-:W-:Y:S02]  /*21be0*/  FSEL R187, R184, -INF , !P6 ;  /* 0xff800000b8bb7808 */ /* 0x000fe40007000000 */
[----:B------:R-:W-:Y:S01]  /*21bf0*/  FSEL R177, R11, -INF , !P2 ;  /* 0xff8000000bb17808 */ /* 0x000fe20005000000 */
[----:B------:R-:W-:Y:S01]  /*21c00*/  FMUL.FTZ R11, R178, R219 ;  /* 0x000000dbb20b7220 */ /* 0x000fe20000410000 */
[----:B------:R-:W-:Y:S01]  /*21c10*/  IABS R34, R34 ;  /* 0x0000002200227213 */ /* 0x000fe20000000000 */
[----:B------:R-:W-:Y:S01]  /*21c20*/  IMAD.IADD R33, R240, 0x1, -R166 ;  /* 0x00000001f0217824 */ /* 0x000fe200078e0aa6 */
[----:B------:R-:W-:Y:S01]  /*21c30*/  ISETP.GE.AND P6, PT, R252, R244, PT ;  /* 0x000000f4fc00720c */ /* 0x000fe20003fc6270 */
[----:B------:R-:W2:Y:S01]  /*21c40*/  I2F R32, R32 ;  /* 0x0000002000207306 */ /* 0x000ea20000201400 */
[----:B----4-:R-:W-:Y:S01]  /*21c50*/  FFMA.FTZ R9, -R239, R194, R9 ;  /* 0x000000c2ef097223 */ /* 0x010fe20000010109 */
[----:B------:R-:W-:Y:S01]  /*21c60*/  IADD3 R25, R0, 0x31, RZ ;  /* 0x0000003100197810 */ /* 0x000fe20007ffe0ff */
[----:B------:R-:W-:Y:S01]  /*21c70*/  IMAD.IADD R35, R242, 0x1, -R28 ;  /* 0x00000001f2237824 */ /* 0x000fe200078e0a1c */
[----:B------:R-:W-:-:S04]  /*21c80*/  ISETP.GE.OR P6, PT, R252, R243, !P6 ;  /* 0x000000f3fc00720c */ /* 0x000fc800077c6670 */
[----:B------:R-:W-:Y:S01]  /*21c90*/  I2F R189, R189 ;  /* 0x000000bd00bd7306 */ /* 0x000fe20000201400 */
[----:B------:R-:W-:Y:S01]  /*21ca0*/  IABS R33, R33 ;  /* 0x0000002100217213 */ /* 0x000fe20000000000 */
[----:B------:R-:W-:Y:S01]  /*21cb0*/  IMAD.IADD R165, R242, 0x1, -R166 ;  /* 0x00000001f2a57824 */ /* 0x000fe200078e0aa6 */
[----:B------:R-:W-:-:S05]  /*21cc0*/  FSEL R180, R9, -INF , !P6 ;  /* 0xff80000009b47808 */ /* 0x000fca0007000000 */
[----:B------:R-:W3:Y:S01]  /*21cd0*/  MUFU.TANH R6, R6 ;  /* 0x0000000600067308 */ /* 0x000ee20000002400 */
[----:B------:R-:W-:Y:S01]  /*21ce0*/  FMUL.FTZ R179, R179, R219 ;  /* 0x000000dbb3b37220 */ /* 0x000fe20000410000 */
[----:B------:R-:W-:Y:S01]  /*21cf0*/  IABS R35, R35 ;  /* 0x0000002300237213 */ /* 0x000fe20000000000 */
[----:B------:R-:W-:-:S05]  /*21d00*/  FMUL.FTZ R9, R172, R219 ;  /* 0x000000dbac097220 */ /* 0x000fca0000410000 */
[----:B------:R-:W-:Y:S01]  /*21d10*/  I2F R188, R188 ;  /* 0x000000bc00bc7306 */ /* 0x000fe20000201400 */
[----:B------:R-:W-:Y:S01]  /*21d20*/  IMAD.IADD R24, R242, 0x1, -R25 ;  /* 0x00000001f2187824 */ /* 0x000fe200078e0a19 */
[----:B------:R-:W-:-:S06]  /*21d30*/  ISETP.GE.AND P2, PT, R220, R245, PT ;  /* 0x000000f5dc00720c */ /* 0x000fcc0003f46270 */
[----:B------:R3:W4:Y:S01]  /*21d40*/  MUFU.TANH R4, R183 ;  /* 0x000000b700047308 */ /* 0x0007220000002400 */
[----:B-1----:R-:W-:Y:S01]  /*21d50*/  FFMA.FTZ R184, -R239, R195, R7 ;  /* 0x000000c3efb87223 */ /* 0x002fe20000010107 */
[----:B------:R-:W-:-:S06]  /*21d60*/  IABS R165, R165 ;  /* 0x000000a500a57213 */ /* 0x000fcc0000000000 */
[----:B------:R-:W-:Y:S01]  /*21d70*/  I2F R34, R34 ;  /* 0x0000002200227306 */ /* 0x000fe20000201400 */
[----:B------:R-:W-:-:S07]  /*21d80*/  ISETP.GE.AND P1, PT, R252, R245, PT ;  /* 0x000000f5fc00720c */ /* 0x000fce0003f26270 */
[----:B------:R-:W1:Y:S01]  /*21d90*/  MUFU.TANH R11, R11 ;  /* 0x0000000b000b7308 */ /* 0x000e620000002400 */
[----:B------:R-:W-:Y:S02]  /*21da0*/  IADD3 R17, R0, 0x38, RZ ;  /* 0x0000003800117810 */ /* 0x000fe40007ffe0ff */
[----:B------:R-:W-:Y:S01]  /*21db0*/  ISETP.GE.OR P2, PT, R220, R241, !P2 ;  /* 0x000000f1dc00720c */ /* 0x000fe20005746670 */
[----:B--2---:R-:W-:Y:S01]  /*21dc0*/  FFMA.FTZ R30, -R239, R32, R30 ;  /* 0x00000020ef1e7223 */ /* 0x004fe2000001011e */
[----:B------:R-:W-:-:S03]  /*21dd0*/  IABS R24, R24 ;  /* 0x0000001800187213 */ /* 0x000fc60000000000 */
[----:B------:R-:W-:Y:S01]  /*21de0*/  I2F R33, R33 ;  /* 0x0000002100217306 */ /* 0x000fe20000201400 */
[----:B------:R-:W-:Y:S01]  /*21df0*/  ISETP.GE.AND P6, PT, R193, R245, PT ;  /* 0x000000f5c100720c */ /* 0x000fe20003fc6270 */
[----:B------:R-:W-:Y:S01]  /*21e00*/  IMAD.IADD R21, R240, 0x1, -R28 ;  /* 0x00000001f0157824 */ /* 0x000fe200078e0a1c */
[----:B------:R-:W-:-:S05]  /*21e10*/  ISETP.GE.OR P1, PT, R252, R241, !P1 ;  /* 0x000000f1fc00720c */ /* 0x000fca0004f26670 */
[----:B------:R2:W5:Y:S01]  /*21e20*/  MUFU.TANH R7, R179 ;  /* 0x000000b300077308 */ /* 0x0005620000002400 */
[----:B------:R-:W-:Y:S01]  /*21e30*/  FMUL.FTZ R173, R173, R219 ;  /* 0x000000dbadad7220 */ /* 0x000fe20000410000 */
[----:B------:R-:W-:Y:S01]  /*21e40*/  FSEL R184, R184, -INF , !P2 ;  /* 0xff800000b8b87808 */ /* 0x000fe20005000000 */
[----:B------:R-:W-:Y:S01]  /*21e50*/  IMAD.IADD R18, R240, 0x1, -R17 ;  /* 0x00000001f0127824 */ /* 0x000fe200078e0a11 */
[----:B------:R-:W-:-:S04]  /*21e60*/  ISETP.GE.AND P2, PT, R193, R244, PT ;  /* 0x000000f4c100720c */ /* 0x000fc80003f46270 */
[----:B------:R-:W-:Y:S01]  /*21e70*/  I2F R35, R35 ;  /* 0x0000002300237306 */ /* 0x000fe20000201400 */
[----:B---3--:R-:W-:Y:S01]  /*21e80*/  FFMA.FTZ R183, -R239, R189, R6 ;  /* 0x000000bdefb77223 */ /* 0x008fe20000010106 */
[----:B------:R-:W-:Y:S01]  /*21e90*/  ISETP.GE.OR P6, PT, R193, R241, !P6 ;  /* 0x000000f1c100720c */ /* 0x000fe200077c6670 */
[----:B----4-:R-:W-:-:S05]  /*21ea0*/  FFMA.FTZ R178, -R239, R188, R4 ;  /* 0x000000bcefb27223 */ /* 0x010fca0000010104 */
[----:B------:R-:W3:Y:S01]  /*21eb0*/  MUFU.TANH R9, R9 ;  /* 0x0000000900097308 */ /* 0x000ee20000002400 */
[----:B------:R-:W-:Y:S01]  /*21ec0*/  FSEL R182, R30, -INF , !P1 ;  /* 0xff8000001eb67808 */ /* 0x000fe20004800000 */
[----:B------:R-:W-:Y:S01]  /*21ed0*/  FMUL.FTZ R6, R174, R219 ;  /* 0x000000dbae067220 */ /* 0x000fe20000410000 */
[----:B------:R-:W-:Y:S01]  /*21ee0*/  IABS R21, R21 ;  /* 0x0000001500157213 */ /* 0x000fe20000000000 */
[----:B-1----:R-:W-:-:S04]  /*21ef0*/  FFMA.FTZ R11, -R239, R34, R11 ;  /* 0x00000022ef0b7223 */ /* 0x002fc8000001010b */
[----:B------:R-:W-:Y:S01]  /*21f00*/  I2F R165, R165 ;  /* 0x000000a500a57306 */ /* 0x000fe20000201400 */
[----:B------:R-:W-:Y:S01]  /*21f10*/  ISETP.GE.AND P1, PT, R220, R244, PT ;  /* 0x000000f4dc00720c */ /* 0x000fe20003f26270 */
[----:B------:R-:W-:Y:S01]  /*21f20*/  FMUL.FTZ R170, R170, R219 ;  /* 0x000000dbaaaa7220 */ /* 0x000fe20000410000 */
[----:B------:R-:W-:-:S05]  /*21f30*/  ISETP.GE.OR P2, PT, R193, R243, !P2 ;  /* 0x000000f3c100720c */ /* 0x000fca0005746670 */
[----:B------:R-:W1:Y:S01]  /*21f40*/  MUFU.TANH R5, R5 ;  /* 0x0000000500057308 */ /* 0x000e620000002400 */
[----:B------:R-:W-:Y:S02]  /*21f50*/  IABS R18, R18 ;  /* 0x0000001200127213 */ /* 0x000fe40000000000 */
[----:B------:R-:W-:-:S05]  /*21f60*/  FSEL R183, R183, -INF , !P6 ;  /* 0xff800000b7b77808 */ /* 0x000fca0007000000 */
[----:B------:R-:W-:Y:S01]  /*21f70*/  I2F R24, R24 ;  /* 0x0000001800187306 */ /* 0x000fe20000201400 */
[----:B------:R-:W-:Y:S01]  /*21f80*/  ISETP.GE.AND P6, PT, R166, R244, PT ;  /* 0x000000f4a600720c */ /* 0x000fe20003fc6270 */
[----:B------:R-:W-:Y:S01]  /*21f90*/  IMAD.IADD R20, R240, 0x1, -R25 ;  /* 0x00000001f0147824 */ /* 0x000fe200078e0a19 */
[----:B------:R-:W-:-:S05]  /*21fa0*/  ISETP.GE.OR P1, PT, R220, R243, !P1 ;  /* 0x000000f3dc00720c */ /* 0x000fca0004f26670 */
[----:B------:R-:W4:Y:S01]  /*21fb0*/  MUFU.TANH R4, R173 ;  /* 0x000000ad00047308 */ /* 0x000f220000002400 */
[----:B------:R-:W-:Y:S01]  /*21fc0*/  IMAD.IADD R23, R242, 0x1, -R17 ;  /* 0x00000001f2177824 */ /* 0x000fe200078e0a11 */
[----:B--2---:R-:W-:Y:S01]  /*21fd0*/  FSEL R179, R11, -INF , !P2 ;  /* 0xff8000000bb37808 */ /* 0x004fe20005000000 */
[----:B-----5:R-:W-:Y:S01]  /*21fe0*/  FFMA.FTZ R7, -R239, R33, R7 ;  /* 0x00000021ef077223 */ /* 0x020fe20000010107 */
[----:B------:R-:W-:Y:S02]  /*21ff0*/  ISETP.GE.AND P2, PT, R28, R245, PT ;  /* 0x000000f51c00720c */ /* 0x000fe40003f46270 */
[----:B------:R-:W-:Y:S02]  /*22000*/  ISETP.GE.OR P6, PT, R166, R243, !P6 ;  /* 0x000000f3a600720c */ /* 0x000fe400077c6670 */
[----:B------:R-:W-:Y:S01]  /*22010*/  I2F R21, R21 ;  /* 0x0000001500157306 */ /* 0x000fe20000201400 */
[----:B------:R-:W-:Y:S01]  /*22020*/  IADD3 R22, R0, 0x39, RZ ;  /* 0x0000003900167810 */ /* 0x000fe20007ffe0ff */
[----:B------:R-:W-:Y:S01]  /*22030*/  FMUL.FTZ R175, R175, R219 ;  /* 0x000000dbafaf7220 */ /* 0x000fe20000410000 */
[----:B------:R-:W-:Y:S01]  /*22040*/  FSEL R178, R178, -INF , !P1 ;  /* 0xff800000b2b27808 */ /* 0x000fe20004800000 */
[----:B---3--:R-:W-:Y:S01]  /*22050*/  FFMA.FTZ R9, -R239, R35, R9 ;  /* 0x00000023ef097223 */ /* 0x008fe20000010109 */
[----:B------:R-:W-:-:S03]  /*22060*/  IABS R20, R20 ;  /* 0x0000001400147213 */ /* 0x000fc60000000000 */
[----:B------:R-:W2:Y:S01]  /*22070*/  MUFU.TANH R6, R6 ;  /* 0x0000000600067308 */ /* 0x000ea20000002400 */
[----:B------:R-:W-:Y:S02]  /*22080*/  IABS R23, R23 ;  /* 0x0000001700177213 */ /* 0x000fe40000000000 */
[----:B------:R-:W-:Y:S01]  /*22090*/  ISETP.GE.AND P1, PT, R166, R245, PT ;  /* 0x000000f5a600720c */ /* 0x000fe20003f26270 */
[----:B------:R-:W-:Y:S01]  /*220a0*/  FMUL.FTZ R168, R168, R219 ;  /* 0x000000dba8a87220 */ /* 0x000fe20000410000 */
[----:B------:R-:W-:-:S03]  /*220b0*/  ISETP.GE.OR P2, PT, R28, R241, !P2 ;  /* 0x000000f11c00720c */ /* 0x000fc60005746670 */
[----:B------:R-:W-:Y:S01]  /*220c0*/  I2F R18, R18 ;  /* 0x0000001200127306 */ /* 0x000fe20000201400 */
[----:B------:R-:W-:Y:S01]  /*220d0*/  FSEL R27, R7, -INF , !P6 ;  /* 0xff800000071b7808 */ /* 0x000fe20007000000 */
[----:B-1----:R-:W-:Y:S01]  /*220e0*/  FFMA.FTZ R5, -R239, R165, R5 ;  /* 0x000000a5ef057223 */ /* 0x002fe20000010105 */
[----:B------:R-:W-:-:S05]  /*220f0*/  ISETP.GE.AND P6, PT, R25, R245, PT ;  /* 0x000000f51900720c */ /* 0x000fca0003fc6270 */
[----:B------:R-:W1:Y:S01]  /*22100*/  MUFU.TANH R170, R170 ;  /* 0x000000aa00aa7308 */ /* 0x000e620000002400 */
[--C-:B------:R-:W-:Y:S01]  /*22110*/  IMAD.IADD R19, R242, 0x1, -R22.reuse ;  /* 0x00000001f2137824 */ /* 0x100fe200078e0a16 */
[-C--:B------:R-:W-:Y:S01]  /*22120*/  ISETP.GE.OR P1, PT, R166, R241.reuse, !P1 ;  /* 0x000000f1a600720c */ /* 0x080fe20004f26670 */
[----:B------:R-:W-:Y:S01]  /*22130*/  IMAD.IADD R0, R240, 0x1, -R22 ;  /* 0x00000001f0007824 */ /* 0x000fe200078e0a16 */
[----:B------:R-:W-:Y:S01]  /*22140*/  FSEL R26, R9, -INF , !P2 ;  /* 0xff800000091a7808 */ /* 0x000fe20005000000 */
[----:B----4-:R-:W-:Y:S01]  /*22150*/  FFMA.FTZ R4, -R239, R24, R4 ;  /* 0x00000018ef047223 */ /* 0x010fe20000010104 */
[C---:B------:R-:W-:Y:S02]  /*22160*/  ISETP.GE.AND P2, PT, R25.reuse, R244, PT ;  /* 0x000000f41900720c */ /* 0x040fe40003f46270 */
[----:B------:R-:W-:Y:S01]  /*22170*/  I2F R20, R20 ;  /* 0x0000001400147306 */ /* 0x000fe20000201400 */
[----:B------:R-:W-:Y:S01]  /*22180*/  ISETP.GE.OR P6, PT, R25, R241, !P6 ;  /* 0x000000f11900720c */ /* 0x000fe200077c6670 */
[-C--:B------:R-:W-:Y:S01]  /*22190*/  FMUL.FTZ R171, R171, R219.reuse ;  /* 0x000000dbabab7220 */ /* 0x080fe20000410000 */
[----:B------:R-:W-:Y:S01]  /*221a0*/  FSEL R181, R5, -INF , !P1 ;  /* 0xff80000005b57808 */ /* 0x000fe20004800000 */
[----:B------:R-:W-:Y:S01]  /*221b0*/  FMUL.FTZ R5, R169, R219 ;  /* 0x000000dba9057220 */ /* 0x000fe20000410000 */
[----:B------:R-:W-:-:S03]  /*221c0*/  IABS R19, R19 ;  /* 0x0000001300137213 */ /* 0x000fc60000000000 */
[----:B------:R-:W-:Y:S01]  /*221d0*/  I2F R23, R23 ;  /* 0x0000001700177306 */ /* 0x000fe20000201400 */
[----:B------:R-:W-:Y:S02]  /*221e0*/  IABS R0, R0 ;  /* 0x0000000000007213 */ /* 0x000fe40000000000 */
[----:B------:R-:W-:-:S05]  /*221f0*/  ISETP.GE.AND P1, PT, R28, R244, PT ;  /* 0x000000f41c00720c */ /* 0x000fca0003f26270 */
[----:B------:R-:W3:Y:S01]  /*22200*/  MUFU.TANH R175, R175 ;  /* 0x000000af00af7308 */ /* 0x000ee20000002400 */
[----:B------:R-:W-:Y:S02]  /*22210*/  ISETP.GE.OR P2, PT, R25, R243, !P2 ;  /* 0x000000f31900720c */ /* 0x000fe40005746670 */
[----:B------:R-:W-:-:S05]  /*22220*/  FSEL R25, R4, -INF , !P6 ;  /* 0xff80000004197808 */ /* 0x000fca0007000000 */
[----:B------:R-:W4:Y:S01]  /*22230*/  MUFU.TANH R11, R168 ;  /* 0x000000a8000b7308 */ /* 0x000f220000002400 */
[----:B------:R-:W-:Y:S01]  /*22240*/  ISETP.GE.AND P6, PT, R17, R244, PT ;  /* 0x000000f41100720c */ /* 0x000fe20003fc6270 */
[C---:B--2---:R-:W-:Y:S01]  /*22250*/  FFMA.FTZ R21, -R239.reuse, R21, R6 ;  /* 0x00000015ef157223 */ /* 0x044fe20000010106 */
[-C--:B------:R-:W-:Y:S01]  /*22260*/  ISETP.GE.OR P1, PT, R28, R243.reuse, !P1 ;  /* 0x000000f31c00720c */ /* 0x080fe20004f26670 */
[----:B-1----:R-:W-:Y:S01]  /*22270*/  FFMA.FTZ R18, -R239, R18, R170 ;  /* 0x00000012ef127223 */ /* 0x002fe200000101aa */
[----:B------:R-:W-:-:S03]  /*22280*/  ISETP.GE.OR P6, PT, R17, R243, !P6 ;  /* 0x000000f31100720c */ /* 0x000fc600077c6670 */
[----:B------:R-:W-:Y:S01]  /*22290*/  I2F R19, R19 ;  /* 0x0000001300137306 */ /* 0x000fe20000201400 */
[----:B------:R-:W-:Y:S02]  /*222a0*/  FSEL R21, R21, -INF , !P1 ;  /* 0xff80000015157808 */ /* 0x000fe40004800000 */
[----:B------:R-:W-:-:S05]  /*222b0*/  ISETP.GE.AND P1, PT, R17, R245, PT ;  /* 0x000000f51100720c */ /* 0x000fca0003f26270 */
[----:B------:R-:W-:Y:S01]  /*222c0*/  I2F R0, R0 ;  /* 0x0000000000007306 */ /* 0x000fe20000201400 */
[----:B------:R-:W-:-:S07]  /*222d0*/  FSEL R166, R18, -INF , !P6 ;  /* 0xff80000012a67808 */ /* 0x000fce0007000000 */
[----:B------:R-:W1:Y:S01]  /*222e0*/  MUFU.TANH R5, R5 ;  /* 0x0000000500057308 */ /* 0x000e620000002400 */
[----:B------:R-:W-:-:S07]  /*222f0*/  ISETP.GT.AND P6, PT, R237, R225, PT ;  /* 0x000000e1ed00720c */ /* 0x000fce0003fc4270 */
[----:B------:R-:W2:Y:S01]  /*22300*/  MUFU.TANH R171, R171 ;  /* 0x000000ab00ab7308 */ /* 0x000ea20000002400 */
[----:B---3--:R-:W-:Y:S01]  /*22310*/  FFMA.FTZ R20, -R239, R20, R175 ;  /* 0x00000014ef147223 */ /* 0x008fe200000101af */
[----:B------:R-:W-:Y:S01]  /*22320*/  ISETP.GE.OR P1, PT, R17, R241, !P1 ;  /* 0x000000f11100720c */ /* 0x000fe20004f26670 */
[----:B----4-:R-:W-:-:S03]  /*22330*/  FFMA.FTZ R23, -R239, R23, R11 ;  /* 0x00000017ef177223 */ /* 0x010fc6000001010b */
[----:B------:R-:W-:Y:S02]  /*22340*/  FSEL R20, R20, -INF , !P2 ;  /* 0xff80000014147808 */ /* 0x000fe40005000000 */
[----:B------:R-:W-:Y:S01]  /*22350*/  FSEL R23, R23, -INF , !P1 ;  /* 0xff80000017177808 */ /* 0x000fe20004800000 */
[----:B------:R-:W-:Y:S01]  /*22360*/  BAR.SYNC.DEFER_BLOCKING 0x0 ;  /* 0x0000000000007b1d */ /* 0x000fe20000010000 */
[C---:B------:R-:W-:Y:S02]  /*22370*/  ISETP.GE.AND P2, PT, R22.reuse, R245, PT ;  /* 0x000000f51600720c */ /* 0x040fe40003f46270 */
[C---:B------:R-:W-:Y:S01]  /*22380*/  ISETP.GE.AND P1, PT, R22.reuse, R244, PT ;  /* 0x000000f41600720c */ /* 0x040fe20003f26270 */
[C---:B-1----:R-:W-:Y:S01]  /*22390*/  FFMA.FTZ R5, -R239.reuse, R19, R5 ;  /* 0x00000013ef057223 */ /* 0x042fe20000010105 */
[C---:B------:R-:W-:Y:S01]  /*223a0*/  ISETP.GE.OR P2, PT, R22.reuse, R241, !P2 ;  /* 0x000000f11600720c */ /* 0x040fe20005746670 */
[----:B--2---:R-:W-:Y:S01]  /*223b0*/  FFMA.FTZ R0, -R239, R0, R171 ;  /* 0x00000000ef007223 */ /* 0x004fe200000101ab */
[----:B------:R-:W-:Y:S01]  /*223c0*/  ISETP.GE.OR P1, PT, R22, R243, !P1 ;  /* 0x000000f31600720c */ /* 0x000fe20004f26670 */
[----:B------:R-:W-:Y:S01]  /*223d0*/  BSSY B1, `(.L_x_7421) ;  /* 0x00000c9000017945 */ /* 0x000fe20003800000 */
[----:B------:R-:W-:Y:S01]  /*223e0*/  IMAD.MOV.U32 R189, RZ, RZ, R250 ;  /* 0x000000ffffbd7224 */ /* 0x000fe200078e00fa */
[----:B------:R-:W-:Y:S01]  /*223f0*/  FSEL R22, R5, -INF , !P2 ;  /* 0xff80000005167808 */ /* 0x000fe20005000000 */
[----:B------:R-:W-:Y:S01]  /*22400*/  IMAD.MOV.U32 R188, RZ, RZ, R251 ;  /* 0x000000ffffbc7224 */ /* 0x000fe200078e00fb */
        /* <DEDUP_REMOVED lines=13> */
[-C--:B------:R-:W-:Y:S02]  /*224e0*/  LOP3.LUT R4, R4, R18.reuse, RZ, 0x3c, !PT ;  /* 0x0000001204047212 */ /* 0x080fe400078e3cff */
        /* <DEDUP_REMOVED lines=35> */
[----:B------:R-:W-:Y:S01]  /*22720*/  IMAD.WIDE R30, R6, 0x4, R234 ;  /* 0x00000004061e7825 */ /* 0x000fe200078e02ea */
        /* <DEDUP_REMOVED lines=18> */
.L_x_7424:
[----:B------:R-:W-:Y:S02]  /*22850*/  ULDC.64 UR4, c[0x0][0x118] ;  /* 0x0000460000047ab9 */ /* 0x000fe40000000a00 */
[----:B------:R-:W2:Y:S02]  /*22860*/  LD.E R9, [R248.64+0x38] ;  /* 0x00003804f8097980 */ /* 0x000ea4000c101900 */
[----:B--2---:R-:W-:-:S04]  /*22870*/  LEA R9, -R9, RZ, 0x6 ;  /* 0x000000ff09097211 */ /* 0x004fc800078e31ff */
[----:B------:R-:W-:Y:S02]  /*22880*/  SHF.R.S32.HI R7, RZ, 0x1f, R9 ;  /* 0x0000001fff077819 */ /* 0x000fe40000011409 */
.L_x_7425:
[----:B------:R-:W-:Y:S05]  /*22890*/  BSYNC B0 ;  /* 0x0000000000007941 */ /* 0x000fea0003800000 */
.L_x_7423:
[C---:B------:R-:W-:Y:S01]  /*228a0*/  @P5 IADD3 R4, P0, R9.reuse, R223, RZ ;  /* 0x000000df09045210 */ /* 0x040fe20007f1e0ff */
[----:B------:R-:W-:Y:S01]  /*228b0*/  ULDC.64 UR4, c[0x0][0x118] ;  /* 0x0000460000047ab9 */ /* 0x000fe20000000a00 */
[-C--:B------:R-:W-:Y:S02]  /*228c0*/  LEA R34, P1, R9, R227.reuse, 0x1 ;  /* 0x000000e309227211 */ /* 0x080fe400078208ff */
[----:B------:R-:W-:Y:S01]  /*228d0*/  LOP3.LUT R6, R238, 0x1, RZ, 0xc0, !PT ;  /* 0x00000001ee067812 */ /* 0x000fe200078ec0ff */
[----:B------:R-:W-:Y:S01]  /*228e0*/  @P5 IMAD.X R0, R7, 0x1, R224, P0 ;  /* 0x0000000107005824 */ /* 0x000fe200000e06e0 */
[C---:B------:R-:W-:Y:S02]  /*228f0*/  LEA.HI.X R35, R9.reuse, R226, R7, 0x1, P1 ;  /* 0x000000e209237211 */ /* 0x040fe400008f0c07 */
[----:B------:R-:W-:Y:S02]  /*22900*/  @P5 LEA R30, P1, R4, R227, 0x1 ;  /* 0x000000e3041e5211 */ /* 0x000fe400078208ff */
[----:B------:R-:W-:-:S02]  /*22910*/  @P4 IADD3 R5, P0, R9, R223, RZ ;  /* 0x000000df09054210 */ /* 0x000fc40007f1e0ff */
[----:B------:R-:W-:Y:S02]  /*22920*/  ISETP.NE.U32.AND P2, PT, R6, 0x1, PT ;  /* 0x000000010600780c */ /* 0x000fe40003f45070 */
[-C--:B------:R-:W-:Y:S01]  /*22930*/  @P5 LEA.HI.X R31, R4, R226.reuse, R0, 0x1, P1 ;  /* 0x000000e2041f5211 */ /* 0x080fe200008f0c00 */
[----:B------:R-:W-:Y:S01]  /*22940*/  @P4 IMAD.X R0, R7, 0x1, R224, P0 ;  /* 0x0000000107004824 */ /* 0x000fe200000e06e0 */
[----:B------:R-:W-:Y:S02]  /*22950*/  @P4 LEA R28, P1, R5, R227, 0x1 ;  /* 0x000000e3051c4211 */ /* 0x000fe400078208ff */
        /* <DEDUP_REMOVED lines=11> */
[----:B------:R-:W-:Y:S01]  /*22a10*/  @!P2 LEA R32, P1, R6, R227, 0x1 ;  /* 0x000000e30620a211 */ /* 0x000fe200078208ff */
[----:B------:R-:W-:Y:S01]  /*22a20*/  @!PT LDS RZ, [RZ] ;  /* 0x00000000fffff984 */ /* 0x000fe20000000800 */
[----:B------:R-:W-:Y:S01]  /*22a30*/  @!PT LDS RZ, [RZ] ;  /* 0x00000000fffff984 */ /* 0x000fe20000000800 */
[----:B------:R-:W-:Y:S01]  /*22a40*/  @!PT LDS RZ, [RZ] ;  /* 0x00000000fffff984 */ /* 0x000fe20000000800 */
[----:B------:R1:W-:Y:S01]  /*22a50*/  @P5 LDGSTS.E.BYPASS.LTC128B.128 [R236+0xa000], [R34.64+0x80] ;  /* 0x0a00008022ec5fae */ /* 0x0003e2000b901d44 */
[----:B------:R-:W-:-:S02]  /*22a60*/  @P3 LEA.HI.X R19, R4, R226, R0, 0x1, P0 ;  /* 0x000000e204133211 */ /* 0x000fc400000f0c00 */
[CCC-:B------:R-:W-:Y:S01]  /*22a70*/  @!P2 LEA.HI.X R33, R6.reuse, R226.reuse, R5.reuse, 0x1, P1 ;  /* 0x000000e20621a211 */ /* 0x1c0fe200008f0c05 */
[----:B------:R1:W-:Y:S01]  /*22a80*/  @!P5 STS.128 [R236+0xa000], RZ ;  /* 0x00a000ffec00d388 */ /* 0x0003e20000000c00 */
[CC--:B------:R-:W-:Y:S02]  /*22a90*/  @P5 LEA R172, P0, R6.reuse, R227.reuse, 0x1 ;  /* 0x000000e306ac5211 */ /* 0x0c0fe400078008ff */
[CC--:B------:R-:W-:Y:S01]  /*22aa0*/  @P4 LEA R170, P1, R6.reuse, R227.reuse, 0x1 ;  /* 0x000000e306aa4211 */ /* 0x0c0fe200078208ff */
[----:B------:R-:W-:Y:S01]  /*22ab0*/  @!PT LDS RZ, [RZ] ;  /* 0x00000000fffff984 */ /* 0x000fe20000000800 */
[----:B------:R-:W-:Y:S01]  /*22ac0*/  @!PT LDS RZ, [RZ] ;  /* 0x00000000fffff984 */ /* 0x000fe20000000800 */
[----:B------:R-:W-:Y:S01]  /*22ad0*/  @!PT LDS RZ, [RZ] ;  /* 0x00000000fffff984 */ /* 0x000fe20000000800 */
[----:B------:R1:W-:Y:S01]  /*22ae0*/  @P4 LDGSTS.E.BYPASS.LTC128B.128 [R236+0xc000], [R34.64+0x100] ;  /* 0x0c00010022ec4fae */ /* 0x0003e2000b901d44 */
[CCC-:B------:R-:W-:Y:S02]  /*22af0*/  @P5 LEA.HI.X R173, R6.reuse, R226.reuse, R5.reuse, 0x1, P0 ;  /* 0x000000e206ad5211 */ /* 0x1c0fe400000f0c05 */
[C---:B------:R-:W-:Y:S01]  /*22b00*/  @P4 LEA.HI.X R171, R6.reuse, R226, R5, 0x1, P1 ;  /* 0x000000e206ab4211 */ /* 0x040fe200008f0c05 */
[----:B------:R1:W-:Y:S01]  /*22b10*/  @!P4 STS.128 [R236+0xc000], RZ ;  /* 0x00c000ffec00c388 */ /* 0x0003e20000000c00 */
[----:B------:R-:W-:-:S02]  /*22b20*/  @P3 LEA R168, P0, R6, R227, 0x1 ;  /* 0x000000e306a83211 */ /* 0x000fc400078008ff */
[CC--:B------:R-:W-:Y:S01]  /*22b30*/  IADD3 R0, P1, R6.reuse, R223.reuse, RZ ;  /* 0x000000df06007210 */ /* 0x0c0fe20007f3e0ff */
[----:B------:R-:W-:Y:S01]  /*22b40*/  @!PT LDS RZ, [RZ] ;  /* 0x00000000fffff984 */ /* 0x000fe20000000800 */
[----:B------:R-:W-:Y:S01]  /*22b50*/  @!PT LDS RZ, [RZ] ;  /* 0x00000000fffff984 */ /* 0x000fe20000000800 */
[----:B------:R-:W-:Y:S01]  /*22b60*/  @!PT LDS RZ, [RZ] ;  /* 0x00000000fffff984 */ /* 0x000fe20000000800 */
[----:B------:R1:W-:Y:S01]  /*22b70*/  @P3 LDGSTS.E.BYPASS.LTC128B.128 [R236+0xe000], [R34.64+0x180] ;  /* 0x0e00018022ec3fae */ /* 0x0003e2000b901d44 */
[-C--:B------:R-:W-:Y:S02]  /*22b80*/  @P3 LEA.HI.X R169, R6, R226.reuse, R5, 0x1, P0 ;  /* 0x000000e206a93211 */ /* 0x080fe400000f0c05 */
[----:B------:R-:W-:Y:S01]  /*22b90*/  @!P2 IADD3 R9, P0, R9, R223, RZ ;  /* 0x000000df0909a210 */ /* 0x000fe20007f1e0ff */
[--C-:B------:R-:W-:Y:S01]  /*22ba0*/  IMAD.X R5, R5, 0x1, R224.reuse, P1 ;  /* 0x0000000105057824 */ /* 0x100fe200008e06e0 */
[C---:B------:R-:W-:Y:S01]  /*22bb0*/  @!P2 LEA R250, P1, R0.reuse, R227, 0x1 ;  /* 0x000000e300faa211 */ /* 0x040fe200078208ff */
[----:B------:R1:W-:Y:S02]  /*22bc0*/  @!P3 STS.128 [R236+0xe000], RZ ;  /* 0x00e000ffec00b388 */ /* 0x0003e40000000c00 */
[----:B------:R-:W-:Y:S01]  /*22bd0*/  @!P2 IMAD.X R7, R7, 0x1, R224, P0 ;  /* 0x000000010707a824 */ /* 0x000fe200000e06e0 */
[----:B------:R-:W-:-:S02]  /*22be0*/  @!P2 LEA.HI.X R251, R0, R226, R5, 0x1, P1 ;  /* 0x000000e200fba211 */ /* 0x000fc400008f0c05 */
[CC--:B------:R-:W-:Y:S02]  /*22bf0*/  @P4 LEA R174, P1, R0.reuse, R227.reuse, 0x1 ;  /* 0x000000e300ae4211 */ /* 0x0c0fe400078208ff */
[CC--:B------:R-:W-:Y:S02]  /*22c00*/  @P5 LEA R194, P0, R0.reuse, R227.reuse, 0x1 ;  /* 0x000000e300c25211 */ /* 0x0c0fe400078008ff */
[CCC-:B------:R-:W-:Y:S02]  /*22c10*/  @P4 LEA.HI.X R175, R0.reuse, R226.reuse, R5.reuse, 0x1, P1 ;  /* 0x000000e200af4211 */ /* 0x1c0fe400008f0c05 */
[C---:B------:R-:W-:Y:S02]  /*22c20*/  @!P2 LEA R6, P1, R9.reuse, R227, 0x1 ;  /* 0x000000e30906a211 */ /* 0x040fe400078208ff */
[-C--:B------:R-:W-:Y:S02]  /*22c30*/  @P5 LEA.HI.X R195, R0, R226.reuse, R5, 0x1, P0 ;  /* 0x000000e200c35211 */ /* 0x080fe400000f0c05 */
[----:B------:R-:W-:-:S02]  /*22c40*/  @!P2 LEA.HI.X R7, R9, R226, R7, 0x1, P1 ;  /* 0x000000e20907a211 */ /* 0x000fc400008f0c07 */
[C---:B------:R-:W-:Y:S01]  /*22c50*/  @P3 LEA R4, P0, R0.reuse, R227, 0x1 ;  /* 0x000000e300043211 */ /* 0x040fe200078008ff */
[----:B------:R-:W-:Y:S02]  /*22c60*/  IMAD.MOV.U32 R227, RZ, RZ, R34 ;  /* 0x000000ffffe37224 */ /* 0x000fe400078e0022 */
[----:B------:R-:W-:Y:S01]  /*22c70*/  @!PT LDS RZ, [RZ] ;  /* 0x00000000fffff984 */ /* 0x000fe20000000800 */
[----:B------:R-:W-:Y:S01]  /*22c80*/  @!PT LDS RZ, [RZ] ;  /* 0x00000000fffff984 */ /* 0x000fe20000000800 */
[----:B------:R-:W-:Y:S01]  /*22c90*/  @!PT LDS RZ, [RZ] ;  /* 0x00000000fffff984 */ /* 0x000fe20000000800 */
[----:B------:R1:W-:Y:S01]  /*22ca0*/  @!P2 LDGSTS.E.BYPASS.LTC128B.128 [R236+0x8800], [R6.64] ;  /* 0x0880000006ecafae */ /* 0x0003e2000b901d44 */
[----:B------:R-:W-:Y:S01]  /*22cb0*/  @P3 LEA.HI.X R5, R0, R226, R5, 0x1, P0 ;  /* 0x000000e200053211 */ /* 0x000fe200000f0c05 */
[----:B------:R-:W-:Y:S02]  /*22cc0*/  IMAD.MOV.U32 R226, RZ, RZ, R35 ;  /* 0x000000ffffe27224 */ /* 0x000fe400078e0023 */
        /* <DEDUP_REMOVED lines=57> */
.L_x_7422:
[----:B------:R-:W-:Y:S05]  /*23060*/  BSYNC B1 ;  /* 0x0000000000017941 */ /* 0x000fea0003800000 */
.L_x_7421:
[----:B------:R-:W-:Y:S02]  /*23070*/  ULDC.64 UR4, c[0x0][0x118] ;  /* 0x0000460000047ab9 */ /* 0x000fe40000000a00 */
[----:B-1----:R-:W2:Y:S01]  /*23080*/  LD.E R169, [R248.64+0xdc] ;  /* 0x0000dc04f8a97980 */ /* 0x002ea2000c101900 */
        /* <DEDUP_REMOVED lines=52> */
[-C--:B------:R-:W-:Y:S01]  /*233d0*/  FFMA.FTZ R29, R10, R169.reuse, -R24 ;  /* 0x000000a90a1d7223 */ /* 0x080fe20000010818 */
[----:B------:R-:W1:Y:S01]  /*233e0*/  MUFU.EX2 R164, R4 ;  /* 0x0000000400a47308 */ /* 0x000e620000000800 */
[-C--:B------:R-:W-:Y:S02]  /*233f0*/  FFMA.FTZ R0, R8, R169.reuse, -R168 ;  /* 0x000000a908007223 */ /* 0x080fe400000108a8 */
[----:B------:R-:W2:Y:S01]  /*23400*/  LDSM.16.MT88.4 R8, [R218+0x10000] ;  /* 0x01000000da08783b */ /* 0x000ea20000004200 */
[-C--:B------:R-:W-:Y:S02]  /*23410*/  FFMA.FTZ R32, R16, R169.reuse, -R24 ;  /* 0x000000a910207223 */ /* 0x080fe40000010818 */
[-C--:B------:R-:W-:Y:S01]  /*23420*/  FFMA.FTZ R28, R2, R169.reuse, -R168 ;  /* 0x000000a9021c7223 */ /* 0x080fe200000108a8 */
[----:B------:R-:W3:Y:S01]  /*23430*/  LDSM.16.MT88.4 R16, [R217+0x10000] ;  /* 0x01000000d910783b */ /* 0x000ee20000004200 */
[-CC-:B------:R-:W-:Y:S01]  /*23440*/  FFMA.FTZ R31, R14, R169.reuse, -R24.reuse ;  /* 0x000000a90e1f7223 */ /* 0x180fe20000010818 */
[----:B------:R-:W-:Y:S01]  /*23450*/  MUFU.EX2 R29, R29 ;  /* 0x0000001d001d7308 */ /* 0x000fe20000000800 */
[----:B------:R-:W-:-:S02]  /*23460*/  FFMA.FTZ R30, R15, R169, -R24 ;  /* 0x000000a90f1e7223 */ /* 0x000fc40000010818 */
[-CC-:B------:R-:W-:Y:S02]  /*23470*/  FFMA.FTZ R2, R13, R169.reuse, -R168.reuse ;  /* 0x000000a90d027223 */ /* 0x180fe400000108a8 */
[----:B------:R-:W-:Y:S02]  /*23480*/  FFMA.FTZ R35, R12, R169, -R168 ;  /* 0x000000a90c237223 */ /* 0x000fe400000108a8 */
[-C--:B-1----:R-:W-:Y:S01]  /*23490*/  FMUL.FTZ R160, R160, R164.reuse ;  /* 0x000000a4a0a07220 */ /* 0x082fe20000410000 */
[----:B------:R-:W-:Y:S01]  /*234a0*/  MUFU.EX2 R32, R32 ;  /* 0x0000002000207308 */ /* 0x000fe20000000800 */
[-C--:B------:R-:W-:Y:S01]  /*234b0*/  FMUL.FTZ R161, R161, R164.reuse ;  /* 0x000000a4a1a17220 */ /* 0x080fe20000410000 */
[----:B------:R-:W1:Y:S01]  /*234c0*/  LDSM.16.MT88.4 R12, [R216+0x10000] ;  /* 0x01000000d80c783b */ /* 0x000e620000004200 */
[-C--:B------:R-:W-:Y:S02]  /*234d0*/  FMUL.FTZ R156, R156, R164.reuse ;  /* 0x000000a49c9c7220 */ /* 0x080fe40000410000 */
[----:B------:R-:W-:-:S02]  /*234e0*/  FMUL.FTZ R157, R157, R164 ;  /* 0x000000a49d9d7220 */ /* 0x000fc40000410000 */
[-C--:B------:R-:W-:Y:S01]  /*234f0*/  FMUL.FTZ R152, R152, R164.reuse ;  /* 0x000000a498987220 */ /* 0x080fe20000410000 */
[----:B------:R-:W4:Y:S01]  /*23500*/  MUFU.EX2 R31, R31 ;  /* 0x0000001f001f7308 */ /* 0x000f220000000800 */
[-C--:B------:R-:W-:Y:S02]  /*23510*/  FMUL.FTZ R153, R153, R164.reuse ;  /* 0x000000a499997220 */ /* 0x080fe40000410000 */
[-C--:B------:R-:W-:Y:S02]  /*23520*/  FMUL.FTZ R148, R148, R164.reuse ;  /* 0x000000a494947220 */ /* 0x080fe40000410000 */
[-C--:B------:R-:W-:Y:S02]  /*23530*/  FMUL.FTZ R149, R149, R164.reuse ;  /* 0x000000a495957220 */ /* 0x080fe40000410000 */
[-C--:B------:R-:W-:Y:S01]  /*23540*/  FMUL.FTZ R144, R144, R164.reuse ;  /* 0x000000a490907220 */ /* 0x080fe20000410000 */
[----:B------:R-:W5:Y:S01]  /*23550*/  MUFU.EX2 R30, R30 ;  /* 0x0000001e001e7308 */ /* 0x000f620000000800 */
[----:B------:R-:W-:-:S02]  /*23560*/  FMUL.FTZ R145, R145, R164 ;  /* 0x000000a491917220 */ /* 0x000fc40000410000 */
[-C--:B------:R-:W-:Y:S02]  /*23570*/  FMUL.FTZ R140, R140, R164.reuse ;  /* 0x000000a48c8c7220 */ /* 0x080fe40000410000 */
[-C--:B------:R-:W-:Y:S02]  /*23580*/  FMUL.FTZ R141, R141, R164.reuse ;  /* 0x000000a48d8d7220 */ /* 0x080fe40000410000 */
[----:B------:R-:W-:Y:S01]  /*23590*/  FMUL.FTZ R136, R136, R164 ;  /* 0x000000a488887220 */ /* 0x000fe20000410000 */
[----:B------:R-:W-:Y:S01]  /*235a0*/  MUFU.EX2 R28, R28 ;  /* 0x0000001c001c7308 */ /* 0x000fe20000000800 */
[----:B----4-:R-:W-:Y:S01]  /*235b0*/  F2FP.PACK_AB R4, R31, R32 ;  /* 0x000000201f04723e */ /* 0x010fe200000000ff */
[-C--:B------:R-:W-:Y:S02]  /*235c0*/  FMUL.FTZ R137, R137, R164.reuse ;  /* 0x000000a489897220 */ /* 0x080fe40000410000 */
[-C--:B------:R-:W-:Y:S02]  /*235d0*/  FMUL.FTZ R132, R132, R164.reuse ;  /* 0x000000a484847220 */ /* 0x080fe40000410000 */
[----:B------:R-:W-:-:S02]  /*235e0*/  FMUL.FTZ R133, R133, R164 ;  /* 0x000000a485857220 */ /* 0x000fc40000410000 */
[----:B------:R-:W4:Y:S01]  /*235f0*/  MUFU.EX2 R2, R2 ;  /* 0x0000000200027308 */ /* 0x000f220000000800 */
[----:B-----5:R-:W-:Y:S01]  /*23600*/  F2FP.PACK_AB R6, R29, R30 ;  /* 0x0000001e1d06723e */ /* 0x020fe200000000ff */
[-C--:B------:R-:W-:Y:S02]  /*23610*/  FMUL.FTZ R36, R36, R164.reuse ;  /* 0x000000a424247220 */ /* 0x080fe40000410000 */
[-C--:B------:R-:W-:Y:S02]  /*23620*/  FMUL.FTZ R37, R37, R164.reuse ;  /* 0x000000a425257220 */ /* 0x080fe40000410000 */
[-C--:B------:R-:W-:Y:S02]  /*23630*/  FMUL.FTZ R40, R40, R164.reuse ;  /* 0x000000a428287220 */ /* 0x080fe40000410000 */
[----:B------:R-:W-:Y:S01]  /*23640*/  MUFU.EX2 R0, R0 ;  /* 0x0000000000007308 */ /* 0x000fe20000000800 */
[-C--:B------:R-:W-:Y:S02]  /*23650*/  FMUL.FTZ R41, R41, R164.reuse ;  /* 0x000000a429297220 */ /* 0x080fe40000410000 */
[----:B------:R-:W-:-:S02]  /*23660*/  FMUL.FTZ R44, R44, R164 ;  /* 0x000000a42c2c7220 */ /* 0x000fc40000410000 */
[-C--:B------:R-:W-:Y:S02]  /*23670*/  FMUL.FTZ R45, R45, R164.reuse ;  /* 0x000000a42d2d7220 */ /* 0x080fe40000410000 */
[----:B------:R-:W-:Y:S01]  /*23680*/  FMUL.FTZ R48, R48, R164 ;  /* 0x000000a430307220 */ /* 0x000fe20000410000 */
[----:B------:R-:W5:Y:S01]  /*23690*/  MUFU.EX2 R35, R35 ;  /* 0x0000002300237308 */ /* 0x000f620000000800 */
[----:B----4-:R-:W-:Y:S01]  /*236a0*/  F2FP.PACK_AB R5, R2, R28 ;  /* 0x0000001c0205723e */ /* 0x010fe200000000ff */
[-C--:B------:R-:W-:Y:S02]  /*236b0*/  FMUL.FTZ R49, R49, R164.reuse ;  /* 0x000000a431317220 */ /* 0x080fe40000410000 */
[-C--:B------:R-:W-:Y:S02]  /*236c0*/  FMUL.FTZ R52, R52, R164.reuse ;  /* 0x000000a434347220 */ /* 0x080fe40000410000 */
[-C--:B------:R-:W-:Y:S02]  /*236d0*/  FMUL.FTZ R53, R53, R164.reuse ;  /* 0x000000a435357220 */ /* 0x080fe40000410000 */
[----:B------:R-:W4:Y:S01]  /*236e0*/  MUFU.EX2 R3, R3 ;  /* 0x0000000300037308 */ /* 0x000f220000000800 */
[----:B------:R-:W-:-:S02]  /*236f0*/  FMUL.FTZ R56, R56, R164 ;  /* 0x000000a438387220 */ /* 0x000fc40000410000 */
[-C--:B------:R-:W-:Y:S02]  /*23700*/  FMUL.FTZ R57, R57, R164.reuse ;  /* 0x000000a439397220 */ /* 0x080fe40000410000 */
[-C--:B------:R-:W-:Y:S02]  /*23710*/  FMUL.FTZ R60, R60, R164.reuse ;  /* 0x000000a43c3c7220 */ /* 0x080fe40000410000 */
[----:B------:R-:W-:Y:S01]  /*23720*/  FMUL.FTZ R61, R61, R164 ;  /* 0x000000a43d3d7220 */ /* 0x000fe20000410000 */
[----:B-----5:R-:W-:Y:S01]  /*23730*/  F2FP.PACK_AB R7, R35, R0 ;  /* 0x000000002307723e */ /* 0x020fe200000000ff */
[-C--:B------:R-:W-:Y:S02]  /*23740*/  FMUL.FTZ R64, R64, R164.reuse ;  /* 0x000000a440407220 */ /* 0x080fe40000410000 */
[-C--:B------:R-:W-:Y:S02]  /*23750*/  FMUL.FTZ R65, R65, R164.reuse ;  /* 0x000000a441417220 */ /* 0x080fe40000410000 */
[----:B------:R-:W-:-:S02]  /*23760*/  FMUL.FTZ R68, R68, R164 ;  /* 0x000000a444447220 */ /* 0x000fc40000410000 */
[----:B------:R-:W-:Y:S02]  /*23770*/  FMUL.FTZ R69, R69, R164 ;  /* 0x000000a445457220 */ /* 0x000fe40000410000 */
[-C--:B----4-:R-:W-:Y:S02]  /*23780*/  FMUL.FTZ R162, R162, R3.reuse ;  /* 0x00000003a2a27220 */ /* 0x090fe40000410000 */
[-C--:B------:R-:W-:Y:S02]  /*23790*/  FMUL.FTZ R163, R163, R3.reuse ;  /* 0x00000003a3a37220 */ /* 0x080fe40000410000 */
[-C--:B------:R-:W-:Y:S02]  /*237a0*/  FMUL.FTZ R158, R158, R3.reuse ;  /* 0x000000039e9e7220 */ /* 0x080fe40000410000 */
[-C--:B------:R-:W-:Y:S02]  /*237b0*/  FMUL.FTZ R159, R159, R3.reuse ;  /* 0x000000039f9f7220 */ /* 0x080fe40000410000 */
[-C--:B------:R-:W-:Y:S01]  /*237c0*/  FMUL.FTZ R154, R154, R3.reuse ;  /* 0x000000039a9a7220 */ /* 0x080fe20000410000 */
        /* <DEDUP_REMOVED lines=8> */
[-C--:B------:R-:W-:Y:S02]  /*23850*/  FMUL.FTZ R142, R142, R3.reuse ;  /* 0x000000038e8e7220 */ /* 0x080fe40000410000 */
[----:B------:R-:W-:-:S02]  /*23860*/  FMUL.FTZ R143, R143, R3 ;  /* 0x000000038f8f7220 */ /* 0x000fc40000410000 */
        /* <DEDUP_REMOVED lines=10> */
[C---:B-1----:R-:W-:Y:S01]  /*23910*/  HMMA.16816.F32 R144, R4.reuse, R12, R144 ;  /* 0x0000000c0490723c */ /* 0x042fe20000001890 */
        /* <DEDUP_REMOVED lines=9> */
[-C--:B------:R-:W-:Y:S01]  /*239b0*/  FMUL.FTZ R58, R58, R3.reuse ;  /* 0x000000033a3a7220 */ /* 0x080fe20000410000 */
[----:B--2---:R-:W-:Y:S01]  /*239c0*/  HMMA.16816.F32 R136, R4, R8, R136 ;  /* 0x000000080488723c */ /* 0x004fe20000001888 */
[-C--:B------:R-:W-:Y:S02]  /*239d0*/  FMUL.FTZ R59, R59, R3.reuse ;  /* 0x000000033b3b7220 */ /* 0x080fe40000410000 */
[-C--:B------:R-:W-:Y:S02]  /*239e0*/  FMUL.FTZ R62, R62, R3.reuse ;  /* 0x000000033e3e7220 */ /* 0x080fe40000410000 */
[----:B------:R-:W-:-:S02]  /*239f0*/  FMUL.FTZ R63, R63, R3 ;  /* 0x000000033f3f7220 */ /* 0x000fc40000410000 */
[-C--:B------:R-:W-:Y:S01]  /*23a00*/  FMUL.FTZ R66, R66, R3.reuse ;  /* 0x0000000342427220 */ /* 0x080fe20000410000 */
[C---:B------:R-:W-:Y:S01]  /*23a10*/  HMMA.16816.F32 R132, R4.reuse, R10, R132 ;  /* 0x0000000a0484723c */ /* 0x040fe20000001884 */
[----:B------:R-:W2:Y:S01]  /*23a20*/  LDSM.16.MT88.4 R8, [R216+0x12000] ;  /* 0x01200000d808783b */ /* 0x000ea20000004200 */
[-C--:B------:R-:W-:Y:S02]  /*23a30*/  FMUL.FTZ R67, R67, R3.reuse ;  /* 0x0000000343437220 */ /* 0x080fe40000410000 */
[-C--:B------:R-:W-:Y:S02]  /*23a40*/  FMUL.FTZ R70, R70, R3.reuse ;  /* 0x0000000346467220 */ /* 0x080fe40000410000 */
[----:B------:R-:W-:Y:S02]  /*23a50*/  FMUL.FTZ R71, R71, R3 ;  /* 0x0000000347477220 */ /* 0x000fe40000410000 */
[----:B---3--:R-:W-:Y:S01]  /*23a60*/  HMMA.16816.F32 R36, R4, R16, R36 ;  /* 0x000000100424723c */ /* 0x008fe20000001824 */
[----:B------:R-:W-:-:S02]  /*23a70*/  FMUL.FTZ R72, R72, R164 ;  /* 0x000000a448487220 */ /* 0x000fc40000410000 */
[-C--:B------:R-:W-:Y:S02]  /*23a80*/  FMUL.FTZ R73, R73, R164.reuse ;  /* 0x000000a449497220 */ /* 0x080fe40000410000 */
[-C--:B------:R-:W-:Y:S02]  /*23a90*/  FMUL.FTZ R74, R74, R3.reuse ;  /* 0x000000034a4a7220 */ /* 0x080fe40000410000 */
[-C--:B------:R-:W-:Y:S01]  /*23aa0*/  FMUL.FTZ R75, R75, R3.reuse ;  /* 0x000000034b4b7220 */ /* 0x080fe20000410000 */
[----:B------:R-:W-:Y:S01]  /*23ab0*/  HMMA.16816.F32 R40, R4, R18, R40 ;  /* 0x000000120428723c */ /* 0x000fe20000001828 */
[----:B------:R-:W3:Y:S01]  /*23ac0*/  LDSM.16.MT88.4 R16, [R215+0x12000] ;  /* 0x01200000d710783b */ /* 0x000ee20000004200 */
        /* <DEDUP_REMOVED lines=15> */
[----:B------:R-:W-:Y:S02]  /*23bc0*/  FMUL.FTZ R87, R87, R3 ;  /* 0x0000000357577220 */ /* 0x000fe40000410000 */
        /* <DEDUP_REMOVED lines=36> */
[----:B------:R-:W-:Y:S02]  /*23e10*/  FMUL.FTZ R113, R113, R164 ;  /* 0x000000a471717220 */ /* 0x000fe40000410000 */
[-C--:B------:R-:W-:Y:S02]  /*23e20*/  FMUL.FTZ R114, R114, R3.reuse ;  /* 0x0000000372727220 */ /* 0x080fe40000410000 */
[----:B------:R-:W-:Y:S02]  /*23e30*/  FMUL.FTZ R115, R115, R3 ;  /* 0x0000000373737220 */ /* 0x000fe40000410000 */
[----:B---3--:R-:W-:Y:S01]  /*23e40*/  HMMA.16816.F32 R84, R4, R16, R84 ;  /* 0x000000100454723c */ /* 0x008fe20000001854 */
[----:B------:R-:W-:-:S02]  /*23e50*/  FFMA.FTZ R170, R192, R169, -R24 ;  /* 0x000000a9c0aa7223 */ /* 0x000fc40000010818 */
[-CC-:B------:R-:W-:Y:S02]  /*23e60*/  FFMA.FTZ R171, R191, R169.reuse, -R24.reuse ;  /* 0x000000a9bfab7223 */ /* 0x180fe40000010818 */
[-CC-:B------:R-:W-:Y:S02]  /*23e70*/  FFMA.FTZ R172, R190, R169.reuse, -R24.reuse ;  /* 0x000000a9beac7223 */ /* 0x180fe40000010818 */
[-C--:B------:R-:W-:Y:S01]  /*23e80*/  FFMA.FTZ R173, R187, R169.reuse, -R24 ;  /* 0x000000a9bbad7223 */ /* 0x080fe20000010818 */
[----:B------:R-:W-:Y:S01]  /*23e90*/  HMMA.16816.F32 R88, R4, R18, R88 ;  /* 0x000000120458723c */ /* 0x000fe20000001858 */
[----:B------:R-:W3:Y:S01]  /*23ea0*/  LDSM.16.MT88.4 R16, [R217+0x16000] ;  /* 0x01600000d910783b */ /* 0x000ee20000004200 */
[-CC-:B------:R-:W-:Y:S01]  /*23eb0*/  FFMA.FTZ R174, R186, R169.reuse, -R168.reuse ;  /* 0x000000a9baae7223 */ /* 0x180fe200000108a8 */
[----:B------:R-:W-:Y:S01]  /*23ec0*/  MUFU.EX2 R170, R170 ;  /* 0x000000aa00aa7308 */ /* 0x000fe20000000800 */
[-CC-:B------:R-:W-:Y:S02]  /*23ed0*/  FFMA.FTZ R175, R176, R169.reuse, -R168.reuse ;  /* 0x000000a9b0af7223 */ /* 0x180fe400000108a8 */
[----:B------:R-:W-:-:S02]  /*23ee0*/  FFMA.FTZ R177, R177, R169, -R168 ;  /* 0x000000a9b1b17223 */ /* 0x000fc400000108a8 */
[C---:B-1----:R-:W-:Y:S01]  /*23ef0*/  HMMA.16816.F32 R92, R4.reuse, R12, R92 ;  /* 0x0000000c045c723c */ /* 0x042fe2000000185c */
[----:B------:R-:W-:Y:S02]  /*23f00*/  FFMA.FTZ R185, R185, R169, -R168 ;  /* 0x000000a9b9b97223 */ /* 0x000fe400000108a8 */
[----:B------:R-:W1:Y:S01]  /*23f10*/  MUFU.EX2 R171, R171 ;  /* 0x000000ab00ab7308 */ /* 0x000e620000000800 */
        /* <DEDUP_REMOVED lines=9> */
[C---:B--2---:R-:W-:Y:S01]  /*23fb0*/  HMMA.16816.F32 R100, R4.reuse, R8, R100 ;  /* 0x000000080464723c */ /* 0x044fe20000001864 */
[-C--:B------:R-:W-:Y:S01]  /*23fc0*/  FMUL.FTZ R122, R122, R3.reuse ;  /* 0x000000037a7a7220 */ /* 0x080fe20000410000 */
[----:B------:R-:W-:Y:S01]  /*23fd0*/  MUFU.EX2 R173, R173 ;  /* 0x000000ad00ad7308 */ /* 0x000fe20000000800 */
[-C--:B------:R-:W-:Y:S02]  /*23fe0*/  FMUL.FTZ R123, R123, R3.reuse ;  /* 0x000000037b7b7220 */ /* 0x080fe40000410000 */
[-C--:B------:R-:W-:Y:S02]  /*23ff0*/  FMUL.FTZ R124, R124, R164.reuse ;  /* 0x000000a47c7c7220 */ /* 0x080fe40000410000 */
[----:B------:R-:W-:Y:S01]  /*24000*/  FMUL.FTZ R125, R125, R164 ;  /* 0x000000a47d7d7220 */ /* 0x000fe20000410000 */
[----:B------:R-:W-:Y:S01]  /*24010*/  HMMA.16816.F32 R104, R4, R10, R104 ;  /* 0x0000000a0468723c */ /* 0x000fe20000001868 */
[----:B------:R-:W2:Y:S01]  /*24020*/  LDSM.16.MT88.4 R8, [R215+0x16000] ;  /* 0x01600000d708783b */ /* 0x000ea20000004200 */
[----:B------:R-:W-:Y:S01]  /*24030*/  MUFU.EX2 R174, R174 ;  /* 0x000000ae00ae7308 */ /* 0x000fe20000000800 */
[----:B------:R-:W-:-:S02]  /*24040*/  FMUL.FTZ R126, R126, R3 ;  /* 0x000000037e7e7220 */ /* 0x000fc40000410000 */
[-C--:B------:R-:W-:Y:S02]  /*24050*/  FMUL.FTZ R127, R127, R3.reuse ;  /* 0x000000037f7f7220 */ /* 0x080fe40000410000 */
[-C--:B------:R-:W-:Y:S01]  /*24060*/  FMUL.FTZ R128, R128, R164.reuse ;  /* 0x000000a480807220 */ /* 0x080fe20000410000 */
[C---:B---3--:R-:W-:Y:S01]  /*24070*/  HMMA.16816.F32 R108, R4.reuse, R16, R108 ;  /* 0x00000010046c723c */ /* 0x048fe2000000186c */
[----:B------:R-:W-:Y:S01]  /*24080*/  FMUL.FTZ R129, R129, R164 ;  /* 0x000000a481817220 */ /* 0x000fe20000410000 */
[----:B------:R3:W5:Y:S01]  /*24090*/  MUFU.EX2 R176, R185 ;  /* 0x000000b900b07308 */ /* 0x0007620000000800 */
        /* <DEDUP_REMOVED lines=8> */
[-C--:B------:R-:W-:Y:S01]  /*24120*/  FFMA.FTZ R181, R181, R169.reuse, -R24 ;  /* 0x000000a9b5b57223 */ /* 0x080fe20000010818 */
[C---:B----4-:R-:W-:Y:S01]  /*24130*/  HMMA.16816.F32 R116, R4.reuse, R12, R116 ;  /* 0x0000000c0474723c */ /* 0x050fe20000001874 */
[-CC-:B------:R-:W-:Y:S01]  /*24140*/  FFMA.FTZ R180, R180, R169.reuse, -R168.reuse ;  /* 0x000000a9b4b47223 */ /* 0x180fe200000108a8 */
[----:B------:R-:W4:Y:S01]  /*24150*/  MUFU.EX2 R177, R177 ;  /* 0x000000b100b17308 */ /* 0x000f220000000800 */
[-CC-:B---3--:R-:W-:Y:S02]  /*24160*/  FFMA.FTZ R185, R178, R169.reuse, -R168.reuse ;  /* 0x000000a9b2b97223 */ /* 0x188fe400000108a8 */
[-CC-:B------:R-:W-:Y:S02]  /*24170*/  FFMA.FTZ R178, R179, R169.reuse, -R168.reuse ;  /* 0x000000a9b3b27223 */ /* 0x180fe400000108a8 */
[-C--:B------:R-:W-:Y:S01]  /*24180*/  FFMA.FTZ R179, R27, R169.reuse, -R168 ;  /* 0x000000a91bb37223 */ /* 0x080fe200000108a8 */
[----:B------:R-:W-:Y:S01]  /*24190*/  HMMA.16816.F32 R120, R4, R14, R120 ;  /* 0x0000000e0478723c */ /* 0x000fe20000001878 */
[----:B------:R-:W3:Y:S01]  /*241a0*/  LDSM.16.MT88.4 R12, [R217+0x10800] ;  /* 0x01080000d90c783b */ /* 0x000ee20000004200 */
[----:B------:R-:W1:Y:S01]  /*241b0*/  MUFU.EX2 R182, R182 ;  /* 0x000000b600b67308 */ /* 0x000e620000000800 */
[----:B------:R-:W-:-:S02]  /*241c0*/  FFMA.FTZ R186, R26, R169, -R24 ;  /* 0x000000a91aba7223 */ /* 0x000fc40000010818 */
[-CC-:B------:R-:W-:Y:S02]  /*241d0*/  FFMA.FTZ R187, R25, R169.reuse, -R24.reuse ;  /* 0x000000a919bb7223 */ /* 0x180fe40000010818 */
[-CC-:B------:R-:W-:Y:S01]  /*241e0*/  FFMA.FTZ R190, R23, R169.reuse, -R24.reuse ;  /* 0x000000a917be7223 */ /* 0x180fe20000010818 */
[C---:B--2---:R-:W-:Y:S02]  /*241f0*/  HMMA.16816.F32 R124, R4.reuse, R8, R124 ;  /* 0x00000008047c723c */ /* 0x044fe4000000187c */
[----:B------:R-:W-:Y:S01]  /*24200*/  MUFU.EX2 R184, R184 ;  /* 0x000000b800b87308 */ /* 0x000fe20000000800 */
[-C--:B------:R-:W-:Y:S02]  /*24210*/  FFMA.FTZ R191, R22, R169.reuse, -R24 ;  /* 0x000000a916bf7223 */ /* 0x080fe40000010818 */
[-CC-:B------:R-:W-:Y:S01]  /*24220*/  FFMA.FTZ R192, R21, R169.reuse, -R168.reuse ;  /* 0x000000a915c07223 */ /* 0x180fe200000108a8 */
[----:B------:R-:W-:Y:S01]  /*24230*/  LDSM.16.MT88.4 R24, [R218+0x11800] ;  /* 0x01180000da18783b */ /* 0x000fe20000004200 */
[-CC-:B------:R-:W-:Y:S01]  /*24240*/  FFMA.FTZ R193, R20, R169.reuse, -R168.reuse ;  /* 0x000000a914c17223 */ /* 0x180fe200000108a8 */
[----:B------:R-:W-:Y:S02]  /*24250*/  HMMA.16816.F32 R128, R4, R10, R128 ;  /* 0x0000000a0480723c */ /* 0x000fe40000001880 */
[----:B------:R-:W2:Y:S01]  /*24260*/  LDSM.16.MT88.4 R8, [R216+0x10800] ;  /* 0x01080000d808783b */ /* 0x000ea20000004200 */
[----:B------:R-:W-:Y:S01]  /*24270*/  MUFU.EX2 R183, R183 ;  /* 0x000000b700b77308 */ /* 0x000fe20000000800 */
[----:B------:R-:W-:-:S02]  /*24280*/  FFMA.FTZ R166, R166, R169, -R168 ;  /* 0x000000a9a6a67223 */ /* 0x000fc400000108a8 */
[----:B------:R-:W-:Y:S01]  /*24290*/  FFMA.FTZ R165, R165, R169, -R168 ;  /* 0x000000a9a5a57223 */ /* 0x000fe200000108a8 */
[----:B------:R-:W-:Y:S01]  /*242a0*/  LDSM.16.MT88.4 R20, [R217+0x11800] ;  /* 0x01180000d914783b */ /* 0x000fe20000004200 */
[----:B-1----:R-:W-:Y:S01]  /*242b0*/  F2FP.PACK_AB R4, R171, R170 ;  /* 0x000000aaab04723e */ /* 0x002fe200000000ff */
[----:B------:R-:W-:Y:S01]  /*242c0*/  FFMA.FTZ R32, R247, R164, R32 ;  /* 0x000000a4f7207223 */ /* 0x000fe20000010020 */
[----:B-----5:R-:W-:Y:S01]  /*242d0*/  F2FP.PACK_AB R5, R176, R174 ;  /* 0x000000aeb005723e */ /* 0x020fe200000000ff */
        /* <DEDUP_REMOVED lines=8> */
[----:B------:R-:W1:Y:S01]  /*24360*/  MUFU.EX2 R180, R180 ;  /* 0x000000b400b47308 */ /* 0x000e620000000800 */
[----:B------:R-:W-:Y:S01]  /*24370*/  FADD.FTZ R31, R30, R31 ;  /* 0x0000001f1e1f7221 */ /* 0x000fe20000010000 */
[----:B------:R-:W-:Y:S01]  /*24380*/  HMMA.16816.F32 R160, R4, R16, R160 ;  /* 0x0000001004a0723c */ /* 0x000fe200000018a0 */
[----:B------:R-:W-:-:S02]  /*24390*/  FADD.FTZ R2, R0, R2 ;  /* 0x0000000200027221 */ /* 0x000fc40000010000 */
[----:B------:R-:W-:Y:S02]  /*243a0*/  FADD.FTZ R29, R29, R31 ;  /* 0x0000001f1d1d7221 */ /* 0x000fe40000010000 */
[----:B------:R-:W-:Y:S01]  /*243b0*/  FADD.FTZ R35, R35, R2 ;  /* 0x0000000223237221 */ /* 0x000fe20000010000 */
[----:B------:R-:W4:Y:S01]  /*243c0*/  MUFU.EX2 R185, R185 ;  /* 0x000000b900b97308 */ /* 0x000f220000000800 */
[----:B------:R-:W-:Y:S01]  /*243d0*/  FADD.FTZ R29, R170, R29 ;  /* 0x0000001daa1d7221 */ /* 0x000fe20000010000 */
[C---:B------:R-:W-:Y:S01]  /*243e0*/  HMMA.16816.F32 R156, R4.reuse, R18, R156 ;  /* 0x00000012049c723c */ /* 0x040fe2000000189c */
[----:B------:R-:W5:Y:S01]  /*243f0*/  LDSM.16.MT88.4 R16, [R215+0x10800] ;  /* 0x01080000d710783b */ /* 0x000f620000004200 */
[----:B------:R-:W-:Y:S02]  /*24400*/  FADD.FTZ R35, R174, R35 ;  /* 0x00000023ae237221 */ /* 0x000fe40000010000 */
[----:B------:R-:W-:Y:S02]  /*24410*/  FADD.FTZ R171, R171, R29 ;  /* 0x0000001dabab7221 */ /* 0x000fe40000010000 */
[----:B------:R-:W-:Y:S01]  /*24420*/  MUFU.EX2 R178, R178 ;  /* 0x000000b200b27308 */ /* 0x000fe20000000800 */
[----:B------:R-:W-:Y:S01]  /*24430*/  FADD.FTZ R176, R176, R35 ;  /* 0x00000023b0b07221 */ /* 0x000fe20000010000 */
[----:B---3--:R-:W-:Y:S01]  /*24440*/  HMMA.16816.F32 R152, R4, R12, R152 ;  /* 0x0000000c0498723c */ /* 0x008fe20000001898 */
[----:B------:R-:W-:-:S02]  /*24450*/  FADD.FTZ R171, R172, R171 ;  /* 0x000000abacab7221 */ /* 0x000fc40000010000 */
[----:B------:R-:W-:Y:S02]  /*24460*/  FADD.FTZ R176, R175, R176 ;  /* 0x000000b0afb07221 */ /* 0x000fe40000010000 */
[----:B------:R-:W-:Y:S01]  /*24470*/  FADD.FTZ R173, R173, R171 ;  /* 0x000000abadad7221 */ /* 0x000fe20000010000 */
[----:B------:R-:W3:Y:S01]  /*24480*/  MUFU.EX2 R179, R179 ;  /* 0x000000b300b37308 */ /* 0x000ee20000000800 */
[----:B------:R-:W-:Y:S01]  /*24490*/  FADD.FTZ R177, R177, R176 ;  /* 0x000000b0b1b17221 */ /* 0x000fe20000010000 */
[C---:B------:R-:W-:Y:S01]  /*244a0*/  HMMA.16816.F32 R148, R4.reuse, R14, R148 ;  /* 0x0000000e0494723c */ /* 0x040fe20000001894 */
[----:B------:R-:W3:Y:S01]  /*244b0*/  LDSM.16.MT88.4 R12, [R218+0x12800] ;  /* 0x01280000da0c783b */ /* 0x000ee20000004200 */
[----:B------:R-:W-:Y:S02]  /*244c0*/  FADD.FTZ R173, R182, R173 ;  /* 0x000000adb6ad7221 */ /* 0x000fe40000010000 */
[----:B-1----:R-:W-:Y:S02]  /*244d0*/  FADD.FTZ R177, R180, R177 ;  /* 0x000000b1b4b17221 */ /* 0x002fe40000010000 */
[----:B------:R-:W1:Y:S02]  /*244e0*/  MUFU.EX2 R186, R186 ;  /* 0x000000ba00ba7308 */ /* 0x000e640000000800 */
[C---:B--2---:R-:W-:Y:S06]  /*244f0*/  HMMA.16816.F32 R144, R4.reuse, R8, R144 ;  /* 0x000000080490723c */ /* 0x044fec0000001890 */
[----:B------:R-:W-:Y:S02]  /*24500*/  MUFU.EX2 R187, R187 ;  /* 0x000000bb00bb7308 */ /* 0x000fe40000000800 */
[C---:B------:R-:W-:Y:S01]  /*24510*/  HMMA.16816.F32 R140, R4.reuse, R10, R140 ;  /* 0x0000000a048c723c */ /* 0x040fe2000000188c */
[----:B------:R-:W2:Y:S05]  /*24520*/  LDSM.16.MT88.4 R8, [R217+0x12800] ;  /* 0x01280000d908783b */ /* 0x000eaa0000004200 */
[----:B------:R-:W-:Y:S02]  /*24530*/  MUFU.EX2 R190, R190 ;  /* 0x000000be00be7308 */ /* 0x000fe40000000800 */
[C---:B-----5:R-:W-:Y:S06]  /*24540*/  HMMA.16816.F32 R136, R4.reuse, R16, R136 ;  /* 0x000000100488723c */ /* 0x060fec0000001888 */
[----:B------:R-:W-:Y:S02]  /*24550*/  MUFU.EX2 R191, R191 ;  /* 0x000000bf00bf7308 */ /* 0x000fe40000000800 */
[C---:B------:R-:W-:Y:S01]  /*24560*/  HMMA.16816.F32 R132, R4.reuse, R18, R132 ;  /* 0x000000120484723c */ /* 0x040fe20000001884 */
[----:B------:R-:W5:Y:S05]  /*24570*/  LDSM.16.MT88.4 R16, [R216+0x12800] ;  /* 0x01280000d810783b */ /* 0x000f6a0000004200 */
[----:B------:R-:W1:Y:S02]  /*24580*/  MUFU.EX2 R192, R192 ;  /* 0x000000c000c07308 */ /* 0x000e640000000800 */
[C---:B---3--:R-:W-:Y:S06]  /*24590*/  HMMA.16816.F32 R36, R4.reuse, R12, R36 ;  /* 0x0000000c0424723c */ /* 0x048fec0000001824 */
[----:B------:R-:W3:Y:S02]  /*245a0*/  MUFU.EX2 R193, R193 ;  /* 0x000000c100c17308 */ /* 0x000ee40000000800 */
[C---:B------:R-:W-:Y:S01]  /*245b0*/  HMMA.16816.F32 R40, R4.reuse, R14, R40 ;  /* 0x0000000e0428723c */ /* 0x040fe20000001828 */
[----:B------:R-:W1:Y:S05]  /*245c0*/  LDSM.16.MT88.4 R12, [R215+0x12800] ;  /* 0x01280000d70c783b */ /* 0x000e6a0000004200 */
[----:B------:R-:W1:Y:S02]  /*245d0*/  MUFU.EX2 R166, R166 ;  /* 0x000000a600a67308 */ /* 0x000e640000000800 */
[C---:B--2---:R-:W-:Y:S06]  /*245e0*/  HMMA.16816.F32 R44, R4.reuse, R8, R44 ;  /* 0x00000008042c723c */ /* 0x044fec000000182c */
[----:B------:R-:W2:Y:S02]  /*245f0*/  MUFU.EX2 R165, R165 ;  /* 0x000000a500a57308 */ /* 0x000ea40000000800 */
        /* <DEDUP_REMOVED lines=30> */
[----:B------:R-:W-:Y:S01]  /*247e0*/  HMMA.16816.F32 R128, R4, R18, R128 ;  /* 0x000000120480723c */ /* 0x000fe20000001880 */
[----:B------:R-:W5:Y:S06]  /*247f0*/  LDSM.16.MT88.4 R16, [R216+0x11000] ;  /* 0x01100000d810783b */ /* 0x000f6c0000004200 */
[C---:B------:R-:W-:Y:S01]  /*24800*/  F2FP.PACK_AB R4, R184.reuse, R182 ;  /* 0x000000b6b804723e */ /* 0x040fe200000000ff */
[----:B------:R-:W-:Y:S01]  /*24810*/  FADD.FTZ R184, R184, R173 ;  /* 0x000000adb8b87221 */ /* 0x000fe20000010000 */
[C---:B----4-:R-:W-:Y:S01]  /*24820*/  F2FP.PACK_AB R5, R185.reuse, R180 ;  /* 0x000000b4b905723e */ /* 0x050fe200000000ff */
        /* <DEDUP_REMOVED lines=11> */
[----:B---3--:R-:W-:Y:S01]  /*248e0*/  FADD.FTZ R179, R193, R179 ;  /* 0x000000b3c1b37221 */ /* 0x008fe20000010000 */
[----:B------:R-:W-:Y:S01]  /*248f0*/  HMMA.16816.F32 R156, R4, R14, R156 ;  /* 0x0000000e049c723c */ /* 0x000fe2000000189c */
[----:B------:R-:W1:Y:S01]  /*24900*/  LDSM.16.MT88.4 R12, [R215+0x11000] ;  /* 0x01100000d70c783b */ /* 0x000e620000004200 */
[----:B------:R-:W-:-:S02]  /*24910*/  FADD.FTZ R181, R190, R181 ;  /* 0x000000b5beb57221 */ /* 0x000fc40000010000 */
[----:B------:R-:W-:Y:S02]  /*24920*/  FADD.FTZ R179, R166, R179 ;  /* 0x000000b3a6b37221 */ /* 0x000fe40000010000 */
[----:B------:R-:W-:Y:S02]  /*24930*/  FADD.FTZ R247, R191, R181 ;  /* 0x000000b5bff77221 */ /* 0x000fe40000010000 */
[----:B--2---:R-:W-:Y:S01]  /*24940*/  HMMA.16816.F32 R152, R4, R8, R152 ;  /* 0x000000080498723c */ /* 0x004fe20000001898 */
[----:B------:R-:W-:-:S07]  /*24950*/  FADD.FTZ R246, R165, R179 ;  /* 0x000000b3a5f67221 */ /* 0x000fce0000010000 */
[C---:B-----5:R-:W-:Y:S08]  /*24960*/  HMMA.16816.F32 R144, R4.reuse, R16, R144 ;  /* 0x000000100490723c */ /* 0x060ff00000001890 */
        /* <DEDUP_REMOVED lines=91> */
.L_x_7417:
[----:B------:R-:W-:Y:S05]  /*24f20*/  @!P6 BRA `(.L_x_7426) ;  /* 0x00005d200000e947 */ /* 0x000fea0003800000 */
[----:B------:R-:W-:Y:S02]  /*24f30*/  MOV R0, R3 ;  /* 0x0000000300007202 */ /* 0x000fe40000000f00 */
[----:B------:R-:W-:-:S02]  /*24f40*/  MOV R2, R164 ;  /* 0x000000a400027202 */ /* 0x000fc40000000f00 */
.L_x_7435:
        /* <DEDUP_REMOVED lines=77> */
.L_x_7428:
[----:B------:R-:W-:Y:S02]  /*25420*/  ULDC.64 UR4, c[0x0][0x118] ;  /* 0x0000460000047ab9 */ /* 0x000fe40000000a00 */
[----:B------:R-:W2:Y:S02]  /*25430*/  LD.E R7, [R164.64+0x40] ;  /* 0x00004004a4077980 */ /* 0x000ea4000c101900 */
[----:B--2---:R-:W-:Y:S04]  /*25440*/  LEA R7, -R7, RZ, 0x6 ;  /* 0x000000ff07077211 */ /* 0x004fe800078e31ff */
[----:B------:R-:W-:Y:S02]  /*25450*/  SHF.R.S32.HI R3, RZ, 0x1f, R7 ;  /* 0x0000001fff037819 */ /* 0x000fe40000011407 */
.L_x_7429:
[----:B------:R-:W-:Y:S05]  /*25460*/  BSYNC B0 ;  /* 0x0000000000007941 */ /* 0x000fea0003800000 */
.L_x_7427:
[C---:B------:R-:W-:Y:S01]  /*25470*/  LOP3.LUT P4, RZ, R238.reuse, 0x1, RZ, 0xc0, !PT ;  /* 0x00000001eeff7812 */ /* 0x040fe2000788c0ff */
[----:B------:R-:W-:Y:S01]  /*25480*/  ULDC.64 UR4, c[0x0][0x118] ;  /* 0x0000460000047ab9 */ /* 0x000fe20000000a00 */
[C---:B------:R-:W-:Y:S01]  /*25490*/  LEA R248, P0, R7.reuse, R189, 0x1 ;  /* 0x000000bd07f87211 */ /* 0x040fe200078008ff */
[----:B------:R-:W-:Y:S01]  /*254a0*/  IMAD.MOV.U32 R166, RZ, RZ, 0x10 ;  /* 0x00000010ffa67424 */ /* 0x000fe200078e00ff */
[C---:B------:R-:W-:Y:S01]  /*254b0*/  LOP3.LUT P3, RZ, R238.reuse, 0x2, RZ, 0xc0, !PT ;  /* 0x00000002eeff7812 */ /* 0x040fe2000786c0ff */
[----:B------:R-:W-:Y:S01]  /*254c0*/  IMAD.MOV.U32 R220, RZ, RZ, 0x20 ;  /* 0x00000020ffdc7424 */ /* 0x000fe200078e00ff */
[CC--:B------:R-:W-:Y:S01]  /*254d0*/  LEA.HI.X R249, R7.reuse, R188.reuse, R3, 0x1, P0 ;  /* 0x000000bc07f97211 */ /* 0x0c0fe200000f0c03 */
[----:B------:R-:W-:Y:S01]  /*254e0*/  BSSY B1, `(.L_x_7430) ;  /* 0x0000258000017945 */ /* 0x000fe20003800000 */
        /* <DEDUP_REMOVED lines=8> */
[--C-:B------:R-:W-:Y:S01]  /*25570*/  IMAD.X R4, R3, 0x1, R222.reuse, P5 ;  /* 0x0000000103047824 */ /* 0x100fe200028e06de */
[----:B------:R-:W-:Y:S01]  /*25580*/  @!P4 STS.128 [R236+0x10000], RZ ;  /* 0x010000ffec00c388 */ /* 0x000fe20000000c00 */
[CC--:B------:R-:W-:Y:S02]  /*25590*/  @P4 LEA R28, P5, R6.reuse, R189.reuse, 0x1 ;  /* 0x000000bd061c4211 */ /* 0x0c0fe400078a08ff */
[-C--:B------:R-:W-:Y:S01]  /*255a0*/  @P3 LEA R24, P0, R6, R189.reuse, 0x1 ;  /* 0x000000bd06183211 */ /* 0x080fe200078008ff */
[----:B------:R-:W-:Y:S01]  /*255b0*/  IMAD.X R3, R4, 0x1, R222, P6 ;  /* 0x0000000104037824 */ /* 0x000fe200030e06de */
[----:B------:R-:W-:Y:S01]  /*255c0*/  @!PT LDS RZ, [RZ] ;  /* 0x00000000fffff984 */ /* 0x000fe20000000800 */
[----:B------:R-:W-:Y:S01]  /*255d0*/  @!PT LDS RZ, [RZ] ;  /* 0x00000000fffff984 */ /* 0x000fe20000000800 */
[----:B------:R-:W-:Y:S01]  /*255e0*/  @!PT LDS RZ, [RZ] ;  /* 0x00000000fffff984 */ /* 0x000fe20000000800 */
[----:B------:R1:W-:Y:S01]  /*255f0*/  @P3 LDGSTS.E.BYPASS.LTC128B.128 [R236+0x12000], [R248.64+0x80] ;  /* 0x12000080f8ec3fae */ /* 0x0003e2000b901d44 */
[CCC-:B------:R-:W-:Y:S02]  /*25600*/  @P4 LEA.HI.X R29, R6.reuse, R188.reuse, R4.reuse, 0x1, P5 ;  /* 0x000000bc061d4211 */ /* 0x1c0fe400028f0c04 */
[CCC-:B------:R-:W-:Y:S02]  /*25610*/  @P3 LEA.HI.X R25, R6.reuse, R188.reuse, R4.reuse, 0x1, P0 ;  /* 0x000000bc06193211 */ /* 0x1c0fe400000f0c04 */
[----:B------:R-:W-:Y:S01]  /*25620*/  @!P3 STS.128 [R236+0x12000], RZ ;  /* 0x012000ffec00b388 */ /* 0x000fe20000000c00 */
[CC--:B------:R-:W-:Y:S02]  /*25630*/  @P2 LEA R22, P6, R6.reuse, R189.reuse, 0x1 ;  /* 0x000000bd06162211 */ /* 0x0c0fe400078c08ff */
[CC--:B------:R-:W-:Y:S02]  /*25640*/  @P1 LEA R20, P5, R6.reuse, R189.reuse, 0x1 ;  /* 0x000000bd06141211 */ /* 0x0c0fe400078a08ff */
[----:B------:R-:W-:Y:S01]  /*25650*/  @!PT LDS RZ, [RZ] ;  /* 0x00000000fffff984 */ /* 0x000fe20000000800 */
[----:B------:R-:W-:Y:S01]  /*25660*/  @!PT LDS RZ, [RZ] ;  /* 0x00000000fffff984 */ /* 0x000fe20000000800 */
[----:B------:R-:W-:Y:S01]  /*25670*/  @!PT LDS RZ, [RZ] ;  /* 0x00000000fffff984 */ /* 0x000fe20000000800 */
[----:B------:R1:W-:Y:S01]  /*25680*/  @P2 LDGSTS.E.BYPASS.LTC128B.128 [R236+0x14000], [R248.64+0x100] ;  /* 0x14000100f8ec2fae */ /* 0x0003e2000b901d44 */
[CCC-:B------:R-:W-:Y:S02]  /*25690*/  @P2 LEA.HI.X R23, R6.reuse, R188.reuse, R4.reuse, 0x1, P6 ;  /* 0x000000bc06172211 */ /* 0x1c0fe400030f0c04 */
[-C--:B------:R-:W-:Y:S02]  /*256a0*/  @P1 LEA.HI.X R21, R6, R188.reuse, R4, 0x1, P5 ;  /* 0x000000bc06151211 */ /* 0x080fe400028f0c04 */
        /* <DEDUP_REMOVED lines=11> */
[C---:B------:R-:W-:Y:S02]  /*25760*/  @P1 LEA R14, P0, R5.reuse, R189, 0x1 ;  /* 0x000000bd050e1211 */ /* 0x040fe400078008ff */
[----:B------:R-:W-:Y:S01]  /*25770*/  @!PT LDS RZ, [RZ] ;  /* 0x00000000fffff984 */ /* 0x000fe20000000800 */
[----:B------:R-:W-:Y:S01]  /*25780*/  @!PT LDS RZ, [RZ] ;  /* 0x00000000fffff984 */ /* 0x000fe20000000800 */
[----:B------:R-:W-:Y:S01]  /*25790*/  @!PT LDS RZ, [RZ] ;  /* 0x00000000fffff984 */ /* 0x000fe20000000800 */
[----:B------:R2:W-:Y:S01]  /*257a0*/  @P4 LDGSTS.E.BYPASS.LTC128B.128 [R236+0x10800], [R28.64] ;  /* 0x108000001cec4fae */ /* 0x0005e2000b901d44 */
[CCC-:B------:R-:W-:Y:S02]  /*257b0*/  @P2 LEA.HI.X R17, R5.reuse, R188.reuse, R3.reuse, 0x1, P5 ;  /* 0x000000bc05112211 */ /* 0x1c0fe400028f0c03 */
[CC--:B------:R-:W-:Y:S02]  /*257c0*/  @P1 LEA.HI.X R15, R5.reuse, R188.reuse, R3, 0x1, P0 ;  /* 0x000000bc050f1211 */ /* 0x0c0fe400000f0c03 */
[----:B------:R-:W-:Y:S01]  /*257d0*/  @!P4 STS.128 [R236+0x10800], RZ ;  /* 0x010800ffec00c388 */ /* 0x000fe20000000c00 */
[----:B------:R-:W-:Y:S04]  /*257e0*/  IADD3 R4, P6, R5, R221, RZ ;  /* 0x000000dd05047210 */ /* 0x000fe80007fde0ff */
[----:B------:R-:W-:Y:S01]  /*257f0*/  @!PT LDS RZ, [RZ] ;  /* 0x00000000fffff984 */ /* 0x000fe20000000800 */
[----:B------:R-:W-:Y:S01]  /*25800*/  @!PT LDS RZ, [RZ] ;  /* 0x00000000fffff984 */ /* 0x000fe20000000800 */
[----:B------:R-:W-:Y:S01]  /*25810*/  @!PT LDS RZ, [RZ] ;  /* 0x00000000fffff984 */ /* 0x000fe20000000800 */
[----:B------:R3:W-:Y:S01]  /*25820*/  @P3 LDGSTS.E.BYPASS.LTC128B.128 [R236+0x12800], [R24.64+0x80] ;  /* 0x1280008018ec3fae */ /* 0x0007e2000b901d44 */
[----:B------:R-:W-:Y:S01]  /*25830*/  IMAD.X R3, R3, 0x1, R222, P6 ;  /* 0x0000000103037824 */ /* 0x000fe200030e06de */
[CC--:B------:R-:W-:Y:S02]  /*25840*/  @P4 LEA R12, P0, R4.reuse, R189.reuse, 0x1 ;  /* 0x000000bd040c4211 */ /* 0x0c0fe400078008ff */
[CC--:B------:R-:W-:Y:S01]  /*25850*/  @P3 LEA R10, P6, R4.reuse, R189.reuse, 0x1 ;  /* 0x000000bd040a3211 */ /* 0x0c0fe200078c08ff */
[----:B------:R-:W-:Y:S01]  /*25860*/  @!P3 STS.128 [R236+0x12800], RZ ;  /* 0x012800ffec00b388 */ /* 0x000fe20000000c00 */
[CCC-:B------:R-:W-:Y:S02]  /*25870*/  @P4 LEA.HI.X R13, R4.reuse, R188.reuse, R3.reuse, 0x1, P0 ;  /* 0x000000bc040d4211 */ /* 0x1c0fe400000f0c03 */
[CCC-:B------:R-:W-:Y:S02]  /*25880*/  @P3 LEA.HI.X R11, R4.reuse, R188.reuse, R3.reuse, 0x1, P6 ;  /* 0x000000bc040b3211 */ /* 0x1c0fe400030f0c03 */
[----:B------:R-:W-:Y:S01]  /*25890*/  @!PT LDS RZ, [RZ] ;  /* 0x00000000fffff984 */ /* 0x000fe20000000800 */
[----:B------:R-:W-:Y:S01]  /*258a0*/  @!PT LDS RZ, [RZ] ;  /* 0x00000000fffff984 */ /* 0x000fe20000000800 */
[----:B------:R-:W-:Y:S01]  /*258b0*/  @!PT LDS RZ, [RZ] ;  /* 0x00000000fffff984 */ /* 0x000fe20000000800 */
[----:B------:R4:W-:Y:S01]  /*258c0*/  @P2 LDGSTS.E.BYPASS.LTC128B.128 [R236+0x14800], [R22.64+0x100] ;  /* 0x1480010016ec2fae */ /* 0x0009e2000b901d44 */
[CC--:B------:R-:W-:Y:S02]  /*258d0*/  @P2 LEA R6, P5, R4.reuse, R189.reuse, 0x1 ;  /* 0x000000bd04062211 */ /* 0x0c0fe400078a08ff */
[C---:B------:R-:W-:Y:S02]  /*258e0*/  @P1 LEA R8, P0, R4.reuse, R189, 0x1 ;  /* 0x000000bd04081211 */ /* 0x040fe400078008ff */
[----:B------:R-:W-:Y:S01]  /*258f0*/  @!P2 STS.128 [R236+0x14800], RZ ;  /* 0x014800ffec00a388 */ /* 0x000fe20000000c00 */
[CCC-:B------:R-:W-:Y:S02]  /*25900*/  @P2 LEA.HI.X R7, R4.reuse, R188.reuse, R3.reuse, 0x1, P5 ;  /* 0x000000bc04072211 */ /* 0x1c0fe400028f0c03 */
[----:B------:R-:W-:Y:S02]  /*25910*/  @P1 LEA.HI.X R9, R4, R188, R3, 0x1, P0 ;  /* 0x000000bc04091211 */ /* 0x000fe400000f0c03 */
        /* <DEDUP_REMOVED lines=44> */
[----:B------:R-:W1:Y:S05]  /*25be0*/  S2R R3, SR_TID.X ;  /* 0x0000000000037919 */ /* 0x000e6a0000002100 */
[----:B------:R-:W-:Y:S05]  /*25bf0*/  @!P1 STS.128 [R236+0x17800], RZ ;  /* 0x017800ffec009388 */ /* 0x000fea0000000c00 */
[----:B------:R-:W-:Y:S05]  /*25c00*/  LDSM.16.M88.4 R32, [R214] ;  /* 0x00000000d620783b */ /* 0x000fea0000000200 */
[----:B-----5:R-:W-:Y:S05]  /*25c10*/  LDSM.16.M88.4 R16, [R213+0x8800] ;  /* 0x00880000d510783b */ /* 0x020fea0000000200 */
[----:B---3--:R-:W-:Y:S05]  /*25c20*/  LDSM.16.M88.4 R24, [R213+0x9000] ;  /* 0x00900000d518783b */ /* 0x008fea0000000200 */
[----:B-1----:R-:W1:Y:S05]  /*25c30*/  LDSM.16.M88.4 R8, [R213+0x8000] ;  /* 0x00800000d508783b */ /* 0x002e6a0000000200 */
[----:B------:R-:W2:Y:S05]  /*25c40*/  LDSM.16.M88.4 R168, [R213+0x9800] ;  /* 0x00980000d5a8783b */ /* 0x000eaa0000000200 */
[----:B------:R-:W-:Y:S05]  /*25c50*/  LDSM.16.M88.4 R176, [R212] ;  /* 0x00000000d4b0783b */ /* 0x000fea0000000200 */
[----:B------:R-:W-:Y:S05]  /*25c60*/  LDSM.16.M88.4 R180, [R210] ;  /* 0x00000000d2b4783b */ /* 0x000fea0000000200 */
[----:B------:R-:W-:Y:S05]  /*25c70*/  LDSM.16.M88.4 R188, [R211+0x8000] ;  /* 0x00800000d3bc783b */ /* 0x000fea0000000200 */
[----:B------:R-:W-:Y:S05]  /*25c80*/  LDSM.16.M88.4 R192, [R211+0x8800] ;  /* 0x00880000d3c0783b */ /* 0x000fea0000000200 */
[----:B------:R-:W0:Y:S05]  /*25c90*/  LDGDEPBAR ;  /* 0x00000000000079af */ /* 0x000e2a0000000000 */
[----:B------:R-:W3:Y:S01]  /*25ca0*/  LD.E R250, [R164.64+0x18c] ;  /* 0x00018c04a4fa7980 */ /* 0x000ee2000c101900 */
[----:B------:R-:W-:Y:S04]  /*25cb0*/  SHF.R.S32.HI R4, RZ, 0x1f, R3 ;  /* 0x0000001fff047819 */ /* 0x000fe80000011403 */
[----:B------:R-:W-:Y:S04]  /*25cc0*/  LEA.HI R4, R4, R3, RZ, 0x4 ;  /* 0x0000000304047211 */ /* 0x000fe800078f20ff */
[----:B------:R-:W-:Y:S05]  /*25cd0*/  LOP3.LUT R4, R4, 0xfffffff0, RZ, 0xc0, !PT ;  /* 0xfffffff004047812 */ /* 0x000fea00078ec0ff */
[----:B------:R-:W-:Y:S05]  /*25ce0*/  IMAD.IADD R4, R3, 0x1, -R4 ;  /* 0x0000000103047824 */ /* 0x000fea00078e0a04 */
[----:B------:R-:W-:Y:S04]  /*25cf0*/  SHF.R.S32.HI R184, RZ, 0x1f, R4 ;  /* 0x0000001fffb87819 */ /* 0x000fe80000011404 */
[----:B------:R-:W-:Y:S04]  /*25d00*/  LEA.HI R184, R184, R4, RZ, 0x3 ;  /* 0x00000004b8b87211 */ /* 0x000fe800078f18ff */
[----:B------:R-:W-:Y:S05]  /*25d10*/  LOP3.LUT R184, R184, 0xfffffff8, RZ, 0xc0, !PT ;  /* 0xfffffff8b8b87812 */ /* 0x000fea00078ec0ff */
[----:B------:R-:W-:Y:S02]  /*25d20*/  IMAD.IADD R184, R4, 0x1, -R184 ;  /* 0x0000000104b87824 */ /* 0x000fe400078e0ab8 */
[C---:B-1----:R-:W-:Y:S03]  /*25d30*/  HMMA.16816.F32 R4, R32.reuse, R8, RZ ;  /* 0x000000082004723c */ /* 0x042fe600000018ff */
[----:B------:R-:W-:Y:S04]  /*25d40*/  LOP3.LUT P0, RZ, R184, 0x2, RZ, 0xc0, !PT ;  /* 0x00000002b8ff7812 */ /* 0x000fe8000780c0ff */
[----:B------:R-:W-:Y:S01]  /*25d50*/  SEL R166, R166, 0xfffffff0, !P0 ;  /* 0xfffffff0a6a67807 */ /* 0x000fe20004000000 */
[C---:B------:R-:W-:Y:S01]  /*25d60*/  HMMA.16816.F32 R8, R32.reuse, R10, RZ ;  /* 0x0000000a2008723c */ /* 0x040fe200000018ff */
[----:B------:R-:W-:Y:S03]  /*25d70*/  LOP3.LUT P0, RZ, R184, 0x4, RZ, 0xc0, !PT ;  /* 0x00000004b8ff7812 */ /* 0x000fe6000780c0ff */
[--C-:B------:R-:W-:Y:S01]  /*25d80*/  IMAD R166, R166, 0x2, R214.reuse ;  /* 0x00000002a6a67824 */ /* 0x100fe200078e02d6 */
[----:B------:R-:W-:Y:S02]  /*25d90*/  SEL R220, R220, 0xffffffe0, !P0 ;  /* 0xffffffe0dcdc7807 */ /* 0x000fe40004000000 */
[----:B------:R-:W-:Y:S01]  /*25da0*/  ISETP.GT.AND P0, PT, R237, R225, PT ;  /* 0x000000e1ed00720c */ /* 0x000fe20003f04270 */
[C---:B------:R-:W-:Y:S01]  /*25db0*/  HMMA.16816.F32 R12, R32.reuse, R16, RZ ;  /* 0x00000010200c723c */ /* 0x040fe200000018ff */
[----:B------:R-:W1:Y:S03]  /*25dc0*/  LDSM.16.M88.4 R172, [R166] ;  /* 0x00000000a6ac783b */ /* 0x000e660000000200 */
[C---:B------:R-:W-:Y:S02]  /*25dd0*/  IMAD R219, R220.reuse, 0x2, R214 ;  /* 0x00000002dcdb7824 */ /* 0x040fe400078e02d6 */
[----:B------:R-:W-:Y:S02]  /*25de0*/  IMAD R220, R220, 0x2, R166 ;  /* 0x00000002dcdc7824 */ /* 0x000fe400078e02a6 */
[C---:B------:R-:W-:Y:S01]  /*25df0*/  HMMA.16816.F32 R16, R32.reuse, R18, RZ ;  /* 0x000000122010723c */ /* 0x040fe200000018ff */
[----:B------:R-:W-:Y:S07]  /*25e00*/  LDSM.16.M88.4 R184, [R219] ;  /* 0x00000000dbb8783b */ /* 0x000fee0000000200 */
[C---:B----4-:R-:W-:Y:S08]  /*25e10*/  HMMA.16816.F32 R20, R32.reuse, R24, RZ ;  /* 0x000000182014723c */ /* 0x050ff000000018ff */
[C---:B------:R-:W-:Y:S08]  /*25e20*/  HMMA.16816.F32 R24, R32.reuse, R26, RZ ;  /* 0x0000001a2018723c */ /* 0x040ff000000018ff */
[C---:B--2---:R-:W-:Y:S08]  /*25e30*/  HMMA.16816.F32 R28, R32.reuse, R168, RZ ;  /* 0x000000a8201c723c */ /* 0x044ff000000018ff */
[----:B------:R-:W-:Y:S01]  /*25e40*/  HMMA.16816.F32 R32, R32, R170, RZ ;  /* 0x000000aa2020723c */ /* 0x000fe200000018ff */
[----:B------:R-:W2:Y:S07]  /*25e50*/  LDSM.16.M88.4 R168, [R209] ;  /* 0x00000000d1a8783b */ /* 0x000eae0000000200 */
        /* <DEDUP_REMOVED lines=9> */
[C---:B-1----:R-:W-:Y:S08]  /*25ef0*/  HMMA.16816.F32 R28, R172.reuse, R176, R28 ;  /* 0x000000b0ac1c723c */ /* 0x042ff0000000181c */
[----:B------:R-:W-:Y:S01]  /*25f00*/  HMMA.16816.F32 R32, R172, R178, R32 ;  /* 0x000000b2ac20723c */ /* 0x000fe20000001820 */
[----:B------:R-:W-:Y:S05]  /*25f10*/  LDSM.16.M88.4 R172, [R220] ;  /* 0x00000000dcac783b */ /* 0x000fea0000000200 */
[----:B------:R-:W1:Y:S02]  /*25f20*/  LDSM.16.M88.4 R176, [R207] ;  /* 0x00000000cfb0783b */ /* 0x000e640000000200 */
[C---:B------:R-:W-:Y:S08]  /*25f30*/  HMMA.16816.F32 R4, R184.reuse, R188, R4 ;  /* 0x000000bcb804723c */ /* 0x040ff00000001804 */
[C---:B------:R-:W-:Y:S01]  /*25f40*/  HMMA.16816.F32 R8, R184.reuse, R190, R8 ;  /* 0x000000beb808723c */ /* 0x040fe20000001808 */
[----:B------:R-:W5:Y:S07]  /*25f50*/  LDSM.16.M88.4 R188, [R207+0x800] ;  /* 0x00080000cfbc783b */ /* 0x000f6e0000000200 */
        /* <DEDUP_REMOVED lines=8> */
[----:B------:R-:W-:Y:S05]  /*25fe0*/  LDSM.16.M88.4 R168, [R214+0x2000] ;  /* 0x00200000d6a8783b */ /* 0x000fea0000000200 */
[----:B------:R-:W2:Y:S02]  /*25ff0*/  LDSM.16.M88.4 R184, [R213+0xa000] ;  /* 0x00a00000d5b8783b */ /* 0x000ea40000000200 */
[C---:B-1----:R-:W-:Y:S08]  /*26000*/  HMMA.16816.F32 R4, R172.reuse, R176, R4 ;  /* 0x000000b0ac04723c */ /* 0x042ff00000001804 */
[C---:B------:R-:W-:Y:S01]  /*26010*/  HMMA.16816.F32 R8, R172.reuse, R178, R8 ;  /* 0x000000b2ac08723c */ /* 0x040fe20000001808 */
[----:B------:R-:W1:Y:S07]  /*26020*/  LDSM.16.M88.4 R176, [R213+0xa800] ;  /* 0x00a80000d5b0783b */ /* 0x000e6e0000000200 */
[C---:B-----5:R-:W-:Y:S08]  /*26030*/  HMMA.16816.F32 R12, R172.reuse, R188, R12 ;  /* 0x000000bcac0c723c */ /* 0x060ff0000000180c */
[C---:B------:R-:W-:Y:S01]  /*26040*/  HMMA.16816.F32 R16, R172.reuse, R190, R16 ;  /* 0x000000beac10723c */ /* 0x040fe20000001810 */
[----:B------:R-:W5:Y:S07]  /*26050*/  LDSM.16.M88.4 R188, [R213+0xb000] ;  /* 0x00b00000d5bc783b */ /* 0x000f6e0000000200 */
[C---:B------:R-:W-:Y:S08]  /*26060*/  HMMA.16816.F32 R20, R172.reuse, R192, R20 ;  /* 0x000000c0ac14723c */ /* 0x040ff00000001814 */
[C---:B------:R-:W-:Y:S01]  /*26070*/  HMMA.16816.F32 R24, R172.reuse, R194, R24 ;  /* 0x000000c2ac18723c */ /* 0x040fe20000001818 */
[----:B------:R-:W-:Y:S07]  /*26080*/  LDSM.16.M88.4 R192, [R206] ;  /* 0x00000000cec0783b */ /* 0x000fee0000000200 */
[C---:B----4-:R-:W-:Y:S08]  /*26090*/  HMMA.16816.F32 R28, R172.reuse, R180, R28 ;  /* 0x000000b4ac1c723c */ /* 0x050ff0000000181c */
[----:B------:R-:W-:Y:S01]  /*260a0*/  HMMA.16816.F32 R32, R172, R182, R32 ;  /* 0x000000b6ac20723c */ /* 0x000fe20000001820 */
[----:B------:R-:W4:Y:S05]  /*260b0*/  LDSM.16.M88.4 R172, [R213+0xb800] ;  /* 0x00b80000d5ac783b */ /* 0x000f2a0000000200 */
[----:B------:R-:W3:Y:S02]  /*260c0*/  LDSM.16.M88.4 R180, [R166+0x2000] ;  /* 0x00200000a6b4783b */ /* 0x000ee40000000200 */
[C---:B--2---:R-:W-:Y:S08]  /*260d0*/  HMMA.16816.F32 R4, R168.reuse, R184, R4 ;  /* 0x000000b8a804723c */ /* 0x044ff00000001804 */
[C---:B------:R-:W-:Y:S01]  /*260e0*/  HMMA.16816.F32 R8, R168.reuse, R186, R8 ;  /* 0x000000baa808723c */ /* 0x040fe20000001808 */
[----:B------:R-:W2:Y:S07]  /*260f0*/  LDSM.16.M88.4 R184, [R205] ;  /* 0x00000000cdb8783b */ /* 0x000eae0000000200 */
[C---:B-1----:R-:W-:Y:S08]  /*26100*/  HMMA.16816.F32 R12, R168.reuse, R176, R12 ;  /* 0x000000b0a80c723c */ /* 0x042ff0000000180c */
[C---:B------:R-:W-:Y:S01]  /*26110*/  HMMA.16816.F32 R16, R168.reuse, R178, R16 ;  /* 0x000000b2a810723c */ /* 0x040fe20000001810 */
[----:B------:R-:W-:Y:S07]  /*26120*/  LDSM.16.M88.4 R176, [R219+0x2000] ;  /* 0x00200000dbb0783b */ /* 0x000fee0000000200 */
[C---:B-----5:R-:W-:Y:S08]  /*26130*/  HMMA.16816.F32 R20, R168.reuse, R188, R20 ;  /* 0x000000bca814723c */ /* 0x060ff00000001814 */
[C---:B------:R-:W-:Y:S01]  /*26140*/  HMMA.16816.F32 R24, R168.reuse, R190, R24 ;  /* 0x000000bea818723c */ /* 0x040fe20000001818 */
[----:B------:R-:W-:Y:S07]  /*26150*/  LDSM.16.M88.4 R188, [R211+0xa000] ;  /* 0x00a00000d3bc783b */ /* 0x000fee0000000200 */
[C---:B----4-:R-:W-:Y:S08]  /*26160*/  HMMA.16816.F32 R28, R168.reuse, R172, R28 ;  /* 0x000000aca81c723c */ /* 0x050ff0000000181c */
[----:B------:R-:W-:Y:S01]  /*26170*/  HMMA.16816.F32 R32, R168, R174, R32 ;  /* 0x000000aea820723c */ /* 0x000fe20000001820 */
[----:B------:R-:W1:Y:S05]  /*26180*/  LDSM.16.M88.4 R168, [R204] ;  /* 0x00000000cca8783b */ /* 0x000e6a0000000200 */
[----:B------:R-:W4:Y:S02]  /*26190*/  LDSM.16.M88.4 R172, [R203] ;  /* 0x00000000cbac783b */ /* 0x000f240000000200 */
        /* <DEDUP_REMOVED lines=9> */
[C---:B----4-:R-:W-:Y:S08]  /*26230*/  HMMA.16816.F32 R28, R180.reuse, R172, R28 ;  /* 0x000000acb41c723c */ /* 0x050ff0000000181c */
[----:B------:R-:W-:Y:S01]  /*26240*/  HMMA.16816.F32 R32, R180, R174, R32 ;  /* 0x000000aeb420723c */ /* 0x000fe20000001820 */
[----:B------:R-:W-:Y:S05]  /*26250*/  LDSM.16.M88.4 R172, [R220+0x2000] ;  /* 0x00200000dcac783b */ /* 0x000fea0000000200 */
[----:B------:R-:W4:Y:S02]  /*26260*/  LDSM.16.M88.4 R180, [R207+0x2000] ;  /* 0x00200000cfb4783b */ /* 0x000f240000000200 */
[C---:B------:R-:W-:Y:S08]  /*26270*/  HMMA.16816.F32 R4, R176.reuse, R188, R4 ;  /* 0x000000bcb004723c */ /* 0x040ff00000001804 */
[C---:B------:R-:W-:Y:S01]  /*26280*/  HMMA.16816.F32 R8, R176.reuse, R190, R8 ;  /* 0x000000beb008723c */ /* 0x040fe20000001808 */
[----:B------:R-:W5:Y:S07]  /*26290*/  LDSM.16.M88.4 R188, [R207+0x2800] ;  /* 0x00280000cfbc783b */ /* 0x000f6e0000000200 */
[C---:B---3--:R-:W-:Y:S08]  /*262a0*/  HMMA.16816.F32 R12, R176.reuse, R192, R12 ;  /* 0x000000c0b00c723c */ /* 0x048ff0000000180c */
[C---:B------:R-:W-:Y:S01]  /*262b0*/  HMMA.16816.F32 R16, R176.reuse, R194, R16 ;  /* 0x000000c2b010723c */ /* 0x040fe20000001810 */
[----:B------:R-:W3:Y:S07]  /*262c0*/  LDSM.16.M88.4 R192, [R207+0x3000] ;  /* 0x00300000cfc0783b */ /* 0x000eee0000000200 */
[C---:B--2---:R-:W-:Y:S08]  /*262d0*/  HMMA.16816.F32 R20, R176.reuse, R184, R20 ;  /* 0x000000b8b014723c */ /* 0x044ff00000001814 */
[C---:B------:R-:W-:Y:S01]  /*262e0*/  HMMA.16816.F32 R24, R176.reuse, R186, R24 ;  /* 0x000000bab018723c */ /* 0x040fe20000001818 */
[----:B------:R-:W2:Y:S07]  /*262f0*/  LDSM.16.M88.4 R184, [R207+0x3800] ;  /* 0x00380000cfb8783b */ /* 0x000eae0000000200 */
[C---:B-1----:R-:W-:Y:S08]  /*26300*/  HMMA.16816.F32 R28, R176.reuse, R168, R28 ;  /* 0x000000a8b01c723c */ /* 0x042ff0000000181c */
[----:B------:R-:W-:Y:S01]  /*26310*/  HMMA.16816.F32 R32, R176, R170, R32 ;  /* 0x000000aab020723c */ /* 0x000fe20000001820 */
[----:B------:R-:W-:Y:S05]  /*26320*/  LDSM.16.M88.4 R168, [R214+0x4000] ;  /* 0x00400000d6a8783b */ /* 0x000fea0000000200 */
[----:B------:R-:W1:Y:S02]  /*26330*/  LDSM.16.M88.4 R176, [R213+0xc000] ;  /* 0x00c00000d5b0783b */ /* 0x000e640000000200 */
[C---:B----4-:R-:W-:Y:S08]  /*26340*/  HMMA.16816.F32 R4, R172.reuse, R180, R4 ;  /* 0x000000b4ac04723c */ /* 0x050ff00000001804 */
[C---:B------:R-:W-:Y:S01]  /*26350*/  HMMA.16816.F32 R8, R172.reuse, R182, R8 ;  /* 0x000000b6ac08723c */ /* 0x040fe20000001808 */
[----:B------:R-:W4:Y:S07]  /*26360*/  LDSM.16.M88.4 R180, [R213+0xc800] ;  /* 0x00c80000d5b4783b */ /* 0x000f2e0000000200 */
[C---:B-----5:R-:W-:Y:S08]  /*26370*/  HMMA.16816.F32 R12, R172.reuse, R188, R12 ;  /* 0x000000bcac0c723c */ /* 0x060ff0000000180c */
[C---:B------:R-:W-:Y:S01]  /*26380*/  HMMA.16816.F32 R16, R172.reuse, R190, R16 ;  /* 0x000000beac10723c */ /* 0x040fe20000001810 */
[----:B------:R-:W5:Y:S07]  /*26390*/  LDSM.16.M88.4 R188, [R213+0xd000] ;  /* 0x00d00000d5bc783b */ /* 0x000f6e0000000200 */
[C---:B---3--:R-:W-:Y:S08]  /*263a0*/  HMMA.16816.F32 R20, R172.reuse, R192, R20 ;  /* 0x000000c0ac14723c */ /* 0x048ff00000001814 */
[C---:B------:R-:W-:Y:S01]  /*263b0*/  HMMA.16816.F32 R24, R172.reuse, R194, R24 ;  /* 0x000000c2ac18723c */ /* 0x040fe20000001818 */
[----:B------:R-:W3:Y:S07]  /*263c0*/  LDSM.16.M88.4 R192, [R213+0xd800] ;  /* 0x00d80000d5c0783b */ /* 0x000eee0000000200 */
[C---:B--2---:R-:W-:Y:S08]  /*263d0*/  HMMA.16816.F32 R28, R172.reuse, R184, R28 ;  /* 0x000000b8ac1c723c */ /* 0x044ff0000000181c */
[----:B------:R-:W-:Y:S01]  /*263e0*/  HMMA.16816.F32 R32, R172, R186, R32 ;  /* 0x000000baac20723c */ /* 0x000fe20000001820 */
[----:B------:R-:W-:Y:S05]  /*263f0*/  LDSM.16.M88.4 R172, [R166+0x4000] ;  /* 0x00400000a6ac783b */ /* 0x000fea0000000200 */
[----:B------:R-:W2:Y:S02]  /*26400*/  LDSM.16.M88.4 R184, [R202] ;  /* 0x00000000cab8783b */ /* 0x000ea40000000200 */
[C---:B-1----:R-:W-:Y:S08]  /*26410*/  HMMA.16816.F32 R4, R168.reuse, R176, R4 ;  /* 0x000000b0a804723c */ /* 0x042ff00000001804 */
[C---:B------:R-:W-:Y:S01]  /*26420*/  HMMA.16816.F32 R8, R168.reuse, R178, R8 ;  /* 0x000000b2a808723c */ /* 0x040fe20000001808 */
[----:B------:R-:W1:Y:S07]  /*26430*/  LDSM.16.M88.4 R176, [R201] ;  /* 0x00000000c9b0783b */ /* 0x000e6e0000000200 */
[C---:B----4-:R-:W-:Y:S08]  /*26440*/  HMMA.16816.F32 R12, R168.reuse, R180, R12 ;  /* 0x000000b4a80c723c */ /* 0x050ff0000000180c */
[C---:B------:R-:W-:Y:S01]  /*26450*/  HMMA.16816.F32 R16, R168.reuse, R182, R16 ;  /* 0x000000b6a810723c */ /* 0x040fe20000001810 */
[----:B------:R-:W4:Y:S07]  /*26460*/  LDSM.16.M88.4 R180, [R200] ;  /* 0x00000000c8b4783b */ /* 0x000f2e0000000200 */
[C---:B-----5:R-:W-:Y:S08]  /*26470*/  HMMA.16816.F32 R20, R168.reuse, R188, R20 ;  /* 0x000000bca814723c */ /* 0x060ff00000001814 */
[C---:B------:R-:W-:Y:S01]  /*26480*/  HMMA.16816.F32 R24, R168.reuse, R190, R24 ;  /* 0x000000bea818723c */ /* 0x040fe20000001818 */
[----:B------:R-:W-:Y:S07]  /*26490*/  LDSM.16.M88.4 R188, [R219+0x4000] ;  /* 0x00400000dbbc783b */ /* 0x000fee0000000200 */
[C---:B---3--:R-:W-:Y:S08]  /*264a0*/  HMMA.16816.F32 R28, R168.reuse, R192, R28 ;  /* 0x000000c0a81c723c */ /* 0x048ff0000000181c */
[----:B------:R-:W-:Y:S01]  /*264b0*/  HMMA.16816.F32 R32, R168, R194, R32 ;  /* 0x000000c2a820723c */ /* 0x000fe20000001820 */
[----:B------:R-:W3:Y:S05]  /*264c0*/  LDSM.16.M88.4 R168, [R199] ;  /* 0x00000000c7a8783b */ /* 0x000eea0000000200 */
[----:B------:R-:W5:Y:S02]  /*264d0*/  LDSM.16.M88.4 R192, [R211+0xc000] ;  /* 0x00c00000d3c0783b */ /* 0x000f640000000200 */
[C---:B--2---:R-:W-:Y:S08]  /*264e0*/  HMMA.16816.F32 R4, R172.reuse, R184, R4 ;  /* 0x000000b8ac04723c */ /* 0x044ff00000001804 */
[C---:B------:R-:W-:Y:S01]  /*264f0*/  HMMA.16816.F32 R8, R172.reuse, R186, R8 ;  /* 0x000000baac08723c */ /* 0x040fe20000001808 */
[----:B------:R-:W2:Y:S07]  /*26500*/  LDSM.16.M88.4 R184, [R211+0xc800] ;  /* 0x00c80000d3b8783b */ /* 0x000eae0000000200 */
[C---:B-1----:R-:W-:Y:S08]  /*26510*/  HMMA.16816.F32 R12, R172.reuse, R176, R12 ;  /* 0x000000b0ac0c723c */ /* 0x042ff0000000180c */
[C---:B------:R-:W-:Y:S01]  /*26520*/  HMMA.16816.F32 R16, R172.reuse, R178, R16 ;  /* 0x000000b2ac10723c */ /* 0x040fe20000001810 */
[----:B------:R-:W-:Y:S07]  /*26530*/  LDSM.16.M88.4 R176, [R220+0x4000] ;  /* 0x00400000dcb0783b */ /* 0x000fee0000000200 */
[C---:B----4-:R-:W-:Y:S08]  /*26540*/  HMMA.16816.F32 R20, R172.reuse, R180, R20 ;  /* 0x000000b4ac14723c */ /* 0x050ff00000001814 */
[C---:B------:R-:W-:Y:S01]  /*26550*/  HMMA.16816.F32 R24, R172.reuse, R182, R24 ;  /* 0x000000b6ac18723c */ /* 0x040fe20000001818 */
[----:B------:R-:W-:Y:S07]  /*26560*/  LDSM.16.M88.4 R180, [R207+0x4000] ;  /* 0x00400000cfb4783b */ /* 0x000fee0000000200 */
[C---:B---3--:R-:W-:Y:S08]  /*26570*/  HMMA.16816.F32 R28, R172.reuse, R168, R28 ;  /* 0x000000a8ac1c723c */ /* 0x048ff0000000181c */
[----:B------:R-:W-:Y:S01]  /*26580*/  HMMA.16816.F32 R32, R172, R170, R32 ;  /* 0x000000aaac20723c */ /* 0x000fe20000001820 */
[----:B------:R-:W1:Y:S05]  /*26590*/  LDSM.16.M88.4 R168, [R211+0xd000] ;  /* 0x00d00000d3a8783b */ /* 0x000e6a0000000200 */
[----:B------:R-:W3:Y:S02]  /*265a0*/  LDSM.16.M88.4 R172, [R211+0xd800] ;  /* 0x00d80000d3ac783b */ /* 0x000ee40000000200 */
[C---:B-----5:R-:W-:Y:S08]  /*265b0*/  HMMA.16816.F32 R4, R188.reuse, R192, R4 ;  /* 0x000000c0bc04723c */ /* 0x060ff00000001804 */
[C---:B------:R-:W-:Y:S01]  /*265c0*/  HMMA.16816.F32 R8, R188.reuse, R194, R8 ;  /* 0x000000c2bc08723c */ /* 0x040fe20000001808 */
[----:B------:R-:W4:Y:S07]  /*265d0*/  LDSM.16.M88.4 R192, [R207+0x4800] ;  /* 0x00480000cfc0783b */ /* 0x000f2e0000000200 */
[C---:B--2---:R-:W-:Y:S08]  /*265e0*/  HMMA.16816.F32 R12, R188.reuse, R184, R12 ;  /* 0x000000b8bc0c723c */ /* 0x044ff0000000180c */
[C---:B------:R-:W-:Y:S01]  /*265f0*/  HMMA.16816.F32 R16, R188.reuse, R186, R16 ;  /* 0x000000babc10723c */ /* 0x040fe20000001810 */
[----:B------:R-:W2:Y:S07]  /*26600*/  LDSM.16.M88.4 R184, [R207+0x5000] ;  /* 0x00500000cfb8783b */ /* 0x000eae0000000200 */
[C---:B-1----:R-:W-:Y:S08]  /*26610*/  HMMA.16816.F32 R20, R188.reuse, R168, R20 ;  /* 0x000000a8bc14723c */ /* 0x042ff00000001814 */
[C---:B------:R-:W-:Y:S01]  /*26620*/  HMMA.16816.F32 R24, R188.reuse, R170, R24 ;  /* 0x000000aabc18723c */ /* 0x040fe20000001818 */
[----:B------:R-:W1:Y:S07]  /*26630*/  LDSM.16.M88.4 R168, [R207+0x5800] ;  /* 0x00580000cfa8783b */ /* 0x000e6e0000000200 */
[C---:B---3--:R-:W-:Y:S08]  /*26640*/  HMMA.16816.F32 R28, R188.reuse, R172, R28 ;  /* 0x000000acbc1c723c */ /* 0x048ff0000000181c */
[----:B------:R-:W-:Y:S01]  /*26650*/  HMMA.16816.F32 R32, R188, R174, R32 ;  /* 0x000000aebc20723c */ /* 0x000fe20000001820 */
[----:B------:R-:W-:Y:S05]  /*26660*/  LDSM.16.M88.4 R172, [R214+0x6000] ;  /* 0x00600000d6ac783b */ /* 0x000fea0000000200 */
[----:B------:R-:W-:Y:S02]  /*26670*/  LDSM.16.M88.4 R188, [R213+0xe800] ;  /* 0x00e80000d5bc783b */ /* 0x000fe40000000200 */
[C---:B------:R-:W-:Y:S08]  /*26680*/  HMMA.16816.F32 R4, R176.reuse, R180, R4 ;  /* 0x000000b4b004723c */ /* 0x040ff00000001804 */
[C---:B------:R-:W-:Y:S01]  /*26690*/  HMMA.16816.F32 R8, R176.reuse, R182, R8 ;  /* 0x000000b6b008723c */ /* 0x040fe20000001808 */
[----:B------:R-:W3:Y:S07]  /*266a0*/  LDSM.16.M88.4 R180, [R213+0xe000] ;  /* 0x00e00000d5b4783b */ /* 0x000eee0000000200 */
[C---:B----4-:R-:W-:Y:S08]  /*266b0*/  HMMA.16816.F32 R12, R176.reuse, R192, R12 ;  /* 0x000000c0b00c723c */ /* 0x050ff0000000180c */
[C---:B------:R-:W-:Y:S01]  /*266c0*/  HMMA.16816.F32 R16, R176.reuse, R194, R16 ;  /* 0x000000c2b010723c */ /* 0x040fe20000001810 */
[----:B------:R-:W4:Y:S07]  /*266d0*/  LDSM.16.M88.4 R192, [R213+0xf000] ;  /* 0x00f00000d5c0783b */ /* 0x000f2e0000000200 */
[C---:B--2---:R-:W-:Y:S08]  /*266e0*/  HMMA.16816.F32 R20, R176.reuse, R184, R20 ;  /* 0x000000b8b014723c */ /* 0x044ff00000001814 */
[C---:B------:R-:W-:Y:S01]  /*266f0*/  HMMA.16816.F32 R24, R176.reuse, R186, R24 ;  /* 0x000000bab018723c */ /* 0x040fe20000001818 */
[----:B------:R-:W2:Y:S07]  /*26700*/  LDSM.16.M88.4 R184, [R213+0xf800] ;  /* 0x00f80000d5b8783b */ /* 0x000eae0000000200 */
[C---:B-1----:R-:W-:Y:S08]  /*26710*/  HMMA.16816.F32 R28, R176.reuse, R168, R28 ;  /* 0x000000a8b01c723c */ /* 0x042ff0000000181c */
[----:B------:R-:W-:Y:S01]  /*26720*/  HMMA.16816.F32 R32, R176, R170, R32 ;  /* 0x000000aab020723c */ /* 0x000fe20000001820 */
[----:B------:R-:W-:Y:S05]  /*26730*/  LDSM.16.M88.4 R168, [R166+0x6000] ;  /* 0x00600000a6a8783b */ /* 0x000fea0000000200 */
[----:B------:R-:W1:Y:S02]  /*26740*/  LDSM.16.M88.4 R176, [R198] ;  /* 0x00000000c6b0783b */ /* 0x000e640000000200 */
[C---:B---3--:R-:W-:Y:S08]  /*26750*/  HMMA.16816.F32 R4, R172.reuse, R180, R4 ;  /* 0x000000b4ac04723c */ /* 0x048ff00000001804 */
[C---:B------:R-:W-:Y:S01]  /*26760*/  HMMA.16816.F32 R8, R172.reuse, R182, R8 ;  /* 0x000000b6ac08723c */ /* 0x040fe20000001808 */
[----:B------:R-:W3:Y:S07]  /*26770*/  LDSM.16.M88.4 R180, [R197] ;  /* 0x00000000c5b4783b */ /* 0x000eee0000000200 */
[C---:B------:R-:W-:Y:S08]  /*26780*/  HMMA.16816.F32 R12, R172.reuse, R188, R12 ;  /* 0x000000bcac0c723c */ /* 0x040ff0000000180c */
[C---:B------:R-:W-:Y:S01]  /*26790*/  HMMA.16816.F32 R16, R172.reuse, R190, R16 ;  /* 0x000000beac10723c */ /* 0x040fe20000001810 */
[----:B------:R-:W5:Y:S07]  /*267a0*/  LDSM.16.M88.4 R188, [R196] ;  /* 0x00000000c4bc783b */ /* 0x000f6e0000000200 */
[C---:B----4-:R-:W-:Y:S08]  /*267b0*/  HMMA.16816.F32 R20, R172.reuse, R192, R20 ;  /* 0x000000c0ac14723c */ /* 0x050ff00000001814 */
[C---:B------:R-:W-:Y:S01]  /*267c0*/  HMMA.16816.F32 R24, R172.reuse, R194, R24 ;  /* 0x000000c2ac18723c */ /* 0x040fe20000001818 */
[----:B------:R-:W4:Y:S07]  /*267d0*/  LDSM.16.M88.4 R192, [R167] ;  /* 0x00000000a7c0783b */ /* 0x000f2e0000000200 */
[C---:B--2---:R-:W-:Y:S08]  /*267e0*/  HMMA.16816.F32 R28, R172.reuse, R184, R28 ;  /* 0x000000b8ac1c723c */ /* 0x044ff0000000181c */
[----:B------:R-:W-:Y:S01]  /*267f0*/  HMMA.16816.F32 R32, R172, R186, R32 ;  /* 0x000000baac20723c */ /* 0x000fe20000001820 */
[----:B------:R-:W-:Y:S05]  /*26800*/  LDSM.16.M88.4 R172, [R219+0x6000] ;  /* 0x00600000dbac783b */ /* 0x000fea0000000200 */
        /* <DEDUP_REMOVED lines=8> */
[C---:B------:R-:W-:Y:S01]  /*26890*/  HMMA.16816.F32 R24, R168.reuse, R190, R24 ;  /* 0x000000bea818723c */ /* 0x040fe20000001818 */
[----:B------:R-:W-:Y:S07]  /*268a0*/  LDSM.16.M88.4 R188, [R220+0x6000] ;  /* 0x00600000dcbc783b */ /* 0x000fee0000000200 */
[C---:B----4-:R-:W-:Y:S08]  /*268b0*/  HMMA.16816.F32 R28, R168.reuse, R192, R28 ;  /* 0x000000c0a81c723c */ /* 0x050ff0000000181c */
[----:B------:R-:W-:Y:S01]  /*268c0*/  HMMA.16816.F32 R32, R168, R194, R32 ;  /* 0x000000c2a820723c */ /* 0x000fe20000001820 */
[----:B------:R-:W4:Y:S05]  /*268d0*/  LDSM.16.M88.4 R168, [R211+0xf800] ;  /* 0x00f80000d3a8783b */ /* 0x000f2a0000000200 */
[----:B------:R-:W5:Y:S02]  /*268e0*/  LDSM.16.M88.4 R192, [R207+0x6000] ;  /* 0x00600000cfc0783b */ /* 0x000f640000000200 */
[C---:B--2---:R-:W-:Y:S08]  /*268f0*/  HMMA.16816.F32 R4, R172.reuse, R184, R4 ;  /* 0x000000b8ac04723c */ /* 0x044ff00000001804 */
[C---:B------:R-:W-:Y:S08]  /*26900*/  HMMA.16816.F32 R8, R172.reuse, R186, R8 ;  /* 0x000000baac08723c */ /* 0x040ff00000001808 */
[C---:B-1----:R-:W-:Y:S08]  /*26910*/  HMMA.16816.F32 R12, R172.reuse, R176, R12 ;  /* 0x000000b0ac0c723c */ /* 0x042ff0000000180c */
[C---:B------:R-:W-:Y:S08]  /*26920*/  HMMA.16816.F32 R16, R172.reuse, R178, R16 ;  /* 0x000000b2ac10723c */ /* 0x040ff00000001810 */
[C---:B---3--:R-:W-:Y:S08]  /*26930*/  HMMA.16816.F32 R20, R172.reuse, R180, R20 ;  /* 0x000000b4ac14723c */ /* 0x048ff00000001814 */
[C---:B------:R-:W-:Y:S08]  /*26940*/  HMMA.16816.F32 R24, R172.reuse, R182, R24 ;  /* 0x000000b6ac18723c */ /* 0x040ff00000001818 */
[C---:B----4-:R-:W-:Y:S08]  /*26950*/  HMMA.16816.F32 R28, R172.reuse, R168, R28 ;  /* 0x000000a8ac1c723c */ /* 0x050ff0000000181c */
[----:B------:R-:W-:Y:S01]  /*26960*/  HMMA.16816.F32 R32, R172, R170, R32 ;  /* 0x000000aaac20723c */ /* 0x000fe20000001820 */
[----:B------:R-:W1:Y:S07]  /*26970*/  LDSM.16.M88.4 R168, [R207+0x6800] ;  /* 0x00680000cfa8783b */ /* 0x000e6e0000000200 */
[C---:B-----5:R-:W-:Y:S08]  /*26980*/  HMMA.16816.F32 R4, R188.reuse, R192, R4 ;  /* 0x000000c0bc04723c */ /* 0x060ff00000001804 */
[C---:B------:R-:W-:Y:S11]  /*26990*/  HMMA.16816.F32 R8, R188.reuse, R194, R8 ;  /* 0x000000c2bc08723c */ /* 0x040ff60000001808 */
[----:B------:R-:W-:Y:S05]  /*269a0*/  @!UPT UIADD3 URZ, URZ, URZ, URZ ;  /* 0x0000003f3f3ff290 */ /* 0x000fea000fffe03f */
        /* <DEDUP_REMOVED lines=15> */
[-C--:B------:R-:W-:Y:S07]  /*26aa0*/  FMUL.FTZ R13, R13, R250.reuse ;  /* 0x000000fa0d0d7220 */ /* 0x080fee0000410000 */
        /* <DEDUP_REMOVED lines=8> */
[----:B------:R-:W-:Y:S04]  /*26b30*/  DEPBAR.LE SB0, 0x0 ;  /* 0x000080000000791a */ /* 0x000fe80000000000 */
[----:B------:R-:W-:Y:S01]  /*26b40*/  BAR.SYNC.DEFER_BLOCKING 0x0 ;  /* 0x0000000000007b1d */ /* 0x000fe20000010000 */
[C---:B----4-:R-:W-:Y:S05]  /*26b50*/  HMMA.16816.F32 R20, R188.reuse, R4, R20 ;  /* 0x00000004bc14723c */ /* 0x050fea0000001814 */
[-C--:B-1----:R-:W-:Y:S02]  /*26b60*/  FMUL.FTZ R12, R14, R250.reuse ;  /* 0x000000fa0e0c7220 */ /* 0x082fe40000410000 */
[-C--:B------:R-:W-:Y:S01]  /*26b70*/  FMUL.FTZ R14, R16, R250.reuse ;  /* 0x000000fa100e7220 */ /* 0x080fe20000410000 */
[C---:B------:R-:W-:Y:S03]  /*26b80*/  HMMA.16816.F32 R24, R188.reuse, R6, R24 ;  /* 0x00000006bc18723c */ /* 0x040fe60000001818 */
[----:B------:R-:W1:Y:S01]  /*26b90*/  MUFU.TANH R12, R12 ;  /* 0x0000000c000c7308 */ /* 0x000e620000002400 */
[-C--:B------:R-:W-:Y:S02]  /*26ba0*/  FMUL.FTZ R4, R18, R250.reuse ;  /* 0x000000fa12047220 */ /* 0x080fe40000410000 */
[-C--:B--2---:R-:W-:Y:S02]  /*26bb0*/  FMUL.FTZ R13, R15, R250.reuse ;  /* 0x000000fa0f0d7220 */ /* 0x084fe40000410000 */
[-C--:B------:R-:W-:Y:S04]  /*26bc0*/  FMUL.FTZ R15, R17, R250.reuse ;  /* 0x000000fa110f7220 */ /* 0x080fe80000410000 */
[-C--:B------:R-:W-:Y:S01]  /*26bd0*/  FMUL.FTZ R5, R19, R250.reuse ;  /* 0x000000fa13057220 */ /* 0x080fe20000410000 */
[----:B------:R-:W2:Y:S03]  /*26be0*/  MUFU.TANH R13, R13 ;  /* 0x0000000d000d7308 */ /* 0x000ea60000002400 */
[-C--:B------:R-:W-:Y:S02]  /*26bf0*/  FMUL.FTZ R16, R20, R250.reuse ;  /* 0x000000fa14107220 */ /* 0x080fe40000410000 */
[-C--:B------:R-:W-:Y:S02]  /*26c00*/  FMUL.FTZ R18, R21, R250.reuse ;  /* 0x000000fa15127220 */ /* 0x080fe40000410000 */
[-C--:B------:R-:W-:Y:S02]  /*26c10*/  FMUL.FTZ R17, R22, R250.reuse ;  /* 0x000000fa16117220 */ /* 0x080fe40000410000 */
[-C--:B------:R-:W-:Y:S01]  /*26c20*/  FMUL.FTZ R6, R23, R250.reuse ;  /* 0x000000fa17067220 */ /* 0x080fe20000410000 */
[----:B------:R-:W4:Y:S01]  /*26c30*/  MUFU.TANH R14, R14 ;  /* 0x0000000e000e7308 */ /* 0x000f220000002400 */
[-C--:B------:R-:W-:Y:S01]  /*26c40*/  FMUL.FTZ R19, R24, R250.reuse ;  /* 0x000000fa18137220 */ /* 0x080fe20000410000 */
[C---:B-----5:R-:W-:Y:S03]  /*26c50*/  HMMA.16816.F32 R28, R188.reuse, R8, R28 ;  /* 0x00000008bc1c723c */ /* 0x060fe6000000181c */
[-C--:B------:R-:W-:Y:S02]  /*26c60*/  FMUL.FTZ R20, R25, R250.reuse ;  /* 0x000000fa19147220 */ /* 0x080fe40000410000 */
[-C--:B------:R-:W-:Y:S03]  /*26c70*/  FMUL.FTZ R7, R27, R250.reuse ;  /* 0x000000fa1b077220 */ /* 0x080fe60000410000 */
[----:B------:R-:W1:Y:S01]  /*26c80*/  MUFU.TANH R15, R15 ;  /* 0x0000000f000f7308 */ /* 0x000e620000002400 */
[----:B------:R-:W-:Y:S03]  /*26c90*/  HMMA.16816.F32 R32, R188, R10, R32 ;  /* 0x0000000abc20723c */ /* 0x000fe60000001820 */
[-C--:B------:R-:W-:Y:S04]  /*26ca0*/  FMUL.FTZ R8, R26, R250.reuse ;  /* 0x000000fa1a087220 */ /* 0x080fe80000410000 */
[----:B------:R-:W-:Y:S02]  /*26cb0*/  IMAD.MOV.U32 R189, RZ, RZ, R248 ;  /* 0x000000ffffbd7224 */ /* 0x000fe400078e00f8 */
[----:B------:R-:W1:Y:S03]  /*26cc0*/  MUFU.TANH R4, R4 ;  /* 0x0000000400047308 */ /* 0x000e660000002400 */
[----:B------:R-:W-:Y:S03]  /*26cd0*/  IMAD.MOV.U32 R188, RZ, RZ, R249 ;  /* 0x000000ffffbc7224 */ /* 0x000fe600078e00f9 */
        /* <DEDUP_REMOVED lines=9> */
[----:B------:R-:W-:Y:S09]  /*26d70*/  FMUL.FTZ R26, R35, R250 ;  /* 0x000000fa231a7220 */ /* 0x000ff20000410000 */
        /* <DEDUP_REMOVED lines=29> */
[----:B------:R-:W2:Y:S01]  /*26f50*/  I2F.RP R178, R30 ;  /* 0x0000001e00b27306 */ /* 0x000ea20000209400 */
[-C--:B------:R-:W-:Y:S02]  /*26f60*/  LOP3.LUT R21, R21, R34.reuse, RZ, 0x3c, !PT ;  /* 0x0000002215157212 */ /* 0x080fe400078e3cff */
[----:B------:R-:W-:Y:S01]  /*26f70*/  IMAD.MOV R25, RZ, RZ, -R25 ;  /* 0x000000ffff197224 */ /* 0x000fe200078e0a19 */
[----:B------:R-:W-:Y:S06]  /*26f80*/  LOP3.LUT R32, R32, R34, RZ, 0x3c, !PT ;  /* 0x0000002220207212 */ /* 0x000fec00078e3cff */
[----:B--2---:R-:W2:Y:S02]  /*26f90*/  MUFU.RCP R178, R178 ;  /* 0x000000b200b27308 */ /* 0x004ea40000001000 */
[----:B--2---:R-:W-:Y:S08]  /*26fa0*/  IADD3 R178, R178, 0xffffffe, RZ ;  /* 0x0ffffffeb2b27810 */ /* 0x004ff00007ffe0ff */
[----:B------:R-:W2:Y:S02]  /*26fb0*/  F2I.FTZ.U32.TRUNC.NTZ R179, R178 ;  /* 0x000000b200b37305 */ /* 0x000ea4000021f000 */
[--C-:B--2---:R-:W-:Y:S02]  /*26fc0*/  IMAD.MOV R33, RZ, RZ, -R179.reuse ;  /* 0x000000ffff217224 */ /* 0x104fe400078e0ab3 */
        /* <DEDUP_REMOVED lines=35> */
[----:B----4-:R-:W4:Y:S01]  /*27200*/  LD.E.64 R178, [R164.64+0x20] ;  /* 0x00002004a4b27980 */ /* 0x010f22000c101b00 */
        /* <DEDUP_REMOVED lines=12> */
.L_x_7433:
[----:B------:R-:W-:Y:S02]  /*272d0*/  ULDC.64 UR4, c[0x0][0x118] ;  /* 0x0000460000047ab9 */ /* 0x000fe40000000a00 */
[----:B------:R-:W2:Y:S02]  /*272e0*/  LD.E R30, [R164.64+0x38] ;  /* 0x00003804a41e7980 */ /* 0x000ea4000c101900 */
[----:B--2---:R-:W-:Y:S04]  /*272f0*/  LEA R30, -R30, RZ, 0x6 ;  /* 0x000000ff1e1e7211 */ /* 0x004fe800078e31ff */
[----:B------:R-:W-:Y:S02]  /*27300*/  SHF.R.S32.HI R9, RZ, 0x1f, R30 ;  /* 0x0000001fff097819 */ /* 0x000fe4000001141e */
.L_x_7434:
[----:B------:R-:W-:Y:S05]  /*27310*/  BSYNC B0 ;  /* 0x0000000000007941 */ /* 0x000fea0003800000 */
.L_x_7432:
        /* <DEDUP_REMOVED lines=116> */
.L_x_7431:
[----:B--234-:R-:W-:Y:S05]  /*27a60*/  BSYNC B1 ;  /* 0x0000000000017941 */ /* 0x01cfea0003800000 */
.L_x_7430:
[----:B------:R-:W-:Y:S01]  /*27a70*/  ULDC.64 UR4, c[0x0][0x118] ;  /* 0x0000460000047ab9 */ /* 0x000fe20000000a00 */
[----:B------:R-:W-:Y:S01]  /*27a80*/  SHF.L.U32 R3, R3, 0x1, RZ ;  /* 0x0000000103037819 */ /* 0x000fe200000006ff */
[----:B------:R2:W3:Y:S03]  /*27a90*/  LD.E R165, [R164.64+0xdc] ;  /* 0x0000dc04a4a57980 */ /* 0x0004e6000c101900 */
[----:B------:R-:W-:Y:S05]  /*27aa0*/  LOP3.LUT R3, R3, 0x6, RZ, 0xc0, !PT ;  /* 0x0000000603037812 */ /* 0x000fea00078ec0ff */
[----:B------:R-:W-:Y:S04]  /*27ab0*/  IMAD R3, R237, 0x40, R3 ;  /* 0x00000040ed037824 */ /* 0x000fe800078e0203 */
[----:B------:R-:W-:Y:S01]  /*27ac0*/  IMAD.IADD R25, R240, 0x1, -R3 ;  /* 0x00000001f0197824 */ /* 0x000fe200078e0a03 */
[C---:B------:R-:W-:Y:S02]  /*27ad0*/  IADD3 R177, R3.reuse, 0x20, RZ ;  /* 0x0000002003b17810 */ /* 0x040fe40007ffe0ff */
[C---:B------:R-:W-:Y:S02]  /*27ae0*/  IADD3 R34, R3.reuse, 0x1, RZ ;  /* 0x0000000103227810 */ /* 0x040fe40007ffe0ff */
[C---:B------:R-:W-:Y:S01]  /*27af0*/  IADD3 R21, R3.reuse, 0x10, RZ ;  /* 0x0000001003157810 */ /* 0x040fe20007ffe0ff */
[C---:B------:R-:W-:Y:S01]  /*27b00*/  IMAD.IADD R35, R242.reuse, 0x1, -R177 ;  /* 0x00000001f2237824 */ /* 0x040fe200078e0ab1 */
[----:B------:R-:W-:Y:S02]  /*27b10*/  IABS R25, R25 ;  /* 0x0000001900197213 */ /* 0x000fe40000000000 */
[C---:B------:R-:W-:Y:S01]  /*27b20*/  IADD3 R32, R3.reuse, 0x8, RZ ;  /* 0x0000000803207810 */ /* 0x040fe20007ffe0ff */
[C---:B------:R-:W-:Y:S01]  /*27b30*/  IMAD.IADD R191, R242.reuse, 0x1, -R21 ;  /* 0x00000001f2bf7824 */ /* 0x040fe200078e0a15 */
[----:B------:R-:W-:Y:S02]  /*27b40*/  IABS R181, R35 ;  /* 0x0000002300b57213 */ /* 0x000fe40000000000 */
[C---:B------:R-:W-:Y:S01]  /*27b50*/  IADD3 R35, R3.reuse, 0x21, RZ ;  /* 0x0000002103237810 */ /* 0x040fe20007ffe0ff */
[----:B------:R-:W4:Y:S01]  /*27b60*/  I2F R25, R25 ;  /* 0x0000001900197306 */ /* 0x000f220000201400 */
[C---:B------:R-:W-:Y:S01]  /*27b70*/  IADD3 R9, R242.reuse, -R34, RZ ;  /* 0x80000022f2097210 */ /* 0x040fe20007ffe0ff */
[----:B------:R-:W-:Y:S01]  /*27b80*/  IMAD.IADD R185, R242, 0x1, -R32 ;  /* 0x00000001f2b97824 */ /* 0x000fe200078e0a20 */
[----:B------:R-:W-:Y:S01]  /*27b90*/  ISETP.GE.AND P0, PT, R34, R244, PT ;  /* 0x000000f42200720c */ /* 0x000fe20003f06270 */
[C---:B--2---:R-:W-:Y:S01]  /*27ba0*/  IMAD.IADD R164, R242.reuse, 0x1, -R35 ;  /* 0x00000001f2a47824 */ /* 0x044fe200078e0a23 */
[----:B------:R-:W-:Y:S02]  /*27bb0*/  IADD3 R33, R242, -R3, RZ ;  /* 0x80000003f2217210 */ /* 0x000fe40007ffe0ff */
[-C--:B------:R-:W-:Y:S02]  /*27bc0*/  ISETP.GE.AND P3, PT, R34, R245.reuse, PT ;  /* 0x000000f52200720c */ /* 0x080fe40003f66270 */
[----:B------:R-:W-:Y:S01]  /*27bd0*/  IABS R164, R164 ;  /* 0x000000a400a47213 */ /* 0x000fe20000000000 */
[----:B------:R-:W-:Y:S01]  /*27be0*/  I2F R181, R181 ;  /* 0x000000b500b57306 */ /* 0x000fe20000201400 */
[----:B------:R-:W-:Y:S02]  /*27bf0*/  ISETP.GE.AND P1, PT, R32, R245, PT ;  /* 0x000000f52000720c */ /* 0x000fe40003f26270 */
[----:B------:R-:W-:Y:S02]  /*27c00*/  IADD3 R178, R240, -R21, RZ ;  /* 0x80000015f0b27210 */ /* 0x000fe40007ffe0ff */
[----:B------:R-:W-:Y:S02]  /*27c10*/  IABS R9, R9 ;  /* 0x0000000900097213 */ /* 0x000fe40000000000 */
[----:B------:R-:W-:Y:S02]  /*27c20*/  ISETP.GE.AND P5, PT, R32, R244, PT ;  /* 0x000000f42000720c */ /* 0x000fe40003fa6270 */
[C---:B------:R-:W-:Y:S02]  /*27c30*/  ISETP.GE.OR P0, PT, R34.reuse, R243, !P0 ;  /* 0x000000f32200720c */ /* 0x040fe40004706670 */
[C---:B------:R-:W-:Y:S01]  /*27c40*/  IADD3 R184, R3.reuse, 0x18, RZ ;  /* 0x0000001803b87810 */ /* 0x040fe20007ffe0ff */
[----:B------:R-:W2:Y:S01]  /*27c50*/  I2F R9, R9 ;  /* 0x0000000900097306 */ /* 0x000ea20000201400 */
[----:B------:R-:W-:Y:S02]  /*27c60*/  ISETP.GE.OR P3, PT, R34, R241, !P3 ;  /* 0x000000f12200720c */ /* 0x000fe40005f66670 */
[----:B------:R-:W-:Y:S01]  /*27c70*/  IABS R33, R33 ;  /* 0x0000002100217213 */ /* 0x000fe20000000000 */
[----:B------:R-:W-:Y:S01]  /*27c80*/  IMAD.IADD R187, R242, 0x1, -R184 ;  /* 0x00000001f2bb7824 */ /* 0x000fe200078e0ab8 */
[----:B------:R-:W-:Y:S02]  /*27c90*/  IADD3 R186, R240, -R34, RZ ;  /* 0x80000022f0ba7210 */ /* 0x000fe40007ffe0ff */
[----:B------:R-:W-:Y:S02]  /*27ca0*/  IABS R191, R191 ;  /* 0x000000bf00bf7213 */ /* 0x000fe40000000000 */
[----:B------:R-:W-:Y:S01]  /*27cb0*/  ISETP.GE.OR P1, PT, R32, R241, !P1 ;  /* 0x000000f12000720c */ /* 0x000fe20004f26670 */
[----:B------:R5:W-:Y:S01]  /*27cc0*/  I2F R34, R164 ;  /* 0x000000a400227306 */ /* 0x000be20000201400 */
[----:B------:R-:W-:Y:S02]  /*27cd0*/  IADD3 R30, R240, -R32, RZ ;  /* 0x80000020f01e7210 */ /* 0x000fe40007ffe0ff */
[----:B------:R-:W-:Y:S02]  /*27ce0*/  ISETP.GE.OR P5, PT, R32, R243, !P5 ;  /* 0x000000f32000720c */ /* 0x000fe40006fa6670 */
[----:B------:R-:W-:Y:S02]  /*27cf0*/  IABS R32, R178 ;  /* 0x000000b200207213 */ /* 0x000fe40000000000 */
[C---:B------:R-:W-:Y:S02]  /*27d00*/  IADD3 R183, R3.reuse, 0x19, RZ ;  /* 0x0000001903b77810 */ /* 0x040fe40007ffe0ff */
[----:B------:R-:W-:Y:S01]  /*27d10*/  IABS R187, R187 ;  /* 0x000000bb00bb7213 */ /* 0x000fe20000000000 */
[----:B------:R-:W1:Y:S01]  /*27d20*/  I2F R33, R33 ;  /* 0x0000002100217306 */ /* 0x000e620000201400 */
[----:B------:R-:W-:Y:S01]  /*27d30*/  IABS R185, R185 ;  /* 0x000000b900b97213 */ /* 0x000fe20000000000 */
[----:B------:R-:W-:Y:S01]  /*27d40*/  IMAD.IADD R182, R242, 0x1, -R183 ;  /* 0x00000001f2b67824 */ /* 0x000fe200078e0ab7 */
[C---:B------:R-:W-:Y:S02]  /*27d50*/  ISETP.GE.AND P6, PT, R3.reuse, R244, PT ;  /* 0x000000f40300720c */ /* 0x040fe40003fc6270 */
[C---:B------:R-:W-:Y:S02]  /*27d60*/  IADD3 R192, R3.reuse, 0x11, RZ ;  /* 0x0000001103c07810 */ /* 0x040fe40007ffe0ff */
[----:B------:R-:W-:Y:S02]  /*27d70*/  IABS R182, R182 ;  /* 0x000000b600b67213 */ /* 0x000fe40000000000 */
[C---:B------:R-:W-:Y:S01]  /*27d80*/  IADD3 R31, R3.reuse, 0x9, RZ ;  /* 0x00000009031f7810 */ /* 0x040fe20007ffe0ff */
[----:B------:R1:W-:Y:S01]  /*27d90*/  I2F R178, R32 ;  /* 0x0000002000b27306 */ /* 0x0003e20000201400 */
[----:B------:R-:W-:Y:S02]  /*27da0*/  IABS R186, R186 ;  /* 0x000000ba00ba7213 */ /* 0x000fe40000000000 */
[C---:B------:R-:W-:Y:S02]  /*27db0*/  ISETP.GE.OR P6, PT, R3.reuse, R243, !P6 ;  /* 0x000000f30300720c */ /* 0x040fe400077c6670 */
[----:B-----5:R-:W-:Y:S02]  /*27dc0*/  IADD3 R164, R240, -R192, RZ ;  /* 0x800000c0f0a47210 */ /* 0x020fe40007ffe0ff */
[C---:B------:R-:W-:Y:S02]  /*27dd0*/  ISETP.GE.AND P4, PT, R3.reuse, R245, PT ;  /* 0x000000f50300720c */ /* 0x040fe40003f86270 */
[----:B------:R-:W-:Y:S01]  /*27de0*/  IADD3 R22, R242, -R31, RZ ;  /* 0x8000001ff2167210 */ /* 0x000fe20007ffe0ff */
[----:B------:R-:W5:Y:S01]  /*27df0*/  I2F R191, R191 ;  /* 0x000000bf00bf7306 */ /* 0x000f620000201400 */
[----:B------:R-:W-:Y:S02]  /*27e00*/  IABS R164, R164 ;  /* 0x000000a400a47213 */ /* 0x000fe40000000000 */
[----:B------:R-:W-:Y:S02]  /*27e10*/  ISETP.GE.OR P4, PT, R3, R241, !P4 ;  /* 0x000000f10300720c */ /* 0x000fe40006786670 */
[----:B------:R-:W-:Y:S02]  /*27e20*/  IABS R22, R22 ;  /* 0x0000001600167213 */ /* 0x000fe40000000000 */
[----:B------:R-:W-:Y:S02]  /*27e30*/  IADD3 R179, R240, -R31, RZ ;  /* 0x8000001ff0b37210 */ /* 0x000fe40007ffe0ff */
[----:B------:R-:W-:Y:S01]  /*27e40*/  IABS R30, R30 ;  /* 0x0000001e001e7213 */ /* 0x000fe20000000000 */
[----:B------:R-:W2:Y:S01]  /*27e50*/  I2F R187, R187 ;  /* 0x000000bb00bb7306 */ /* 0x000ea20000201400 */
[----:B------:R-:W-:Y:S02]  /*27e60*/  IABS R179, R179 ;  /* 0x000000b300b37213 */ /* 0x000fe40000000000 */
[----:B------:R-:W-:Y:S02]  /*27e70*/  ISETP.GE.AND P2, PT, R31, R245, PT ;  /* 0x000000f51f00720c */ /* 0x000fe40003f46270 */
[----:B-1----:R-:W-:Y:S02]  /*27e80*/  IADD3 R32, R3, 0x29, RZ ;  /* 0x0000002903207810 */ /* 0x002fe40007ffe0ff */
[----:B------:R-:W-:Y:S02]  /*27e90*/  ISETP.GE.OR P2, PT, R31, R241, !P2 ;  /* 0x000000f11f00720c */ /* 0x000fe40005746670 */
[----:B------:R-:W-:Y:S01]  /*27ea0*/  IADD3 R190, R242, -R192, RZ ;  /* 0x800000c0f2be7210 */ /* 0x000fe20007ffe0ff */
[----:B------:R-:W1:Y:S03]  /*27eb0*/  I2F R185, R185 ;  /* 0x000000b900b97306 */ /* 0x000e660000201400 */
[----:B------:R-:W-:Y:S07]  /*27ec0*/  IABS R190, R190 ;  /* 0x000000be00be7213 */ /* 0x000fee0000000000 */
[----:B------:R-:W1:Y:S10]  /*27ed0*/  I2F R182, R182 ;  /* 0x000000b600b67306 */ /* 0x000e740000201400 */
[----:B------:R-:W1:Y:S10]  /*27ee0*/  I2F R186, R186 ;  /* 0x000000ba00ba7306 */ /* 0x000e740000201400 */
[----:B------:R-:W1:Y:S10]  /*27ef0*/  I2F R22, R22 ;  /* 0x0000001600167306 */ /* 0x000e740000201400 */
[----:B------:R-:W1:Y:S10]  /*27f00*/  I2F R179, R179 ;  /* 0x000000b300b37306 */ /* 0x000e740000201400 */
[----:B------:R-:W1:Y:S10]  /*27f10*/  I2F R30, R30 ;  /* 0x0000001e001e7306 */ /* 0x000e740000201400 */
[----:B------:R-:W1:Y:S01]  /*27f20*/  I2F R190, R190 ;  /* 0x000000be00be7306 */ /* 0x000e620000201400 */
[C---:B----4-:R-:W-:Y:S02]  /*27f30*/  FFMA.FTZ R173, -R239.reuse, R25, R173 ;  /* 0x00000019efad7223 */ /* 0x050fe400000101ad */
[C---:B--2---:R-:W-:Y:S02]  /*27f40*/  FFMA.FTZ R172, -R239.reuse, R9, R172 ;  /* 0x00000009efac7223 */ /* 0x044fe400000101ac */
[----:B------:R-:W-:Y:S01]  /*27f50*/  FFMA.FTZ R166, -R239, R33, R166 ;  /* 0x00000021efa67223 */ /* 0x000fe200000101a6 */
[----:B------:R-:W-:Y:S01]  /*27f60*/  FSEL R9, R173, -INF , !P6 ;  /* 0xff800000ad097808 */ /* 0x000fe20007000000 */
[----:B-----5:R-:W-:Y:S01]  /*27f70*/  FFMA.FTZ R170, -R239, R191, R170 ;  /* 0x000000bfefaa7223 */ /* 0x020fe200000101aa */
[----:B------:R-:W-:Y:S01]  /*27f80*/  ISETP.GE.AND P6, PT, R21, R245, PT ;  /* 0x000000f51500720c */ /* 0x000fe20003fc6270 */
[----:B------:R-:W-:Y:S01]  /*27f90*/  FFMA.FTZ R14, -R239, R187, R14 ;  /* 0x000000bbef0e7223 */ /* 0x000fe2000001010e */
[----:B------:R-:W-:Y:S01]  /*27fa0*/  FSEL R25, R166, -INF , !P4 ;  /* 0xff800000a6197808 */ /* 0x000fe20006000000 */
[----:B------:R-:W-:Y:S01]  /*27fb0*/  IMAD.MOV.U32 R166, RZ, RZ, R164 ;  /* 0x000000ffffa67224 */ /* 0x000fe200078e00a4 */
[----:B------:R-:W-:Y:S01]  /*27fc0*/  ISETP.GE.OR P6, PT, R21, R241, !P6 ;  /* 0x000000f11500720c */ /* 0x000fe200077c6670 */
[C---:B-1----:R-:W-:Y:S01]  /*27fd0*/  FFMA.FTZ R175, -R239.reuse, R185, R175 ;  /* 0x000000b9efaf7223 */ /* 0x042fe200000101af */
[----:B------:R-:W-:Y:S01]  /*27fe0*/  IADD3 R164, R242, -R32, RZ ;  /* 0x80000020f2a47210 */ /* 0x000fe20007ffe0ff */
[C---:B------:R-:W-:Y:S01]  /*27ff0*/  FFMA.FTZ R15, -R239.reuse, R182, R15 ;  /* 0x000000b6ef0f7223 */ /* 0x040fe2000001010f */
[----:B------:R-:W-:Y:S01]  /*28000*/  FSEL R248, R170, -INF , !P6 ;  /* 0xff800000aaf87808 */ /* 0x000fe20007000000 */
[----:B------:R-:W1:Y:S01]  /*28010*/  I2F R166, R166 ;  /* 0x000000a600a67306 */ /* 0x000e620000201400 */
[C---:B------:R-:W-:Y:S01]  /*28020*/  ISETP.GE.AND P6, PT, R184.reuse, R245, PT ;  /* 0x000000f5b800720c */ /* 0x040fe20003fc6270 */
[C---:B------:R-:W-:Y:S01]  /*28030*/  FFMA.FTZ R174, -R239.reuse, R186, R174 ;  /* 0x000000baefae7223 */ /* 0x040fe200000101ae */
[----:B------:R-:W-:Y:S01]  /*28040*/  IABS R164, R164 ;  /* 0x000000a400a47213 */ /* 0x000fe20000000000 */
[C---:B------:R-:W-:Y:S01]  /*28050*/  FFMA.FTZ R16, -R239.reuse, R181, R16 ;  /* 0x000000b5ef107223 */ /* 0x040fe20000010110 */
[----:B------:R-:W-:Y:S01]  /*28060*/  ISETP.GE.OR P6, PT, R184, R241, !P6 ;  /* 0x000000f1b800720c */ /* 0x000fe200077c6670 */
[C---:B------:R-:W-:Y:S01]  /*28070*/  FFMA.FTZ R176, -R239.reuse, R22, R176 ;  /* 0x00000016efb07223 */ /* 0x040fe200000101b0 */
[----:B------:R-:W-:Y:S01]  /*28080*/  FSEL R172, R172, -INF , !P3 ;  /* 0xff800000acac7808 */ /* 0x000fe20005800000 */
[----:B------:R-:W-:Y:S01]  /*28090*/  FFMA.FTZ R12, -R239, R178, R12 ;  /* 0x000000b2ef0c7223 */ /* 0x000fe2000001010c */
[----:B------:R-:W-:Y:S01]  /*280a0*/  FSEL R250, R14, -INF , !P6 ;  /* 0xff8000000efa7808 */ /* 0x000fe20007000000 */
[----:B------:R-:W2:Y:S01]  /*280b0*/  I2F R185, R164 ;  /* 0x000000a400b97306 */ /* 0x000ea20000201400 */
[----:B------:R-:W-:Y:S01]  /*280c0*/  ISETP.GE.AND P6, PT, R183, R245, PT ;  /* 0x000000f5b700720c */ /* 0x000fe20003fc6270 */
[----:B------:R-:W-:Y:S01]  /*280d0*/  FFMA.FTZ R18, -R239, R34, R18 ;  /* 0x00000022ef127223 */ /* 0x000fe20000010112 */
[----:B------:R-:W-:Y:S01]  /*280e0*/  FSEL R14, R174, -INF , !P0 ;  /* 0xff800000ae0e7808 */ /* 0x000fe20004000000 */
[C---:B------:R-:W-:Y:S01]  /*280f0*/  IMAD.IADD R174, R240.reuse, 0x1, -R177 ;  /* 0x00000001f0ae7824 */ /* 0x040fe200078e0ab1 */
[----:B------:R-:W-:Y:S01]  /*28100*/  ISETP.GE.OR P6, PT, R183, R241, !P6 ;  /* 0x000000f1b700720c */ /* 0x000fe200077c6670 */
[----:B------:R-:W-:Y:S01]  /*28110*/  FFMA.FTZ R168, -R239, R179, R168 ;  /* 0x000000b3efa87223 */ /* 0x000fe200000101a8 */
[----:B------:R-:W-:Y:S01]  /*28120*/  ISETP.GE.AND P3, PT, R21, R244, PT ;  /* 0x000000f41500720c */ /* 0x000fe20003f66270 */
[----:B------:R-:W-:Y:S01]  /*28130*/  FFMA.FTZ R169, -R239, R30, R169 ;  /* 0x0000001eefa97223 */ /* 0x000fe200000101a9 */
[----:B------:R-:W-:Y:S01]  /*28140*/  FSEL R251, R15, -INF , !P6 ;  /* 0xff8000000ffb7808 */ /* 0x000fe20007000000 */
[----:B------:R-:W-:Y:S01]  /*28150*/  FFMA.FTZ R171, -R239, R190, R171 ;  /* 0x000000beefab7223 */ /* 0x000fe200000101ab */
[----:B------:R-:W-:Y:S02]  /*28160*/  ISETP.GE.AND P6, PT, R177, R245, PT ;  /* 0x000000f5b100720c */ /* 0x000fe40003fc6270 */
[----:B------:R-:W-:Y:S01]  /*28170*/  ISETP.GE.OR P3, PT, R21, R243, !P3 ;  /* 0x000000f31500720c */ /* 0x000fe20005f66670 */
[----:B-1----:R-:W-:Y:S01]  /*28180*/  FFMA.FTZ R13, -R239, R166, R13 ;  /* 0x000000a6ef0d7223 */ /* 0x002fe2000001010d */
[----:B------:R-:W-:Y:S02]  /*28190*/  ISETP.GE.OR P6, PT, R177, R241, !P6 ;  /* 0x000000f1b100720c */ /* 0x000fe400077c6670 */
[----:B------:R-:W-:Y:S02]  /*281a0*/  IADD3 R21, R240, -R184, RZ ;  /* 0x800000b8f0157210 */ /* 0x000fe40007ffe0ff */
[----:B------:R-:W-:Y:S02]  /*281b0*/  FSEL R193, R16, -INF , !P6 ;  /* 0xff80000010c17808 */ /* 0x000fe40007000000 */
[----:B------:R-:W-:Y:S02]  /*281c0*/  ISETP.GE.AND P6, PT, R35, R245, PT ;  /* 0x000000f52300720c */ /* 0x000fe40003fc6270 */
[----:B------:R-:W-:Y:S01]  /*281d0*/  IABS R174, R174 ;  /* 0x000000ae00ae7213 */ /* 0x000fe20000000000 */
[----:B--2---:R-:W-:Y:S01]  /*281e0*/  FFMA.FTZ R20, -R239, R185, R20 ;  /* 0x000000b9ef147223 */ /* 0x004fe20000010114 */
[----:B------:R-:W-:Y:S02]  /*281f0*/  IADD3 R33, R3, 0x28, RZ ;  /* 0x0000002803217810 */ /* 0x000fe40007ffe0ff */
[----:B------:R-:W-:Y:S02]  /*28200*/  ISETP.GE.OR P6, PT, R35, R241, !P6 ;  /* 0x000000f12300720c */ /* 0x000fe400077c6670 */
[----:B------:R-:W-:Y:S01]  /*28210*/  IABS R164, R21 ;  /* 0x0000001500a47213 */ /* 0x000fe20000000000 */
[----:B------:R-:W-:Y:S01]  /*28220*/  IMAD.IADD R180, R242, 0x1, -R33 ;  /* 0x00000001f2b47824 */ /* 0x000fe200078e0a21 */
[----:B------:R-:W-:Y:S02]  /*28230*/  FSEL R21, R176, -INF , !P2 ;  /* 0xff800000b0157808 */ /* 0x000fe40005000000 */
[----:B------:R-:W-:Y:S01]  /*28240*/  IADD3 R176, R240, -R183, RZ ;  /* 0x800000b7f0b07210 */ /* 0x000fe20007ffe0ff */
[----:B------:R-:W1:Y:S01]  /*28250*/  I2F R173, R164 ;  /* 0x000000a400ad7306 */ /* 0x000e620000201400 */
[----:B------:R-:W-:Y:S02]  /*28260*/  ISETP.GE.AND P4, PT, R31, R244, PT ;  /* 0x000000f41f00720c */ /* 0x000fe40003f86270 */
[----:B------:R-:W-:Y:S02]  /*28270*/  MOV R15, R174 ;  /* 0x000000ae000f7202 */ /* 0x000fe40000000f00 */
[----:B------:R-:W-:Y:S02]  /*28280*/  FSEL R252, R12, -INF , !P3 ;  /* 0xff8000000cfc7808 */ /* 0x000fe40005800000 */
[----:B------:R-:W-:Y:S02]  /*28290*/  FSEL R187, R18, -INF , !P6 ;  /* 0xff80000012bb7808 */ /* 0x000fe40007000000 */
[C---:B------:R-:W-:Y:S01]  /*282a0*/  ISETP.GE.AND P3, PT, R33.reuse, R244, PT ;  /* 0x000000f42100720c */ /* 0x040fe20003f66270 */
[----:B------:R-:W2:Y:S01]  /*282b0*/  I2F R15, R15 ;  /* 0x0000000f000f7306 */ /* 0x000ea20000201400 */
[----:B------:R-:W-:Y:S02]  /*282c0*/  ISETP.GE.AND P6, PT, R33, R245, PT ;  /* 0x000000f52100720c */ /* 0x000fe40003fc6270 */
[----:B------:R-:W-:Y:S01]  /*282d0*/  IABS R170, R176 ;  /* 0x000000b000aa7213 */ /* 0x000fe20000000000 */
[----:B------:R-:W-:Y:S01]  /*282e0*/  IMAD.IADD R176, R240, 0x1, -R35 ;  /* 0x00000001f0b07824 */ /* 0x000fe200078e0a23 */
[-C--:B------:R-:W-:Y:S02]  /*282f0*/  ISETP.GE.OR P4, PT, R31, R243.reuse, !P4 ;  /* 0x000000f31f00720c */ /* 0x080fe40006786670 */
[-C--:B------:R-:W-:Y:S02]  /*28300*/  ISETP.GE.AND P2, PT, R192, R244.reuse, PT ;  /* 0x000000f4c000720c */ /* 0x080fe40003f46270 */
[C---:B------:R-:W-:Y:S01]  /*28310*/  ISETP.GE.OR P3, PT, R33.reuse, R243, !P3 ;  /* 0x000000f32100720c */ /* 0x040fe20005f66670 */
[----:B------:R-:W4:Y:S01]  /*28320*/  I2F R170, R170 ;  /* 0x000000aa00aa7306 */ /* 0x000f220000201400 */
[----:B------:R-:W-:Y:S01]  /*28330*/  ISETP.GE.OR P6, PT, R33, R241, !P6 ;  /* 0x000000f12100720c */ /* 0x000fe200077c6670 */
[----:B------:R-:W-:Y:S01]  /*28340*/  IMAD.IADD R33, R240, 0x1, -R33 ;  /* 0x00000001f0217824 */ /* 0x000fe200078e0a21 */
[----:B------:R-:W-:Y:S01]  /*28350*/  ISETP.GE.OR P2, PT, R192, R243, !P2 ;  /* 0x000000f3c000720c */ /* 0x000fe20005746670 */
[----:B-1----:R-:W-:Y:S01]  /*28360*/  FFMA.FTZ R4, -R239, R173, R4 ;  /* 0x000000adef047223 */ /* 0x002fe20000010104 */
[----:B------:R-:W-:Y:S02]  /*28370*/  FSEL R168, R168, -INF , !P4 ;  /* 0xff800000a8a87808 */ /* 0x000fe40006000000 */
[C---:B------:R-:W-:Y:S02]  /*28380*/  ISETP.GE.AND P4, PT, R35.reuse, R244, PT ;  /* 0x000000f42300720c */ /* 0x040fe40003f86270 */
[----:B------:R-:W-:Y:S02]  /*28390*/  IABS R33, R33 ;  /* 0x0000002100217213 */ /* 0x000fe40000000000 */
[----:B------:R-:W-:Y:S02]  /*283a0*/  ISETP.GE.OR P4, PT, R35, R243, !P4 ;  /* 0x000000f32300720c */ /* 0x000fe40006786670 */
[----:B------:R-:W-:Y:S01]  /*283b0*/  FSEL R35, R13, -INF , !P2 ;  /* 0xff8000000d237808 */ /* 0x000fe20005000000 */
[----:B--2---:R-:W-:Y:S01]  /*283c0*/  FFMA.FTZ R17, -R239, R15, R17 ;  /* 0x0000000fef117223 */ /* 0x004fe20000010111 */
[----:B------:R-:W1:Y:S01]  /*283d0*/  I2F R13, R33 ;  /* 0x00000021000d7306 */ /* 0x000e620000201400 */
[----:B------:R-:W-:Y:S02]  /*283e0*/  IABS R180, R180 ;  /* 0x000000b400b47213 */ /* 0x000fe40000000000 */
[C---:B------:R-:W-:Y:S02]  /*283f0*/  IADD3 R30, R3.reuse, 0x38, RZ ;  /* 0x00000038031e7810 */ /* 0x040fe40007ffe0ff */
[----:B------:R-:W-:Y:S02]  /*28400*/  IADD3 R31, R3, 0x30, RZ ;  /* 0x00000030031f7810 */ /* 0x000fe40007ffe0ff */
[C---:B------:R-:W-:Y:S02]  /*28410*/  IADD3 R174, R242.reuse, -R30, RZ ;  /* 0x8000001ef2ae7210 */ /* 0x040fe40007ffe0ff */
[----:B------:R-:W-:Y:S01]  /*28420*/  FSEL R22, R175, -INF , !P1 ;  /* 0xff800000af167808 */ /* 0x000fe20004800000 */
[----:B------:R-:W2:Y:S01]  /*28430*/  I2F R180, R180 ;  /* 0x000000b400b47306 */ /* 0x000ea20000201400 */
[----:B------:R-:W-:Y:S01]  /*28440*/  IABS R174, R174 ;  /* 0x000000ae00ae7213 */ /* 0x000fe20000000000 */
[----:B------:R-:W-:Y:S01]  /*28450*/  IMAD.IADD R175, R242, 0x1, -R31 ;  /* 0x00000001f2af7824 */ /* 0x000fe200078e0a1f */
[C---:B------:R-:W-:Y:S01]  /*28460*/  ISETP.GE.AND P1, PT, R192.reuse, R245, PT ;  /* 0x000000f5c000720c */ /* 0x040fe20003f26270 */
[----:B----4-:R-:W-:Y:S01]  /*28470*/  FFMA.FTZ R5, -R239, R170, R5 ;  /* 0x000000aaef057223 */ /* 0x010fe20000010105 */
[----:B------:R-:W-:Y:S02]  /*28480*/  FMNMX.FTZ R15, R25, R2, !PT ;  /* 0x00000002190f7209 */ /* 0x000fe40007810000 */
[----:B------:R-:W-:Y:S02]  /*28490*/  ISETP.GE.AND P0, PT, R183, R244, PT ;  /* 0x000000f4b700720c */ /* 0x000fe40003f06270 */
[----:B------:R-:W-:Y:S01]  /*284a0*/  ISETP.GE.OR P1, PT, R192, R241, !P1 ;  /* 0x000000f1c000720c */ /* 0x000fe20004f26670 */
[----:B------:R-:W4:Y:S01]  /*284b0*/  I2F R16, R174 ;  /* 0x000000ae00107306 */ /* 0x000f220000201400 */
[----:B------:R-:W-:Y:S02]  /*284c0*/  IADD3 R164, R3, 0x31, RZ ;  /* 0x0000003103a47810 */ /* 0x000fe40007ffe0ff */
[----:B------:R-:W-:Y:S01]  /*284d0*/  IABS R175, R175 ;  /* 0x000000af00af7213 */ /* 0x000fe20000000000 */
[----:B-1----:R-:W-:Y:S01]  /*284e0*/  FFMA.FTZ R8, -R239, R13, R8 ;  /* 0x0000000def087223 */ /* 0x002fe20000010108 */
[----:B------:R-:W-:Y:S02]  /*284f0*/  FMNMX.FTZ R15, R172, R15, !PT ;  /* 0x0000000fac0f7209 */ /* 0x000fe40007810000 */
[----:B------:R-:W-:Y:S02]  /*28500*/  ISETP.GE.OR P0, PT, R183, R243, !P0 ;  /* 0x000000f3b700720c */ /* 0x000fe40004706670 */
[----:B------:R-:W-:Y:S01]  /*28510*/  FSEL R249, R171, -INF , !P1 ;  /* 0xff800000abf97808 */ /* 0x000fe20004800000 */
[----:B------:R-:W1:Y:S01]  /*28520*/  I2F R175, R175 ;  /* 0x000000af00af7306 */ /* 0x000e620000201400 */
[----:B------:R-:W-:Y:S02]  /*28530*/  IADD3 R171, R242, -R164, RZ ;  /* 0x800000a4f2ab7210 */ /* 0x000fe40007ffe0ff */
[----:B------:R-:W-:Y:S01]  /*28540*/  FSEL R33, R5, -INF , !P0 ;  /* 0xff80000005217808 */ /* 0x000fe20004000000 */
[----:B--2---:R-:W-:Y:S01]  /*28550*/  FFMA.FTZ R19, -R239, R180, R19 ;  /* 0x000000b4ef137223 */ /* 0x004fe20000010113 */
[----:B------:R-:W-:Y:S01]  /*28560*/  FMNMX.FTZ R5, R22, R15, !PT ;  /* 0x0000000f16057209 */ /* 0x000fe20007810000 */
[----:B------:R-:W-:Y:S01]  /*28570*/  IMAD.IADD R15, R240, 0x1, -R164 ;  /* 0x00000001f00f7824 */ /* 0x000fe200078e0aa4 */
[----:B------:R-:W-:Y:S02]  /*28580*/  IABS R171, R171 ;  /* 0x000000ab00ab7213 */ /* 0x000fe40000000000 */
[----:B------:R-:W-:Y:S02]  /*28590*/  FMNMX.FTZ R5, R21, R5, !PT ;  /* 0x0000000515057209 */ /* 0x000fe40007810000 */
[----:B------:R-:W-:Y:S02]  /*285a0*/  IADD3 R3, R3, 0x39, RZ ;  /* 0x0000003903037810 */ /* 0x000fe40007ffe0ff */
[----:B------:R-:W2:Y:S01]  /*285b0*/  I2F R171, R171 ;  /* 0x000000ab00ab7306 */ /* 0x000ea20000201400 */
[----:B------:R-:W-:Y:S01]  /*285c0*/  FMNMX.FTZ R5, R248, R5, !PT ;  /* 0x00000005f8057209 */ /* 0x000fe20007810000 */
[----:B----4-:R-:W-:Y:S01]  /*285d0*/  FFMA.FTZ R29, -R239, R16, R29 ;  /* 0x00000010ef1d7223 */ /* 0x010fe2000001011d */
[----:B------:R-:W-:Y:S02]  /*285e0*/  IADD3 R34, R242, -R3, RZ ;  /* 0x80000003f2227210 */ /* 0x000fe40007ffe0ff */
[----:B------:R-:W-:Y:S02]  /*285f0*/  FSEL R186, R19, -INF , !P6 ;  /* 0xff80000013ba7808 */ /* 0x000fe40007000000 */
[----:B------:R-:W-:Y:S02]  /*28600*/  ISETP.GE.AND P6, PT, R32, R245, PT ;  /* 0x000000f52000720c */ /* 0x000fe40003fc6270 */
[----:B------:R-:W-:Y:S02]  /*28610*/  FMNMX.FTZ R5, R249, R5, !PT ;  /* 0x00000005f9057209 */ /* 0x000fe40007810000 */
[----:B------:R-:W-:Y:S01]  /*28620*/  IABS R34, R34 ;  /* 0x0000002200227213 */ /* 0x000fe20000000000 */
[----:B-1----:R-:W-:Y:S01]  /*28630*/  FFMA.FTZ R24, -R239, R175, R24 ;  /* 0x000000afef187223 */ /* 0x002fe20000010118 */
[-C--:B------:R-:W-:Y:S02]  /*28640*/  ISETP.GE.AND P1, PT, R184, R244.reuse, PT ;  /* 0x000000f4b800720c */ /* 0x080fe40003f26270 */
[C---:B------:R-:W-:Y:S02]  /*28650*/  ISETP.GE.AND P2, PT, R32.reuse, R244, PT ;  /* 0x000000f42000720c */ /* 0x040fe40003f46270 */
[----:B------:R-:W-:Y:S01]  /*28660*/  IABS R174, R176 ;  /* 0x000000b000ae7213 */ /* 0x000fe20000000000 */
[----:B------:R-:W1:Y:S01]  /*28670*/  I2F R34, R34 ;  /* 0x0000002200227306 */ /* 0x000e620000201400 */
[----:B------:R-:W-:Y:S02]  /*28680*/  ISETP.GE.OR P6, PT, R32, R241, !P6 ;  /* 0x000000f12000720c */ /* 0x000fe400077c6670 */
[----:B------:R-:W-:Y:S02]  /*28690*/  FSEL R169, R169, -INF , !P5 ;  /* 0xff800000a9a97808 */ /* 0x000fe40006800000 */
[----:B------:R-:W-:Y:S01]  /*286a0*/  ISETP.GE.AND P5, PT, R177, R244, PT ;  /* 0x000000f4b100720c */ /* 0x000fe20003fa6270 */
[----:B--2---:R-:W-:Y:S01]  /*286b0*/  FFMA.FTZ R28, -R239, R171, R28 ;  /* 0x000000abef1c7223 */ /* 0x004fe2000001011c */
[----:B------:R-:W-:Y:S02]  /*286c0*/  FMNMX.FTZ R5, R250, R5, !PT ;  /* 0x00000005fa057209 */ /* 0x000fe40007810000 */
[-C--:B------:R-:W-:Y:S01]  /*286d0*/  ISETP.GE.OR P1, PT, R184, R243.reuse, !P1 ;  /* 0x000000f3b800720c */ /* 0x080fe20004f26670 */
[----:B------:R-:W2:Y:S01]  /*286e0*/  I2F R174, R174 ;  /* 0x000000ae00ae7306 */ /* 0x000ea20000201400 */
[----:B------:R-:W-:Y:S02]  /*286f0*/  FMNMX.FTZ R16, R9, R0, !PT ;  /* 0x0000000009107209 */ /* 0x000fe40007810000 */
[----:B------:R-:W-:Y:S02]  /*28700*/  ISETP.GE.OR P2, PT, R32, R243, !P2 ;  /* 0x000000f32000720c */ /* 0x000fe40005746670 */
[----:B------:R-:W-:Y:S02]  /*28710*/  IADD3 R32, R240, -R32, RZ ;  /* 0x80000020f0207210 */ /* 0x000fe40007ffe0ff */
[----:B------:R-:W-:Y:S02]  /*28720*/  FSEL R185, R20, -INF , !P6 ;  /* 0xff80000014b97808 */ /* 0x000fe40007000000 */
[----:B------:R-:W-:Y:S02]  /*28730*/  ISETP.GE.AND P6, PT, R31, R245, PT ;  /* 0x000000f51f00720c */ /* 0x000fe40003fc6270 */
[----:B------:R-:W-:Y:S02]  /*28740*/  MOV R18, R193 ;  /* 0x000000c100127202 */ /* 0x000fe40000000f00 */
[----:B------:R-:W-:Y:S01]  /*28750*/  ISETP.GE.OR P5, PT, R177, R243, !P5 ;  /* 0x000000f3b100720c */ /* 0x000fe20006fa6670 */
[----:B-1----:R-:W-:Y:S01]  /*28760*/  FFMA.FTZ R27, -R239, R34, R27 ;  /* 0x00000022ef1b7223 */ /* 0x002fe2000001011b */
[----:B------:R-:W-:Y:S02]  /*28770*/  FMNMX.FTZ R5, R251, R5, !PT ;  /* 0x00000005fb057209 */ /* 0x000fe40007810000 */
[----:B------:R-:W-:Y:S02]  /*28780*/  FMNMX.FTZ R16, R14, R16, !PT ;  /* 0x000000100e107209 */ /* 0x000fe40007810000 */
[----:B------:R-:W-:Y:S02]  /*28790*/  FSEL R19, R4, -INF , !P1 ;  /* 0xff80000004137808 */ /* 0x000fe40004800000 */
[----:B------:R-:W-:Y:S02]  /*287a0*/  IABS R4, R32 ;  /* 0x0000002000047213 */ /* 0x000fe40000000000 */
[----:B------:R-:W-:Y:S01]  /*287b0*/  IADD3 R12, R240, -R31, RZ ;  /* 0x8000001ff00c7210 */ /* 0x000fe20007ffe0ff */
[----:B--2---:R-:W-:Y:S01]  /*287c0*/  FFMA.FTZ R6, -R239, R174, R6 ;  /* 0x000000aeef067223 */ /* 0x004fe20000010106 */
[----:B------:R-:W-:Y:S02]  /*287d0*/  ISETP.GE.OR P6, PT, R31, R241, !P6 ;  /* 0x000000f11f00720c */ /* 0x000fe400077c6670 */
[----:B------:R-:W-:Y:S01]  /*287e0*/  FSEL R184, R17, -INF , !P5 ;  /* 0xff80000011b87808 */ /* 0x000fe20006800000 */
[----:B------:R-:W1:Y:S01]  /*287f0*/  I2F R4, R4 ;  /* 0x0000000400047306 */ /* 0x000e620000201400 */
[----:B------:R-:W-:Y:S02]  /*28800*/  FMNMX.FTZ R17, R18, R5, !PT ;  /* 0x0000000512117209 */ /* 0x000fe40007810000 */
[----:B------:R-:W-:Y:S02]  /*28810*/  FMNMX.FTZ R16, R169, R16, !PT ;  /* 0x00000010a9107209 */ /* 0x000fe40007810000 */
[----:B------:R-:W-:Y:S02]  /*28820*/  IABS R12, R12 ;  /* 0x0000000c000c7213 */ /* 0x000fe40000000000 */
[----:B------:R-:W-:Y:S02]  /*28830*/  FSEL R180, R24, -INF , !P6 ;  /* 0xff80000018b47808 */ /* 0x000fe40007000000 */
[----:B------:R-:W-:Y:S02]  /*28840*/  ISETP.GE.AND P6, PT, R164, R245, PT ;  /* 0x000000f5a400720c */ /* 0x000fe40003fc6270 */
[----:B------:R-:W-:Y:S01]  /*28850*/  FMNMX.FTZ R17, R187, R17, !PT ;  /* 0x00000011bb117209 */ /* 0x000fe20007810000 */
[----:B------:R-:W2:Y:S01]  /*28860*/  I2F R12, R12 ;  /* 0x0000000c000c7306 */ /* 0x000ea20000201400 */
[----:B------:R-:W-:Y:S02]  /*28870*/  FMNMX.FTZ R16, R168, R16, !PT ;  /* 0x00000010a8107209 */ /* 0x000fe40007810000 */
[----:B------:R-:W-:Y:S02]  /*28880*/  IADD3 R13, R240, -R30, RZ ;  /* 0x8000001ef00d7210 */ /* 0x000fe40007ffe0ff */
[----:B------:R-:W-:Y:S02]  /*28890*/  IABS R15, R15 ;  /* 0x0000000f000f7213 */ /* 0x000fe40000000000 */
[----:B------:R-:W-:Y:S02]  /*288a0*/  ISETP.GE.OR P6, PT, R164, R241, !P6 ;  /* 0x000000f1a400720c */ /* 0x000fe400077c6670 */
[----:B------:R-:W-:Y:S02]  /*288b0*/  FMNMX.FTZ R17, R186, R17, !PT ;  /* 0x00000011ba117209 */ /* 0x000fe40007810000 */
[----:B------:R-:W-:Y:S01]  /*288c0*/  FMNMX.FTZ R16, R252, R16, !PT ;  /* 0x00000010fc107209 */ /* 0x000fe20007810000 */
[----:B------:R-:W4:Y:S01]  /*288d0*/  I2F R15, R15 ;  /* 0x0000000f000f7306 */ /* 0x000f220000201400 */
[----:B------:R-:W-:Y:S01]  /*288e0*/  IABS R13, R13 ;  /* 0x0000000d000d7213 */ /* 0x000fe20000000000 */
[----:B-1----:R-:W-:Y:S01]  /*288f0*/  FFMA.FTZ R7, -R239, R4, R7 ;  /* 0x00000004ef077223 */ /* 0x002fe20000010107 */
[----:B------:R-:W-:Y:S02]  /*28900*/  IADD3 R5, R240, -R3, RZ ;  /* 0x80000003f0057210 */ /* 0x000fe40007ffe0ff */
[----:B------:R-:W-:Y:S02]  /*28910*/  FSEL R179, R28, -INF , !P6 ;  /* 0xff8000001cb37808 */ /* 0x000fe40007000000 */
[C---:B------:R-:W-:Y:S02]  /*28920*/  ISETP.GE.AND P6, PT, R30.reuse, R245, PT ;  /* 0x000000f51e00720c */ /* 0x040fe40003fc6270 */
[----:B------:R-:W-:Y:S01]  /*28930*/  FMNMX.FTZ R17, R185, R17, !PT ;  /* 0x00000011b9117209 */ /* 0x000fe20007810000 */
[----:B------:R-:W1:Y:S01]  /*28940*/  I2F R13, R13 ;  /* 0x0000000d000d7306 */ /* 0x000e620000201400 */
[----:B------:R-:W-:Y:S01]  /*28950*/  FMNMX.FTZ R16, R35, R16, !PT ;  /* 0x0000001023107209 */ /* 0x000fe20007810000 */
[----:B--2---:R-:W-:Y:S01]  /*28960*/  FFMA.FTZ R11, -R239, R12, R11 ;  /* 0x0000000cef0b7223 */ /* 0x004fe2000001010b */
[----:B------:R-:W-:Y:S02]  /*28970*/  IABS R5, R5 ;  /* 0x0000000500057213 */ /* 0x000fe40000000000 */
[----:B------:R-:W-:Y:S02]  /*28980*/  ISETP.GE.OR P6, PT, R30, R241, !P6 ;  /* 0x000000f11e00720c */ /* 0x000fe400077c6670 */
[----:B------:R-:W-:Y:S02]  /*28990*/  FMNMX.FTZ R17, R180, R17, !PT ;  /* 0x00000011b4117209 */ /* 0x000fe40007810000 */
[----:B------:R-:W-:Y:S01]  /*289a0*/  ISETP.GE.AND P5, PT, R3, R245, PT ;  /* 0x000000f50300720c */ /* 0x000fe20003fa6270 */
[----:B------:R-:W2:Y:S01]  /*289b0*/  I2F R5, R5 ;  /* 0x0000000500057306 */ /* 0x000ea20000201400 */
[----:B------:R-:W-:Y:S02]  /*289c0*/  FMNMX.FTZ R16, R19, R16, !PT ;  /* 0x0000001013107209 */ /* 0x000fe40007810000 */
[----:B------:R-:W-:Y:S01]  /*289d0*/  FSEL R178, R29, -INF , !P6 ;  /* 0xff8000001db27808 */ /* 0x000fe20007000000 */
[----:B----4-:R-:W-:Y:S01]  /*289e0*/  FFMA.FTZ R10, -R239, R15, R10 ;  /* 0x0000000fef0a7223 */ /* 0x010fe2000001010a */
[----:B------:R-:W-:Y:S02]  /*289f0*/  ISETP.GE.OR P5, PT, R3, R241, !P5 ;  /* 0x000000f10300720c */ /* 0x000fe40006fa6670 */
[----:B------:R-:W-:Y:S02]  /*28a00*/  FMNMX.FTZ R17, R179, R17, !PT ;  /* 0x00000011b3117209 */ /* 0x000fe40007810000 */
[----:B------:R-:W-:Y:S02]  /*28a10*/  FMNMX.FTZ R16, R33, R16, !PT ;  /* 0x0000001021107209 */ /* 0x000fe40007810000 */
[----:B------:R-:W-:Y:S02]  /*28a20*/  FSEL R176, R27, -INF , !P5 ;  /* 0xff8000001bb07808 */ /* 0x000fe40006800000 */
[----:B------:R-:W-:Y:S01]  /*28a30*/  FMNMX.FTZ R17, R178, R17, !PT ;  /* 0x00000011b2117209 */ /* 0x000fe20007810000 */
[----:B-1----:R-:W-:Y:S01]  /*28a40*/  FFMA.FTZ R23, -R239, R13, R23 ;  /* 0x0000000def177223 */ /* 0x002fe20000010117 */
[----:B------:R-:W-:Y:S02]  /*28a50*/  FSEL R183, R6, -INF , !P4 ;  /* 0xff80000006b77808 */ /* 0x000fe40006000000 */
[----:B------:R-:W-:Y:S02]  /*28a60*/  FMNMX.FTZ R16, R184, R16, !PT ;  /* 0x00000010b8107209 */ /* 0x000fe40007810000 */
[----:B------:R-:W-:Y:S02]  /*28a70*/  FMNMX.FTZ R4, R176, R17, !PT ;  /* 0x00000011b0047209 */ /* 0x000fe40007810000 */
[----:B------:R-:W-:Y:S02]  /*28a80*/  ISETP.GE.AND P1, PT, R31, R244, PT ;  /* 0x000000f41f00720c */ /* 0x000fe40003f26270 */
[----:B------:R-:W-:Y:S01]  /*28a90*/  FSEL R182, R8, -INF , !P3 ;  /* 0xff80000008b67808 */ /* 0x000fe20005800000 */
[----:B------:R-:W1:Y:S01]  /*28aa0*/  SHFL.BFLY PT, R6, R4, 0x2, 0x1f ;  /* 0x0c401f0004067f89 */ /* 0x000e6200000e0000 */
[----:B------:R-:W-:Y:S01]  /*28ab0*/  FMNMX.FTZ R16, R183, R16, !PT ;  /* 0x00000010b7107209 */ /* 0x000fe20007810000 */
[----:B--2---:R-:W-:Y:S01]  /*28ac0*/  FFMA.FTZ R26, -R239, R5, R26 ;  /* 0x00000005ef1a7223 */ /* 0x004fe2000001011a */
[-C--:B------:R-:W-:Y:S02]  /*28ad0*/  ISETP.GE.OR P1, PT, R31, R243.reuse, !P1 ;  /* 0x000000f31f00720c */ /* 0x080fe40004f26670 */
[----:B------:R-:W-:Y:S02]  /*28ae0*/  FSEL R181, R7, -INF , !P2 ;  /* 0xff80000007b57808 */ /* 0x000fe40005000000 */
[----:B------:R-:W-:Y:S02]  /*28af0*/  FMNMX.FTZ R16, R182, R16, !PT ;  /* 0x00000010b6107209 */ /* 0x000fe40007810000 */
[-C--:B------:R-:W-:Y:S02]  /*28b00*/  ISETP.GE.AND P0, PT, R164, R244.reuse, PT ;  /* 0x000000f4a400720c */ /* 0x080fe40003f06270 */
[----:B------:R-:W-:Y:S02]  /*28b10*/  ISETP.GE.AND P3, PT, R30, R244, PT ;  /* 0x000000f41e00720c */ /* 0x000fe40003f66270 */
[----:B------:R-:W-:Y:S02]  /*28b20*/  FSEL R175, R11, -INF , !P1 ;  /* 0xff8000000baf7808 */ /* 0x000fe40004800000 */
[-C--:B------:R-:W-:Y:S02]  /*28b30*/  ISETP.GE.OR P0, PT, R164, R243.reuse, !P0 ;  /* 0x000000f3a400720c */ /* 0x080fe40004706670 */
[----:B------:R-:W-:Y:S02]  /*28b40*/  FMNMX.FTZ R16, R181, R16, !PT ;  /* 0x00000010b5107209 */ /* 0x000fe40007810000 */
[-C--:B------:R-:W-:Y:S02]  /*28b50*/  ISETP.GE.OR P3, PT, R30, R243.reuse, !P3 ;  /* 0x000000f31e00720c */ /* 0x080fe40005f66670 */
        /* <DEDUP_REMOVED lines=24> */
[----:B------:R-:W-:Y:S01]  /*28ce0*/  LDSM.16.MT88.4 R20, [R217+0x10000] ;  /* 0x01000000d914783b */ /* 0x000fe20000004200 */
[-CC-:B------:R-:W-:Y:S02]  /*28cf0*/  FFMA.FTZ R180, R180, R165.reuse, -R177.reuse ;  /* 0x000000a5b4b47223 */ /* 0x180fe400000108b1 */
[-CC-:B------:R-:W-:Y:S02]  /*28d00*/  FFMA.FTZ R179, R179, R165.reuse, -R177.reuse ;  /* 0x000000a5b3b37223 */ /* 0x180fe400000108b1 */
[-CC-:B------:R-:W-:Y:S02]  /*28d10*/  FFMA.FTZ R178, R178, R165.reuse, -R177.reuse ;  /* 0x000000a5b2b27223 */ /* 0x180fe400000108b1 */
[-CC-:B------:R-:W-:Y:S02]  /*28d20*/  FFMA.FTZ R248, R248, R165.reuse, -R177.reuse ;  /* 0x000000a5f8f87223 */ /* 0x180fe400000108b1 */
        /* <DEDUP_REMOVED lines=12> */
[--C-:B------:R-:W-:Y:S01]  /*28df0*/  FFMA.FTZ R186, R186, R165, -R177.reuse ;  /* 0x000000a5baba7223 */ /* 0x100fe200000108b1 */
        /* <DEDUP_REMOVED lines=19> */
[-C--:B------:R-:W-:Y:S02]  /*28f30*/  FFMA.FTZ R185, R185, R165.reuse, -R177 ;  /* 0x000000a5b9b97223 */ /* 0x080fe400000108b1 */
[-CC-:B------:R-:W-:Y:S01]  /*28f40*/  FFMA.FTZ R183, R183, R165.reuse, -R172.reuse ;  /* 0x000000a5b7b77223 */ /* 0x180fe200000108ac */
[----:B-1----:R-:W-:Y:S01]  /*28f50*/  F2FP.PACK_AB R170, R219, R220 ;  /* 0x000000dcdbaa723e */ /* 0x002fe200000000ff */
[-CC-:B------:R-:W-:Y:S02]  /*28f60*/  FFMA.FTZ R182, R182, R165.reuse, -R172.reuse ;  /* 0x000000a5b6b67223 */ /* 0x180fe400000108ac */
[--C-:B------:R-:W-:Y:S03]  /*28f70*/  FFMA.FTZ R181, R181, R165, -R172.reuse ;  /* 0x000000a5b5b57223 */ /* 0x100fe600000108ac */
[----:B------:R-:W-:Y:S01]  /*28f80*/  MUFU.EX2 R195, R195 ;  /* 0x000000c300c37308 */ /* 0x000fe20000000800 */
[C---:B--2---:R-:W-:Y:S01]  /*28f90*/  FMUL.FTZ R4, R2.reuse, R160 ;  /* 0x000000a002047220 */ /* 0x044fe20000410000 */
[----:B------:R-:W-:Y:S01]  /*28fa0*/  MOV R160, R18 ;  /* 0x0000001200a07202 */ /* 0x000fe20000000f00 */
[C---:B------:R-:W-:Y:S02]  /*28fb0*/  FMUL.FTZ R5, R2.reuse, R161 ;  /* 0x000000a102057220 */ /* 0x040fe40000410000 */
[C---:B------:R-:W-:Y:S05]  /*28fc0*/  FMUL.FTZ R8, R2.reuse, R156 ;  /* 0x0000009c02087220 */ /* 0x040fea0000410000 */
[----:B------:R-:W1:Y:S01]  /*28fd0*/  MUFU.EX2 R194, R194 ;  /* 0x000000c200c27308 */ /* 0x000e620000000800 */
        /* <DEDUP_REMOVED lines=8> */
[----:B------:R-:W-:Y:S01]  /*29060*/  FMUL.FTZ R19, R0, R151 ;  /* 0x0000009700137220 */ /* 0x000fe20000410000 */
[----:B------:R-:W-:Y:S01]  /*29070*/  LDSM.16.MT88.4 R156, [R217+0x12800] ;  /* 0x01280000d99c783b */ /* 0x000fe20000004200 */
[----:B------:R-:W-:Y:S02]  /*29080*/  FMUL.FTZ R17, R2, R149 ;  /* 0x0000009502117220 */ /* 0x000fe40000410000 */
[----:B------:R-:W-:Y:S02]  /*29090*/  FMUL.FTZ R18, R0, R150 ;  /* 0x0000009600127220 */ /* 0x000fe40000410000 */
[C---:B------:R-:W-:Y:S01]  /*290a0*/  FMUL.FTZ R24, R2.reuse, R140 ;  /* 0x0000008c02187220 */ /* 0x040fe20000410000 */
[----:B------:R-:W2:Y:S01]  /*290b0*/  MUFU.EX2 R192, R192 ;  /* 0x000000c000c07308 */ /* 0x000ea20000000800 */
[----:B------:R-:W-:Y:S02]  /*290c0*/  FMUL.FTZ R25, R2, R141 ;  /* 0x0000008d02197220 */ /* 0x000fe40000410000 */
[----:B------:R-:W-:Y:S01]  /*290d0*/  FMUL.FTZ R26, R0, R142 ;  /* 0x0000008e001a7220 */ /* 0x000fe20000410000 */
[----:B-1----:R-:W-:Y:S01]  /*290e0*/  F2FP.PACK_AB R169, R194, R195 ;  /* 0x000000c3c2a9723e */ /* 0x002fe200000000ff */
[----:B------:R-:W-:Y:S02]  /*290f0*/  FMUL.FTZ R27, R0, R143 ;  /* 0x0000008f001b7220 */ /* 0x000fe40000410000 */
[----:B------:R-:W-:Y:S01]  /*29100*/  IMAD.MOV.U32 R161, RZ, RZ, R33 ;  /* 0x000000ffffa17224 */ /* 0x000fe200078e0021 */
[----:B------:R-:W-:Y:S01]  /*29110*/  LDSM.16.MT88.4 R140, [R215+0x12000] ;  /* 0x01200000d78c783b */ /* 0x000fe20000004200 */
[----:B------:R-:W-:Y:S01]  /*29120*/  IMAD.MOV.U32 R163, RZ, RZ, R35 ;  /* 0x000000ffffa37224 */ /* 0x000fe200078e0023 */
[----:B------:R-:W-:Y:S01]  /*29130*/  MUFU.EX2 R182, R182 ;  /* 0x000000b600b67308 */ /* 0x000fe20000000800 */
[C---:B------:R-:W-:Y:S02]  /*29140*/  FMUL.FTZ R32, R2.reuse, R132 ;  /* 0x0000008402207220 */ /* 0x040fe40000410000 */
[----:B------:R-:W-:Y:S02]  /*29150*/  FMUL.FTZ R33, R2, R133 ;  /* 0x0000008502217220 */ /* 0x000fe40000410000 */
[C---:B------:R-:W-:Y:S02]  /*29160*/  FMUL.FTZ R34, R0.reuse, R134 ;  /* 0x0000008600227220 */ /* 0x040fe40000410000 */
[----:B------:R-:W-:Y:S02]  /*29170*/  FMUL.FTZ R35, R0, R135 ;  /* 0x0000008700237220 */ /* 0x000fe40000410000 */
[----:B------:R-:W-:Y:S01]  /*29180*/  LDSM.16.MT88.4 R132, [R216+0x12000] ;  /* 0x01200000d884783b */ /* 0x000fe20000004200 */
[C---:B------:R-:W-:Y:S01]  /*29190*/  FMUL.FTZ R36, R2.reuse, R36 ;  /* 0x0000002402247220 */ /* 0x040fe20000410000 */
[----:B------:R-:W-:Y:S01]  /*291a0*/  MUFU.EX2 R248, R248 ;  /* 0x000000f800f87308 */ /* 0x000fe20000000800 */
[----:B------:R-:W-:Y:S01]  /*291b0*/  FMUL.FTZ R37, R2, R37 ;  /* 0x0000002502257220 */ /* 0x000fe20000410000 */
[----:B--2---:R-:W-:Y:S01]  /*291c0*/  F2FP.PACK_AB R171, R192, R193 ;  /* 0x000000c1c0ab723e */ /* 0x004fe200000000ff */
[C---:B------:R-:W-:Y:S02]  /*291d0*/  FMUL.FTZ R38, R0.reuse, R38 ;  /* 0x0000002600267220 */ /* 0x040fe40000410000 */
[----:B------:R-:W-:Y:S02]  /*291e0*/  FMUL.FTZ R39, R0, R39 ;  /* 0x0000002700277220 */ /* 0x000fe40000410000 */
[C---:B------:R-:W-:Y:S02]  /*291f0*/  FMUL.FTZ R40, R2.reuse, R40 ;  /* 0x0000002802287220 */ /* 0x040fe40000410000 */
[C---:B---3--:R-:W-:Y:S01]  /*29200*/  HMMA.16816.F32 R4, R168.reuse, R12, R4 ;  /* 0x0000000ca804723c */ /* 0x048fe20000001804 */
[----:B------:R-:W1:Y:S04]  /*29210*/  MUFU.EX2 R249, R249 ;  /* 0x000000f900f97308 */ /* 0x000e680000000800 */
[C---:B------:R-:W-:Y:S02]  /*29220*/  FMUL.FTZ R41, R2.reuse, R41 ;  /* 0x0000002902297220 */ /* 0x040fe40000410000 */
[C---:B------:R-:W-:Y:S01]  /*29230*/  FMUL.FTZ R12, R2.reuse, R152 ;  /* 0x00000098020c7220 */ /* 0x040fe20000410000 */
[C---:B------:R-:W-:Y:S03]  /*29240*/  HMMA.16816.F32 R8, R168.reuse, R14, R8 ;  /* 0x0000000ea808723c */ /* 0x040fe60000001808 */
[----:B------:R-:W-:Y:S01]  /*29250*/  MUFU.EX2 R250, R250 ;  /* 0x000000fa00fa7308 */ /* 0x000fe20000000800 */
[----:B------:R-:W-:Y:S02]  /*29260*/  FMUL.FTZ R13, R2, R153 ;  /* 0x00000099020d7220 */ /* 0x000fe40000410000 */
[C---:B------:R-:W-:Y:S02]  /*29270*/  FMUL.FTZ R42, R0.reuse, R42 ;  /* 0x0000002a002a7220 */ /* 0x040fe40000410000 */
[C---:B------:R-:W-:Y:S04]  /*29280*/  FMUL.FTZ R14, R0.reuse, R154 ;  /* 0x0000009a000e7220 */ /* 0x040fe80000410000 */
[C---:B------:R-:W-:Y:S01]  /*29290*/  FMUL.FTZ R15, R0.reuse, R155 ;  /* 0x0000009b000f7220 */ /* 0x040fe20000410000 */
[----:B------:R-:W-:Y:S01]  /*292a0*/  MUFU.EX2 R251, R251 ;  /* 0x000000fb00fb7308 */ /* 0x000fe20000000800 */
[----:B------:R-:W2:Y:S01]  /*292b0*/  LDSM.16.MT88.4 R152, [R215+0x10000] ;  /* 0x01000000d798783b */ /* 0x000ea20000004200 */
[----:B------:R-:W-:Y:S02]  /*292c0*/  FMUL.FTZ R43, R0, R43 ;  /* 0x0000002b002b7220 */ /* 0x000fe40000410000 */
[C---:B------:R-:W-:Y:S02]  /*292d0*/  FMUL.FTZ R44, R2.reuse, R44 ;  /* 0x0000002c022c7220 */ /* 0x040fe40000410000 */
[C---:B------:R-:W-:Y:S03]  /*292e0*/  HMMA.16816.F32 R12, R168.reuse, R20, R12 ;  /* 0x00000014a80c723c */ /* 0x040fe6000000180c */
[----:B------:R-:W-:Y:S01]  /*292f0*/  FMUL.FTZ R45, R2, R45 ;  /* 0x0000002d022d7220 */ /* 0x000fe20000410000 */
[----:B------:R-:W-:Y:S01]  /*29300*/  MUFU.EX2 R252, R252 ;  /* 0x000000fc00fc7308 */ /* 0x000fe20000000800 */
        /* <DEDUP_REMOVED lines=76> */
[C---:B------:R-:W-:Y:S04]  /*297d0*/  FMUL.FTZ R88, R2.reuse, R88 ;  /* 0x0000005802587220 */ /* 0x040fe80000410000 */
[----:B------:R-:W-:Y:S01]  /*297e0*/  FMUL.FTZ R89, R2, R89 ;  /* 0x0000005902597220 */ /* 0x000fe20000410000 */
        /* <DEDUP_REMOVED lines=271> */
[----:B------:R-:W-:Y:S01]  /*2a8e0*/  MOV R35, R12 ;  /* 0x0000000c00237202 */ /* 0x000fe20000000f00 */
[----:B------:R-:W-:Y:S01]  /*2a8f0*/  IMAD.MOV.U32 R180, RZ, RZ, R15 ;  /* 0x000000ffffb47224 */ /* 0x000fe200078e000f */
[----:B------:R-:W-:Y:S02]  /*2a900*/  MOV R181, R14 ;  /* 0x0000000e00b57202 */ /* 0x000fe40000000f00 */
[C---:B--2---:R-:W-:Y:S01]  /*2a910*/  HMMA.16816.F32 R44, R168.reuse, R184, R44 ;  /* 0x000000b8a82c723c */ /* 0x044fe2000000182c */
[----:B------:R-:W2:Y:S03]  /*2a920*/  LDSM.16.MT88.4 R12, [R218+0x15800] ;  /* 0x01580000da0c783b */ /* 0x000ea60000004200 */
        /* <DEDUP_REMOVED lines=50> */
.L_x_7426:
        /* <DEDUP_REMOVED lines=11> */
.L_x_7449:
[----:B--23--:R-:W-:Y:S01]  /*2ad00*/  FADD.FTZ R247, R6, R247 ;  /* 0x000000f706f77221 */ /* 0x00cfe20000010000 */
[----:B------:R-:W-:Y:S05]  /*2ad10*/  BRA.DIV ~URZ, `(.L_x_7437) ;  /* 0x000020e27f007947 */ /* 0x000fea000b800000 */
[----:B------:R-:W2:Y:S04]  /*2ad20*/  SHFL.BFLY PT, R4, R246, 0x2, 0x1f ;  /* 0x0c401f00f6047f89 */ /* 0x000ea800000e0000 */
[----:B------:R-:W3:Y:S01]  /*2ad30*/  SHFL.BFLY PT, R0, R247, 0x1, 0x1f ;  /* 0x0c201f00f7007f89 */ /* 0x000ee200000e0000 */
[----:B--2---:R-:W-:Y:S02]  /*2ad40*/  FADD.FTZ R246, R4, R246 ;  /* 0x000000f604f67221 */ /* 0x004fe40000010000 */
[----:B---3--:R-:W-:-:S03]  /*2ad50*/  FADD.FTZ R247, R247, R0 ;  /* 0x00000000f7f77221 */ /* 0x008fc60000010000 */
[----:B------:R2:W3:Y:S04]  /*2ad60*/  SHFL.BFLY PT, R6, R246, 0x1, 0x1f ;  /* 0x0c201f00f6067f89 */ /* 0x0004e800000e0000 */
.L_x_7450:
        /* <DEDUP_REMOVED lines=330> */
.L_x_7439:
[----:B------:R-:W-:Y:S02]  /*2c210*/  ULDC.64 UR4, c[0x0][0x118] ;  /* 0x0000460000047ab9 */ /* 0x000fe40000000a00 */
[----:B------:R-:W2:Y:S04]  /*2c220*/  LD.E R2, [R8.64+0x60] ;  /* 0x0000600408027980 */ /* 0x000ea8000c101900 */
[----:B------:R-:W3:Y:S01]  /*2c230*/  LD.E R233, [R8.64+0xb4] ;  /* 0x0000b40408e97980 */ /* 0x000ee2000c101900 */
[----:B--2---:R-:W-:-:S04]  /*2c240*/  IMAD R2, R2, R230, R229 ;  /* 0x000000e602027224 */ /* 0x004fc800078e02e5 */
[----:B---3--:R-:W-:Y:S02]  /*2c250*/  IMAD R233, R233, R2, RZ ;  /* 0x00000002e9e97224 */ /* 0x008fe400078e02ff */
.L_x_7440:
[----:B------:R-:W-:Y:S05]  /*2c260*/  BSYNC B0 ;  /* 0x0000000000007941 */ /* 0x000fea0003800000 */
.L_x_7438:
        /* <DEDUP_REMOVED lines=52> */
.L_x_7442:
[----:B--234-:R-:W-:Y:S05]  /*2c5b0*/  BSYNC B0 ;  /* 0x0000000000007941 */ /* 0x01cfea0003800000 */
.L_x_7441:
        /* <DEDUP_REMOVED lines=48> */
.L_x_7444:
[----:B-1----:R-:W-:Y:S05]  /*2c8c0*/  BSYNC B0 ;  /* 0x0000000000007941 */ /* 0x002fea0003800000 */
.L_x_7443:
        /* <DEDUP_REMOVED lines=23> */
.L_x_7446:
[----:B------:R-:W-:Y:S05]  /*2ca40*/  BSYNC B0 ;  /* 0x0000000000007941 */ /* 0x000fea0003800000 */
.L_x_7445:
        /* <DEDUP_REMOVED lines=23> */
.L_x_7448:
[----:B------:R-:W-:Y:S05]  /*2cbc0*/  BSYNC B0 ;  /* 0x0000000000007941 */ /* 0x000fea0003800000 */
.L_x_7447:
[----:B------:R-:W-:Y:S01]  /*2cbd0*/  IADD3 R2, R15, 0x30, RZ ;  /* 0x000000300f027810 */ /* 0x000fe20007ffe0ff */
[----:B-1----:R-:W-:-:S02]  /*2cbe0*/  IMAD.MOV.U32 R6, RZ, RZ, R228 ;  /* 0x000000ffff067224 */ /* 0x002fc400078e00e4 */
[----:B------:R-:W-:Y:S01]  /*2cbf0*/  IMAD.MOV.U32 R7, RZ, RZ, 0x0 ;  /* 0x00000000ff077424 */ /* 0x000fe200078e00ff */
[----:B------:R-:W-:-:S13]  /*2cc00*/  ISETP.GE.AND P0, PT, R2, R231, PT ;  /* 0x000000e70200720c */ /* 0x000fda0003f06270 */
[----:B------:R-:W-:Y:S05]  /*2cc10*/  @P0 RET.REL.NODEC R6 `(_ZN5flash24flash_fwd_splitkv_kernelI23Flash_fwd_kernel_traitsILi256ELi64ELi64ELi4ELb0ELb0EN7cutlass6half_tE19Flash_kernel_traitsILi256ELi64ELi64ELi4ES3_EELb0ELb1ELb1ELb0ELb0ELb1ELb0ELb1EEEvNS_16Flash_fwd_paramsE) ;  /* 0xfffd33e006000950 */ /* 0x000fea0003c3ffff */
        /* <DEDUP_REMOVED lines=14> */
[----:B------:R-:W-:Y:S02]  /*2cd00*/  LEA.HI.X R3, R6, R85, R5, 0x1, P3 ;  /* 0x0000005506037211 */ /* 0x000fe400018f0c05 */
[----:B------:R-:W-:-:S03]  /*2cd10*/  MOV R5, 0x0 ;  /* 0x0000000000057802 */ /* 0x000fc60000000f00 */
[----:B------:R1:W-:Y:S01]  /*2cd20*/  @!P0 ST.E.128 [R2.64+0x100], R28 ;  /* 0x0001001c02008985 */ /* 0x0003e2000c101d04 */
[----:B------:R-:W-:-:S03]  /*2cd30*/  ISETP.GE.AND P0, PT, R0, R8, PT ;  /* 0x000000080000720c */ /* 0x000fc60003f06270 */
[----:B------:R1:W-:Y:S04]  /*2cd40*/  @!P2 ST.E.128 [R2.64], R60 ;  /* 0x0000003c0200a985 */ /* 0x0003e8000c101d04 */
[----:B------:R1:W-:Y:S06]  /*2cd50*/  @!P1 ST.E.128 [R2.64+0x80], R44 ;  /* 0x0000802c02009985 */ /* 0x0003ec000c101d04 */
[----:B------:R-:W-:Y:S05]  /*2cd60*/  @P0 RET.REL.NODEC R4 `(_ZN5flash24flash_fwd_splitkv_kernelI23Flash_fwd_kernel_traitsILi256ELi64ELi64ELi4ELb0ELb0EN7cutlass6half_tE19Flash_kernel_traitsILi256ELi64ELi64ELi4ES3_EELb0ELb1ELb1ELb0ELb0ELb1ELb0ELb1EEEvNS_16Flash_fwd_paramsE) ;  /* 0xfffd329004000950 */ /* 0x000fea0003c3ffff */
[----:B------:R-:W-:Y:S01]  /*2cd70*/  MOV R229, 0x0 ;  /* 0x0000000000e57802 */ /* 0x000fe20000000f00 */
[----:B------:R-:W-:-:S02]  /*2cd80*/  ULDC.64 UR4, c[0x0][0x118] ;  /* 0x0000460000047ab9 */ /* 0x000fc40000000a00 */
[----:B------:R2:W-:Y:S01]  /*2cd90*/  ST.E.128 [R2.64+0x180], R76 ;  /* 0x0001804c02007985 */ /* 0x0005e2000c101d04 */
[----:B------:R-:W-:Y:S05]  /*2cda0*/  RET.REL.NODEC R228 `(_ZN5flash24flash_fwd_splitkv_kernelI23Flash_fwd_kernel_traitsILi256ELi64ELi64ELi4ELb0ELb0EN7cutlass6half_tE19Flash_kernel_traitsILi256ELi64ELi64ELi4ES3_EELb0ELb1ELb1ELb0ELb0ELb1ELb0ELb1EEEvNS_16Flash_fwd_paramsE) ;  /* 0xfffd3250e4007950 */ /* 0x000fea0003c3ffff */
.L_x_7436:
[----:B------:R-:W-:Y:S01]  /*2cdb0*/  IMAD.MOV.U32 R7, RZ, RZ, R247 ;  /* 0x000000ffff077224 */ /* 0x000fe200078e00f7 */
[----:B------:R-:W-:Y:S02]  /*2cdc0*/  MOV R6, 0x2 ;  /* 0x0000000200067802 */ /* 0x000fe40000000f00 */
[----:B------:R-:W-:Y:S02]  /*2cdd0*/  MOV R4, 0x2cdf0 ;  /* 0x0002cdf000047802 */ /* 0x000fe40000000f00 */
[----:B-1---5:R-:W-:Y:S05]  /*2cde0*/  CALL.REL.NOINC `($__internal_27_$__cuda_sm70_shflsync_bfly_p) ;  /* 0x0000010000007944 */ /* 0x022fea0003c00000 */
[----:B-12---:R-:W-:Y:S05]  /*2cdf0*/  BRA `(.L_x_7449) ;  /* 0xffffdf0000007947 */ /* 0x006fea000383ffff */
.L_x_7437:
[----:B------:R-:W-:Y:S01]  /*2ce00*/  IMAD.MOV.U32 R7, RZ, RZ, R247 ;  /* 0x000000ffff077224 */ /* 0x000fe200078e00f7 */
[----:B------:R-:W-:Y:S02]  /*2ce10*/  MOV R6, 0x1 ;  /* 0x0000000100067802 */ /* 0x000fe40000000f00 */
[----:B------:R-:W-:Y:S02]  /*2ce20*/  MOV R4, 0x2ce40 ;  /* 0x0002ce4000047802 */ /* 0x000fe40000000f00 */
[----:B-1---5:R-:W-:Y:S05]  /*2ce30*/  CALL.REL.NOINC `($__internal_27_$__cuda_sm70_shflsync_bfly_p) ;  /* 0x000000b000007944 */ /* 0x022fea0003c00000 */
[----:B--2---:R-:W-:Y:S01]  /*2ce40*/  FADD.FTZ R247, R247, R6 ;  /* 0x00000006f7f77221 */ /* 0x004fe20000010000 */
[----:B-1----:R-:W-:Y:S02]  /*2ce50*/  MOV R7, R246 ;  /* 0x000000f600077202 */ /* 0x002fe40000000f00 */
[----:B------:R-:W-:-:S02]  /*2ce60*/  MOV R6, 0x2 ;  /* 0x0000000200067802 */ /* 0x000fc40000000f00 */
[----:B------:R-:W-:Y:S02]  /*2ce70*/  MOV R4, 0x2ce90 ;  /* 0x0002ce9000047802 */ /* 0x000fe40000000f00 */
[----:B------:R-:W-:Y:S05]  /*2ce80*/  CALL.REL.NOINC `($__internal_27_$__cuda_sm70_shflsync_bfly_p) ;  /* 0x0000006000007944 */ /* 0x000fea0003c00000 */
[----:B--2---:R-:W-:Y:S01]  /*2ce90*/  FADD.FTZ R246, R246, R6 ;  /* 0x00000006f6f67221 */ /* 0x004fe20000010000 */
[----:B------:R-:W-:Y:S02]  /*2cea0*/  MOV R6, 0x1 ;  /* 0x0000000100067802 */ /* 0x000fe40000000f00 */
[----:B------:R-:W-:Y:S02]  /*2ceb0*/  MOV R4, 0x2cee0 ;  /* 0x0002cee000047802 */ /* 0x000fe40000000f00 */
[----:B-1----:R-:W-:Y:S02]  /*2cec0*/  MOV R7, R246 ;  /* 0x000000f600077202 */ /* 0x002fe40000000f00 */
[----:B------:R-:W-:Y:S05]  /*2ced0*/  CALL.REL.NOINC `($__internal_27_$__cuda_sm70_shflsync_bfly_p) ;  /* 0x0000001000007944 */ /* 0x000fea0003c00000 */
[----:B-12---:R-:W-:Y:S05]  /*2cee0*/  BRA `(.L_x_7450) ;  /* 0xffffde8000007947 */ /* 0x006fea000383ffff */
        .weak           $__internal_27_$__cuda_sm70_shflsync_bfly_p
        .type           $__internal_27_$__cuda_sm70_shflsync_bfly_p,@function
        .size           $__internal_27_$__cuda_sm70_shflsync_bfly_p,(.L_x_8757 - $__internal_27_$__cuda_sm70_shflsync_bfly_p)
$__internal_27_$__cuda_sm70_shflsync_bfly_p:
[----:B------:R-:W-:Y:S01]  /*2cef0*/  MOV R10, R4 ;  /* 0x00000004000a7202 */ /* 0x000fe20000000f00 */
[----:B------:R-:W-:Y:S04]  /*2cf00*/  WARPSYNC R0 ;  /* 0x0000000000007348 */ /* 0x000fe80003800000 */
[----:B------:R-:W-:Y:S01]  /*2cf10*/  MOV R11, 0x0 ;  /* 0x00000000000b7802 */ /* 0x000fe20000000f00 */
[----:B------:R1:W2:Y:S03]  /*2cf20*/  SHFL.BFLY PT, R6, R7, R6, R5 ;  /* 0x0c00000607067389 */ /* 0x0002a600000e0005 */
[----:B------:R-:W-:Y:S05]  /*2cf30*/  RET.REL.NODEC R10 `(_ZN5flash24flash_fwd_splitkv_kernelI23Flash_fwd_kernel_traitsILi256ELi64ELi64ELi4ELb0ELb0EN7cutlass6half_tE19Flash_kernel_traitsILi256ELi64ELi64ELi4ES3_EELb0ELb1ELb1ELb0ELb0ELb1ELb0ELb1EEEvNS_16Flash_fwd_paramsE) ;  /* 0xfffd30c00a007950 */ /* 0x000fea0003c3ffff */
.L_x_7451:
        /* <DEDUP_REMOVED lines=12> */
.L_x_8757:


//--------------------- .text._ZN5flash24flash_fwd_splitkv_kernelI23Flash_fwd_kernel_traitsILi256ELi64ELi64ELi4ELb0ELb0EN7cutlass6half_tE19Flash_kernel_traitsILi256ELi64ELi64ELi4ES3_EELb0ELb1ELb0ELb0ELb1ELb0ELb1ELb0EEEvNS_16Flash_fwd_paramsE --------------------------
	.section	.text._ZN5flash24flash_fwd_splitkv_kernelI23Flash_fwd_kernel_traitsILi256ELi64ELi64ELi4ELb0ELb0EN7cutlass6half_tE19Flash_kernel_traitsILi256ELi64ELi64ELi4ES3_EELb0ELb1ELb0ELb0ELb1ELb0ELb1ELb0EEEvNS_16Flash_fwd_paramsE,"ax",@progbits
	.sectioninfo	@"SHI_REGISTERS=255"
	.align	128
        .global         _ZN5flash24flash_fwd_splitkv_kernelI23Flash_fwd_kernel_traitsILi256ELi64ELi64ELi4ELb0ELb0EN7cutlass6half_tE19Flash_kernel_traitsILi256ELi64ELi64ELi4ES3_EELb0ELb1ELb0ELb0ELb1ELb0ELb1ELb0EEEvNS_16Flash_fwd_paramsE
        .type           _ZN5flash24flash_fwd_splitkv_kernelI23Flash_fwd_kernel_traitsILi256ELi64ELi64ELi4ELb0ELb0EN7cutlass6half_tE19Flash_kernel_traitsILi256ELi64ELi64ELi4ES3_EELb0ELb1ELb0ELb0ELb1ELb0ELb1ELb0EEEvNS_16Flash_fwd_paramsE,@function
        .size           _ZN5flash24flash_fwd_splitkv_kernelI23Flash_fwd_kernel_traitsILi256ELi64ELi64ELi4ELb0ELb0EN7cutlass6half_tE19Flash_kernel_traitsILi256ELi64ELi64ELi4ES3_EELb0ELb1ELb0ELb0ELb1ELb0ELb1ELb0EEEvNS_16Flash_fwd_paramsE,(.L_x_8820 - _ZN5flash24flash_fwd_splitkv_kernelI23Flash_fwd_kernel_traitsILi256ELi64ELi64ELi4ELb0ELb0EN7cutlass6half_tE19Flash_kernel_traitsILi256ELi64ELi64ELi4ES3_EELb0ELb1ELb0ELb0ELb1ELb0ELb1ELb0EEEvNS_16Flash_fwd_paramsE)
        .other          _ZN5flash24flash_fwd_splitkv_kernelI23Flash_fwd_kernel_traitsILi256ELi64ELi64ELi4ELb0ELb0EN7cutlass6half_tE19Flash_kernel_traitsILi256ELi64ELi64ELi4ES3_EELb0ELb1ELb0ELb0ELb1ELb0ELb1ELb0EEEvNS_16Flash_fwd_paramsE,@"STO_CUDA_ENTRY STV_DEFAULT"
_ZN5flash24flash_fwd_splitkv_kernelI23Flash_fwd_kernel_traitsILi256ELi64ELi64ELi4ELb0ELb0EN7cutlass6half_tE19Flash_kernel_traitsILi256ELi64ELi64ELi4ES3_EELb0ELb1ELb0ELb0ELb1ELb0ELb1ELb0EEEvNS_16Flash_fwd_paramsE:
.text._ZN5flash24flash_fwd_splitkv_kernelI23Flash_fwd_kernel_traitsILi256ELi64ELi64ELi4ELb0ELb0EN7cutlass6half_tE19Flash_kernel_traitsILi256ELi64ELi64ELi4ES3_EELb0ELb1ELb0ELb0ELb1ELb0ELb1ELb0EEEvNS_16Flash_fwd_paramsE:
        /* <DEDUP_REMOVED lines=54> */
.L_x_7452:
[----:B-1-34-:R-:W-:Y:S02]  /*0360*/  MOV R0, c[0x0][0x218] ;  /* 0x0000860000007a02 */ /* 0x01afe40000000f00 */
.L_x_7453:
[----:B------:R-:W-:-:S04]  /*0370*/  ISETP.NE.U32.AND P2, PT, RZ, c[0x0][0x258], PT ;  /* 0x00009600ff007a0c */ /* 0x000fc80003f45070 */
[----:B------:R-:W-:-:S13]  /*0380*/  ISETP.NE.AND.EX P2, PT, RZ, c[0x0][0x25c], PT, P2 ;  /* 0x00009700ff007a0c */ /* 0x000fda0003f45320 */
[----:B------:R-:W-:-:S06]  /*0390*/  @P2 IMAD.WIDE R10, R236, R5, c[0x0][0x258] ;  /* 0x00009600ec0a2625 */ /* 0x000fcc00078e0205 */
        /* <DEDUP_REMOVED lines=21> */
[----:B------:R-:W-:Y:S02]  /*04f0*/  IADD3 R9, -R92, 0x7f, R93 ;  /* 0x0000007f5c097810 */ /* 0x000fe40007ffe15d */
[----:B-1----:R-:W-:Y:S02]  /*0500*/  IADD3 R10, R10, 0xffffffe, RZ ;  /* 0x0ffffffe0a0a7810 */ /* 0x002fe40007ffe0ff */
[----:B------:R-:W-:Y:S02]  /*0510*/  IADD3 R9, R9, c[0x0][0x2e8], R6 ;  /* 0x0000ba0009097a10 */ /* 0x000fe40007ffe006 */
[----:B------:R-:W1:Y:S02]  /*0520*/  F2I.FTZ.U32.TRUNC.NTZ R11, R10 ;  /* 0x0000000a000b7305 */ /* 0x000e64000021f000 */
[----:B-1----:R-:W-:-:S02]  /*0530*/  IMAD.MOV R13, RZ, RZ, -R11 ;  /* 0x000000ffff0d7224 */ /* 0x002fc400078e0a0b */
[----:B------:R-:W-:Y:S02]  /*0540*/  IMAD.MOV.U32 R10, RZ, RZ, RZ ;  /* 0x000000ffff0a7224 */ /* 0x000fe400078e00ff */
[----:B------:R-:W-:Y:S01]  /*0550*/  IMAD R2, R13, R8, RZ ;  /* 0x000000080d027224 */ /* 0x000fe200078e02ff */
[----:B------:R-:W-:-:S03]  /*0560*/  IADD3 R13, R6, 0x3f, RZ ;  /* 0x0000003f060d7810 */ /* 0x000fc60007ffe0ff */
[----:B------:R-:W-:Y:S01]  /*0570*/  IMAD.HI.U32 R11, R11, R2, R10 ;  /* 0x000000020b0b7227 */ /* 0x000fe200078e000a */
[----:B------:R-:W-:-:S04]  /*0580*/  SHF.R.S32.HI R2, RZ, 0x1f, R13 ;  /* 0x0000001fff027819 */ /* 0x000fc8000001140d */
[----:B------:R-:W-:Y:S01]  /*0590*/  LEA.HI R2, R2, R13, RZ, 0x6 ;  /* 0x0000000d02027211 */ /* 0x000fe200078f30ff */
[----:B------:R-:W-:-:S03]  /*05a0*/  IMAD.HI.U32 R10, R11, R0, RZ ;  /* 0x000000000b0a7227 */ /* 0x000fc600078e00ff */
[----:B------:R-:W-:Y:S01]  /*05b0*/  SHF.R.S32.HI R2, RZ, 0x6, R2 ;  /* 0x00000006ff027819 */ /* 0x000fe20000011402 */
        /* <DEDUP_REMOVED lines=9> */
[----:B------:R-:W-:Y:S02]  /*0650*/  ISETP.GE.U32.AND P2, PT, R11, R8, PT ;  /* 0x000000080b00720c */ /* 0x000fe40003f46070 */
[----:B------:R-:W-:-:S04]  /*0660*/  IADD3 R11, R6, R93, -R92 ;  /* 0x0000005d060b7210 */ /* 0x000fc80007ffe85c */
[----:B------:R-:W-:-:S04]  /*0670*/  IADD3 R11, R11, -c[0x0][0x2e4], RZ ;  /* 0x8000b9000b0b7a10 */ /* 0x000fc80007ffe0ff */
[----:B------:R-:W-:-:S03]  /*0680*/  SHF.R.S32.HI R8, RZ, 0x1f, R11 ;  /* 0x0000001fff087819 */ /* 0x000fc6000001140b */
[----:B------:R-:W-:Y:S02]  /*0690*/  @P2 IADD3 R10, R10, 0x1, RZ ;  /* 0x000000010a0a2810 */ /* 0x000fe40007ffe0ff */
[----:B------:R-:W-:-:S03]  /*06a0*/  LEA.HI R8, R8, R11, RZ, 0x6 ;  /* 0x0000000b08087211 */ /* 0x000fc600078f30ff */
[----:B------:R-:W-:Y:S01]  /*06b0*/  @!P0 IMAD.MOV R10, RZ, RZ, -R10 ;  /* 0x000000ffff0a8224 */ /* 0x000fe200078e0a0a */
[----:B------:R-:W-:Y:S02]  /*06c0*/  @!P1 LOP3.LUT R10, RZ, c[0x0][0x10], RZ, 0x33, !PT ;  /* 0x00000400ff0a9a12 */ /* 0x000fe400078e33ff */
[----:B------:R-:W-:-:S03]  /*06d0*/  SHF.R.S32.HI R11, RZ, 0x6, R8 ;  /* 0x00000006ff0b7819 */ /* 0x000fc60000011408 */
[----:B------:R-:W-:-:S04]  /*06e0*/  IMAD R232, R10, R7, RZ ;  /* 0x000000070ae87224 */ /* 0x000fc800078e02ff */
[----:B------:R-:W-:Y:S01]  /*06f0*/  IMAD.IADD R9, R10, 0x1, R232 ;  /* 0x000000010a097824 */ /* 0x000fe200078e02e8 */
[----:B------:R-:W-:-:S04]  /*0700*/  IMNMX R232, R232, R11, !PT ;  /* 0x0000000be8e87217 */ /* 0x000fc80007800200 */
[----:B------:R-:W-:-:S04]  /*0710*/  IMNMX R9, R2, R9, PT ;  /* 0x0000000902097217 */ /* 0x000fc80003800200 */
        /* <DEDUP_REMOVED lines=99> */
.L_x_7454:
        /* <DEDUP_REMOVED lines=14> */
[----:B------:R-:W-:-:S03]  /*0e30*/  @P1 IMAD R5, R236, c[0x0][0x2cc], R5 ;  /* 0x0000b300ec051a24 */ /* 0x000fc600078e0205 */
[----:B------:R1:W2:Y:S01]  /*0e40*/  R2UR UR6, R2 ;  /* 0x00000000020673c2 */ /* 0x0002a200000e0000 */
[----:B------:R-:W-:-:S05]  /*0e50*/  @P1 IMAD.IADD R5, R9, 0x1, R5 ;  /* 0x0000000109051824 */ /* 0x000fca00078e0205 */
[----:B------:R-:W-:-:S04]  /*0e60*/  @P1 SHF.L.U64.HI R5, R8, 0x2, R5 ;  /* 0x0000000208051819 */ /* 0x000fc80000010205 */
[----:B------:R-:W-:Y:S02]  /*0e70*/  @P1 IADD3.X R241, R5, c[0x0][0x2c4], RZ, P0, !PT ;  /* 0x0000b10005f11a10 */ /* 0x000fe400007fe4ff */
[----:B------:R-:W-:-:S04]  /*0e80*/  @P1 ISETP.NE.U32.AND P0, PT, R240, RZ, PT ;  /* 0x000000fff000120c */ /* 0x000fc80003f05070 */
[----:B------:R-:W-:-:S13]  /*0e90*/  @P1 ISETP.NE.AND.EX P3, PT, R241, RZ, PT, P0 ;  /* 0x000000fff100120c */ /* 0x000fda0003f65300 */
[----:B-12---:R-:W-:Y:S05]  /*0ea0*/  @!P3 BRA `(.L_x_7455) ;  /* 0x000004900000b947 */ /* 0x006fea0003800000 */
[----:B------:R-:W1:Y:S01]  /*0eb0*/  I2F.RP R7, UR6 ;  /* 0x0000000600077d06 */ /* 0x000e620008209400 */
[----:B------:R-:W-:-:S04]  /*0ec0*/  LEA R25, R33, 0xffffffc0, 0x6 ;  /* 0xffffffc021197811 */ /* 0x000fc800078e30ff */
[----:B-----5:R-:W-:-:S04]  /*0ed0*/  IABS R0, R25 ;  /* 0x0000001900007213 */ /* 0x020fc80000000000 */
[----:B------:R-:W-:Y:S01]  /*0ee0*/  MOV R3, R0 ;  /* 0x0000000000037202 */ /* 0x000fe20000000f00 */
        /* <DEDUP_REMOVED lines=8> */
[----:B------:R-:W-:-:S04]  /*0f70*/  IMAD.MOV R0, RZ, RZ, -R2 ;  /* 0x000000ffff007224 */ /* 0x000fc800078e0a02 */
[----:B------:R-:W-:-:S05]  /*0f80*/  IMAD R0, R0, UR6, R3 ;  /* 0x0000000600007c24 */ /* 0x000fca000f8e0203 */
[----:B------:R-:W-:-:S13]  /*0f90*/  ISETP.LT.U32.AND P1, PT, R0, UR6, PT ;  /* 0x0000000600007c0c */ /* 0x000fda000bf21070 */
[----:B------:R-:W-:Y:S02]  /*0fa0*/  @!P1 IADD3 R0, R0, -UR6, RZ ;  /* 0x8000000600009c10 */ /* 0x000fe4000fffe0ff */
[----:B------:R-:W-:Y:S02]  /*0fb0*/  @!P1 IADD3 R2, R2, 0x1, RZ ;  /* 0x0000000102029810 */ /* 0x000fe40007ffe0ff */
[----:B------:R-:W-:Y:S02]  /*0fc0*/  ISETP.GE.U32.AND P2, PT, R0, UR6, PT ;  /* 0x0000000600007c0c */ /* 0x000fe4000bf46070 */
[----:B------:R-:W-:Y:S02]  /*0fd0*/  LOP3.LUT R0, R25, c[0x0][0x2d0], RZ, 0x3c, !PT ;  /* 0x0000b40019007a12 */ /* 0x000fe400078e3cff */
[----:B------:R-:W-:Y:S02]  /*0fe0*/  ISETP.NE.AND P1, PT, RZ, c[0x0][0x2d0], PT ;  /* 0x0000b400ff007a0c */ /* 0x000fe40003f25270 */
[----:B------:R-:W-:-:S07]  /*0ff0*/  ISETP.GE.AND P0, PT, R0, RZ, PT ;  /* 0x000000ff0000720c */ /* 0x000fce0003f06270 */
        /* <DEDUP_REMOVED lines=36> */
[----:B------:R-:W-:Y:S02]  /*1240*/  IMAD.MOV.U32 R18, RZ, RZ, R4 ;  /* 0x000000ffff127224 */ /* 0x000fe400078e0004 */
[----:B------:R-:W-:Y:S01]  /*1250*/  IMAD R2, R22, c[0x0][0x184], R7 ;  /* 0x0000610016027a24 */ /* 0x000fe200078e0207 */
[----:B------:R-:W-:Y:S01]  /*1260*/  SHF.R.S32.HI R7, RZ, 0x1f, R9 ;  /* 0x0000001fff077819 */ /* 0x000fe20000011409 */
[----:B------:R-:W-:-:S03]  /*1270*/  IMAD R3, R3, c[0x0][0x188], RZ ;  /* 0x0000620003037a24 */ /* 0x000fc600078e02ff */
[----:B------:R-:W-:Y:S01]  /*1280*/  IADD3 R19, R5, R2, RZ ;  /* 0x0000000205137210 */ /* 0x000fe20007ffe0ff */
[----:B------:R-:W-:Y:S02]  /*1290*/  IMAD R5, R25, c[0x0][0x19c], R0 ;  /* 0x0000670019057a24 */ /* 0x000fe400078e0200 */
[----:B------:R-:W-:Y:S02]  /*12a0*/  IMAD R2, R7, c[0x0][0x1b0], RZ ;  /* 0x00006c0007027a24 */ /* 0x000fe400078e02ff */
[----:B------:R-:W-:-:S04]  /*12b0*/  IMAD.WIDE.U32 R18, R25, c[0x0][0x198], R18 ;  /* 0x0000660019127a25 */ /* 0x000fc800078e0012 */
[C---:B------:R-:W-:Y:S01]  /*12c0*/  IMAD R3, R22.reuse, c[0x0][0x18c], R3 ;  /* 0x0000630016037a24 */ /* 0x040fe200078e0203 */
[----:B------:R-:W-:Y:S01]  /*12d0*/  IADD3 R19, R19, R5, RZ ;  /* 0x0000000513137210 */ /* 0x000fe20007ffe0ff */
[----:B------:R-:W-:Y:S02]  /*12e0*/  IMAD R2, R9, c[0x0][0x1b4], R2 ;  /* 0x00006d0009027a24 */ /* 0x000fe400078e0202 */
[----:B------:R-:W-:-:S04]  /*12f0*/  IMAD.WIDE.U32 R22, R22, c[0x0][0x188], RZ ;  /* 0x0000620016167a25 */ /* 0x000fc800078e00ff */
[----:B------:R-:W-:-:S04]  /*1300*/  IMAD.WIDE.U32 R18, R9, c[0x0][0x1b0], R18 ;  /* 0x00006c0009127a25 */ /* 0x000fc800078e0012 */
[----:B------:R-:W-:Y:S01]  /*1310*/  IMAD.IADD R3, R23, 0x1, R3 ;  /* 0x0000000117037824 */ /* 0x000fe200078e0203 */
[----:B------:R-:W-:Y:S01]  /*1320*/  IADD3 R2, R19, R2, RZ ;  /* 0x0000000213027210 */ /* 0x000fe20007ffe0ff */
[----:B------:R-:W-:Y:S05]  /*1330*/  BRA `(.L_x_7456) ;  /* 0x0000043000007947 */ /* 0x000fea0003800000 */
.L_x_7455:
        /* <DEDUP_REMOVED lines=15> */
.L_x_7457:
[----:B------:R-:W-:Y:S01]  /*1430*/  IABS R9, c[0x0][0x1c8] ;  /* 0x0000720000097a13 */ /* 0x000fe20000000000 */
[----:B------:R-:W-:Y:S01]  /*1440*/  IMAD.MOV.U32 R10, RZ, RZ, RZ ;  /* 0x000000ffff0a7224 */ /* 0x000fe200078e00ff */
[----:B------:R-:W-:Y:S01]  /*1450*/  LEA R25, R33, 0xffffffc0, 0x6 ;  /* 0xffffffc021197811 */ /* 0x000fe200078e30ff */
[----:B------:R-:W-:Y:S01]  /*1460*/  @P4 IMAD.IADD R3, R4, 0x1, R3 ;  /* 0x0000000104034824 */ /* 0x000fe200078e0203 */
[----:B------:R-:W1:Y:S02]  /*1470*/  I2F.RP R12, R9 ;  /* 0x00000009000c7306 */ /* 0x000e640000209400 */
[----:B------:R-:W-:Y:S01]  /*1480*/  SHF.R.S32.HI R17, RZ, 0x1f, R25 ;  /* 0x0000001fff117819 */ /* 0x000fe20000011419 */
[----:B------:R-:W-:-:S04]  /*1490*/  @P4 IMAD.WIDE.U32 R22, R3, c[0x0][0x1a0], RZ ;  /* 0x0000680003164a25 */ /* 0x000fc800078e00ff */
[----:B------:R-:W-:Y:S01]  /*14a0*/  @P4 IMAD R3, R3, c[0x0][0x1a4], R23 ;  /* 0x0000690003034a24 */ /* 0x000fe200078e0217 */
[----:B-1----:R-:W1:Y:S02]  /*14b0*/  MUFU.RCP R11, R12 ;  /* 0x0000000c000b7308 */ /* 0x002e640000001000 */
[----:B-1----:R-:W-:-:S06]  /*14c0*/  IADD3 R11, R11, 0xffffffe, RZ ;  /* 0x0ffffffe0b0b7810 */ /* 0x002fcc0007ffe0ff */
[----:B------:R-:W1:Y:S02]  /*14d0*/  F2I.FTZ.U32.TRUNC.NTZ R11, R11 ;  /* 0x0000000b000b7305 */ /* 0x000e64000021f000 */
[----:B-1----:R-:W-:-:S04]  /*14e0*/  IMAD.MOV R2, RZ, RZ, -R11 ;  /* 0x000000ffff027224 */ /* 0x002fc800078e0a0b */
[----:B------:R-:W-:Y:S01]  /*14f0*/  IMAD R7, R2, R9, RZ ;  /* 0x0000000902077224 */ /* 0x000fe200078e02ff */
[----:B------:R-:W-:-:S03]  /*1500*/  IABS R2, R36 ;  /* 0x0000002400027213 */ /* 0x000fc60000000000 */
[----:B------:R-:W-:Y:S01]  /*1510*/  IMAD.HI.U32 R10, R11, R7, R10 ;  /* 0x000000070b0a7227 */ /* 0x000fe200078e000a */
[----:B------:R-:W-:Y:S02]  /*1520*/  MOV R7, R2 ;  /* 0x0000000200077202 */ /* 0x000fe40000000f00 */
[----:B------:R-:W-:-:S03]  /*1530*/  MOV R11, R5 ;  /* 0x00000005000b7202 */ /* 0x000fc60000000f00 */
        /* <DEDUP_REMOVED lines=8> */
[----:B------:R-:W-:Y:S01]  /*15c0*/  ISETP.GE.U32.AND P2, PT, R10, R9, PT ;  /* 0x000000090a00720c */ /* 0x000fe20003f46070 */
[----:B------:R-:W-:Y:S01]  /*15d0*/  IMAD.MOV.U32 R10, RZ, RZ, R8 ;  /* 0x000000ffff0a7224 */ /* 0x000fe200078e0008 */
[----:B------:R-:W-:-:S03]  /*15e0*/  ISETP.NE.AND P0, PT, RZ, c[0x0][0x1c8], PT ;  /* 0x00007200ff007a0c */ /* 0x000fc60003f05270 */
[----:B------:R-:W-:-:S08]  /*15f0*/  IMAD.WIDE.U32 R10, R25, c[0x0][0x198], R10 ;  /* 0x00006600190a7a25 */ /* 0x000fd000078e000a */
[----:B------:R-:W-:-:S05]  /*1600*/  @P2 IADD3 R2, R2, 0x1, RZ ;  /* 0x0000000102022810 */ /* 0x000fca0007ffe0ff */
[----:B------:R-:W-:Y:S02]  /*1610*/  IMAD.MOV.U32 R9, RZ, RZ, R2 ;  /* 0x000000ffff097224 */ /* 0x000fe400078e0002 */
[----:B------:R-:W-:-:S03]  /*1620*/  IMAD R2, R17, c[0x0][0x198], RZ ;  /* 0x0000660011027a24 */ /* 0x000fc600078e02ff */
[----:B------:R-:W-:Y:S01]  /*1630*/  @!P1 IADD3 R9, -R9, RZ, RZ ;  /* 0x000000ff09099210 */ /* 0x000fe20007ffe1ff */
[----:B------:R-:W-:Y:S01]  /*1640*/  IMAD R5, R25, c[0x0][0x19c], R2 ;  /* 0x0000670019057a24 */ /* 0x000fe200078e0202 */
[----:B------:R-:W-:-:S04]  /*1650*/  @!P0 LOP3.LUT R9, RZ, c[0x0][0x1c8], RZ, 0x33, !PT ;  /* 0x00007200ff098a12 */ /* 0x000fc800078e33ff */
[----:B------:R-:W-:Y:S02]  /*1660*/  SHF.R.S32.HI R7, RZ, 0x1f, R9 ;  /* 0x0000001fff077819 */ /* 0x000fe40000011409 */
[----:B------:R-:W-:-:S03]  /*1670*/  IADD3 R11, R11, R5, RZ ;  /* 0x000000050b0b7210 */ /* 0x000fc60007ffe0ff */
        /* <DEDUP_REMOVED lines=15> */
.L_x_7456:
[----:B------:R-:W-:Y:S01]  /*1770*/  ISETP.NE.AND P0, PT, R15, -0x1, PT ;  /* 0xffffffff0f00780c */ /* 0x000fe20003f05270 */
[----:B------:R-:W-:Y:S01]  /*1780*/  IMAD.IADD R231, R92, 0x1, -R93 ;  /* 0x000000015ce77824 */ /* 0x000fe200078e0a5d */
[----:B------:R-:W-:Y:S01]  /*1790*/  SHF.R.S32.HI R91, RZ, 0x1f, R88 ;  /* 0x0000001fff5b7819 */ /* 0x000fe20000011458 */
[----:B------:R-:W-:Y:S01]  /*17a0*/  ULDC UR8, c[0x0][0x198] ;  /* 0x0000660000087ab9 */ /* 0x000fe20000000800 */
[----:B------:R-:W-:Y:S01]  /*17b0*/  IADD3 R237, R33, -0x1, RZ ;  /* 0xffffffff21ed7810 */ /* 0x000fe20007ffe0ff */
[----:B------:R-:W-:Y:S01]  /*17c0*/  UIMAD.WIDE.U32 UR4, UR8, 0x20, URZ ;  /* 0x00000020080478a5 */ /* 0x000fe2000f8e003f */
[----:B------:R-:W-:Y:S01]  /*17d0*/  LEA.HI R13, R91, R88, RZ, 0x3 ;  /* 0x000000585b0d7211 */ /* 0x000fe200078f18ff */
[----:B------:R-:W-:-:S03]  /*17e0*/  IMAD.SHL.U32 R246, R88, 0x2, RZ ;  /* 0x0000000258f67824 */ /* 0x000fc600078e00ff */
[----:B------:R-:W-:Y:S02]  /*17f0*/  SHF.R.S32.HI R20, RZ, 0x3, R13 ;  /* 0x00000003ff147819 */ /* 0x000fe4000001140d */
[----:B------:R-:W-:Y:S01]  /*1800*/  LOP3.LUT R13, R13, 0xfffffff8, RZ, 0xc0, !PT ;  /* 0xfffffff80d0d7812 */ /* 0x000fe200078ec0ff */
[C---:B------:R-:W-:Y:S01]  /*1810*/  @P0 IMAD.WIDE.U32 R10, R15.reuse, c[0x0][0x190], RZ ;  /* 0x000064000f0a0a25 */ /* 0x040fe200078e00ff */
[----:B------:R-:W-:Y:S02]  /*1820*/  @!P0 SHF.R.S32.HI R5, RZ, 0x1f, R236 ;  /* 0x0000001fff058819 */ /* 0x000fe400000114ec */
[C---:B------:R-:W-:Y:S01]  /*1830*/  IADD3 R16, R20.reuse, 0x10, RZ ;  /* 0x0000001014107810 */ /* 0x040fe20007ffe0ff */
[----:B------:R-:W-:Y:S01]  /*1840*/  @P0 IMAD R11, R15, c[0x0][0x194], R11 ;  /* 0x000065000f0b0a24 */ /* 0x000fe200078e020b */
[----:B------:R-:W-:Y:S01]  /*1850*/  IADD3 R12, R20, 0x30, RZ ;  /* 0x00000030140c7810 */ /* 0x000fe20007ffe0ff */
[----:B------:R-:W-:Y:S01]  /*1860*/  @!P0 IMAD R5, R5, c[0x0][0x178], RZ ;  /* 0x00005e0005058a24 */ /* 0x000fe200078e02ff */
[----:B------:R-:W-:Y:S01]  /*1870*/  ISETP.GE.AND P5, PT, R16, R231, PT ;  /* 0x000000e71000720c */ /* 0x000fe20003fa6270 */
[----:B------:R-:W-:Y:S01]  /*1880*/  @!P0 IMAD.WIDE.U32 R14, R236, c[0x0][0x178], RZ ;  /* 0x00005e00ec0e8a25 */ /* 0x000fe200078e00ff */
[----:B------:R-:W-:-:S02]  /*1890*/  SHF.R.S32.HI R21, RZ, 0x1f, R20 ;  /* 0x0000001fff157819 */ /* 0x000fc40000011414 */
[-C--:B------:R-:W-:Y:S01]  /*18a0*/  ISETP.GE.AND P1, PT, R12, R231.reuse, PT ;  /* 0x000000e70c00720c */ /* 0x080fe20003f26270 */
[----:B-----5:R-:W-:Y:S01]  /*18b0*/  @!P0 IMAD R0, R236, c[0x0][0x17c], R5 ;  /* 0x00005f00ec008a24 */ /* 0x020fe200078e0205 */
[----:B------:R-:W-:Y:S01]  /*18c0*/  SHF.R.S32.HI R5, RZ, 0x1f, R36 ;  /* 0x0000001fff057819 */ /* 0x000fe20000011424 */
[----:B------:R-:W-:Y:S01]  /*18d0*/  @!P0 IMAD.MOV.U32 R10, RZ, RZ, R14 ;  /* 0x000000ffff0a8224 */ /* 0x000fe200078e000e */
[C---:B------:R-:W-:Y:S01]  /*18e0*/  IADD3 R14, R20.reuse, 0x20, RZ ;  /* 0x00000020140e7810 */ /* 0x040fe20007ffe0ff */
[----:B------:R-:W-:Y:S01]  /*18f0*/  @!P0 IMAD.IADD R11, R15, 0x1, R0 ;  /* 0x000000010f0b8824 */ /* 0x000fe200078e0200 */
[-C--:B------:R-:W-:Y:S01]  /*1900*/  ISETP.GE.AND P6, PT, R20, R231.reuse, PT ;  /* 0x000000e71400720c */ /* 0x080fe20003fc6270 */
[----:B------:R-:W-:Y:S01]  /*1910*/  IMAD.IADD R0, R88, 0x1, -R13 ;  /* 0x0000000158007824 */ /* 0x000fe200078e0a0d */
[----:B------:R-:W-:Y:S01]  /*1920*/  ISETP.GE.AND P4, PT, R14, R231, PT ;  /* 0x000000e70e00720c */ /* 0x000fe20003f86270 */
[----:B------:R-:W-:Y:S01]  /*1930*/  IMAD.WIDE R34, R35, 0x40, R20 ;  /* 0x0000004023227825 */ /* 0x000fe200078e0214 */
[----:B------:R-:W-:-:S03]  /*1940*/  LOP3.LUT R246, R246, 0x6, RZ, 0xc0, !PT ;  /* 0x00000006f6f67812 */ /* 0x000fc600078ec0ff */
[----:B------:R-:W-:Y:S02]  /*1950*/  IMAD.SHL.U32 R8, R0, 0x8, RZ ;  /* 0x0000000800087824 */ /* 0x000fe400078e00ff */
[----:B------:R-:W-:Y:S02]  /*1960*/  IMAD.SHL.U32 R13, R20, 0x40, RZ ;  /* 0x00000040140d7824 */ /* 0x000fe400078e00ff */
[----:B------:R-:W-:Y:S01]  /*1970*/  IMAD R5, R5, c[0x0][0x1a8], RZ ;  /* 0x00006a0005057a24 */ /* 0x000fe200078e02ff */
[----:B------:R-:W-:Y:S01]  /*1980*/  IADD3 R10, P0, R8, R10, RZ ;  /* 0x0000000a080a7210 */ /* 0x000fe20007f1e0ff */
[----:B------:R-:W-:Y:S01]  /*1990*/  IMAD R165, R21, c[0x0][0x198], RZ ;  /* 0x0000660015a57a24 */ /* 0x000fe200078e02ff */
[--C-:B------:R-:W-:Y:S01]  /*19a0*/  SHF.R.S32.HI R4, RZ, 0x1f, R8.reuse ;  /* 0x0000001fff047819 */ /* 0x100fe20000011408 */
[----:B------:R-:W-:Y:S01]  /*19b0*/  IMAD R26, R36, c[0x0][0x1ac], R5 ;  /* 0x00006b00241a7a24 */ /* 0x000fe200078e0205 */
[----:B------:R-:W-:Y:S01]  /*19c0*/  IADD3 R22, P2, R8, R22, RZ ;  /* 0x0000001608167210 */ /* 0x000fe20007f5e0ff */
[----:B------:R-:W-:Y:S01]  /*19d0*/  @!P6 IMAD R5, R35, c[0x0][0x190], RZ ;  /* 0x000064002305ea24 */ /* 0x000fe200078e02ff */
[----:B------:R-:W-:Y:S01]  /*19e0*/  LOP3.LUT R13, R13, 0x1c0, RZ, 0xc0, !PT ;  /* 0x000001c00d0d7812 */ /* 0x000fe200078ec0ff */
[----:B------:R-:W-:Y:S01]  /*19f0*/  IMAD.X R11, R4, 0x1, R11, P0 ;  /* 0x00000001040b7824 */ /* 0x000fe200000e060b */
[----:B------:R-:W-:Y:S01]  /*1a00*/  IADD3 R18, P0, R8, R18, RZ ;  /* 0x0000001208127210 */ /* 0x000fe20007f1e0ff */
[----:B------:R-:W-:Y:S01]  /*1a10*/  IMAD.X R23, R4, 0x1, R3, P2 ;  /* 0x0000000104177824 */ /* 0x000fe200010e0603 */
[----:B------:R-:W-:Y:S01]  /*1a20*/  LOP3.LUT R8, R13, 0x38, R8, 0xf8, !PT ;  /* 0x000000380d087812 */ /* 0x000fe200078ef808 */
[----:B------:R-:W-:Y:S01]  /*1a30*/  IMAD.WIDE.U32 R36, R36, c[0x0][0x1a8], R10 ;  /* 0x00006a0024247a25 */ /* 0x000fe200078e000a */
[----:B------:R-:W-:-:S02]  /*1a40*/  SHF.R.U32.HI R13, RZ, 0x3, R13 ;  /* 0x00000003ff0d7819 */ /* 0x000fc4000001160d */
[----:B------:R-:W-:Y:S01]  /*1a50*/  @!P4 IADD3 R24, P2, R34, 0x20, RZ ;  /* 0x000000202218c810 */ /* 0x000fe20007f5e0ff */
[----:B------:R-:W-:Y:S01]  /*1a60*/  IMAD.X R19, R4, 0x1, R2, P0 ;  /* 0x0000000104137824 */ /* 0x000fe200000e0602 */
[----:B------:R-:W-:Y:S01]  /*1a70*/  @!P5 IADD3 R38, P0, R34, 0x10, RZ ;  /* 0x000000102226d810 */ /* 0x000fe20007f1e0ff */
[----:B------:R-:W-:Y:S01]  /*1a80*/  IMAD.IADD R27, R37, 0x1, R26 ;  /* 0x00000001251b7824 */ /* 0x000fe200078e021a */
[----:B------:R-:W-:Y:S01]  /*1a90*/  LOP3.LUT R13, R8, R13, RZ, 0x3c, !PT ;  /* 0x0000000d080d7212 */ /* 0x000fe200078e3cff */
[----:B------:R-:W-:Y:S02]  /*1aa0*/  @!P6 IMAD.MOV.U32 R26, RZ, RZ, R36 ;  /* 0x000000ffff1ae224 */ /* 0x000fe400078e0024 */
[----:B------:R-:W-:Y:S01]  /*1ab0*/  @!P5 IMAD.X R3, RZ, RZ, R35, P0 ;  /* 0x000000ffff03d224 */ /* 0x000fe200000e0623 */
[----:B------:R-:W-:Y:S01]  /*1ac0*/  @!P1 IADD3 R11, P0, R34, 0x30, RZ ;  /* 0x00000030220b9810 */ /* 0x000fe20007f1e0ff */
[--C-:B------:R-:W-:Y:S02]  /*1ad0*/  @!P5 IMAD.MOV.U32 R31, RZ, RZ, R27.reuse ;  /* 0x000000ffff1fd224 */ /* 0x100fe400078e001b */
[----:B------:R-:W-:-:S02]  /*1ae0*/  @!P4 IMAD.MOV.U32 R29, RZ, RZ, R27 ;  /* 0x000000ffff1dc224 */ /* 0x000fc400078e001b */
[----:B------:R-:W-:Y:S02]  /*1af0*/  @!P1 IMAD.MOV.U32 R37, RZ, RZ, R27 ;  /* 0x000000ffff259224 */ /* 0x000fe400078e001b */
[C---:B------:R-:W-:Y:S02]  /*1b00*/  @!P6 IMAD R5, R34.reuse, c[0x0][0x194], R5 ;  /* 0x000065002205ea24 */ /* 0x040fe400078e0205 */
[----:B------:R-:W-:Y:S02]  /*1b10*/  @!P1 IMAD.X R8, RZ, RZ, R35, P0 ;  /* 0x000000ffff089224 */ /* 0x000fe400000e0623 */
[----:B------:R-:W-:Y:S01]  /*1b20*/  @!P6 IMAD.WIDE.U32 R26, R34, c[0x0][0x190], R26 ;  /* 0x00006400221aea25 */ /* 0x000fe200078e001a */
[----:B------:R-:W-:-:S03]  /*1b30*/  IADD3 R34, P0, R20, R25, RZ ;  /* 0x0000001914227210 */ /* 0x000fc60007f1e0ff */
[----:B------:R-:W-:Y:S02]  /*1b40*/  @!P5 IMAD R3, R3, c[0x0][0x190], RZ ;  /* 0x000064000303da24 */ /* 0x000fe400078e02ff */
[----:B------:R-:W-:Y:S02]  /*1b50*/  @!P5 IMAD.MOV.U32 R30, RZ, RZ, R36 ;  /* 0x000000ffff1ed224 */ /* 0x000fe400078e0024 */
[----:B------:R-:W-:Y:S02]  /*1b60*/  @!P4 IMAD.X R15, RZ, RZ, R35, P2 ;  /* 0x000000ffff0fc224 */ /* 0x000fe400010e0623 */
[C---:B------:R-:W-:Y:S02]  /*1b70*/  @!P5 IMAD R2, R38.reuse, c[0x0][0x194], R3 ;  /* 0x000065002602da24 */ /* 0x040fe400078e0203 */
[----:B------:R-:W-:-:S04]  /*1b80*/  @!P5 IMAD.WIDE.U32 R38, R38, c[0x0][0x190], R30 ;  /* 0x000064002626da25 */ /* 0x000fc800078e001e */
[----:B------:R-:W-:Y:S02]  /*1b90*/  @!P4 IMAD R15, R15, c[0x0][0x190], RZ ;  /* 0x000064000f0fca24 */ /* 0x000fe400078e02ff */
[----:B------:R-:W-:Y:S01]  /*1ba0*/  IMAD.X R4, R21, 0x1, R17, P0 ;  /* 0x0000000115047824 */ /* 0x000fe200000e0611 */
[C---:B------:R-:W-:Y:S01]  /*1bb0*/  @!P6 LEA R30, P0, R26.reuse, c[0x0][0x160], 0x1 ;  /* 0x000058001a1eea11 */ /* 0x040fe200078008ff */
[----:B------:R-:W-:Y:S02]  /*1bc0*/  @!P6 IMAD.IADD R5, R27, 0x1, R5 ;  /* 0x000000011b05e824 */ /* 0x000fe400078e0205 */
[----:B------:R-:W-:Y:S02]  /*1bd0*/  @!P4 IMAD.MOV.U32 R28, RZ, RZ, R36 ;  /* 0x000000ffff1cc224 */ /* 0x000fe400078e0024 */
[----:B------:R-:W-:Y:S01]  /*1be0*/  IMAD.SHL.U32 R3, R237, 0x40, RZ ;  /* 0x00000040ed037824 */ /* 0x000fe200078e00ff */
[----:B------:R-:W-:Y:S01]  /*1bf0*/  @!P6 LEA.HI.X R31, R26, c[0x0][0x164], R5, 0x1, P0 ;  /* 0x000059001a1fea11 */ /* 0x000fe200000f0c05 */
[----:B------:R-:W-:-:S02]  /*1c00*/  @!P4 IMAD R10, R24, c[0x0][0x194], R15 ;  /* 0x00006500180aca24 */ /* 0x000fc400078e020f */
[----:B------:R-:W-:Y:S01]  /*1c10*/  @!P4 IMAD.WIDE.U32 R24, R24, c[0x0][0x190], R28 ;  /* 0x000064001818ca25 */ /* 0x000fe200078e001c */
[----:B------:R-:W-:-:S03]  /*1c20*/  @!P5 LEA R28, P2, R38, c[0x0][0x160], 0x1 ;  /* 0x00005800261cda11 */ /* 0x000fc600078408ff */
[----:B------:R-:W-:Y:S01]  /*1c30*/  @!P5 IMAD.IADD R2, R39, 0x1, R2 ;  /* 0x000000012702d824 */ /* 0x000fe200078e0202 */
[----:B------:R-:W-:Y:S01]  /*1c40*/  @!P4 LEA R26, P0, R24, c[0x0][0x160], 0x1 ;  /* 0x00005800181aca11 */ /* 0x000fe200078008ff */
[----:B------:R-:W-:Y:S02]  /*1c50*/  IMAD.IADD R5, R6, 0x1, -R3 ;  /* 0x0000000106057824 */ /* 0x000fe400078e0a03 */
[----:B------:R-:W-:Y:S01]  /*1c60*/  @!P1 IMAD R8, R8, c[0x0][0x190], RZ ;  /* 0x0000640008089a24 */ /* 0x000fe200078e02ff */
[----:B------:R-:W-:Y:S01]  /*1c70*/  @!P5 LEA.HI.X R29, R38, c[0x0][0x164], R2, 0x1, P2 ;  /* 0x00005900261dda11 */ /* 0x000fe200010f0c02 */
[----:B------:R-:W-:Y:S01]  /*1c80*/  IMAD.WIDE.U32 R18, R20, c[0x0][0x198], R18 ;  /* 0x0000660014127a25 */ /* 0x000fe200078e0012 */
[----:B------:R-:W-:-:S03]  /*1c90*/  ISETP.GE.AND P2, PT, R16, R5, PT ;  /* 0x000000051000720c */ /* 0x000fc60003f46270 */
[----:B------:R-:W-:Y:S02]  /*1ca0*/  @!P4 IMAD.IADD R10, R25, 0x1, R10 ;  /* 0x00000001190ac824 */ /* 0x000fe400078e020a */
[C---:B------:R-:W-:Y:S02]  /*1cb0*/  @!P1 IMAD R8, R11.reuse, c[0x0][0x194], R8 ;  /* 0x000065000b089a24 */ /* 0x040fe400078e0208 */
[----:B------:R-:W-:Y:S01]  /*1cc0*/  @!P1 IMAD.WIDE.U32 R36, R11, c[0x0][0x190], R36 ;  /* 0x000064000b249a25 */ /* 0x000fe200078e0024 */
[----:B------:R-:W-:-:S03]  /*1cd0*/  @!P4 LEA.HI.X R27, R24, c[0x0][0x164], R10, 0x1, P0 ;  /* 0x00005900181bca11 */ /* 0x000fc600000f0c0a */
[----:B------:R-:W-:Y:S01]  /*1ce0*/  IMAD.MOV.U32 R2, RZ, RZ, R18 ;  /* 0x000000ffff027224 */ /* 0x000fe200078e0012 */
[----:B------:R-:W-:Y:S01]  /*1cf0*/  LEA.HI R18, R91, R88, RZ, 0x6 ;  /* 0x000000585b127211 */ /* 0x000fe200078f30ff */
[----:B------:R-:W-:Y:S01]  /*1d00*/  @!P1 IMAD.IADD R8, R37, 0x1, R8 ;  /* 0x0000000125089824 */ /* 0x000fe200078e0208 */
[----:B------:R-:W-:Y:S01]  /*1d10*/  @!P1 LEA R24, P0, R36, c[0x0][0x160], 0x1 ;  /* 0x0000580024189a11 */ /* 0x000fe200078008ff */
[----:B------:R-:W-:Y:S02]  /*1d20*/  IMAD R165, R20, c[0x0][0x19c], R165 ;  /* 0x0000670014a57a24 */ /* 0x000fe400078e02a5 */
[----:B------:R-:W-:Y:S01]  /*1d30*/  IMAD.U32 R15, RZ, RZ, UR8 ;  /* 0x00000008ff0f7e24 */ /* 0x000fe2000f8e00ff */
[----:B------:R-:W-:Y:S01]  /*1d40*/  @!P1 LEA.HI.X R25, R36, c[0x0][0x164], R8, 0x1, P0 ;  /* 0x0000590024199a11 */ /* 0x000fe200000f0c08 */
[----:B------:R-:W-:Y:S02]  /*1d50*/  IMAD.SHL.U32 R18, R18, 0x8, RZ ;  /* 0x0000000812127824 */ /* 0x000fe400078e00ff */
[----:B------:R-:W-:Y:S01]  /*1d60*/  IMAD.IADD R165, R19, 0x1, R165 ;  /* 0x0000000113a57824 */ /* 0x000fe200078e02a5 */
[----:B------:R-:W-:Y:S01]  /*1d70*/  @!P2 LEA R10, P0, R15, R2, 0x4 ;  /* 0x000000020f0aa211 */ /* 0x000fe200078020ff */
[----:B------:R-:W-:Y:S01]  /*1d80*/  IMAD.MOV.U32 R8, RZ, RZ, c[0x0][0x19c] ;  /* 0x00006700ff087624 */ /* 0x000fe200078e00ff */
[----:B------:R-:W-:Y:S01]  /*1d90*/  LOP3.LUT R13, R13, 0xfffffe00, R18, 0xf8, !PT ;  /* 0xfffffe000d0d7812 */ /* 0x000fe200078ef812 */
[----:B------:R-:W-:-:S02]  /*1da0*/  IMAD.U32 R11, RZ, RZ, UR8 ;  /* 0x00000008ff0b7e24 */ /* 0x000fc4000f8e00ff */
[----:B------:R-:W-:-:S03]  /*1db0*/  IMAD.WIDE.U32 R22, R9, c[0x0][0x1b8], R22 ;  /* 0x00006e0009167a25 */ /* 0x000fc600078e0016 */
[----:B------:R-:W-:Y:S01]  /*1dc0*/  @!P2 LEA.HI.X R11, R11, R165, R8, 0x4, P0 ;  /* 0x000000a50b0ba211 */ /* 0x000fe200000f2408 */
[----:B------:R-:W-:Y:S01]  /*1dd0*/  IMAD.SHL.U32 R239, R13, 0x2, RZ ;  /* 0x000000020def7824 */ /* 0x000fe200078e00ff */
[C---:B------:R-:W-:Y:S02]  /*1de0*/  @!P2 LEA R18, P0, R10.reuse, c[0x0][0x168], 0x1 ;  /* 0x00005a000a12aa11 */ /* 0x040fe400078008ff */
[CC--:B------:R-:W-:Y:S02]  /*1df0*/  LEA.HI R13, R91.reuse, R88.reuse, RZ, 0x4 ;  /* 0x000000585b0d7211 */ /* 0x0c0fe400078f20ff */
[----:B------:R-:W-:Y:S01]  /*1e00*/  @!P2 LEA.HI.X R19, R10, c[0x0][0x16c], R11, 0x1, P0 ;  /* 0x00005b000a13aa11 */ /* 0x000fe200000f0c0b */
[----:B------:R-:W-:Y:S01]  /*1e10*/  @!PT LDS RZ, [RZ] ;  /* 0x00000000fffff984 */ /* 0x000fe20000000800 */
[----:B------:R-:W-:Y:S01]  /*1e20*/  @!PT LDS RZ, [RZ] ;  /* 0x00000000fffff984 */ /* 0x000fe20000000800 */
[----:B------:R-:W-:Y:S01]  /*1e30*/  @!PT LDS RZ, [RZ] ;  /* 0x00000000fffff984 */ /* 0x000fe20000000800 */
[----:B------:R1:W-:Y:S01]  /*1e40*/  @!P6 LDGSTS.E.BYPASS.LTC128B.128 [R239], [R30.64] ;  /* 0x000000001eefefae */ /* 0x0003e2000b901d4a */
[----:B------:R-:W-:Y:S01]  /*1e50*/  ISETP.GE.AND P0, PT, R14, R5, PT ;  /* 0x000000050e00720c */ /* 0x000fe20003f06270 */
[----:B------:R-:W-:Y:S01]  /*1e60*/  IMAD.SHL.U32 R10, R8, 0x20, RZ ;  /* 0x00000020080a7824 */ /* 0x000fe200078e00ff */
[----:B------:R-:W-:Y:S01]  /*1e70*/  LEA.HI R91, R91, R88, RZ, 0x5 ;  /* 0x000000585b5b7211 */ /* 0x000fe200078f28ff */
[----:B------:R1:W-:Y:S03]  /*1e80*/  @!P6 LDGSTS.E.BYPASS.LTC128B.128 [R239+0x2000], [R30.64+0x80] ;  /* 0x020000801eefefae */ /* 0x0003e6000b901d4a */
[----:B------:R-:W-:Y:S01]  /*1e90*/  SHF.R.S32.HI R90, RZ, 0x5, R91 ;  /* 0x00000005ff5a7819 */ /* 0x000fe2000001145b */
[----:B------:R1:W-:Y:S01]  /*1ea0*/  @!P6 LDGSTS.E.BYPASS.LTC128B.128 [R239+0x4000], [R30.64+0x100] ;  /* 0x040001001eefefae */ /* 0x0003e2000b901d4a */
[----:B------:R-:W-:-:S03]  /*1eb0*/  LOP3.LUT R91, R91, 0xffffffe0, RZ, 0xc0, !PT ;  /* 0xffffffe05b5b7812 */ /* 0x000fc600078ec0ff */
        /* <DEDUP_REMOVED lines=8> */
[----:B-1----:R-:W-:-:S03]  /*1f40*/  @!P6 LEA R30, P5, R2, c[0x0][0x168], 0x1 ;  /* 0x00005a00021eea11 */ /* 0x002fc600078a08ff */
[----:B------:R3:W-:Y:S01]  /*1f50*/  @!P4 LDGSTS.E.BYPASS.LTC128B.128 [R239+0x5000], [R26.64+0x100] ;  /* 0x050001001aefcfae */ /* 0x0007e2000b901d4a */
[----:B------:R-:W-:-:S03]  /*1f60*/  @!P6 LEA.HI.X R31, R2, c[0x0][0x16c], R165, 0x1, P5 ;  /* 0x00005b00021fea11 */ /* 0x000fc600028f0ca5 */
[----:B------:R3:W-:Y:S01]  /*1f70*/  @!P4 LDGSTS.E.BYPASS.LTC128B.128 [R239+0x7000], [R26.64+0x180] ;  /* 0x070001801aefcfae */ /* 0x0007e2000b901d4a */
[----:B------:R-:W-:Y:S02]  /*1f80*/  @!P0 IADD3 R11, P4, R2, UR4, RZ ;  /* 0x00000004020b8c10 */ /* 0x000fe4000ff9e0ff */
[-C--:B------:R-:W-:Y:S01]  /*1f90*/  ISETP.GE.AND P5, PT, R16, R5.reuse, PT ;  /* 0x000000051000720c */ /* 0x080fe20003fa6270 */
[----:B------:R3:W-:Y:S01]  /*1fa0*/  @!P1 LDGSTS.E.BYPASS.LTC128B.128 [R239+0x1800], [R24.64] ;  /* 0x0180000018ef9fae */ /* 0x0007e2000b901d4a */
[----:B------:R-:W-:Y:S02]  /*1fb0*/  @!P0 IADD3.X R10, R165, UR5, R10, P4, !PT ;  /* 0x00000005a50a8c10 */ /* 0x000fe4000a7fe40a */
[----:B------:R-:W-:Y:S01]  /*1fc0*/  ISETP.GE.AND P4, PT, R14, R5, PT ;  /* 0x000000050e00720c */ /* 0x000fe20003f86270 */
[----:B------:R3:W-:Y:S01]  /*1fd0*/  @!P1 LDGSTS.E.BYPASS.LTC128B.128 [R239+0x3800], [R24.64+0x80] ;  /* 0x0380008018ef9fae */ /* 0x0007e2000b901d4a */
[----:B------:R-:W-:Y:S02]  /*1fe0*/  IMAD R14, R7, c[0x0][0x1b8], RZ ;  /* 0x00006e00070e7a24 */ /* 0x000fe400078e02ff */
[----:B------:R-:W-:Y:S01]  /*1ff0*/  IMAD.SHL.U32 R7, R0, 0x40, RZ ;  /* 0x0000004000077824 */ /* 0x000fe200078e00ff */
[----:B------:R3:W-:Y:S01]  /*2000*/  @!P1 LDGSTS.E.BYPASS.LTC128B.128 [R239+0x5800], [R24.64+0x100] ;  /* 0x0580010018ef9fae */ /* 0x0007e2000b901d4a */
[----:B------:R-:W-:-:S03]  /*2010*/  IMAD R14, R9, c[0x0][0x1bc], R14 ;  /* 0x00006f00090e7a24 */ /* 0x000fc600078e020e */
[----:B------:R3:W-:Y:S01]  /*2020*/  @!P1 LDGSTS.E.BYPASS.LTC128B.128 [R239+0x7800], [R24.64+0x180] ;  /* 0x0780018018ef9fae */ /* 0x0007e2000b901d4a */
[----:B--2---:R-:W-:Y:S01]  /*2030*/  @!P0 LEA R28, P1, R11, c[0x0][0x168], 0x1 ;  /* 0x00005a000b1c8a11 */ /* 0x004fe200078208ff */
[----:B------:R-:W-:Y:S01]  /*2040*/  IMAD.IADD R23, R23, 0x1, R14 ;  /* 0x0000000117177824 */ /* 0x000fe200078e020e */
[----:B------:R-:W-:Y:S01]  /*2050*/  LOP3.LUT R7, R7, 0x1c0, RZ, 0xc0, !PT ;  /* 0x000001c007077812 */ /* 0x000fe200078ec0ff */
[----:B------:R1:W-:Y:S01]  /*2060*/  @!P6 LDGSTS.E.BYPASS.LTC128B.128 [R239+0x8000], [R30.64] ;  /* 0x080000001eefefae */ /* 0x0003e2000b901d4a */
[----:B------:R-:W-:Y:S02]  /*2070*/  @!P0 LEA.HI.X R29, R11, c[0x0][0x16c], R10, 0x1, P1 ;  /* 0x00005b000b1d8a11 */ /* 0x000fe400008f0c0a */
[----:B------:R-:W-:Y:S01]  /*2080*/  ISETP.GE.AND P1, PT, R12, R5, PT ;  /* 0x000000050c00720c */ /* 0x000fe20003f26270 */
[----:B------:R1:W-:Y:S01]  /*2090*/  @!P6 LDGSTS.E.BYPASS.LTC128B.128 [R239+0xa000], [R30.64+0x80] ;  /* 0x0a0000801eefefae */ /* 0x0003e2000b901d4a */
[----:B------:R-:W-:Y:S02]  /*20a0*/  SHF.R.S32.HI R10, RZ, 0x4, R13 ;  /* 0x00000004ff0a7819 */ /* 0x000fe4000001140d */
[----:B------:R-:W-:Y:S01]  /*20b0*/  LOP3.LUT R13, R13, 0xfffffff0, RZ, 0xc0, !PT ;  /* 0xfffffff00d0d7812 */ /* 0x000fe200078ec0ff */
[----:B------:R1:W-:Y:S01]  /*20c0*/  @!P6 LDGSTS.E.BYPASS.LTC128B.128 [R239+0xc000], [R30.64+0x100] ;  /* 0x0c0001001eefefae */ /* 0x0003e2000b901d4a */
[----:B------:R-:W-:-:S03]  /*20d0*/  LEA.HI R11, R10, R10, RZ, 0x1 ;  /* 0x0000000a0a0b7211 */ /* 0x000fc600078f08ff */
[----:B------:R1:W-:Y:S01]  /*20e0*/  @!P6 LDGSTS.E.BYPASS.LTC128B.128 [R239+0xe000], [R30.64+0x180] ;  /* 0x0e0001801eefefae */ /* 0x0003e2000b901d4a */
[----:B------:R-:W-:Y:S01]  /*20f0*/  ISETP.GE.AND P6, PT, R20, R5, PT ;  /* 0x000000051400720c */ /* 0x000fe20003fc6270 */
[----:B------:R-:W-:Y:S01]  /*2100*/  IMAD.IADD R13, R88, 0x1, -R13 ;  /* 0x00000001580d7824 */ /* 0x000fe200078e0a0d */
[----:B------:R-:W-:Y:S01]  /*2110*/  LOP3.LUT R11, R11, 0xfffffffe, RZ, 0xc0, !PT ;  /* 0xfffffffe0b0b7812 */ /* 0x000fe200078ec0ff */
[----:B------:R2:W-:Y:S01]  /*2120*/  @!P2 LDGSTS.E.BYPASS.LTC128B.128 [R239+0x8800], [R18.64] ;  /* 0x0880000012efafae */ /* 0x0005e2000b901d4a */
[----:B------:R-:W-:Y:S02]  /*2130*/  @!P1 IMAD.MOV.U32 R164, RZ, RZ, R2 ;  /* 0x000000ffffa49224 */ /* 0x000fe400078e0002 */
[----:B------:R-:W-:Y:S01]  /*2140*/  IMAD.SHL.U32 R20, R20, 0x8, RZ ;  /* 0x0000000814147824 */ /* 0x000fe200078e00ff */
[----:B------:R2:W-:Y:S01]  /*2150*/  @!P2 LDGSTS.E.BYPASS.LTC128B.128 [R239+0xa800], [R18.64+0x80] ;  /* 0x0a80008012efafae */ /* 0x0005e2000b901d4a */
[----:B------:R-:W-:Y:S01]  /*2160*/  IMAD.IADD R10, R10, 0x1, -R11 ;  /* 0x000000010a0a7824 */ /* 0x000fe200078e0a0b */
[----:B------:R-:W-:-:S02]  /*2170*/  SHF.R.U32.HI R11, RZ, 0x3, R7 ;  /* 0x00000003ff0b7819 */ /* 0x000fc40000011607 */
[----:B------:R2:W-:Y:S01]  /*2180*/  @!P2 LDGSTS.E.BYPASS.LTC128B.128 [R239+0xc800], [R18.64+0x100] ;  /* 0x0c80010012efafae */ /* 0x0005e2000b901d4a */
[----:B------:R-:W-:-:S03]  /*2190*/  LOP3.LUT R20, R7, 0x8, R20, 0xf8, !PT ;  /* 0x0000000807147812 */ /* 0x000fc600078ef814 */
[----:B------:R2:W-:Y:S01]  /*21a0*/  @!P2 LDGSTS.E.BYPASS.LTC128B.128 [R239+0xe800], [R18.64+0x180] ;  /* 0x0e80018012efafae */ /* 0x0005e2000b901d4a */
[----:B------:R-:W-:Y:S01]  /*21b0*/  ISETP.GE.AND P2, PT, R12, R5, PT ;  /* 0x000000050c00720c */ /* 0x000fe20003f46270 */
[----:B------:R-:W-:Y:S01]  /*21c0*/  IMAD.U32 R5, RZ, RZ, UR8 ;  /* 0x00000008ff057e24 */ /* 0x000fe2000f8e00ff */
[----:B------:R-:W-:Y:S01]  /*21d0*/  SHF.R.S32.HI R12, RZ, 0x1f, R13 ;  /* 0x0000001fff0c7819 */ /* 0x000fe2000001140d */
[----:B------:R1:W-:Y:S01]  /*21e0*/  @!P0 LDGSTS.E.BYPASS.LTC128B.128 [R239+0x9000], [R28.64] ;  /* 0x090000001cef8fae */ /* 0x0003e2000b901d4a */
[----:B------:R-:W-:Y:S01]  /*21f0*/  LOP3.LUT R11, R20, R11, RZ, 0x3c, !PT ;  /* 0x0000000b140b7212 */ /* 0x000fe200078e3cff */
[----:B------:R-:W-:Y:S01]  /*2200*/  @!P1 IMAD.WIDE.U32 R16, R5, 0x30, R164 ;  /* 0x0000003005109825 */ /* 0x000fe200078e00a4 */
[----:B------:R-:W-:Y:S01]  /*2210*/  LEA.HI R9, R12, R13, RZ, 0x3 ;  /* 0x0000000d0c097211 */ /* 0x000fe200078f18ff */
[----:B------:R1:W-:Y:S02]  /*2220*/  @!P0 LDGSTS.E.BYPASS.LTC128B.128 [R239+0xb000], [R28.64+0x80] ;  /* 0x0b0000801cef8fae */ /* 0x0003e4000b901d4a */
[----:B------:R-:W-:Y:S01]  /*2230*/  @!P1 IMAD R5, R8, 0x30, RZ ;  /* 0x0000003008059824 */ /* 0x000fe200078e02ff */
[----:B------:R-:W-:Y:S01]  /*2240*/  LOP3.LUT R8, R9, 0xfffffff8, RZ, 0xc0, !PT ;  /* 0xfffffff809087812 */ /* 0x000fe200078ec0ff */
[----:B------:R1:W-:Y:S01]  /*2250*/  @!P0 LDGSTS.E.BYPASS.LTC128B.128 [R239+0xd000], [R28.64+0x100] ;  /* 0x0d0001001cef8fae */ /* 0x0003e2000b901d4a */
[----:B------:R-:W-:-:S02]  /*2260*/  IMAD R229, R10, 0x200, R11 ;  /* 0x000002000ae57824 */ /* 0x000fc400078e020b */
[----:B------:R-:W-:Y:S01]  /*2270*/  @!P1 IMAD.IADD R5, R17, 0x1, R5 ;  /* 0x0000000111059824 */ /* 0x000fe200078e0205 */
[----:B------:R1:W-:Y:S01]  /*2280*/  @!P0 LDGSTS.E.BYPASS.LTC128B.128 [R239+0xf000], [R28.64+0x180] ;  /* 0x0f0001801cef8fae */ /* 0x0003e2000b901d4a */
[----:B------:R-:W-:Y:S01]  /*2290*/  @!P1 LEA R14, P0, R16, c[0x0][0x168], 0x1 ;  /* 0x00005a00100e9a11 */ /* 0x000fe200078008ff */
[----:B------:R-:W-:Y:S02]  /*22a0*/  IMAD.IADD R7, R13, 0x1, -R8 ;  /* 0x000000010d077824 */ /* 0x000fe400078e0a08 */
[----:B------:R-:W-:Y:S01]  /*22b0*/  IMAD R13, R4, c[0x0][0x1a0], RZ ;  /* 0x00006800040d7a24 */ /* 0x000fe200078e02ff */
[----:B------:R-:W-:Y:S01]  /*22c0*/  @!P1 LEA.HI.X R15, R16, c[0x0][0x16c], R5, 0x1, P0 ;  /* 0x00005b00100f9a11 */ /* 0x000fe200000f0c05 */
[----:B------:R-:W-:Y:S02]  /*22d0*/  IMAD.SHL.U32 R4, R7, 0x40, RZ ;  /* 0x0000004007047824 */ /* 0x000fe400078e00ff */
[C---:B------:R-:W-:Y:S02]  /*22e0*/  IMAD R13, R34.reuse, c[0x0][0x1a4], R13 ;  /* 0x00006900220d7a24 */ /* 0x040fe400078e020d */
[----:B------:R4:W-:Y:S01]  /*22f0*/  @!P1 LDGSTS.E.BYPASS.LTC128B.128 [R239+0x9800], [R14.64] ;  /* 0x098000000eef9fae */ /* 0x0009e2000b901d4a */
[----:B------:R-:W-:Y:S01]  /*2300*/  IMAD.WIDE.U32 R34, R34, c[0x0][0x1a0], R22 ;  /* 0x0000680022227a25 */ /* 0x000fe200078e0016 */
[----:B------:R-:W-:-:S02]  /*2310*/  LOP3.LUT R4, R4, 0x1c0, RZ, 0xc0, !PT ;  /* 0x000001c004047812 */ /* 0x000fc400078ec0ff */
[----:B------:R4:W-:Y:S01]  /*2320*/  @!P1 LDGSTS.E.BYPASS.LTC128B.128 [R239+0xb800], [R14.64+0x80] ;  /* 0x0b8000800eef9fae */ /* 0x0009e2000b901d4a */
[----:B------:R-:W-:Y:S01]  /*2330*/  IMAD.IADD R32, R35, 0x1, R13 ;  /* 0x0000000123207824 */ /* 0x000fe200078e020d */
[C---:B------:R-:W-:Y:S01]  /*2340*/  LEA R234, P0, R34.reuse, c[0x0][0x170], 0x1 ;  /* 0x00005c0022ea7a11 */ /* 0x040fe200078008ff */
[----:B------:R-:W-:Y:S01]  /*2350*/  IMAD.MOV.U32 R5, RZ, RZ, 0x20 ;  /* 0x00000020ff057424 */ /* 0x000fe200078e00ff */
[----:B------:R4:W-:Y:S01]  /*2360*/  @!P1 LDGSTS.E.BYPASS.LTC128B.128 [R239+0xd800], [R14.64+0x100] ;  /* 0x0d8001000eef9fae */ /* 0x0009e2000b901d4a */
[----:B------:R-:W-:Y:S01]  /*2370*/  @!P2 IMAD.MOV.U32 R16, RZ, RZ, c[0x0][0x1a0] ;  /* 0x00006800ff10a624 */ /* 0x000fe200078e00ff */
[----:B------:R-:W-:Y:S01]  /*2380*/  LEA.HI.X R233, R34, c[0x0][0x174], R32, 0x1, P0 ;  /* 0x00005d0022e97a11 */ /* 0x000fe200000f0c20 */
[----:B------:R-:W-:Y:S01]  /*2390*/  IMAD.SHL.U32 R11, R10, 0x8, RZ ;  /* 0x000000080a0b7824 */ /* 0x000fe200078e00ff */
[----:B------:R4:W-:Y:S01]  /*23a0*/  @!P1 LDGSTS.E.BYPASS.LTC128B.128 [R239+0xf800], [R14.64+0x180] ;  /* 0x0f8001800eef9fae */ /* 0x0009e2000b901d4a */
[----:B------:R-:W-:Y:S02]  /*23b0*/  IMAD R10, R5, c[0x0][0x1a4], RZ ;  /* 0x00006900050a7a24 */ /* 0x000fe400078e02ff */
[----:B------:R-:W-:Y:S01]  /*23c0*/  @!P2 IMAD.MOV.U32 R235, RZ, RZ, R233 ;  /* 0x000000ffffeba224 */ /* 0x000fe200078e00e9 */
[----:B------:R-:W0:Y:S01]  /*23d0*/  LDGDEPBAR ;  /* 0x00000000000079af */ /* 0x000e220000000000 */
[----:B------:R-:W-:Y:S01]  /*23e0*/  LOP3.LUT R11, R4, 0x8, R11, 0xf8, !PT ;  /* 0x00000008040b7812 */ /* 0x000fe200078ef80b */
[----:B------:R-:W-:Y:S01]  /*23f0*/  @!P4 IMAD.MOV.U32 R13, RZ, RZ, c[0x0][0x1a0] ;  /* 0x00006800ff0dc624 */ /* 0x000fe200078e00ff */
[----:B------:R-:W-:Y:S01]  /*2400*/  SHF.R.U32.HI R4, RZ, 0x3, R4 ;  /* 0x00000003ff047819 */ /* 0x000fe20000011604 */
[----:B------:R-:W-:-:S03]  /*2410*/  @!P2 IMAD.WIDE.U32 R16, R16, 0x60, R234 ;  /* 0x000000601010a825 */ /* 0x000fc600078e00ea */
[----:B------:R-:W-:Y:S01]  /*2420*/  LOP3.LUT R4, R11, R4, RZ, 0x3c, !PT ;  /* 0x000000040b047212 */ /* 0x000fe200078e3cff */
[----:B------:R-:W-:Y:S01]  /*2430*/  @!P6 IMAD.MOV.U32 R235, RZ, RZ, R233 ;  /* 0x000000ffffebe224 */ /* 0x000fe200078e00e9 */
[----:B------:R-:W-:Y:S01]  /*2440*/  @!P4 LEA R12, P0, R13, R234, 0x6 ;  /* 0x000000ea0d0cc211 */ /* 0x000fe200078030ff */
[----:B------:R-:W-:Y:S02]  /*2450*/  IMAD.SHL.U32 R89, R9, 0x40, RZ ;  /* 0x0000004009597824 */ /* 0x000fe400078e00ff */
[----:B------:R-:W-:Y:S02]  /*2460*/  @!P4 IMAD.MOV.U32 R8, RZ, RZ, c[0x0][0x1a4] ;  /* 0x00006900ff08c624 */ /* 0x000fe400078e00ff */
[----:B------:R-:W-:Y:S01]  /*2470*/  @!P2 IMAD.MOV.U32 R11, RZ, RZ, c[0x0][0x1a4] ;  /* 0x00006900ff0ba624 */ /* 0x000fe200078e00ff */
[----:B------:R-:W-:Y:S01]  /*2480*/  LOP3.LUT R89, R89, 0xfffffe00, RZ, 0xc0, !PT ;  /* 0xfffffe0059597812 */ /* 0x000fe200078ec0ff */
[----:B------:R-:W-:Y:S01]  /*2490*/  IMAD.SHL.U32 R229, R229, 0x2, RZ ;  /* 0x00000002e5e57824 */ /* 0x000fe200078e00ff */
[----:B------:R-:W-:Y:S01]  /*24a0*/  @!P4 LEA.HI.X R13, R13, R233, R8, 0x6, P0 ;  /* 0x000000e90d0dc211 */ /* 0x000fe200000f3408 */
[----:B------:R-:W-:-:S02]  /*24b0*/  @!P2 IMAD R11, R11, 0x60, RZ ;  /* 0x000000600b0ba824 */ /* 0x000fc400078e02ff */
[----:B------:R-:W-:Y:S01]  /*24c0*/  IMAD R9, R90, 0x400, R89 ;  /* 0x000004005a097824 */ /* 0x000fe200078e0259 */
[----:B------:R-:W-:Y:S01]  /*24d0*/  IADD3 R227, R229, 0x8020, RZ ;  /* 0x00008020e5e37810 */ /* 0x000fe20007ffe0ff */
[----:B------:R-:W-:Y:S01]  /*24e0*/  @!P2 IMAD.IADD R11, R17, 0x1, R11 ;  /* 0x00000001110ba824 */ /* 0x000fe200078e020b */
[----:B------:R-:W-:-:S04]  /*24f0*/  DEPBAR.LE SB0, 0x0 ;  /* 0x000080000000791a */ /* 0x000fc80000000000 */
[----:B------:R-:W-:Y:S01]  /*2500*/  BAR.SYNC.DEFER_BLOCKING 0x0 ;  /* 0x0000000000007b1d */ /* 0x000fe20000010000 */
[----:B----4-:R-:W-:-:S04]  /*2510*/  IMAD.WIDE.U32 R14, R5, c[0x0][0x1a0], RZ ;  /* 0x00006800050e7a25 */ /* 0x010fc800078e00ff */
[----:B------:R-:W-:Y:S01]  /*2520*/  IMAD.IADD R230, R4, 0x1, R9 ;  /* 0x0000000104e67824 */ /* 0x000fe200078e0209 */
[----:B------:R-:W-:Y:S01]  /*2530*/  @!P5 IADD3 R14, P1, R234, R14, RZ ;  /* 0x0000000eea0ed210 */ /* 0x000fe20007f3e0ff */
[----:B------:R-:W-:Y:S02]  /*2540*/  IMAD R90, R90, 0x10, R93 ;  /* 0x000000105a5a7824 */ /* 0x000fe400078e025d */
[----:B------:R-:W-:Y:S01]  /*2550*/  IMAD.SHL.U32 R230, R230, 0x2, RZ ;  /* 0x00000002e6e67824 */ /* 0x000fe200078e00ff */
[----:B------:R-:W-:Y:S01]  /*2560*/  @!P5 IADD3.X R15, R233, R15, R10, P1, !PT ;  /* 0x0000000fe90fd210 */ /* 0x000fe20000ffe40a */
[----:B------:R-:W-:Y:S01]  /*2570*/  @!P2 IMAD.MOV.U32 R10, RZ, RZ, R16 ;  /* 0x000000ffff0aa224 */ /* 0x000fe200078e0010 */
        /* <DEDUP_REMOVED lines=48> */
[----:B------:R-:W3:Y:S01]  /*2880*/  LDSM.16.M88.4 R20, [R229+0x8000] ;  /* 0x00800000e514783b */ /* 0x000ee20000000200 */
[----:B------:R-:W-:Y:S02]  /*2890*/  SEL R7, R7, 0xfffffff0, !P1 ;  /* 0xfffffff007077807 */ /* 0x000fe40004800000 */
[----:B------:R-:W-:Y:S01]  /*28a0*/  R2P PR, R0, 0x6 ;  /* 0x0000000600007804 */ /* 0x000fe20000000000 */
[----:B------:R-:W2:Y:S01]  /*28b0*/  LDSM.16.M88.4 R80, [R229+0x9000] ;  /* 0x00900000e550783b */ /* 0x000ea20000000200 */
[----:B------:R-:W-:Y:S01]  /*28c0*/  IADD3 R0, R229, 0x8000, RZ ;  /* 0x00008000e5007810 */ /* 0x000fe20007ffe0ff */
[----:B------:R-:W-:-:S02]  /*28d0*/  IMAD R228, R7, 0x2, R230 ;  /* 0x0000000207e47824 */ /* 0x000fc400078e02e6 */
[----:B-1----:R-:W1:Y:S01]  /*28e0*/  LDSM.16.M88.4 R12, [R229+0x8800] ;  /* 0x00880000e50c783b */ /* 0x002e620000000200 */
[C---:B------:R-:W-:Y:S02]  /*28f0*/  IMAD R226, R5.reuse, 0x2, R230 ;  /* 0x0000000205e27824 */ /* 0x040fe400078e02e6 */
[----:B------:R-:W-:Y:S01]  /*2900*/  IMAD R225, R5, 0x2, R228 ;  /* 0x0000000205e17824 */ /* 0x000fe200078e02e4 */
[----:B------:R-:W-:Y:S04]  /*2910*/  LDSM.16.M88.4 R60, [R228] ;  /* 0x00000000e43c783b */ /* 0x000fe80000000200 */
[----:B------:R-:W-:Y:S01]  /*2920*/  @P1 IADD3 R227, R0, -0x20, RZ ;  /* 0xffffffe000e31810 */ /* 0x000fe20007ffe0ff */
[----:B------:R-:W-:Y:S01]  /*2930*/  LDSM.16.M88.4 R76, [R229+0x9800] ;  /* 0x00980000e54c783b */ /* 0x000fe20000000200 */
[----:B------:R-:W-:-:S02]  /*2940*/  IMAD.MOV.U32 R0, RZ, RZ, 0x40 ;  /* 0x00000040ff007424 */ /* 0x000fc400078e00ff */
[C---:B------:R-:W-:Y:S01]  /*2950*/  IADD3 R219, R227.reuse, 0x800, RZ ;  /* 0x00000800e3db7810 */ /* 0x040fe20007ffe0ff */
[----:B------:R-:W1:Y:S01]  /*2960*/  LDSM.16.M88.4 R72, [R227] ;  /* 0x00000000e348783b */ /* 0x000e620000000200 */
[C---:B------:R-:W-:Y:S02]  /*2970*/  IADD3 R218, R227.reuse, 0x1000, RZ ;  /* 0x00001000e3da7810 */ /* 0x040fe40007ffe0ff */
[----:B------:R-:W-:Y:S01]  /*2980*/  SEL R0, R0, 0xffffffc0, !P2 ;  /* 0xffffffc000007807 */ /* 0x000fe20005000000 */
[----:B------:R-:W4:Y:S01]  /*2990*/  LDSM.16.M88.4 R68, [R227+0x800] ;  /* 0x00080000e344783b */ /* 0x000f220000000200 */
[C---:B------:R-:W-:Y:S02]  /*29a0*/  IADD3 R217, R227.reuse, 0x1800, RZ ;  /* 0x00001800e3d97810 */ /* 0x040fe40007ffe0ff */
[----:B------:R-:W-:Y:S01]  /*29b0*/  IADD3 R215, R227, 0x2000, RZ ;  /* 0x00002000e3d77810 */ /* 0x000fe20007ffe0ff */
[----:B------:R-:W4:Y:S01]  /*29c0*/  LDSM.16.M88.4 R64, [R227+0x1000] ;  /* 0x00100000e340783b */ /* 0x000f220000000200 */
[----:B------:R-:W-:Y:S01]  /*29d0*/  IMAD.IADD R223, R229, 0x1, R0 ;  /* 0x00000001e5df7824 */ /* 0x000fe200078e0200 */
[C---:B------:R-:W-:Y:S01]  /*29e0*/  IADD3 R214, R227.reuse, 0x2800, RZ ;  /* 0x00002800e3d67810 */ /* 0x040fe20007ffe0ff */
[----:B------:R-:W-:Y:S01]  /*29f0*/  IMAD.IADD R216, R0, 0x1, R227 ;  /* 0x0000000100d87824 */ /* 0x000fe200078e02e3 */
[----:B------:R-:W-:Y:S01]  /*2a00*/  LDSM.16.M88.4 R44, [R226] ;  /* 0x00000000e22c783b */ /* 0x000fe20000000200 */
[----:B------:R-:W-:Y:S01]  /*2a10*/  IMAD.IADD R0, R88, 0x1, -R91 ;  /* 0x0000000158007824 */ /* 0x000fe200078e0a5b */
[----:B------:R-:W-:-:S02]  /*2a20*/  IADD3 R213, R227, 0x3000, RZ ;  /* 0x00003000e3d57810 */ /* 0x000fc40007ffe0ff */
[----:B------:R-:W4:Y:S01]  /*2a30*/  LDSM.16.M88.4 R40, [R223+0x8000] ;  /* 0x00800000df28783b */ /* 0x000f220000000200 */
[C---:B------:R-:W-:Y:S01]  /*2a40*/  IADD3 R212, R227.reuse, 0x3800, RZ ;  /* 0x00003800e3d47810 */ /* 0x040fe20007ffe0ff */
[C---:B---3--:R-:W-:Y:S02]  /*2a50*/  HMMA.16816.F32 R24, R48.reuse, R20, RZ ;  /* 0x000000143018723c */ /* 0x048fe400000018ff */
[----:B------:R-:W3:Y:S01]  /*2a60*/  LDSM.16.M88.4 R56, [R227+0x1800] ;  /* 0x00180000e338783b */ /* 0x000ee20000000200 */
[C---:B------:R-:W-:Y:S02]  /*2a70*/  IADD3 R211, R227.reuse, 0x4000, RZ ;  /* 0x00004000e3d37810 */ /* 0x040fe40007ffe0ff */
[C---:B------:R-:W-:Y:S01]  /*2a80*/  IADD3 R210, R227.reuse, 0x4800, RZ ;  /* 0x00004800e3d27810 */ /* 0x040fe20007ffe0ff */
[----:B------:R-:W3:Y:S01]  /*2a90*/  LDSM.16.M88.4 R36, [R223+0x8800] ;  /* 0x00880000df24783b */ /* 0x000ee20000000200 */
[C---:B------:R-:W-:Y:S01]  /*2aa0*/  IADD3 R209, R227.reuse, 0x5000, RZ ;  /* 0x00005000e3d17810 */ /* 0x040fe20007ffe0ff */
[----:B------:R-:W-:Y:S02]  /*2ab0*/  HMMA.16816.F32 R20, R48, R22, RZ ;  /* 0x000000163014723c */ /* 0x000fe400000018ff */
[----:B------:R-:W3:Y:S01]  /*2ac0*/  LDSM.16.M88.4 R28, [R223+0x9000] ;  /* 0x00900000df1c783b */ /* 0x000ee20000000200 */
[----:B------:R-:W-:-:S02]  /*2ad0*/  IADD3 R208, R227, 0x5800, RZ ;  /* 0x00005800e3d07810 */ /* 0x000fc40007ffe0ff */
[C---:B------:R-:W-:Y:S01]  /*2ae0*/  IADD3 R207, R227.reuse, 0x6000, RZ ;  /* 0x00006000e3cf7810 */ /* 0x040fe20007ffe0ff */
[----:B------:R-:W-:Y:S01]  /*2af0*/  LDSM.16.M88.4 R84, [R223+0x9800] ;  /* 0x00980000df54783b */ /* 0x000fe20000000200 */
[C---:B------:R-:W-:Y:S01]  /*2b00*/  IADD3 R206, R227.reuse, 0x6800, RZ ;  /* 0x00006800e3ce7810 */ /* 0x040fe20007ffe0ff */
[----:B--2---:R-:W-:Y:S02]  /*2b10*/  HMMA.16816.F32 R8, R48, R80, RZ ;  /* 0x000000503008723c */ /* 0x004fe400000018ff */
[----:B------:R-:W0:Y:S01]  /*2b20*/  LDGDEPBAR ;  /* 0x00000000000079af */ /* 0x000e220000000000 */
[C---:B------:R-:W-:Y:S02]  /*2b30*/  IADD3 R205, R227.reuse, 0x7000, RZ ;  /* 0x00007000e3cd7810 */ /* 0x040fe40007ffe0ff */
[----:B------:R-:W-:-:S03]  /*2b40*/  IADD3 R204, R227, 0x7800, RZ ;  /* 0x00007800e3cc7810 */ /* 0x000fc60007ffe0ff */
[C---:B-1----:R-:W-:Y:S08]  /*2b50*/  HMMA.16816.F32 R16, R48.reuse, R12, RZ ;  /* 0x0000000c3010723c */ /* 0x042ff000000018ff */
[C---:B------:R-:W-:Y:S08]  /*2b60*/  HMMA.16816.F32 R80, R48.reuse, R82, RZ ;  /* 0x000000523050723c */ /* 0x040ff000000018ff */
[----:B------:R-:W-:Y:S08]  /*2b70*/  HMMA.16816.F32 R12, R48, R14, RZ ;  /* 0x0000000e300c723c */ /* 0x000ff000000018ff */
[----:B------:R-:W-:Y:S08]  /*2b80*/  HMMA.16816.F32 R24, R60, R72, R24 ;  /* 0x000000483c18723c */ /* 0x000ff00000001818 */
[C---:B------:R-:W-:Y:S08]  /*2b90*/  HMMA.16816.F32 R52, R48.reuse, R76, RZ ;  /* 0x0000004c3034723c */ /* 0x040ff000000018ff */
[----:B------:R-:W-:Y:S01]  /*2ba0*/  HMMA.16816.F32 R48, R48, R78, RZ ;  /* 0x0000004e3030723c */ /* 0x000fe200000018ff */
[----:B------:R-:W-:Y:S07]  /*2bb0*/  LDSM.16.M88.4 R76, [R225] ;  /* 0x00000000e14c783b */ /* 0x000fee0000000200 */
[C---:B------:R-:W-:Y:S01]  /*2bc0*/  HMMA.16816.F32 R20, R60.reuse, R74, R20 ;  /* 0x0000004a3c14723c */ /* 0x040fe20000001814 */
[----:B------:R-:W1:Y:S07]  /*2bd0*/  LDSM.16.M88.4 R72, [R216] ;  /* 0x00000000d848783b */ /* 0x000e6e0000000200 */
[C---:B----4-:R-:W-:Y:S08]  /*2be0*/  HMMA.16816.F32 R16, R60.reuse, R68, R16 ;  /* 0x000000443c10723c */ /* 0x050ff00000001810 */
[C---:B------:R-:W-:Y:S08]  /*2bf0*/  HMMA.16816.F32 R8, R60.reuse, R64, R8 ;  /* 0x000000403c08723c */ /* 0x040ff00000001808 */
[C---:B------:R-:W-:Y:S01]  /*2c00*/  HMMA.16816.F32 R80, R60.reuse, R66, R80 ;  /* 0x000000423c50723c */ /* 0x040fe20000001850 */
[----:B------:R-:W-:Y:S07]  /*2c10*/  LDSM.16.M88.4 R64, [R216+0x1000] ;  /* 0x00100000d840783b */ /* 0x000fee0000000200 */
[----:B------:R-:W-:Y:S01]  /*2c20*/  HMMA.16816.F32 R12, R60, R70, R12 ;  /* 0x000000463c0c723c */ /* 0x000fe2000000180c */
[----:B------:R-:W2:Y:S07]  /*2c30*/  LDSM.16.M88.4 R68, [R216+0x800] ;  /* 0x00080000d844783b */ /* 0x000eae0000000200 */
[----:B------:R-:W-:Y:S08]  /*2c40*/  HMMA.16816.F32 R24, R44, R40, R24 ;  /* 0x000000282c18723c */ /* 0x000ff00000001818 */
[C---:B---3--:R-:W-:Y:S08]  /*2c50*/  HMMA.16816.F32 R52, R60.reuse, R56, R52 ;  /* 0x000000383c34723c */ /* 0x048ff00000001834 */
[----:B------:R-:W-:Y:S01]  /*2c60*/  HMMA.16816.F32 R48, R60, R58, R48 ;  /* 0x0000003a3c30723c */ /* 0x000fe20000001830 */
[----:B------:R-:W-:Y:S07]  /*2c70*/  LDSM.16.M88.4 R60, [R216+0x1800] ;  /* 0x00180000d83c783b */ /* 0x000fee0000000200 */
[C---:B------:R-:W-:Y:S01]  /*2c80*/  HMMA.16816.F32 R20, R44.reuse, R42, R20 ;  /* 0x0000002a2c14723c */ /* 0x040fe20000001814 */
[----:B------:R-:W-:Y:S07]  /*2c90*/  LDSM.16.M88.4 R40, [R230+0x2000] ;  /* 0x00200000e628783b */ /* 0x000fee0000000200 */
[C---:B------:R-:W-:Y:S08]  /*2ca0*/  HMMA.16816.F32 R16, R44.reuse, R36, R16 ;  /* 0x000000242c10723c */ /* 0x040ff00000001810 */
[C---:B------:R-:W-:Y:S01]  /*2cb0*/  HMMA.16816.F32 R56, R44.reuse, R28, R8 ;  /* 0x0000001c2c38723c */ /* 0x040fe20000001808 */
[----:B------:R-:W-:Y:S07]  /*2cc0*/  LDSM.16.M88.4 R8, [R229+0xa800] ;  /* 0x00a80000e508783b */ /* 0x000fee0000000200 */
[C---:B------:R-:W-:Y:S01]  /*2cd0*/  HMMA.16816.F32 R80, R44.reuse, R30, R80 ;  /* 0x0000001e2c50723c */ /* 0x040fe20000001850 */
[----:B------:R-:W-:Y:S07]  /*2ce0*/  LDSM.16.M88.4 R28, [R229+0xb000] ;  /* 0x00b00000e51c783b */ /* 0x000fee0000000200 */
[----:B------:R-:W-:Y:S01]  /*2cf0*/  HMMA.16816.F32 R12, R44, R38, R12 ;  /* 0x000000262c0c723c */ /* 0x000fe2000000180c */
[----:B------:R-:W3:Y:S07]  /*2d00*/  LDSM.16.M88.4 R36, [R229+0xa000] ;  /* 0x00a00000e524783b */ /* 0x000eee0000000200 */
[C---:B-1----:R-:W-:Y:S08]  /*2d10*/  HMMA.16816.F32 R24, R76.reuse, R72, R24 ;  /* 0x000000484c18723c */ /* 0x042ff00000001818 */
[C---:B------:R-:W-:Y:S08]  /*2d20*/  HMMA.16816.F32 R20, R76.reuse, R74, R20 ;  /* 0x0000004a4c14723c */ /* 0x040ff00000001814 */
[C---:B--2---:R-:W-:Y:S08]  /*2d30*/  HMMA.16816.F32 R16, R76.reuse, R68, R16 ;  /* 0x000000444c10723c */ /* 0x044ff00000001810 */
[C---:B------:R-:W-:Y:S01]  /*2d40*/  HMMA.16816.F32 R72, R76.reuse, R64, R56 ;  /* 0x000000404c48723c */ /* 0x040fe20000001838 */
[----:B------:R-:W-:Y:S07]  /*2d50*/  LDSM.16.M88.4 R56, [R227+0x2000] ;  /* 0x00200000e338783b */ /* 0x000fee0000000200 */
[----:B------:R-:W-:Y:S01]  /*2d60*/  HMMA.16816.F32 R80, R76, R66, R80 ;  /* 0x000000424c50723c */ /* 0x000fe20000001850 */
[----:B------:R-:W-:Y:S07]  /*2d70*/  LDSM.16.M88.4 R64, [R227+0x3000] ;  /* 0x00300000e340783b */ /* 0x000fee0000000200 */
[C---:B------:R-:W-:Y:S08]  /*2d80*/  HMMA.16816.F32 R52, R44.reuse, R84, R52 ;  /* 0x000000542c34723c */ /* 0x040ff00000001834 */
[----:B------:R-:W-:Y:S01]  /*2d90*/  HMMA.16816.F32 R48, R44, R86, R48 ;  /* 0x000000562c30723c */ /* 0x000fe20000001830 */
[----:B------:R-:W-:Y:S04]  /*2da0*/  LDSM.16.M88.4 R44, [R227+0x2800] ;  /* 0x00280000e32c783b */ /* 0x000fe80000000200 */
[----:B------:R-:W-:Y:S03]  /*2db0*/  LDSM.16.M88.4 R84, [R229+0xb800] ;  /* 0x00b80000e554783b */ /* 0x000fe60000000200 */
[----:B------:R-:W-:Y:S01]  /*2dc0*/  HMMA.16816.F32 R12, R76, R70, R12 ;  /* 0x000000464c0c723c */ /* 0x000fe2000000180c */
[----:B------:R-:W1:Y:S07]  /*2dd0*/  LDSM.16.M88.4 R68, [R228+0x2000] ;  /* 0x00200000e444783b */ /* 0x000e6e0000000200 */
[C---:B---3--:R-:W-:Y:S08]  /*2de0*/  HMMA.16816.F32 R24, R40.reuse, R36, R24 ;  /* 0x000000242818723c */ /* 0x048ff00000001818 */
[C---:B------:R-:W-:Y:S08]  /*2df0*/  HMMA.16816.F32 R16, R40.reuse, R8, R16 ;  /* 0x000000082810723c */ /* 0x040ff00000001810 */
[C---:B------:R-:W-:Y:S08]  /*2e00*/  HMMA.16816.F32 R72, R40.reuse, R28, R72 ;  /* 0x0000001c2848723c */ /* 0x040ff00000001848 */
[----:B------:R-:W-:Y:S01]  /*2e10*/  HMMA.16816.F32 R80, R40, R30, R80 ;  /* 0x0000001e2850723c */ /* 0x000fe20000001850 */
[----:B------:R-:W-:Y:S07]  /*2e20*/  LDSM.16.M88.4 R28, [R223+0xb000] ;  /* 0x00b00000df1c783b */ /* 0x000fee0000000200 */
[C---:B------:R-:W-:Y:S08]  /*2e30*/  HMMA.16816.F32 R52, R76.reuse, R60, R52 ;  /* 0x0000003c4c34723c */ /* 0x040ff00000001834 */
[----:B------:R-:W-:Y:S01]  /*2e40*/  HMMA.16816.F32 R48, R76, R62, R48 ;  /* 0x0000003e4c30723c */ /* 0x000fe20000001830 */
[----:B------:R-:W-:Y:S04]  /*2e50*/  LDSM.16.M88.4 R60, [R226+0x2000] ;  /* 0x00200000e23c783b */ /* 0x000fe80000000200 */
[----:B------:R-:W-:Y:S03]  /*2e60*/  LDSM.16.M88.4 R76, [R227+0x3800] ;  /* 0x00380000e34c783b */ /* 0x000fe60000000200 */
[C---:B------:R-:W-:Y:S01]  /*2e70*/  HMMA.16816.F32 R20, R40.reuse, R38, R20 ;  /* 0x000000262814723c */ /* 0x040fe20000001814 */
[----:B------:R-:W2:Y:S07]  /*2e80*/  LDSM.16.M88.4 R36, [R223+0xa000] ;  /* 0x00a00000df24783b */ /* 0x000eae0000000200 */
[----:B------:R-:W-:Y:S01]  /*2e90*/  HMMA.16816.F32 R12, R40, R10, R12 ;  /* 0x0000000a280c723c */ /* 0x000fe2000000180c */
[----:B------:R-:W3:Y:S07]  /*2ea0*/  LDSM.16.M88.4 R8, [R223+0xa800] ;  /* 0x00a80000df08783b */ /* 0x000eee0000000200 */
[C---:B-1----:R-:W-:Y:S08]  /*2eb0*/  HMMA.16816.F32 R24, R68.reuse, R56, R24 ;  /* 0x000000384418723c */ /* 0x042ff00000001818 */
        /* <DEDUP_REMOVED lines=9> */
[----:B------:R-:W-:Y:S07]  /*2f50*/  LDSM.16.M88.4 R56, [R225+0x2000] ;  /* 0x00200000e138783b */ /* 0x000fee0000000200 */
[----:B------:R-:W-:Y:S01]  /*2f60*/  HMMA.16816.F32 R12, R68, R46, R12 ;  /* 0x0000002e440c723c */ /* 0x000fe2000000180c */
[----:B------:R-:W1:Y:S07]  /*2f70*/  LDSM.16.M88.4 R44, [R216+0x2000] ;  /* 0x00200000d82c783b */ /* 0x000e6e0000000200 */
[C---:B--2---:R-:W-:Y:S08]  /*2f80*/  HMMA.16816.F32 R24, R60.reuse, R36, R24 ;  /* 0x000000243c18723c */ /* 0x044ff00000001818 */
[C---:B---3--:R-:W-:Y:S08]  /*2f90*/  HMMA.16816.F32 R16, R60.reuse, R8, R16 ;  /* 0x000000083c10723c */ /* 0x048ff00000001810 */
        /* <DEDUP_REMOVED lines=21> */
[----:B------:R-:W1:Y:S07]  /*30f0*/  LDSM.16.M88.4 R44, [R227+0x4000] ;  /* 0x00400000e32c783b */ /* 0x000e6e0000000200 */
[----:B------:R-:W-:Y:S01]  /*3100*/  HMMA.16816.F32 R12, R56, R42, R12 ;  /* 0x0000002a380c723c */ /* 0x000fe2000000180c */
[----:B------:R-:W4:Y:S07]  /*3110*/  LDSM.16.M88.4 R40, [R227+0x4800] ;  /* 0x00480000e328783b */ /* 0x000f2e0000000200 */
        /* <DEDUP_REMOVED lines=14> */
[C---:B----4-:R-:W-:Y:S08]  /*3200*/  HMMA.16816.F32 R16, R60.reuse, R40, R16 ;  /* 0x000000283c10723c */ /* 0x050ff00000001810 */
        /* <DEDUP_REMOVED lines=49> */
[----:B------:R-:W2:Y:S07]  /*3520*/  LDSM.16.M88.4 R8, [R226+0x6000] ;  /* 0x00600000e208783b */ /* 0x000eae0000000200 */
[C---:B-1----:R-:W-:Y:S08]  /*3530*/  HMMA.16816.F32 R24, R56.reuse, R44, R24 ;  /* 0x0000002c3818723c */ /* 0x042ff00000001818 */
[C---:B----4-:R-:W-:Y:S08]  /*3540*/  HMMA.16816.F32 R16, R56.reuse, R40, R16 ;  /* 0x000000283810723c */ /* 0x050ff00000001810 */
[C---:B------:R-:W-:Y:S08]  /*3550*/  HMMA.16816.F32 R72, R56.reuse, R64, R72 ;  /* 0x000000403848723c */ /* 0x040ff00000001848 */
[----:B------:R-:W-:Y:S08]  /*3560*/  HMMA.16816.F32 R80, R56, R66, R80 ;  /* 0x000000423850723c */ /* 0x000ff00000001850 */
[C---:B------:R-:W-:Y:S08]  /*3570*/  HMMA.16816.F32 R52, R60.reuse, R84, R52 ;  /* 0x000000543c34723c */ /* 0x040ff00000001834 */
[----:B------:R-:W-:Y:S01]  /*3580*/  HMMA.16816.F32 R48, R60, R86, R48 ;  /* 0x000000563c30723c */ /* 0x000fe20000001830 */
[----:B------:R-:W-:Y:S07]  /*3590*/  LDSM.16.M88.4 R60, [R216+0x6000] ;  /* 0x00600000d83c783b */ /* 0x000fee0000000200 */
[C---:B------:R-:W-:Y:S01]  /*35a0*/  HMMA.16816.F32 R40, R56.reuse, R42, R12 ;  /* 0x0000002a3828723c */ /* 0x040fe2000000180c */
[----:B------:R-:W1:Y:S07]  /*35b0*/  LDSM.16.M88.4 R12, [R225+0x6000] ;  /* 0x00600000e10c783b */ /* 0x000e6e0000000200 */
[----:B------:R-:W-:Y:S01]  /*35c0*/  HMMA.16816.F32 R20, R56, R46, R20 ;  /* 0x0000002e3814723c */ /* 0x000fe20000001814 */
[----:B------:R-:W3:Y:S07]  /*35d0*/  LDSM.16.M88.4 R44, [R223+0xf800] ;  /* 0x00f80000df2c783b */ /* 0x000eee0000000200 */
[C---:B--2---:R-:W-:Y:S07]  /*35e0*/  HMMA.16816.F32 R24, R8.reuse, R36, R24 ;  /* 0x000000240818723c */ /* 0x044fee0000001818 */
[----:B------:R-:W-:Y:S01]  /*35f0*/  SHF.R.S32.HI R37, RZ, 0x1f, R0 ;  /* 0x0000001fff257819 */ /* 0x000fe20000011400 */
[----:B------:R-:W-:Y:S01]  /*3600*/  HMMA.16816.F32 R72, R8, R28, R72 ;  /* 0x0000001c0848723c */ /* 0x000fe20000001848 */
[----:B------:R-:W-:-:S02]  /*3610*/  IADD3 R36, R6, 0x1, -R92 ;  /* 0x0000000106247810 */ /* 0x000fc40007ffe85c */
[----:B------:R-:W-:-:S04]  /*3620*/  LEA.HI R0, R37, R0, RZ, 0x2 ;  /* 0x0000000025007211 */ /* 0x000fc800078f10ff */
[----:B------:R-:W-:Y:S01]  /*3630*/  SHF.R.S32.HI R37, RZ, 0x2, R0 ;  /* 0x00000002ff257819 */ /* 0x000fe20000011400 */
[----:B------:R-:W-:Y:S01]  /*3640*/  HMMA.16816.F32 R80, R8, R30, R80 ;  /* 0x0000001e0850723c */ /* 0x000fe20000001850 */
[----:B------:R-:W2:Y:S03]  /*3650*/  LDSM.16.M88.4 R28, [R216+0x6800] ;  /* 0x00680000d81c783b */ /* 0x000ea60000000200 */
[----:B------:R-:W-:Y:S01]  /*3660*/  IMAD.IADD R0, R37, 0x1, R90 ;  /* 0x0000000125007824 */ /* 0x000fe200078e025a */
[----:B------:R-:W-:-:S03]  /*3670*/  IADD3 R37, R36, c[0x0][0x2e8], RZ ;  /* 0x0000ba0024257a10 */ /* 0x000fc60007ffe0ff */
[----:B------:R-:W-:Y:S01]  /*3680*/  HMMA.16816.F32 R52, R56, R68, R52 ;  /* 0x000000443834723c */ /* 0x000fe20000001834 */
[C---:B------:R-:W-:Y:S01]  /*3690*/  IADD3 R242, R0.reuse, 0x8, RZ ;  /* 0x0000000800f27810 */ /* 0x040fe20007ffe0ff */
[----:B------:R-:W-:-:S04]  /*36a0*/  IMAD.IADD R243, R0, 0x1, R37 ;  /* 0x0000000100f37824 */ /* 0x000fc800078e0225 */
[----:B------:R-:W-:Y:S01]  /*36b0*/  IMAD.IADD R37, R37, 0x1, R242 ;  /* 0x0000000125257824 */ /* 0x000fe200078e02f2 */
[-C--:B------:R-:W-:Y:S01]  /*36c0*/  IMNMX R243, R243, R6.reuse, PT ;  /* 0x00000006f3f37217 */ /* 0x080fe20003800200 */
[----:B------:R-:W-:Y:S03]  /*36d0*/  HMMA.16816.F32 R20, R8, R38, R20 ;  /* 0x000000260814723c */ /* 0x000fe60000001814 */
[----:B------:R-:W-:-:S04]  /*36e0*/  IMNMX R238, R37, R6, PT ;  /* 0x0000000625ee7217 */ /* 0x000fc80003800200 */
[----:B------:R-:W-:Y:S01]  /*36f0*/  IADD3 R39, R6, -c[0x0][0x2e4], -R92 ;  /* 0x8000b90006277a10 */ /* 0x000fe20007ffe85c */
[----:B------:R-:W-:Y:S04]  /*3700*/  HMMA.16816.F32 R40, R8, R78, R40 ;  /* 0x0000004e0828723c */ /* 0x000fe80000001828 */
[----:B------:R-:W-:Y:S01]  /*3710*/  IMAD.IADD R244, R0, 0x1, R39 ;  /* 0x0000000100f47824 */ /* 0x000fe200078e0227 */
[----:B------:R-:W-:Y:S01]  /*3720*/  LOP3.LUT R0, R4, R89, RZ, 0xfc, !PT ;  /* 0x0000005904007212 */ /* 0x000fe200078efcff */
[----:B------:R-:W-:Y:S02]  /*3730*/  IMAD.IADD R242, R39, 0x1, R242 ;  /* 0x0000000127f27824 */ /* 0x000fe400078e02f2 */
[----:B-1----:R-:W-:Y:S01]  /*3740*/  HMMA.16816.F32 R24, R12, R60, R24 ;  /* 0x0000003c0c18723c */ /* 0x002fe20000001818 */
[----:B------:R-:W1:Y:S01]  /*3750*/  LDSM.16.M88.4 R36, [R216+0x7000] ;  /* 0x00700000d824783b */ /* 0x000e620000000200 */
[----:B------:R-:W-:-:S02]  /*3760*/  IMNMX R244, RZ, R244, !PT ;  /* 0x000000f4fff47217 */ /* 0x000fc40007800200 */
[----:B------:R-:W-:-:S04]  /*3770*/  IMNMX R242, RZ, R242, !PT ;  /* 0x000000f2fff27217 */ /* 0x000fc80007800200 */
[----:B------:R-:W-:Y:S08]  /*3780*/  HMMA.16816.F32 R16, R8, R76, R16 ;  /* 0x0000004c0810723c */ /* 0x000ff00000001810 */
[----:B------:R-:W-:Y:S07]  /*3790*/  HMMA.16816.F32 R48, R56, R70, R48 ;  /* 0x000000463830723c */ /* 0x000fee0000001830 */
[----:B------:R-:W-:Y:S01]  /*37a0*/  IMAD.IADD R59, R3, 0x1, R246 ;  /* 0x00000001033b7824 */ /* 0x000fe200078e02f6 */
[----:B---3--:R-:W-:Y:S04]  /*37b0*/  HMMA.16816.F32 R52, R8, R44, R52 ;  /* 0x0000002c0834723c */ /* 0x008fe80000001834 */
[----:B------:R-:W-:-:S02]  /*37c0*/  ISETP.GE.AND P0, PT, R59, R243, PT ;  /* 0x000000f33b00720c */ /* 0x000fc40003f06270 */
[C---:B------:R-:W-:Y:S02]  /*37d0*/  ISETP.GE.AND P1, PT, R59.reuse, R238, PT ;  /* 0x000000ee3b00720c */ /* 0x040fe40003f26270 */
[C---:B------:R-:W-:Y:S01]  /*37e0*/  IADD3 R45, R59.reuse, 0x1, RZ ;  /* 0x000000013b2d7810 */ /* 0x040fe20007ffe0ff */
[C---:B------:R-:W-:Y:S01]  /*37f0*/  HMMA.16816.F32 R20, R12.reuse, R62, R20 ;  /* 0x0000003e0c14723c */ /* 0x040fe20000001814 */
[----:B------:R-:W-:Y:S02]  /*3800*/  ISETP.LT.OR P0, PT, R59, R244, P0 ;  /* 0x000000f43b00720c */ /* 0x000fe40000701670 */
[C---:B------:R-:W-:Y:S02]  /*3810*/  ISETP.GE.AND P5, PT, R45.reuse, R243, PT ;  /* 0x000000f32d00720c */ /* 0x040fe40003fa6270 */
[C---:B------:R-:W-:Y:S02]  /*3820*/  ISETP.GE.AND P2, PT, R45.reuse, R238, PT ;  /* 0x000000ee2d00720c */ /* 0x040fe40003f46270 */
[C---:B------:R-:W-:Y:S01]  /*3830*/  ISETP.LT.OR P5, PT, R45.reuse, R244, P5 ;  /* 0x000000f42d00720c */ /* 0x040fe20002fa1670 */
[----:B--2---:R-:W-:Y:S01]  /*3840*/  HMMA.16816.F32 R40, R12, R30, R40 ;  /* 0x0000001e0c28723c */ /* 0x004fe20000001828 */
[----:B------:R-:W-:-:S02]  /*3850*/  ISETP.LT.OR P2, PT, R45, R242, P2 ;  /* 0x000000f22d00720c */ /* 0x000fc40001741670 */
[----:B------:R-:W-:Y:S02]  /*3860*/  ISETP.LT.OR P1, PT, R59, R242, P1 ;  /* 0x000000f23b00720c */ /* 0x000fe40000f21670 */
[----:B------:R-:W-:Y:S02]  /*3870*/  FSEL R44, R24, -INF , !P0 ;  /* 0xff800000182c7808 */ /* 0x000fe40004000000 */
[----:B------:R-:W-:Y:S01]  /*3880*/  FSEL R45, R26, -INF , !P1 ;  /* 0xff8000001a2d7808 */ /* 0x000fe20004800000 */
[----:B------:R-:W-:Y:S01]  /*3890*/  HMMA.16816.F32 R16, R12, R28, R16 ;  /* 0x0000001c0c10723c */ /* 0x000fe20000001810 */
[----:B------:R-:W-:Y:S02]  /*38a0*/  FSEL R30, R25, -INF , !P5 ;  /* 0xff800000191e7808 */ /* 0x000fe40006800000 */
[----:B------:R-:W-:Y:S02]  /*38b0*/  FSEL R56, R27, -INF , !P2 ;  /* 0xff8000001b387808 */ /* 0x000fe40005000000 */
[----:B------:R-:W2:Y:S01]  /*38c0*/  LDSM.16.M88.4 R24, [R216+0x7800] ;  /* 0x00780000d818783b */ /* 0x000ea20000000200 */
[----:B------:R-:W-:Y:S01]  /*38d0*/  IADD3 R57, R59, 0x8, RZ ;  /* 0x000000083b397810 */ /* 0x000fe20007ffe0ff */
[----:B------:R-:W-:-:S04]  /*38e0*/  DEPBAR.LE SB0, 0x0 ;  /* 0x000080000000791a */ /* 0x000fc80000000000 */
[----:B------:R-:W-:Y:S01]  /*38f0*/  IADD3 R29, R59, 0x9, RZ ;  /* 0x000000093b1d7810 */ /* 0x000fe20007ffe0ff */
[----:B-1----:R-:W-:Y:S01]  /*3900*/  HMMA.16816.F32 R72, R12, R36, R72 ;  /* 0x000000240c48723c */ /* 0x002fe20000001848 */
[-C--:B------:R-:W-:Y:S02]  /*3910*/  ISETP.GE.AND P4, PT, R57, R243.reuse, PT ;  /* 0x000000f33900720c */ /* 0x080fe40003f86270 */
[----:B------:R-:W-:Y:S02]  /*3920*/  ISETP.GE.AND P6, PT, R29, R243, PT ;  /* 0x000000f31d00720c */ /* 0x000fe40003fc6270 */
[-C--:B------:R-:W-:Y:S02]  /*3930*/  ISETP.GE.AND P0, PT, R57, R238.reuse, PT ;  /* 0x000000ee3900720c */ /* 0x080fe40003f06270 */
[----:B------:R-:W-:Y:S01]  /*3940*/  ISETP.GE.AND P1, PT, R29, R238, PT ;  /* 0x000000ee1d00720c */ /* 0x000fe20003f26270 */
[----:B------:R-:W-:Y:S01]  /*3950*/  HMMA.16816.F32 R48, R8, R46, R48 ;  /* 0x0000002e0830723c */ /* 0x000fe20000001830 */
[----:B------:R-:W-:-:S02]  /*3960*/  ISETP.LT.OR P4, PT, R57, R244, P4 ;  /* 0x000000f43900720c */ /* 0x000fc40002781670 */
[----:B------:R-:W-:Y:S02]  /*3970*/  ISETP.LT.OR P0, PT, R57, R242, P0 ;  /* 0x000000f23900720c */ /* 0x000fe40000701670 */
[C---:B------:R-:W-:Y:S02]  /*3980*/  ISETP.LT.OR P6, PT, R29.reuse, R244, P6 ;  /* 0x000000f41d00720c */ /* 0x040fe400037c1670 */
[----:B------:R-:W-:Y:S01]  /*3990*/  ISETP.LT.OR P1, PT, R29, R242, P1 ;  /* 0x000000f21d00720c */ /* 0x000fe20000f21670 */
[----:B------:R-:W-:Y:S01]  /*39a0*/  HMMA.16816.F32 R80, R12, R38, R80 ;  /* 0x000000260c50723c */ /* 0x000fe20000001850 */
[C---:B------:R-:W-:Y:S02]  /*39b0*/  IADD3 R31, R59.reuse, 0x10, RZ ;  /* 0x000000103b1f7810 */ /* 0x040fe40007ffe0ff */
[----:B------:R-:W-:Y:S02]  /*39c0*/  IADD3 R29, R59, 0x11, RZ ;  /* 0x000000113b1d7810 */ /* 0x000fe40007ffe0ff */
[----:B------:R-:W-:-:S02]  /*39d0*/  FSEL R20, R20, -INF , !P4 ;  /* 0xff80000014147808 */ /* 0x000fc40006000000 */
[----:B------:R-:W-:Y:S02]  /*39e0*/  FSEL R57, R22, -INF , !P0 ;  /* 0xff80000016397808 */ /* 0x000fe40004000000 */
[-C--:B------:R-:W-:Y:S02]  /*39f0*/  ISETP.GE.AND P2, PT, R31, R243.reuse, PT ;  /* 0x000000f31f00720c */ /* 0x080fe40003f46270 */
[----:B------:R-:W-:Y:S02]  /*3a00*/  ISETP.GE.AND P5, PT, R29, R243, PT ;  /* 0x000000f31d00720c */ /* 0x000fe40003fa6270 */
[-C--:B------:R-:W-:Y:S02]  /*3a10*/  ISETP.GE.AND P4, PT, R31, R238.reuse, PT ;  /* 0x000000ee1f00720c */ /* 0x080fe40003f86270 */
[----:B------:R-:W-:Y:S02]  /*3a20*/  ISETP.GE.AND P0, PT, R29, R238, PT ;  /* 0x000000ee1d00720c */ /* 0x000fe40003f06270 */
[C---:B------:R-:W-:Y:S01]  /*3a30*/  ISETP.LT.OR P2, PT, R31.reuse, R244, P2 ;  /* 0x000000f41f00720c */ /* 0x040fe20001741670 */
[----:B--2---:R-:W-:Y:S01]  /*3a40*/  HMMA.16816.F32 R52, R12, R24, R52 ;  /* 0x000000180c34723c */ /* 0x004fe20000001834 */
[----:B------:R-:W-:-:S02]  /*3a50*/  ISETP.LT.OR P4, PT, R31, R242, P4 ;  /* 0x000000f21f00720c */ /* 0x000fc40002781670 */
[C---:B------:R-:W-:Y:S02]  /*3a60*/  ISETP.LT.OR P5, PT, R29.reuse, R244, P5 ;  /* 0x000000f41d00720c */ /* 0x040fe40002fa1670 */
[----:B------:R-:W-:Y:S02]  /*3a70*/  ISETP.LT.OR P0, PT, R29, R242, P0 ;  /* 0x000000f21d00720c */ /* 0x000fe40000701670 */
[C---:B------:R-:W-:Y:S01]  /*3a80*/  IADD3 R31, R59.reuse, 0x18, RZ ;  /* 0x000000183b1f7810 */ /* 0x040fe20007ffe0ff */
[----:B------:R-:W-:Y:S01]  /*3a90*/  HMMA.16816.F32 R48, R12, R26, R48 ;  /* 0x0000001a0c30723c */ /* 0x000fe20000001830 */
[----:B------:R-:W-:Y:S02]  /*3aa0*/  IADD3 R29, R59, 0x19, RZ ;  /* 0x000000193b1d7810 */ /* 0x000fe40007ffe0ff */
[----:B------:R-:W-:Y:S02]  /*3ab0*/  FSEL R37, R23, -INF , !P1 ;  /* 0xff80000017257808 */ /* 0x000fe40004800000 */
[----:B------:R-:W-:-:S02]  /*3ac0*/  FSEL R22, R21, -INF , !P6 ;  /* 0xff80000015167808 */ /* 0x000fc40007000000 */
[----:B------:R-:W-:Y:S02]  /*3ad0*/  FSEL R23, R18, -INF , !P4 ;  /* 0xff80000012177808 */ /* 0x000fe40006000000 */
[-C--:B------:R-:W-:Y:S02]  /*3ae0*/  ISETP.GE.AND P1, PT, R31, R243.reuse, PT ;  /* 0x000000f31f00720c */ /* 0x080fe40003f26270 */
[C---:B------:R-:W-:Y:S02]  /*3af0*/  ISETP.GE.AND P6, PT, R29.reuse, R243, PT ;  /* 0x000000f31d00720c */ /* 0x040fe40003fc6270 */
[-C--:B------:R-:W-:Y:S02]  /*3b00*/  ISETP.GE.AND P4, PT, R29, R238.reuse, PT ;  /* 0x000000ee1d00720c */ /* 0x080fe40003f86270 */
[----:B------:R-:W-:Y:S02]  /*3b10*/  FSEL R6, R16, -INF , !P2 ;  /* 0xff80000010067808 */ /* 0x000fe40005000000 */
[----:B------:R-:W-:-:S02]  /*3b20*/  ISETP.GE.AND P2, PT, R31, R238, PT ;  /* 0x000000ee1f00720c */ /* 0x000fc40003f46270 */
[-C--:B------:R-:W-:Y:S02]  /*3b30*/  ISETP.LT.OR P1, PT, R31, R244.reuse, P1 ;  /* 0x000000f41f00720c */ /* 0x080fe40000f21670 */
[C---:B------:R-:W-:Y:S02]  /*3b40*/  ISETP.LT.OR P6, PT, R29.reuse, R244, P6 ;  /* 0x000000f41d00720c */ /* 0x040fe400037c1670 */
[-C--:B------:R-:W-:Y:S02]  /*3b50*/  ISETP.LT.OR P4, PT, R29, R242.reuse, P4 ;  /* 0x000000f21d00720c */ /* 0x080fe40002781670 */
[----:B------:R-:W-:Y:S02]  /*3b60*/  IADD3 R29, R59, 0x20, RZ ;  /* 0x000000203b1d7810 */ /* 0x000fe40007ffe0ff */
[----:B------:R-:W-:Y:S02]  /*3b70*/  ISETP.LT.OR P2, PT, R31, R242, P2 ;  /* 0x000000f21f00720c */ /* 0x000fe40001741670 */
[----:B------:R-:W-:-:S02]  /*3b80*/  FSEL R19, R19, -INF , !P0 ;  /* 0xff80000013137808 */ /* 0x000fc40004000000 */
[----:B------:R-:W-:Y:S02]  /*3b90*/  FSEL R16, R40, -INF , !P1 ;  /* 0xff80000028107808 */ /* 0x000fe40004800000 */
[----:B------:R-:W-:Y:S01]  /*3ba0*/  IADD3 R21, R59, 0x21, RZ ;  /* 0x000000213b157810 */ /* 0x000fe20007ffe0ff */
[----:B------:R-:W-:Y:S01]  /*3bb0*/  BAR.SYNC.DEFER_BLOCKING 0x0 ;  /* 0x0000000000007b1d */ /* 0x000fe20000010000 */
[C---:B------:R-:W-:Y:S02]  /*3bc0*/  ISETP.GE.AND P0, PT, R29.reuse, R243, PT ;  /* 0x000000f31d00720c */ /* 0x040fe40003f06270 */
[----:B------:R-:W-:Y:S02]  /*3bd0*/  ISETP.GE.AND P1, PT, R29, R238, PT ;  /* 0x000000ee1d00720c */ /* 0x000fe40003f26270 */
[----:B------:R-:W-:Y:S02]  /*3be0*/  FSEL R4, R17, -INF , !P5 ;  /* 0xff80000011047808 */ /* 0x000fe40006800000 */
[----:B------:R-:W-:-:S02]  /*3bf0*/  FSEL R17, R42, -INF , !P2 ;  /* 0xff8000002a117808 */ /* 0x000fc40005000000 */
[C---:B------:R-:W-:Y:S02]  /*3c00*/  ISETP.GE.AND P5, PT, R21.reuse, R243, PT ;  /* 0x000000f31500720c */ /* 0x040fe40003fa6270 */
[----:B------:R-:W-:Y:S02]  /*3c10*/  ISETP.GE.AND P2, PT, R21, R238, PT ;  /* 0x000000ee1500720c */ /* 0x000fe40003f46270 */
[C---:B------:R-:W-:Y:S02]  /*3c20*/  ISETP.LT.OR P0, PT, R29.reuse, R244, P0 ;  /* 0x000000f41d00720c */ /* 0x040fe40000701670 */
[----:B------:R-:W-:Y:S02]  /*3c30*/  ISETP.LT.OR P1, PT, R29, R242, P1 ;  /* 0x000000f21d00720c */ /* 0x000fe40000f21670 */
[C---:B------:R-:W-:Y:S02]  /*3c40*/  IADD3 R11, R59.reuse, 0x28, RZ ;  /* 0x000000283b0b7810 */ /* 0x040fe40007ffe0ff */
[----:B------:R-:W-:-:S02]  /*3c50*/  IADD3 R9, R59, 0x29, RZ ;  /* 0x000000293b097810 */ /* 0x000fc40007ffe0ff */
[C---:B------:R-:W-:Y:S02]  /*3c60*/  ISETP.LT.OR P5, PT, R21.reuse, R244, P5 ;  /* 0x000000f41500720c */ /* 0x040fe40002fa1670 */
[----:B------:R-:W-:Y:S02]  /*3c70*/  ISETP.LT.OR P2, PT, R21, R242, P2 ;  /* 0x000000f21500720c */ /* 0x000fe40001741670 */
[----:B------:R-:W-:Y:S02]  /*3c80*/  FSEL R8, R41, -INF , !P6 ;  /* 0xff80000029087808 */ /* 0x000fe40007000000 */
[----:B------:R-:W-:Y:S02]  /*3c90*/  FSEL R180, R72, -INF , !P0 ;  /* 0xff80000048b47808 */ /* 0x000fe40004000000 */
[----:B------:R-:W-:Y:S02]  /*3ca0*/  FSEL R197, R74, -INF , !P1 ;  /* 0xff8000004ac57808 */ /* 0x000fe40004800000 */
[----:B------:R-:W-:-:S02]  /*3cb0*/  FSEL R21, R43, -INF , !P4 ;  /* 0xff8000002b157808 */ /* 0x000fc40006000000 */
[-C--:B------:R-:W-:Y:S02]  /*3cc0*/  ISETP.GE.AND P6, PT, R9, R243.reuse, PT ;  /* 0x000000f30900720c */ /* 0x080fe40003fc6270 */
[-C--:B------:R-:W-:Y:S02]  /*3cd0*/  ISETP.GE.AND P0, PT, R11, R238.reuse, PT ;  /* 0x000000ee0b00720c */ /* 0x080fe40003f06270 */
[----:B------:R-:W-:Y:S02]  /*3ce0*/  ISETP.GE.AND P1, PT, R9, R238, PT ;  /* 0x000000ee0900720c */ /* 0x000fe40003f26270 */
[C---:B------:R-:W-:Y:S02]  /*3cf0*/  ISETP.GE.AND P4, PT, R11.reuse, R243, PT ;  /* 0x000000f30b00720c */ /* 0x040fe40003f86270 */
[----:B------:R-:W-:Y:S02]  /*3d00*/  ISETP.LT.OR P0, PT, R11, R242, P0 ;  /* 0x000000f20b00720c */ /* 0x000fe40000701670 */
[----:B------:R-:W-:-:S02]  /*3d10*/  ISETP.LT.OR P6, PT, R9, R244, P6 ;  /* 0x000000f40900720c */ /* 0x000fc400037c1670 */
[----:B------:R-:W-:Y:S02]  /*3d20*/  ISETP.LT.OR P1, PT, R9, R242, P1 ;  /* 0x000000f20900720c */ /* 0x000fe40000f21670 */
[----:B------:R-:W-:Y:S02]  /*3d30*/  ISETP.LT.OR P4, PT, R11, R244, P4 ;  /* 0x000000f40b00720c */ /* 0x000fe40002781670 */
[C---:B------:R-:W-:Y:S02]  /*3d40*/  IADD3 R9, R59.reuse, 0x31, RZ ;  /* 0x000000313b097810 */ /* 0x040fe40007ffe0ff */
[----:B------:R-:W-:Y:S02]  /*3d50*/  IADD3 R11, R59, 0x30, RZ ;  /* 0x000000303b0b7810 */ /* 0x000fe40007ffe0ff */
[----:B------:R-:W-:Y:S02]  /*3d60*/  FSEL R187, R75, -INF , !P2 ;  /* 0xff8000004bbb7808 */ /* 0x000fe40005000000 */
[----:B------:R-:W-:-:S02]  /*3d70*/  FSEL R195, R82, -INF , !P0 ;  /* 0xff80000052c37808 */ /* 0x000fc40004000000 */
[----:B------:R-:W-:Y:S02]  /*3d80*/  FSEL R186, R73, -INF , !P5 ;  /* 0xff80000049ba7808 */ /* 0x000fe40006800000 */
[CC--:B------:R-:W-:Y:S02]  /*3d90*/  ISETP.GE.AND P2, PT, R9.reuse, R243.reuse, PT ;  /* 0x000000f30900720c */ /* 0x0c0fe40003f46270 */
[----:B------:R-:W-:Y:S02]  /*3da0*/  FSEL R182, R80, -INF , !P4 ;  /* 0xff80000050b67808 */ /* 0x000fe40006000000 */
[----:B------:R-:W-:Y:S02]  /*3db0*/  ISETP.GE.AND P0, PT, R9, R238, PT ;  /* 0x000000ee0900720c */ /* 0x000fe40003f06270 */
[----:B------:R-:W-:Y:S02]  /*3dc0*/  FSEL R189, R83, -INF , !P1 ;  /* 0xff80000053bd7808 */ /* 0x000fe40004800000 */
[----:B------:R-:W-:-:S02]  /*3dd0*/  ISETP.GE.AND P5, PT, R11, R243, PT ;  /* 0x000000f30b00720c */ /* 0x000fc40003fa6270 */
[----:B------:R-:W-:Y:S02]  /*3de0*/  ISETP.GE.AND P4, PT, R11, R238, PT ;  /* 0x000000ee0b00720c */ /* 0x000fe40003f86270 */
[----:B------:R-:W-:Y:S02]  /*3df0*/  ISETP.GT.AND P1, PT, R237, R232, PT ;  /* 0x000000e8ed00720c */ /* 0x000fe40003f24270 */
[C---:B------:R-:W-:Y:S02]  /*3e00*/  ISETP.LT.OR P2, PT, R9.reuse, R244, P2 ;  /* 0x000000f40900720c */ /* 0x040fe40001741670 */
        /* <DEDUP_REMOVED lines=8> */
[----:B------:R-:W-:-:S02]  /*3e90*/  FSEL R192, R53, -INF , !P2 ;  /* 0xff80000035c07808 */ /* 0x000fc40005000000 */
[-C--:B------:R-:W-:Y:S02]  /*3ea0*/  ISETP.GE.AND P6, PT, R9, R243.reuse, PT ;  /* 0x000000f30900720c */ /* 0x080fe40003fc6270 */
[----:B------:R-:W-:Y:S02]  /*3eb0*/  ISETP.GE.AND P5, PT, R59, R243, PT ;  /* 0x000000f33b00720c */ /* 0x000fe40003fa6270 */
[-C--:B------:R-:W-:Y:S02]  /*3ec0*/  ISETP.GE.AND P4, PT, R9, R238.reuse, PT ;  /* 0x000000ee0900720c */ /* 0x080fe40003f86270 */
[----:B------:R-:W-:Y:S02]  /*3ed0*/  ISETP.GE.AND P2, PT, R59, R238, PT ;  /* 0x000000ee3b00720c */ /* 0x000fe40003f46270 */
[----:B------:R-:W-:Y:S02]  /*3ee0*/  FSEL R31, R55, -INF , !P0 ;  /* 0xff800000371f7808 */ /* 0x000fe40004000000 */
[----:B------:R-:W-:-:S02]  /*3ef0*/  ISETP.LT.OR P6, PT, R9, R244, P6 ;  /* 0x000000f40900720c */ /* 0x000fc400037c1670 */
[----:B------:R-:W-:Y:S02]  /*3f00*/  ISETP.LT.OR P4, PT, R9, R242, P4 ;  /* 0x000000f20900720c */ /* 0x000fe40002781670 */
[C---:B------:R-:W-:Y:S02]  /*3f10*/  ISETP.LT.OR P5, PT, R59.reuse, R244, P5 ;  /* 0x000000f43b00720c */ /* 0x040fe40002fa1670 */
[----:B------:R-:W-:Y:S02]  /*3f20*/  ISETP.LT.OR P2, PT, R59, R242, P2 ;  /* 0x000000f23b00720c */ /* 0x000fe40001741670 */
[----:B------:R-:W-:Y:S02]  /*3f30*/  @!P1 LEA R248, P0, R2, c[0x0][0x168], 0x1 ;  /* 0x00005a0002f89a11 */ /* 0x000fe400078008ff */
[----:B------:R-:W-:Y:S02]  /*3f40*/  FSEL R190, R48, -INF , !P6 ;  /* 0xff80000030be7808 */ /* 0x000fe40007000000 */
[----:B------:R-:W-:-:S02]  /*3f50*/  FSEL R29, R50, -INF , !P4 ;  /* 0xff800000321d7808 */ /* 0x000fc40006000000 */
[----:B------:R-:W-:Y:S02]  /*3f60*/  FSEL R188, R49, -INF , !P5 ;  /* 0xff80000031bc7808 */ /* 0x000fe40006800000 */
[----:B------:R-:W-:Y:S02]  /*3f70*/  FSEL R28, R51, -INF , !P2 ;  /* 0xff800000331c7808 */ /* 0x000fe40005000000 */
[----:B------:R-:W-:Y:S01]  /*3f80*/  @!P1 LEA.HI.X R249, R2, c[0x0][0x16c], R165, 0x1, P0 ;  /* 0x00005b0002f99a11 */ /* 0x000fe200000f0ca5 */
[----:B------:R-:W-:Y:S05]  /*3f90*/  @!P1 BRA `(.L_x_7458) ;  /* 0x0000060000009947 */ /* 0x000fea0003800000 */
[----:B------:R-:W-:Y:S05]  /*3fa0*/  @!P3 BRA `(.L_x_7459) ;  /* 0x000003900000b947 */ /* 0x000fea0003800000 */
[----:B------:R-:W1:Y:S01]  /*3fb0*/  I2F.RP R9, UR6 ;  /* 0x0000000600097d06 */ /* 0x000e620008209400 */
[----:B------:R-:W-:Y:S02]  /*3fc0*/  IADD3 R14, R3, -0x40, RZ ;  /* 0xffffffc0030e7810 */ /* 0x000fe40007ffe0ff */
[----:B------:R-:W-:Y:S02]  /*3fd0*/  IABS R12, R3 ;  /* 0x00000003000c7213 */ /* 0x000fe40000000000 */
[----:B------:R-:W-:-:S02]  /*3fe0*/  IABS R10, R14 ;  /* 0x0000000e000a7213 */ /* 0x000fc40000000000 */
        /* <DEDUP_REMOVED lines=13> */
[----:B------:R-:W-:Y:S02]  /*40c0*/  IMAD.MOV R9, RZ, RZ, -R13 ;  /* 0x000000ffff097224 */ /* 0x000fe400078e0a0d */
[----:B------:R-:W-:Y:S02]  /*40d0*/  IMAD.MOV R11, RZ, RZ, -R15 ;  /* 0x000000ffff0b7224 */ /* 0x000fe400078e0a0f */
        /* <DEDUP_REMOVED lines=10> */
[----:B------:R-:W-:Y:S02]  /*4180*/  ISETP.NE.AND P1, PT, RZ, c[0x0][0x2d0], PT ;  /* 0x0000b400ff007a0c */ /* 0x000fe40003f25270 */
[----:B------:R-:W-:-:S03]  /*4190*/  LOP3.LUT R9, RZ, c[0x0][0x2d0], RZ, 0x33, !PT ;  /* 0x0000b400ff097a12 */ /* 0x000fc600078e33ff */
        /* <DEDUP_REMOVED lines=10> */
[----:B------:R-:W-:Y:S01]  /*4240*/  MOV R10, 0x40 ;  /* 0x00000040000a7802 */ /* 0x000fe20000000f00 */
[----:B------:R-:W-:-:S04]  /*4250*/  IMAD.IADD R3, R3, 0x1, -R9 ;  /* 0x0000000103037824 */ /* 0x000fc800078e0a09 */
[----:B------:R-:W-:-:S05]  /*4260*/  IMAD R10, R3, c[0x0][0x2d0], -R10 ;  /* 0x0000b400030a7a24 */ /* 0x000fca00078e0a0a */
[----:B------:R-:W-:-:S05]  /*4270*/  SHF.R.S32.HI R3, RZ, 0x1f, R10 ;  /* 0x0000001fff037819 */ /* 0x000fca000001140a */
[----:B------:R-:W-:-:S04]  /*4280*/  IMAD R3, R3, c[0x0][0x198], RZ ;  /* 0x0000660003037a24 */ /* 0x000fc800078e02ff */
[C---:B------:R-:W-:Y:S02]  /*4290*/  IMAD R3, R10.reuse, c[0x0][0x19c], R3 ;  /* 0x000067000a037a24 */ /* 0x040fe400078e0203 */
[----:B--2---:R-:W-:Y:S02]  /*42a0*/  IMAD.IADD R11, R11, 0x1, -R12 ;  /* 0x000000010b0b7824 */ /* 0x004fe400078e0a0c */
[----:B------:R-:W-:-:S03]  /*42b0*/  IMAD.WIDE.U32 R12, R10, c[0x0][0x198], RZ ;  /* 0x000066000a0c7a25 */ /* 0x000fc600078e00ff */
[----:B------:R-:W-:Y:S01]  /*42c0*/  SHF.R.S32.HI R9, RZ, 0x1f, R11 ;  /* 0x0000001fff097819 */ /* 0x000fe2000001140b */
[----:B------:R-:W-:-:S04]  /*42d0*/  IMAD.IADD R13, R13, 0x1, R3 ;  /* 0x000000010d0d7824 */ /* 0x000fc800078e0203 */
[----:B------:R-:W-:Y:S02]  /*42e0*/  IMAD R10, R9, c[0x0][0x180], RZ ;  /* 0x00006000090a7a24 */ /* 0x000fe400078e02ff */
[----:B------:R-:W-:-:S04]  /*42f0*/  IMAD.WIDE.U32 R12, R11, c[0x0][0x180], R12 ;  /* 0x000060000b0c7a25 */ /* 0x000fc800078e000c */
[----:B------:R-:W-:Y:S02]  /*4300*/  IMAD R10, R11, c[0x0][0x184], R10 ;  /* 0x000061000b0a7a24 */ /* 0x000fe400078e020a */
[----:B------:R-:W-:-:S03]  /*4310*/  IMAD.MOV.U32 R3, RZ, RZ, R12 ;  /* 0x000000ffff037224 */ /* 0x000fc600078e000c */
[----:B------:R-:W-:Y:S01]  /*4320*/  IADD3 R10, R13, R10, RZ ;  /* 0x0000000a0d0a7210 */ /* 0x000fe20007ffe0ff */
[----:B------:R-:W-:Y:S05]  /*4330*/  BRA `(.L_x_7460) ;  /* 0x0000004000007947 */ /* 0x000fea0003800000 */
.L_x_7459:
[----:B------:R-:W-:-:S04]  /*4340*/  ULEA UR4, -UR8, URZ, 0x6 ;  /* 0x0000003f08047291 */ /* 0x000fc8000f8e313f */
[----:B------:R-:W-:Y:S02]  /*4350*/  USHF.R.S32.HI UR5, URZ, 0x1f, UR4 ;  /* 0x0000001f3f057899 */ /* 0x000fe40008011404 */
[----:B------:R-:W-:-:S04]  /*4360*/  MOV R3, UR4 ;  /* 0x0000000400037c02 */ /* 0x000fc80008000f00 */
[----:B------:R-:W-:Y:S02]  /*4370*/  MOV R10, UR5 ;  /* 0x00000005000a7c02 */ /* 0x000fe40008000f00 */
.L_x_7460:
        /* <DEDUP_REMOVED lines=34> */
.L_x_7458:
        /* <DEDUP_REMOVED lines=32> */
[----:B------:R-:W-:-:S02]  /*47a0*/  ISETP.GT.AND P4, PT, R237, R232, PT ;  /* 0x000000e8ed00720c */ /* 0x000fc40003f84270 */
        /* <DEDUP_REMOVED lines=20> */
[----:B------:R-:W-:Y:S01]  /*48f0*/  FMUL.FTZ R193, R164, c[0x0][0x23c] ;  /* 0x00008f00a4c17a20 */ /* 0x000fe20000410000 */
[----:B--2---:R-:W-:Y:S01]  /*4900*/  FMNMX.FTZ R3, R10, R3, !PT ;  /* 0x000000030a037209 */ /* 0x004fe20007810000 */
[----:B------:R-:W-:Y:S03]  /*4910*/  LDSM.16.MT88.4 R96, [R220+0x14000] ;  /* 0x01400000dc60783b */ /* 0x000fe60000004200 */
[----:B------:R-:W-:Y:S01]  /*4920*/  FSEL R193, R193, RZ, P0 ;  /* 0x000000ffc1c17208 */ /* 0x000fe20000000000 */
[----:B------:R-:W-:Y:S01]  /*4930*/  LDSM.16.MT88.4 R104, [R224+0x16000] ;  /* 0x01600000e068783b */ /* 0x000fe20000004200 */
[----:B------:R-:W-:-:S03]  /*4940*/  FSETP.NEU.FTZ.AND P0, PT, R3, -INF , PT ;  /* 0xff8000000300780b */ /* 0x000fc60003f1d000 */
[--C-:B------:R-:W-:Y:S01]  /*4950*/  FFMA.FTZ R176, R30, c[0x0][0x23c], -R193.reuse ;  /* 0x00008f001eb07a23 */ /* 0x100fe200000108c1 */
[----:B------:R-:W-:Y:S01]  /*4960*/  LDSM.16.MT88.4 R112, [R222+0x16000] ;  /* 0x01600000de70783b */ /* 0x000fe20000004200 */
[----:B------:R-:W-:Y:S02]  /*4970*/  FMUL.FTZ R30, R3, c[0x0][0x23c] ;  /* 0x00008f00031e7a20 */ /* 0x000fe40000410000 */
[--C-:B------:R-:W-:Y:S01]  /*4980*/  FFMA.FTZ R177, R44, c[0x0][0x23c], -R193.reuse ;  /* 0x00008f002cb17a23 */ /* 0x100fe200000108c1 */
[----:B------:R-:W-:Y:S01]  /*4990*/  LDSM.16.MT88.4 R120, [R221+0x16000] ;  /* 0x01600000dd78783b */ /* 0x000fe20000004200 */
[--C-:B------:R-:W-:Y:S01]  /*49a0*/  FFMA.FTZ R174, R20, c[0x0][0x23c], -R193.reuse ;  /* 0x00008f0014ae7a23 */ /* 0x100fe200000108c1 */
[----:B------:R-:W-:Y:S01]  /*49b0*/  FSEL R30, R30, RZ, P0 ;  /* 0x000000ff1e1e7208 */ /* 0x000fe20000000000 */
        /* <DEDUP_REMOVED lines=13> */
[----:B------:R-:W4:Y:S01]  /*4a90*/  LDSM.16.MT88.4 R4, [R220+0x16000] ;  /* 0x01600000dc04783b */ /* 0x000f220000004200 */
[----:B------:R-:W-:Y:S01]  /*4aa0*/  FFMA.FTZ R169, R16, c[0x0][0x23c], -R193 ;  /* 0x00008f0010a97a23 */ /* 0x000fe200000108c1 */
[----:B------:R-:W-:Y:S01]  /*4ab0*/  MUFU.EX2 R174, R174 ;  /* 0x000000ae00ae7308 */ /* 0x000fe20000000800 */
[--C-:B------:R-:W-:Y:S01]  /*4ac0*/  FFMA.FTZ R173, R23, c[0x0][0x23c], -R30.reuse ;  /* 0x00008f0017ad7a23 */ /* 0x100fe2000001081e */
[----:B------:R-:W5:Y:S01]  /*4ad0*/  LDSM.16.MT88.4 R8, [R224+0x10800] ;  /* 0x01080000e008783b */ /* 0x000f620000004200 */
[----:B------:R-:W-:-:S02]  /*4ae0*/  FFMA.FTZ R168, R19, c[0x0][0x23c], -R30 ;  /* 0x00008f0013a87a23 */ /* 0x000fc4000001081e */
[--C-:B------:R-:W-:Y:S02]  /*4af0*/  FFMA.FTZ R167, R17, c[0x0][0x23c], -R30.reuse ;  /* 0x00008f0011a77a23 */ /* 0x100fe4000001081e */
[----:B------:R-:W-:Y:S01]  /*4b00*/  FFMA.FTZ R0, R21, c[0x0][0x23c], -R30 ;  /* 0x00008f0015007a23 */ /* 0x000fe2000001081e */
[----:B------:R-:W3:Y:S01]  /*4b10*/  MUFU.EX2 R171, R171 ;  /* 0x000000ab00ab7308 */ /* 0x000ee20000000800 */
[----:B-1----:R-:W-:Y:S01]  /*4b20*/  F2FP.PACK_AB R128, R176, R177 ;  /* 0x000000b1b080723e */ /* 0x002fe200000000ff */
[----:B------:R-:W1:Y:S01]  /*4b30*/  LDSM.16.MT88.4 R16, [R222+0x10800] ;  /* 0x01080000de10783b */ /* 0x000e620000004200 */
[--C-:B------:R-:W-:Y:S02]  /*4b40*/  FFMA.FTZ R183, R186, c[0x0][0x23c], -R193.reuse ;  /* 0x00008f00bab77a23 */ /* 0x100fe400000108c1 */
[--C-:B------:R-:W-:Y:S01]  /*4b50*/  FFMA.FTZ R185, R184, c[0x0][0x23c], -R193.reuse ;  /* 0x00008f00b8b97a23 */ /* 0x100fe200000108c1 */
[----:B------:R-:W1:Y:S01]  /*4b60*/  LDSM.16.MT88.4 R20, [R222+0x12800] ;  /* 0x01280000de14783b */ /* 0x000e620000004200 */
[--C-:B------:R-:W-:Y:S01]  /*4b70*/  FFMA.FTZ R180, R180, c[0x0][0x23c], -R193.reuse ;  /* 0x00008f00b4b47a23 */ /* 0x100fe200000108c1 */
[----:B------:R-:W-:Y:S01]  /*4b80*/  MUFU.EX2 R179, R179 ;  /* 0x000000b300b37308 */ /* 0x000fe20000000800 */
[----:B------:R-:W-:-:S02]  /*4b90*/  FFMA.FTZ R182, R182, c[0x0][0x23c], -R193 ;  /* 0x00008f00b6b67a23 */ /* 0x000fc400000108c1 */
[--C-:B------:R-:W-:Y:S02]  /*4ba0*/  FFMA.FTZ R184, R197, c[0x0][0x23c], -R30.reuse ;  /* 0x00008f00c5b87a23 */ /* 0x100fe4000001081e */
[--C-:B------:R-:W-:Y:S02]  /*4bb0*/  FFMA.FTZ R187, R187, c[0x0][0x23c], -R30.reuse ;  /* 0x00008f00bbbb7a23 */ /* 0x100fe4000001081e */
[--C-:B------:R-:W-:Y:S01]  /*4bc0*/  FFMA.FTZ R186, R195, c[0x0][0x23c], -R30.reuse ;  /* 0x00008f00c3ba7a23 */ /* 0x100fe2000001081e */
[----:B------:R-:W2:Y:S01]  /*4bd0*/  MUFU.EX2 R178, R178 ;  /* 0x000000b200b27308 */ /* 0x000ea20000000800 */
        /* <DEDUP_REMOVED lines=10> */
[----:B--2---:R-:W-:Y:S01]  /*4c80*/  F2FP.PACK_AB R129, R178, R179 ;  /* 0x000000b3b281723e */ /* 0x004fe200000000ff */
[----:B------:R-:W-:-:S02]  /*4c90*/  FFMA.FTZ R192, R29, c[0x0][0x23c], -R30 ;  /* 0x00008f001dc07a23 */ /* 0x000fc4000001081e */
[----:B------:R-:W-:Y:S02]  /*4ca0*/  FFMA.FTZ R251, R28, c[0x0][0x23c], -R30 ;  /* 0x00008f001cfb7a23 */ /* 0x000fe4000001081e */
        /* <DEDUP_REMOVED lines=241> */
[----:B------:R-:W-:Y:S01]  /*5bc0*/  IADD3 R237, R33, -0x2, RZ ;  /* 0xfffffffe21ed7810 */ /* 0x000fe20007ffe0ff */
        /* <DEDUP_REMOVED lines=73> */
.L_x_7462:
[----:B------:R-:W-:Y:S02]  /*6060*/  ULDC UR14, c[0x0][0x1a0] ;  /* 0x00006800000e7ab9 */ /* 0x000fe40000000800 */
[----:B------:R-:W-:-:S04]  /*6070*/  ULEA UR14, -UR14, URZ, 0x6 ;  /* 0x0000003f0e0e7291 */ /* 0x000fc8000f8e313f */
[----:B------:R-:W-:Y:S02]  /*6080*/  USHF.R.S32.HI UR12, URZ, 0x1f, UR14 ;  /* 0x0000001f3f0c7899 */ /* 0x000fe4000801140e */
.L_x_7463:
        /* <DEDUP_REMOVED lines=9> */
[----:B------:R-:W-:Y:S01]  /*6120*/  LEA.HI.X R233, R5, R233, R0, 0x1, P1 ;  /* 0x000000e905e97211 */ /* 0x000fe200008f0c00 */
[----:B------:R-:W-:Y:S01]  /*6130*/  IMAD R167, R237, 0x40, R246 ;  /* 0x00000040eda77824 */ /* 0x000fe200078e02f6 */
        /* <DEDUP_REMOVED lines=27> */
[----:B------:R3:W-:Y:S01]  /*62f0*/  LDGSTS.E.BYPASS.LTC128B.128 [R239+0x12800], [R8.64+0x80] ;  /* 0x1280008008ef7fae */ /* 0x0007e2000b901d4a */
[----:B------:R-:W-:-:S02]  /*6300*/  ISETP.GE.AND P5, PT, R167, R243, PT ;  /* 0x000000f3a700720c */ /* 0x000fc40003fa6270 */
[C---:B------:R-:W-:Y:S01]  /*6310*/  ISETP.GE.AND P0, PT, R167.reuse, R238, PT ;  /* 0x000000eea700720c */ /* 0x040fe20003f06270 */
[----:B------:R3:W-:Y:S01]  /*6320*/  LDGSTS.E.BYPASS.LTC128B.128 [R239+0x14800], [R8.64+0x100] ;  /* 0x1480010008ef7fae */ /* 0x0007e2000b901d4a */
[C---:B------:R-:W-:Y:S02]  /*6330*/  ISETP.LT.OR P5, PT, R167.reuse, R244, P5 ;  /* 0x000000f4a700720c */ /* 0x040fe40002fa1670 */
[C---:B------:R-:W-:Y:S01]  /*6340*/  ISETP.LT.OR P0, PT, R167.reuse, R242, P0 ;  /* 0x000000f2a700720c */ /* 0x040fe20000701670 */
        /* <DEDUP_REMOVED lines=13> */
[----:B------:R-:W5:Y:S04]  /*6420*/  LDSM.16.M88.4 R12, [R229+0x9800] ;  /* 0x00980000e50c783b */ /* 0x000f680000000200 */
[----:B------:R-:W-:Y:S04]  /*6430*/  LDSM.16.M88.4 R20, [R228] ;  /* 0x00000000e414783b */ /* 0x000fe80000000200 */
[----:B------:R-:W1:Y:S04]  /*6440*/  LDSM.16.M88.4 R192, [R227] ;  /* 0x00000000e3c0783b */ /* 0x000e680000000200 */
[----:B------:R-:W1:Y:S04]  /*6450*/  LDSM.16.M88.4 R184, [R219] ;  /* 0x00000000dbb8783b */ /* 0x000e680000000200 */
[----:B----4-:R-:W4:Y:S04]  /*6460*/  LDSM.16.M88.4 R16, [R218] ;  /* 0x00000000da10783b */ /* 0x010f280000000200 */
[----:B------:R-:W4:Y:S04]  /*6470*/  LDSM.16.M88.4 R180, [R217] ;  /* 0x00000000d9b4783b */ /* 0x000f280000000200 */
[----:B------:R-:W-:Y:S01]  /*6480*/  LDSM.16.M88.4 R188, [R226] ;  /* 0x00000000e2bc783b */ /* 0x000fe20000000200 */
[C---:B---3--:R-:W-:Y:S03]  /*6490*/  HMMA.16816.F32 R8, R24.reuse, R4, RZ ;  /* 0x000000041808723c */ /* 0x048fe600000018ff */
[----:B------:R-:W0:Y:S05]  /*64a0*/  LDGDEPBAR ;  /* 0x00000000000079af */ /* 0x000e2a0000000000 */
[C---:B------:R-:W-:Y:S08]  /*64b0*/  HMMA.16816.F32 R4, R24.reuse, R6, RZ ;  /* 0x000000061804723c */ /* 0x040ff000000018ff */
[C---:B--2---:R-:W-:Y:S08]  /*64c0*/  HMMA.16816.F32 R176, R24.reuse, R172, RZ ;  /* 0x000000ac18b0723c */ /* 0x044ff000000018ff */
[C---:B-1----:R-:W-:Y:S08]  /*64d0*/  HMMA.16816.F32 R168, R24.reuse, R32, RZ ;  /* 0x0000002018a8723c */ /* 0x042ff000000018ff */
[C---:B------:R-:W-:Y:S08]  /*64e0*/  HMMA.16816.F32 R172, R24.reuse, R174, RZ ;  /* 0x000000ae18ac723c */ /* 0x040ff000000018ff */
[C---:B------:R-:W-:Y:S08]  /*64f0*/  HMMA.16816.F32 R32, R24.reuse, R34, RZ ;  /* 0x000000221820723c */ /* 0x040ff000000018ff */
[C---:B-----5:R-:W-:Y:S08]  /*6500*/  HMMA.16816.F32 R28, R24.reuse, R12, RZ ;  /* 0x0000000c181c723c */ /* 0x060ff000000018ff */
        /* <DEDUP_REMOVED lines=8> */
[C---:B----4-:R-:W-:Y:S08]  /*6590*/  HMMA.16816.F32 R168, R20.reuse, R16, R168 ;  /* 0x0000001014a8723c */ /* 0x050ff000000018a8 */
        /* <DEDUP_REMOVED lines=77> */
[C---:B-----5:R-:W-:Y:S08]  /*6a70*/  HMMA.16816.F32 R168, R20.reuse, R180, R168 ;  /* 0x000000b414a8723c */ /* 0x060ff000000018a8 */
        /* <DEDUP_REMOVED lines=37> */
[----:B------:R-:W1:Y:S07]  /*6cd0*/  LDSM.16.M88.4 R20, [R216+0x5000] ;  /* 0x00500000d814783b */ /* 0x000e6e0000000200 */
[C---:B-----5:R-:W-:Y:S08]  /*6ce0*/  HMMA.16816.F32 R168, R16.reuse, R192, R168 ;  /* 0x000000c010a8723c */ /* 0x060ff000000018a8 */
[C---:B------:R-:W-:Y:S01]  /*6cf0*/  HMMA.16816.F32 R32, R16.reuse, R194, R32 ;  /* 0x000000c21020723c */ /* 0x040fe20000001820 */
[----:B------:R-:W-:Y:S07]  /*6d00*/  LDSM.16.M88.4 R192, [R229+0xf800] ;  /* 0x00f80000e5c0783b */ /* 0x000fee0000000200 */
        /* <DEDUP_REMOVED lines=15> */
[----:B------:R-:W-:Y:S04]  /*6e00*/  LDSM.16.M88.4 R188, [R207] ;  /* 0x00000000cfbc783b */ /* 0x000fe80000000200 */
[----:B------:R-:W-:Y:S03]  /*6e10*/  LDSM.16.M88.4 R184, [R206] ;  /* 0x00000000ceb8783b */ /* 0x000fe60000000200 */
[C---:B--2---:R-:W-:Y:S08]  /*6e20*/  HMMA.16816.F32 R8, R12.reuse, R16, R8 ;  /* 0x000000100c08723c */ /* 0x044ff00000001808 */
[C---:B------:R-:W-:Y:S01]  /*6e30*/  HMMA.16816.F32 R4, R12.reuse, R18, R4 ;  /* 0x000000120c04723c */ /* 0x040fe20000001804 */
[----:B------:R-:W2:Y:S07]  /*6e40*/  LDSM.16.M88.4 R16, [R228+0x6000] ;  /* 0x00600000e410783b */ /* 0x000eae0000000200 */
[C---:B----4-:R-:W-:Y:S08]  /*6e50*/  HMMA.16816.F32 R176, R12.reuse, R180, R176 ;  /* 0x000000b40cb0723c */ /* 0x050ff000000018b0 */
[C---:B------:R-:W-:Y:S01]  /*6e60*/  HMMA.16816.F32 R172, R12.reuse, R182, R172 ;  /* 0x000000b60cac723c */ /* 0x040fe200000018ac */
[----:B------:R-:W3:Y:S07]  /*6e70*/  LDSM.16.M88.4 R180, [R205] ;  /* 0x00000000cdb4783b */ /* 0x000eee0000000200 */
[C---:B-1----:R-:W-:Y:S08]  /*6e80*/  HMMA.16816.F32 R168, R12.reuse, R20, R168 ;  /* 0x000000140ca8723c */ /* 0x042ff000000018a8 */
[C---:B------:R-:W-:Y:S01]  /*6e90*/  HMMA.16816.F32 R32, R12.reuse, R22, R32 ;  /* 0x000000160c20723c */ /* 0x040fe20000001820 */
[----:B------:R-:W1:Y:S07]  /*6ea0*/  LDSM.16.M88.4 R20, [R204] ;  /* 0x00000000cc14783b */ /* 0x000e6e0000000200 */
        /* <DEDUP_REMOVED lines=21> */
[C---:B------:R-:W-:Y:S08]  /*7000*/  HMMA.16816.F32 R172, R192.reuse, R190, R172 ;  /* 0x000000bec0ac723c */ /* 0x040ff000000018ac */
[----:B---3--:R-:W-:Y:S07]  /*7010*/  HMMA.16816.F32 R28, R192, R180, R28 ;  /* 0x000000b4c01c723c */ /* 0x008fee000000181c */
[----:B------:R-:W-:Y:S01]  /*7020*/  IADD3 R181, R167, 0x1, RZ ;  /* 0x00000001a7b57810 */ /* 0x000fe20007ffe0ff */
[----:B-1----:R-:W-:Y:S03]  /*7030*/  HMMA.16816.F32 R8, R20, R16, R8 ;  /* 0x000000101408723c */ /* 0x002fe60000001808 */
[----:B------:R-:W-:-:S02]  /*7040*/  ISETP.GE.AND P4, PT, R181, R243, PT ;  /* 0x000000f3b500720c */ /* 0x000fc40003f86270 */
[C---:B------:R-:W-:Y:S02]  /*7050*/  ISETP.GE.AND P2, PT, R181.reuse, R238, PT ;  /* 0x000000eeb500720c */ /* 0x040fe40003f46270 */
[C---:B------:R-:W-:Y:S01]  /*7060*/  ISETP.LT.OR P4, PT, R181.reuse, R244, P4 ;  /* 0x000000f4b500720c */ /* 0x040fe20002781670 */
[----:B------:R-:W-:Y:S01]  /*7070*/  HMMA.16816.F32 R4, R20, R18, R4 ;  /* 0x000000121404723c */ /* 0x000fe20000001804 */
[----:B------:R-:W1:Y:S01]  /*7080*/  LDSM.16.M88.4 R16, [R216+0x7000] ;  /* 0x00700000d810783b */ /* 0x000e620000000200 */
[----:B------:R-:W-:Y:S02]  /*7090*/  ISETP.LT.OR P2, PT, R181, R242, P2 ;  /* 0x000000f2b500720c */ /* 0x000fe40001741670 */
[----:B------:R-:W-:-:S04]  /*70a0*/  IADD3 R181, R167, 0x9, RZ ;  /* 0x00000009a7b57810 */ /* 0x000fc80007ffe0ff */
[----:B------:R-:W-:Y:S07]  /*70b0*/  HMMA.16816.F32 R168, R192, R184, R168 ;  /* 0x000000b8c0a8723c */ /* 0x000fee00000018a8 */
[----:B------:R-:W-:Y:S01]  /*70c0*/  IADD3 R185, R167, 0x8, RZ ;  /* 0x00000008a7b97810 */ /* 0x000fe20007ffe0ff */
[----:B----4-:R-:W-:Y:S01]  /*70d0*/  HMMA.16816.F32 R176, R20, R12, R176 ;  /* 0x0000000c14b0723c */ /* 0x010fe200000018b0 */
[----:B------:R-:W-:Y:S02]  /*70e0*/  FSEL R10, R10, -INF , !P0 ;  /* 0xff8000000a0a7808 */ /* 0x000fe40004000000 */
[----:B------:R-:W-:-:S02]  /*70f0*/  ISETP.GE.AND P6, PT, R185, R243, PT ;  /* 0x000000f3b900720c */ /* 0x000fc40003fc6270 */
[-C--:B------:R-:W-:Y:S02]  /*7100*/  ISETP.GE.AND P1, PT, R185, R238.reuse, PT ;  /* 0x000000eeb900720c */ /* 0x080fe40003f26270 */
[----:B------:R-:W-:Y:S01]  /*7110*/  FSEL R13, R8, -INF , !P5 ;  /* 0xff800000080d7808 */ /* 0x000fe20006800000 */
[----:B------:R-:W-:Y:S01]  /*7120*/  HMMA.16816.F32 R172, R20, R14, R172 ;  /* 0x0000000e14ac723c */ /* 0x000fe200000018ac */
[C---:B------:R-:W-:Y:S02]  /*7130*/  ISETP.GE.AND P5, PT, R181.reuse, R243, PT ;  /* 0x000000f3b500720c */ /* 0x040fe40003fa6270 */
[----:B------:R-:W-:Y:S02]  /*7140*/  ISETP.GE.AND P0, PT, R181, R238, PT ;  /* 0x000000eeb500720c */ /* 0x000fe40003f06270 */
[----:B------:R-:W-:Y:S02]  /*7150*/  FSEL R9, R9, -INF , !P4 ;  /* 0xff80000009097808 */ /* 0x000fe40006000000 */
[----:B------:R-:W-:Y:S01]  /*7160*/  IADD3 R15, R167, 0x10, RZ ;  /* 0x00000010a70f7810 */ /* 0x000fe20007ffe0ff */
[----:B------:R-:W-:Y:S01]  /*7170*/  HMMA.16816.F32 R32, R192, R186, R32 ;  /* 0x000000bac020723c */ /* 0x000fe20000001820 */
[----:B------:R-:W-:-:S02]  /*7180*/  FSEL R0, R11, -INF , !P2 ;  /* 0xff8000000b007808 */ /* 0x000fc40005000000 */
[C---:B------:R-:W-:Y:S02]  /*7190*/  ISETP.GE.AND P4, PT, R15.reuse, R243, PT ;  /* 0x000000f30f00720c */ /* 0x040fe40003f86270 */
[----:B------:R-:W-:Y:S02]  /*71a0*/  ISETP.GE.AND P2, PT, R15, R238, PT ;  /* 0x000000ee0f00720c */ /* 0x000fe40003f46270 */
[C---:B------:R-:W-:Y:S01]  /*71b0*/  ISETP.LT.OR P6, PT, R185.reuse, R244, P6 ;  /* 0x000000f4b900720c */ /* 0x040fe200037c1670 */
[----:B------:R-:W-:Y:S01]  /*71c0*/  HMMA.16816.F32 R24, R192, R182, R24 ;  /* 0x000000b6c018723c */ /* 0x000fe20000001818 */
[----:B------:R-:W-:Y:S02]  /*71d0*/  ISETP.LT.OR P1, PT, R185, R242, P1 ;  /* 0x000000f2b900720c */ /* 0x000fe40000f21670 */
[C---:B------:R-:W-:Y:S02]  /*71e0*/  ISETP.LT.OR P5, PT, R181.reuse, R244, P5 ;  /* 0x000000f4b500720c */ /* 0x040fe40002fa1670 */
[----:B------:R-:W-:-:S02]  /*71f0*/  ISETP.LT.OR P0, PT, R181, R242, P0 ;  /* 0x000000f2b500720c */ /* 0x000fc40000701670 */
[C---:B------:R-:W-:Y:S01]  /*7200*/  ISETP.LT.OR P4, PT, R15.reuse, R244, P4 ;  /* 0x000000f40f00720c */ /* 0x040fe20002781670 */
[C---:B-1----:R-:W-:Y:S01]  /*7210*/  HMMA.16816.F32 R168, R20.reuse, R16, R168 ;  /* 0x0000001014a8723c */ /* 0x042fe200000018a8 */
[----:B------:R-:W-:Y:S02]  /*7220*/  ISETP.LT.OR P2, PT, R15, R242, P2 ;  /* 0x000000f20f00720c */ /* 0x000fe40001741670 */
[----:B------:R-:W-:Y:S02]  /*7230*/  FSEL R11, R4, -INF , !P6 ;  /* 0xff800000040b7808 */ /* 0x000fe40007000000 */
[----:B------:R-:W-:Y:S02]  /*7240*/  FSEL R8, R6, -INF , !P1 ;  /* 0xff80000006087808 */ /* 0x000fe40004800000 */
[----:B------:R-:W-:Y:S01]  /*7250*/  FSEL R15, R5, -INF , !P5 ;  /* 0xff800000050f7808 */ /* 0x000fe20006800000 */
[----:B------:R-:W-:Y:S01]  /*7260*/  HMMA.16816.F32 R32, R20, R18, R32 ;  /* 0x000000121420723c */ /* 0x000fe20000001820 */
[----:B------:R-:W-:-:S02]  /*7270*/  FSEL R12, R7, -INF , !P0 ;  /* 0xff800000070c7808 */ /* 0x000fc40004000000 */
[----:B------:R-:W1:Y:S01]  /*7280*/  LDSM.16.M88.4 R4, [R216+0x7800] ;  /* 0x00780000d804783b */ /* 0x000e620000000200 */
[----:B------:R-:W-:Y:S01]  /*7290*/  IADD3 R181, R167, 0x11, RZ ;  /* 0x00000011a7b57810 */ /* 0x000fe20007ffe0ff */
[----:B------:R-:W-:-:S04]  /*72a0*/  DEPBAR.LE SB0, 0x0 ;  /* 0x000080000000791a */ /* 0x000fc80000000000 */
[----:B------:R-:W-:Y:S02]  /*72b0*/  IADD3 R17, R167, 0x18, RZ ;  /* 0x00000018a7117810 */ /* 0x000fe40007ffe0ff */
        /* <DEDUP_REMOVED lines=13> */
[----:B------:R-:W-:Y:S02]  /*7390*/  FSEL R186, R179, -INF , !P1 ;  /* 0xff800000b3ba7808 */ /* 0x000fe40004800000 */
[CC--:B------:R-:W-:Y:S02]  /*73a0*/  ISETP.GE.AND P4, PT, R181.reuse, R243.reuse, PT ;  /* 0x000000f3b500720c */ /* 0x0c0fe40003f86270 */
[-C--:B------:R-:W-:Y:S02]  /*73b0*/  ISETP.GE.AND P2, PT, R181, R238.reuse, PT ;  /* 0x000000eeb500720c */ /* 0x080fe40003f46270 */
[C---:B------:R-:W-:Y:S01]  /*73c0*/  ISETP.GE.AND P6, PT, R17.reuse, R243, PT ;  /* 0x000000f31100720c */ /* 0x040fe20003fc6270 */
[----:B-1----:R-:W-:Y:S01]  /*73d0*/  HMMA.16816.F32 R28, R20, R4, R28 ;  /* 0x00000004141c723c */ /* 0x002fe2000000181c */
[----:B------:R-:W-:-:S02]  /*73e0*/  ISETP.GE.AND P1, PT, R17, R238, PT ;  /* 0x000000ee1100720c */ /* 0x000fc40003f26270 */
[C---:B------:R-:W-:Y:S02]  /*73f0*/  ISETP.LT.OR P4, PT, R181.reuse, R244, P4 ;  /* 0x000000f4b500720c */ /* 0x040fe40002781670 */
[----:B------:R-:W-:Y:S02]  /*7400*/  ISETP.LT.OR P2, PT, R181, R242, P2 ;  /* 0x000000f2b500720c */ /* 0x000fe40001741670 */
[----:B------:R-:W-:Y:S01]  /*7410*/  IADD3 R19, R167, 0x21, RZ ;  /* 0x00000021a7137810 */ /* 0x000fe20007ffe0ff */
[----:B------:R-:W-:Y:S01]  /*7420*/  HMMA.16816.F32 R24, R20, R6, R24 ;  /* 0x000000061418723c */ /* 0x000fe20000001818 */
[----:B------:R-:W-:Y:S01]  /*7430*/  BAR.SYNC.DEFER_BLOCKING 0x0 ;  /* 0x0000000000007b1d */ /* 0x000fe20000010000 */
[C---:B------:R-:W-:Y:S02]  /*7440*/  ISETP.LT.OR P6, PT, R17.reuse, R244, P6 ;  /* 0x000000f41100720c */ /* 0x040fe400037c1670 */
[----:B------:R-:W-:Y:S02]  /*7450*/  ISETP.LT.OR P1, PT, R17, R242, P1 ;  /* 0x000000f21100720c */ /* 0x000fe40000f21670 */
[----:B------:R-:W-:-:S02]  /*7460*/  IADD3 R17, R167, 0x28, RZ ;  /* 0x00000028a7117810 */ /* 0x000fc40007ffe0ff */
[----:B------:R-:W-:Y:S02]  /*7470*/  FSEL R185, R172, -INF , !P5 ;  /* 0xff800000acb97808 */ /* 0x000fe40006800000 */
[----:B------:R-:W-:Y:S02]  /*7480*/  FSEL R196, R174, -INF , !P0 ;  /* 0xff800000aec47808 */ /* 0x000fe40004000000 */
        /* <DEDUP_REMOVED lines=8> */
[----:B------:R-:W-:Y:S02]  /*7510*/  IADD3 R19, R167, 0x29, RZ ;  /* 0x00000029a7137810 */ /* 0x000fe40007ffe0ff */
[----:B------:R-:W-:-:S02]  /*7520*/  ISETP.LT.OR P4, PT, R17, R244, P4 ;  /* 0x000000f41100720c */ /* 0x000fc40002781670 */
[----:B------:R-:W-:Y:S02]  /*7530*/  ISETP.LT.OR P2, PT, R17, R242, P2 ;  /* 0x000000f21100720c */ /* 0x000fe40001741670 */
[----:B------:R-:W-:Y:S02]  /*7540*/  IADD3 R17, R167, 0x31, RZ ;  /* 0x00000031a7117810 */ /* 0x000fe40007ffe0ff */
[----:B------:R-:W-:Y:S02]  /*7550*/  FSEL R192, R170, -INF , !P1 ;  /* 0xff800000aac07808 */ /* 0x000fe40004800000 */
[----:B------:R-:W-:Y:S02]  /*7560*/  ISETP.GE.AND P1, PT, R19, R238, PT ;  /* 0x000000ee1300720c */ /* 0x000fe40003f26270 */
[----:B------:R-:W-:Y:S02]  /*7570*/  FSEL R191, R32, -INF , !P4 ;  /* 0xff80000020bf7808 */ /* 0x000fe40006000000 */
[----:B------:R-:W-:-:S02]  /*7580*/  ISETP.GE.AND P4, PT, R17, R243, PT ;  /* 0x000000f31100720c */ /* 0x000fc40003f86270 */
[----:B------:R-:W-:Y:S02]  /*7590*/  IADD3 R5, R167, 0x30, RZ ;  /* 0x00000030a7057810 */ /* 0x000fe40007ffe0ff */
[----:B------:R-:W-:Y:S02]  /*75a0*/  ISETP.LT.OR P1, PT, R19, R242, P1 ;  /* 0x000000f21300720c */ /* 0x000fe40000f21670 */
[----:B------:R-:W-:Y:S02]  /*75b0*/  ISETP.LT.OR P4, PT, R17, R244, P4 ;  /* 0x000000f41100720c */ /* 0x000fe40002781670 */
[----:B------:R-:W-:Y:S02]  /*75c0*/  FSEL R193, R169, -INF , !P5 ;  /* 0xff800000a9c17808 */ /* 0x000fe40006800000 */
[----:B------:R-:W-:Y:S02]  /*75d0*/  FSEL R190, R171, -INF , !P0 ;  /* 0xff800000abbe7808 */ /* 0x000fe40004000000 */
[----:B------:R-:W-:-:S02]  /*75e0*/  FSEL R189, R168, -INF , !P6 ;  /* 0xff800000a8bd7808 */ /* 0x000fc40007000000 */
[CC--:B------:R-:W-:Y:S02]  /*75f0*/  ISETP.GE.AND P5, PT, R5.reuse, R243.reuse, PT ;  /* 0x000000f30500720c */ /* 0x0c0fe40003fa6270 */
[----:B------:R-:W-:Y:S02]  /*7600*/  ISETP.GE.AND P0, PT, R5, R238, PT ;  /* 0x000000ee0500720c */ /* 0x000fe40003f06270 */
[----:B------:R-:W-:Y:S02]  /*7610*/  ISETP.GE.AND P6, PT, R19, R243, PT ;  /* 0x000000f31300720c */ /* 0x000fe40003fc6270 */
[----:B------:R-:W-:Y:S02]  /*7620*/  FSEL R32, R35, -INF , !P1 ;  /* 0xff80000023207808 */ /* 0x000fe40004800000 */
[----:B------:R-:W-:Y:S02]  /*7630*/  FSEL R35, R29, -INF , !P4 ;  /* 0xff8000001d237808 */ /* 0x000fe40006000000 */
[----:B------:R-:W-:-:S02]  /*7640*/  ISETP.GT.AND P4, PT, R237, R232, PT ;  /* 0x000000e8ed00720c */ /* 0x000fc40003f84270 */
[C---:B------:R-:W-:Y:S02]  /*7650*/  ISETP.LT.OR P5, PT, R5.reuse, R244, P5 ;  /* 0x000000f40500720c */ /* 0x040fe40002fa1670 */
[----:B------:R-:W-:Y:S02]  /*7660*/  ISETP.LT.OR P0, PT, R5, R242, P0 ;  /* 0x000000f20500720c */ /* 0x000fe40000701670 */
[----:B------:R-:W-:Y:S02]  /*7670*/  ISETP.LT.OR P6, PT, R19, R244, P6 ;  /* 0x000000f41300720c */ /* 0x000fe400037c1670 */
[C---:B------:R-:W-:Y:S02]  /*7680*/  IADD3 R5, R167.reuse, 0x38, RZ ;  /* 0x00000038a7057810 */ /* 0x040fe40007ffe0ff */
[----:B------:R-:W-:Y:S02]  /*7690*/  IADD3 R167, R167, 0x39, RZ ;  /* 0x00000039a7a77810 */ /* 0x000fe40007ffe0ff */
[----:B------:R-:W-:-:S02]  /*76a0*/  FSEL R34, R34, -INF , !P2 ;  /* 0xff80000022227808 */ /* 0x000fc40005000000 */
[----:B------:R-:W-:Y:S02]  /*76b0*/  FSEL R195, R33, -INF , !P6 ;  /* 0xff80000021c37808 */ /* 0x000fe40007000000 */
[----:B------:R-:W-:Y:S02]  /*76c0*/  FSEL R181, R28, -INF , !P5 ;  /* 0xff8000001cb57808 */ /* 0x000fe40006800000 */
[----:B------:R-:W-:Y:S02]  /*76d0*/  FSEL R178, R30, -INF , !P0 ;  /* 0xff8000001eb27808 */ /* 0x000fe40004000000 */
[-C--:B------:R-:W-:Y:S02]  /*76e0*/  ISETP.GE.AND P2, PT, R17, R238.reuse, PT ;  /* 0x000000ee1100720c */ /* 0x080fe40003f46270 */
[C---:B------:R-:W-:Y:S02]  /*76f0*/  ISETP.GE.AND P6, PT, R5.reuse, R243, PT ;  /* 0x000000f30500720c */ /* 0x040fe40003fc6270 */
[----:B------:R-:W-:-:S02]  /*7700*/  ISETP.GE.AND P1, PT, R5, R238, PT ;  /* 0x000000ee0500720c */ /* 0x000fc40003f26270 */
[C---:B------:R-:W-:Y:S02]  /*7710*/  ISETP.GE.AND P5, PT, R167.reuse, R243, PT ;  /* 0x000000f3a700720c */ /* 0x040fe40003fa6270 */
[----:B------:R-:W-:Y:S02]  /*7720*/  ISETP.GE.AND P0, PT, R167, R238, PT ;  /* 0x000000eea700720c */ /* 0x000fe40003f06270 */
[----:B------:R-:W-:Y:S02]  /*7730*/  ISETP.LT.OR P2, PT, R17, R242, P2 ;  /* 0x000000f21100720c */ /* 0x000fe40001741670 */
[C---:B------:R-:W-:Y:S02]  /*7740*/  ISETP.LT.OR P6, PT, R5.reuse, R244, P6 ;  /* 0x000000f40500720c */ /* 0x040fe400037c1670 */
[----:B------:R-:W-:Y:S02]  /*7750*/  ISETP.LT.OR P1, PT, R5, R242, P1 ;  /* 0x000000f20500720c */ /* 0x000fe40000f21670 */
[----:B------:R-:W-:-:S02]  /*7760*/  ISETP.LT.OR P5, PT, R167, R244, P5 ;  /* 0x000000f4a700720c */ /* 0x000fc40002fa1670 */
[----:B------:R-:W-:Y:S02]  /*7770*/  ISETP.LT.OR P0, PT, R167, R242, P0 ;  /* 0x000000f2a700720c */ /* 0x000fe40000701670 */
[----:B------:R-:W-:Y:S02]  /*7780*/  FSEL R176, R31, -INF , !P2 ;  /* 0xff8000001fb07808 */ /* 0x000fe40005000000 */
[----:B------:R-:W-:Y:S02]  /*7790*/  FSEL R33, R24, -INF , !P6 ;  /* 0xff80000018217808 */ /* 0x000fe40007000000 */
[----:B------:R-:W-:Y:S02]  /*77a0*/  FSEL R174, R26, -INF , !P1 ;  /* 0xff8000001aae7808 */ /* 0x000fe40004800000 */
[----:B------:R-:W-:Y:S02]  /*77b0*/  FSEL R179, R25, -INF , !P5 ;  /* 0xff80000019b37808 */ /* 0x000fe40006800000 */
[----:B------:R-:W-:Y:S01]  /*77c0*/  FSEL R172, R27, -INF , !P0 ;  /* 0xff8000001bac7808 */ /* 0x000fe20004000000 */
[----:B------:R-:W-:Y:S05]  /*77d0*/  @!P4 BRA `(.L_x_7464) ;  /* 0x000005f00000c947 */ /* 0x000fea0003800000 */
        /* <DEDUP_REMOVED lines=18> */
[----:B------:R-:W-:Y:S01]  /*7900*/  IMAD.HI.U32 R18, R5, R14, RZ ;  /* 0x0000000e05127227 */ /* 0x000fe200078e00ff */
[----:B------:R-:W-:-:S03]  /*7910*/  IADD3 R5, -R16, RZ, RZ ;  /* 0x000000ff10057210 */ /* 0x000fc60007ffe1ff */
        /* <DEDUP_REMOVED lines=10> */
[----:B------:R-:W-:-:S02]  /*79c0*/  ISETP.GE.AND P0, PT, R17, RZ, PT ;  /* 0x000000ff1100720c */ /* 0x000fc40003f06270 */
[----:B------:R-:W-:Y:S02]  /*79d0*/  @!P1 IADD3 R16, R16, 0x1, RZ ;  /* 0x0000000110109810 */ /* 0x000fe40007ffe0ff */
[----:B------:R-:W-:-:S03]  /*79e0*/  ISETP.NE.AND P1, PT, RZ, c[0x0][0x2d0], PT ;  /* 0x0000b400ff007a0c */ /* 0x000fc60003f25270 */
[----:B------:R-:W-:Y:S02]  /*79f0*/  @P5 IADD3 R16, R16, 0x1, RZ ;  /* 0x0000000110105810 */ /* 0x000fe40007ffe0ff */
[----:B------:R-:W-:-:S04]  /*7a00*/  @P6 IADD3 R18, R18, 0x1, RZ ;  /* 0x0000000112126810 */ /* 0x000fc80007ffe0ff */
[----:B------:R-:W-:Y:S02]  /*7a10*/  @!P0 IMAD.MOV R16, RZ, RZ, -R16 ;  /* 0x000000ffff108224 */ /* 0x000fe400078e0a10 */
[----:B------:R-:W-:-:S05]  /*7a20*/  @!P2 IMAD.MOV R18, RZ, RZ, -R18 ;  /* 0x000000ffff12a224 */ /* 0x000fca00078e0a12 */
        /* <DEDUP_REMOVED lines=21> */
.L_x_7465:
[----:B------:R-:W-:-:S04]  /*7b80*/  ULEA UR5, -UR8, URZ, 0x6 ;  /* 0x0000003f08057291 */ /* 0x000fc8000f8e313f */
[----:B------:R-:W-:Y:S02]  /*7b90*/  USHF.R.S32.HI UR4, URZ, 0x1f, UR5 ;  /* 0x0000001f3f047899 */ /* 0x000fe40008011405 */
[----:B------:R-:W-:-:S04]  /*7ba0*/  MOV R6, UR5 ;  /* 0x0000000500067c02 */ /* 0x000fc80008000f00 */
[----:B------:R-:W-:Y:S02]  /*7bb0*/  MOV R4, UR4 ;  /* 0x0000000400047c02 */ /* 0x000fe40008000f00 */
.L_x_7466:
        /* <DEDUP_REMOVED lines=33> */
.L_x_7464:
        /* <DEDUP_REMOVED lines=63> */
[----:B------:R-:W-:Y:S01]  /*81c0*/  MUFU.EX2 R169, R169 ;  /* 0x000000a900a97308 */ /* 0x000fe20000000800 */
[----:B------:R-:W-:Y:S01]  /*81d0*/  FMUL.FTZ R164, R6, c[0x0][0x23c] ;  /* 0x00008f0006a47a20 */ /* 0x000fe20000410000 */
[----:B------:R-:W1:Y:S01]  /*81e0*/  LDSM.16.MT88.4 R12, [R222+0x10000] ;  /* 0x01000000de0c783b */ /* 0x000e620000004200 */
[----:B------:R-:W-:Y:S02]  /*81f0*/  FMUL.FTZ R8, R4, c[0x0][0x23c] ;  /* 0x00008f0004087a20 */ /* 0x000fe40000410000 */
[--C-:B------:R-:W-:Y:S02]  /*8200*/  FFMA.FTZ R183, R185, c[0x0][0x23c], -R180.reuse ;  /* 0x00008f00b9b77a23 */ /* 0x100fe400000108b4 */
[--C-:B------:R-:W-:Y:S01]  /*8210*/  FFMA.FTZ R184, R187, c[0x0][0x23c], -R180.reuse ;  /* 0x00008f00bbb87a23 */ /* 0x100fe200000108b4 */
[----:B------:R-:W2:Y:S01]  /*8220*/  MUFU.EX2 R168, R168 ;  /* 0x000000a800a87308 */ /* 0x000ea20000000800 */
[----:B------:R-:W-:-:S02]  /*8230*/  FFMA.FTZ R177, R199, c[0x0][0x23c], -R180 ;  /* 0x00008f00c7b17a23 */ /* 0x000fc400000108b4 */
[--C-:B------:R-:W-:Y:S02]  /*8240*/  FFMA.FTZ R182, R197, c[0x0][0x23c], -R180.reuse ;  /* 0x00008f00c5b67a23 */ /* 0x100fe400000108b4 */
[--C-:B------:R-:W-:Y:S02]  /*8250*/  FFMA.FTZ R185, R198, c[0x0][0x23c], -R175.reuse ;  /* 0x00008f00c6b97a23 */ /* 0x100fe400000108af */
[--C-:B------:R-:W-:Y:S01]  /*8260*/  FFMA.FTZ R186, R186, c[0x0][0x23c], -R175.reuse ;  /* 0x00008f00baba7a23 */ /* 0x100fe200000108af */
[----:B------:R-:W-:Y:S01]  /*8270*/  MUFU.EX2 R167, R167 ;  /* 0x000000a700a77308 */ /* 0x000fe20000000800 */
[--C-:B------:R-:W-:Y:S02]  /*8280*/  FFMA.FTZ R187, R196, c[0x0][0x23c], -R175.reuse ;  /* 0x00008f00c4bb7a23 */ /* 0x100fe400000108af */
[----:B------:R-:W-:Y:S02]  /*8290*/  FFMA.FTZ R188, R188, c[0x0][0x23c], -R175 ;  /* 0x00008f00bcbc7a23 */ /* 0x000fe400000108af */
[----:B------:R-:W-:-:S02]  /*82a0*/  FFMA.FTZ R194, R193, c[0x0][0x23c], -R180 ;  /* 0x00008f00c1c27a23 */ /* 0x000fc400000108b4 */
[--C-:B------:R-:W-:Y:S01]  /*82b0*/  FFMA.FTZ R196, R195, c[0x0][0x23c], -R180.reuse ;  /* 0x00008f00c3c47a23 */ /* 0x100fe200000108b4 */
[----:B------:R-:W3:Y:S01]  /*82c0*/  MUFU.EX2 R166, R166 ;  /* 0x000000a600a67308 */ /* 0x000ee20000000800 */
[----:B--2---:R-:W-:Y:S01]  /*82d0*/  F2FP.PACK_AB R4, R168, R169 ;  /* 0x000000a9a804723e */ /* 0x004fe200000000ff */
[--C-:B------:R-:W-:Y:S02]  /*82e0*/  FFMA.FTZ R193, R190, c[0x0][0x23c], -R175.reuse ;  /* 0x00008f00bec17a23 */ /* 0x100fe400000108af */
[--C-:B------:R-:W-:Y:S02]  /*82f0*/  FFMA.FTZ R189, R189, c[0x0][0x23c], -R180.reuse ;  /* 0x00008f00bdbd7a23 */ /* 0x100fe400000108b4 */
[----:B------:R-:W-:Y:S02]  /*8300*/  FFMA.FTZ R191, R191, c[0x0][0x23c], -R180 ;  /* 0x00008f00bfbf7a23 */ /* 0x000fe400000108b4 */
[----:B------:R-:W2:Y:S01]  /*8310*/  MUFU.EX2 R165, R165 ;  /* 0x000000a500a57308 */ /* 0x000ea20000000800 */
[----:B------:R-:W-:-:S02]  /*8320*/  FFMA.FTZ R192, R192, c[0x0][0x23c], -R175 ;  /* 0x00008f00c0c07a23 */ /* 0x000fc400000108af */
[--C-:B------:R-:W-:Y:S02]  /*8330*/  FFMA.FTZ R190, R34, c[0x0][0x23c], -R175.reuse ;  /* 0x00008f0022be7a23 */ /* 0x100fe400000108af */
[----:B------:R-:W-:Y:S02]  /*8340*/  FFMA.FTZ R195, R32, c[0x0][0x23c], -R175 ;  /* 0x00008f0020c37a23 */ /* 0x000fe400000108af */
[--C-:B------:R-:W-:Y:S01]  /*8350*/  FFMA.FTZ R198, R35, c[0x0][0x23c], -R180.reuse ;  /* 0x00008f0023c67a23 */ /* 0x100fe200000108b4 */
[----:B------:R-:W-:Y:S01]  /*8360*/  MUFU.EX2 R0, R0 ;  /* 0x0000000000007308 */ /* 0x000fe20000000800 */
[----:B---3--:R-:W-:Y:S01]  /*8370*/  F2FP.PACK_AB R6, R166, R167 ;  /* 0x000000a7a606723e */ /* 0x008fe200000000ff */
[--C-:B------:R-:W-:Y:S02]  /*8380*/  FFMA.FTZ R197, R33, c[0x0][0x23c], -R180.reuse ;  /* 0x00008f0021c57a23 */ /* 0x100fe400000108b4 */
[----:B------:R-:W-:Y:S01]  /*8390*/  LDSM.16.MT88.4 R32, [R221+0x17000] ;  /* 0x01700000dd20783b */ /* 0x000fe20000004200 */
[----:B------:R-:W-:-:S02]  /*83a0*/  FFMA.FTZ R181, R181, c[0x0][0x23c], -R180 ;  /* 0x00008f00b5b57a23 */ /* 0x000fc400000108b4 */
[----:B------:R-:W-:Y:S01]  /*83b0*/  FFMA.FTZ R180, R179, c[0x0][0x23c], -R180 ;  /* 0x00008f00b3b47a23 */ /* 0x000fe200000108b4 */
[----:B------:R-:W3:Y:S01]  /*83c0*/  MUFU.EX2 R173, R173 ;  /* 0x000000ad00ad7308 */ /* 0x000ee20000000800 */
[----:B--2---:R-:W-:Y:S01]  /*83d0*/  F2FP.PACK_AB R5, R2, R165 ;  /* 0x000000a50205723e */ /* 0x004fe200000000ff */
[--C-:B------:R-:W-:Y:S02]  /*83e0*/  FFMA.FTZ R178, R178, c[0x0][0x23c], -R175.reuse ;  /* 0x00008f00b2b27a23 */ /* 0x100fe400000108af */
[--C-:B------:R-:W-:Y:S02]  /*83f0*/  FFMA.FTZ R179, R176, c[0x0][0x23c], -R175.reuse ;  /* 0x00008f00b0b37a23 */ /* 0x100fe400000108af */
[--C-:B------:R-:W-:Y:S02]  /*8400*/  FFMA.FTZ R174, R174, c[0x0][0x23c], -R175.reuse ;  /* 0x00008f00aeae7a23 */ /* 0x100fe400000108af */
[----:B------:R-:W2:Y:S01]  /*8410*/  MUFU.EX2 R3, R8 ;  /* 0x0000000800037308 */ /* 0x000ea20000000800 */
[----:B------:R-:W-:-:S07]  /*8420*/  FFMA.FTZ R175, R172, c[0x0][0x23c], -R175 ;  /* 0x00008f00acaf7a23 */ /* 0x000fce00000108af */
[----:B------:R-:W4:Y:S01]  /*8430*/  MUFU.EX2 R164, R164 ;  /* 0x000000a400a47308 */ /* 0x000f220000000800 */
[----:B---3--:R-:W-:Y:S01]  /*8440*/  F2FP.PACK_AB R7, R173, R0 ;  /* 0x00000000ad07723e */ /* 0x008fe200000000ff */
[-C--:B--2---:R-:W-:Y:S01]  /*8450*/  FMUL.FTZ R160, R160, R3.reuse ;  /* 0x00000003a0a07220 */ /* 0x084fe20000410000 */
[----:B------:R-:W2:Y:S01]  /*8460*/  LDSM.16.MT88.4 R8, [R221+0x10000] ;  /* 0x01000000dd08783b */ /* 0x000ea20000004200 */
[----:B------:R-:W-:-:S04]  /*8470*/  FMUL.FTZ R161, R161, R3 ;  /* 0x00000003a1a17220 */ /* 0x000fc80000410000 */
[----:B------:R-:W-:Y:S01]  /*8480*/  MUFU.EX2 R177, R177 ;  /* 0x000000b100b17308 */ /* 0x000fe20000000800 */
[-C--:B------:R-:W-:Y:S02]  /*8490*/  FMUL.FTZ R156, R156, R3.reuse ;  /* 0x000000039c9c7220 */ /* 0x080fe40000410000 */
[----:B------:R-:W-:Y:S02]  /*84a0*/  FMUL.FTZ R157, R157, R3 ;  /* 0x000000039d9d7220 */ /* 0x000fe40000410000 */
[-C--:B----4-:R-:W-:Y:S02]  /*84b0*/  FMUL.FTZ R162, R162, R164.reuse ;  /* 0x000000a4a2a27220 */ /* 0x090fe40000410000 */
[-C--:B------:R-:W-:Y:S01]  /*84c0*/  FMUL.FTZ R163, R163, R164.reuse ;  /* 0x000000a4a3a37220 */ /* 0x080fe20000410000 */
[----:B------:R-:W3:Y:S01]  /*84d0*/  MUFU.EX2 R182, R182 ;  /* 0x000000b600b67308 */ /* 0x000ee20000000800 */
[-C--:B------:R-:W-:Y:S02]  /*84e0*/  FMUL.FTZ R158, R158, R164.reuse ;  /* 0x000000a49e9e7220 */ /* 0x080fe40000410000 */
[----:B------:R-:W-:-:S02]  /*84f0*/  FMUL.FTZ R159, R159, R164 ;  /* 0x000000a49f9f7220 */ /* 0x000fc40000410000 */
        /* <DEDUP_REMOVED lines=185> */
[----:B------:R-:W2:Y:S01]  /*9090*/  LDSM.16.MT88.4 R8, [R222+0x10800] ;  /* 0x01080000de08783b */ /* 0x000ea20000004200 */
[-C--:B------:R-:W-:Y:S02]  /*90a0*/  FMUL.FTZ R131, R131, R164.reuse ;  /* 0x000000a483837220 */ /* 0x080fe40000410000 */
[----:B------:R-:W-:Y:S02]  /*90b0*/  FFMA.FTZ R3, R250, R3, R169 ;  /* 0x00000003fa037223 */ /* 0x000fe400000100a9 */
[----:B------:R-:W-:Y:S01]  /*90c0*/  FFMA.FTZ R165, R251, R164, R165 ;  /* 0x000000a4fba57223 */ /* 0x000fe200000100a5 */
[----:B------:R-:W-:Y:S01]  /*90d0*/  MOV R164, R171 ;  /* 0x000000ab00a47202 */ /* 0x000fe20000000f00 */
[----:B----4-:R-:W-:Y:S01]  /*90e0*/  HMMA.16816.F32 R124, R4, R16, R124 ;  /* 0x00000010047c723c */ /* 0x010fe2000000187c */
[----:B------:R-:W-:-:S02]  /*90f0*/  FADD.FTZ R168, R168, R3 ;  /* 0x00000003a8a87221 */ /* 0x000fc40000010000 */
[----:B------:R-:W-:Y:S02]  /*9100*/  FADD.FTZ R3, R2, R165 ;  /* 0x000000a502037221 */ /* 0x000fe40000010000 */
[----:B------:R-:W-:Y:S02]  /*9110*/  FADD.FTZ R167, R167, R168 ;  /* 0x000000a8a7a77221 */ /* 0x000fe40000010000 */
[----:B------:R-:W-:Y:S01]  /*9120*/  FADD.FTZ R0, R0, R3 ;  /* 0x0000000300007221 */ /* 0x000fe20000010000 */
[----:B------:R-:W-:Y:S01]  /*9130*/  HMMA.16816.F32 R128, R4, R18, R128 ;  /* 0x000000120480723c */ /* 0x000fe20000001880 */
[----:B------:R-:W4:Y:S01]  /*9140*/  LDSM.16.MT88.4 R16, [R224+0x12800] ;  /* 0x01280000e010783b */ /* 0x000f220000004200 */
[----:B------:R-:W-:Y:S02]  /*9150*/  FADD.FTZ R166, R166, R167 ;  /* 0x000000a7a6a67221 */ /* 0x000fe40000010000 */
[----:B------:R-:W-:-:S03]  /*9160*/  FADD.FTZ R0, R173, R0 ;  /* 0x00000000ad007221 */ /* 0x000fc60000010000 */
        /* <DEDUP_REMOVED lines=173> */
[----:B------:R-:W-:Y:S11]  /*9c40*/  HMMA.16816.F32 R128, R4, R18, R128 ;  /* 0x000000120480723c */ /* 0x000ff60000001880 */
[----:B------:R-:W-:Y:S08]  /*9c50*/  @!UPT UIADD3 URZ, URZ, URZ, URZ ;  /* 0x0000003f3f3ff290 */ /* 0x000ff0000fffe03f */
.L_x_7461:
        /* <DEDUP_REMOVED lines=16> */
.L_x_7471:
        /* <DEDUP_REMOVED lines=65> */
.L_x_7468:
        /* <DEDUP_REMOVED lines=31> */
[----:B------:R-:W1:Y:S04]  /*a360*/  LDSM.16.M88.4 R172, [R229+0x8800] ;  /* 0x00880000e5ac783b */ /* 0x000e680000000200 */
[----:B------:R-:W3:Y:S04]  /*a370*/  LDSM.16.M88.4 R176, [R229+0x9000] ;  /* 0x00900000e5b0783b */ /* 0x000ee80000000200 */
[----:B------:R-:W0:Y:S04]  /*a380*/  LDGDEPBAR ;  /* 0x00000000000079af */ /* 0x000e280000000000 */
[----:B------:R-:W1:Y:S04]  /*a390*/  LDSM.16.M88.4 R180, [R229+0x9800] ;  /* 0x00980000e5b4783b */ /* 0x000e680000000200 */
[----:B------:R-:W-:Y:S04]  /*a3a0*/  LDSM.16.M88.4 R184, [R228] ;  /* 0x00000000e4b8783b */ /* 0x000fe80000000200 */
[----:B------:R-:W2:Y:S04]  /*a3b0*/  LDSM.16.M88.4 R188, [R227] ;  /* 0x00000000e3bc783b */ /* 0x000ea80000000200 */
[----:B------:R-:W2:Y:S04]  /*a3c0*/  LDSM.16.M88.4 R192, [R219] ;  /* 0x00000000dbc0783b */ /* 0x000ea80000000200 */
[----:B------:R-:W2:Y:S04]  /*a3d0*/  LDSM.16.M88.4 R196, [R218] ;  /* 0x00000000dac4783b */ /* 0x000ea80000000200 */
[----:B------:R-:W2:Y:S01]  /*a3e0*/  LDSM.16.M88.4 R200, [R217] ;  /* 0x00000000d9c8783b */ /* 0x000ea20000000200 */
[C---:B-----5:R-:W-:Y:S08]  /*a3f0*/  HMMA.16816.F32 R4, R164.reuse, R168, RZ ;  /* 0x000000a8a404723c */ /* 0x060ff000000018ff */
[C---:B------:R-:W-:Y:S01]  /*a400*/  HMMA.16816.F32 R8, R164.reuse, R170, RZ ;  /* 0x000000aaa408723c */ /* 0x040fe200000018ff */
[----:B------:R-:W-:Y:S07]  /*a410*/  LDSM.16.M88.4 R168, [R226] ;  /* 0x00000000e2a8783b */ /* 0x000fee0000000200 */
[C---:B-1----:R-:W-:Y:S08]  /*a420*/  HMMA.16816.F32 R12, R164.reuse, R172, RZ ;  /* 0x000000aca40c723c */ /* 0x042ff000000018ff */
[C---:B----4-:R-:W-:Y:S01]  /*a430*/  HMMA.16816.F32 R16, R164.reuse, R174, RZ ;  /* 0x000000aea410723c */ /* 0x050fe200000018ff */
[----:B------:R-:W1:Y:S07]  /*a440*/  LDSM.16.M88.4 R172, [R223+0x8000] ;  /* 0x00800000dfac783b */ /* 0x000e6e0000000200 */
[C---:B---3--:R-:W-:Y:S08]  /*a450*/  HMMA.16816.F32 R20, R164.reuse, R176, RZ ;  /* 0x000000b0a414723c */ /* 0x048ff000000018ff */
[C---:B--2---:R-:W-:Y:S01]  /*a460*/  HMMA.16816.F32 R24, R164.reuse, R178, RZ ;  /* 0x000000b2a418723c */ /* 0x044fe200000018ff */
[----:B------:R-:W2:Y:S07]  /*a470*/  LDSM.16.M88.4 R176, [R223+0x8800] ;  /* 0x00880000dfb0783b */ /* 0x000eae0000000200 */
[C---:B------:R-:W-:Y:S08]  /*a480*/  HMMA.16816.F32 R28, R164.reuse, R180, RZ ;  /* 0x000000b4a41c723c */ /* 0x040ff000000018ff */
[----:B------:R-:W-:Y:S01]  /*a490*/  HMMA.16816.F32 R32, R164, R182, RZ ;  /* 0x000000b6a420723c */ /* 0x000fe200000018ff */
[----:B------:R-:W3:Y:S04]  /*a4a0*/  LDSM.16.M88.4 R164, [R223+0x9000] ;  /* 0x00900000dfa4783b */ /* 0x000ee80000000200 */
[----:B------:R-:W4:Y:S03]  /*a4b0*/  LDSM.16.M88.4 R180, [R223+0x9800] ;  /* 0x00980000dfb4783b */ /* 0x000f260000000200 */
        /* <DEDUP_REMOVED lines=8> */
[----:B------:R-:W3:Y:S07]  /*a540*/  LDSM.16.M88.4 R196, [R216+0x800] ;  /* 0x00080000d8c4783b */ /* 0x000eee0000000200 */
[C---:B------:R-:W-:Y:S08]  /*a550*/  HMMA.16816.F32 R28, R184.reuse, R200, R28 ;  /* 0x000000c8b81c723c */ /* 0x040ff0000000181c */
[----:B------:R-:W-:Y:S01]  /*a560*/  HMMA.16816.F32 R32, R184, R202, R32 ;  /* 0x000000cab820723c */ /* 0x000fe20000001820 */
[----:B------:R-:W4:Y:S04]  /*a570*/  LDSM.16.M88.4 R184, [R216+0x1000] ;  /* 0x00100000d8b8783b */ /* 0x000f280000000200 */
[----:B------:R-:W4:Y:S03]  /*a580*/  LDSM.16.M88.4 R200, [R216+0x1800] ;  /* 0x00180000d8c8783b */ /* 0x000f260000000200 */
[C---:B-1----:R-:W-:Y:S08]  /*a590*/  HMMA.16816.F32 R4, R168.reuse, R172, R4 ;  /* 0x000000aca804723c */ /* 0x042ff00000001804 */
[C---:B------:R-:W-:Y:S01]  /*a5a0*/  HMMA.16816.F32 R8, R168.reuse, R174, R8 ;  /* 0x000000aea808723c */ /* 0x040fe20000001808 */
[----:B------:R-:W-:Y:S07]  /*a5b0*/  LDSM.16.M88.4 R172, [R229+0xa000] ;  /* 0x00a00000e5ac783b */ /* 0x000fee0000000200 */
[C---:B--2---:R-:W-:Y:S08]  /*a5c0*/  HMMA.16816.F32 R12, R168.reuse, R176, R12 ;  /* 0x000000b0a80c723c */ /* 0x044ff0000000180c */
[C---:B------:R-:W-:Y:S01]  /*a5d0*/  HMMA.16816.F32 R16, R168.reuse, R178, R16 ;  /* 0x000000b2a810723c */ /* 0x040fe20000001810 */
[----:B------:R-:W-:Y:S07]  /*a5e0*/  LDSM.16.M88.4 R176, [R229+0xa800] ;  /* 0x00a80000e5b0783b */ /* 0x000fee0000000200 */
[C---:B---3--:R-:W-:Y:S08]  /*a5f0*/  HMMA.16816.F32 R20, R168.reuse, R164, R20 ;  /* 0x000000a4a814723c */ /* 0x048ff00000001814 */
[C---:B------:R-:W-:Y:S01]  /*a600*/  HMMA.16816.F32 R24, R168.reuse, R166, R24 ;  /* 0x000000a6a818723c */ /* 0x040fe20000001818 */
[----:B------:R-:W1:Y:S07]  /*a610*/  LDSM.16.M88.4 R164, [R230+0x2000] ;  /* 0x00200000e6a4783b */ /* 0x000e6e0000000200 */
[C---:B----4-:R-:W-:Y:S08]  /*a620*/  HMMA.16816.F32 R28, R168.reuse, R180, R28 ;  /* 0x000000b4a81c723c */ /* 0x050ff0000000181c */
        /* <DEDUP_REMOVED lines=164> */
[----:B------:R-:W-:Y:S03]  /*b070*/  @!UPT UIADD3 URZ, URZ, URZ, URZ ;  /* 0x0000003f3f3ff290 */ /* 0x000fe6000fffe03f */
[----:B------:R-:W-:-:S11]  /*b080*/  @!P0 BRA `(.L_x_7469) ;  /* 0x000005a000008947 */ /* 0x000fd60003800000 */
[----:B------:R-:W-:Y:S02]  /*b090*/  MOV R168, UR14 ;  /* 0x0000000e00a87c02 */ /* 0x000fe40008000f00 */
[----:B------:R-:W-:Y:S01]  /*b0a0*/  MOV R3, UR13 ;  /* 0x0000000d00037c02 */ /* 0x000fe20008000f00 */
[----:B------:R-:W-:-:S06]  /*b0b0*/  @!P3 BRA `(.L_x_7470) ;  /* 0x000003b00000b947 */ /* 0x000fcc0003800000 */
        /* <DEDUP_REMOVED lines=59> */
.L_x_7470:
        /* <DEDUP_REMOVED lines=28> */
.L_x_7469:
        /* <DEDUP_REMOVED lines=8> */
[CC--:B------:R-:W-:Y:S02]  /*b6b0*/  ISETP.GE.OR P2, PT, R3.reuse, R243.reuse, !P2 ;  /* 0x000000f30300720c */ /* 0x0c0fe40005746670 */
[----:B------:R-:W-:Y:S02]  /*b6c0*/  ISETP.GE.AND P0, PT, R3, R242, PT ;  /* 0x000000f20300720c */ /* 0x000fe40003f06270 */
[----:B------:R-:W-:Y:S02]  /*b6d0*/  FSEL R166, R4, -INF , !P2 ;  /* 0xff80000004a67808 */ /* 0x000fe40005000000 */
[----:B------:R-:W-:Y:S02]  /*b6e0*/  ISETP.GE.AND P2, PT, R165, R244, PT ;  /* 0x000000f4a500720c */ /* 0x000fe40003f46270 */
[----:B------:R-:W-:Y:S02]  /*b6f0*/  ISETP.GE.OR P0, PT, R3, R238, !P0 ;  /* 0x000000ee0300720c */ /* 0x000fe40004706670 */
[-C--:B------:R-:W-:Y:S02]  /*b700*/  ISETP.GE.OR P2, PT, R165, R243.reuse, !P2 ;  /* 0x000000f3a500720c */ /* 0x080fe40005746670 */
[----:B------:R-:W-:Y:S02]  /*b710*/  FSEL R172, R5, -INF , !P6 ;  /* 0xff80000005ac7808 */ /* 0x000fe40007000000 */
[C---:B------:R-:W-:Y:S02]  /*b720*/  IADD3 R5, R3.reuse, 0x11, RZ ;  /* 0x0000001103057810 */ /* 0x040fe40007ffe0ff */
[----:B------:R-:W-:Y:S02]  /*b730*/  FSEL R169, R6, -INF , !P0 ;  /* 0xff80000006a97808 */ /* 0x000fe40004000000 */
[----:B------:R-:W-:Y:S02]  /*b740*/  IADD3 R167, R3, 0x8, RZ ;  /* 0x0000000803a77810 */ /* 0x000fe40007ffe0ff */
[-C--:B------:R-:W-:Y:S02]  /*b750*/  ISETP.GE.AND P0, PT, R165, R242.reuse, PT ;  /* 0x000000f2a500720c */ /* 0x080fe40003f06270 */
[----:B------:R-:W-:Y:S02]  /*b760*/  FSEL R168, R9, -INF , !P2 ;  /* 0xff80000009a87808 */ /* 0x000fe40005000000 */
[----:B------:R-:W-:Y:S02]  /*b770*/  ISETP.GE.AND P2, PT, R5, R242, PT ;  /* 0x000000f20500720c */ /* 0x000fe40003f46270 */
[----:B------:R-:W-:Y:S02]  /*b780*/  ISETP.GE.AND P1, PT, R167, R244, PT ;  /* 0x000000f4a700720c */ /* 0x000fe40003f26270 */
[-C--:B------:R-:W-:Y:S02]  /*b790*/  ISETP.GE.OR P0, PT, R165, R238.reuse, !P0 ;  /* 0x000000eea500720c */ /* 0x080fe40004706670 */
[----:B------:R-:W-:Y:S02]  /*b7a0*/  IADD3 R165, R3, 0x10, RZ ;  /* 0x0000001003a57810 */ /* 0x000fe40007ffe0ff */
[----:B------:R-:W-:Y:S02]  /*b7b0*/  ISETP.GE.OR P2, PT, R5, R238, !P2 ;  /* 0x000000ee0500720c */ /* 0x000fe40005746670 */
[----:B------:R-:W-:Y:S02]  /*b7c0*/  FSEL R7, R7, -INF , !P5 ;  /* 0xff80000007077808 */ /* 0x000fe40006800000 */
[C---:B------:R-:W-:Y:S02]  /*b7d0*/  ISETP.GE.AND P4, PT, R167.reuse, R242, PT ;  /* 0x000000f2a700720c */ /* 0x040fe40003f86270 */
[-C--:B------:R-:W-:Y:S02]  /*b7e0*/  ISETP.GE.OR P1, PT, R167, R243.reuse, !P1 ;  /* 0x000000f3a700720c */ /* 0x080fe40004f26670 */
[C---:B------:R-:W-:Y:S02]  /*b7f0*/  ISETP.GE.AND P5, PT, R165.reuse, R244, PT ;  /* 0x000000f4a500720c */ /* 0x040fe40003fa6270 */
[----:B------:R-:W-:Y:S02]  /*b800*/  ISETP.GE.AND P6, PT, R165, R242, PT ;  /* 0x000000f2a500720c */ /* 0x000fe40003fc6270 */
[----:B------:R-:W-:Y:S02]  /*b810*/  FSEL R235, R15, -INF , !P2 ;  /* 0xff8000000feb7808 */ /* 0x000fe40005000000 */
[----:B------:R-:W-:Y:S02]  /*b820*/  FMNMX.FTZ R15, R166, R2, !PT ;  /* 0x00000002a60f7209 */ /* 0x000fe40007810000 */
[----:B------:R-:W-:Y:S02]  /*b830*/  FSEL R170, R8, -INF , !P1 ;  /* 0xff80000008aa7808 */ /* 0x000fe40004800000 */
[C---:B------:R-:W-:Y:S02]  /*b840*/  ISETP.GE.OR P5, PT, R165.reuse, R243, !P5 ;  /* 0x000000f3a500720c */ /* 0x040fe40006fa6670 */
[-C--:B------:R-:W-:Y:S02]  /*b850*/  ISETP.GE.OR P6, PT, R165, R238.reuse, !P6 ;  /* 0x000000eea500720c */ /* 0x080fe400077c6670 */
[----:B------:R-:W-:Y:S02]  /*b860*/  ISETP.GE.OR P4, PT, R167, R238, !P4 ;  /* 0x000000eea700720c */ /* 0x000fe40006786670 */
[-C--:B------:R-:W-:Y:S02]  /*b870*/  ISETP.GE.AND P1, PT, R5, R244.reuse, PT ;  /* 0x000000f40500720c */ /* 0x080fe40003f26270 */
[C---:B------:R-:W-:Y:S02]  /*b880*/  IADD3 R165, R3.reuse, 0x19, RZ ;  /* 0x0000001903a57810 */ /* 0x040fe40007ffe0ff */
[----:B------:R-:W-:Y:S02]  /*b890*/  IADD3 R9, R3, 0x18, RZ ;  /* 0x0000001803097810 */ /* 0x000fe40007ffe0ff */
[----:B------:R-:W-:Y:S02]  /*b8a0*/  FMNMX.FTZ R15, R172, R15, !PT ;  /* 0x0000000fac0f7209 */ /* 0x000fe40007810000 */
[----:B------:R-:W-:Y:S02]  /*b8b0*/  FSEL R194, R12, -INF , !P5 ;  /* 0xff8000000cc27808 */ /* 0x000fe40006800000 */
[----:B------:R-:W-:Y:S02]  /*b8c0*/  FSEL R11, R11, -INF , !P0 ;  /* 0xff8000000b0b7808 */ /* 0x000fe40004000000 */
[----:B------:R-:W-:Y:S02]  /*b8d0*/  ISETP.GE.OR P1, PT, R5, R243, !P1 ;  /* 0x000000f30500720c */ /* 0x000fe40004f26670 */
[----:B------:R-:W-:Y:S02]  /*b8e0*/  FSEL R5, R10, -INF , !P4 ;  /* 0xff8000000a057808 */ /* 0x000fe40006000000 */
[-C--:B------:R-:W-:Y:S02]  /*b8f0*/  ISETP.GE.AND P5, PT, R165, R244.reuse, PT ;  /* 0x000000f4a500720c */ /* 0x080fe40003fa6270 */
[C---:B------:R-:W-:Y:S02]  /*b900*/  ISETP.GE.AND P0, PT, R9.reuse, R244, PT ;  /* 0x000000f40900720c */ /* 0x040fe40003f06270 */
[----:B------:R-:W-:Y:S02]  /*b910*/  ISETP.GE.AND P4, PT, R9, R242, PT ;  /* 0x000000f20900720c */ /* 0x000fe40003f86270 */
[----:B------:R-:W-:Y:S02]  /*b920*/  FMNMX.FTZ R15, R170, R15, !PT ;  /* 0x0000000faa0f7209 */ /* 0x000fe40007810000 */
[----:B------:R-:W-:Y:S02]  /*b930*/  FMNMX.FTZ R4, R169, R0, !PT ;  /* 0x00000000a9047209 */ /* 0x000fe40007810000 */
[----:B------:R-:W-:Y:S02]  /*b940*/  FSEL R188, R13, -INF , !P1 ;  /* 0xff8000000dbc7808 */ /* 0x000fe40004800000 */
[CC--:B------:R-:W-:Y:S02]  /*b950*/  ISETP.GE.OR P0, PT, R9.reuse, R243.reuse, !P0 ;  /* 0x000000f30900720c */ /* 0x0c0fe40004706670 */
[----:B------:R-:W-:Y:S02]  /*b960*/  ISETP.GE.OR P4, PT, R9, R238, !P4 ;  /* 0x000000ee0900720c */ /* 0x000fe40006786670 */
[----:B------:R-:W-:Y:S02]  /*b970*/  ISETP.GE.OR P5, PT, R165, R243, !P5 ;  /* 0x000000f3a500720c */ /* 0x000fe40006fa6670 */
[C---:B------:R-:W-:Y:S02]  /*b980*/  IADD3 R9, R3.reuse, 0x20, RZ ;  /* 0x0000002003097810 */ /* 0x040fe40007ffe0ff */
[----:B------:R-:W-:Y:S02]  /*b990*/  IADD3 R13, R3, 0x21, RZ ;  /* 0x00000021030d7810 */ /* 0x000fe40007ffe0ff */
[----:B------:R-:W-:Y:S02]  /*b9a0*/  FMNMX.FTZ R15, R168, R15, !PT ;  /* 0x0000000fa80f7209 */ /* 0x000fe40007810000 */
[----:B------:R-:W-:Y:S02]  /*b9b0*/  FSEL R192, R16, -INF , !P0 ;  /* 0xff80000010c07808 */ /* 0x000fe40004000000 */
[----:B------:R-:W-:Y:S02]  /*b9c0*/  FMNMX.FTZ R4, R7, R4, !PT ;  /* 0x0000000407047209 */ /* 0x000fe40007810000 */
[-C--:B------:R-:W-:Y:S02]  /*b9d0*/  ISETP.GE.AND P2, PT, R9, R244.reuse, PT ;  /* 0x000000f40900720c */ /* 0x080fe40003f46270 */
[----:B------:R-:W-:Y:S02]  /*b9e0*/  ISETP.GE.AND P0, PT, R13, R244, PT ;  /* 0x000000f40d00720c */ /* 0x000fe40003f06270 */
[----:B------:R-:W-:Y:S02]  /*b9f0*/  FSEL R190, R17, -INF , !P5 ;  /* 0xff80000011be7808 */ /* 0x000fe40006800000 */
[----:B------:R-:W-:Y:S02]  /*ba00*/  ISETP.GE.AND P5, PT, R13, R242, PT ;  /* 0x000000f20d00720c */ /* 0x000fe40003fa6270 */
[----:B------:R-:W-:Y:S02]  /*ba10*/  FMNMX.FTZ R17, R194, R15, !PT ;  /* 0x0000000fc2117209 */ /* 0x000fe40007810000 */
[-C--:B------:R-:W-:Y:S02]  /*ba20*/  ISETP.GE.OR P2, PT, R9, R243.reuse, !P2 ;  /* 0x000000f30900720c */ /* 0x080fe40005746670 */
[C---:B------:R-:W-:Y:S02]  /*ba30*/  ISETP.GE.OR P0, PT, R13.reuse, R243, !P0 ;  /* 0x000000f30d00720c */ /* 0x040fe40004706670 */
[----:B------:R-:W-:Y:S02]  /*ba40*/  ISETP.GE.OR P5, PT, R13, R238, !P5 ;  /* 0x000000ee0d00720c */ /* 0x000fe40006fa6670 */
[----:B------:R-:W-:Y:S02]  /*ba50*/  IADD3 R13, R3, 0x29, RZ ;  /* 0x00000029030d7810 */ /* 0x000fe40007ffe0ff */
[----:B------:R-:W-:Y:S02]  /*ba60*/  FMNMX.FTZ R4, R5, R4, !PT ;  /* 0x0000000405047209 */ /* 0x000fe40007810000 */
[----:B------:R-:W-:Y:S02]  /*ba70*/  FSEL R191, R14, -INF , !P6 ;  /* 0xff8000000ebf7808 */ /* 0x000fe40007000000 */
[----:B------:R-:W-:Y:S02]  /*ba80*/  ISETP.GE.AND P6, PT, R9, R242, PT ;  /* 0x000000f20900720c */ /* 0x000fe40003fc6270 */
[----:B------:R-:W-:Y:S02]  /*ba90*/  FMNMX.FTZ R17, R188, R17, !PT ;  /* 0x00000011bc117209 */ /* 0x000fe40007810000 */
[----:B------:R-:W-:Y:S02]  /*baa0*/  FSEL R202, R20, -INF , !P2 ;  /* 0xff80000014ca7808 */ /* 0x000fe40005000000 */
[----:B------:R-:W-:Y:S02]  /*bab0*/  FSEL R200, R21, -INF , !P0 ;  /* 0xff80000015c87808 */ /* 0x000fe40004000000 */
[C---:B------:R-:W-:Y:S02]  /*bac0*/  ISETP.GE.AND P2, PT, R13.reuse, R244, PT ;  /* 0x000000f40d00720c */ /* 0x040fe40003f46270 */
[----:B------:R-:W-:Y:S02]  /*bad0*/  ISETP.GE.AND P0, PT, R13, R242, PT ;  /* 0x000000f20d00720c */ /* 0x000fe40003f06270 */
[----:B------:R-:W-:Y:S02]  /*bae0*/  FMNMX.FTZ R4, R11, R4, !PT ;  /* 0x000000040b047209 */ /* 0x000fe40007810000 */
[----:B------:R-:W-:Y:S02]  /*baf0*/  ISETP.GE.AND P1, PT, R165, R242, PT ;  /* 0x000000f2a500720c */ /* 0x000fe40003f26270 */
[-C--:B------:R-:W-:Y:S02]  /*bb00*/  ISETP.GE.OR P6, PT, R9, R238.reuse, !P6 ;  /* 0x000000ee0900720c */ /* 0x080fe400077c6670 */
[----:B------:R-:W-:Y:S02]  /*bb10*/  IADD3 R9, R3, 0x28, RZ ;  /* 0x0000002803097810 */ /* 0x000fe40007ffe0ff */
[----:B------:R-:W-:Y:S02]  /*bb20*/  FMNMX.FTZ R17, R192, R17, !PT ;  /* 0x00000011c0117209 */ /* 0x000fe40007810000 */
[C---:B------:R-:W-:Y:S02]  /*bb30*/  ISETP.GE.OR P2, PT, R13.reuse, R243, !P2 ;  /* 0x000000f30d00720c */ /* 0x040fe40005746670 */
[-C--:B------:R-:W-:Y:S02]  /*bb40*/  ISETP.GE.OR P0, PT, R13, R238.reuse, !P0 ;  /* 0x000000ee0d00720c */ /* 0x080fe40004706670 */
[----:B------:R-:W-:Y:S02]  /*bb50*/  IADD3 R13, R3, 0x31, RZ ;  /* 0x00000031030d7810 */ /* 0x000fe40007ffe0ff */
[----:B------:R-:W-:Y:S02]  /*bb60*/  ISETP.GE.OR P1, PT, R165, R238, !P1 ;  /* 0x000000eea500720c */ /* 0x000fe40004f26670 */
[----:B------:R-:W-:Y:S02]  /*bb70*/  FMNMX.FTZ R4, R191, R4, !PT ;  /* 0x00000004bf047209 */ /* 0x000fe40007810000 */
[----:B------:R-:W-:Y:S02]  /*bb80*/  FSEL R193, R18, -INF , !P4 ;  /* 0xff80000012c17808 */ /* 0x000fe40006000000 */
[-C--:B------:R-:W-:Y:S02]  /*bb90*/  ISETP.GE.AND P4, PT, R9, R244.reuse, PT ;  /* 0x000000f40900720c */ /* 0x080fe40003f86270 */
[----:B------:R-:W-:Y:S02]  /*bba0*/  FMNMX.FTZ R17, R190, R17, !PT ;  /* 0x00000011be117209 */ /* 0x000fe40007810000 */
[----:B------:R-:W-:Y:S02]  /*bbb0*/  FSEL R203, R19, -INF , !P1 ;  /* 0xff80000013cb7808 */ /* 0x000fe40004800000 */
[----:B------:R-:W-:Y:S02]  /*bbc0*/  FSEL R196, R25, -INF , !P2 ;  /* 0xff80000019c47808 */ /* 0x000fe40005000000 */
[----:B------:R-:W-:Y:S02]  /*bbd0*/  ISETP.GE.AND P2, PT, R13, R244, PT ;  /* 0x000000f40d00720c */ /* 0x000fe40003f46270 */
[----:B------:R-:W-:Y:S02]  /*bbe0*/  ISETP.GE.AND P1, PT, R9, R242, PT ;  /* 0x000000f20900720c */ /* 0x000fe40003f26270 */
[----:B------:R-:W-:Y:S02]  /*bbf0*/  FMNMX.FTZ R4, R235, R4, !PT ;  /* 0x00000004eb047209 */ /* 0x000fe40007810000 */
[----:B------:R-:W-:Y:S02]  /*bc00*/  ISETP.GE.OR P4, PT, R9, R243, !P4 ;  /* 0x000000f30900720c */ /* 0x000fe40006786670 */
[----:B------:R-:W-:Y:S02]  /*bc10*/  IADD3 R15, R3, 0x30, RZ ;  /* 0x00000030030f7810 */ /* 0x000fe40007ffe0ff */
        /* <DEDUP_REMOVED lines=11> */
[----:B------:R-:W-:Y:S02]  /*bcd0*/  FMNMX.FTZ R4, R203, R4, !PT ;  /* 0x00000004cb047209 */ /* 0x000fe40007810000 */
[----:B------:R-:W-:Y:S02]  /*bce0*/  ISETP.GE.AND P2, PT, R3, R244, PT ;  /* 0x000000f40300720c */ /* 0x000fe40003f46270 */
[----:B------:R-:W-:Y:S02]  /*bcf0*/  ISETP.GE.OR P4, PT, R15, R243, !P4 ;  /* 0x000000f30f00720c */ /* 0x000fe40006786670 */
        /* <DEDUP_REMOVED lines=9> */
[----:B------:R-:W-:Y:S02]  /*bd90*/  ISETP.GE.AND P2, PT, R15, R242, PT ;  /* 0x000000f20f00720c */ /* 0x000fe40003f46270 */
[----:B------:R-:W-:Y:S02]  /*bda0*/  FSEL R197, R26, -INF , !P1 ;  /* 0xff8000001ac57808 */ /* 0x000fe40004800000 */
[----:B------:R-:W-:Y:S02]  /*bdb0*/  FMNMX.FTZ R6, R199, R6, !PT ;  /* 0x00000006c7067209 */ /* 0x000fe40007810000 */
[----:B------:R-:W-:Y:S02]  /*bdc0*/  ISETP.GE.OR P4, PT, R9, R243, !P4 ;  /* 0x000000f30900720c */ /* 0x000fe40006786670 */
[----:B------:R-:W-:Y:S02]  /*bdd0*/  FMNMX.FTZ R17, R186, R17, !PT ;  /* 0x00000011ba117209 */ /* 0x000fe40007810000 */
[----:B------:R-:W-:Y:S02]  /*bde0*/  ISETP.GE.OR P1, PT, R15, R238, !P2 ;  /* 0x000000ee0f00720c */ /* 0x000fe40005726670 */
[----:B------:R-:W-:Y:S02]  /*bdf0*/  ISETP.GE.AND P2, PT, R13, R242, PT ;  /* 0x000000f20d00720c */ /* 0x000fe40003f46270 */
[----:B------:R-:W-:Y:S02]  /*be00*/  FSEL R195, R27, -INF , !P0 ;  /* 0xff8000001bc37808 */ /* 0x000fe40004000000 */
[----:B------:R-:W-:Y:S02]  /*be10*/  FMNMX.FTZ R6, R197, R6, !PT ;  /* 0x00000006c5067209 */ /* 0x000fe40007810000 */
[----:B------:R-:W-:Y:S02]  /*be20*/  FSEL R176, R32, -INF , !P4 ;  /* 0xff80000020b07808 */ /* 0x000fe40006000000 */
[----:B------:R-:W-:Y:S02]  /*be30*/  FMNMX.FTZ R17, R178, R17, !PT ;  /* 0x00000011b2117209 */ /* 0x000fe40007810000 */
[----:B------:R-:W-:Y:S02]  /*be40*/  ISETP.GE.OR P2, PT, R13, R238, !P2 ;  /* 0x000000ee0d00720c */ /* 0x000fe40005746670 */
[----:B------:R-:W-:Y:S02]  /*be50*/  FSEL R177, R30, -INF , !P1 ;  /* 0xff8000001eb17808 */ /* 0x000fe40004800000 */
[----:B------:R-:W-:Y:S02]  /*be60*/  ISETP.GE.AND P0, PT, R9, R242, PT ;  /* 0x000000f20900720c */ /* 0x000fe40003f06270 */
[----:B------:R-:W-:Y:S02]  /*be70*/  FMNMX.FTZ R6, R195, R6, !PT ;  /* 0x00000006c3067209 */ /* 0x000fe40007810000 */
[----:B------:R-:W-:Y:S02]  /*be80*/  FMNMX.FTZ R17, R176, R17, !PT ;  /* 0x00000011b0117209 */ /* 0x000fe40007810000 */
[----:B------:R-:W-:Y:S02]  /*be90*/  FSEL R175, R31, -INF , !P2 ;  /* 0xff8000001faf7808 */ /* 0x000fe40005000000 */
[----:B------:R-:W-:Y:S01]  /*bea0*/  ISETP.GE.OR P1, PT, R9, R238, !P0 ;  /* 0x000000ee0900720c */ /* 0x000fe20004726670 */
[----:B------:R-:W-:Y:S01]  /*beb0*/  LDSM.16.MT88.4 R28, [R221+0x10000] ;  /* 0x01000000dd1c783b */ /* 0x000fe20000004200 */
[----:B------:R-:W-:Y:S02]  /*bec0*/  FMNMX.FTZ R8, R177, R6, !PT ;  /* 0x00000006b1087209 */ /* 0x000fe40007810000 */
        /* <DEDUP_REMOVED lines=474> */
.L_x_7467:
[----:B------:R-:W1:Y:S01]  /*dc70*/  SHFL.BFLY PT, R0, R251, 0x2, 0x1f ;  /* 0x0c401f00fb007f89 */ /* 0x000e6200000e0000 */
[----:B------:R-:W-:Y:S01]  /*dc80*/  MOV R7, 0x3f800000 ;  /* 0x3f80000000077802 */ /* 0x000fe20000000f00 */
[----:B------:R-:W-:Y:S01]  /*dc90*/  BSSY B0, `(.L_x_7472) ;  /* 0x000014a000007945 */ /* 0x000fe20003800000 */
[----:B------:R-:W-:Y:S01]  /*dca0*/  MOV R6, 0x3f800000 ;  /* 0x3f80000000067802 */ /* 0x000fe20000000f00 */
[----:B------:R-:W2:Y:S04]  /*dcb0*/  SHFL.BFLY PT, R11, R250, 0x2, 0x1f ;  /* 0x0c401f00fa0b7f89 */ /* 0x000ea800000e0000 */
[----:B------:R-:W-:Y:S01]  /*dcc0*/  BAR.SYNC.DEFER_BLOCKING 0x0 ;  /* 0x0000000000007b1d */ /* 0x000fe20000010000 */
[----:B-1----:R-:W-:-:S05]  /*dcd0*/  FADD.FTZ R5, R0, R251 ;  /* 0x000000fb00057221 */ /* 0x002fca0000010000 */
[----:B------:R-:W1:Y:S01]  /*dce0*/  S2R R0, SR_TID.X ;  /* 0x0000000000007919 */ /* 0x000e620000002100 */
[----:B--2---:R-:W-:-:S03]  /*dcf0*/  FADD.FTZ R11, R11, R250 ;  /* 0x000000fa0b0b7221 */ /* 0x004fc60000010000 */
[----:B------:R-:W2:Y:S04]  /*dd00*/  SHFL.BFLY PT, R2, R5, 0x1, 0x1f ;  /* 0x0c201f0005027f89 */ /* 0x000ea800000e0000 */
[----:B------:R-:W3:Y:S01]  /*dd10*/  SHFL.BFLY PT, R4, R11, 0x1, 0x1f ;  /* 0x0c201f000b047f89 */ /* 0x000ee200000e0000 */
[----:B-1----:R-:W-:-:S04]  /*dd20*/  SHF.R.S32.HI R9, RZ, 0x1f, R0 ;  /* 0x0000001fff097819 */ /* 0x002fc80000011400 */
        /* <DEDUP_REMOVED lines=13> */
[----:B------:R-:W-:Y:S01]  /*de00*/  IADD3 R14, -R17, R0, RZ ;  /* 0x00000000110e7210 */ /* 0x000fe20007ffe1ff */
[----:B------:R-:W2:Y:S01]  /*de10*/  @P3 MUFU.RCP R6, R2 ;  /* 0x0000000200063308 */ /* 0x000ea20000001000 */
[----:B------:R-:W-:-:S02]  /*de20*/  LOP3.LUT R16, R5, 0x1, RZ, 0xc0, !PT ;  /* 0x0000000105107812 */ /* 0x000fc400078ec0ff */
[----:B------:R-:W-:Y:S02]  /*de30*/  SHF.L.U32 R19, R5, 0x6, RZ ;  /* 0x0000000605137819 */ /* 0x000fe400000006ff */
[----:B------:R-:W-:Y:S02]  /*de40*/  ISETP.NE.U32.AND P0, PT, R16, 0x1, PT ;  /* 0x000000011000780c */ /* 0x000fe40003f05070 */
[----:B------:R-:W-:Y:S01]  /*de50*/  LOP3.LUT R19, R19, 0x1c0, RZ, 0xc0, !PT ;  /* 0x000001c013137812 */ /* 0x000fe200078ec0ff */
[----:B------:R-:W3:Y:S01]  /*de60*/  @P4 MUFU.RCP R7, R4 ;  /* 0x0000000400074308 */ /* 0x000ee20000001000 */
[----:B------:R-:W-:Y:S02]  /*de70*/  R2P PR, R5, 0x6 ;  /* 0x0000000605007804 */ /* 0x000fe40000000000 */
[----:B------:R-:W-:Y:S01]  /*de80*/  LEA.HI R19, R19, R19, RZ, 0x1d ;  /* 0x0000001313137211 */ /* 0x000fe200078fe8ff */
[----:B--2---:R-:W-:-:S04]  /*de90*/  FMUL.FTZ R163, R6, R163 ;  /* 0x000000a306a37220 */ /* 0x004fc80000410000 */
[----:B------:R-:W2:Y:S01]  /*dea0*/  @P4 MUFU.LG2 R4, R4 ;  /* 0x0000000400044308 */ /* 0x000ea20000000c00 */
[C---:B------:R-:W-:Y:S02]  /*deb0*/  FMUL.FTZ R162, R6.reuse, R162 ;  /* 0x000000a206a27220 */ /* 0x040fe40000410000 */
[C---:B------:R-:W-:Y:S01]  /*dec0*/  FMUL.FTZ R159, R6.reuse, R159 ;  /* 0x0000009f069f7220 */ /* 0x040fe20000410000 */
[----:B-1----:R-:W-:Y:S01]  /*ded0*/  SHF.R.S32.HI R11, RZ, 0x1f, R10 ;  /* 0x0000001fff0b7819 */ /* 0x002fe2000001140a */
[----:B------:R-:W-:Y:S02]  /*dee0*/  FMUL.FTZ R158, R6, R158 ;  /* 0x0000009e069e7220 */ /* 0x000fe40000410000 */
[----:B---3--:R-:W-:Y:S01]  /*def0*/  FMUL.FTZ R160, R7, R160 ;  /* 0x000000a007a07220 */ /* 0x008fe20000410000 */
[-C--:B------:R-:W-:Y:S01]  /*df00*/  LEA.HI R13, R11, R10.reuse, RZ, 0x4 ;  /* 0x0000000a0b0d7211 */ /* 0x080fe200078f20ff */
[----:B------:R-:W-:Y:S01]  /*df10*/  FMUL.FTZ R161, R7, R161 ;  /* 0x000000a107a17220 */ /* 0x000fe20000410000 */
[----:B------:R-:W-:Y:S01]  /*df20*/  LEA.HI R11, R11, R10, RZ, 0x5 ;  /* 0x0000000a0b0b7211 */ /* 0x000fe200078f28ff */
[----:B------:R-:W-:Y:S01]  /*df30*/  FMUL.FTZ R156, R7, R156 ;  /* 0x0000009c079c7220 */ /* 0x000fe20000410000 */
[----:B------:R-:W-:Y:S01]  /*df40*/  LOP3.LUT R15, R13, 0xfffffff0, RZ, 0xc0, !PT ;  /* 0xfffffff00d0f7812 */ /* 0x000fe200078ec0ff */
[C---:B------:R-:W-:Y:S01]  /*df50*/  FMUL.FTZ R157, R7.reuse, R157 ;  /* 0x0000009d079d7220 */ /* 0x040fe20000410000 */
[----:B------:R-:W-:Y:S01]  /*df60*/  SHF.R.S32.HI R12, RZ, 0x4, R13 ;  /* 0x00000004ff0c7819 */ /* 0x000fe2000001140d */
[----:B------:R-:W-:Y:S01]  /*df70*/  FMUL.FTZ R152, R7, R152 ;  /* 0x0000009807987220 */ /* 0x000fe20000410000 */
[----:B------:R-:W-:Y:S01]  /*df80*/  IADD3 R8, -R15, R10, RZ ;  /* 0x0000000a0f087210 */ /* 0x000fe20007ffe1ff */
[----:B------:R-:W-:Y:S01]  /*df90*/  FMUL.FTZ R153, R7, R153 ;  /* 0x0000009907997220 */ /* 0x000fe20000410000 */
[----:B------:R-:W-:Y:S01]  /*dfa0*/  SHF.L.U32 R15, R12, 0x6, RZ ;  /* 0x000000060c0f7819 */ /* 0x000fe200000006ff */
[----:B------:R-:W-:Y:S01]  /*dfb0*/  FMUL.FTZ R155, R6, R155 ;  /* 0x0000009b069b7220 */ /* 0x000fe20000410000 */
[----:B------:R-:W-:Y:S01]  /*dfc0*/  LEA.HI R17, R8, R8, RZ, 0x1 ;  /* 0x0000000808117211 */ /* 0x000fe200078f08ff */
[C---:B------:R-:W-:Y:S01]  /*dfd0*/  FMUL.FTZ R154, R6.reuse, R154 ;  /* 0x0000009a069a7220 */ /* 0x040fe20000410000 */
[----:B------:R-:W-:Y:S01]  /*dfe0*/  LOP3.LUT R15, R15, 0x1c0, RZ, 0xc0, !PT ;  /* 0x000001c00f0f7812 */ /* 0x000fe200078ec0ff */
[----:B------:R-:W-:Y:S01]  /*dff0*/  FMUL.FTZ R148, R7, R148 ;  /* 0x0000009407947220 */ /* 0x000fe20000410000 */
[----:B------:R-:W-:Y:S01]  /*e000*/  SHF.L.U32 R16, R17, 0x2, RZ ;  /* 0x0000000211107819 */ /* 0x000fe200000006ff */
[----:B------:R-:W-:Y:S01]  /*e010*/  FMUL.FTZ R149, R7, R149 ;  /* 0x0000009507957220 */ /* 0x000fe20000410000 */
[----:B------:R-:W-:Y:S01]  /*e020*/  SHF.R.S32.HI R13, RZ, 0x5, R9 ;  /* 0x00000005ff0d7819 */ /* 0x000fe20000011409 */
[C---:B------:R-:W-:Y:S01]  /*e030*/  FMUL.FTZ R151, R6.reuse, R151 ;  /* 0x0000009706977220 */ /* 0x040fe20000410000 */
[----:B------:R-:W-:Y:S01]  /*e040*/  LOP3.LUT R16, R15, 0x38, R16, 0xf8, !PT ;  /* 0x000000380f107812 */ /* 0x000fe200078ef810 */
[C---:B------:R-:W-:Y:S01]  /*e050*/  FMUL.FTZ R150, R6.reuse, R150 ;  /* 0x0000009606967220 */ /* 0x040fe20000410000 */
[----:B------:R-:W-:Y:S01]  /*e060*/  LEA R14, R13, R14, 0x9 ;  /* 0x0000000e0d0e7211 */ /* 0x000fe200078e48ff */
[C---:B------:R-:W-:Y:S01]  /*e070*/  FMUL.FTZ R144, R7.reuse, R144 ;  /* 0x0000009007907220 */ /* 0x040fe20000410000 */
[----:B------:R-:W-:Y:S01]  /*e080*/  SHF.R.U32.HI R15, RZ, 0x3, R15 ;  /* 0x00000003ff0f7819 */ /* 0x000fe2000001160f */
[----:B------:R-:W-:Y:S01]  /*e090*/  FMUL.FTZ R145, R7, R145 ;  /* 0x0000009107917220 */ /* 0x000fe20000410000 */
[----:B------:R-:W-:Y:S01]  /*e0a0*/  LOP3.LUT R17, R17, 0xffffffe, RZ, 0xc0, !PT ;  /* 0x0ffffffe11117812 */ /* 0x000fe200078ec0ff */
[----:B------:R-:W-:Y:S01]  /*e0b0*/  FMUL.FTZ R147, R6, R147 ;  /* 0x0000009306937220 */ /* 0x000fe20000410000 */
[----:B------:R-:W-:Y:S01]  /*e0c0*/  LEA R14, R14, R19, 0x1 ;  /* 0x000000130e0e7211 */ /* 0x000fe200078e08ff */
[----:B------:R-:W-:Y:S01]  /*e0d0*/  FMUL.FTZ R146, R6, R146 ;  /* 0x0000009206927220 */ /* 0x000fe20000410000 */
[----:B------:R-:W-:Y:S01]  /*e0e0*/  LOP3.LUT R15, R16, R15, RZ, 0x3c, !PT ;  /* 0x0000000f100f7212 */ /* 0x000fe200078e3cff */
[C---:B------:R-:W-:Y:S01]  /*e0f0*/  FMUL.FTZ R140, R7.reuse, R140 ;  /* 0x0000008c078c7220 */ /* 0x040fe20000410000 */
[----:B------:R-:W-:Y:S01]  /*e100*/  IADD3 R16, R8, -R17, RZ ;  /* 0x8000001108107210 */ /* 0x000fe20007ffe0ff */
[C---:B------:R-:W-:Y:S01]  /*e110*/  FMUL.FTZ R141, R7.reuse, R141 ;  /* 0x0000008d078d7220 */ /* 0x040fe20000410000 */
[----:B------:R-:W-:Y:S01]  /*e120*/  STS.64 [R14.X4], R160 ;  /* 0x000000a00e007388 */ /* 0x000fe20000004a00 */
[----:B------:R-:W-:Y:S01]  /*e130*/  FMUL.FTZ R143, R6, R143 ;  /* 0x0000008f068f7220 */ /* 0x000fe20000410000 */
[----:B------:R-:W-:Y:S01]  /*e140*/  LEA R5, R16, R15, 0x2 ;  /* 0x0000000f10057211 */ /* 0x000fe200078e10ff */
[C---:B------:R-:W-:Y:S01]  /*e150*/  FMUL.FTZ R142, R6.reuse, R142 ;  /* 0x0000008e068e7220 */ /* 0x040fe20000410000 */
[----:B------:R-:W-:Y:S01]  /*e160*/  MOV R15, 0x80 ;  /* 0x00000080000f7802 */ /* 0x000fe20000000f00 */
[C---:B------:R-:W-:Y:S01]  /*e170*/  FMUL.FTZ R136, R7.reuse, R136 ;  /* 0x0000008807887220 */ /* 0x040fe20000410000 */
[----:B------:R-:W-:Y:S01]  /*e180*/  STS.64 [R14.X4+0x800], R162 ;  /* 0x000800a20e007388 */ /* 0x000fe20000004a00 */
[----:B------:R-:W-:Y:S01]  /*e190*/  FMUL.FTZ R137, R7, R137 ;  /* 0x0000008907897220 */ /* 0x000fe20000410000 */
[----:B------:R-:W-:Y:S01]  /*e1a0*/  SEL R15, R15, 0xffffff80, !P2 ;  /* 0xffffff800f0f7807 */ /* 0x000fe20005000000 */
[C---:B------:R-:W-:Y:S01]  /*e1b0*/  FMUL.FTZ R139, R6.reuse, R139 ;  /* 0x0000008b068b7220 */ /* 0x040fe20000410000 */
[----:B------:R-:W-:Y:S01]  /*e1c0*/  LOP3.LUT R9, R9, 0xffffffe0, RZ, 0xc0, !PT ;  /* 0xffffffe009097812 */ /* 0x000fe200078ec0ff */
        /* <DEDUP_REMOVED lines=8> */
[----:B------:R-:W-:-:S02]  /*e250*/  FMUL.FTZ R134, R6, R134 ;  /* 0x0000008606867220 */ /* 0x000fc40000410000 */
[C---:B------:R-:W-:Y:S01]  /*e260*/  FMUL.FTZ R36, R7.reuse, R36 ;  /* 0x0000002407247220 */ /* 0x040fe20000410000 */
[----:B------:R-:W-:Y:S01]  /*e270*/  SHF.R.S32.HI R0, RZ, 0x1f, R11 ;  /* 0x0000001fff007819 */ /* 0x000fe2000001140b */
[C---:B------:R-:W-:Y:S02]  /*e280*/  FMUL.FTZ R37, R7.reuse, R37 ;  /* 0x0000002507257220 */ /* 0x040fe40000410000 */
[----:B------:R-:W-:Y:S01]  /*e290*/  FMUL.FTZ R39, R6, R39 ;  /* 0x0000002706277220 */ /* 0x000fe20000410000 */
[----:B------:R-:W-:Y:S01]  /*e2a0*/  LEA.HI R0, R0, R11, RZ, 0x2 ;  /* 0x0000000b00007211 */ /* 0x000fe200078f10ff */
        /* <DEDUP_REMOVED lines=90> */
[----:B------:R-:W-:Y:S01]  /*e850*/  FMUL.FTZ R129, R7, R129 ;  /* 0x0000008107817220 */ /* 0x000fe20000410000 */
[----:B------:R-:W-:Y:S01]  /*e860*/  MOV R7, 0x40 ;  /* 0x0000004000077802 */ /* 0x000fe20000000f00 */
[C---:B------:R-:W-:Y:S02]  /*e870*/  FMUL.FTZ R131, R6.reuse, R131 ;  /* 0x0000008306837220 */ /* 0x040fe40000410000 */
[----:B------:R-:W-:Y:S01]  /*e880*/  FMUL.FTZ R130, R6, R130 ;  /* 0x0000008206827220 */ /* 0x000fe20000410000 */
[----:B------:R-:W-:Y:S01]  /*e890*/  SHF.L.U32 R6, R14, 0x2, RZ ;  /* 0x000000020e067819 */ /* 0x000fe200000006ff */
[----:B--2---:R-:W-:Y:S01]  /*e8a0*/  @P4 FMUL.FTZ R11, R4, 0.69314718246459960938 ;  /* 0x3f317218040b4820 */ /* 0x004fe20000410000 */
[----:B------:R-:W-:Y:S01]  /*e8b0*/  SEL R7, R7, 0xffffffc0, !P1 ;  /* 0xffffffc007077807 */ /* 0x000fe20004800000 */
[----:B-1----:R-:W-:Y:S01]  /*e8c0*/  @P3 FMUL.FTZ R2, R2, 0.69314718246459960938 ;  /* 0x3f31721802023820 */ /* 0x002fe20000410000 */
[----:B------:R-:W-:-:S02]  /*e8d0*/  IADD3 R17, R6, -0x20, RZ ;  /* 0xffffffe006117810 */ /* 0x000fc40007ffe0ff */
[C---:B------:R-:W-:Y:S02]  /*e8e0*/  @P0 IADD3 R17, R6.reuse, 0x20, RZ ;  /* 0x0000002006110810 */ /* 0x040fe40007ffe0ff */
[C---:B------:R-:W-:Y:S02]  /*e8f0*/  IADD3 R16, R6.reuse, R7, RZ ;  /* 0x0000000706107210 */ /* 0x040fe40007ffe0ff */
[----:B------:R-:W-:Y:S01]  /*e900*/  IADD3 R18, R7, R17, RZ ;  /* 0x0000001107127210 */ /* 0x000fe20007ffe0ff */
[----:B------:R-:W-:Y:S01]  /*e910*/  STS.64 [R17], R156 ;  /* 0x0000009c11007388 */ /* 0x000fe20000000a00 */
[----:B------:R-:W-:Y:S02]  /*e920*/  IADD3 R19, R6, R15, RZ ;  /* 0x0000000f06137210 */ /* 0x000fe40007ffe0ff */
[----:B------:R-:W-:Y:S01]  /*e930*/  IADD3 R20, R15, R17, RZ ;  /* 0x000000110f147210 */ /* 0x000fe20007ffe0ff */
[----:B------:R-:W-:Y:S01]  /*e940*/  STS.64 [R17+0x800], R158 ;  /* 0x0008009e11007388 */ /* 0x000fe20000000a00 */
[----:B------:R-:W-:-:S02]  /*e950*/  IADD3 R21, R16, R15, RZ ;  /* 0x0000000f10157210 */ /* 0x000fc40007ffe0ff */
[----:B------:R-:W-:Y:S01]  /*e960*/  IADD3 R15, R18, R15, RZ ;  /* 0x0000000f120f7210 */ /* 0x000fe20007ffe0ff */
[----:B------:R-:W-:Y:S01]  /*e970*/  STS.64 [R16], R152 ;  /* 0x0000009810007388 */ /* 0x000fe20000000a00 */
[----:B------:R-:W-:Y:S02]  /*e980*/  LOP3.LUT P0, RZ, R9, 0x3, RZ, 0xc0, !PT ;  /* 0x0000000309ff7812 */ /* 0x000fe4000780c0ff */
[----:B------:R-:W-:Y:S01]  /*e990*/  MOV R9, 0xff800000 ;  /* 0xff80000000097802 */ /* 0x000fe20000000f00 */
[----:B------:R-:W-:Y:S01]  /*e9a0*/  STS.64 [R16+0x800], R154 ;  /* 0x0008009a10007388 */ /* 0x000fe20000000a00 */
[----:B------:R-:W-:-:S03]  /*e9b0*/  @P3 FFMA.FTZ R9, R3, c[0x0][0x238], R2 ;  /* 0x00008e0003093a23 */ /* 0x000fc60000010002 */
        /* <DEDUP_REMOVED lines=43> */
[----:B------:R1:W-:Y:S04]  /*ec70*/  STS.64 [R14.X4+0xc800], R102 ;  /* 0x00c800660e007388 */ /* 0x0003e80000004a00 */
[----:B------:R-:W2:Y:S04]  /*ec80*/  S2R R6, SR_CTAID.Z ;  /* 0x0000000000067919 */ /* 0x000ea80000002700 */
[----:B------:R-:W3:Y:S04]  /*ec90*/  S2R R7, SR_CTAID.Y ;  /* 0x0000000000077919 */ /* 0x000ee80000002600 */
[----:B------:R-:W-:Y:S04]  /*eca0*/  STS.64 [R17+0xc000], R104 ;  /* 0x00c0006811007388 */ /* 0x000fe80000000a00 */
[----:B------:R-:W-:Y:S04]  /*ecb0*/  STS.64 [R17+0xc800], R106 ;  /* 0x00c8006a11007388 */ /* 0x000fe80000000a00 */
[----:B------:R-:W-:Y:S04]  /*ecc0*/  STS.64 [R16+0xc000], R108 ;  /* 0x00c0006c10007388 */ /* 0x000fe80000000a00 */
[----:B------:R-:W-:Y:S04]  /*ecd0*/  STS.64 [R16+0xc800], R110 ;  /* 0x00c8006e10007388 */ /* 0x000fe80000000a00 */
[----:B------:R-:W-:Y:S04]  /*ece0*/  STS.64 [R18+0xc000], R112 ;  /* 0x00c0007012007388 */ /* 0x000fe80000000a00 */
[----:B------:R-:W-:Y:S01]  /*ecf0*/  STS.64 [R18+0xc800], R114 ;  /* 0x00c8007212007388 */ /* 0x000fe20000000a00 */
[----:B---3--:R-:W-:-:S03]  /*ed00*/  IMAD R7, R7, c[0x0][0x210], R236 ;  /* 0x0000840007077a24 */ /* 0x008fc600078e02ec */
[----:B------:R-:W-:Y:S04]  /*ed10*/  STS.64 [R19+0xc000], R116 ;  /* 0x00c0007413007388 */ /* 0x000fe80000000a00 */
[----:B------:R-:W-:Y:S04]  /*ed20*/  STS.64 [R19+0xc800], R118 ;  /* 0x00c8007613007388 */ /* 0x000fe80000000a00 */
[----:B------:R-:W-:Y:S04]  /*ed30*/  STS.64 [R20+0xc000], R120 ;  /* 0x00c0007814007388 */ /* 0x000fe80000000a00 */
[----:B------:R-:W-:Y:S04]  /*ed40*/  STS.64 [R20+0xc800], R122 ;  /* 0x00c8007a14007388 */ /* 0x000fe80000000a00 */
[----:B-1----:R-:W1:Y:S04]  /*ed50*/  S2R R14, SR_CTAID.X ;  /* 0x00000000000e7919 */ /* 0x002e680000002500 */
[----:B------:R-:W-:Y:S04]  /*ed60*/  STS.64 [R21+0xc000], R124 ;  /* 0x00c0007c15007388 */ /* 0x000fe80000000a00 */
[----:B------:R-:W-:Y:S04]  /*ed70*/  STS.64 [R21+0xc800], R126 ;  /* 0x00c8007e15007388 */ /* 0x000fe80000000a00 */
[----:B------:R3:W-:Y:S04]  /*ed80*/  STS.64 [R15+0xc000], R128 ;  /* 0x00c000800f007388 */ /* 0x0007e80000000a00 */
[----:B------:R4:W-:Y:S04]  /*ed90*/  STS.64 [R15+0xc800], R130 ;  /* 0x00c800820f007388 */ /* 0x0009e80000000a00 */
[----:B------:R-:W-:Y:S01]  /*eda0*/  BAR.SYNC.DEFER_BLOCKING 0x0 ;  /* 0x0000000000007b1d */ /* 0x000fe20000010000 */
[----:B---3--:R-:W-:-:S02]  /*edb0*/  SHF.R.S32.HI R128, RZ, 0x1f, R13 ;  /* 0x0000001fff807819 */ /* 0x008fc4000001140d */
[----:B----4-:R-:W-:-:S03]  /*edc0*/  IADD3 R15, -R236, RZ, RZ ;  /* 0x000000ffec0f7210 */ /* 0x010fc60007ffe1ff */
[----:B------:R-:W3:Y:S01]  /*edd0*/  LDS.128 R144, [R5.X4] ;  /* 0x0000000005907984 */ /* 0x000ee20000004c00 */
[----:B------:R-:W-:Y:S01]  /*ede0*/  LEA.HI R128, R128, R13, RZ, 0x2 ;  /* 0x0000000d80807211 */ /* 0x000fe200078f10ff */
[----:B--2---:R-:W-:-:S03]  /*edf0*/  IMAD R6, R15, c[0x0][0x1c0], R6 ;  /* 0x000070000f067a24 */ /* 0x004fc600078e0206 */
[----:B------:R-:W-:Y:S01]  /*ee00*/  LOP3.LUT R128, R128, 0xffffffc, RZ, 0xc0, !PT ;  /* 0x0ffffffc80807812 */ /* 0x000fe200078ec0ff */
[----:B------:R-:W2:Y:S01]  /*ee10*/  LDS.128 R140, [R5.X4+0x800] ;  /* 0x00080000058c7984 */ /* 0x000ea20000004c00 */
[----:B------:R-:W-:Y:S02]  /*ee20*/  IMAD R6, R7, c[0x0][0x1c0], R6 ;  /* 0x0000700007067a24 */ /* 0x000fe400078e0206 */
[----:B------:R-:W-:Y:S01]  /*ee30*/  IADD3 R128, R13, -R128, RZ ;  /* 0x800000800d807210 */ /* 0x000fe20007ffe0ff */
[----:B------:R-:W4:Y:S01]  /*ee40*/  LDS.128 R136, [R5.X4+0x1000] ;  /* 0x0010000005887984 */ /* 0x000f220000004c00 */
[----:B-1----:R-:W-:Y:S02]  /*ee50*/  SHF.L.U32 R7, R14, 0x6, RZ ;  /* 0x000000060e077819 */ /* 0x002fe400000006ff */
[----:B------:R-:W-:Y:S01]  /*ee60*/  SHF.R.S32.HI R13, RZ, 0x2, R0 ;  /* 0x00000002ff0d7819 */ /* 0x000fe20000011400 */
[----:B------:R-:W1:Y:S02]  /*ee70*/  LDS.128 R132, [R5.X4+0x1800] ;  /* 0x0018000005847984 */ /* 0x000e640000004c00 */
[----:B------:R-:W-:Y:S01]  /*ee80*/  IMAD R6, R6, c[0x0][0x214], R7 ;  /* 0x0000850006067a24 */ /* 0x000fe200078e0207 */
[----:B------:R-:W-:Y:S01]  /*ee90*/  LEA R13, R128, R13, 0x4 ;  /* 0x0000000d800d7211 */ /* 0x000fe200078e20ff */
        /* <DEDUP_REMOVED lines=33> */
[----:B------:R-:W-:Y:S02]  /*f0b0*/  IADD3 R0, P0, R6, R13, RZ ;  /* 0x0000000d06007210 */ /* 0x000fe40007f1e0ff */
[-C--:B------:R-:W-:Y:S02]  /*f0c0*/  ISETP.GE.AND P2, PT, R13, R231.reuse, PT ;  /* 0x000000e70d00720c */ /* 0x080fe40003f46270 */
[----:B------:R-:W-:Y:S02]  /*f0d0*/  ISETP.GE.AND P1, PT, R2, R231, PT ;  /* 0x000000e70200720c */ /* 0x000fe40003f26270 */
[----:B------:R-:W-:Y:S02]  /*f0e0*/  LEA.HI.X.SX32 R3, R6, R3, 0x1, P0 ;  /* 0x0000000306037211 */ /* 0x000fe400000f0eff */
[----:B------:R-:W-:-:S04]  /*f0f0*/  LEA R2, P0, R0, c[0x0][0x208], 0x2 ;  /* 0x0000820000027a11 */ /* 0x000fc800078010ff */
[----:B------:R-:W-:-:S05]  /*f100*/  LEA.HI.X R3, R0, c[0x0][0x20c], R3, 0x2, P0 ;  /* 0x0000830000037a11 */ /* 0x000fca00000f1403 */
[----:B------:R2:W-:Y:S04]  /*f110*/  @!P2 STG.E [R2.64], R5 ;  /* 0x000000050200a986 */ /* 0x0005e8000c10190a */
[----:B------:R2:W-:Y:S02]  /*f120*/  @!P1 STG.E [R2.64+0x20], R9 ;  /* 0x0000200902009986 */ /* 0x0005e4000c10190a */
.L_x_7473:
[----:B--234-:R-:W-:Y:S05]  /*f130*/  BSYNC B0 ;  /* 0x0000000000007941 */ /* 0x01cfea0003800000 */
.L_x_7472:
[----:B------:R-:W-:Y:S01]  /*f140*/  IMAD.SHL.U32 R4, R8, 0x4, RZ ;  /* 0x0000000408047824 */ /* 0x000fe200078e00ff */
[----:B------:R-:W-:Y:S01]  /*f150*/  IADD3 R0, R12, 0x10, RZ ;  /* 0x000000100c007810 */ /* 0x000fe20007ffe0ff */
[----:B------:R-:W-:Y:S01]  /*f160*/  IMAD R6, R6, c[0x0][0x22c], RZ ;  /* 0x00008b0006067a24 */ /* 0x000fe200078e02ff */
[----:B------:R-:W-:Y:S02]  /*f170*/  IADD3 R2, R12, 0x8, RZ ;  /* 0x000000080c027810 */ /* 0x000fe40007ffe0ff */
[----:B------:R-:W-:Y:S02]  /*f180*/  SHF.R.S32.HI R5, RZ, 0x1f, R4 ;  /* 0x0000001fff057819 */ /* 0x000fe40000011404 */
[----:B------:R-:W-:-:S02]  /*f190*/  ISETP.GE.AND P4, PT, R0, R231, PT ;  /* 0x000000e70000720c */ /* 0x000fc40003f86270 */
[C---:B------:R-:W-:Y:S01]  /*f1a0*/  IADD3 R0, R12.reuse, 0x30, RZ ;  /* 0x000000300c007810 */ /* 0x040fe20007ffe0ff */
[----:B------:R-:W-:Y:S01]  /*f1b0*/  IMAD.WIDE R4, R12, 0x100, R4 ;  /* 0x000001000c047825 */ /* 0x000fe200078e0204 */
[-C--:B------:R-:W-:Y:S02]  /*f1c0*/  ISETP.GE.AND P5, PT, R2, R231.reuse, PT ;  /* 0x000000e70200720c */ /* 0x080fe40003fa6270 */
[----:B------:R-:W-:Y:S02]  /*f1d0*/  ISETP.GE.AND P6, PT, R12, R231, PT ;  /* 0x000000e70c00720c */ /* 0x000fe40003fc6270 */
[----:B------:R-:W-:Y:S02]  /*f1e0*/  IADD3 R3, P0, R6, R4, RZ ;  /* 0x0000000406037210 */ /* 0x000fe40007f1e0ff */
        /* <DEDUP_REMOVED lines=47> */
.L_x_7474:
        /* <DEDUP_REMOVED lines=10> */
.L_x_8820:


//--------------------- .text._ZN5flash24flash_fwd_splitkv_kernelI23Flash_fwd_kernel_traitsILi256ELi64ELi64ELi4ELb0ELb0EN7cutlass6half_tE19Flash_kernel_traitsILi256ELi64ELi64ELi4ES3_EELb0ELb1ELb0ELb0ELb1ELb1ELb1ELb0EEEvNS_16Flash_fwd_paramsE --------------------------
	.section	.text._ZN5flash24flash_fwd_splitkv_kernelI23Flash_fwd_kernel_traitsILi256ELi64ELi64ELi4ELb0ELb0EN7cutlass6half_tE19Flash_kernel_traitsILi256ELi64ELi64ELi4ES3_EELb0ELb1ELb0ELb0ELb1ELb1ELb1ELb0EEEvNS_16Flash_fwd_paramsE,"ax",@progbits
	.sectioninfo	@"SHI_REGISTERS=255"
	.align	128
        .global         _ZN5flash24flash_fwd_splitkv_kernelI23Flash_fwd_kernel_traitsILi256ELi64ELi64ELi4ELb0ELb0EN7cutlass6half_tE19Flash_kernel_traitsILi256ELi64ELi64ELi4ES3_EELb0ELb1ELb0ELb0ELb1ELb1ELb1ELb0EEEvNS_16Flash_fwd_paramsE
        .type           _ZN5flash24flash_fwd_splitkv_kernelI23Flash_fwd_kernel_traitsILi256ELi64ELi64ELi4ELb0ELb0EN7cutlass6half_tE19Flash_kernel_traitsILi256ELi64ELi64ELi4ES3_EELb0ELb1ELb0ELb0ELb1ELb1ELb1ELb0EEEvNS_16Flash_fwd_paramsE,@function
        .size           _ZN5flash24flash_fwd_splitkv_kernelI23Flash_fwd_kernel_traitsILi256ELi64ELi64ELi4ELb0ELb0EN7cutlass6half_tE19Flash_kernel_traitsILi256ELi64ELi64ELi4ES3_EELb0ELb1ELb0ELb0ELb1ELb1ELb1ELb0EEEvNS_16Flash_fwd_paramsE,(.L_x_8821 - _ZN5flash24flash_fwd_splitkv_kernelI23Flash_fwd_kernel_traitsILi256ELi64ELi64ELi4ELb0ELb0EN7cutlass6half_tE19Flash_kernel_traitsILi256ELi64ELi64ELi4ES3_EELb0ELb1ELb0ELb0ELb1ELb1ELb1ELb0EEEvNS_16Flash_fwd_paramsE)
        .other          _ZN5flash24flash_fwd_splitkv_kernelI23Flash_fwd_kernel_traitsILi256ELi64ELi64ELi4ELb0ELb0EN7cutlass6half_tE19Flash_kernel_traitsILi256ELi64ELi64ELi4ES3_EELb0ELb1ELb0ELb0ELb1ELb1ELb1ELb0EEEvNS_16Flash_fwd_paramsE,@"STO_CUDA_ENTRY STV_DEFAULT"
_ZN5flash24flash_fwd_splitkv_kernelI23Flash_fwd_kernel_traitsILi256ELi64ELi64ELi4ELb0ELb0EN7cutlass6half_tE19Flash_kernel_traitsILi256ELi64ELi64ELi4ES3_EELb0ELb1ELb0ELb0ELb1ELb1ELb1ELb0EEEvNS_16Flash_fwd_paramsE:
.text._ZN5flash24flash_fwd_splitkv_kernelI23Flash_fwd_kernel_traitsILi256ELi64ELi64ELi4ELb0ELb0EN7cutlass6half_tE19Flash_kernel_traitsILi256ELi64ELi64ELi4ES3_EELb0ELb1ELb0ELb0ELb1ELb1ELb1ELb0EEEvNS_16Flash_fwd_paramsE:
[----:B------:R-:W-:Y:S02]  /*0000*/  MOV R1, c[0x0][0x28] ;  /* 0x00000a0000017a02 */ /* 0x000fe40000000f00 */
[----:B------:R-:W1:Y:S01]  /*0010*/  I2F.U32.RP R6, c[0x0][0x1c0] ;  /* 0x0000700000067b06 */ /* 0x000e620000209000 */
[----:B------:R-:W2:Y:S01]  /*0020*/  S2R R0, SR_CTAID.Z ;  /* 0x0000000000007919 */ /* 0x000ea20000002700 */
[----:B------:R-:W-:Y:S01]  /*0030*/  ISETP.NE.U32.AND P1, PT, RZ, c[0x0][0x1c0], PT ;  /* 0x00007000ff007a0c */ /* 0x000fe20003f25070 */
[----:B------:R-:W-:Y:S01]  /*0040*/  IMAD.MOV.U32 R13, RZ, RZ, -0x1 ;  /* 0xffffffffff0d7424 */ /* 0x000fe200078e00ff */
[----:B------:R-:W-:-:S04]  /*0050*/  ULDC.64 UR10, c[0x0][0x118] ;  /* 0x00004600000a7ab9 */ /* 0x000fc80000000a00 */
[----:B-1----:R-:W1:Y:S02]  /*0060*/  MUFU.RCP R4, R6 ;  /* 0x0000000600047308 */ /* 0x002e640000001000 */
[----:B-1----:R-:W-:-:S06]  /*0070*/  IADD3 R4, R4, 0xffffffe, RZ ;  /* 0x0ffffffe04047810 */ /* 0x002fcc0007ffe0ff */
[----:B------:R-:W1:Y:S02]  /*0080*/  F2I.FTZ.U32.TRUNC.NTZ R3, R4 ;  /* 0x0000000400037305 */ /* 0x000e64000021f000 */
[----:B-1----:R-:W-:-:S04]  /*0090*/  IMAD.MOV R2, RZ, RZ, -R3 ;  /* 0x000000ffff027224 */ /* 0x002fc800078e0a03 */
[----:B------:R-:W-:Y:S02]  /*00a0*/  IMAD R5, R2, c[0x0][0x1c0], RZ ;  /* 0x0000700002057a24 */ /* 0x000fe400078e02ff */
[----:B------:R-:W-:-:S04]  /*00b0*/  IMAD.MOV.U32 R2, RZ, RZ, RZ ;  /* 0x000000ffff027224 */ /* 0x000fc800078e00ff */
[----:B------:R-:W-:Y:S02]  /*00c0*/  IMAD.HI.U32 R5, R3, R5, R2 ;  /* 0x0000000503057227 */ /* 0x000fe400078e0002 */
[----:B------:R-:W1:Y:S04]  /*00d0*/  LDC.U8 R2, c[0x0][0x312] ;  /* 0x0000c480ff027b82 */ /* 0x000e680000000000 */
[----:B--2---:R-:W-:-:S04]  /*00e0*/  IMAD.HI.U32 R236, R5, R0, RZ ;  /* 0x0000000005ec7227 */ /* 0x004fc800078e00ff */
[----:B------:R-:W-:-:S04]  /*00f0*/  IMAD.MOV R3, RZ, RZ, -R236 ;  /* 0x000000ffff037224 */ /* 0x000fc800078e0aec */
[----:B------:R-:W-:-:S05]  /*0100*/  IMAD R3, R3, c[0x0][0x1c0], R0 ;  /* 0x0000700003037a24 */ /* 0x000fca00078e0200 */
[----:B------:R-:W-:Y:S02]  /*0110*/  ISETP.GE.U32.AND P2, PT, R3, c[0x0][0x1c0], PT ;  /* 0x0000700003007a0c */ /* 0x000fe40003f46070 */
[----:B-1----:R-:W-:-:S11]  /*0120*/  ISETP.NE.AND P3, PT, R2, RZ, PT ;  /* 0x000000ff0200720c */ /* 0x002fd60003f65270 */
        /* <DEDUP_REMOVED lines=35> */
.L_x_7475:
[----:B-1-34-:R-:W-:Y:S02]  /*0360*/  MOV R0, c[0x0][0x218] ;  /* 0x0000860000007a02 */ /* 0x01afe40000000f00 */
.L_x_7476:
        /* <DEDUP_REMOVED lines=17> */
[----:B------:R-:W-:Y:S02]  /*0480*/  LEA.HI R8, R8, R15, RZ, 0x6 ;  /* 0x0000000f08087211 */ /* 0x000fe400078f30ff */
[----:B------:R-:W-:Y:S02]  /*0490*/  IADD3 R15, R6, 0x3f, RZ ;  /* 0x0000003f060f7810 */ /* 0x000fe40007ffe0ff */
[----:B------:R-:W-:Y:S01]  /*04a0*/  LEA.HI.SX32 R8, R8, c[0x0][0x10], 0x1a ;  /* 0x0000040008087a11 */ /* 0x000fe200078fd2ff */
[----:B-1----:R-:W1:Y:S03]  /*04b0*/  MUFU.RCP R10, R0 ;  /* 0x00000000000a7308 */ /* 0x002e660000001000 */
[----:B------:R-:W-:Y:S02]  /*04c0*/  IADD3 R8, R8, -0x1, RZ ;  /* 0xffffffff08087810 */ /* 0x000fe40007ffe0ff */
[----:B-1----:R-:W-:-:S02]  /*04d0*/  IADD3 R10, R10, 0xffffffe, RZ ;  /* 0x0ffffffe0a0a7810 */ /* 0x002fc40007ffe0ff */
[----:B------:R-:W-:Y:S02]  /*04e0*/  IABS R0, R8 ;  /* 0x0000000800007213 */ /* 0x000fe40000000000 */
[----:B------:R-:W1:Y:S01]  /*04f0*/  F2I.FTZ.U32.TRUNC.NTZ R11, R10 ;  /* 0x0000000a000b7305 */ /* 0x000e62000021f000 */
[----:B------:R-:W-:-:S04]  /*0500*/  LOP3.LUT R8, R8, c[0x0][0x10], RZ, 0x3c, !PT ;  /* 0x0000040008087a12 */ /* 0x000fc800078e3cff */
[----:B------:R-:W-:Y:S01]  /*0510*/  ISETP.GE.AND P0, PT, R8, RZ, PT ;  /* 0x000000ff0800720c */ /* 0x000fe20003f06270 */
[----:B-1----:R-:W-:Y:S02]  /*0520*/  IMAD.MOV R4, RZ, RZ, -R11 ;  /* 0x000000ffff047224 */ /* 0x002fe400078e0a0b */
[----:B------:R-:W-:Y:S02]  /*0530*/  IMAD.MOV.U32 R10, RZ, RZ, RZ ;  /* 0x000000ffff0a7224 */ /* 0x000fe400078e00ff */
[----:B------:R-:W-:-:S04]  /*0540*/  IMAD R4, R4, R7, RZ ;  /* 0x0000000704047224 */ /* 0x000fc800078e02ff */
[----:B------:R-:W-:-:S04]  /*0550*/  IMAD.HI.U32 R11, R11, R4, R10 ;  /* 0x000000040b0b7227 */ /* 0x000fc800078e000a */
[----:B------:R-:W-:-:S04]  /*0560*/  IMAD.MOV.U32 R4, RZ, RZ, R0 ;  /* 0x000000ffff047224 */ /* 0x000fc800078e0000 */
[----:B------:R-:W-:Y:S01]  /*0570*/  IMAD.HI.U32 R10, R11, R4, RZ ;  /* 0x000000040b0a7227 */ /* 0x000fe200078e00ff */
[----:B------:R-:W-:-:S03]  /*0580*/  IADD3 R11, R6, R105, -R104 ;  /* 0x00000069060b7210 */ /* 0x000fc60007ffe868 */
[----:B------:R-:W-:Y:S01]  /*0590*/  IMAD.MOV R0, RZ, RZ, -R10 ;  /* 0x000000ffff007224 */ /* 0x000fe200078e0a0a */
[----:B------:R-:W-:-:S03]  /*05a0*/  IADD3 R11, R11, -c[0x0][0x2e4], RZ ;  /* 0x8000b9000b0b7a10 */ /* 0x000fc60007ffe0ff */
[C---:B------:R-:W-:Y:S01]  /*05b0*/  IMAD R0, R7.reuse, R0, R4 ;  /* 0x0000000007007224 */ /* 0x040fe200078e0204 */
[----:B------:R-:W-:Y:S02]  /*05c0*/  SHF.R.S32.HI R4, RZ, 0x1f, R15 ;  /* 0x0000001fff047819 */ /* 0x000fe4000001140f */
[----:B------:R-:W-:Y:S02]  /*05d0*/  SHF.R.S32.HI R8, RZ, 0x1f, R11 ;  /* 0x0000001fff087819 */ /* 0x000fe4000001140b */
[----:B------:R-:W-:Y:S02]  /*05e0*/  ISETP.GT.U32.AND P1, PT, R7, R0, PT ;  /* 0x000000000700720c */ /* 0x000fe40003f24070 */
[----:B------:R-:W-:Y:S02]  /*05f0*/  LEA.HI R4, R4, R15, RZ, 0x6 ;  /* 0x0000000f04047211 */ /* 0x000fe400078f30ff */
[----:B------:R-:W-:Y:S02]  /*0600*/  LEA.HI R8, R8, R11, RZ, 0x6 ;  /* 0x0000000b08087211 */ /* 0x000fe400078f30ff */
[----:B------:R-:W-:-:S02]  /*0610*/  SHF.R.S32.HI R4, RZ, 0x6, R4 ;  /* 0x00000006ff047819 */ /* 0x000fc40000011404 */
[----:B------:R-:W-:-:S05]  /*0620*/  SHF.R.S32.HI R11, RZ, 0x6, R8 ;  /* 0x00000006ff0b7819 */ /* 0x000fca0000011408 */
[----:B------:R-:W-:Y:S01]  /*0630*/  @!P1 IMAD.IADD R0, R0, 0x1, -R7 ;  /* 0x0000000100009824 */ /* 0x000fe200078e0a07 */
[----:B------:R-:W-:Y:S02]  /*0640*/  @!P1 IADD3 R10, R10, 0x1, RZ ;  /* 0x000000010a0a9810 */ /* 0x000fe40007ffe0ff */
[----:B------:R-:W-:Y:S02]  /*0650*/  ISETP.NE.AND P1, PT, RZ, c[0x0][0x10], PT ;  /* 0x00000400ff007a0c */ /* 0x000fe40003f25270 */
[----:B------:R-:W-:Y:S02]  /*0660*/  ISETP.GE.U32.AND P2, PT, R0, R7, PT ;  /* 0x000000070000720c */ /* 0x000fe40003f46070 */
[----:B------:R-:W-:-:S04]  /*0670*/  IADD3 R7, -R104, 0x7f, R105 ;  /* 0x0000007f68077810 */ /* 0x000fc80007ffe169 */
[----:B------:R-:W-:-:S04]  /*0680*/  IADD3 R7, R7, c[0x0][0x2e8], R6 ;  /* 0x0000ba0007077a10 */ /* 0x000fc80007ffe006 */
        /* <DEDUP_REMOVED lines=109> */
.L_x_7477:
[----:B------:R-:W-:Y:S01]  /*0d60*/  ISETP.NE.U32.AND P1, PT, RZ, c[0x0][0x2c0], PT ;  /* 0x0000b000ff007a0c */ /* 0x000fe20003f25070 */
[----:B------:R-:W-:Y:S01]  /*0d70*/  IMAD.MOV.U32 R0, RZ, RZ, R236 ;  /* 0x000000ffff007224 */ /* 0x000fe200078e00ec */
[----:B------:R-:W-:Y:S02]  /*0d80*/  ISETP.NE.U32.AND P0, PT, RZ, c[0x0][0x2b8], PT ;  /* 0x0000ae00ff007a0c */ /* 0x000fe40003f05070 */
[----:B------:R-:W-:Y:S02]  /*0d90*/  ISETP.NE.AND.EX P1, PT, RZ, c[0x0][0x2c4], PT, P1 ;  /* 0x0000b100ff007a0c */ /* 0x000fe40003f25310 */
[----:B------:R-:W-:-:S11]  /*0da0*/  ISETP.NE.AND.EX P0, PT, RZ, c[0x0][0x2bc], PT, P0 ;  /* 0x0000af00ff007a0c */ /* 0x000fd60003f05300 */
[----:B------:R-:W-:Y:S01]  /*0db0*/  @P1 SHF.R.S32.HI R5, RZ, 0x1f, R236 ;  /* 0x0000001fff051819 */ /* 0x000fe200000114ec */
[----:B------:R-:W-:-:S04]  /*0dc0*/  @P1 IMAD.WIDE.U32 R10, R236, c[0x0][0x2c8], RZ ;  /* 0x0000b200ec0a1a25 */ /* 0x000fc800078e00ff */
[----:B------:R-:W-:Y:S02]  /*0dd0*/  @P1 IMAD R5, R5, c[0x0][0x2c8], RZ ;  /* 0x0000b20005051a24 */ /* 0x000fe400078e02ff */
[----:B------:R-:W-:-:S04]  /*0de0*/  @P0 IMAD.WIDE R14, R236, R3, c[0x0][0x2b8] ;  /* 0x0000ae00ec0e0625 */ /* 0x000fc800078e0203 */
[----:B------:R-:W-:Y:S01]  /*0df0*/  @P1 IMAD R4, R236, c[0x0][0x2cc], R5 ;  /* 0x0000b300ec041a24 */ /* 0x000fe200078e0205 */
[----:B------:R-:W-:Y:S01]  /*0e00*/  CS2R R240, SRZ ;  /* 0x0000000000f07805 */ /* 0x000fe2000001ff00 */
[----:B------:R1:W5:Y:S01]  /*0e10*/  @P0 LDG.E R0, [R14.64] ;  /* 0x0000000a0e000981 */ /* 0x000362000c1e1900 */
[C---:B------:R-:W-:Y:S01]  /*0e20*/  @P1 LEA R240, P0, R10.reuse, c[0x0][0x2c0], 0x2 ;  /* 0x0000b0000af01a11 */ /* 0x040fe200078010ff */
[----:B------:R-:W-:Y:S01]  /*0e30*/  @P1 IMAD.IADD R5, R11, 0x1, R4 ;  /* 0x000000010b051824 */ /* 0x000fe200078e0204 */
[----:B------:R-:W-:Y:S02]  /*0e40*/  PLOP3.LUT P3, PT, PT, PT, PT, 0x8, 0x0 ;  /* 0x000000000000781c */ /* 0x000fe40003f6e170 */
[----:B------:R-:W-:Y:S02]  /*0e50*/  IABS R3, c[0x0][0x2d0] ;  /* 0x0000b40000037a13 */ /* 0x000fe40000000000 */
[----:B------:R-:W-:Y:S02]  /*0e60*/  @P1 SHF.L.U64.HI R5, R10, 0x2, R5 ;  /* 0x000000020a051819 */ /* 0x000fe40000010205 */
[----:B------:R1:W2:Y:S02]  /*0e70*/  R2UR UR6, R3 ;  /* 0x00000000030673c2 */ /* 0x0002a400000e0000 */
[----:B------:R-:W-:-:S02]  /*0e80*/  @P1 IADD3.X R241, R5, c[0x0][0x2c4], RZ, P0, !PT ;  /* 0x0000b10005f11a10 */ /* 0x000fc400007fe4ff */
        /* <DEDUP_REMOVED lines=44> */
[----:B------:R-:W-:-:S13]  /*1150*/  ISETP.GT.U32.AND P0, PT, R0, R5, PT ;  /* 0x000000050000720c */ /* 0x000fda0003f04070 */
[-C--:B------:R-:W-:Y:S02]  /*1160*/  @!P0 IADD3 R5, R5, -R0.reuse, RZ ;  /* 0x8000000005058210 */ /* 0x080fe40007ffe0ff */
[----:B------:R-:W-:Y:S02]  /*1170*/  @!P0 IADD3 R7, R7, 0x1, RZ ;  /* 0x0000000107078810 */ /* 0x000fe40007ffe0ff */
[----:B------:R-:W-:Y:S01]  /*1180*/  ISETP.GE.U32.AND P1, PT, R5, R0, PT ;  /* 0x000000000500720c */ /* 0x000fe20003f26070 */
[----:B------:R-:W-:Y:S01]  /*1190*/  IMAD.MOV R0, RZ, RZ, -R3 ;  /* 0x000000ffff007224 */ /* 0x000fe200078e0a03 */
[----:B------:R-:W-:-:S03]  /*11a0*/  ISETP.GE.AND P0, PT, R2, RZ, PT ;  /* 0x000000ff0200720c */ /* 0x000fc60003f06270 */
[----:B------:R-:W-:-:S05]  /*11b0*/  IMAD R25, R0, c[0x0][0x2d0], R25 ;  /* 0x0000b40000197a24 */ /* 0x000fca00078e0219 */
[----:B------:R-:W-:-:S03]  /*11c0*/  SHF.R.S32.HI R21, RZ, 0x1f, R25 ;  /* 0x0000001fff157819 */ /* 0x000fc60000011419 */
[----:B------:R-:W-:Y:S02]  /*11d0*/  @P1 IADD3 R7, R7, 0x1, RZ ;  /* 0x0000000107071810 */ /* 0x000fe40007ffe0ff */
[----:B------:R-:W-:Y:S01]  /*11e0*/  ISETP.NE.AND P1, PT, RZ, c[0x0][0x1c8], PT ;  /* 0x00007200ff007a0c */ /* 0x000fe20003f25270 */
[----:B------:R-:W-:Y:S01]  /*11f0*/  IMAD R0, R21, c[0x0][0x198], RZ ;  /* 0x0000660015007a24 */ /* 0x000fe200078e02ff */
[----:B------:R-:W-:-:S11]  /*1200*/  @!P0 IADD3 R7, -R7, RZ, RZ ;  /* 0x000000ff07078210 */ /* 0x000fd60007ffe1ff */
[----:B------:R-:W-:Y:S02]  /*1210*/  @!P1 LOP3.LUT R7, RZ, c[0x0][0x1c8], RZ, 0x33, !PT ;  /* 0x00007200ff079a12 */ /* 0x000fe400078e33ff */
[----:B--2---:R-:W-:Y:S01]  /*1220*/  SHF.R.S32.HI R3, RZ, 0x1f, R16 ;  /* 0x0000001fff037819 */ /* 0x004fe20000011410 */
[----:B------:R-:W-:-:S04]  /*1230*/  IMAD.WIDE.U32 R4, R16, c[0x0][0x180], RZ ;  /* 0x0000600010047a25 */ /* 0x000fc800078e00ff */
[C---:B------:R-:W-:Y:S02]  /*1240*/  IMAD R9, R3.reuse, c[0x0][0x180], RZ ;  /* 0x0000600003097a24 */ /* 0x040fe400078e02ff */
[----:B------:R-:W-:Y:S02]  /*1250*/  IMAD R3, R3, c[0x0][0x188], RZ ;  /* 0x0000620003037a24 */ /* 0x000fe400078e02ff */
[----:B------:R-:W-:Y:S02]  /*1260*/  IMAD R2, R16, c[0x0][0x184], R9 ;  /* 0x0000610010027a24 */ /* 0x000fe400078e0209 */
[----:B------:R-:W-:Y:S02]  /*1270*/  IMAD R9, R25, c[0x0][0x19c], R0 ;  /* 0x0000670019097a24 */ /* 0x000fe400078e0200 */
[----:B------:R-:W-:-:S04]  /*1280*/  IMAD.IADD R5, R5, 0x1, R2 ;  /* 0x0000000105057824 */ /* 0x000fc800078e0202 */
[----:B------:R-:W-:Y:S01]  /*1290*/  IMAD.WIDE.U32 R28, R25, c[0x0][0x198], R4 ;  /* 0x00006600191c7a25 */ /* 0x000fe200078e0004 */
[----:B------:R-:W-:-:S03]  /*12a0*/  SHF.R.S32.HI R5, RZ, 0x1f, R7 ;  /* 0x0000001fff057819 */ /* 0x000fc60000011407 */
[C---:B------:R-:W-:Y:S01]  /*12b0*/  IMAD R4, R16.reuse, c[0x0][0x18c], R3 ;  /* 0x0000630010047a24 */ /* 0x040fe200078e0203 */
[----:B------:R-:W-:Y:S01]  /*12c0*/  IADD3 R29, R29, R9, RZ ;  /* 0x000000091d1d7210 */ /* 0x000fe20007ffe0ff */
[----:B------:R-:W-:Y:S02]  /*12d0*/  IMAD R0, R5, c[0x0][0x1b0], RZ ;  /* 0x00006c0005007a24 */ /* 0x000fe400078e02ff */
[----:B------:R-:W-:-:S04]  /*12e0*/  IMAD.WIDE.U32 R16, R16, c[0x0][0x188], RZ ;  /* 0x0000620010107a25 */ /* 0x000fc800078e00ff */
[C---:B------:R-:W-:Y:S02]  /*12f0*/  IMAD R3, R7.reuse, c[0x0][0x1b4], R0 ;  /* 0x00006d0007037a24 */ /* 0x040fe400078e0200 */
[----:B------:R-:W-:-:S04]  /*1300*/  IMAD.WIDE.U32 R28, R7, c[0x0][0x1b0], R28 ;  /* 0x00006c00071c7a25 */ /* 0x000fc800078e001c */
[----:B------:R-:W-:Y:S01]  /*1310*/  IMAD.IADD R4, R17, 0x1, R4 ;  /* 0x0000000111047824 */ /* 0x000fe200078e0204 */
[----:B------:R-:W-:Y:S01]  /*1320*/  IADD3 R3, R29, R3, RZ ;  /* 0x000000031d037210 */ /* 0x000fe20007ffe0ff */
[----:B------:R-:W-:Y:S05]  /*1330*/  BRA `(.L_x_7479) ;  /* 0x0000045000007947 */ /* 0x000fea0003800000 */
.L_x_7478:
        /* <DEDUP_REMOVED lines=17> */
.L_x_7480:
[----:B------:R-:W-:Y:S01]  /*1450*/  IABS R7, c[0x0][0x1c8] ;  /* 0x0000720000077a13 */ /* 0x000fe20000000000 */
[----:B------:R-:W-:Y:S01]  /*1460*/  IMAD.MOV.U32 R10, RZ, RZ, RZ ;  /* 0x000000ffff0a7224 */ /* 0x000fe200078e00ff */
[----:B------:R-:W-:Y:S02]  /*1470*/  LEA R25, R33, 0xffffffc0, 0x6 ;  /* 0xffffffc021197811 */ /* 0x000fe400078e30ff */
[----:B------:R-:W1:Y:S02]  /*1480*/  I2F.RP R12, R7 ;  /* 0x00000007000c7306 */ /* 0x000e640000209400 */
[----:B------:R-:W-:-:S06]  /*1490*/  SHF.R.S32.HI R21, RZ, 0x1f, R25 ;  /* 0x0000001fff157819 */ /* 0x000fcc0000011419 */
        /* <DEDUP_REMOVED lines=26> */
[----:B------:R-:W-:Y:S01]  /*1640*/  @!P0 LOP3.LUT R7, RZ, c[0x0][0x1c8], RZ, 0x33, !PT ;  /* 0x00007200ff078a12 */ /* 0x000fe200078e33ff */
[----:B------:R-:W-:-:S03]  /*1650*/  @P4 IMAD.IADD R4, R2, 0x1, R9 ;  /* 0x0000000102044824 */ /* 0x000fc600078e0209 */
[----:B------:R-:W-:Y:S01]  /*1660*/  SHF.R.S32.HI R5, RZ, 0x1f, R7 ;  /* 0x0000001fff057819 */ /* 0x000fe20000011407 */
[----:B------:R-:W-:Y:S01]  /*1670*/  @P4 IMAD.WIDE.U32 R16, R4, c[0x0][0x1a0], RZ ;  /* 0x0000680004104a25 */ /* 0x000fe200078e00ff */
[----:B------:R-:W-:-:S03]  /*1680*/  IADD3 R11, R11, R3, RZ ;  /* 0x000000030b0b7210 */ /* 0x000fc60007ffe0ff */
[----:B------:R-:W-:Y:S02]  /*1690*/  IMAD R8, R5, c[0x0][0x1b0], RZ ;  /* 0x00006c0005087a24 */ /* 0x000fe400078e02ff */
[----:B------:R-:W-:-:S04]  /*16a0*/  IMAD.WIDE.U32 R28, R7, c[0x0][0x1b0], R10 ;  /* 0x00006c00071c7a25 */ /* 0x000fc800078e000a */
[----:B------:R-:W-:Y:S02]  /*16b0*/  IMAD R3, R7, c[0x0][0x1b4], R8 ;  /* 0x00006d0007037a24 */ /* 0x000fe400078e0208 */
[----:B------:R-:W-:Y:S02]  /*16c0*/  @P4 IMAD R4, R4, c[0x0][0x1a4], R17 ;  /* 0x0000690004044a24 */ /* 0x000fe400078e0211 */
        /* <DEDUP_REMOVED lines=12> */
.L_x_7479:
[----:B------:R-:W-:Y:S01]  /*1790*/  ISETP.NE.AND P0, PT, R13, -0x1, PT ;  /* 0xffffffff0d00780c */ /* 0x000fe20003f05270 */
[----:B------:R-:W-:Y:S01]  /*17a0*/  IMAD.IADD R231, R104, 0x1, -R105 ;  /* 0x0000000168e77824 */ /* 0x000fe200078e0a69 */
[----:B------:R-:W-:Y:S01]  /*17b0*/  SHF.R.S32.HI R103, RZ, 0x1f, R100 ;  /* 0x0000001fff677819 */ /* 0x000fe20000011464 */
[----:B------:R-:W-:Y:S01]  /*17c0*/  ULDC UR8, c[0x0][0x198] ;  /* 0x0000660000087ab9 */ /* 0x000fe20000000800 */
[----:B------:R-:W-:Y:S01]  /*17d0*/  SHF.R.S32.HI R2, RZ, 0x1f, R23 ;  /* 0x0000001fff027819 */ /* 0x000fe20000011417 */
[----:B------:R-:W-:Y:S01]  /*17e0*/  UIMAD.WIDE.U32 UR4, UR8, 0x20, URZ ;  /* 0x00000020080478a5 */ /* 0x000fe2000f8e003f */
[CC--:B------:R-:W-:Y:S01]  /*17f0*/  LEA.HI R11, R103.reuse, R100.reuse, RZ, 0x3 ;  /* 0x00000064670b7211 */ /* 0x0c0fe200078f18ff */
[----:B------:R-:W-:Y:S01]  /*1800*/  IMAD.SHL.U32 R246, R100, 0x2, RZ ;  /* 0x0000000264f67824 */ /* 0x000fe200078e00ff */
[----:B------:R-:W-:Y:S01]  /*1810*/  LEA.HI R14, R103, R100, RZ, 0x6 ;  /* 0x00000064670e7211 */ /* 0x000fe200078f30ff */
[----:B------:R-:W-:Y:S01]  /*1820*/  IMAD R2, R2, c[0x0][0x1a8], RZ ;  /* 0x00006a0002027a24 */ /* 0x000fe200078e02ff */
[----:B------:R-:W-:-:S02]  /*1830*/  SHF.R.S32.HI R8, RZ, 0x3, R11 ;  /* 0x00000003ff087819 */ /* 0x000fc4000001140b */
[----:B------:R-:W-:Y:S01]  /*1840*/  LOP3.LUT R11, R11, 0xfffffff8, RZ, 0xc0, !PT ;  /* 0xfffffff80b0b7812 */ /* 0x000fe200078ec0ff */
[C---:B------:R-:W-:Y:S01]  /*1850*/  @P0 IMAD.WIDE.U32 R26, R13.reuse, c[0x0][0x190], RZ ;  /* 0x000064000d1a0a25 */ /* 0x040fe200078e00ff */
[----:B------:R-:W-:Y:S02]  /*1860*/  @!P0 SHF.R.S32.HI R9, RZ, 0x1f, R236 ;  /* 0x0000001fff098819 */ /* 0x000fe400000114ec */
[C---:B------:R-:W-:Y:S01]  /*1870*/  IADD3 R15, R8.reuse, 0x10, RZ ;  /* 0x00000010080f7810 */ /* 0x040fe20007ffe0ff */
[----:B------:R-:W-:Y:S01]  /*1880*/  @P0 IMAD R10, R13, c[0x0][0x194], R27 ;  /* 0x000065000d0a0a24 */ /* 0x000fe200078e021b */
[----:B------:R-:W-:Y:S01]  /*1890*/  ISETP.GE.AND P4, PT, R8, R231, PT ;  /* 0x000000e70800720c */ /* 0x000fe20003f86270 */
[----:B------:R-:W-:Y:S01]  /*18a0*/  @!P0 IMAD R9, R9, c[0x0][0x178], RZ ;  /* 0x00005e0009098a24 */ /* 0x000fe200078e02ff */
[----:B------:R-:W-:Y:S01]  /*18b0*/  IADD3 R237, R33, -0x1, RZ ;  /* 0xffffffff21ed7810 */ /* 0x000fe20007ffe0ff */
[----:B------:R-:W-:Y:S01]  /*18c0*/  @!P0 IMAD.WIDE.U32 R12, R236, c[0x0][0x178], RZ ;  /* 0x00005e00ec0c8a25 */ /* 0x000fe200078e00ff */
[----:B------:R-:W-:-:S03]  /*18d0*/  LOP3.LUT R246, R246, 0x6, RZ, 0xc0, !PT ;  /* 0x00000006f6f67812 */ /* 0x000fc600078ec0ff */
[----:B-----5:R-:W-:Y:S01]  /*18e0*/  @!P0 IMAD R0, R236, c[0x0][0x17c], R9 ;  /* 0x00005f00ec008a24 */ /* 0x020fe200078e0209 */
[----:B------:R-:W-:Y:S01]  /*18f0*/  SHF.R.S32.HI R9, RZ, 0x1f, R8 ;  /* 0x0000001fff097819 */ /* 0x000fe20000011408 */
[----:B------:R-:W-:Y:S02]  /*1900*/  @!P0 IMAD.MOV.U32 R26, RZ, RZ, R12 ;  /* 0x000000ffff1a8224 */ /* 0x000fe400078e000c */
[----:B------:R-:W-:Y:S01]  /*1910*/  @!P0 IMAD.IADD R10, R13, 0x1, R0 ;  /* 0x000000010d0a8824 */ /* 0x000fe200078e0200 */
[-C--:B------:R-:W-:Y:S01]  /*1920*/  ISETP.GE.AND P0, PT, R15, R231.reuse, PT ;  /* 0x000000e70f00720c */ /* 0x080fe20003f06270 */
[----:B------:R-:W-:Y:S01]  /*1930*/  IMAD.IADD R0, R100, 0x1, -R11 ;  /* 0x0000000164007824 */ /* 0x000fe200078e0a0b */
[C---:B------:R-:W-:Y:S01]  /*1940*/  IADD3 R13, R8.reuse, 0x20, RZ ;  /* 0x00000020080d7810 */ /* 0x040fe20007ffe0ff */
[C---:B------:R-:W-:Y:S01]  /*1950*/  IMAD.SHL.U32 R12, R8.reuse, 0x40, RZ ;  /* 0x00000040080c7824 */ /* 0x040fe200078e00ff */
[----:B------:R-:W-:Y:S01]  /*1960*/  IADD3 R11, R8, 0x30, RZ ;  /* 0x00000030080b7810 */ /* 0x000fe20007ffe0ff */
[----:B------:R-:W-:Y:S01]  /*1970*/  IMAD.SHL.U32 R17, R0, 0x8, RZ ;  /* 0x0000000800117824 */ /* 0x000fe200078e00ff */
[----:B------:R-:W-:Y:S01]  /*1980*/  ISETP.GE.AND P6, PT, R13, R231, PT ;  /* 0x000000e70d00720c */ /* 0x000fe20003fc6270 */
[----:B------:R-:W-:Y:S01]  /*1990*/  IMAD.WIDE R30, R31, 0x40, R8 ;  /* 0x000000401f1e7825 */ /* 0x000fe200078e0208 */
[----:B------:R-:W-:-:S02]  /*19a0*/  LOP3.LUT R12, R12, 0x1c0, RZ, 0xc0, !PT ;  /* 0x000001c00c0c7812 */ /* 0x000fc400078ec0ff */
[----:B------:R-:W-:Y:S01]  /*19b0*/  IADD3 R26, P5, R17, R26, RZ ;  /* 0x0000001a111a7210 */ /* 0x000fe20007fbe0ff */
[----:B------:R-:W-:Y:S01]  /*19c0*/  IMAD R2, R23, c[0x0][0x1ac], R2 ;  /* 0x00006b0017027a24 */ /* 0x000fe200078e0202 */
[--C-:B------:R-:W-:Y:S01]  /*19d0*/  SHF.R.S32.HI R19, RZ, 0x1f, R17.reuse ;  /* 0x0000001fff137819 */ /* 0x100fe20000011411 */
[----:B------:R-:W-:Y:S01]  /*19e0*/  IMAD.SHL.U32 R239, R14, 0x8, RZ ;  /* 0x000000080eef7824 */ /* 0x000fe200078e00ff */
[C---:B------:R-:W-:Y:S02]  /*19f0*/  IADD3 R16, P1, R17.reuse, R16, RZ ;  /* 0x0000001011107210 */ /* 0x040fe40007f3e0ff */
[----:B------:R-:W-:Y:S01]  /*1a00*/  IADD3 R28, P2, R17, R28, RZ ;  /* 0x0000001c111c7210 */ /* 0x000fe20007f5e0ff */
[----:B------:R-:W-:Y:S01]  /*1a10*/  IMAD.X R27, R19, 0x1, R10, P5 ;  /* 0x00000001131b7824 */ /* 0x000fe200028e060a */
[----:B------:R-:W-:Y:S02]  /*1a20*/  LOP3.LUT R17, R12, 0x38, R17, 0xf8, !PT ;  /* 0x000000380c117812 */ /* 0x000fe400078ef811 */
[----:B------:R-:W-:Y:S01]  /*1a30*/  ISETP.GE.AND P5, PT, R11, R231, PT ;  /* 0x000000e70b00720c */ /* 0x000fe20003fa6270 */
[----:B------:R-:W-:Y:S01]  /*1a40*/  IMAD.WIDE.U32 R34, R23, c[0x0][0x1a8], R26 ;  /* 0x00006a0017227a25 */ /* 0x000fe200078e001a */
[----:B------:R-:W-:-:S03]  /*1a50*/  SHF.R.U32.HI R12, RZ, 0x3, R12 ;  /* 0x00000003ff0c7819 */ /* 0x000fc6000001160c */
[----:B------:R-:W-:Y:S01]  /*1a60*/  IMAD.X R29, R19, 0x1, R3, P2 ;  /* 0x00000001131d7824 */ /* 0x000fe200010e0603 */
[----:B------:R-:W-:Y:S01]  /*1a70*/  LOP3.LUT R12, R17, R12, RZ, 0x3c, !PT ;  /* 0x0000000c110c7212 */ /* 0x000fe200078e3cff */
[----:B------:R-:W-:Y:S01]  /*1a80*/  IMAD.X R17, R19, 0x1, R4, P1 ;  /* 0x0000000113117824 */ /* 0x000fe200008e0604 */
[C---:B------:R-:W-:Y:S01]  /*1a90*/  @!P0 IADD3 R24, P1, R30.reuse, 0x10, RZ ;  /* 0x000000101e188810 */ /* 0x040fe20007f3e0ff */
[----:B------:R-:W-:Y:S01]  /*1aa0*/  @!P4 IMAD R4, R31, c[0x0][0x190], RZ ;  /* 0x000064001f04ca24 */ /* 0x000fe200078e02ff */
[----:B------:R-:W-:Y:S01]  /*1ab0*/  @!P6 IADD3 R19, P2, R30, 0x20, RZ ;  /* 0x000000201e13e810 */ /* 0x000fe20007f5e0ff */
[----:B------:R-:W-:Y:S01]  /*1ac0*/  IMAD.IADD R35, R35, 0x1, R2 ;  /* 0x0000000123237824 */ /* 0x000fe200078e0202 */
[----:B------:R-:W-:Y:S01]  /*1ad0*/  LOP3.LUT R239, R12, 0xfffffe00, R239, 0xf8, !PT ;  /* 0xfffffe000cef7812 */ /* 0x000fe200078ef8ef */
[----:B------:R-:W-:Y:S01]  /*1ae0*/  @!P0 IMAD.X R3, RZ, RZ, R31, P1 ;  /* 0x000000ffff038224 */ /* 0x000fe200008e061f */
[C---:B------:R-:W-:Y:S01]  /*1af0*/  @!P5 IADD3 R18, P1, R30.reuse, 0x30, RZ ;  /* 0x000000301e12d810 */ /* 0x040fe20007f3e0ff */
[----:B------:R-:W-:-:S02]  /*1b00*/  @!P4 IMAD R4, R30, c[0x0][0x194], R4 ;  /* 0x000065001e04ca24 */ /* 0x000fc400078e0204 */
[--C-:B------:R-:W-:Y:S02]  /*1b10*/  @!P6 IMAD.X R2, RZ, RZ, R31.reuse, P2 ;  /* 0x000000ffff02e224 */ /* 0x100fe400010e061f */
[----:B------:R-:W-:Y:S02]  /*1b20*/  @!P5 IMAD.X R14, RZ, RZ, R31, P1 ;  /* 0x000000ffff0ed224 */ /* 0x000fe400008e061f */
[--C-:B------:R-:W-:Y:S02]  /*1b30*/  @!P0 IMAD.MOV.U32 R36, RZ, RZ, R34.reuse ;  /* 0x000000ffff248224 */ /* 0x100fe400078e0022 */
[--C-:B------:R-:W-:Y:S02]  /*1b40*/  @!P6 IMAD.MOV.U32 R26, RZ, RZ, R34.reuse ;  /* 0x000000ffff1ae224 */ /* 0x100fe400078e0022 */
[--C-:B------:R-:W-:Y:S02]  /*1b50*/  @!P5 IMAD.MOV.U32 R22, RZ, RZ, R34.reuse ;  /* 0x000000ffff16d224 */ /* 0x100fe400078e0022 */
[----:B------:R-:W-:Y:S01]  /*1b60*/  @!P4 IMAD.WIDE.U32 R30, R30, c[0x0][0x190], R34 ;  /* 0x000064001e1eca25 */ /* 0x000fe200078e0022 */
[----:B------:R-:W-:-:S03]  /*1b70*/  IADD3 R34, P1, R8, R25, RZ ;  /* 0x0000001908227210 */ /* 0x000fc60007f3e0ff */
[--C-:B------:R-:W-:Y:S02]  /*1b80*/  @!P6 IMAD.MOV.U32 R27, RZ, RZ, R35.reuse ;  /* 0x000000ffff1be224 */ /* 0x100fe400078e0023 */
[----:B------:R-:W-:Y:S02]  /*1b90*/  @!P0 IMAD R3, R3, c[0x0][0x190], RZ ;  /* 0x0000640003038a24 */ /* 0x000fe400078e02ff */
[----:B------:R-:W-:Y:S02]  /*1ba0*/  @!P6 IMAD R2, R2, c[0x0][0x190], RZ ;  /* 0x000064000202ea24 */ /* 0x000fe400078e02ff */
[----:B------:R-:W-:Y:S02]  /*1bb0*/  @!P0 IMAD.MOV.U32 R37, RZ, RZ, R35 ;  /* 0x000000ffff258224 */ /* 0x000fe400078e0023 */
[----:B------:R-:W-:Y:S01]  /*1bc0*/  IMAD.X R10, R9, 0x1, R21, P1 ;  /* 0x00000001090a7824 */ /* 0x000fe200008e0615 */
[----:B------:R-:W-:Y:S01]  /*1bd0*/  @!P4 LEA R20, P1, R30, c[0x0][0x160], 0x1 ;  /* 0x000058001e14ca11 */ /* 0x000fe200078208ff */
[----:B------:R-:W-:-:S02]  /*1be0*/  @!P4 IMAD.IADD R4, R31, 0x1, R4 ;  /* 0x000000011f04c824 */ /* 0x000fc400078e0204 */
[----:B------:R-:W-:Y:S02]  /*1bf0*/  @!P0 IMAD R12, R24, c[0x0][0x194], R3 ;  /* 0x00006500180c8a24 */ /* 0x000fe400078e0203 */
[C---:B------:R-:W-:Y:S01]  /*1c00*/  @!P6 IMAD R2, R19.reuse, c[0x0][0x194], R2 ;  /* 0x000065001302ea24 */ /* 0x040fe200078e0202 */
[----:B------:R-:W-:Y:S01]  /*1c10*/  @!P4 LEA.HI.X R21, R30, c[0x0][0x164], R4, 0x1, P1 ;  /* 0x000059001e15ca11 */ /* 0x000fe200008f0c04 */
[----:B------:R-:W-:-:S04]  /*1c20*/  @!P6 IMAD.WIDE.U32 R26, R19, c[0x0][0x190], R26 ;  /* 0x00006400131aea25 */ /* 0x000fc800078e001a */
[----:B------:R-:W-:Y:S01]  /*1c30*/  IMAD.SHL.U32 R3, R237, 0x40, RZ ;  /* 0x00000040ed037824 */ /* 0x000fe200078e00ff */
[----:B------:R-:W-:Y:S01]  /*1c40*/  @!P6 LEA R30, P1, R26, c[0x0][0x160], 0x1 ;  /* 0x000058001a1eea11 */ /* 0x000fe200078208ff */
[----:B------:R-:W-:-:S04]  /*1c50*/  @!P0 IMAD.WIDE.U32 R24, R24, c[0x0][0x190], R36 ;  /* 0x0000640018188a25 */ /* 0x000fc800078e0024 */
[----:B------:R-:W-:Y:S01]  /*1c60*/  @!P6 IMAD.IADD R2, R27, 0x1, R2 ;  /* 0x000000011b02e824 */ /* 0x000fe200078e0202 */
[----:B------:R-:W-:Y:S01]  /*1c70*/  @!P0 LEA R36, P2, R24, c[0x0][0x160], 0x1 ;  /* 0x0000580018248a11 */ /* 0x000fe200078408ff */
[----:B------:R-:W-:Y:S02]  /*1c80*/  IMAD.IADD R4, R6, 0x1, -R3 ;  /* 0x0000000106047824 */ /* 0x000fe400078e0a03 */
[----:B------:R-:W-:Y:S01]  /*1c90*/  @!P0 IMAD.IADD R25, R25, 0x1, R12 ;  /* 0x0000000119198824 */ /* 0x000fe200078e020c */
[----:B------:R-:W-:Y:S01]  /*1ca0*/  @!P6 LEA.HI.X R31, R26, c[0x0][0x164], R2, 0x1, P1 ;  /* 0x000059001a1fea11 */ /* 0x000fe200008f0c02 */
[----:B------:R-:W-:Y:S01]  /*1cb0*/  IMAD.SHL.U32 R239, R239, 0x2, RZ ;  /* 0x00000002efef7824 */ /* 0x000fe200078e00ff */
[----:B------:R-:W-:Y:S01]  /*1cc0*/  ISETP.GE.AND P1, PT, R15, R4, PT ;  /* 0x000000040f00720c */ /* 0x000fe20003f26270 */
[----:B------:R-:W-:Y:S01]  /*1cd0*/  @!P5 IMAD.MOV.U32 R23, RZ, RZ, R35 ;  /* 0x000000ffff17d224 */ /* 0x000fe200078e0023 */
[----:B------:R-:W-:Y:S01]  /*1ce0*/  @!P0 LEA.HI.X R37, R24, c[0x0][0x164], R25, 0x1, P2 ;  /* 0x0000590018258a11 */ /* 0x000fe200010f0c19 */
[----:B------:R-:W-:Y:S01]  /*1cf0*/  IMAD R9, R9, c[0x0][0x198], RZ ;  /* 0x0000660009097a24 */ /* 0x000fe200078e02ff */
[----:B------:R-:W-:Y:S01]  /*1d00*/  @!PT LDS RZ, [RZ] ;  /* 0x00000000fffff984 */ /* 0x000fe20000000800 */
[----:B------:R-:W-:Y:S01]  /*1d10*/  @!PT LDS RZ, [RZ] ;  /* 0x00000000fffff984 */ /* 0x000fe20000000800 */
[----:B------:R-:W-:Y:S01]  /*1d20*/  @!PT LDS RZ, [RZ] ;  /* 0x00000000fffff984 */ /* 0x000fe20000000800 */
[----:B------:R1:W-:Y:S01]  /*1d30*/  @!P4 LDGSTS.E.BYPASS.LTC128B.128 [R239], [R20.64] ;  /* 0x0000000014efcfae */ /* 0x0003e2000b901d4a */
[----:B------:R-:W-:-:S02]  /*1d40*/  @!P5 IMAD R19, R14, c[0x0][0x190], RZ ;  /* 0x000064000e13da24 */ /* 0x000fc400078e02ff */
[C---:B------:R-:W-:Y:S01]  /*1d50*/  IMAD R9, R8.reuse, c[0x0][0x19c], R9 ;  /* 0x0000670008097a24 */ /* 0x040fe200078e0209 */
[----:B------:R1:W-:Y:S01]  /*1d60*/  @!P4 LDGSTS.E.BYPASS.LTC128B.128 [R239+0x2000], [R20.64+0x80] ;  /* 0x0200008014efcfae */ /* 0x0003e2000b901d4a */
[----:B------:R-:W-:-:S03]  /*1d70*/  IMAD.WIDE.U32 R28, R8, c[0x0][0x198], R28 ;  /* 0x00006600081c7a25 */ /* 0x000fc600078e001c */
[----:B------:R1:W-:Y:S01]  /*1d80*/  @!P4 LDGSTS.E.BYPASS.LTC128B.128 [R239+0x4000], [R20.64+0x100] ;  /* 0x0400010014efcfae */ /* 0x0003e2000b901d4a */
[C---:B------:R-:W-:Y:S02]  /*1d90*/  @!P5 IMAD R19, R18.reuse, c[0x0][0x194], R19 ;  /* 0x000065001213da24 */ /* 0x040fe400078e0213 */
[----:B------:R-:W-:Y:S01]  /*1da0*/  @!P5 IMAD.WIDE.U32 R22, R18, c[0x0][0x190], R22 ;  /* 0x000064001216da25 */ /* 0x000fe200078e0016 */
[----:B------:R1:W-:Y:S01]  /*1db0*/  @!P4 LDGSTS.E.BYPASS.LTC128B.128 [R239+0x6000], [R20.64+0x180] ;  /* 0x0600018014efcfae */ /* 0x0003e2000b901d4a */
[----:B------:R-:W-:Y:S02]  /*1dc0*/  ISETP.GE.AND P4, PT, R8, R4, PT ;  /* 0x000000040800720c */ /* 0x000fe40003f86270 */
[----:B------:R-:W-:Y:S01]  /*1dd0*/  IMAD.IADD R165, R29, 0x1, R9 ;  /* 0x000000011da57824 */ /* 0x000fe200078e0209 */
[----:B------:R2:W-:Y:S01]  /*1de0*/  @!P0 LDGSTS.E.BYPASS.LTC128B.128 [R239+0x800], [R36.64] ;  /* 0x0080000024ef8fae */ /* 0x0005e2000b901d4a */
[----:B------:R-:W-:Y:S01]  /*1df0*/  @!P5 IMAD.IADD R19, R23, 0x1, R19 ;  /* 0x000000011713d824 */ /* 0x000fe200078e0213 */
[C---:B------:R-:W-:Y:S01]  /*1e00*/  @!P5 LEA R18, P2, R22.reuse, c[0x0][0x160], 0x1 ;  /* 0x000058001612da11 */ /* 0x040fe200078408ff */
[----:B------:R-:W-:Y:S01]  /*1e10*/  IMAD.MOV.U32 R2, RZ, RZ, R28 ;  /* 0x000000ffff027224 */ /* 0x000fe200078e001c */
[----:B------:R2:W-:Y:S01]  /*1e20*/  @!P0 LDGSTS.E.BYPASS.LTC128B.128 [R239+0x2800], [R36.64+0x80] ;  /* 0x0280008024ef8fae */ /* 0x0005e2000b901d4a */
[----:B------:R-:W-:Y:S01]  /*1e30*/  IMAD.U32 R9, RZ, RZ, UR8 ;  /* 0x00000008ff097e24 */ /* 0x000fe2000f8e00ff */
[----:B------:R-:W-:Y:S01]  /*1e40*/  @!P5 LEA.HI.X R19, R22, c[0x0][0x164], R19, 0x1, P2 ;  /* 0x000059001613da11 */ /* 0x000fe200010f0c13 */
[----:B------:R-:W-:Y:S01]  /*1e50*/  IMAD.MOV.U32 R14, RZ, RZ, c[0x0][0x19c] ;  /* 0x00006700ff0e7624 */ /* 0x000fe200078e00ff */
[----:B------:R2:W-:Y:S01]  /*1e60*/  @!P0 LDGSTS.E.BYPASS.LTC128B.128 [R239+0x4800], [R36.64+0x100] ;  /* 0x0480010024ef8fae */ /* 0x0005e2000b901d4a */
[----:B------:R-:W-:Y:S01]  /*1e70*/  IMAD.U32 R12, RZ, RZ, UR8 ;  /* 0x00000008ff0c7e24 */ /* 0x000fe2000f8e00ff */
[----:B------:R-:W-:Y:S01]  /*1e80*/  @!P1 LEA R9, P2, R9, R2, 0x4 ;  /* 0x0000000209099211 */ /* 0x000fe200078420ff */
[----:B------:R-:W-:Y:S01]  /*1e90*/  IMAD.WIDE.U32 R16, R7, c[0x0][0x1b8], R16 ;  /* 0x00006e0007107a25 */ /* 0x000fe200078e0010 */
[----:B------:R2:W-:Y:S01]  /*1ea0*/  @!P0 LDGSTS.E.BYPASS.LTC128B.128 [R239+0x6800], [R36.64+0x180] ;  /* 0x0680018024ef8fae */ /* 0x0005e2000b901d4a */
[----:B------:R-:W-:-:S02]  /*1eb0*/  ISETP.GE.AND P0, PT, R13, R4, PT ;  /* 0x000000040d00720c */ /* 0x000fc40003f06270 */
[----:B------:R-:W-:Y:S01]  /*1ec0*/  @!P1 LEA.HI.X R12, R12, R165, R14, 0x4, P2 ;  /* 0x000000a50c0c9211 */ /* 0x000fe200010f240e */
[----:B------:R3:W-:Y:S04]  /*1ed0*/  @!P6 LDGSTS.E.BYPASS.LTC128B.128 [R239+0x1000], [R30.64] ;  /* 0x010000001eefefae */ /* 0x0007e8000b901d4a */
[----:B------:R3:W-:Y:S01]  /*1ee0*/  @!P6 LDGSTS.E.BYPASS.LTC128B.128 [R239+0x3000], [R30.64+0x80] ;  /* 0x030000801eefefae */ /* 0x0007e2000b901d4a */
[----:B-1----:R-:W-:-:S03]  /*1ef0*/  @!P1 LEA R20, P2, R9, c[0x0][0x168], 0x1 ;  /* 0x00005a0009149a11 */ /* 0x002fc600078408ff */
[----:B------:R3:W-:Y:S01]  /*1f00*/  @!P6 LDGSTS.E.BYPASS.LTC128B.128 [R239+0x5000], [R30.64+0x100] ;  /* 0x050001001eefefae */ /* 0x0007e2000b901d4a */
[----:B------:R-:W-:Y:S01]  /*1f10*/  @!P1 LEA.HI.X R21, R9, c[0x0][0x16c], R12, 0x1, P2 ;  /* 0x00005b0009159a11 */ /* 0x000fe200010f0c0c */
[----:B------:R-:W-:Y:S01]  /*1f20*/  IMAD.SHL.U32 R12, R14, 0x20, RZ ;  /* 0x000000200e0c7824 */ /* 0x000fe200078e00ff */
[C---:B------:R-:W-:Y:S01]  /*1f30*/  @!P0 IADD3 R9, P2, R2.reuse, UR4, RZ ;  /* 0x0000000402098c10 */ /* 0x040fe2000ff5e0ff */
[----:B------:R3:W-:Y:S01]  /*1f40*/  @!P6 LDGSTS.E.BYPASS.LTC128B.128 [R239+0x7000], [R30.64+0x180] ;  /* 0x070001801eefefae */ /* 0x0007e2000b901d4a */
[C---:B------:R-:W-:Y:S02]  /*1f50*/  @!P4 LEA R24, P6, R2.reuse, c[0x0][0x168], 0x1 ;  /* 0x00005a000218ca11 */ /* 0x040fe400078c08ff */
[----:B------:R-:W-:Y:S01]  /*1f60*/  @!P0 IADD3.X R12, R165, UR5, R12, P2, !PT ;  /* 0x00000005a50c8c10 */ /* 0x000fe200097fe40c */
[----:B------:R1:W-:Y:S01]  /*1f70*/  @!P5 LDGSTS.E.BYPASS.LTC128B.128 [R239+0x1800], [R18.64] ;  /* 0x0180000012efdfae */ /* 0x0003e2000b901d4a */
[C---:B------:R-:W-:Y:S02]  /*1f80*/  @!P0 LEA R22, P2, R9.reuse, c[0x0][0x168], 0x1 ;  /* 0x00005a0009168a11 */ /* 0x040fe400078408ff */
[----:B------:R-:W-:Y:S01]  /*1f90*/  @!P4 LEA.HI.X R25, R2, c[0x0][0x16c], R165, 0x1, P6 ;  /* 0x00005b000219ca11 */ /* 0x000fe200030f0ca5 */
[----:B------:R1:W-:Y:S01]  /*1fa0*/  @!P5 LDGSTS.E.BYPASS.LTC128B.128 [R239+0x3800], [R18.64+0x80] ;  /* 0x0380008012efdfae */ /* 0x0003e2000b901d4a */
[----:B------:R-:W-:Y:S01]  /*1fb0*/  @!P0 LEA.HI.X R23, R9, c[0x0][0x16c], R12, 0x1, P2 ;  /* 0x00005b0009178a11 */ /* 0x000fe200010f0c0c */
[----:B------:R-:W-:Y:S01]  /*1fc0*/  IMAD R12, R5, c[0x0][0x1b8], RZ ;  /* 0x00006e00050c7a24 */ /* 0x000fe200078e02ff */
[-C--:B------:R-:W-:Y:S01]  /*1fd0*/  ISETP.GE.AND P2, PT, R11, R4.reuse, PT ;  /* 0x000000040b00720c */ /* 0x080fe20003f46270 */
[----:B------:R1:W-:Y:S01]  /*1fe0*/  @!P5 LDGSTS.E.BYPASS.LTC128B.128 [R239+0x5800], [R18.64+0x100] ;  /* 0x0580010012efdfae */ /* 0x0003e2000b901d4a */
[----:B------:R-:W-:Y:S01]  /*1ff0*/  ISETP.GE.AND P6, PT, R15, R4, PT ;  /* 0x000000040f00720c */ /* 0x000fe20003fc6270 */
[----:B------:R-:W-:Y:S01]  /*2000*/  IMAD R5, R7, c[0x0][0x1bc], R12 ;  /* 0x00006f0007057a24 */ /* 0x000fe200078e020c */
[----:B------:R-:W-:Y:S01]  /*2010*/  LEA.HI R9, R103, R100, RZ, 0x4 ;  /* 0x0000006467097211 */ /* 0x000fe200078f20ff */
[----:B------:R1:W-:Y:S01]  /*2020*/  @!P5 LDGSTS.E.BYPASS.LTC128B.128 [R239+0x7800], [R18.64+0x180] ;  /* 0x0780018012efdfae */ /* 0x0003e2000b901d4a */
[----:B------:R-:W-:Y:S01]  /*2030*/  ISETP.GE.AND P5, PT, R13, R4, PT ;  /* 0x000000040d00720c */ /* 0x000fe20003fa6270 */
[----:B------:R-:W-:Y:S01]  /*2040*/  IMAD.IADD R17, R17, 0x1, R5 ;  /* 0x0000000111117824 */ /* 0x000fe200078e0205 */
[----:B------:R-:W-:Y:S01]  /*2050*/  LEA.HI R103, R103, R100, RZ, 0x5 ;  /* 0x0000006467677211 */ /* 0x000fe200078f28ff */
[----:B------:R4:W-:Y:S01]  /*2060*/  @!P4 LDGSTS.E.BYPASS.LTC128B.128 [R239+0x8000], [R24.64] ;  /* 0x0800000018efcfae */ /* 0x0009e2000b901d4a */
[----:B------:R-:W-:-:S02]  /*2070*/  IMAD R7, R10, c[0x0][0x1a0], RZ ;  /* 0x000068000a077a24 */ /* 0x000fc400078e02ff */
[----:B------:R-:W-:Y:S01]  /*2080*/  SHF.R.S32.HI R102, RZ, 0x5, R103 ;  /* 0x00000005ff667819 */ /* 0x000fe20000011467 */
[----:B------:R4:W-:Y:S01]  /*2090*/  @!P4 LDGSTS.E.BYPASS.LTC128B.128 [R239+0xa000], [R24.64+0x80] ;  /* 0x0a00008018efcfae */ /* 0x0009e2000b901d4a */
[----:B------:R-:W-:Y:S01]  /*20a0*/  @!P2 IMAD.MOV.U32 R164, RZ, RZ, R2 ;  /* 0x000000ffffa4a224 */ /* 0x000fe200078e0002 */
[----:B------:R-:W-:Y:S01]  /*20b0*/  LOP3.LUT R103, R103, 0xffffffe0, RZ, 0xc0, !PT ;  /* 0xffffffe067677812 */ /* 0x000fe200078ec0ff */
[----:B------:R-:W-:Y:S01]  /*20c0*/  @!P2 IMAD R14, R14, 0x30, RZ ;  /* 0x000000300e0ea824 */ /* 0x000fe200078e02ff */
[----:B------:R4:W-:Y:S01]  /*20d0*/  @!P4 LDGSTS.E.BYPASS.LTC128B.128 [R239+0xc000], [R24.64+0x100] ;  /* 0x0c00010018efcfae */ /* 0x0009e2000b901d4a */
[C---:B------:R-:W-:Y:S02]  /*20e0*/  IMAD R7, R34.reuse, c[0x0][0x1a4], R7 ;  /* 0x0000690022077a24 */ /* 0x040fe400078e0207 */
[----:B------:R-:W-:Y:S01]  /*20f0*/  IMAD.WIDE.U32 R34, R34, c[0x0][0x1a0], R16 ;  /* 0x0000680022227a25 */ /* 0x000fe200078e0010 */
[----:B------:R4:W-:Y:S01]  /*2100*/  @!P4 LDGSTS.E.BYPASS.LTC128B.128 [R239+0xe000], [R24.64+0x180] ;  /* 0x0e00018018efcfae */ /* 0x0009e2000b901d4a */
[----:B------:R-:W-:-:S02]  /*2110*/  ISETP.GE.AND P4, PT, R11, R4, PT ;  /* 0x000000040b00720c */ /* 0x000fc40003f86270 */
[----:B------:R-:W-:Y:S01]  /*2120*/  SHF.R.S32.HI R11, RZ, 0x4, R9 ;  /* 0x00000004ff0b7819 */ /* 0x000fe20000011409 */
[----:B------:R1:W-:Y:S01]  /*2130*/  @!P1 LDGSTS.E.BYPASS.LTC128B.128 [R239+0x8800], [R20.64] ;  /* 0x0880000014ef9fae */ /* 0x0003e2000b901d4a */
[----:B------:R-:W-:Y:S01]  /*2140*/  LOP3.LUT R9, R9, 0xfffffff0, RZ, 0xc0, !PT ;  /* 0xfffffff009097812 */ /* 0x000fe200078ec0ff */
[----:B------:R-:W-:Y:S02]  /*2150*/  IMAD.IADD R32, R35, 0x1, R7 ;  /* 0x0000000123207824 */ /* 0x000fe400078e0207 */
[----:B------:R2:W-:Y:S04]  /*2160*/  @!P1 LDGSTS.E.BYPASS.LTC128B.128 [R239+0xa800], [R20.64+0x80] ;  /* 0x0a80008014ef9fae */ /* 0x0005e8000b901d4a */
[----:B------:R2:W-:Y:S04]  /*2170*/  @!P1 LDGSTS.E.BYPASS.LTC128B.128 [R239+0xc800], [R20.64+0x100] ;  /* 0x0c80010014ef9fae */ /* 0x0005e8000b901d4a */
[----:B------:R2:W-:Y:S01]  /*2180*/  @!P1 LDGSTS.E.BYPASS.LTC128B.128 [R239+0xe800], [R20.64+0x180] ;  /* 0x0e80018014ef9fae */ /* 0x0005e2000b901d4a */
[----:B------:R-:W-:Y:S01]  /*2190*/  ISETP.GE.AND P1, PT, R8, R4, PT ;  /* 0x000000040800720c */ /* 0x000fe20003f26270 */
[----:B------:R-:W-:-:S02]  /*21a0*/  IMAD.U32 R4, RZ, RZ, UR8 ;  /* 0x00000008ff047e24 */ /* 0x000fc4000f8e00ff */
[----:B------:R2:W-:Y:S02]  /*21b0*/  @!P0 LDGSTS.E.BYPASS.LTC128B.128 [R239+0x9000], [R22.64] ;  /* 0x0900000016ef8fae */ /* 0x0005e4000b901d4a */
[----:B------:R-:W-:Y:S01]  /*21c0*/  @!P2 IMAD.WIDE.U32 R12, R4, 0x30, R164 ;  /* 0x00000030040ca825 */ /* 0x000fe200078e00a4 */
[----:B------:R-:W-:Y:S01]  /*21d0*/  LEA.HI R4, R11, R11, RZ, 0x1 ;  /* 0x0000000b0b047211 */ /* 0x000fe200078f08ff */
[----:B------:R2:W-:Y:S02]  /*21e0*/  @!P0 LDGSTS.E.BYPASS.LTC128B.128 [R239+0xb000], [R22.64+0x80] ;  /* 0x0b00008016ef8fae */ /* 0x0005e4000b901d4a */
[----:B------:R-:W-:Y:S01]  /*21f0*/  @!P2 IMAD.IADD R5, R13, 0x1, R14 ;  /* 0x000000010d05a824 */ /* 0x000fe200078e020e */
[----:B------:R-:W-:Y:S01]  /*2200*/  LOP3.LUT R4, R4, 0xfffffffe, RZ, 0xc0, !PT ;  /* 0xfffffffe04047812 */ /* 0x000fe200078ec0ff */
[----:B------:R2:W-:Y:S01]  /*2210*/  @!P0 LDGSTS.E.BYPASS.LTC128B.128 [R239+0xd000], [R22.64+0x100] ;  /* 0x0d00010016ef8fae */ /* 0x0005e2000b901d4a */
[----:B------:R-:W-:-:S03]  /*2220*/  IMAD.SHL.U32 R14, R0, 0x40, RZ ;  /* 0x00000040000e7824 */ /* 0x000fc600078e00ff */
[----:B------:R2:W-:Y:S01]  /*2230*/  @!P0 LDGSTS.E.BYPASS.LTC128B.128 [R239+0xf000], [R22.64+0x180] ;  /* 0x0f00018016ef8fae */ /* 0x0005e2000b901d4a */
[----:B-1----:R-:W-:Y:S01]  /*2240*/  @!P2 LEA R18, P0, R12, c[0x0][0x168], 0x1 ;  /* 0x00005a000c12aa11 */ /* 0x002fe200078008ff */
[----:B------:R-:W-:Y:S02]  /*2250*/  IMAD.IADD R11, R11, 0x1, -R4 ;  /* 0x000000010b0b7824 */ /* 0x000fe400078e0a04 */
[----:B------:R-:W-:Y:S01]  /*2260*/  IMAD.IADD R4, R100, 0x1, -R9 ;  /* 0x0000000164047824 */ /* 0x000fe200078e0a09 */
[----:B------:R-:W-:Y:S01]  /*2270*/  @!P2 LEA.HI.X R19, R12, c[0x0][0x16c], R5, 0x1, P0 ;  /* 0x00005b000c13aa11 */ /* 0x000fe200000f0c05 */
[----:B------:R-:W-:Y:S01]  /*2280*/  IMAD.MOV.U32 R5, RZ, RZ, 0x20 ;  /* 0x00000020ff057424 */ /* 0x000fe200078e00ff */
[----:B------:R-:W-:Y:S01]  /*2290*/  LEA R234, P0, R34, c[0x0][0x170], 0x1 ;  /* 0x00005c0022ea7a11 */ /* 0x000fe200078008ff */
[----:B------:R-:W-:Y:S01]  /*22a0*/  IMAD.SHL.U32 R9, R8, 0x8, RZ ;  /* 0x0000000808097824 */ /* 0x000fe200078e00ff */
[----:B------:R-:W-:Y:S01]  /*22b0*/  SHF.R.S32.HI R101, RZ, 0x1f, R4 ;  /* 0x0000001fff657819 */ /* 0x000fe20000011404 */
[----:B------:R1:W-:Y:S01]  /*22c0*/  @!P2 LDGSTS.E.BYPASS.LTC128B.128 [R239+0x9800], [R18.64] ;  /* 0x0980000012efafae */ /* 0x0003e2000b901d4a */
[----:B------:R-:W-:Y:S01]  /*22d0*/  LEA.HI.X R233, R34, c[0x0][0x174], R32, 0x1, P0 ;  /* 0x00005d0022e97a11 */ /* 0x000fe200000f0c20 */
[----:B------:R-:W-:Y:S01]  /*22e0*/  IMAD.WIDE.U32 R12, R5, c[0x0][0x1a0], RZ ;  /* 0x00006800050c7a25 */ /* 0x000fe200078e00ff */
[----:B------:R-:W-:Y:S01]  /*22f0*/  LOP3.LUT R8, R14, 0x1c0, RZ, 0xc0, !PT ;  /* 0x000001c00e087812 */ /* 0x000fe200078ec0ff */
[----:B------:R1:W-:Y:S01]  /*2300*/  @!P2 LDGSTS.E.BYPASS.LTC128B.128 [R239+0xb800], [R18.64+0x80] ;  /* 0x0b80008012efafae */ /* 0x0003e2000b901d4a */
[----:B------:R-:W-:Y:S01]  /*2310*/  LEA.HI R101, R101, R4, RZ, 0x3 ;  /* 0x0000000465657211 */ /* 0x000fe200078f18ff */
[----:B------:R-:W-:Y:S01]  /*2320*/  @!P4 IMAD.MOV.U32 R14, RZ, RZ, c[0x0][0x1a0] ;  /* 0x00006800ff0ec624 */ /* 0x000fe200078e00ff */
[----:B------:R-:W-:Y:S01]  /*2330*/  @!P6 IADD3 R12, P0, R234, R12, RZ ;  /* 0x0000000cea0ce210 */ /* 0x000fe20007f1e0ff */
[----:B------:R1:W-:Y:S01]  /*2340*/  @!P2 LDGSTS.E.BYPASS.LTC128B.128 [R239+0xd800], [R18.64+0x100] ;  /* 0x0d80010012efafae */ /* 0x0003e2000b901d4a */
[----:B------:R-:W-:Y:S01]  /*2350*/  @!P4 IMAD.MOV.U32 R235, RZ, RZ, R233 ;  /* 0x000000ffffebc224 */ /* 0x000fe200078e00e9 */
[----:B------:R-:W-:Y:S01]  /*2360*/  LOP3.LUT R7, R8, 0x8, R9, 0xf8, !PT ;  /* 0x0000000808077812 */ /* 0x000fe200078ef809 */
[----:B------:R-:W-:Y:S01]  /*2370*/  IMAD R10, R5, c[0x0][0x1a4], RZ ;  /* 0x00006900050a7a24 */ /* 0x000fe200078e02ff */
[----:B------:R1:W-:Y:S01]  /*2380*/  @!P2 LDGSTS.E.BYPASS.LTC128B.128 [R239+0xf800], [R18.64+0x180] ;  /* 0x0f80018012efafae */ /* 0x0003e2000b901d4a */
[----:B------:R-:W-:Y:S01]  /*2390*/  LOP3.LUT R9, R101, 0xfffffff8, RZ, 0xc0, !PT ;  /* 0xfffffff865097812 */ /* 0x000fe200078ec0ff */
[----:B------:R-:W-:Y:S01]  /*23a0*/  @!P4 IMAD.WIDE.U32 R14, R14, 0x60, R234 ;  /* 0x000000600e0ec825 */ /* 0x000fe200078e00ea */
[----:B------:R-:W-:Y:S01]  /*23b0*/  SHF.R.U32.HI R8, RZ, 0x3, R8 ;  /* 0x00000003ff087819 */ /* 0x000fe20000011608 */
[----:B------:R-:W0:Y:S01]  /*23c0*/  LDGDEPBAR ;  /* 0x00000000000079af */ /* 0x000e220000000000 */
[----:B------:R-:W-:Y:S01]  /*23d0*/  @!P6 IADD3.X R13, R233, R13, R10, P0, !PT ;  /* 0x0000000de90de210 */ /* 0x000fe200007fe40a */
[----:B------:R-:W-:Y:S01]  /*23e0*/  @!P1 IMAD.MOV.U32 R235, RZ, RZ, R233 ;  /* 0x000000ffffeb9224 */ /* 0x000fe200078e00e9 */
[----:B------:R-:W-:Y:S01]  /*23f0*/  LOP3.LUT R8, R7, R8, RZ, 0x3c, !PT ;  /* 0x0000000807087212 */ /* 0x000fe200078e3cff */
[----:B------:R-:W-:-:S02]  /*2400*/  IMAD.IADD R4, R4, 0x1, -R9 ;  /* 0x0000000104047824 */ /* 0x000fc400078e0a09 */
[----:B------:R-:W-:Y:S02]  /*2410*/  @!P5 IMAD.MOV.U32 R7, RZ, RZ, c[0x0][0x1a0] ;  /* 0x00006800ff07d624 */ /* 0x000fe400078e00ff */
[C---:B------:R-:W-:Y:S02]  /*2420*/  IMAD R229, R11.reuse, 0x200, R8 ;  /* 0x000002000be57824 */ /* 0x040fe400078e0208 */
[----:B------:R-:W-:Y:S02]  /*2430*/  IMAD.SHL.U32 R11, R11, 0x8, RZ ;  /* 0x000000080b0b7824 */ /* 0x000fe400078e00ff */
[----:B------:R-:W-:Y:S02]  /*2440*/  IMAD.SHL.U32 R101, R101, 0x40, RZ ;  /* 0x0000004065657824 */ /* 0x000fe400078e00ff */
[----:B------:R-:W-:Y:S02]  /*2450*/  @!P5 IMAD.MOV.U32 R8, RZ, RZ, c[0x0][0x1a4] ;  /* 0x00006900ff08d624 */ /* 0x000fe400078e00ff */
[----:B------:R-:W-:Y:S01]  /*2460*/  @!P4 IMAD.MOV.U32 R9, RZ, RZ, c[0x0][0x1a4] ;  /* 0x00006900ff09c624 */ /* 0x000fe200078e00ff */
[----:B------:R-:W-:Y:S01]  /*2470*/  LOP3.LUT R101, R101, 0xfffffe00, RZ, 0xc0, !PT ;  /* 0xfffffe0065657812 */ /* 0x000fe200078ec0ff */
[----:B------:R-:W-:-:S02]  /*2480*/  IMAD.SHL.U32 R229, R229, 0x2, RZ ;  /* 0x00000002e5e57824 */ /* 0x000fc400078e00ff */
[----:B------:R-:W-:-:S03]  /*2490*/  @!P4 IMAD R9, R9, 0x60, RZ ;  /* 0x000000600909c824 */ /* 0x000fc600078e02ff */
[----:B------:R-:W-:Y:S01]  /*24a0*/  IADD3 R227, R229, 0x8020, RZ ;  /* 0x00008020e5e37810 */ /* 0x000fe20007ffe0ff */
[----:B------:R-:W-:-:S04]  /*24b0*/  DEPBAR.LE SB0, 0x0 ;  /* 0x000080000000791a */ /* 0x000fc80000000000 */
[----:B------:R-:W-:Y:S01]  /*24c0*/  BAR.SYNC.DEFER_BLOCKING 0x0 ;  /* 0x0000000000007b1d */ /* 0x000fe20000010000 */
[----:B------:R-:W-:-:S05]  /*24d0*/  @!P4 IMAD.IADD R9, R15, 0x1, R9 ;  /* 0x000000010f09c824 */ /* 0x000fca00078e0209 */
        /* <DEDUP_REMOVED lines=11> */
[C---:B------:R-:W-:Y:S01]  /*2590*/  R2P PR, R4.reuse, 0x6 ;  /* 0x0000000604007804 */ /* 0x040fe20000000000 */
[----:B------:R-:W-:Y:S01]  /*25a0*/  IMAD.SHL.U32 R4, R4, 0x40, RZ ;  /* 0x0000004004047824 */ /* 0x000fe200078e00ff */
[----:B------:R-:W-:Y:S01]  /*25b0*/  @!P5 LEA R10, P0, R7, R234, 0x6 ;  /* 0x000000ea070ad211 */ /* 0x000fe200078030ff */
[----:B------:R-:W-:Y:S02]  /*25c0*/  @P6 STS.128 [R239+0x10800], RZ ;  /* 0x010800ffef006388 */ /* 0x000fe40000000c00 */
[----:B------:R-:W-:-:S02]  /*25d0*/  SEL R5, R5, 0xffffffe0, !P2 ;  /* 0xffffffe005057807 */ /* 0x000fc40005000000 */
[----:B------:R-:W-:Y:S01]  /*25e0*/  LOP3.LUT R4, R4, 0x1c0, RZ, 0xc0, !PT ;  /* 0x000001c004047812 */ /* 0x000fe200078ec0ff */
[----:B------:R-:W-:Y:S03]  /*25f0*/  @P6 STS.128 [R239+0x12800], RZ ;  /* 0x012800ffef006388 */ /* 0x000fe60000000c00 */
[----:B------:R-:W-:Y:S01]  /*2600*/  LOP3.LUT R11, R4, 0x8, R11, 0xf8, !PT ;  /* 0x00000008040b7812 */ /* 0x000fe200078ef80b */
[----:B------:R-:W-:Y:S01]  /*2610*/  @P6 STS.128 [R239+0x14800], RZ ;  /* 0x014800ffef006388 */ /* 0x000fe20000000c00 */
[----:B------:R-:W-:-:S03]  /*2620*/  SHF.R.U32.HI R4, RZ, 0x3, R4 ;  /* 0x00000003ff047819 */ /* 0x000fc60000011604 */
[----:B------:R-:W-:Y:S01]  /*2630*/  @P6 STS.128 [R239+0x16800], RZ ;  /* 0x016800ffef006388 */ /* 0x000fe20000000c00 */
[----:B------:R-:W-:Y:S02]  /*2640*/  LOP3.LUT R4, R11, R4, RZ, 0x3c, !PT ;  /* 0x000000040b047212 */ /* 0x000fe400078e3cff */
[----:B------:R-:W-:Y:S01]  /*2650*/  @!P5 LEA.HI.X R11, R7, R233, R8, 0x6, P0 ;  /* 0x000000e9070bd211 */ /* 0x000fe200000f3408 */
[----:B------:R-:W-:Y:S01]  /*2660*/  @!PT LDS RZ, [RZ] ;  /* 0x00000000fffff984 */ /* 0x000fe20000000800 */
[----:B------:R-:W-:Y:S01]  /*2670*/  @!PT LDS RZ, [RZ] ;  /* 0x00000000fffff984 */ /* 0x000fe20000000800 */
[----:B------:R-:W-:Y:S01]  /*2680*/  @!PT LDS RZ, [RZ] ;  /* 0x00000000fffff984 */ /* 0x000fe20000000800 */
[----:B------:R1:W-:Y:S01]  /*2690*/  @!P6 LDGSTS.E.BYPASS.LTC128B.128 [R239+0x10800], [R12.64] ;  /* 0x108000000cefefae */ /* 0x0003e2000b901d4a */
[----:B------:R-:W-:Y:S02]  /*26a0*/  IMAD R7, R102, 0x400, R101 ;  /* 0x0000040066077824 */ /* 0x000fe400078e0265 */
[----:B------:R-:W-:Y:S01]  /*26b0*/  @!P4 IMAD.MOV.U32 R8, RZ, RZ, R14 ;  /* 0x000000ffff08c224 */ /* 0x000fe200078e000e */
[----:B------:R1:W-:Y:S01]  /*26c0*/  @!P6 LDGSTS.E.BYPASS.LTC128B.128 [R239+0x12800], [R12.64+0x80] ;  /* 0x128000800cefefae */ /* 0x0003e2000b901d4a */
[----:B------:R-:W-:Y:S02]  /*26d0*/  IMAD.IADD R230, R4, 0x1, R7 ;  /* 0x0000000104e67824 */ /* 0x000fe400078e0207 */
[----:B------:R-:W-:Y:S01]  /*26e0*/  IMAD.MOV.U32 R7, RZ, RZ, 0x10 ;  /* 0x00000010ff077424 */ /* 0x000fe200078e00ff */
[----:B------:R1:W-:Y:S01]  /*26f0*/  @!P6 LDGSTS.E.BYPASS.LTC128B.128 [R239+0x14800], [R12.64+0x100] ;  /* 0x148001000cefefae */ /* 0x0003e2000b901d4a */
[----:B------:R-:W-:-:S02]  /*2700*/  IMAD.SHL.U32 R230, R230, 0x2, RZ ;  /* 0x00000002e6e67824 */ /* 0x000fc400078e00ff */
[----:B------:R-:W-:Y:S01]  /*2710*/  IMAD R102, R102, 0x10, R105 ;  /* 0x0000001066667824 */ /* 0x000fe200078e0269 */
[----:B------:R1:W-:Y:S01]  /*2720*/  @!P6 LDGSTS.E.BYPASS.LTC128B.128 [R239+0x16800], [R12.64+0x180] ;  /* 0x168001800cefefae */ /* 0x0003e2000b901d4a */
[----:B------:R-:W-:Y:S01]  /*2730*/  SEL R7, R7, 0xfffffff0, !P1 ;  /* 0xfffffff007077807 */ /* 0x000fe20004800000 */
[--C-:B------:R-:W-:Y:S01]  /*2740*/  IMAD R226, R5, 0x2, R230.reuse ;  /* 0x0000000205e27824 */ /* 0x100fe200078e02e6 */
[----:B------:R-:W-:Y:S01]  /*2750*/  R2P PR, R0, 0x6 ;  /* 0x0000000600007804 */ /* 0x000fe20000000000 */
[----:B------:R-:W-:Y:S01]  /*2760*/  @P5 STS.128 [R239+0x11000], RZ ;  /* 0x011000ffef005388 */ /* 0x000fe20000000c00 */
[----:B------:R-:W-:Y:S01]  /*2770*/  IADD3 R0, R229, 0x8000, RZ ;  /* 0x00008000e5007810 */ /* 0x000fe20007ffe0ff */
[----:B------:R-:W-:Y:S02]  /*2780*/  IMAD R228, R7, 0x2, R230 ;  /* 0x0000000207e47824 */ /* 0x000fe400078e02e6 */
[----:B------:R-:W-:Y:S02]  /*2790*/  @P5 STS.128 [R239+0x13000], RZ ;  /* 0x013000ffef005388 */ /* 0x000fe40000000c00 */
[----:B------:R-:W-:-:S02]  /*27a0*/  IMAD R225, R5, 0x2, R228 ;  /* 0x0000000205e17824 */ /* 0x000fc400078e02e4 */
        /* <DEDUP_REMOVED lines=18> */
[----:B------:R-:W-:Y:S01]  /*28d0*/  IMAD.IADD R0, R100, 0x1, -R103 ;  /* 0x0000000164007824 */ /* 0x000fe200078e0a67 */
[C---:B------:R-:W-:Y:S02]  /*28e0*/  IADD3 R214, R227.reuse, 0x2800, RZ ;  /* 0x00002800e3d67810 */ /* 0x040fe40007ffe0ff */
        /* <DEDUP_REMOVED lines=10> */
[----:B------:R-:W-:-:S02]  /*2990*/  IADD3 R207, R227, 0x6000, RZ ;  /* 0x00006000e3cf7810 */ /* 0x000fc40007ffe0ff */
[C---:B------:R-:W-:Y:S01]  /*29a0*/  IADD3 R206, R227.reuse, 0x6800, RZ ;  /* 0x00006800e3ce7810 */ /* 0x040fe20007ffe0ff */
[----:B------:R-:W-:Y:S01]  /*29b0*/  @!PT LDS RZ, [RZ] ;  /* 0x00000000fffff984 */ /* 0x000fe20000000800 */
[----:B------:R-:W-:Y:S01]  /*29c0*/  @!PT LDS RZ, [RZ] ;  /* 0x00000000fffff984 */ /* 0x000fe20000000800 */
[----:B------:R-:W-:Y:S01]  /*29d0*/  @!PT LDS RZ, [RZ] ;  /* 0x00000000fffff984 */ /* 0x000fe20000000800 */
[----:B------:R1:W-:Y:S01]  /*29e0*/  @!P4 LDGSTS.E.BYPASS.LTC128B.128 [R239+0x11800], [R8.64] ;  /* 0x1180000008efcfae */ /* 0x0003e2000b901d4a */
[C---:B------:R-:W-:Y:S02]  /*29f0*/  IADD3 R205, R227.reuse, 0x7000, RZ ;  /* 0x00007000e3cd7810 */ /* 0x040fe40007ffe0ff */
[----:B------:R-:W-:Y:S01]  /*2a00*/  IADD3 R204, R227, 0x7800, RZ ;  /* 0x00007800e3cc7810 */ /* 0x000fe20007ffe0ff */
[----:B------:R1:W-:Y:S04]  /*2a10*/  @!P4 LDGSTS.E.BYPASS.LTC128B.128 [R239+0x13800], [R8.64+0x80] ;  /* 0x1380008008efcfae */ /* 0x0003e8000b901d4a */
[----:B------:R1:W-:Y:S04]  /*2a20*/  @!P4 LDGSTS.E.BYPASS.LTC128B.128 [R239+0x15800], [R8.64+0x100] ;  /* 0x1580010008efcfae */ /* 0x0003e8000b901d4a */
[----:B------:R1:W-:Y:S04]  /*2a30*/  @!P4 LDGSTS.E.BYPASS.LTC128B.128 [R239+0x17800], [R8.64+0x180] ;  /* 0x1780018008efcfae */ /* 0x0003e8000b901d4a */
[----:B------:R-:W-:Y:S04]  /*2a40*/  LDSM.16.M88.4 R40, [R230] ;  /* 0x00000000e628783b */ /* 0x000fe80000000200 */
[----:B----4-:R-:W4:Y:S04]  /*2a50*/  LDSM.16.M88.4 R24, [R229+0x8000] ;  /* 0x00800000e518783b */ /* 0x010f280000000200 */
[----:B--2---:R-:W-:Y:S04]  /*2a60*/  LDSM.16.M88.4 R20, [R228] ;  /* 0x00000000e414783b */ /* 0x004fe80000000200 */
[----:B------:R-:W-:Y:S04]  /*2a70*/  LDSM.16.M88.4 R48, [R227] ;  /* 0x00000000e330783b */ /* 0x000fe80000000200 */
[----:B------:R-:W2:Y:S04]  /*2a80*/  LDSM.16.M88.4 R60, [R229+0x8800] ;  /* 0x00880000e53c783b */ /* 0x000ea80000000200 */
[----:B------:R-:W-:Y:S04]  /*2a90*/  LDSM.16.M88.4 R76, [R226] ;  /* 0x00000000e24c783b */ /* 0x000fe80000000200 */
[----:B------:R-:W2:Y:S04]  /*2aa0*/  LDSM.16.M88.4 R88, [R223+0x8000] ;  /* 0x00800000df58783b */ /* 0x000ea80000000200 */
[----:B------:R-:W2:Y:S04]  /*2ab0*/  LDSM.16.M88.4 R52, [R229+0x9000] ;  /* 0x00900000e534783b */ /* 0x000ea80000000200 */
[----:B------:R-:W2:Y:S04]  /*2ac0*/  LDSM.16.M88.4 R44, [R229+0x9800] ;  /* 0x00980000e52c783b */ /* 0x000ea80000000200 */
[----:B-1----:R-:W1:Y:S04]  /*2ad0*/  LDSM.16.M88.4 R12, [R227+0x800] ;  /* 0x00080000e30c783b */ /* 0x002e680000000200 */
[----:B---3--:R-:W-:Y:S01]  /*2ae0*/  LDSM.16.M88.4 R28, [R225] ;  /* 0x00000000e11c783b */ /* 0x008fe20000000200 */
[C---:B----4-:R-:W-:Y:S03]  /*2af0*/  HMMA.16816.F32 R16, R40.reuse, R24, RZ ;  /* 0x000000182810723c */ /* 0x050fe600000018ff */
[----:B------:R-:W3:Y:S04]  /*2b00*/  LDSM.16.M88.4 R84, [R216] ;  /* 0x00000000d854783b */ /* 0x000ee80000000200 */
[----:B------:R-:W4:Y:S01]  /*2b10*/  LDSM.16.M88.4 R72, [R227+0x1000] ;  /* 0x00100000e348783b */ /* 0x000f220000000200 */
[C---:B------:R-:W-:Y:S03]  /*2b20*/  HMMA.16816.F32 R24, R40.reuse, R26, RZ ;  /* 0x0000001a2818723c */ /* 0x040fe600000018ff */
[----:B------:R-:W1:Y:S04]  /*2b30*/  LDSM.16.M88.4 R68, [R227+0x1800] ;  /* 0x00180000e344783b */ /* 0x000e680000000200 */
[----:B------:R-:W1:Y:S01]  /*2b40*/  LDSM.16.M88.4 R8, [R223+0x8800] ;  /* 0x00880000df08783b */ /* 0x000e620000000200 */
[----:B--2---:R-:W-:Y:S03]  /*2b50*/  HMMA.16816.F32 R36, R40, R60, RZ ;  /* 0x0000003c2824723c */ /* 0x004fe600000018ff */
[----:B------:R-:W-:Y:S04]  /*2b60*/  LDSM.16.M88.4 R92, [R229+0xa000] ;  /* 0x00a00000e55c783b */ /* 0x000fe80000000200 */
[----:B------:R-:W-:Y:S01]  /*2b70*/  LDSM.16.M88.4 R64, [R223+0x9000] ;  /* 0x00900000df40783b */ /* 0x000fe20000000200 */
[C---:B------:R-:W-:Y:S03]  /*2b80*/  HMMA.16816.F32 R16, R20.reuse, R48, R16 ;  /* 0x000000301410723c */ /* 0x040fe60000001810 */
[----:B------:R-:W-:Y:S04]  /*2b90*/  LDSM.16.M88.4 R96, [R229+0xe800] ;  /* 0x00e80000e560783b */ /* 0x000fe80000000200 */
[----:B------:R-:W0:Y:S01]  /*2ba0*/  LDGDEPBAR ;  /* 0x00000000000079af */ /* 0x000e220000000000 */
[----:B------:R-:W-:Y:S03]  /*2bb0*/  HMMA.16816.F32 R24, R20, R50, R24 ;  /* 0x000000321418723c */ /* 0x000fe60000001818 */
[----:B------:R-:W-:Y:S05]  /*2bc0*/  LDSM.16.M88.4 R48, [R223+0x9800] ;  /* 0x00980000df30783b */ /* 0x000fea0000000200 */
[----:B------:R-:W-:Y:S08]  /*2bd0*/  HMMA.16816.F32 R60, R40, R62, RZ ;  /* 0x0000003e283c723c */ /* 0x000ff000000018ff */
[C---:B------:R-:W-:Y:S08]  /*2be0*/  HMMA.16816.F32 R16, R76.reuse, R88, R16 ;  /* 0x000000584c10723c */ /* 0x040ff00000001810 */
[----:B------:R-:W-:Y:S01]  /*2bf0*/  HMMA.16816.F32 R24, R76, R90, R24 ;  /* 0x0000005a4c18723c */ /* 0x000fe20000001818 */
[----:B------:R-:W-:Y:S07]  /*2c00*/  LDSM.16.M88.4 R88, [R227+0x2000] ;  /* 0x00200000e358783b */ /* 0x000fee0000000200 */
[C---:B------:R-:W-:Y:S08]  /*2c10*/  HMMA.16816.F32 R56, R40.reuse, R52, RZ ;  /* 0x000000342838723c */ /* 0x040ff000000018ff */
[C---:B------:R-:W-:Y:S08]  /*2c20*/  HMMA.16816.F32 R52, R40.reuse, R54, RZ ;  /* 0x000000362834723c */ /* 0x040ff000000018ff */
[C---:B------:R-:W-:Y:S08]  /*2c30*/  HMMA.16816.F32 R80, R40.reuse, R44, RZ ;  /* 0x0000002c2850723c */ /* 0x040ff000000018ff */
[----:B------:R-:W-:Y:S01]  /*2c40*/  HMMA.16816.F32 R40, R40, R46, RZ ;  /* 0x0000002e2828723c */ /* 0x000fe200000018ff */
[----:B------:R-:W2:Y:S07]  /*2c50*/  LDSM.16.M88.4 R44, [R230+0x2000] ;  /* 0x00200000e62c783b */ /* 0x000eae0000000200 */
[C---:B-1----:R-:W-:Y:S08]  /*2c60*/  HMMA.16816.F32 R36, R20.reuse, R12, R36 ;  /* 0x0000000c1424723c */ /* 0x042ff00000001824 */
[----:B------:R-:W-:Y:S01]  /*2c70*/  HMMA.16816.F32 R60, R20, R14, R60 ;  /* 0x0000000e143c723c */ /* 0x000fe2000000183c */
[----:B------:R-:W1:Y:S07]  /*2c80*/  LDSM.16.M88.4 R12, [R216+0x800] ;  /* 0x00080000d80c783b */ /* 0x000e6e0000000200 */
[C---:B---3--:R-:W-:Y:S08]  /*2c90*/  HMMA.16816.F32 R16, R28.reuse, R84, R16 ;  /* 0x000000541c10723c */ /* 0x048ff00000001810 */
[----:B------:R-:W-:Y:S01]  /*2ca0*/  HMMA.16816.F32 R24, R28, R86, R24 ;  /* 0x000000561c18723c */ /* 0x000fe20000001818 */
[----:B------:R-:W-:Y:S07]  /*2cb0*/  LDSM.16.M88.4 R84, [R223+0xa000] ;  /* 0x00a00000df54783b */ /* 0x000fee0000000200 */
[C---:B----4-:R-:W-:Y:S08]  /*2cc0*/  HMMA.16816.F32 R56, R20.reuse, R72, R56 ;  /* 0x000000481438723c */ /* 0x050ff00000001838 */
[C---:B------:R-:W-:Y:S01]  /*2cd0*/  HMMA.16816.F32 R52, R20.reuse, R74, R52 ;  /* 0x0000004a1434723c */ /* 0x040fe20000001834 */
[----:B------:R-:W-:Y:S07]  /*2ce0*/  LDSM.16.M88.4 R72, [R216+0x1000] ;  /* 0x00100000d848783b */ /* 0x000fee0000000200 */
[C---:B------:R-:W-:Y:S08]  /*2cf0*/  HMMA.16816.F32 R80, R20.reuse, R68, R80 ;  /* 0x000000441450723c */ /* 0x040ff00000001850 */
[----:B------:R-:W-:Y:S01]  /*2d00*/  HMMA.16816.F32 R20, R20, R70, R40 ;  /* 0x000000461414723c */ /* 0x000fe20000001828 */
[----:B------:R-:W3:Y:S04]  /*2d10*/  LDSM.16.M88.4 R40, [R228+0x2000] ;  /* 0x00200000e428783b */ /* 0x000ee80000000200 */
        /* <DEDUP_REMOVED lines=15> */
[----:B------:R-:W-:Y:S01]  /*2e10*/  HMMA.16816.F32 R60, R28, R14, R60 ;  /* 0x0000000e1c3c723c */ /* 0x000fe2000000183c */
[----:B------:R-:W1:Y:S07]  /*2e20*/  LDSM.16.M88.4 R12, [R226+0x2000] ;  /* 0x00200000e20c783b */ /* 0x000e6e0000000200 */
[C---:B---3--:R-:W-:Y:S08]  /*2e30*/  HMMA.16816.F32 R16, R40.reuse, R88, R16 ;  /* 0x000000582810723c */ /* 0x048ff00000001810 */
[----:B------:R-:W-:Y:S01]  /*2e40*/  HMMA.16816.F32 R24, R40, R90, R24 ;  /* 0x0000005a2818723c */ /* 0x000fe20000001818 */
[----:B------:R-:W-:Y:S07]  /*2e50*/  LDSM.16.M88.4 R88, [R229+0xc000] ;  /* 0x00c00000e558783b */ /* 0x000fee0000000200 */
[C---:B----4-:R-:W-:Y:S08]  /*2e60*/  HMMA.16816.F32 R80, R28.reuse, R68, R80 ;  /* 0x000000441c50723c */ /* 0x050ff00000001850 */
[----:B------:R-:W-:Y:S01]  /*2e70*/  HMMA.16816.F32 R76, R28, R70, R76 ;  /* 0x000000461c4c723c */ /* 0x000fe2000000184c */
[----:B------:R-:W-:Y:S07]  /*2e80*/  LDSM.16.M88.4 R68, [R227+0x3800] ;  /* 0x00380000e344783b */ /* 0x000fee0000000200 */
[C---:B------:R-:W-:Y:S08]  /*2e90*/  HMMA.16816.F32 R36, R44.reuse, R8, R36 ;  /* 0x000000082c24723c */ /* 0x040ff00000001824 */
        /* <DEDUP_REMOVED lines=17> */
[----:B------:R-:W1:Y:S04]  /*2fb0*/  LDSM.16.M88.4 R44, [R223+0xb800] ;  /* 0x00b80000df2c783b */ /* 0x000e680000000200 */
[----:B------:R-:W1:Y:S03]  /*2fc0*/  LDSM.16.M88.4 R64, [R223+0xb000] ;  /* 0x00b00000df40783b */ /* 0x000e660000000200 */
        /* <DEDUP_REMOVED lines=9> */
[C---:B----4-:R-:W-:Y:S08]  /*3060*/  HMMA.16816.F32 R56, R40.reuse, R72, R56 ;  /* 0x000000482838723c */ /* 0x050ff00000001838 */
        /* <DEDUP_REMOVED lines=8> */
[----:B------:R-:W-:Y:S07]  /*30f0*/  LDSM.16.M88.4 R44, [R223+0xc000] ;  /* 0x00c00000df2c783b */ /* 0x000fee0000000200 */
[C---:B------:R-:W-:Y:S08]  /*3100*/  HMMA.16816.F32 R36, R8.reuse, R20, R36 ;  /* 0x000000140824723c */ /* 0x040ff00000001824 */
[----:B------:R-:W-:Y:S01]  /*3110*/  HMMA.16816.F32 R60, R8, R22, R60 ;  /* 0x00000016083c723c */ /* 0x000fe2000000183c */
[----:B------:R-:W1:Y:S07]  /*3120*/  LDSM.16.M88.4 R20, [R226+0x4000] ;  /* 0x00400000e214783b */ /* 0x000e6e0000000200 */
[C---:B------:R-:W-:Y:S08]  /*3130*/  HMMA.16816.F32 R56, R12.reuse, R64, R56 ;  /* 0x000000400c38723c */ /* 0x040ff00000001838 */
[----:B------:R-:W-:Y:S01]  /*3140*/  HMMA.16816.F32 R52, R12, R66, R52 ;  /* 0x000000420c34723c */ /* 0x000fe20000001834 */
[----:B------:R-:W4:Y:S04]  /*3150*/  LDSM.16.M88.4 R12, [R229+0xd000] ;  /* 0x00d00000e50c783b */ /* 0x000f280000000200 */
[----:B------:R-:W1:Y:S03]  /*3160*/  LDSM.16.M88.4 R64, [R229+0xd800] ;  /* 0x00d80000e540783b */ /* 0x000e660000000200 */
[C---:B--2---:R-:W-:Y:S08]  /*3170*/  HMMA.16816.F32 R16, R28.reuse, R68, R16 ;  /* 0x000000441c10723c */ /* 0x044ff00000001810 */
[----:B------:R-:W-:Y:S01]  /*3180*/  HMMA.16816.F32 R24, R28, R70, R24 ;  /* 0x000000461c18723c */ /* 0x000fe20000001818 */
        /* <DEDUP_REMOVED lines=8> */
[C---:B-1----:R-:W-:Y:S08]  /*3210*/  HMMA.16816.F32 R16, R20.reuse, R44, R16 ;  /* 0x0000002c1410723c */ /* 0x042ff00000001810 */
[----:B------:R-:W-:Y:S01]  /*3220*/  HMMA.16816.F32 R24, R20, R46, R24 ;  /* 0x0000002e1418723c */ /* 0x000fe20000001818 */
[----:B------:R-:W-:Y:S07]  /*3230*/  LDSM.16.M88.4 R44, [R223+0xd800] ;  /* 0x00d80000df2c783b */ /* 0x000fee0000000200 */
[C---:B------:R-:W-:Y:S08]  /*3240*/  HMMA.16816.F32 R36, R48.reuse, R72, R36 ;  /* 0x000000483024723c */ /* 0x040ff00000001824 */
[C---:B------:R-:W-:Y:S01]  /*3250*/  HMMA.16816.F32 R60, R48.reuse, R74, R60 ;  /* 0x0000004a303c723c */ /* 0x040fe2000000183c */
[----:B------:R-:W1:Y:S07]  /*3260*/  LDSM.16.M88.4 R72, [R230+0x6000] ;  /* 0x00600000e648783b */ /* 0x000e6e0000000200 */
[C---:B----4-:R-:W-:Y:S08]  /*3270*/  HMMA.16816.F32 R56, R48.reuse, R12, R56 ;  /* 0x0000000c3038723c */ /* 0x050ff00000001838 */
[C---:B------:R-:W-:Y:S01]  /*3280*/  HMMA.16816.F32 R52, R48.reuse, R14, R52 ;  /* 0x0000000e3034723c */ /* 0x040fe20000001834 */
[----:B------:R-:W4:Y:S07]  /*3290*/  LDSM.16.M88.4 R12, [R223+0xc800] ;  /* 0x00c80000df0c783b */ /* 0x000f2e0000000200 */
[C---:B------:R-:W-:Y:S08]  /*32a0*/  HMMA.16816.F32 R80, R48.reuse, R64, R80 ;  /* 0x000000403050723c */ /* 0x040ff00000001850 */
[----:B------:R-:W-:Y:S01]  /*32b0*/  HMMA.16816.F32 R76, R48, R66, R76 ;  /* 0x00000042304c723c */ /* 0x000fe2000000184c */
[----:B------:R-:W1:Y:S04]  /*32c0*/  LDSM.16.M88.4 R64, [R223+0xd000] ;  /* 0x00d00000df40783b */ /* 0x000e680000000200 */
[----:B------:R-:W-:Y:S03]  /*32d0*/  LDSM.16.M88.4 R48, [R228+0x6000] ;  /* 0x00600000e430783b */ /* 0x000fe60000000200 */
[C---:B------:R-:W-:Y:S08]  /*32e0*/  HMMA.16816.F32 R16, R88.reuse, R92, R16 ;  /* 0x0000005c5810723c */ /* 0x040ff00000001810 */
[----:B------:R-:W-:Y:S01]  /*32f0*/  HMMA.16816.F32 R24, R88, R94, R24 ;  /* 0x0000005e5818723c */ /* 0x000fe20000001818 */
        /* <DEDUP_REMOVED lines=12> */
[----:B------:R-:W-:Y:S01]  /*33c0*/  HMMA.16816.F32 R24, R72, R70, R24 ;  /* 0x000000464818723c */ /* 0x000fe20000001818 */
[----:B------:R-:W-:Y:S07]  /*33d0*/  LDSM.16.M88.4 R68, [R229+0xf000] ;  /* 0x00f00000e544783b */ /* 0x000fee0000000200 */
[C---:B----4-:R-:W-:Y:S08]  /*33e0*/  HMMA.16816.F32 R36, R20.reuse, R12, R36 ;  /* 0x0000000c1424723c */ /* 0x050ff00000001824 */
[C---:B------:R-:W-:Y:S01]  /*33f0*/  HMMA.16816.F32 R60, R20.reuse, R14, R60 ;  /* 0x0000000e143c723c */ /* 0x040fe2000000183c */
[----:B------:R-:W1:Y:S07]  /*3400*/  LDSM.16.M88.4 R12, [R226+0x6000] ;  /* 0x00600000e20c783b */ /* 0x000e6e0000000200 */
[----:B------:R-:W-:Y:S08]  /*3410*/  HMMA.16816.F32 R56, R20, R64, R56 ;  /* 0x000000401438723c */ /* 0x000ff00000001838 */
[C---:B--2---:R-:W-:Y:S08]  /*3420*/  HMMA.16816.F32 R16, R48.reuse, R40, R16 ;  /* 0x000000283010723c */ /* 0x044ff00000001810 */
[----:B------:R-:W-:Y:S01]  /*3430*/  HMMA.16816.F32 R24, R48, R42, R24 ;  /* 0x0000002a3018723c */ /* 0x000fe20000001818 */
[----:B------:R-:W-:Y:S07]  /*3440*/  LDSM.16.M88.4 R40, [R227+0x7000] ;  /* 0x00700000e328783b */ /* 0x000fee0000000200 */
        /* <DEDUP_REMOVED lines=9> */
[----:B------:R-:W-:Y:S08]  /*34e0*/  HMMA.16816.F32 R56, R88, R28, R56 ;  /* 0x0000001c5838723c */ /* 0x000ff00000001838 */
[C---:B-1----:R-:W-:Y:S08]  /*34f0*/  HMMA.16816.F32 R16, R12.reuse, R92, R16 ;  /* 0x0000005c0c10723c */ /* 0x042ff00000001810 */
[----:B------:R-:W-:Y:S08]  /*3500*/  HMMA.16816.F32 R24, R12, R94, R24 ;  /* 0x0000005e0c18723c */ /* 0x000ff00000001818 */
[----:B------:R-:W-:Y:S08]  /*3510*/  HMMA.16816.F32 R36, R72, R96, R36 ;  /* 0x000000604824723c */ /* 0x000ff00000001824 */
[----:B------:R-:W-:Y:S01]  /*3520*/  HMMA.16816.F32 R52, R88, R30, R52 ;  /* 0x0000001e5834723c */ /* 0x000fe20000001834 */
[----:B------:R-:W1:Y:S07]  /*3530*/  LDSM.16.M88.4 R28, [R223+0xe800] ;  /* 0x00e80000df1c783b */ /* 0x000e6e0000000200 */
[----:B------:R-:W-:Y:S08]  /*3540*/  HMMA.16816.F32 R56, R72, R68, R56 ;  /* 0x000000444838723c */ /* 0x000ff00000001838 */
[C---:B--2---:R-:W-:Y:S08]  /*3550*/  HMMA.16816.F32 R16, R8.reuse, R20, R16 ;  /* 0x000000140810723c */ /* 0x044ff00000001810 */
[----:B------:R-:W-:Y:S01]  /*3560*/  HMMA.16816.F32 R24, R8, R22, R24 ;  /* 0x000000160818723c */ /* 0x000fe20000001818 */
[----:B------:R-:W2:Y:S07]  /*3570*/  LDSM.16.M88.4 R20, [R223+0xf000] ;  /* 0x00f00000df14783b */ /* 0x000eae0000000200 */
[----:B------:R-:W-:Y:S08]  /*3580*/  HMMA.16816.F32 R80, R88, R84, R80 ;  /* 0x000000545850723c */ /* 0x000ff00000001850 */
[----:B------:R-:W-:Y:S01]  /*3590*/  HMMA.16816.F32 R36, R48, R44, R36 ;  /* 0x0000002c3024723c */ /* 0x000fe20000001824 */
[----:B------:R-:W-:-:S02]  /*35a0*/  FMUL.FTZ R16, R16, c[0x0][0x2ec] ;  /* 0x0000bb0010107a20 */ /* 0x000fc40000410000 */
[----:B------:R-:W-:Y:S02]  /*35b0*/  FMUL.FTZ R17, R17, c[0x0][0x2ec] ;  /* 0x0000bb0011117a20 */ /* 0x000fe40000410000 */
[----:B------:R-:W-:-:S03]  /*35c0*/  FMUL.FTZ R18, R18, c[0x0][0x2ec] ;  /* 0x0000bb0012127a20 */ /* 0x000fc60000410000 */
[----:B------:R-:W-:Y:S01]  /*35d0*/  HMMA.16816.F32 R68, R72, R70, R52 ;  /* 0x000000464844723c */ /* 0x000fe20000001834 */
[----:B------:R-:W-:Y:S01]  /*35e0*/  FMUL.FTZ R24, R24, c[0x0][0x2ec] ;  /* 0x0000bb0018187a20 */ /* 0x000fe20000410000 */
[----:B------:R-:W-:Y:S01]  /*35f0*/  LDSM.16.M88.4 R52, [R216+0x6800] ;  /* 0x00680000d834783b */ /* 0x000fe20000000200 */
[----:B------:R-:W-:Y:S02]  /*3600*/  FMUL.FTZ R45, R25, c[0x0][0x2ec] ;  /* 0x0000bb00192d7a20 */ /* 0x000fe40000410000 */
[----:B------:R-:W-:-:S03]  /*3610*/  FMUL.FTZ R44, R27, c[0x0][0x2ec] ;  /* 0x0000bb001b2c7a20 */ /* 0x000fc60000410000 */
[----:B------:R-:W-:Y:S01]  /*3620*/  HMMA.16816.F32 R56, R48, R40, R56 ;  /* 0x000000283038723c */ /* 0x000fe20000001838 */
[----:B------:R-:W-:Y:S06]  /*3630*/  MUFU.TANH R40, R18 ;  /* 0x0000001200287308 */ /* 0x000fec0000002400 */
[----:B------:R-:W-:Y:S01]  /*3640*/  FMUL.FTZ R41, R19, c[0x0][0x2ec] ;  /* 0x0000bb0013297a20 */ /* 0x000fe20000410000 */
[----:B------:R-:W-:Y:S01]  /*3650*/  HMMA.16816.F32 R76, R88, R86, R76 ;  /* 0x00000056584c723c */ /* 0x000fe2000000184c */
[----:B------:R-:W3:Y:S01]  /*3660*/  LDSM.16.M88.4 R84, [R227+0x7800] ;  /* 0x00780000e354783b */ /* 0x000ee20000000200 */
[----:B------:R-:W-:Y:S06]  /*3670*/  MUFU.TANH R44, R44 ;  /* 0x0000002c002c7308 */ /* 0x000fec0000002400 */
[C---:B------:R-:W-:Y:S02]  /*3680*/  HMMA.16816.F32 R60, R72.reuse, R98, R60 ;  /* 0x00000062483c723c */ /* 0x040fe4000000183c */
[----:B------:R-:W-:Y:S06]  /*3690*/  MUFU.TANH R41, R41 ;  /* 0x0000002900297308 */ /* 0x000fec0000002400 */
[----:B------:R-:W-:Y:S08]  /*36a0*/  HMMA.16816.F32 R80, R72, R64, R80 ;  /* 0x000000404850723c */ /* 0x000ff00000001850 */
[----:B-1----:R-:W-:Y:S01]  /*36b0*/  HMMA.16816.F32 R36, R12, R28, R36 ;  /* 0x0000001c0c24723c */ /* 0x002fe20000001824 */
[----:B------:R-:W1:Y:S07]  /*36c0*/  MUFU.TANH R29, R16 ;  /* 0x00000010001d7308 */ /* 0x000e6e0000002400 */
[----:B------:R-:W-:Y:S01]  /*36d0*/  HMMA.16816.F32 R68, R48, R42, R68 ;  /* 0x0000002a3044723c */ /* 0x000fe20000001844 */
[----:B------:R4:W1:Y:S06]  /*36e0*/  MUFU.TANH R28, R17 ;  /* 0x00000011001c7308 */ /* 0x00086c0000002400 */
[----:B------:R-:W-:Y:S01]  /*36f0*/  FMUL.FTZ R43, R26, c[0x0][0x2ec] ;  /* 0x0000bb001a2b7a20 */ /* 0x000fe20000410000 */
[----:B--2---:R-:W-:Y:S01]  /*3700*/  HMMA.16816.F32 R56, R12, R20, R56 ;  /* 0x000000140c38723c */ /* 0x004fe20000001838 */
[----:B------:R2:W1:Y:S06]  /*3710*/  MUFU.TANH R42, R24 ;  /* 0x00000018002a7308 */ /* 0x00046c0000002400 */
[----:B------:R-:W-:Y:S01]  /*3720*/  SHF.R.S32.HI R21, RZ, 0x1f, R0 ;  /* 0x0000001fff157819 */ /* 0x000fe20000011400 */
[----:B------:R-:W-:Y:S01]  /*3730*/  HMMA.16816.F32 R60, R48, R46, R60 ;  /* 0x0000002e303c723c */ /* 0x000fe2000000183c */
[----:B----4-:R-:W4:Y:S01]  /*3740*/  LDSM.16.M88.4 R16, [R223+0xf800] ;  /* 0x00f80000df10783b */ /* 0x010f220000000200 */
[----:B------:R-:W-:Y:S01]  /*3750*/  IADD3 R20, R6, 0x1, -R104 ;  /* 0x0000000106147810 */ /* 0x000fe20007ffe868 */
[----:B------:R-:W1:Y:S01]  /*3760*/  MUFU.TANH R43, R43 ;  /* 0x0000002b002b7308 */ /* 0x000e620000002400 */
[----:B------:R-:W-:-:S02]  /*3770*/  LEA.HI R0, R21, R0, RZ, 0x2 ;  /* 0x0000000015007211 */ /* 0x000fc400078f10ff */
[----:B------:R-:W-:Y:S02]  /*3780*/  IADD3 R104, R6, -c[0x0][0x2e4], -R104 ;  /* 0x8000b90006687a10 */ /* 0x000fe40007ffe868 */
[----:B------:R-:W-:Y:S01]  /*3790*/  SHF.R.S32.HI R21, RZ, 0x2, R0 ;  /* 0x00000002ff157819 */ /* 0x000fe20000011400 */
[----:B--2---:R-:W2:Y:S01]  /*37a0*/  LDSM.16.M88.4 R24, [R216+0x7000] ;  /* 0x00700000d818783b */ /* 0x004ea20000000200 */
[----:B---3--:R-:W-:Y:S01]  /*37b0*/  HMMA.16816.F32 R80, R48, R84, R80 ;  /* 0x000000543050723c */ /* 0x008fe20000001850 */
[----:B------:R-:W-:Y:S02]  /*37c0*/  IADD3 R20, R20, c[0x0][0x2e8], RZ ;  /* 0x0000ba0014147a10 */ /* 0x000fe40007ffe0ff */
[----:B------:R-:W-:-:S04]  /*37d0*/  IMAD.IADD R0, R21, 0x1, R102 ;  /* 0x0000000115007824 */ /* 0x000fc800078e0266 */
[C---:B------:R-:W-:Y:S01]  /*37e0*/  IMAD.IADD R243, R0.reuse, 0x1, R20 ;  /* 0x0000000100f37824 */ /* 0x040fe200078e0214 */
[C---:B------:R-:W-:Y:S01]  /*37f0*/  IADD3 R21, R0.reuse, 0x8, RZ ;  /* 0x0000000800157810 */ /* 0x040fe20007ffe0ff */
[----:B------:R-:W-:Y:S01]  /*3800*/  HMMA.16816.F32 R76, R72, R66, R76 ;  /* 0x00000042484c723c */ /* 0x000fe2000000184c */
[----:B------:R-:W-:Y:S01]  /*3810*/  IMAD.IADD R244, R0, 0x1, R104 ;  /* 0x0000000100f47824 */ /* 0x000fe200078e0268 */
[----:B------:R-:W-:Y:S02]  /*3820*/  LOP3.LUT R0, R4, R101, RZ, 0xfc, !PT ;  /* 0x0000006504007212 */ /* 0x000fe400078efcff */
[--C-:B------:R-:W-:Y:S01]  /*3830*/  IMAD.IADD R242, R104, 0x1, R21.reuse ;  /* 0x0000000168f27824 */ /* 0x100fe200078e0215 */
[----:B------:R-:W-:Y:S01]  /*3840*/  IMNMX R243, R243, R6, PT ;  /* 0x00000006f3f37217 */ /* 0x000fe20003800200 */
[----:B------:R-:W-:Y:S01]  /*3850*/  IMAD.IADD R21, R20, 0x1, R21 ;  /* 0x0000000114157824 */ /* 0x000fe200078e0215 */
[----:B------:R-:W-:Y:S01]  /*3860*/  IMNMX R244, RZ, R244, !PT ;  /* 0x000000f4fff47217 */ /* 0x000fe20007800200 */
[----:B------:R-:W-:Y:S01]  /*3870*/  HMMA.16816.F32 R60, R12, R30, R60 ;  /* 0x0000001e0c3c723c */ /* 0x000fe2000000183c */
[----:B------:R-:W-:Y:S01]  /*3880*/  IMNMX R242, RZ, R242, !PT ;  /* 0x000000f2fff27217 */ /* 0x000fe20007800200 */
[----:B------:R3:W1:Y:S01]  /*3890*/  MUFU.TANH R30, R45 ;  /* 0x0000002d001e7308 */ /* 0x0006620000002400 */
[----:B------:R-:W-:-:S04]  /*38a0*/  IMNMX R238, R21, R6, PT ;  /* 0x0000000615ee7217 */ /* 0x000fc80003800200 */
[----:B------:R-:W-:Y:S01]  /*38b0*/  IMAD.IADD R31, R3, 0x1, R246 ;  /* 0x00000001031f7824 */ /* 0x000fe200078e02f6 */
[C---:B------:R-:W-:Y:S04]  /*38c0*/  HMMA.16816.F32 R68, R12.reuse, R22, R68 ;  /* 0x000000160c44723c */ /* 0x040fe80000001844 */
[C---:B------:R-:W-:Y:S02]  /*38d0*/  IADD3 R21, R31.reuse, 0x1, RZ ;  /* 0x000000011f157810 */ /* 0x040fe40007ffe0ff */
[-C--:B------:R-:W-:Y:S02]  /*38e0*/  ISETP.GE.AND P4, PT, R31, R243.reuse, PT ;  /* 0x000000f31f00720c */ /* 0x080fe40003f86270 */
[C---:B------:R-:W-:Y:S01]  /*38f0*/  ISETP.GE.AND P2, PT, R21.reuse, R243, PT ;  /* 0x000000f31500720c */ /* 0x040fe20003f46270 */
[----:B----4-:R-:W-:Y:S01]  /*3900*/  HMMA.16816.F32 R80, R12, R16, R80 ;  /* 0x000000100c50723c */ /* 0x010fe20000001850 */
[----:B------:R-:W-:-:S02]  /*3910*/  ISETP.GE.AND P0, PT, R21, R238, PT ;  /* 0x000000ee1500720c */ /* 0x000fc40003f06270 */
[----:B------:R-:W-:Y:S02]  /*3920*/  ISETP.GE.AND P5, PT, R31, R238, PT ;  /* 0x000000ee1f00720c */ /* 0x000fe40003fa6270 */
[C---:B------:R-:W-:Y:S02]  /*3930*/  ISETP.LT.OR P2, PT, R21.reuse, R244, P2 ;  /* 0x000000f41500720c */ /* 0x040fe40001741670 */
[----:B------:R-:W-:Y:S01]  /*3940*/  ISETP.LT.OR P0, PT, R21, R242, P0 ;  /* 0x000000f21500720c */ /* 0x000fe20000701670 */
[----:B--2---:R-:W-:Y:S01]  /*3950*/  HMMA.16816.F32 R56, R8, R24, R56 ;  /* 0x000000180838723c */ /* 0x004fe20000001838 */
[C---:B------:R-:W-:Y:S02]  /*3960*/  ISETP.LT.OR P4, PT, R31.reuse, R244, P4 ;  /* 0x000000f41f00720c */ /* 0x040fe40002781670 */
[C---:B------:R-:W-:Y:S02]  /*3970*/  ISETP.LT.OR P5, PT, R31.reuse, R242, P5 ;  /* 0x000000f21f00720c */ /* 0x040fe40002fa1670 */
[----:B------:R-:W-:-:S02]  /*3980*/  IADD3 R21, R31, 0x8, RZ ;  /* 0x000000081f157810 */ /* 0x000fc40007ffe0ff */
[----:B------:R-:W-:Y:S01]  /*3990*/  IADD3 R23, R31, 0x9, RZ ;  /* 0x000000091f177810 */ /* 0x000fe20007ffe0ff */
[----:B------:R-:W-:Y:S01]  /*39a0*/  HMMA.16816.F32 R76, R48, R86, R76 ;  /* 0x00000056304c723c */ /* 0x000fe2000000184c */
[----:B-1----:R-:W-:Y:S02]  /*39b0*/  FSEL R16, R29, -INF , !P4 ;  /* 0xff8000001d107808 */ /* 0x002fe40006000000 */
[----:B------:R-:W-:Y:S02]  /*39c0*/  FSEL R25, R40, -INF , !P5 ;  /* 0xff80000028197808 */ /* 0x000fe40006800000 */
[-C--:B------:R-:W-:Y:S02]  /*39d0*/  ISETP.GE.AND P1, PT, R21, R243.reuse, PT ;  /* 0x000000f31500720c */ /* 0x080fe40003f26270 */
[----:B------:R-:W-:Y:S01]  /*39e0*/  ISETP.GE.AND P6, PT, R23, R243, PT ;  /* 0x000000f31700720c */ /* 0x000fe20003fc6270 */
[----:B------:R-:W-:Y:S01]  /*39f0*/  HMMA.16816.F32 R36, R8, R52, R36 ;  /* 0x000000340824723c */ /* 0x000fe20000001824 */
[----:B------:R-:W-:-:S02]  /*3a00*/  ISETP.GE.AND P4, PT, R21, R238, PT ;  /* 0x000000ee1500720c */ /* 0x000fc40003f86270 */
[----:B------:R-:W-:Y:S02]  /*3a10*/  ISETP.GE.AND P5, PT, R23, R238, PT ;  /* 0x000000ee1700720c */ /* 0x000fe40003fa6270 */
[C---:B------:R-:W-:Y:S02]  /*3a20*/  ISETP.LT.OR P1, PT, R21.reuse, R244, P1 ;  /* 0x000000f41500720c */ /* 0x040fe40000f21670 */
[----:B------:R-:W-:Y:S01]  /*3a30*/  ISETP.LT.OR P4, PT, R21, R242, P4 ;  /* 0x000000f21500720c */ /* 0x000fe20002781670 */
[----:B------:R-:W-:Y:S01]  /*3a40*/  HMMA.16816.F32 R60, R8, R54, R60 ;  /* 0x00000036083c723c */ /* 0x000fe2000000183c */
[C---:B------:R-:W-:Y:S01]  /*3a50*/  ISETP.LT.OR P6, PT, R23.reuse, R244, P6 ;  /* 0x000000f41700720c */ /* 0x040fe200037c1670 */
[----:B------:R-:W-:Y:S01]  /*3a60*/  FMUL.FTZ R56, R56, c[0x0][0x2ec] ;  /* 0x0000bb0038387a20 */ /* 0x000fe20000410000 */
[----:B------:R-:W-:Y:S01]  /*3a70*/  ISETP.LT.OR P5, PT, R23, R242, P5 ;  /* 0x000000f21700720c */ /* 0x000fe20002fa1670 */
[----:B------:R-:W-:Y:S01]  /*3a80*/  FMUL.FTZ R57, R57, c[0x0][0x2ec] ;  /* 0x0000bb0039397a20 */ /* 0x000fe20000410000 */
[----:B------:R-:W1:Y:S01]  /*3a90*/  LDSM.16.M88.4 R20, [R216+0x7800] ;  /* 0x00780000d814783b */ /* 0x000e620000000200 */
[----:B------:R-:W-:Y:S01]  /*3aa0*/  IADD3 R47, R31, 0x10, RZ ;  /* 0x000000101f2f7810 */ /* 0x000fe20007ffe0ff */
[----:B------:R-:W-:Y:S01]  /*3ab0*/  MUFU.TANH R180, R56 ;  /* 0x0000003800b47308 */ /* 0x000fe20000002400 */
[----:B------:R-:W-:Y:S01]  /*3ac0*/  HMMA.16816.F32 R76, R12, R18, R76 ;  /* 0x000000120c4c723c */ /* 0x000fe2000000184c */
[----:B------:R-:W-:Y:S01]  /*3ad0*/  FSEL R24, R28, -INF , !P2 ;  /* 0xff8000001c187808 */ /* 0x000fe20005000000 */
[----:B------:R-:W-:Y:S01]  /*3ae0*/  FMUL.FTZ R58, R58, c[0x0][0x2ec] ;  /* 0x0000bb003a3a7a20 */ /* 0x000fe20000410000 */
[----:B------:R-:W-:Y:S01]  /*3af0*/  ISETP.GE.AND P2, PT, R47, R243, PT ;  /* 0x000000f32f00720c */ /* 0x000fe20003f46270 */
[----:B------:R-:W-:Y:S01]  /*3b00*/  FMUL.FTZ R59, R59, c[0x0][0x2ec] ;  /* 0x0000bb003b3b7a20 */ /* 0x000fe20000410000 */
[----:B------:R-:W-:Y:S01]  /*3b10*/  FSEL R42, R42, -INF , !P1 ;  /* 0xff8000002a2a7808 */ /* 0x000fe20004800000 */
[----:B------:R-:W-:-:S04]  /*3b20*/  DEPBAR.LE SB0, 0x0 ;  /* 0x000080000000791a */ /* 0x000fc80000000000 */
[----:B---3--:R-:W-:Y:S01]  /*3b30*/  FMUL.FTZ R45, R36, c[0x0][0x2ec] ;  /* 0x0000bb00242d7a20 */ /* 0x008fe20000410000 */
[----:B------:R-:W-:Y:S01]  /*3b40*/  HMMA.16816.F32 R68, R8, R26, R68 ;  /* 0x0000001a0844723c */ /* 0x000fe20000001844 */
[----:B------:R-:W-:Y:S01]  /*3b50*/  FMUL.FTZ R38, R38, c[0x0][0x2ec] ;  /* 0x0000bb0026267a20 */ /* 0x000fe20000410000 */
[----:B------:R-:W-:Y:S01]  /*3b60*/  IADD3 R13, R31, 0x18, RZ ;  /* 0x000000181f0d7810 */ /* 0x000fe20007ffe0ff */
[----:B------:R-:W-:Y:S01]  /*3b70*/  FMUL.FTZ R36, R37, c[0x0][0x2ec] ;  /* 0x0000bb0025247a20 */ /* 0x000fe20000410000 */
[----:B------:R-:W-:Y:S01]  /*3b80*/  IADD3 R37, R31, 0x11, RZ ;  /* 0x000000111f257810 */ /* 0x000fe20007ffe0ff */
[----:B------:R-:W2:Y:S01]  /*3b90*/  MUFU.TANH R45, R45 ;  /* 0x0000002d002d7308 */ /* 0x000ea20000002400 */
[----:B------:R-:W-:Y:S01]  /*3ba0*/  FMUL.FTZ R46, R60, c[0x0][0x2ec] ;  /* 0x0000bb003c2e7a20 */ /* 0x000fe20000410000 */
[----:B------:R-:W-:Y:S01]  /*3bb0*/  ISETP.GE.AND P1, PT, R47, R238, PT ;  /* 0x000000ee2f00720c */ /* 0x000fe20003f26270 */
[----:B------:R-:W-:Y:S01]  /*3bc0*/  FMUL.FTZ R17, R39, c[0x0][0x2ec] ;  /* 0x0000bb0027117a20 */ /* 0x000fe20000410000 */
[----:B------:R-:W-:Y:S01]  /*3bd0*/  FSEL R41, R41, -INF , !P0 ;  /* 0xff80000029297808 */ /* 0x000fe20004000000 */
[----:B------:R-:W-:Y:S01]  /*3be0*/  FMUL.FTZ R62, R62, c[0x0][0x2ec] ;  /* 0x0000bb003e3e7a20 */ /* 0x000fe20000410000 */
[----:B------:R-:W-:Y:S01]  /*3bf0*/  ISETP.LT.OR P2, PT, R47, R244, P2 ;  /* 0x000000f42f00720c */ /* 0x000fe20001741670 */
[----:B------:R-:W-:Y:S01]  /*3c00*/  FMUL.FTZ R39, R61, c[0x0][0x2ec] ;  /* 0x0000bb003d277a20 */ /* 0x000fe20000410000 */
[----:B------:R-:W3:Y:S01]  /*3c10*/  MUFU.TANH R38, R38 ;  /* 0x0000002600267308 */ /* 0x000ee20000002400 */
[----:B------:R-:W-:Y:S01]  /*3c20*/  FMUL.FTZ R63, R63, c[0x0][0x2ec] ;  /* 0x0000bb003f3f7a20 */ /* 0x000fe20000410000 */
[----:B------:R-:W-:-:S02]  /*3c30*/  ISETP.GE.AND P0, PT, R37, R243, PT ;  /* 0x000000f32500720c */ /* 0x000fc40003f06270 */
[----:B------:R-:W-:Y:S02]  /*3c40*/  FSEL R27, R43, -INF , !P4 ;  /* 0xff8000002b1b7808 */ /* 0x000fe40006000000 */
[----:B------:R-:W-:Y:S02]  /*3c50*/  FSEL R18, R30, -INF , !P6 ;  /* 0xff8000001e127808 */ /* 0x000fe40007000000 */
[----:B------:R-:W4:Y:S01]  /*3c60*/  MUFU.TANH R36, R36 ;  /* 0x0000002400247308 */ /* 0x000f220000002400 */
[----:B------:R-:W-:Y:S02]  /*3c70*/  ISETP.GE.AND P4, PT, R37, R238, PT ;  /* 0x000000ee2500720c */ /* 0x000fe40003f86270 */
[----:B------:R-:W-:Y:S01]  /*3c80*/  ISETP.GE.AND P6, PT, R13, R243, PT ;  /* 0x000000f30d00720c */ /* 0x000fe20003fc6270 */
[----:B------:R-:W-:Y:S01]  /*3c90*/  FMUL.FTZ R68, R68, c[0x0][0x2ec] ;  /* 0x0000bb0044447a20 */ /* 0x000fe20000410000 */
[C---:B-1----:R-:W-:Y:S01]  /*3ca0*/  HMMA.16816.F32 R80, R8.reuse, R20, R80 ;  /* 0x000000140850723c */ /* 0x042fe20000001850 */
[----:B------:R-:W-:Y:S01]  /*3cb0*/  ISETP.LT.OR P1, PT, R47, R242, P1 ;  /* 0x000000f22f00720c */ /* 0x000fe20000f21670 */
[----:B------:R-:W-:Y:S01]  /*3cc0*/  FMUL.FTZ R69, R69, c[0x0][0x2ec] ;  /* 0x0000bb0045457a20 */ /* 0x000fe20000410000 */
[----:B------:R-:W1:Y:S01]  /*3cd0*/  MUFU.TANH R46, R46 ;  /* 0x0000002e002e7308 */ /* 0x000e620000002400 */
[----:B------:R-:W-:Y:S01]  /*3ce0*/  IADD3 R15, R31, 0x19, RZ ;  /* 0x000000191f0f7810 */ /* 0x000fe20007ffe0ff */
[----:B------:R-:W-:Y:S01]  /*3cf0*/  FMUL.FTZ R70, R70, c[0x0][0x2ec] ;  /* 0x0000bb0046467a20 */ /* 0x000fe20000410000 */
[----:B--2---:R-:W-:Y:S01]  /*3d00*/  FSEL R6, R45, -INF , !P2 ;  /* 0xff8000002d067808 */ /* 0x004fe20005000000 */
[----:B------:R-:W-:Y:S01]  /*3d10*/  FMUL.FTZ R71, R71, c[0x0][0x2ec] ;  /* 0x0000bb0047477a20 */ /* 0x000fe20000410000 */
[----:B------:R-:W-:Y:S01]  /*3d20*/  HMMA.16816.F32 R76, R8, R22, R76 ;  /* 0x00000016084c723c */ /* 0x000fe2000000184c */
[----:B------:R-:W-:-:S02]  /*3d30*/  ISETP.LT.OR P0, PT, R37, R244, P0 ;  /* 0x000000f42500720c */ /* 0x000fc40000701670 */
[----:B------:R-:W2:Y:S01]  /*3d40*/  MUFU.TANH R17, R17 ;  /* 0x0000001100117308 */ /* 0x000ea20000002400 */
[----:B------:R-:W-:Y:S02]  /*3d50*/  ISETP.GE.AND P2, PT, R13, R238, PT ;  /* 0x000000ee0d00720c */ /* 0x000fe40003f46270 */
[----:B------:R-:W-:Y:S02]  /*3d60*/  ISETP.LT.OR P4, PT, R37, R242, P4 ;  /* 0x000000f22500720c */ /* 0x000fe40002781670 */
[----:B------:R-:W-:Y:S02]  /*3d70*/  ISETP.LT.OR P6, PT, R13, R244, P6 ;  /* 0x000000f40d00720c */ /* 0x000fe400037c1670 */
[----:B------:R-:W-:Y:S01]  /*3d80*/  IADD3 R21, R31, 0x20, RZ ;  /* 0x000000201f157810 */ /* 0x000fe20007ffe0ff */
[----:B------:R-:W1:Y:S01]  /*3d90*/  MUFU.TANH R29, R62 ;  /* 0x0000003e001d7308 */ /* 0x000e620000002400 */
[----:B------:R-:W-:Y:S02]  /*3da0*/  FSEL R37, R44, -INF , !P5 ;  /* 0xff8000002c257808 */ /* 0x000fe40006800000 */
[----:B---3--:R-:W-:-:S02]  /*3db0*/  FSEL R19, R38, -INF , !P1 ;  /* 0xff80000026137808 */ /* 0x008fc40004800000 */
[CC--:B------:R-:W-:Y:S01]  /*3dc0*/  ISETP.GE.AND P5, PT, R15.reuse, R243.reuse, PT ;  /* 0x000000f30f00720c */ /* 0x0c0fe20003fa6270 */
[----:B------:R-:W-:Y:S01]  /*3dd0*/  FMUL.FTZ R80, R80, c[0x0][0x2ec] ;  /* 0x0000bb0050507a20 */ /* 0x000fe20000410000 */
[----:B------:R-:W-:Y:S01]  /*3de0*/  ISETP.GE.AND P1, PT, R15, R238, PT ;  /* 0x000000ee0f00720c */ /* 0x000fe20003f26270 */
[----:B------:R-:W3:Y:S01]  /*3df0*/  MUFU.TANH R39, R39 ;  /* 0x0000002700277308 */ /* 0x000ee20000002400 */
[----:B------:R-:W-:Y:S01]  /*3e00*/  ISETP.LT.OR P2, PT, R13, R242, P2 ;  /* 0x000000f20d00720c */ /* 0x000fe20001741670 */
[----:B------:R-:W-:Y:S01]  /*3e10*/  FMUL.FTZ R81, R81, c[0x0][0x2ec] ;  /* 0x0000bb0051517a20 */ /* 0x000fe20000410000 */
[----:B----4-:R-:W-:Y:S01]  /*3e20*/  FSEL R4, R36, -INF , !P0 ;  /* 0xff80000024047808 */ /* 0x010fe20004000000 */
[----:B------:R-:W-:Y:S01]  /*3e30*/  FMUL.FTZ R82, R82, c[0x0][0x2ec] ;  /* 0x0000bb0052527a20 */ /* 0x000fe20000410000 */
[----:B------:R-:W-:Y:S01]  /*3e40*/  IADD3 R13, R31, 0x21, RZ ;  /* 0x000000211f0d7810 */ /* 0x000fe20007ffe0ff */
[----:B------:R-:W-:Y:S01]  /*3e50*/  FMUL.FTZ R8, R83, c[0x0][0x2ec] ;  /* 0x0000bb0053087a20 */ /* 0x000fe20000410000 */
[----:B------:R-:W-:Y:S01]  /*3e60*/  ISETP.GE.AND P0, PT, R21, R243, PT ;  /* 0x000000f31500720c */ /* 0x000fe20003f06270 */
[----:B------:R-:W4:Y:S01]  /*3e70*/  MUFU.TANH R26, R63 ;  /* 0x0000003f001a7308 */ /* 0x000f220000002400 */
[----:B-1----:R-:W-:Y:S01]  /*3e80*/  FSEL R14, R46, -INF , !P6 ;  /* 0xff8000002e0e7808 */ /* 0x002fe20007000000 */
[----:B------:R-:W-:Y:S01]  /*3e90*/  FMUL.FTZ R28, R79, c[0x0][0x2ec] ;  /* 0x0000bb004f1c7a20 */ /* 0x000fe20000410000 */
[----:B------:R-:W-:Y:S01]  /*3ea0*/  ISETP.GE.AND P6, PT, R21, R238, PT ;  /* 0x000000ee1500720c */ /* 0x000fe20003fc6270 */
[----:B------:R-:W-:Y:S01]  /*3eb0*/  FMUL.FTZ R76, R76, c[0x0][0x2ec] ;  /* 0x0000bb004c4c7a20 */ /* 0x000fe20000410000 */
[----:B------:R-:W-:Y:S01]  /*3ec0*/  ISETP.LT.OR P5, PT, R15, R244, P5 ;  /* 0x000000f40f00720c */ /* 0x000fe20002fa1670 */
[----:B------:R-:W-:Y:S01]  /*3ed0*/  FMUL.FTZ R77, R77, c[0x0][0x2ec] ;  /* 0x0000bb004d4d7a20 */ /* 0x000fe20000410000 */
[----:B------:R-:W-:Y:S01]  /*3ee0*/  ISETP.LT.OR P1, PT, R15, R242, P1 ;  /* 0x000000f20f00720c */ /* 0x000fe20000f21670 */
[----:B------:R-:W-:Y:S01]  /*3ef0*/  MUFU.TANH R186, R57 ;  /* 0x0000003900ba7308 */ /* 0x000fe20000002400 */
[----:B--2---:R-:W-:-:S02]  /*3f00*/  FSEL R17, R17, -INF , !P4 ;  /* 0xff80000011117808 */ /* 0x004fc40006000000 */
[----:B------:R-:W-:Y:S02]  /*3f10*/  FSEL R15, R29, -INF , !P2 ;  /* 0xff8000001d0f7808 */ /* 0x000fe40005000000 */
[----:B------:R-:W-:Y:S02]  /*3f20*/  ISETP.GE.AND P4, PT, R13, R243, PT ;  /* 0x000000f30d00720c */ /* 0x000fe40003f86270 */
[----:B------:R-:W-:Y:S01]  /*3f30*/  ISETP.LT.OR P0, PT, R21, R244, P0 ;  /* 0x000000f41500720c */ /* 0x000fe20000701670 */
[----:B------:R-:W1:Y:S01]  /*3f40*/  MUFU.TANH R197, R58 ;  /* 0x0000003a00c57308 */ /* 0x000e620000002400 */
[----:B------:R-:W-:Y:S02]  /*3f50*/  ISETP.GE.AND P2, PT, R13, R238, PT ;  /* 0x000000ee0d00720c */ /* 0x000fe40003f46270 */
[----:B------:R-:W-:Y:S02]  /*3f60*/  ISETP.LT.OR P6, PT, R21, R242, P6 ;  /* 0x000000f21500720c */ /* 0x000fe400037c1670 */
[----:B------:R-:W-:-:S02]  /*3f70*/  IADD3 R29, R31, 0x28, RZ ;  /* 0x000000281f1d7810 */ /* 0x000fc40007ffe0ff */
[----:B------:R-:W-:Y:S01]  /*3f80*/  IADD3 R21, R31, 0x29, RZ ;  /* 0x000000291f157810 */ /* 0x000fe20007ffe0ff */
[----:B------:R-:W2:Y:S01]  /*3f90*/  MUFU.TANH R187, R59 ;  /* 0x0000003b00bb7308 */ /* 0x000ea20000002400 */
[C---:B------:R-:W-:Y:S02]  /*3fa0*/  ISETP.LT.OR P4, PT, R13.reuse, R244, P4 ;  /* 0x000000f40d00720c */ /* 0x040fe40002781670 */
[----:B------:R-:W-:Y:S02]  /*3fb0*/  ISETP.LT.OR P2, PT, R13, R242, P2 ;  /* 0x000000f20d00720c */ /* 0x000fe40001741670 */
[----:B---3--:R-:W-:Y:S02]  /*3fc0*/  FSEL R12, R39, -INF , !P5 ;  /* 0xff800000270c7808 */ /* 0x008fe40006800000 */
[----:B------:R-:W-:Y:S01]  /*3fd0*/  FSEL R180, R180, -INF , !P0 ;  /* 0xff800000b4b47808 */ /* 0x000fe20004000000 */
[----:B------:R-:W3:Y:S01]  /*3fe0*/  MUFU.TANH R182, R68 ;  /* 0x0000004400b67308 */ /* 0x000ee20000002400 */
[----:B------:R-:W-:-:S02]  /*3ff0*/  ISETP.GE.AND P5, PT, R29, R243, PT ;  /* 0x000000f31d00720c */ /* 0x000fc40003fa6270 */
[----:B----4-:R-:W-:Y:S02]  /*4000*/  FSEL R13, R26, -INF , !P1 ;  /* 0xff8000001a0d7808 */ /* 0x010fe40004800000 */
[----:B------:R-:W-:Y:S02]  /*4010*/  ISETP.GE.AND P0, PT, R29, R238, PT ;  /* 0x000000ee1d00720c */ /* 0x000fe40003f06270 */
[----:B------:R-:W-:Y:S01]  /*4020*/  ISETP.GE.AND P1, PT, R21, R243, PT ;  /* 0x000000f31500720c */ /* 0x000fe20003f26270 */
[----:B------:R-:W4:Y:S01]  /*4030*/  MUFU.TANH R184, R69 ;  /* 0x0000004500b87308 */ /* 0x000f220000002400 */
[C---:B------:R-:W-:Y:S02]  /*4040*/  ISETP.LT.OR P5, PT, R29.reuse, R244, P5 ;  /* 0x000000f41d00720c */ /* 0x040fe40002fa1670 */
[----:B------:R-:W-:Y:S01]  /*4050*/  ISETP.LT.OR P0, PT, R29, R242, P0 ;  /* 0x000000f21d00720c */ /* 0x000fe20000701670 */
[----:B------:R-:W-:Y:S01]  /*4060*/  FMUL.FTZ R29, R78, c[0x0][0x2ec] ;  /* 0x0000bb004e1d7a20 */ /* 0x000fe20000410000 */
[----:B------:R-:W-:-:S02]  /*4070*/  ISETP.LT.OR P1, PT, R21, R244, P1 ;  /* 0x000000f41500720c */ /* 0x000fc40000f21670 */
[C---:B------:R-:W-:Y:S01]  /*4080*/  IADD3 R9, R31.reuse, 0x30, RZ ;  /* 0x000000301f097810 */ /* 0x040fe20007ffe0ff */
[----:B------:R-:W4:Y:S01]  /*4090*/  MUFU.TANH R195, R70 ;  /* 0x0000004600c37308 */ /* 0x000f220000002400 */
[----:B------:R-:W-:Y:S02]  /*40a0*/  IADD3 R11, R31, 0x31, RZ ;  /* 0x000000311f0b7810 */ /* 0x000fe40007ffe0ff */
[----:B-1----:R-:W-:Y:S02]  /*40b0*/  FSEL R197, R197, -INF , !P6 ;  /* 0xff800000c5c57808 */ /* 0x002fe40007000000 */
[----:B------:R-:W-:Y:S02]  /*40c0*/  FSEL R186, R186, -INF , !P4 ;  /* 0xff800000baba7808 */ /* 0x000fe40006000000 */
[----:B--2---:R-:W-:Y:S01]  /*40d0*/  FSEL R187, R187, -INF , !P2 ;  /* 0xff800000bbbb7808 */ /* 0x004fe20005000000 */
[----:B------:R-:W1:Y:S01]  /*40e0*/  MUFU.TANH R189, R71 ;  /* 0x0000004700bd7308 */ /* 0x000e620000002400 */
[----:B---3--:R-:W-:-:S02]  /*40f0*/  FSEL R182, R182, -INF , !P5 ;  /* 0xff800000b6b67808 */ /* 0x008fc40006800000 */
[----:B----4-:R-:W-:Y:S02]  /*4100*/  FSEL R184, R184, -INF , !P1 ;  /* 0xff800000b8b87808 */ /* 0x010fe40004800000 */
[-C--:B------:R-:W-:Y:S02]  /*4110*/  ISETP.GE.AND P6, PT, R21, R238.reuse, PT ;  /* 0x000000ee1500720c */ /* 0x080fe40003fc6270 */
[-C--:B------:R-:W-:Y:S01]  /*4120*/  ISETP.GE.AND P4, PT, R9, R243.reuse, PT ;  /* 0x000000f30900720c */ /* 0x080fe20003f86270 */
[----:B------:R-:W2:Y:S01]  /*4130*/  MUFU.TANH R194, R80 ;  /* 0x0000005000c27308 */ /* 0x000ea20000002400 */
[----:B------:R-:W-:Y:S02]  /*4140*/  FSEL R195, R195, -INF , !P0 ;  /* 0xff800000c3c37808 */ /* 0x000fe40004000000 */
[----:B------:R-:W-:Y:S02]  /*4150*/  ISETP.GE.AND P2, PT, R11, R243, PT ;  /* 0x000000f30b00720c */ /* 0x000fe40003f46270 */
[----:B------:R-:W-:-:S02]  /*4160*/  ISETP.GE.AND P5, PT, R9, R238, PT ;  /* 0x000000ee0900720c */ /* 0x000fc40003fa6270 */
[----:B------:R-:W-:Y:S01]  /*4170*/  ISETP.GE.AND P0, PT, R11, R238, PT ;  /* 0x000000ee0b00720c */ /* 0x000fe20003f06270 */
[----:B------:R-:W3:Y:S01]  /*4180*/  MUFU.TANH R192, R81 ;  /* 0x0000005100c07308 */ /* 0x000ee20000002400 */
[----:B------:R-:W-:Y:S02]  /*4190*/  ISETP.GT.AND P1, PT, R237, R232, PT ;  /* 0x000000e8ed00720c */ /* 0x000fe40003f24270 */
[----:B------:R-:W-:Y:S02]  /*41a0*/  ISETP.LT.OR P6, PT, R21, R242, P6 ;  /* 0x000000f21500720c */ /* 0x000fe400037c1670 */
[C---:B------:R-:W-:Y:S02]  /*41b0*/  ISETP.LT.OR P4, PT, R9.reuse, R244, P4 ;  /* 0x000000f40900720c */ /* 0x040fe40002781670 */
[----:B------:R-:W-:Y:S01]  /*41c0*/  ISETP.LT.OR P5, PT, R9, R242, P5 ;  /* 0x000000f20900720c */ /* 0x000fe20002fa1670 */
[----:B------:R-:W4:Y:S01]  /*41d0*/  MUFU.TANH R191, R82 ;  /* 0x0000005200bf7308 */ /* 0x000f220000002400 */
[----:B------:R-:W-:-:S02]  /*41e0*/  ISETP.LT.OR P2, PT, R11, R244, P2 ;  /* 0x000000f40b00720c */ /* 0x000fc40001741670 */
[----:B------:R-:W-:Y:S02]  /*41f0*/  ISETP.LT.OR P0, PT, R11, R242, P0 ;  /* 0x000000f20b00720c */ /* 0x000fe40000701670 */
[C---:B------:R-:W-:Y:S02]  /*4200*/  IADD3 R11, R31.reuse, 0x38, RZ ;  /* 0x000000381f0b7810 */ /* 0x040fe40007ffe0ff */
[----:B------:R-:W-:Y:S01]  /*4210*/  IADD3 R9, R31, 0x39, RZ ;  /* 0x000000391f097810 */ /* 0x000fe20007ffe0ff */
[----:B------:R-:W4:Y:S01]  /*4220*/  MUFU.TANH R8, R8 ;  /* 0x0000000800087308 */ /* 0x000f220000002400 */
[----:B-1----:R-:W-:Y:S02]  /*4230*/  FSEL R189, R189, -INF , !P6 ;  /* 0xff800000bdbd7808 */ /* 0x002fe40007000000 */
[----:B--2---:R-:W-:Y:S02]  /*4240*/  FSEL R194, R194, -INF , !P4 ;  /* 0xff800000c2c27808 */ /* 0x004fe40006000000 */
[----:B---3--:R-:W-:-:S02]  /*4250*/  FSEL R192, R192, -INF , !P2 ;  /* 0xff800000c0c07808 */ /* 0x008fc40005000000 */
[-C--:B------:R-:W-:Y:S01]  /*4260*/  ISETP.GE.AND P6, PT, R11, R243.reuse, PT ;  /* 0x000000f30b00720c */ /* 0x080fe20003fc6270 */
[----:B------:R-:W1:Y:S01]  /*4270*/  MUFU.TANH R190, R76 ;  /* 0x0000004c00be7308 */ /* 0x000e620000002400 */
[----:B----4-:R-:W-:Y:S02]  /*4280*/  FSEL R191, R191, -INF , !P5 ;  /* 0xff800000bfbf7808 */ /* 0x010fe40006800000 */
[-C--:B------:R-:W-:Y:S02]  /*4290*/  ISETP.GE.AND P4, PT, R11, R238.reuse, PT ;  /* 0x000000ee0b00720c */ /* 0x080fe40003f86270 */
[C---:B------:R-:W-:Y:S02]  /*42a0*/  ISETP.GE.AND P5, PT, R9.reuse, R243, PT ;  /* 0x000000f30900720c */ /* 0x040fe40003fa6270 */
[----:B------:R-:W-:Y:S01]  /*42b0*/  ISETP.GE.AND P2, PT, R9, R238, PT ;  /* 0x000000ee0900720c */ /* 0x000fe20003f46270 */
[----:B------:R-:W2:Y:S01]  /*42c0*/  MUFU.TANH R188, R77 ;  /* 0x0000004d00bc7308 */ /* 0x000ea20000002400 */
[----:B------:R-:W-:Y:S01]  /*42d0*/  FSEL R31, R8, -INF , !P0 ;  /* 0xff800000081f7808 */ /* 0x000fe20004000000 */
[----:B------:R-:W-:Y:S01]  /*42e0*/  BAR.SYNC.DEFER_BLOCKING 0x0 ;  /* 0x0000000000007b1d */ /* 0x000fe20000010000 */
[----:B------:R-:W-:-:S02]  /*42f0*/  ISETP.LT.OR P6, PT, R11, R244, P6 ;  /* 0x000000f40b00720c */ /* 0x000fc400037c1670 */
[----:B------:R-:W-:Y:S02]  /*4300*/  ISETP.LT.OR P4, PT, R11, R242, P4 ;  /* 0x000000f20b00720c */ /* 0x000fe40002781670 */
[C---:B------:R-:W-:Y:S01]  /*4310*/  @!P1 LEA R248, P0, R2.reuse, c[0x0][0x168], 0x1 ;  /* 0x00005a0002f89a11 */ /* 0x040fe200078008ff */
[----:B------:R-:W3:Y:S01]  /*4320*/  MUFU.TANH R29, R29 ;  /* 0x0000001d001d7308 */ /* 0x000ee20000002400 */
[C---:B------:R-:W-:Y:S02]  /*4330*/  ISETP.LT.OR P5, PT, R9.reuse, R244, P5 ;  /* 0x000000f40900720c */ /* 0x040fe40002fa1670 */
[----:B------:R-:W-:Y:S02]  /*4340*/  ISETP.LT.OR P2, PT, R9, R242, P2 ;  /* 0x000000f20900720c */ /* 0x000fe40001741670 */
[----:B------:R-:W-:Y:S02]  /*4350*/  @!P1 LEA.HI.X R249, R2, c[0x0][0x16c], R165, 0x1, P0 ;  /* 0x00005b0002f99a11 */ /* 0x000fe400000f0ca5 */
[----:B-1----:R-:W-:Y:S01]  /*4360*/  FSEL R190, R190, -INF , !P6 ;  /* 0xff800000bebe7808 */ /* 0x002fe20007000000 */
[----:B------:R-:W1:Y:S01]  /*4370*/  MUFU.TANH R28, R28 ;  /* 0x0000001c001c7308 */ /* 0x000e620000002400 */
[----:B--2---:R-:W-:-:S02]  /*4380*/  FSEL R188, R188, -INF , !P5 ;  /* 0xff800000bcbc7808 */ /* 0x004fc40006800000 */
[----:B---3--:R-:W-:Y:S02]  /*4390*/  FSEL R29, R29, -INF , !P4 ;  /* 0xff8000001d1d7808 */ /* 0x008fe40006000000 */
[----:B-1----:R-:W-:Y:S01]  /*43a0*/  FSEL R28, R28, -INF , !P2 ;  /* 0xff8000001c1c7808 */ /* 0x002fe20005000000 */
[----:B------:R-:W-:Y:S05]  /*43b0*/  @!P1 BRA `(.L_x_7481) ;  /* 0x0000060000009947 */ /* 0x000fea0003800000 */
[----:B------:R-:W-:Y:S05]  /*43c0*/  @!P3 BRA `(.L_x_7482) ;  /* 0x000003900000b947 */ /* 0x000fea0003800000 */
[----:B------:R-:W1:Y:S01]  /*43d0*/  I2F.RP R8, UR6 ;  /* 0x0000000600087d06 */ /* 0x000e620008209400 */
[C---:B------:R-:W-:Y:S02]  /*43e0*/  IADD3 R21, R3.reuse, -0x40, RZ ;  /* 0xffffffc003157810 */ /* 0x040fe40007ffe0ff */
[----:B------:R-:W-:Y:S02]  /*43f0*/  IABS R11, R3 ;  /* 0x00000003000b7213 */ /* 0x000fe40000000000 */
[----:B------:R-:W-:Y:S02]  /*4400*/  IABS R9, R21 ;  /* 0x0000001500097213 */ /* 0x000fe40000000000 */
[----:B------:R-:W-:-:S02]  /*4410*/  LOP3.LUT R3, R3, c[0x0][0x2d0], RZ, 0x3c, !PT ;  /* 0x0000b40003037a12 */ /* 0x000fc400078e3cff */
        /* <DEDUP_REMOVED lines=46> */
[----:B------:R-:W-:-:S03]  /*4700*/  SHF.R.S32.HI R8, RZ, 0x1f, R9 ;  /* 0x0000001fff087819 */ /* 0x000fc60000011409 */
[----:B------:R-:W-:Y:S02]  /*4710*/  IMAD.MOV.U32 R3, RZ, RZ, R20 ;  /* 0x000000ffff037224 */ /* 0x000fe400078e0014 */
[----:B------:R-:W-:-:S04]  /*4720*/  IMAD R8, R8, c[0x0][0x180], RZ ;  /* 0x0000600008087a24 */ /* 0x000fc800078e02ff */
[----:B------:R-:W-:-:S05]  /*4730*/  IMAD R8, R9, c[0x0][0x184], R8 ;  /* 0x0000610009087a24 */ /* 0x000fca00078e0208 */
[----:B------:R-:W-:Y:S01]  /*4740*/  IADD3 R8, R21, R8, RZ ;  /* 0x0000000815087210 */ /* 0x000fe20007ffe0ff */
[----:B------:R-:W-:Y:S05]  /*4750*/  BRA `(.L_x_7483) ;  /* 0x0000004000007947 */ /* 0x000fea0003800000 */
.L_x_7482:
[----:B------:R-:W-:-:S04]  /*4760*/  ULEA UR4, -UR8, URZ, 0x6 ;  /* 0x0000003f08047291 */ /* 0x000fc8000f8e313f */
[----:B------:R-:W-:Y:S02]  /*4770*/  USHF.R.S32.HI UR5, URZ, 0x1f, UR4 ;  /* 0x0000001f3f057899 */ /* 0x000fe40008011404 */
[----:B------:R-:W-:-:S04]  /*4780*/  MOV R3, UR4 ;  /* 0x0000000400037c02 */ /* 0x000fc80008000f00 */
[----:B------:R-:W-:Y:S02]  /*4790*/  MOV R8, UR5 ;  /* 0x0000000500087c02 */ /* 0x000fe40008000f00 */
.L_x_7483:
        /* <DEDUP_REMOVED lines=34> */
.L_x_7481:
        /* <DEDUP_REMOVED lines=80> */
[----:B------:R-:W3:Y:S01]  /*4ec0*/  LDSM.16.MT88.4 R4, [R220+0x16000] ;  /* 0x01600000dc04783b */ /* 0x000ee20000004200 */
        /* <DEDUP_REMOVED lines=18> */
[----:B------:R-:W-:Y:S01]  /*4ff0*/  FFMA.FTZ R189, R189, c[0x0][0x23c], -R30 ;  /* 0x00008f00bdbd7a23 */ /* 0x000fe2000001081e */
[----:B------:R-:W5:Y:S01]  /*5000*/  MUFU.EX2 R178, R178 ;  /* 0x000000b200b27308 */ /* 0x000f620000000800 */
[----:B----4-:R-:W-:Y:S01]  /*5010*/  F2FP.PACK_AB R130, R171, R174 ;  /* 0x000000aeab82723e */ /* 0x010fe200000000ff */
        /* <DEDUP_REMOVED lines=8> */
[----:B------:R-:W4:Y:S01]  /*50a0*/  MUFU.EX2 R172, R172 ;  /* 0x000000ac00ac7308 */ /* 0x000f220000000800 */
[----:B-----5:R-:W-:Y:S01]  /*50b0*/  F2FP.PACK_AB R129, R178, R179 ;  /* 0x000000b3b281723e */ /* 0x020fe200000000ff */
[----:B------:R-:W-:-:S02]  /*50c0*/  FFMA.FTZ R251, R28, c[0x0][0x23c], -R30 ;  /* 0x00008f001cfb7a23 */ /* 0x000fc4000001081e */
[----:B------:R-:W-:Y:S01]  /*50d0*/  FADD.FTZ R177, R177, R176 ;  /* 0x000000b0b1b17221 */ /* 0x000fe20000010000 */
[----:B------:R-:W-:Y:S01]  /*50e0*/  LDSM.16.MT88.4 R28, [R220+0x11800] ;  /* 0x01180000dc1c783b */ /* 0x000fe20000004200 */
[----:B------:R-:W-:Y:S02]  /*50f0*/  FADD.FTZ R178, R179, R178 ;  /* 0x000000b2b3b27221 */ /* 0x000fe40000010000 */
        /* <DEDUP_REMOVED lines=17> */
[C---:B-1----:R-:W-:Y:S02]  /*5210*/  HMMA.16816.F32 R36, R128.reuse, R40, RZ ;  /* 0x000000288024723c */ /* 0x042fe400000018ff */
        /* <DEDUP_REMOVED lines=294> */
.L_x_7485:
[----:B------:R-:W-:Y:S02]  /*6480*/  ULDC UR14, c[0x0][0x1a0] ;  /* 0x00006800000e7ab9 */ /* 0x000fe40000000800 */
[----:B------:R-:W-:-:S04]  /*6490*/  ULEA UR14, -UR14, URZ, 0x6 ;  /* 0x0000003f0e0e7291 */ /* 0x000fc8000f8e313f */
[----:B------:R-:W-:Y:S02]  /*64a0*/  USHF.R.S32.HI UR12, URZ, 0x1f, UR14 ;  /* 0x0000001f3f0c7899 */ /* 0x000fe4000801140e */
.L_x_7486:
        /* <DEDUP_REMOVED lines=50> */
[----:B------:R-:W1:Y:S04]  /*67d0*/  LDSM.16.M88.4 R168, [R229+0x9000] ;  /* 0x00900000e5a8783b */ /* 0x000e680000000200 */
[----:B------:R-:W1:Y:S04]  /*67e0*/  LDSM.16.M88.4 R176, [R229+0x8800] ;  /* 0x00880000e5b0783b */ /* 0x000e680000000200 */
[----:B------:R-:W1:Y:S04]  /*67f0*/  LDSM.16.M88.4 R12, [R229+0x9800] ;  /* 0x00980000e50c783b */ /* 0x000e680000000200 */
[----:B------:R-:W-:Y:S04]  /*6800*/  LDSM.16.M88.4 R184, [R228] ;  /* 0x00000000e4b8783b */ /* 0x000fe80000000200 */
[----:B---3--:R-:W3:Y:S04]  /*6810*/  LDSM.16.M88.4 R8, [R227] ;  /* 0x00000000e308783b */ /* 0x008ee80000000200 */
[----:B-----5:R-:W5:Y:S04]  /*6820*/  LDSM.16.M88.4 R20, [R218] ;  /* 0x00000000da14783b */ /* 0x020f680000000200 */
[----:B------:R-:W3:Y:S04]  /*6830*/  LDSM.16.M88.4 R192, [R219] ;  /* 0x00000000dbc0783b */ /* 0x000ee80000000200 */
[----:B------:R-:W3:Y:S04]  /*6840*/  LDSM.16.M88.4 R188, [R217] ;  /* 0x00000000d9bc783b */ /* 0x000ee80000000200 */
[----:B----4-:R-:W-:Y:S01]  /*6850*/  LDSM.16.M88.4 R24, [R223+0x8800] ;  /* 0x00880000df18783b */ /* 0x010fe20000000200 */
[C---:B--2---:R-:W-:Y:S03]  /*6860*/  HMMA.16816.F32 R4, R28.reuse, R16, RZ ;  /* 0x000000101c04723c */ /* 0x044fe600000018ff */
[----:B------:R-:W-:Y:S04]  /*6870*/  LDSM.16.M88.4 R196, [R223+0xe000] ;  /* 0x00e00000dfc4783b */ /* 0x000fe80000000200 */
[----:B------:R-:W0:Y:S01]  /*6880*/  LDGDEPBAR ;  /* 0x00000000000079af */ /* 0x000e220000000000 */
[C---:B-1----:R-:W-:Y:S08]  /*6890*/  HMMA.16816.F32 R172, R28.reuse, R168, RZ ;  /* 0x000000a81cac723c */ /* 0x042ff000000018ff */
[C---:B------:R-:W-:Y:S08]  /*68a0*/  HMMA.16816.F32 R16, R28.reuse, R18, RZ ;  /* 0x000000121c10723c */ /* 0x040ff000000018ff */
        /* <DEDUP_REMOVED lines=8> */
[----:B------:R-:W1:Y:S07]  /*6930*/  LDSM.16.M88.4 R8, [R223+0x8000] ;  /* 0x00800000df08783b */ /* 0x000e6e0000000200 */
[C---:B-----5:R-:W-:Y:S08]  /*6940*/  HMMA.16816.F32 R172, R184.reuse, R20, R172 ;  /* 0x00000014b8ac723c */ /* 0x060ff000000018ac */
[C---:B------:R-:W-:Y:S01]  /*6950*/  HMMA.16816.F32 R168, R184.reuse, R22, R168 ;  /* 0x00000016b8a8723c */ /* 0x040fe200000018a8 */
[----:B------:R-:W2:Y:S07]  /*6960*/  LDSM.16.M88.4 R20, [R223+0x9000] ;  /* 0x00900000df14783b */ /* 0x000eae0000000200 */
[C---:B------:R-:W-:Y:S08]  /*6970*/  HMMA.16816.F32 R180, R184.reuse, R192, R180 ;  /* 0x000000c0b8b4723c */ /* 0x040ff000000018b4 */
[C---:B------:R-:W-:Y:S01]  /*6980*/  HMMA.16816.F32 R176, R184.reuse, R194, R176 ;  /* 0x000000c2b8b0723c */ /* 0x040fe200000018b0 */
[----:B------:R-:W3:Y:S07]  /*6990*/  LDSM.16.M88.4 R192, [R223+0x9800] ;  /* 0x00980000dfc0783b */ /* 0x000eee0000000200 */
[C---:B------:R-:W-:Y:S08]  /*69a0*/  HMMA.16816.F32 R32, R184.reuse, R188, R32 ;  /* 0x000000bcb820723c */ /* 0x040ff00000001820 */
[----:B------:R-:W-:Y:S01]  /*69b0*/  HMMA.16816.F32 R28, R184, R190, R28 ;  /* 0x000000beb81c723c */ /* 0x000fe2000000181c */
[----:B------:R-:W-:Y:S04]  /*69c0*/  LDSM.16.M88.4 R184, [R216+0x800] ;  /* 0x00080000d8b8783b */ /* 0x000fe80000000200 */
[----:B------:R-:W-:Y:S03]  /*69d0*/  LDSM.16.M88.4 R188, [R216] ;  /* 0x00000000d8bc783b */ /* 0x000fe60000000200 */
        /* <DEDUP_REMOVED lines=27> */
[C---:B------:R-:W-:Y:S08]  /*6b90*/  HMMA.16816.F32 R4, R12.reuse, R192, R4 ;  /* 0x000000c00c04723c */ /* 0x040ff00000001804 */
[C---:B------:R-:W-:Y:S01]  /*6ba0*/  HMMA.16816.F32 R16, R12.reuse, R194, R16 ;  /* 0x000000c20c10723c */ /* 0x040fe20000001810 */
[----:B------:R-:W-:Y:S07]  /*6bb0*/  LDSM.16.M88.4 R192, [R223+0xa000] ;  /* 0x00a00000dfc0783b */ /* 0x000fee0000000200 */
[C---:B------:R-:W-:Y:S01]  /*6bc0*/  HMMA.16816.F32 R176, R12.reuse, R186, R176 ;  /* 0x000000ba0cb0723c */ /* 0x040fe200000018b0 */
[----:B------:R-:W1:Y:S07]  /*6bd0*/  LDSM.16.M88.4 R184, [R214] ;  /* 0x00000000d6b8783b */ /* 0x000e6e0000000200 */
[C---:B---3--:R-:W-:Y:S08]  /*6be0*/  HMMA.16816.F32 R172, R12.reuse, R24, R172 ;  /* 0x000000180cac723c */ /* 0x048ff000000018ac */
[C---:B------:R-:W-:Y:S01]  /*6bf0*/  HMMA.16816.F32 R168, R12.reuse, R26, R168 ;  /* 0x0000001a0ca8723c */ /* 0x040fe200000018a8 */
[----:B------:R-:W3:Y:S07]  /*6c00*/  LDSM.16.M88.4 R24, [R213] ;  /* 0x00000000d518783b */ /* 0x000eee0000000200 */
[C---:B--2---:R-:W-:Y:S08]  /*6c10*/  HMMA.16816.F32 R32, R12.reuse, R20, R32 ;  /* 0x000000140c20723c */ /* 0x044ff00000001820 */
[----:B------:R-:W-:Y:S01]  /*6c20*/  HMMA.16816.F32 R28, R12, R22, R28 ;  /* 0x000000160c1c723c */ /* 0x000fe2000000181c */
[----:B------:R-:W2:Y:S04]  /*6c30*/  LDSM.16.M88.4 R12, [R212] ;  /* 0x00000000d40c783b */ /* 0x000ea80000000200 */
[----:B------:R-:W5:Y:S03]  /*6c40*/  LDSM.16.M88.4 R20, [R226+0x2000] ;  /* 0x00200000e214783b */ /* 0x000f660000000200 */
        /* <DEDUP_REMOVED lines=13> */
[C---:B-----5:R-:W-:Y:S08]  /*6d20*/  HMMA.16816.F32 R4, R20.reuse, R192, R4 ;  /* 0x000000c01404723c */ /* 0x060ff00000001804 */
[C---:B------:R-:W-:Y:S01]  /*6d30*/  HMMA.16816.F32 R16, R20.reuse, R194, R16 ;  /* 0x000000c21410723c */ /* 0x040fe20000001810 */
[----:B------:R-:W5:Y:S07]  /*6d40*/  LDSM.16.M88.4 R192, [R216+0x2800] ;  /* 0x00280000d8c0783b */ /* 0x000f6e0000000200 */
[C---:B----4-:R-:W-:Y:S08]  /*6d50*/  HMMA.16816.F32 R180, R20.reuse, R188, R180 ;  /* 0x000000bc14b4723c */ /* 0x050ff000000018b4 */
        /* <DEDUP_REMOVED lines=25> */
[C---:B------:R-:W-:Y:S08]  /*6ef0*/  HMMA.16816.F32 R180, R20.reuse, R188, R180 ;  /* 0x000000bc14b4723c */ /* 0x040ff000000018b4 */
[C---:B------:R-:W-:Y:S01]  /*6f00*/  HMMA.16816.F32 R176, R20.reuse, R190, R176 ;  /* 0x000000be14b0723c */ /* 0x040fe200000018b0 */
[----:B------:R-:W-:Y:S07]  /*6f10*/  LDSM.16.M88.4 R188, [R209] ;  /* 0x00000000d1bc783b */ /* 0x000fee0000000200 */
[C---:B-1----:R-:W-:Y:S08]  /*6f20*/  HMMA.16816.F32 R32, R20.reuse, R184, R32 ;  /* 0x000000b81420723c */ /* 0x042ff00000001820 */
[----:B------:R-:W-:Y:S01]  /*6f30*/  HMMA.16816.F32 R28, R20, R186, R28 ;  /* 0x000000ba141c723c */ /* 0x000fe2000000181c */
[----:B------:R-:W-:Y:S07]  /*6f40*/  LDSM.16.M88.4 R184, [R226+0x4000] ;  /* 0x00400000e2b8783b */ /* 0x000fee0000000200 */
[C---:B---3--:R-:W-:Y:S08]  /*6f50*/  HMMA.16816.F32 R4, R24.reuse, R12, R4 ;  /* 0x0000000c1804723c */ /* 0x048ff00000001804 */
[C---:B------:R-:W-:Y:S01]  /*6f60*/  HMMA.16816.F32 R16, R24.reuse, R14, R16 ;  /* 0x0000000e1810723c */ /* 0x040fe20000001810 */
[----:B------:R-:W1:Y:S07]  /*6f70*/  LDSM.16.M88.4 R12, [R223+0xc000] ;  /* 0x00c00000df0c783b */ /* 0x000e6e0000000200 */
[C---:B--2---:R-:W-:Y:S08]  /*6f80*/  HMMA.16816.F32 R180, R24.reuse, R8, R180 ;  /* 0x0000000818b4723c */ /* 0x044ff000000018b4 */
[----:B------:R-:W-:Y:S01]  /*6f90*/  HMMA.16816.F32 R176, R24, R10, R176 ;  /* 0x0000000a18b0723c */ /* 0x000fe200000018b0 */
[----:B------:R-:W2:Y:S07]  /*6fa0*/  LDSM.16.M88.4 R8, [R223+0xc800] ;  /* 0x00c80000df08783b */ /* 0x000eae0000000200 */
[C---:B------:R-:W-:Y:S08]  /*6fb0*/  HMMA.16816.F32 R172, R20.reuse, R192, R172 ;  /* 0x000000c014ac723c */ /* 0x040ff000000018ac */
[----:B------:R-:W-:Y:S01]  /*6fc0*/  HMMA.16816.F32 R168, R20, R194, R168 ;  /* 0x000000c214a8723c */ /* 0x000fe200000018a8 */
[----:B------:R-:W3:Y:S04]  /*6fd0*/  LDSM.16.M88.4 R192, [R208] ;  /* 0x00000000d0c0783b */ /* 0x000ee80000000200 */
[----:B------:R-:W4:Y:S03]  /*6fe0*/  LDSM.16.M88.4 R20, [R223+0xd000] ;  /* 0x00d00000df14783b */ /* 0x000f260000000200 */
[----:B-1----:R-:W-:Y:S08]  /*6ff0*/  HMMA.16816.F32 R4, R184, R12, R4 ;  /* 0x0000000cb804723c */ /* 0x002ff00000001804 */
[C---:B------:R-:W-:Y:S08]  /*7000*/  HMMA.16816.F32 R172, R24.reuse, R188, R172 ;  /* 0x000000bc18ac723c */ /* 0x040ff000000018ac */
[----:B------:R-:W-:Y:S01]  /*7010*/  HMMA.16816.F32 R168, R24, R190, R168 ;  /* 0x000000be18a8723c */ /* 0x000fe200000018a8 */
[----:B------:R-:W1:Y:S07]  /*7020*/  LDSM.16.M88.4 R188, [R223+0xd800] ;  /* 0x00d80000dfbc783b */ /* 0x000e6e0000000200 */
[C---:B------:R-:W-:Y:S01]  /*7030*/  HMMA.16816.F32 R16, R184.reuse, R14, R16 ;  /* 0x0000000eb810723c */ /* 0x040fe20000001810 */
[----:B------:R-:W-:Y:S07]  /*7040*/  LDSM.16.M88.4 R12, [R225+0x4000] ;  /* 0x00400000e10c783b */ /* 0x000fee0000000200 */
[C---:B--2---:R-:W-:Y:S08]  /*7050*/  HMMA.16816.F32 R180, R184.reuse, R8, R180 ;  /* 0x00000008b8b4723c */ /* 0x044ff000000018b4 */
[----:B------:R-:W-:Y:S01]  /*7060*/  HMMA.16816.F32 R176, R184, R10, R176 ;  /* 0x0000000ab8b0723c */ /* 0x000fe200000018b0 */
[----:B------:R-:W2:Y:S07]  /*7070*/  LDSM.16.M88.4 R8, [R216+0x4800] ;  /* 0x00480000d808783b */ /* 0x000eae0000000200 */
[C---:B---3--:R-:W-:Y:S08]  /*7080*/  HMMA.16816.F32 R32, R24.reuse, R192, R32 ;  /* 0x000000c01820723c */ /* 0x048ff00000001820 */
[----:B------:R-:W-:Y:S01]  /*7090*/  HMMA.16816.F32 R28, R24, R194, R28 ;  /* 0x000000c2181c723c */ /* 0x000fe2000000181c */
[----:B------:R-:W3:Y:S04]  /*70a0*/  LDSM.16.M88.4 R24, [R216+0x4000] ;  /* 0x00400000d818783b */ /* 0x000ee80000000200 */
[----:B------:R-:W5:Y:S03]  /*70b0*/  LDSM.16.M88.4 R192, [R216+0x5000] ;  /* 0x00500000d8c0783b */ /* 0x000f660000000200 */
        /* <DEDUP_REMOVED lines=15> */
[----:B------:R-:W-:Y:S07]  /*71b0*/  LDSM.16.M88.4 R192, [R228+0x6000] ;  /* 0x00600000e4c0783b */ /* 0x000fee0000000200 */
[C---:B----4-:R-:W-:Y:S08]  /*71c0*/  HMMA.16816.F32 R32, R12.reuse, R20, R32 ;  /* 0x000000140c20723c */ /* 0x050ff00000001820 */
[----:B------:R-:W-:Y:S01]  /*71d0*/  HMMA.16816.F32 R28, R12, R22, R28 ;  /* 0x000000160c1c723c */ /* 0x000fe2000000181c */
[----:B------:R-:W3:Y:S04]  /*71e0*/  LDSM.16.M88.4 R20, [R207] ;  /* 0x00000000cf14783b */ /* 0x000ee80000000200 */
[----:B------:R-:W4:Y:S03]  /*71f0*/  LDSM.16.M88.4 R12, [R229+0xf800] ;  /* 0x00f80000e50c783b */ /* 0x000f260000000200 */
[C---:B-1----:R-:W-:Y:S08]  /*7200*/  HMMA.16816.F32 R4, R8.reuse, R188, R4 ;  /* 0x000000bc0804723c */ /* 0x042ff00000001804 */
[C---:B--2---:R-:W-:Y:S08]  /*7210*/  HMMA.16816.F32 R180, R8.reuse, R24, R180 ;  /* 0x0000001808b4723c */ /* 0x044ff000000018b4 */
[C---:B------:R-:W-:Y:S01]  /*7220*/  HMMA.16816.F32 R176, R8.reuse, R26, R176 ;  /* 0x0000001a08b0723c */ /* 0x040fe200000018b0 */
[----:B------:R-:W1:Y:S07]  /*7230*/  LDSM.16.M88.4 R24, [R226+0x6000] ;  /* 0x00600000e218783b */ /* 0x000e6e0000000200 */
[C---:B------:R-:W-:Y:S01]  /*7240*/  HMMA.16816.F32 R16, R8.reuse, R190, R16 ;  /* 0x000000be0810723c */ /* 0x040fe20000001810 */
[----:B------:R-:W2:Y:S07]  /*7250*/  LDSM.16.M88.4 R188, [R206] ;  /* 0x00000000cebc783b */ /* 0x000eae0000000200 */
[----:B------:R-:W-:Y:S08]  /*7260*/  HMMA.16816.F32 R172, R8, R184, R172 ;  /* 0x000000b808ac723c */ /* 0x000ff000000018ac */
[----:B---3--:R-:W-:Y:S08]  /*7270*/  HMMA.16816.F32 R4, R192, R20, R4 ;  /* 0x00000014c004723c */ /* 0x008ff00000001804 */
[C---:B------:R-:W-:Y:S01]  /*7280*/  HMMA.16816.F32 R168, R8.reuse, R186, R168 ;  /* 0x000000ba08a8723c */ /* 0x040fe200000018a8 */
[----:B------:R-:W-:Y:S07]  /*7290*/  LDSM.16.M88.4 R184, [R205] ;  /* 0x00000000cdb8783b */ /* 0x000fee0000000200 */
[C---:B----4-:R-:W-:Y:S08]  /*72a0*/  HMMA.16816.F32 R32, R8.reuse, R12, R32 ;  /* 0x0000000c0820723c */ /* 0x050ff00000001820 */
[----:B------:R-:W-:Y:S01]  /*72b0*/  HMMA.16816.F32 R28, R8, R14, R28 ;  /* 0x0000000e081c723c */ /* 0x000fe2000000181c */
[----:B------:R-:W-:Y:S04]  /*72c0*/  LDSM.16.M88.4 R12, [R225+0x6000] ;  /* 0x00600000e10c783b */ /* 0x000fe80000000200 */
[----:B------:R-:W3:Y:S03]  /*72d0*/  LDSM.16.M88.4 R8, [R216+0x6000] ;  /* 0x00600000d808783b */ /* 0x000ee60000000200 */
[----:B------:R-:W-:Y:S01]  /*72e0*/  HMMA.16816.F32 R16, R192, R22, R16 ;  /* 0x00000016c010723c */ /* 0x000fe20000001810 */
[----:B------:R-:W4:Y:S07]  /*72f0*/  LDSM.16.M88.4 R20, [R223+0xe800] ;  /* 0x00e80000df14783b */ /* 0x000f2e0000000200 */
[----:B-1----:R-:W-:Y:S08]  /*7300*/  HMMA.16816.F32 R4, R24, R196, R4 ;  /* 0x000000c41804723c */ /* 0x002ff00000001804 */
[C---:B--2---:R-:W-:Y:S08]  /*7310*/  HMMA.16816.F32 R180, R192.reuse, R188, R180 ;  /* 0x000000bcc0b4723c */ /* 0x044ff000000018b4 */
[----:B------:R-:W-:Y:S01]  /*7320*/  HMMA.16816.F32 R176, R192, R190, R176 ;  /* 0x000000bec0b0723c */ /* 0x000fe200000018b0 */
[----:B------:R-:W1:Y:S07]  /*7330*/  LDSM.16.M88.4 R188, [R216+0x6800] ;  /* 0x00680000d8bc783b */ /* 0x000e6e0000000200 */
[----:B------:R-:W-:Y:S08]  /*7340*/  HMMA.16816.F32 R16, R24, R198, R16 ;  /* 0x000000c61810723c */ /* 0x000ff00000001810 */
[----:B---3--:R-:W-:Y:S08]  /*7350*/  HMMA.16816.F32 R4, R12, R8, R4 ;  /* 0x000000080c04723c */ /* 0x008ff00000001804 */
[C---:B----4-:R-:W-:Y:S08]  /*7360*/  HMMA.16816.F32 R180, R24.reuse, R20, R180 ;  /* 0x0000001418b4723c */ /* 0x050ff000000018b4 */
[----:B------:R-:W-:Y:S01]  /*7370*/  HMMA.16816.F32 R176, R24, R22, R176 ;  /* 0x0000001618b0723c */ /* 0x000fe200000018b0 */
[----:B------:R-:W2:Y:S07]  /*7380*/  LDSM.16.M88.4 R20, [R223+0xf000] ;  /* 0x00f00000df14783b */ /* 0x000eae0000000200 */
[----:B------:R-:W-:Y:S01]  /*7390*/  HMMA.16816.F32 R16, R12, R10, R16 ;  /* 0x0000000a0c10723c */ /* 0x000fe20000001810 */
[----:B------:R-:W3:Y:S01]  /*73a0*/  LDSM.16.M88.4 R8, [R204] ;  /* 0x00000000cc08783b */ /* 0x000ee20000000200 */
[----:B------:R-:W-:-:S02]  /*73b0*/  FMUL.FTZ R5, R5, c[0x0][0x2ec] ;  /* 0x0000bb0005057a20 */ /* 0x000fc40000410000 */
[----:B------:R-:W-:Y:S02]  /*73c0*/  FMUL.FTZ R6, R6, c[0x0][0x2ec] ;  /* 0x0000bb0006067a20 */ /* 0x000fe40000410000 */
[----:B------:R-:W-:Y:S01]  /*73d0*/  FMUL.FTZ R0, R4, c[0x0][0x2ec] ;  /* 0x0000bb0004007a20 */ /* 0x000fe20000410000 */
[----:B------:R-:W-:Y:S01]  /*73e0*/  MUFU.TANH R166, R5 ;  /* 0x0000000500a67308 */ /* 0x000fe20000002400 */
[----:B------:R-:W-:Y:S01]  /*73f0*/  HMMA.16816.F32 R172, R192, R184, R172 ;  /* 0x000000b8c0ac723c */ /* 0x000fe200000018ac */
[----:B------:R-:W-:-:S06]  /*7400*/  FMUL.FTZ R167, R7, c[0x0][0x2ec] ;  /* 0x0000bb0007a77a20 */ /* 0x000fcc0000410000 */
[----:B------:R4:W-:Y:S01]  /*7410*/  MUFU.TANH R185, R6 ;  /* 0x0000000600b97308 */ /* 0x0009e20000002400 */
[----:B------:R-:W-:Y:S07]  /*7420*/  HMMA.16816.F32 R168, R192, R186, R168 ;  /* 0x000000bac0a8723c */ /* 0x000fee00000018a8 */
[----:B------:R-:W-:Y:S01]  /*7430*/  MUFU.TANH R167, R167 ;  /* 0x000000a700a77308 */ /* 0x000fe20000002400 */
[----:B------:R-:W-:Y:S01]  /*7440*/  FMUL.FTZ R16, R16, c[0x0][0x2ec] ;  /* 0x0000bb0010107a20 */ /* 0x000fe20000410000 */
[----:B-1----:R-:W-:Y:S01]  /*7450*/  HMMA.16816.F32 R180, R12, R188, R180 ;  /* 0x000000bc0cb4723c */ /* 0x002fe200000018b4 */
[----:B------:R-:W-:-:S02]  /*7460*/  FMUL.FTZ R186, R17, c[0x0][0x2ec] ;  /* 0x0000bb0011ba7a20 */ /* 0x000fc40000410000 */
[----:B------:R-:W-:Y:S01]  /*7470*/  FMUL.FTZ R187, R18, c[0x0][0x2ec] ;  /* 0x0000bb0012bb7a20 */ /* 0x000fe20000410000 */
[----:B----4-:R-:W1:Y:S02]  /*7480*/  LDSM.16.M88.4 R4, [R216+0x7000] ;  /* 0x00700000d804783b */ /* 0x010e640000000200 */
[----:B------:R4:W-:Y:S02]  /*7490*/  MUFU.TANH R184, R16 ;  /* 0x0000001000b87308 */ /* 0x0009e40000002400 */
[----:B--2---:R-:W-:Y:S06]  /*74a0*/  HMMA.16816.F32 R172, R24, R20, R172 ;  /* 0x0000001418ac723c */ /* 0x004fec00000018ac */
[----:B------:R-:W-:Y:S02]  /*74b0*/  MUFU.TANH R0, R0 ;  /* 0x0000000000007308 */ /* 0x000fe40000002400 */
[----:B---3--:R-:W-:Y:S07]  /*74c0*/  HMMA.16816.F32 R32, R192, R8, R32 ;  /* 0x00000008c020723c */ /* 0x008fee0000001820 */
[----:B------:R-:W-:Y:S01]  /*74d0*/  FMUL.FTZ R9, R19, c[0x0][0x2ec] ;  /* 0x0000bb0013097a20 */ /* 0x000fe20000410000 */
[----:B------:R-:W-:Y:S01]  /*74e0*/  HMMA.16816.F32 R168, R24, R22, R168 ;  /* 0x0000001618a8723c */ /* 0x000fe200000018a8 */
[----:B----4-:R-:W2:Y:S01]  /*74f0*/  LDSM.16.M88.4 R16, [R223+0xf800] ;  /* 0x00f80000df10783b */ /* 0x010ea20000000200 */
[----:B------:R-:W3:Y:S01]  /*7500*/  MUFU.TANH R8, R187 ;  /* 0x000000bb00087308 */ /* 0x000ee20000002400 */
[----:B------:R-:W-:-:S02]  /*7510*/  FMUL.FTZ R180, R180, c[0x0][0x2ec] ;  /* 0x0000bb00b4b47a20 */ /* 0x000fc40000410000 */
[----:B------:R-:W-:Y:S02]  /*7520*/  FMUL.FTZ R21, R182, c[0x0][0x2ec] ;  /* 0x0000bb00b6157a20 */ /* 0x000fe40000410000 */
[----:B------:R-:W-:Y:S01]  /*7530*/  FMUL.FTZ R20, R181, c[0x0][0x2ec] ;  /* 0x0000bb00b5147a20 */ /* 0x000fe20000410000 */
[----:B------:R-:W-:Y:S02]  /*7540*/  HMMA.16816.F32 R28, R192, R10, R28 ;  /* 0x0000000ac01c723c */ /* 0x000fe4000000181c */
[----:B------:R-:W4:Y:S05]  /*7550*/  MUFU.TANH R180, R180 ;  /* 0x000000b400b47308 */ /* 0x000f2a0000002400 */
[----:B------:R-:W-:Y:S01]  /*7560*/  IMAD R11, R237, 0x40, R246 ;  /* 0x00000040ed0b7824 */ /* 0x000fe200078e02f6 */
[----:B------:R-:W-:Y:S01]  /*7570*/  HMMA.16816.F32 R176, R12, R190, R176 ;  /* 0x000000be0cb0723c */ /* 0x000fe200000018b0 */
[----:B------:R-:W-:Y:S01]  /*7580*/  FMUL.FTZ R10, R183, c[0x0][0x2ec] ;  /* 0x0000bb00b70a7a20 */ /* 0x000fe20000410000 */
[----:B------:R-:W5:Y:S02]  /*7590*/  MUFU.TANH R21, R21 ;  /* 0x0000001500157308 */ /* 0x000f640000002400 */
[----:B------:R-:W-:-:S02]  /*75a0*/  IADD3 R181, R11, 0x8, RZ ;  /* 0x000000080bb57810 */ /* 0x000fc40007ffe0ff */
[-C--:B------:R-:W-:Y:S02]  /*75b0*/  ISETP.GE.AND P5, PT, R11, R243.reuse, PT ;  /* 0x000000f30b00720c */ /* 0x080fe40003fa6270 */
[C---:B-1----:R-:W-:Y:S01]  /*75c0*/  HMMA.16816.F32 R172, R12.reuse, R4, R172 ;  /* 0x000000040cac723c */ /* 0x042fe200000018ac */
[CC--:B------:R-:W-:Y:S01]  /*75d0*/  ISETP.GE.AND P6, PT, R181.reuse, R243.reuse, PT ;  /* 0x000000f3b500720c */ /* 0x0c0fe20003fc6270 */
[----:B------:R-:W1:Y:S01]  /*75e0*/  MUFU.TANH R20, R20 ;  /* 0x0000001400147308 */ /* 0x000e620000002400 */
[C---:B------:R-:W-:Y:S02]  /*75f0*/  ISETP.GE.AND P1, PT, R181.reuse, R238, PT ;  /* 0x000000eeb500720c */ /* 0x040fe40003f26270 */
[----:B------:R-:W-:Y:S02]  /*7600*/  ISETP.LT.OR P6, PT, R181, R244, P6 ;  /* 0x000000f4b500720c */ /* 0x000fe400037c1670 */
[----:B------:R-:W-:Y:S01]  /*7610*/  IADD3 R5, R11, 0x1, RZ ;  /* 0x000000010b057810 */ /* 0x000fe20007ffe0ff */
[----:B------:R-:W-:Y:S01]  /*7620*/  HMMA.16816.F32 R168, R12, R6, R168 ;  /* 0x000000060ca8723c */ /* 0x000fe200000018a8 */
[----:B------:R-:W-:Y:S01]  /*7630*/  ISETP.LT.OR P1, PT, R181, R242, P1 ;  /* 0x000000f2b500720c */ /* 0x000fe20000f21670 */
[----:B------:R-:W1:Y:S01]  /*7640*/  MUFU.TANH R10, R10 ;  /* 0x0000000a000a7308 */ /* 0x000e620000002400 */
[----:B------:R-:W-:-:S02]  /*7650*/  ISETP.GE.AND P4, PT, R5, R243, PT ;  /* 0x000000f30500720c */ /* 0x000fc40003f86270 */
[C---:B------:R-:W-:Y:S02]  /*7660*/  ISETP.GE.AND P2, PT, R5.reuse, R238, PT ;  /* 0x000000ee0500720c */ /* 0x040fe40003f46270 */
[----:B------:R-:W-:Y:S01]  /*7670*/  ISETP.LT.OR P4, PT, R5, R244, P4 ;  /* 0x000000f40500720c */ /* 0x000fe20002781670 */
[----:B------:R-:W-:Y:S01]  /*7680*/  FMUL.FTZ R23, R177, c[0x0][0x2ec] ;  /* 0x0000bb00b1177a20 */ /* 0x000fe20000410000 */
[----:B------:R-:W-:Y:S01]  /*7690*/  ISETP.LT.OR P2, PT, R5, R242, P2 ;  /* 0x000000f20500720c */ /* 0x000fe20001741670 */
[C---:B--2---:R-:W-:Y:S01]  /*76a0*/  HMMA.16816.F32 R32, R24.reuse, R16, R32 ;  /* 0x000000101820723c */ /* 0x044fe20000001820 */
[----:B------:R-:W2:Y:S01]  /*76b0*/  LDSM.16.M88.4 R4, [R216+0x7800] ;  /* 0x00780000d804783b */ /* 0x000ea20000000200 */
[----:B---3--:R-:W-:Y:S01]  /*76c0*/  FSEL R8, R8, -INF , !P1 ;  /* 0xff80000008087808 */ /* 0x008fe20004800000 */
[----:B------:R-:W3:Y:S01]  /*76d0*/  MUFU.TANH R186, R186 ;  /* 0x000000ba00ba7308 */ /* 0x000ee20000002400 */
[C---:B------:R-:W-:Y:S01]  /*76e0*/  ISETP.GE.AND P0, PT, R11.reuse, R238, PT ;  /* 0x000000ee0b00720c */ /* 0x040fe20003f06270 */
[----:B------:R-:W-:Y:S01]  /*76f0*/  FMUL.FTZ R22, R176, c[0x0][0x2ec] ;  /* 0x0000bb00b0167a20 */ /* 0x000fe20000410000 */
[----:B------:R-:W-:Y:S01]  /*7700*/  ISETP.LT.OR P5, PT, R11, R244, P5 ;  /* 0x000000f40b00720c */ /* 0x000fe20002fa1670 */
[----:B------:R-:W-:Y:S01]  /*7710*/  FMUL.FTZ R172, R172, c[0x0][0x2ec] ;  /* 0x0000bb00acac7a20 */ /* 0x000fe20000410000 */
[----:B------:R-:W-:Y:S01]  /*7720*/  HMMA.16816.F32 R28, R24, R18, R28 ;  /* 0x00000012181c723c */ /* 0x000fe2000000181c */
[----:B------:R-:W-:Y:S01]  /*7730*/  FSEL R16, R167, -INF , !P2 ;  /* 0xff800000a7107808 */ /* 0x000fe20005000000 */
[----:B------:R-:W-:Y:S01]  /*7740*/  FMUL.FTZ R174, R174, c[0x0][0x2ec] ;  /* 0x0000bb00aeae7a20 */ /* 0x000fe20000410000 */
[----:B------:R-:W-:Y:S01]  /*7750*/  FSEL R167, R184, -INF , !P6 ;  /* 0xff800000b8a77808 */ /* 0x000fe20007000000 */
[----:B------:R-:W1:Y:S01]  /*7760*/  MUFU.TANH R9, R9 ;  /* 0x0000000900097308 */ /* 0x000e620000002400 */
[----:B------:R-:W-:Y:S01]  /*7770*/  FMUL.FTZ R177, R179, c[0x0][0x2ec] ;  /* 0x0000bb00b3b17a20 */ /* 0x000fe20000410000 */
[----:B------:R-:W-:Y:S01]  /*7780*/  IADD3 R179, R11, 0x9, RZ ;  /* 0x000000090bb37810 */ /* 0x000fe20007ffe0ff */
[----:B------:R-:W-:Y:S01]  /*7790*/  FMUL.FTZ R169, R169, c[0x0][0x2ec] ;  /* 0x0000bb00a9a97a20 */ /* 0x000fe20000410000 */
[C---:B------:R-:W-:Y:S01]  /*77a0*/  IADD3 R25, R11.reuse, 0x10, RZ ;  /* 0x000000100b197810 */ /* 0x040fe20007ffe0ff */
[----:B------:R-:W-:Y:S01]  /*77b0*/  FMUL.FTZ R176, R178, c[0x0][0x2ec] ;  /* 0x0000bb00b2b07a20 */ /* 0x000fe20000410000 */
[----:B------:R-:W-:Y:S01]  /*77c0*/  IADD3 R27, R11, 0x11, RZ ;  /* 0x000000110b1b7810 */ /* 0x000fe20007ffe0ff */
[----:B------:R-:W-:Y:S01]  /*77d0*/  FMUL.FTZ R173, R173, c[0x0][0x2ec] ;  /* 0x0000bb00adad7a20 */ /* 0x000fe20000410000 */
[----:B------:R-:W-:Y:S01]  /*77e0*/  FSEL R19, R166, -INF , !P4 ;  /* 0xff800000a6137808 */ /* 0x000fe20006000000 */
[----:B------:R-:W1:Y:S01]  /*77f0*/  MUFU.TANH R23, R23 ;  /* 0x0000001700177308 */ /* 0x000e620000002400 */
[CC--:B------:R-:W-:Y:S01]  /*7800*/  ISETP.GE.AND P4, PT, R25.reuse, R243.reuse, PT ;  /* 0x000000f31900720c */ /* 0x0c0fe20003f86270 */
[----:B------:R-:W-:Y:S01]  /*7810*/  FMUL.FTZ R168, R168, c[0x0][0x2ec] ;  /* 0x0000bb00a8a87a20 */ /* 0x000fe20000410000 */
[-C--:B------:R-:W-:Y:S01]  /*7820*/  ISETP.GE.AND P2, PT, R25, R238.reuse, PT ;  /* 0x000000ee1900720c */ /* 0x080fe20003f46270 */
[----:B------:R-:W-:Y:S01]  /*7830*/  FMUL.FTZ R18, R170, c[0x0][0x2ec] ;  /* 0x0000bb00aa127a20 */ /* 0x000fe20000410000 */
[----:B------:R-:W-:Y:S01]  /*7840*/  ISETP.GE.AND P6, PT, R27, R243, PT ;  /* 0x000000f31b00720c */ /* 0x000fe20003fc6270 */
[----:B------:R-:W-:Y:S01]  /*7850*/  FMUL.FTZ R175, R175, c[0x0][0x2ec] ;  /* 0x0000bb00afaf7a20 */ /* 0x000fe20000410000 */
[----:B------:R-:W-:Y:S01]  /*7860*/  ISETP.GE.AND P1, PT, R27, R238, PT ;  /* 0x000000ee1b00720c */ /* 0x000fe20003f26270 */
[----:B------:R-:W1:Y:S01]  /*7870*/  MUFU.TANH R195, R172 ;  /* 0x000000ac00c37308 */ /* 0x000e620000002400 */
[----:B------:R-:W-:Y:S01]  /*7880*/  ISETP.LT.OR P4, PT, R25, R244, P4 ;  /* 0x000000f41900720c */ /* 0x000fe20002781670 */
[----:B------:R-:W-:-:S04]  /*7890*/  DEPBAR.LE SB0, 0x0 ;  /* 0x000080000000791a */ /* 0x000fc80000000000 */
[----:B------:R-:W-:Y:S02]  /*78a0*/  ISETP.LT.OR P2, PT, R25, R242, P2 ;  /* 0x000000f21900720c */ /* 0x000fe40001741670 */
[----:B------:R-:W-:Y:S01]  /*78b0*/  IADD3 R25, R11, 0x19, RZ ;  /* 0x000000190b197810 */ /* 0x000fe20007ffe0ff */
[----:B------:R-:W1:Y:S01]  /*78c0*/  MUFU.TANH R192, R174 ;  /* 0x000000ae00c07308 */ /* 0x000e620000002400 */
[C---:B------:R-:W-:Y:S01]  /*78d0*/  ISETP.LT.OR P6, PT, R27.reuse, R244, P6 ;  /* 0x000000f41b00720c */ /* 0x040fe200037c1670 */
[C---:B--2---:R-:W-:Y:S01]  /*78e0*/  HMMA.16816.F32 R32, R12.reuse, R4, R32 ;  /* 0x000000040c20723c */ /* 0x044fe20000001820 */
[-C--:B------:R-:W-:Y:S02]  /*78f0*/  ISETP.LT.OR P1, PT, R27, R242.reuse, P1 ;  /* 0x000000f21b00720c */ /* 0x080fe40000f21670 */
[----:B------:R-:W-:Y:S02]  /*7900*/  ISETP.LT.OR P0, PT, R11, R242, P0 ;  /* 0x000000f20b00720c */ /* 0x000fe40000701670 */
[----:B----4-:R-:W-:Y:S01]  /*7910*/  FSEL R27, R180, -INF , !P4 ;  /* 0xff800000b41b7808 */ /* 0x010fe20006000000 */
[----:B------:R2:W-:Y:S01]  /*7920*/  MUFU.TANH R189, R169 ;  /* 0x000000a900bd7308 */ /* 0x0005e20000002400 */
[----:B-----5:R-:W-:Y:S01]  /*7930*/  FSEL R26, R21, -INF , !P2 ;  /* 0xff800000151a7808 */ /* 0x020fe20005000000 */
[----:B------:R-:W-:Y:S01]  /*7940*/  HMMA.16816.F32 R28, R12, R6, R28 ;  /* 0x000000060c1c723c */ /* 0x000fe2000000181c */
[----:B------:R-:W-:-:S02]  /*7950*/  ISETP.GE.AND P4, PT, R25, R243, PT ;  /* 0x000000f31900720c */ /* 0x000fc40003f86270 */
[-C--:B------:R-:W-:Y:S02]  /*7960*/  ISETP.GE.AND P2, PT, R25, R238.reuse, PT ;  /* 0x000000ee1900720c */ /* 0x080fe40003f46270 */
[----:B------:R-:W-:Y:S01]  /*7970*/  FSEL R17, R0, -INF , !P5 ;  /* 0xff80000000117808 */ /* 0x000fe20006800000 */
[----:B------:R-:W4:Y:S01]  /*7980*/  MUFU.TANH R22, R22 ;  /* 0x0000001600167308 */ /* 0x000f220000002400 */
[-C--:B------:R-:W-:Y:S02]  /*7990*/  ISETP.GE.AND P5, PT, R179, R243.reuse, PT ;  /* 0x000000f3b300720c */ /* 0x080fe40003fa6270 */
[----:B------:R-:W-:Y:S02]  /*79a0*/  FSEL R0, R185, -INF , !P0 ;  /* 0xff800000b9007808 */ /* 0x000fe40004000000 */
[----:B------:R-:W-:Y:S02]  /*79b0*/  ISETP.GE.AND P0, PT, R179, R238, PT ;  /* 0x000000eeb300720c */ /* 0x000fe40003f06270 */
[----:B------:R-:W-:Y:S01]  /*79c0*/  ISETP.LT.OR P4, PT, R25, R244, P4 ;  /* 0x000000f41900720c */ /* 0x000fe20002781670 */
[----:B------:R-:W5:Y:S01]  /*79d0*/  MUFU.TANH R177, R177 ;  /* 0x000000b100b17308 */ /* 0x000f620000002400 */
[----:B--2---:R-:W-:Y:S01]  /*79e0*/  IADD3 R169, R11, 0x20, RZ ;  /* 0x000000200ba97810 */ /* 0x004fe20007ffe0ff */
[----:B------:R-:W-:Y:S01]  /*79f0*/  FMUL.FTZ R33, R33, c[0x0][0x2ec] ;  /* 0x0000bb0021217a20 */ /* 0x000fe20000410000 */
[----:B------:R-:W-:Y:S01]  /*7a00*/  ISETP.LT.OR P2, PT, R25, R242, P2 ;  /* 0x000000f21900720c */ /* 0x000fe20001741670 */
[----:B------:R-:W-:Y:S01]  /*7a10*/  FMUL.FTZ R32, R32, c[0x0][0x2ec] ;  /* 0x0000bb0020207a20 */ /* 0x000fe20000410000 */
[----:B-1----:R-:W-:Y:S01]  /*7a20*/  FSEL R25, R20, -INF , !P6 ;  /* 0xff80000014197808 */ /* 0x002fe20007000000 */
[----:B------:R-:W-:Y:S01]  /*7a30*/  FMUL.FTZ R34, R34, c[0x0][0x2ec] ;  /* 0x0000bb0022227a20 */ /* 0x000fe20000410000 */
[----:B------:R-:W-:Y:S01]  /*7a40*/  FSEL R24, R10, -INF , !P1 ;  /* 0xff8000000a187808 */ /* 0x000fe20004800000 */
[----:B------:R-:W1:Y:S01]  /*7a50*/  MUFU.TANH R176, R176 ;  /* 0x000000b000b07308 */ /* 0x000e620000002400 */
[----:B------:R-:W-:Y:S01]  /*7a60*/  ISETP.GE.AND P6, PT, R169, R243, PT ;  /* 0x000000f3a900720c */ /* 0x000fe20003fc6270 */
[----:B------:R-:W-:Y:S01]  /*7a70*/  FMUL.FTZ R35, R35, c[0x0][0x2ec] ;  /* 0x0000bb0023237a20 */ /* 0x000fe20000410000 */
[----:B------:R-:W-:Y:S01]  /*7a80*/  ISETP.GE.AND P1, PT, R169, R238, PT ;  /* 0x000000eea900720c */ /* 0x000fe20003f26270 */
[----:B------:R-:W-:Y:S01]  /*7a90*/  FMUL.FTZ R28, R28, c[0x0][0x2ec] ;  /* 0x0000bb001c1c7a20 */ /* 0x000fe20000410000 */
[----:B------:R-:W-:Y:S01]  /*7aa0*/  ISETP.LT.OR P5, PT, R179, R244, P5 ;  /* 0x000000f4b300720c */ /* 0x000fe20002fa1670 */
[----:B------:R-:W-:Y:S01]  /*7ab0*/  FMUL.FTZ R29, R29, c[0x0][0x2ec] ;  /* 0x0000bb001d1d7a20 */ /* 0x000fe20000410000 */
[----:B------:R-:W-:Y:S01]  /*7ac0*/  ISETP.LT.OR P0, PT, R179, R242, P0 ;  /* 0x000000f2b300720c */ /* 0x000fe20000701670 */
[----:B------:R2:W-:Y:S01]  /*7ad0*/  MUFU.TANH R193, R173 ;  /* 0x000000ad00c17308 */ /* 0x0005e20000002400 */
[C---:B------:R-:W-:Y:S01]  /*7ae0*/  ISETP.LT.OR P6, PT, R169.reuse, R244, P6 ;  /* 0x000000f4a900720c */ /* 0x040fe200037c1670 */
[----:B------:R-:W-:Y:S01]  /*7af0*/  FMUL.FTZ R30, R30, c[0x0][0x2ec] ;  /* 0x0000bb001e1e7a20 */ /* 0x000fe20000410000 */
[----:B------:R-:W-:Y:S01]  /*7b00*/  ISETP.LT.OR P1, PT, R169, R242, P1 ;  /* 0x000000f2a900720c */ /* 0x000fe20000f21670 */
[----:B------:R-:W-:Y:S01]  /*7b10*/  FMUL.FTZ R31, R31, c[0x0][0x2ec] ;  /* 0x0000bb001f1f7a20 */ /* 0x000fe20000410000 */
[----:B---3--:R-:W-:-:S02]  /*7b20*/  FSEL R5, R186, -INF , !P5 ;  /* 0xff800000ba057808 */ /* 0x008fc40006800000 */
[C---:B------:R-:W-:Y:S01]  /*7b30*/  IADD3 R13, R11.reuse, 0x28, RZ ;  /* 0x000000280b0d7810 */ /* 0x040fe20007ffe0ff */
[----:B------:R-:W3:Y:S01]  /*7b40*/  MUFU.TANH R191, R168 ;  /* 0x000000a800bf7308 */ /* 0x000ee20000002400 */
[----:B------:R-:W-:Y:S02]  /*7b50*/  IADD3 R7, R11, 0x29, RZ ;  /* 0x000000290b077810 */ /* 0x000fe40007ffe0ff */
[----:B------:R-:W-:Y:S01]  /*7b60*/  FSEL R4, R9, -INF , !P0 ;  /* 0xff80000009047808 */ /* 0x000fe20004000000 */
[----:B------:R-:W-:Y:S01]  /*7b70*/  FMUL.FTZ R9, R171, c[0x0][0x2ec] ;  /* 0x0000bb00ab097a20 */ /* 0x000fe20000410000 */
[----:B------:R-:W-:Y:S02]  /*7b80*/  FSEL R23, R23, -INF , !P4 ;  /* 0xff80000017177808 */ /* 0x000fe40006000000 */
[----:B------:R-:W-:Y:S01]  /*7b90*/  FSEL R195, R195, -INF , !P6 ;  /* 0xff800000c3c37808 */ /* 0x000fe20007000000 */
[----:B------:R-:W1:Y:S01]  /*7ba0*/  MUFU.TANH R18, R18 ;  /* 0x0000001200127308 */ /* 0x000e620000002400 */
[----:B--2---:R-:W-:-:S02]  /*7bb0*/  IADD3 R173, R11, 0x18, RZ ;  /* 0x000000180bad7810 */ /* 0x004fc40007ffe0ff */
[----:B------:R-:W-:Y:S02]  /*7bc0*/  FSEL R192, R192, -INF , !P1 ;  /* 0xff800000c0c07808 */ /* 0x000fe40004800000 */
[CC--:B------:R-:W-:Y:S02]  /*7bd0*/  ISETP.GE.AND P5, PT, R173.reuse, R243.reuse, PT ;  /* 0x000000f3ad00720c */ /* 0x0c0fe40003fa6270 */
[-C--:B------:R-:W-:Y:S01]  /*7be0*/  ISETP.GE.AND P0, PT, R173, R238.reuse, PT ;  /* 0x000000eead00720c */ /* 0x080fe20003f06270 */
[----:B------:R-:W2:Y:S01]  /*7bf0*/  MUFU.TANH R190, R175 ;  /* 0x000000af00be7308 */ /* 0x000ea20000002400 */
[-C--:B------:R-:W-:Y:S02]  /*7c00*/  ISETP.GE.AND P4, PT, R13, R243.reuse, PT ;  /* 0x000000f30d00720c */ /* 0x080fe40003f86270 */
[C---:B------:R-:W-:Y:S02]  /*7c10*/  ISETP.GE.AND P6, PT, R7.reuse, R243, PT ;  /* 0x000000f30700720c */ /* 0x040fe40003fc6270 */
[----:B------:R-:W-:-:S02]  /*7c20*/  ISETP.GE.AND P1, PT, R7, R238, PT ;  /* 0x000000ee0700720c */ /* 0x000fc40003f26270 */
[C---:B------:R-:W-:Y:S01]  /*7c30*/  ISETP.LT.OR P5, PT, R173.reuse, R244, P5 ;  /* 0x000000f4ad00720c */ /* 0x040fe20002fa1670 */
[----:B------:R-:W1:Y:S01]  /*7c40*/  MUFU.TANH R6, R33 ;  /* 0x0000002100067308 */ /* 0x000e620000002400 */
[----:B------:R-:W-:Y:S02]  /*7c50*/  ISETP.LT.OR P0, PT, R173, R242, P0 ;  /* 0x000000f2ad00720c */ /* 0x000fe40000701670 */
[----:B------:R-:W-:Y:S02]  /*7c60*/  IADD3 R171, R11, 0x21, RZ ;  /* 0x000000210bab7810 */ /* 0x000fe40007ffe0ff */
[-C--:B------:R-:W-:Y:S02]  /*7c70*/  ISETP.LT.OR P4, PT, R13, R244.reuse, P4 ;  /* 0x000000f40d00720c */ /* 0x080fe40002781670 */
[C---:B------:R-:W-:Y:S01]  /*7c80*/  ISETP.LT.OR P6, PT, R7.reuse, R244, P6 ;  /* 0x000000f40700720c */ /* 0x040fe200037c1670 */
[----:B------:R-:W2:Y:S01]  /*7c90*/  MUFU.TANH R9, R9 ;  /* 0x0000000900097308 */ /* 0x000ea20000002400 */
[----:B------:R-:W-:-:S02]  /*7ca0*/  ISETP.LT.OR P1, PT, R7, R242, P1 ;  /* 0x000000f20700720c */ /* 0x000fc40000f21670 */
[----:B----4-:R-:W-:Y:S02]  /*7cb0*/  FSEL R21, R22, -INF , !P5 ;  /* 0xff80000016157808 */ /* 0x010fe40006800000 */
[----:B-----5:R-:W-:Y:S02]  /*7cc0*/  FSEL R20, R177, -INF , !P2 ;  /* 0xff800000b1147808 */ /* 0x020fe40005000000 */
[----:B------:R-:W-:Y:S01]  /*7cd0*/  IADD3 R7, R11, 0x31, RZ ;  /* 0x000000310b077810 */ /* 0x000fe20007ffe0ff */
[----:B------:R4:W5:Y:S01]  /*7ce0*/  MUFU.TANH R181, R32 ;  /* 0x0000002000b57308 */ /* 0x0009620000002400 */
[----:B-1----:R-:W-:Y:S02]  /*7cf0*/  FSEL R22, R176, -INF , !P0 ;  /* 0xff800000b0167808 */ /* 0x002fe40004000000 */
[----:B------:R-:W-:Y:S02]  /*7d00*/  ISETP.GE.AND P2, PT, R13, R238, PT ;  /* 0x000000ee0d00720c */ /* 0x000fe40003f46270 */
[----:B------:R-:W-:-:S02]  /*7d10*/  ISETP.GE.AND P5, PT, R171, R243, PT ;  /* 0x000000f3ab00720c */ /* 0x000fc40003fa6270 */
[----:B------:R-:W-:Y:S01]  /*7d20*/  ISETP.GE.AND P0, PT, R171, R238, PT ;  /* 0x000000eeab00720c */ /* 0x000fe20003f06270 */
[----:B------:R-:W1:Y:S01]  /*7d30*/  MUFU.TANH R178, R34 ;  /* 0x0000002200b27308 */ /* 0x000e620000002400 */
[----:B---3--:R-:W-:Y:S02]  /*7d40*/  FSEL R191, R191, -INF , !P4 ;  /* 0xff800000bfbf7808 */ /* 0x008fe40006000000 */
[----:B------:R-:W-:Y:S02]  /*7d50*/  ISETP.GE.AND P4, PT, R7, R243, PT ;  /* 0x000000f30700720c */ /* 0x000fe40003f86270 */
[----:B------:R-:W-:Y:S02]  /*7d60*/  ISETP.LT.OR P2, PT, R13, R242, P2 ;  /* 0x000000f20d00720c */ /* 0x000fe40001741670 */
[C---:B------:R-:W-:Y:S01]  /*7d70*/  ISETP.LT.OR P5, PT, R171.reuse, R244, P5 ;  /* 0x000000f4ab00720c */ /* 0x040fe20002fa1670 */
[----:B------:R3:W1:Y:S01]  /*7d80*/  MUFU.TANH R176, R35 ;  /* 0x0000002300b07308 */ /* 0x0006620000002400 */
[----:B------:R-:W-:-:S02]  /*7d90*/  ISETP.LT.OR P0, PT, R171, R242, P0 ;  /* 0x000000f2ab00720c */ /* 0x000fc40000701670 */
[----:B------:R-:W-:Y:S02]  /*7da0*/  IADD3 R13, R11, 0x30, RZ ;  /* 0x000000300b0d7810 */ /* 0x000fe40007ffe0ff */
[----:B------:R-:W-:Y:S02]  /*7db0*/  ISETP.LT.OR P4, PT, R7, R244, P4 ;  /* 0x000000f40700720c */ /* 0x000fe40002781670 */
[----:B----4-:R-:W-:Y:S01]  /*7dc0*/  FSEL R32, R18, -INF , !P2 ;  /* 0xff80000012207808 */ /* 0x010fe20005000000 */
[----:B------:R-:W4:Y:S01]  /*7dd0*/  MUFU.TANH R33, R28 ;  /* 0x0000001c00217308 */ /* 0x000f220000002400 */
[----:B------:R-:W-:Y:S02]  /*7de0*/  FSEL R193, R193, -INF , !P5 ;  /* 0xff800000c1c17808 */ /* 0x000fe40006800000 */
[----:B--2---:R-:W-:Y:S02]  /*7df0*/  FSEL R190, R190, -INF , !P0 ;  /* 0xff800000bebe7808 */ /* 0x004fe40004000000 */
[----:B------:R-:W-:-:S02]  /*7e00*/  ISETP.GE.AND P2, PT, R7, R238, PT ;  /* 0x000000ee0700720c */ /* 0x000fc40003f46270 */
[C---:B------:R-:W-:Y:S01]  /*7e10*/  ISETP.GE.AND P5, PT, R13.reuse, R243, PT ;  /* 0x000000f30d00720c */ /* 0x040fe20003fa6270 */
[----:B------:R-:W-:Y:S01]  /*7e20*/  MUFU.TANH R179, R29 ;  /* 0x0000001d00b37308 */ /* 0x000fe20000002400 */
[----:B------:R-:W-:Y:S02]  /*7e30*/  ISETP.GE.AND P0, PT, R13, R238, PT ;  /* 0x000000ee0d00720c */ /* 0x000fe40003f06270 */
[----:B---3--:R-:W-:Y:S02]  /*7e40*/  FSEL R35, R6, -INF , !P4 ;  /* 0xff80000006237808 */ /* 0x008fe40006000000 */
[----:B------:R-:W-:Y:S01]  /*7e50*/  ISETP.GT.AND P4, PT, R237, R232, PT ;  /* 0x000000e8ed00720c */ /* 0x000fe20003f84270 */
[----:B------:R-:W-:Y:S01]  /*7e60*/  BAR.SYNC.DEFER_BLOCKING 0x0 ;  /* 0x0000000000007b1d */ /* 0x000fe20000010000 */
[----:B------:R-:W-:Y:S02]  /*7e70*/  ISETP.LT.OR P2, PT, R7, R242, P2 ;  /* 0x000000f20700720c */ /* 0x000fe40001741670 */
[----:B------:R-:W-:-:S02]  /*7e80*/  ISETP.LT.OR P5, PT, R13, R244, P5 ;  /* 0x000000f40d00720c */ /* 0x000fc40002fa1670 */
[----:B------:R-:W-:Y:S01]  /*7e90*/  ISETP.LT.OR P0, PT, R13, R242, P0 ;  /* 0x000000f20d00720c */ /* 0x000fe20000701670 */
[----:B------:R-:W2:Y:S01]  /*7ea0*/  MUFU.TANH R174, R30 ;  /* 0x0000001e00ae7308 */ /* 0x000ea20000002400 */
[C---:B------:R-:W-:Y:S02]  /*7eb0*/  IADD3 R7, R11.reuse, 0x38, RZ ;  /* 0x000000380b077810 */ /* 0x040fe40007ffe0ff */
[----:B------:R-:W-:Y:S02]  /*7ec0*/  IADD3 R11, R11, 0x39, RZ ;  /* 0x000000390b0b7810 */ /* 0x000fe40007ffe0ff */
[----:B------:R-:W-:Y:S02]  /*7ed0*/  FSEL R189, R189, -INF , !P6 ;  /* 0xff800000bdbd7808 */ /* 0x000fe40007000000 */
[----:B------:R-:W-:Y:S01]  /*7ee0*/  FSEL R34, R9, -INF , !P1 ;  /* 0xff80000009227808 */ /* 0x000fe20004800000 */
[----:B------:R-:W3:Y:S01]  /*7ef0*/  MUFU.TANH R172, R31 ;  /* 0x0000001f00ac7308 */ /* 0x000ee20000002400 */
[----:B-----5:R-:W-:-:S02]  /*7f00*/  FSEL R181, R181, -INF , !P5 ;  /* 0xff800000b5b57808 */ /* 0x020fc40006800000 */
[----:B-1----:R-:W-:Y:S02]  /*7f10*/  FSEL R178, R178, -INF , !P0 ;  /* 0xff800000b2b27808 */ /* 0x002fe40004000000 */
        /* <DEDUP_REMOVED lines=8> */
[----:B------:R-:W-:Y:S02]  /*7fa0*/  FSEL R176, R176, -INF , !P2 ;  /* 0xff800000b0b07808 */ /* 0x000fe40005000000 */
[----:B----4-:R-:W-:Y:S02]  /*7fb0*/  FSEL R33, R33, -INF , !P6 ;  /* 0xff80000021217808 */ /* 0x010fe40007000000 */
[----:B--2---:R-:W-:-:S02]  /*7fc0*/  FSEL R174, R174, -INF , !P1 ;  /* 0xff800000aeae7808 */ /* 0x004fc40004800000 */
[----:B------:R-:W-:Y:S02]  /*7fd0*/  FSEL R179, R179, -INF , !P5 ;  /* 0xff800000b3b37808 */ /* 0x000fe40006800000 */
[----:B---3--:R-:W-:Y:S01]  /*7fe0*/  FSEL R172, R172, -INF , !P0 ;  /* 0xff800000acac7808 */ /* 0x008fe20004000000 */
        /* <DEDUP_REMOVED lines=59> */
.L_x_7488:
[----:B------:R-:W-:-:S04]  /*83a0*/  ULEA UR5, -UR8, URZ, 0x6 ;  /* 0x0000003f08057291 */ /* 0x000fc8000f8e313f */
[----:B------:R-:W-:Y:S02]  /*83b0*/  USHF.R.S32.HI UR4, URZ, 0x1f, UR5 ;  /* 0x0000001f3f047899 */ /* 0x000fe40008011405 */
[----:B------:R-:W-:-:S04]  /*83c0*/  MOV R10, UR5 ;  /* 0x00000005000a7c02 */ /* 0x000fc80008000f00 */
[----:B------:R-:W-:Y:S02]  /*83d0*/  MOV R6, UR4 ;  /* 0x0000000400067c02 */ /* 0x000fe40008000f00 */
.L_x_7489:
        /* <DEDUP_REMOVED lines=33> */
.L_x_7487:
[----:B------:R-:W-:Y:S01]  /*85f0*/  FMNMX.FTZ R2, R164, R17, !PT ;  /* 0x00000011a4027209 */ /* 0x000fe20007810000 */
[----:B-1----:R-:W-:Y:S01]  /*8600*/  LDSM.16.MT88.4 R12, [R222+0x10000] ;  /* 0x01000000de0c783b */ /* 0x002fe20000004200 */
        /* <DEDUP_REMOVED lines=47> */
[--C-:B------:R-:W-:Y:S02]  /*8900*/  FFMA.FTZ R168, R19, c[0x0][0x23c], -R180.reuse ;  /* 0x00008f0013a87a23 */ /* 0x100fe400000108b4 */
[--C-:B------:R-:W-:Y:S02]  /*8910*/  FFMA.FTZ R2, R16, c[0x0][0x23c], -R175.reuse ;  /* 0x00008f0010027a23 */ /* 0x100fe400000108af */
[----:B------:R-:W1:Y:S01]  /*8920*/  LDSM.16.MT88.4 R16, [R224+0x10000] ;  /* 0x01000000e010783b */ /* 0x000e620000004200 */
[--C-:B------:R-:W-:Y:S01]  /*8930*/  FFMA.FTZ R173, R4, c[0x0][0x23c], -R175.reuse ;  /* 0x00008f0004ad7a23 */ /* 0x100fe200000108af */
        /* <DEDUP_REMOVED lines=8> */
[----:B------:R-:W-:Y:S01]  /*89c0*/  FFMA.FTZ R0, R8, c[0x0][0x23c], -R175 ;  /* 0x00008f0008007a23 */ /* 0x000fe200000108af */
[----:B------:R-:W2:Y:S01]  /*89d0*/  MUFU.EX2 R168, R168 ;  /* 0x000000a800a87308 */ /* 0x000ea20000000800 */
[----:B------:R-:W-:Y:S02]  /*89e0*/  FMUL.FTZ R164, R4, c[0x0][0x23c] ;  /* 0x00008f0004a47a20 */ /* 0x000fe40000410000 */
[----:B------:R-:W-:Y:S02]  /*89f0*/  FMUL.FTZ R8, R5, c[0x0][0x23c] ;  /* 0x00008f0005087a20 */ /* 0x000fe40000410000 */
[----:B------:R-:W-:-:S02]  /*8a00*/  FFMA.FTZ R177, R27, c[0x0][0x23c], -R180 ;  /* 0x00008f001bb17a23 */ /* 0x000fc400000108b4 */
[--C-:B------:R-:W-:Y:S01]  /*8a10*/  FFMA.FTZ R182, R25, c[0x0][0x23c], -R180.reuse ;  /* 0x00008f0019b67a23 */ /* 0x100fe200000108b4 */
[----:B------:R-:W-:Y:S01]  /*8a20*/  MUFU.EX2 R167, R167 ;  /* 0x000000a700a77308 */ /* 0x000fe20000000800 */
[--C-:B------:R-:W-:Y:S02]  /*8a30*/  FFMA.FTZ R183, R21, c[0x0][0x23c], -R180.reuse ;  /* 0x00008f0015b77a23 */ /* 0x100fe400000108b4 */
[----:B------:R-:W-:Y:S02]  /*8a40*/  FFMA.FTZ R184, R23, c[0x0][0x23c], -R180 ;  /* 0x00008f0017b87a23 */ /* 0x000fe400000108b4 */
[--C-:B------:R-:W-:Y:S02]  /*8a50*/  FFMA.FTZ R185, R26, c[0x0][0x23c], -R175.reuse ;  /* 0x00008f001ab97a23 */ /* 0x100fe400000108af */
[--C-:B------:R-:W-:Y:S01]  /*8a60*/  FFMA.FTZ R186, R24, c[0x0][0x23c], -R175.reuse ;  /* 0x00008f0018ba7a23 */ /* 0x100fe200000108af */
[----:B------:R-:W3:Y:S01]  /*8a70*/  MUFU.EX2 R166, R166 ;  /* 0x000000a600a67308 */ /* 0x000ee20000000800 */
[----:B--2---:R-:W-:Y:S01]  /*8a80*/  F2FP.PACK_AB R4, R168, R169 ;  /* 0x000000a9a804723e */ /* 0x004fe200000000ff */
[--C-:B------:R-:W-:Y:S01]  /*8a90*/  FFMA.FTZ R187, R22, c[0x0][0x23c], -R175.reuse ;  /* 0x00008f0016bb7a23 */ /* 0x100fe200000108af */
[----:B------:R-:W-:Y:S01]  /*8aa0*/  LDSM.16.MT88.4 R24, [R221+0x10800] ;  /* 0x01080000dd18783b */ /* 0x000fe20000004200 */
[----:B------:R-:W-:-:S02]  /*8ab0*/  FFMA.FTZ R188, R20, c[0x0][0x23c], -R175 ;  /* 0x00008f0014bc7a23 */ /* 0x000fc400000108af */
[--C-:B------:R-:W-:Y:S01]  /*8ac0*/  FFMA.FTZ R196, R189, c[0x0][0x23c], -R180.reuse ;  /* 0x00008f00bdc47a23 */ /* 0x100fe200000108b4 */
[----:B------:R-:W-:Y:S01]  /*8ad0*/  LDSM.16.MT88.4 R20, [R220+0x10800] ;  /* 0x01080000dc14783b */ /* 0x000fe20000004200 */
[----:B------:R-:W-:Y:S01]  /*8ae0*/  MUFU.EX2 R165, R165 ;  /* 0x000000a500a57308 */ /* 0x000fe20000000800 */
[--C-:B------:R-:W-:Y:S02]  /*8af0*/  FFMA.FTZ R194, R195, c[0x0][0x23c], -R180.reuse ;  /* 0x00008f00c3c27a23 */ /* 0x100fe400000108b4 */
[--C-:B------:R-:W-:Y:S02]  /*8b00*/  FFMA.FTZ R189, R192, c[0x0][0x23c], -R175.reuse ;  /* 0x00008f00c0bd7a23 */ /* 0x100fe400000108af */
[--C-:B------:R-:W-:Y:S02]  /*8b10*/  FFMA.FTZ R193, R193, c[0x0][0x23c], -R180.reuse ;  /* 0x00008f00c1c17a23 */ /* 0x100fe400000108b4 */
[----:B------:R-:W-:Y:S01]  /*8b20*/  FFMA.FTZ R191, R191, c[0x0][0x23c], -R180 ;  /* 0x00008f00bfbf7a23 */ /* 0x000fe200000108b4 */
        /* <DEDUP_REMOVED lines=8> */
[----:B------:R-:W-:Y:S01]  /*8bb0*/  LDSM.16.MT88.4 R32, [R221+0x17000] ;  /* 0x01700000dd20783b */ /* 0x000fe20000004200 */
[----:B------:R-:W-:-:S02]  /*8bc0*/  FFMA.FTZ R181, R181, c[0x0][0x23c], -R180 ;  /* 0x00008f00b5b57a23 */ /* 0x000fc400000108b4 */
[----:B------:R-:W3:Y:S01]  /*8bd0*/  MUFU.EX2 R173, R173 ;  /* 0x000000ad00ad7308 */ /* 0x000ee20000000800 */
[----:B--2---:R-:W-:Y:S01]  /*8be0*/  F2FP.PACK_AB R5, R2, R165 ;  /* 0x000000a50205723e */ /* 0x004fe200000000ff */
[----:B------:R-:W-:Y:S02]  /*8bf0*/  FFMA.FTZ R180, R179, c[0x0][0x23c], -R180 ;  /* 0x00008f00b3b47a23 */ /* 0x000fe400000108b4 */
[--C-:B------:R-:W-:Y:S02]  /*8c00*/  FFMA.FTZ R178, R178, c[0x0][0x23c], -R175.reuse ;  /* 0x00008f00b2b27a23 */ /* 0x100fe400000108af */
[--C-:B------:R-:W-:Y:S02]  /*8c10*/  FFMA.FTZ R179, R176, c[0x0][0x23c], -R175.reuse ;  /* 0x00008f00b0b37a23 */ /* 0x100fe400000108af */
[----:B------:R-:W2:Y:S01]  /*8c20*/  MUFU.EX2 R3, R8 ;  /* 0x0000000800037308 */ /* 0x000ea20000000800 */
[--C-:B------:R-:W-:Y:S02]  /*8c30*/  FFMA.FTZ R174, R174, c[0x0][0x23c], -R175.reuse ;  /* 0x00008f00aeae7a23 */ /* 0x100fe400000108af */
[----:B------:R-:W-:-:S05]  /*8c40*/  FFMA.FTZ R175, R172, c[0x0][0x23c], -R175 ;  /* 0x00008f00acaf7a23 */ /* 0x000fca00000108af */
        /* <DEDUP_REMOVED lines=50> */
[----:B------:R-:W2:Y:S01]  /*8f70*/  MUFU.EX2 R188, R188 ;  /* 0x000000bc00bc7308 */ /* 0x000ea20000000800 */
[-C--:B------:R-:W-:Y:S02]  /*8f80*/  FMUL.FTZ R135, R135, R164.reuse ;  /* 0x000000a487877220 */ /* 0x080fe40000410000 */
[C---:B-1----:R-:W-:Y:S01]  /*8f90*/  HMMA.16816.F32 R136, R4.reuse, R16, R136 ;  /* 0x000000100488723c */ /* 0x042fe20000001888 */
[-C--:B------:R-:W-:Y:S02]  /*8fa0*/  FMUL.FTZ R36, R36, R3.reuse ;  /* 0x0000000324247220 */ /* 0x080fe40000410000 */
[-C--:B------:R-:W-:Y:S02]  /*8fb0*/  FMUL.FTZ R37, R37, R3.reuse ;  /* 0x0000000325257220 */ /* 0x080fe40000410000 */
[-C--:B------:R-:W-:Y:S01]  /*8fc0*/  FMUL.FTZ R38, R38, R164.reuse ;  /* 0x000000a426267220 */ /* 0x080fe20000410000 */
[----:B------:R-:W1:Y:S01]  /*8fd0*/  MUFU.EX2 R194, R194 ;  /* 0x000000c200c27308 */ /* 0x000e620000000800 */
[----:B------:R-:W-:Y:S01]  /*8fe0*/  FMUL.FTZ R39, R39, R164 ;  /* 0x000000a427277220 */ /* 0x000fe20000410000 */
[----:B------:R-:W-:Y:S01]  /*8ff0*/  HMMA.16816.F32 R132, R4, R18, R132 ;  /* 0x000000120484723c */ /* 0x000fe20000001884 */
[----:B------:R-:W1:Y:S01]  /*9000*/  LDSM.16.MT88.4 R16, [R221+0x12000] ;  /* 0x01200000dd10783b */ /* 0x000e620000004200 */
[----:B------:R-:W-:-:S02]  /*9010*/  FMUL.FTZ R40, R40, R3 ;  /* 0x0000000328287220 */ /* 0x000fc40000410000 */
[-C--:B------:R-:W-:Y:S02]  /*9020*/  FMUL.FTZ R41, R41, R3.reuse ;  /* 0x0000000329297220 */ /* 0x080fe40000410000 */
[-C--:B------:R-:W-:Y:S01]  /*9030*/  FMUL.FTZ R42, R42, R164.reuse ;  /* 0x000000a42a2a7220 */ /* 0x080fe20000410000 */
[----:B------:R-:W-:Y:S01]  /*9040*/  MUFU.EX2 R193, R193 ;  /* 0x000000c100c17308 */ /* 0x000fe20000000800 */
[-C--:B------:R-:W-:Y:S02]  /*9050*/  FMUL.FTZ R43, R43, R164.reuse ;  /* 0x000000a42b2b7220 */ /* 0x080fe40000410000 */
        /* <DEDUP_REMOVED lines=8> */
[-C--:B------:R-:W-:Y:S01]  /*90e0*/  FMUL.FTZ R49, R49, R3.reuse ;  /* 0x0000000331317220 */ /* 0x080fe20000410000 */
[----:B------:R-:W4:Y:S01]  /*90f0*/  LDSM.16.MT88.4 R12, [R220+0x12000] ;  /* 0x01200000dc0c783b */ /* 0x000f220000004200 */
        /* <DEDUP_REMOVED lines=56> */
[C---:B-1----:R-:W-:Y:S01]  /*9480*/  HMMA.16816.F32 R76, R4.reuse, R16, R76 ;  /* 0x00000010044c723c */ /* 0x042fe2000000184c */
[-C--:B------:R-:W-:Y:S02]  /*9490*/  FMUL.FTZ R85, R85, R3.reuse ;  /* 0x0000000355557220 */ /* 0x080fe40000410000 */
[-C--:B------:R-:W-:Y:S02]  /*94a0*/  FMUL.FTZ R86, R86, R164.reuse ;  /* 0x000000a456567220 */ /* 0x080fe40000410000 */
[----:B------:R-:W-:Y:S01]  /*94b0*/  FMUL.FTZ R87, R87, R164 ;  /* 0x000000a457577220 */ /* 0x000fe20000410000 */
[----:B------:R-:W-:Y:S01]  /*94c0*/  MUFU.EX2 R178, R178 ;  /* 0x000000b200b27308 */ /* 0x000fe20000000800 */
[-C--:B------:R-:W-:Y:S01]  /*94d0*/  FMUL.FTZ R88, R88, R3.reuse ;  /* 0x0000000358587220 */ /* 0x080fe20000410000 */
[----:B------:R-:W-:Y:S01]  /*94e0*/  HMMA.16816.F32 R80, R4, R18, R80 ;  /* 0x000000120450723c */ /* 0x000fe20000001850 */
[----:B------:R-:W1:Y:S01]  /*94f0*/  LDSM.16.MT88.4 R16, [R224+0x16000] ;  /* 0x01600000e010783b */ /* 0x000e620000004200 */
[----:B------:R-:W-:-:S02]  /*9500*/  FMUL.FTZ R89, R89, R3 ;  /* 0x0000000359597220 */ /* 0x000fc40000410000 */
[-C--:B------:R-:W-:Y:S02]  /*9510*/  FMUL.FTZ R90, R90, R164.reuse ;  /* 0x000000a45a5a7220 */ /* 0x080fe40000410000 */
[-C--:B------:R-:W-:Y:S01]  /*9520*/  FMUL.FTZ R91, R91, R164.reuse ;  /* 0x000000a45b5b7220 */ /* 0x080fe20000410000 */
[----:B------:R-:W1:Y:S01]  /*9530*/  MUFU.EX2 R179, R179 ;  /* 0x000000b300b37308 */ /* 0x000e620000000800 */
[-C--:B------:R-:W-:Y:S02]  /*9540*/  FMUL.FTZ R92, R92, R3.reuse ;  /* 0x000000035c5c7220 */ /* 0x080fe40000410000 */
[-C--:B------:R-:W-:Y:S01]  /*9550*/  FMUL.FTZ R93, R93, R3.reuse ;  /* 0x000000035d5d7220 */ /* 0x080fe20000410000 */
[----:B----4-:R-:W-:Y:S01]  /*9560*/  HMMA.16816.F32 R84, R4, R12, R84 ;  /* 0x0000000c0454723c */ /* 0x010fe20000001854 */
[-C--:B------:R-:W-:Y:S02]  /*9570*/  FMUL.FTZ R94, R94, R164.reuse ;  /* 0x000000a45e5e7220 */ /* 0x080fe40000410000 */
[----:B------:R-:W-:Y:S01]  /*9580*/  FMUL.FTZ R95, R95, R164 ;  /* 0x000000a45f5f7220 */ /* 0x000fe20000410000 */
[----:B------:R-:W-:Y:S01]  /*9590*/  MUFU.EX2 R174, R174 ;  /* 0x000000ae00ae7308 */ /* 0x000fe20000000800 */
[----:B------:R-:W-:-:S02]  /*95a0*/  FMUL.FTZ R96, R96, R3 ;  /* 0x0000000360607220 */ /* 0x000fc40000410000 */
        /* <DEDUP_REMOVED lines=19> */
[C---:B-1----:R-:W-:Y:S01]  /*96e0*/  HMMA.16816.F32 R100, R4.reuse, R16, R100 ;  /* 0x000000100464723c */ /* 0x042fe20000001864 */
[-C--:B------:R-:W-:Y:S02]  /*96f0*/  FMUL.FTZ R110, R110, R164.reuse ;  /* 0x000000a46e6e7220 */ /* 0x080fe40000410000 */
[-C--:B------:R-:W-:Y:S02]  /*9700*/  FMUL.FTZ R111, R111, R164.reuse ;  /* 0x000000a46f6f7220 */ /* 0x080fe40000410000 */
[-C--:B------:R-:W-:Y:S02]  /*9710*/  FMUL.FTZ R112, R112, R3.reuse ;  /* 0x0000000370707220 */ /* 0x080fe40000410000 */
[----:B------:R-:W-:Y:S01]  /*9720*/  FMUL.FTZ R113, R113, R3 ;  /* 0x0000000371717220 */ /* 0x000fe20000410000 */
[----:B------:R-:W-:Y:S01]  /*9730*/  HMMA.16816.F32 R104, R4, R18, R104 ;  /* 0x000000120468723c */ /* 0x000fe20000001868 */
[----:B------:R-:W1:Y:S01]  /*9740*/  LDSM.16.MT88.4 R16, [R220+0x16000] ;  /* 0x01600000dc10783b */ /* 0x000e620000004200 */
[----:B------:R-:W-:-:S02]  /*9750*/  FMUL.FTZ R114, R114, R164 ;  /* 0x000000a472727220 */ /* 0x000fc40000410000 */
[-C--:B------:R-:W-:Y:S02]  /*9760*/  FMUL.FTZ R115, R115, R164.reuse ;  /* 0x000000a473737220 */ /* 0x080fe40000410000 */
[-C--:B------:R-:W-:Y:S02]  /*9770*/  FMUL.FTZ R116, R116, R3.reuse ;  /* 0x0000000374747220 */ /* 0x080fe40000410000 */
[-C--:B------:R-:W-:Y:S02]  /*9780*/  FMUL.FTZ R117, R117, R3.reuse ;  /* 0x0000000375757220 */ /* 0x080fe40000410000 */
[-C--:B------:R-:W-:Y:S01]  /*9790*/  FMUL.FTZ R118, R118, R164.reuse ;  /* 0x000000a476767220 */ /* 0x080fe20000410000 */
[----:B----4-:R-:W-:Y:S01]  /*97a0*/  HMMA.16816.F32 R108, R4, R12, R108 ;  /* 0x0000000c046c723c */ /* 0x010fe2000000186c */
[----:B------:R-:W-:Y:S02]  /*97b0*/  FMUL.FTZ R119, R119, R164 ;  /* 0x000000a477777220 */ /* 0x000fe40000410000 */
[----:B------:R-:W-:-:S02]  /*97c0*/  FMUL.FTZ R120, R120, R3 ;  /* 0x0000000378787220 */ /* 0x000fc40000410000 */
[-C--:B------:R-:W-:Y:S02]  /*97d0*/  FMUL.FTZ R121, R121, R3.reuse ;  /* 0x0000000379797220 */ /* 0x080fe40000410000 */
[-C--:B------:R-:W-:Y:S01]  /*97e0*/  FMUL.FTZ R122, R122, R164.reuse ;  /* 0x000000a47a7a7220 */ /* 0x080fe20000410000 */
[C---:B------:R-:W-:Y:S01]  /*97f0*/  HMMA.16816.F32 R112, R4.reuse, R14, R112 ;  /* 0x0000000e0470723c */ /* 0x040fe20000001870 */
[-C--:B------:R-:W-:Y:S01]  /*9800*/  FMUL.FTZ R123, R123, R164.reuse ;  /* 0x000000a47b7b7220 */ /* 0x080fe20000410000 */
[----:B------:R-:W4:Y:S01]  /*9810*/  LDSM.16.MT88.4 R12, [R224+0x10800] ;  /* 0x01080000e00c783b */ /* 0x000f220000004200 */
        /* <DEDUP_REMOVED lines=33> */
[C---:B----4-:R-:W-:Y:S01]  /*9a30*/  HMMA.16816.F32 R160, R4.reuse, R12, R160 ;  /* 0x0000000c04a0723c */ /* 0x050fe200000018a0 */
[----:B------:R-:W-:Y:S02]  /*9a40*/  FADD.FTZ R3, R184, R3 ;  /* 0x00000003b8037221 */ /* 0x000fe40000010000 */
[----:B------:R-:W-:Y:S02]  /*9a50*/  FADD.FTZ R188, R188, R187 ;  /* 0x000000bbbcbc7221 */ /* 0x000fe40000010000 */
[----:B------:R-:W-:Y:S02]  /*9a60*/  FADD.FTZ R0, R194, R3 ;  /* 0x00000003c2007221 */ /* 0x000fe40000010000 */
[----:B------:R-:W-:Y:S01]  /*9a70*/  FADD.FTZ R3, R189, R188 ;  /* 0x000000bcbd037221 */ /* 0x000fe20000010000 */
[----:B------:R-:W-:Y:S01]  /*9a80*/  HMMA.16816.F32 R156, R4, R14, R156 ;  /* 0x0000000e049c723c */ /* 0x000fe2000000189c */
[----:B------:R-:W3:Y:S01]  /*9a90*/  LDSM.16.MT88.4 R12, [R222+0x12800] ;  /* 0x01280000de0c783b */ /* 0x000ee20000004200 */
[----:B------:R-:W-:-:S02]  /*9aa0*/  FADD.FTZ R0, R193, R0 ;  /* 0x00000000c1007221 */ /* 0x000fc40000010000 */
[----:B------:R-:W-:-:S04]  /*9ab0*/  FADD.FTZ R3, R190, R3 ;  /* 0x00000003be037221 */ /* 0x000fc80000010000 */
        /* <DEDUP_REMOVED lines=43> */
[----:B------:R-:W-:Y:S01]  /*9d70*/  HMMA.16816.F32 R120, R4, R30, R120 ;  /* 0x0000001e0478723c */ /* 0x000fe20000001878 */
[----:B------:R-:W-:Y:S06]  /*9d80*/  LDSM.16.MT88.4 R28, [R222+0x17000] ;  /* 0x01700000de1c783b */ /* 0x000fec0000004200 */
[----:B------:R-:W-:-:S02]  /*9d90*/  F2FP.PACK_AB R4, R193, R194 ;  /* 0x000000c2c104723e */ /* 0x000fc400000000ff */
[----:B------:R-:W-:Y:S02]  /*9da0*/  F2FP.PACK_AB R5, R190, R189 ;  /* 0x000000bdbe05723e */ /* 0x000fe400000000ff */
[----:B------:R-:W-:Y:S01]  /*9db0*/  F2FP.PACK_AB R6, R196, R191 ;  /* 0x000000bfc406723e */ /* 0x000fe200000000ff */
[----:B------:R-:W-:Y:S01]  /*9dc0*/  FADD.FTZ R191, R191, R0 ;  /* 0x00000000bfbf7221 */ /* 0x000fe20000010000 */
[C---:B------:R-:W-:Y:S01]  /*9dd0*/  F2FP.PACK_AB R7, R195.reuse, R192 ;  /* 0x000000c0c307723e */ /* 0x040fe200000000ff */
[----:B------:R-:W-:Y:S01]  /*9de0*/  FADD.FTZ R192, R192, R3 ;  /* 0x00000003c0c07221 */ /* 0x000fe20000010000 */
[----:B------:R-:W-:Y:S01]  /*9df0*/  MOV R3, R170 ;  /* 0x000000aa00037202 */ /* 0x000fe20000000f00 */
[----:B------:R-:W-:Y:S02]  /*9e00*/  FADD.FTZ R196, R196, R191 ;  /* 0x000000bfc4c47221 */ /* 0x000fe40000010000 */
[----:B------:R-:W-:Y:S02]  /*9e10*/  FADD.FTZ R195, R195, R192 ;  /* 0x000000c0c3c37221 */ /* 0x000fe40000010000 */
        /* <DEDUP_REMOVED lines=100> */
[----:B------:R-:W-:Y:S11]  /*a460*/  HMMA.16816.F32 R128, R4, R18, R128 ;  /* 0x000000120480723c */ /* 0x000ff60000001880 */
[----:B------:R-:W-:Y:S08]  /*a470*/  @!UPT UIADD3 URZ, URZ, URZ, URZ ;  /* 0x0000003f3f3ff290 */ /* 0x000ff0000fffe03f */
.L_x_7484:
        /* <DEDUP_REMOVED lines=16> */
.L_x_7494:
        /* <DEDUP_REMOVED lines=65> */
.L_x_7491:
        /* <DEDUP_REMOVED lines=30> */
[----:B------:R-:W4:Y:S06]  /*ab70*/  LDSM.16.M88.4 R168, [R229+0x8000] ;  /* 0x00800000e5a8783b */ /* 0x000f2c0000000200 */
[----:B------:R-:W2:Y:S06]  /*ab80*/  LDSM.16.M88.4 R172, [R229+0x8800] ;  /* 0x00880000e5ac783b */ /* 0x000eac0000000200 */
[----:B------:R-:W5:Y:S06]  /*ab90*/  LDSM.16.M88.4 R176, [R229+0x9000] ;  /* 0x00900000e5b0783b */ /* 0x000f6c0000000200 */
[----:B------:R-:W0:Y:S06]  /*aba0*/  LDGDEPBAR ;  /* 0x00000000000079af */ /* 0x000e2c0000000000 */
[----:B------:R-:W1:Y:S06]  /*abb0*/  LDSM.16.M88.4 R180, [R229+0x9800] ;  /* 0x00980000e5b4783b */ /* 0x000e6c0000000200 */
[----:B------:R-:W-:Y:S06]  /*abc0*/  LDSM.16.M88.4 R184, [R228] ;  /* 0x00000000e4b8783b */ /* 0x000fec0000000200 */
[----:B------:R-:W1:Y:S01]  /*abd0*/  LDSM.16.M88.4 R188, [R227] ;  /* 0x00000000e3bc783b */ /* 0x000e620000000200 */
[C---:B----4-:R-:W-:Y:S05]  /*abe0*/  HMMA.16816.F32 R4, R164.reuse, R168, RZ ;  /* 0x000000a8a404723c */ /* 0x050fea00000018ff */
[----:B------:R-:W4:Y:S03]  /*abf0*/  LDSM.16.M88.4 R192, [R219] ;  /* 0x00000000dbc0783b */ /* 0x000f260000000200 */
[C---:B---3--:R-:W-:Y:S03]  /*ac00*/  HMMA.16816.F32 R8, R164.reuse, R170, RZ ;  /* 0x000000aaa408723c */ /* 0x048fe600000018ff */
[----:B------:R-:W3:Y:S06]  /*ac10*/  LDSM.16.M88.4 R196, [R218] ;  /* 0x00000000dac4783b */ /* 0x000eec0000000200 */
[----:B------:R-:W3:Y:S01]  /*ac20*/  LDSM.16.M88.4 R200, [R217] ;  /* 0x00000000d9c8783b */ /* 0x000ee20000000200 */
[C---:B--2---:R-:W-:Y:S05]  /*ac30*/  HMMA.16816.F32 R12, R164.reuse, R172, RZ ;  /* 0x000000aca40c723c */ /* 0x044fea00000018ff */
[----:B------:R-:W-:Y:S03]  /*ac40*/  LDSM.16.M88.4 R168, [R226] ;  /* 0x00000000e2a8783b */ /* 0x000fe60000000200 */
[C---:B------:R-:W-:Y:S03]  /*ac50*/  HMMA.16816.F32 R16, R164.reuse, R174, RZ ;  /* 0x000000aea410723c */ /* 0x040fe600000018ff */
[----:B------:R-:W2:Y:S05]  /*ac60*/  LDSM.16.M88.4 R172, [R223+0x8000] ;  /* 0x00800000dfac783b */ /* 0x000eaa0000000200 */
[C---:B-----5:R-:W-:Y:S08]  /*ac70*/  HMMA.16816.F32 R20, R164.reuse, R176, RZ ;  /* 0x000000b0a414723c */ /* 0x060ff000000018ff */
[C---:B------:R-:W-:Y:S01]  /*ac80*/  HMMA.16816.F32 R24, R164.reuse, R178, RZ ;  /* 0x000000b2a418723c */ /* 0x040fe200000018ff */
[----:B------:R-:W5:Y:S07]  /*ac90*/  LDSM.16.M88.4 R176, [R223+0x8800] ;  /* 0x00880000dfb0783b */ /* 0x000f6e0000000200 */
[C---:B-1----:R-:W-:Y:S08]  /*aca0*/  HMMA.16816.F32 R28, R164.reuse, R180, RZ ;  /* 0x000000b4a41c723c */ /* 0x042ff000000018ff */
[----:B------:R-:W-:Y:S01]  /*acb0*/  HMMA.16816.F32 R32, R164, R182, RZ ;  /* 0x000000b6a420723c */ /* 0x000fe200000018ff */
[----:B------:R-:W1:Y:S06]  /*acc0*/  LDSM.16.M88.4 R164, [R223+0x9000] ;  /* 0x00900000dfa4783b */ /* 0x000e6c0000000200 */
[----:B------:R-:W1:Y:S01]  /*acd0*/  LDSM.16.M88.4 R180, [R223+0x9800] ;  /* 0x00980000dfb4783b */ /* 0x000e620000000200 */
[C---:B------:R-:W-:Y:S08]  /*ace0*/  HMMA.16816.F32 R4, R184.reuse, R188, R4 ;  /* 0x000000bcb804723c */ /* 0x040ff00000001804 */
[C---:B------:R-:W-:Y:S01]  /*acf0*/  HMMA.16816.F32 R8, R184.reuse, R190, R8 ;  /* 0x000000beb808723c */ /* 0x040fe20000001808 */
[----:B------:R-:W-:Y:S07]  /*ad00*/  LDSM.16.M88.4 R188, [R225] ;  /* 0x00000000e1bc783b */ /* 0x000fee0000000200 */
[C---:B----4-:R-:W-:Y:S08]  /*ad10*/  HMMA.16816.F32 R12, R184.reuse, R192, R12 ;  /* 0x000000c0b80c723c */ /* 0x050ff0000000180c */
[C---:B------:R-:W-:Y:S01]  /*ad20*/  HMMA.16816.F32 R16, R184.reuse, R194, R16 ;  /* 0x000000c2b810723c */ /* 0x040fe20000001810 */
[----:B------:R-:W4:Y:S07]  /*ad30*/  LDSM.16.M88.4 R192, [R216] ;  /* 0x00000000d8c0783b */ /* 0x000f2e0000000200 */
[C---:B---3--:R-:W-:Y:S08]  /*ad40*/  HMMA.16816.F32 R20, R184.reuse, R196, R20 ;  /* 0x000000c4b814723c */ /* 0x048ff00000001814 */
[C---:B------:R-:W-:Y:S01]  /*ad50*/  HMMA.16816.F32 R24, R184.reuse, R198, R24 ;  /* 0x000000c6b818723c */ /* 0x040fe20000001818 */
[----:B------:R-:W3:Y:S07]  /*ad60*/  LDSM.16.M88.4 R196, [R216+0x800] ;  /* 0x00080000d8c4783b */ /* 0x000eee0000000200 */
[C---:B------:R-:W-:Y:S08]  /*ad70*/  HMMA.16816.F32 R28, R184.reuse, R200, R28 ;  /* 0x000000c8b81c723c */ /* 0x040ff0000000181c */
[----:B------:R-:W-:Y:S01]  /*ad80*/  HMMA.16816.F32 R32, R184, R202, R32 ;  /* 0x000000cab820723c */ /* 0x000fe20000001820 */
[----:B------:R-:W3:Y:S06]  /*ad90*/  LDSM.16.M88.4 R184, [R216+0x1000] ;  /* 0x00100000d8b8783b */ /* 0x000eec0000000200 */
[----:B------:R-:W3:Y:S01]  /*ada0*/  LDSM.16.M88.4 R200, [R216+0x1800] ;  /* 0x00180000d8c8783b */ /* 0x000ee20000000200 */
[C---:B--2---:R-:W-:Y:S08]  /*adb0*/  HMMA.16816.F32 R4, R168.reuse, R172, R4 ;  /* 0x000000aca804723c */ /* 0x044ff00000001804 */
[C---:B------:R-:W-:Y:S01]  /*adc0*/  HMMA.16816.F32 R8, R168.reuse, R174, R8 ;  /* 0x000000aea808723c */ /* 0x040fe20000001808 */
[----:B------:R-:W-:Y:S07]  /*add0*/  LDSM.16.M88.4 R172, [R229+0xa000] ;  /* 0x00a00000e5ac783b */ /* 0x000fee0000000200 */
[C---:B-----5:R-:W-:Y:S08]  /*ade0*/  HMMA.16816.F32 R12, R168.reuse, R176, R12 ;  /* 0x000000b0a80c723c */ /* 0x060ff0000000180c */
[C---:B------:R-:W-:Y:S01]  /*adf0*/  HMMA.16816.F32 R16, R168.reuse, R178, R16 ;  /* 0x000000b2a810723c */ /* 0x040fe20000001810 */
[----:B------:R-:W-:Y:S07]  /*ae00*/  LDSM.16.M88.4 R176, [R229+0xa800] ;  /* 0x00a80000e5b0783b */ /* 0x000fee0000000200 */
[C---:B-1----:R-:W-:Y:S08]  /*ae10*/  HMMA.16816.F32 R20, R168.reuse, R164, R20 ;  /* 0x000000a4a814723c */ /* 0x042ff00000001814 */
[C---:B------:R-:W-:Y:S01]  /*ae20*/  HMMA.16816.F32 R24, R168.reuse, R166, R24 ;  /* 0x000000a6a818723c */ /* 0x040fe20000001818 */
[----:B------:R-:W1:Y:S07]  /*ae30*/  LDSM.16.M88.4 R164, [R230+0x2000] ;  /* 0x00200000e6a4783b */ /* 0x000e6e0000000200 */
[C---:B------:R-:W-:Y:S08]  /*ae40*/  HMMA.16816.F32 R28, R168.reuse, R180, R28 ;  /* 0x000000b4a81c723c */ /* 0x040ff0000000181c */
[----:B------:R-:W-:Y:S01]  /*ae50*/  HMMA.16816.F32 R32, R168, R182, R32 ;  /* 0x000000b6a820723c */ /* 0x000fe20000001820 */
[----:B------:R-:W2:Y:S06]  /*ae60*/  LDSM.16.M88.4 R168, [R229+0xb000] ;  /* 0x00b00000e5a8783b */ /* 0x000eac0000000200 */
[----:B------:R-:W5:Y:S01]  /*ae70*/  LDSM.16.M88.4 R180, [R229+0xb800] ;  /* 0x00b80000e5b4783b */ /* 0x000f620000000200 */
[C---:B----4-:R-:W-:Y:S08]  /*ae80*/  HMMA.16816.F32 R4, R188.reuse, R192, R4 ;  /* 0x000000c0bc04723c */ /* 0x050ff00000001804 */
[C---:B------:R-:W-:Y:S01]  /*ae90*/  HMMA.16816.F32 R8, R188.reuse, R194, R8 ;  /* 0x000000c2bc08723c */ /* 0x040fe20000001808 */
[----:B------:R-:W-:Y:S07]  /*aea0*/  LDSM.16.M88.4 R192, [R215] ;  /* 0x00000000d7c0783b */ /* 0x000fee0000000200 */
[C---:B---3--:R-:W-:Y:S08]  /*aeb0*/  HMMA.16816.F32 R12, R188.reuse, R196, R12 ;  /* 0x000000c4bc0c723c */ /* 0x048ff0000000180c */
[C---:B------:R-:W-:Y:S01]  /*aec0*/  HMMA.16816.F32 R16, R188.reuse, R198, R16 ;  /* 0x000000c6bc10723c */ /* 0x040fe20000001810 */
[----:B------:R-:W-:Y:S07]  /*aed0*/  LDSM.16.M88.4 R196, [R214] ;  /* 0x00000000d6c4783b */ /* 0x000fee0000000200 */
[C---:B------:R-:W-:Y:S08]  /*aee0*/  HMMA.16816.F32 R20, R188.reuse, R184, R20 ;  /* 0x000000b8bc14723c */ /* 0x040ff00000001814 */
[C---:B------:R-:W-:Y:S01]  /*aef0*/  HMMA.16816.F32 R24, R188.reuse, R186, R24 ;  /* 0x000000babc18723c */ /* 0x040fe20000001818 */
[----:B------:R-:W3:Y:S07]  /*af00*/  LDSM.16.M88.4 R184, [R228+0x2000] ;  /* 0x00200000e4b8783b */ /* 0x000eee0000000200 */
[C---:B------:R-:W-:Y:S08]  /*af10*/  HMMA.16816.F32 R28, R188.reuse, R200, R28 ;  /* 0x000000c8bc1c723c */ /* 0x040ff0000000181c */
[----:B------:R-:W-:Y:S01]  /*af20*/  HMMA.16816.F32 R32, R188, R202, R32 ;  /* 0x000000cabc20723c */ /* 0x000fe20000001820 */
[----:B------:R-:W4:Y:S06]  /*af30*/  LDSM.16.M88.4 R188, [R213] ;  /* 0x00000000d5bc783b */ /* 0x000f2c0000000200 */
[----:B------:R-:W3:Y:S01]  /*af40*/  LDSM.16.M88.4 R200, [R212] ;  /* 0x00000000d4c8783b */ /* 0x000ee20000000200 */
        /* <DEDUP_REMOVED lines=9> */
[C---:B-----5:R-:W-:Y:S08]  /*afe0*/  HMMA.16816.F32 R28, R164.reuse, R180, R28 ;  /* 0x000000b4a41c723c */ /* 0x060ff0000000181c */
[----:B------:R-:W-:Y:S01]  /*aff0*/  HMMA.16816.F32 R32, R164, R182, R32 ;  /* 0x000000b6a420723c */ /* 0x000fe20000001820 */
[----:B------:R-:W2:Y:S06]  /*b000*/  LDSM.16.M88.4 R164, [R223+0xb000] ;  /* 0x00b00000dfa4783b */ /* 0x000eac0000000200 */
[----:B------:R-:W5:Y:S01]  /*b010*/  LDSM.16.M88.4 R180, [R223+0xb800] ;  /* 0x00b80000dfb4783b */ /* 0x000f620000000200 */
        /* <DEDUP_REMOVED lines=9> */
[C---:B------:R-:W-:Y:S08]  /*b0b0*/  HMMA.16816.F32 R28, R184.reuse, R200, R28 ;  /* 0x000000c8b81c723c */ /* 0x040ff0000000181c */
[----:B------:R-:W-:Y:S01]  /*b0c0*/  HMMA.16816.F32 R32, R184, R202, R32 ;  /* 0x000000cab820723c */ /* 0x000fe20000001820 */
[----:B------:R-:W4:Y:S06]  /*b0d0*/  LDSM.16.M88.4 R184, [R216+0x3000] ;  /* 0x00300000d8b8783b */ /* 0x000f2c0000000200 */
[----:B------:R-:W3:Y:S01]  /*b0e0*/  LDSM.16.M88.4 R200, [R216+0x3800] ;  /* 0x00380000d8c8783b */ /* 0x000ee20000000200 */
        /* <DEDUP_REMOVED lines=51> */
[----:B------:R-:W-:Y:S01]  /*b420*/  LDSM.16.M88.4 R200, [R229+0xe000] ;  /* 0x00e00000e5c8783b */ /* 0x000fe20000000200 */
        /* <DEDUP_REMOVED lines=8> */
[----:B------:R-:W2:Y:S07]  /*b4b0*/  LDSM.16.M88.4 R164, [R229+0xe800] ;  /* 0x00e80000e5a4783b */ /* 0x000eae0000000200 */
[C---:B-----5:R-:W-:Y:S08]  /*b4c0*/  HMMA.16816.F32 R28, R168.reuse, R180, R28 ;  /* 0x000000b4a81c723c */ /* 0x060ff0000000181c */
[----:B------:R-:W-:Y:S01]  /*b4d0*/  HMMA.16816.F32 R32, R168, R182, R32 ;  /* 0x000000b6a820723c */ /* 0x000fe20000001820 */
[----:B------:R-:W5:Y:S06]  /*b4e0*/  LDSM.16.M88.4 R168, [R229+0xf000] ;  /* 0x00f00000e5a8783b */ /* 0x000f6c0000000200 */
[----:B------:R-:W1:Y:S01]  /*b4f0*/  LDSM.16.M88.4 R180, [R229+0xf800] ;  /* 0x00f80000e5b4783b */ /* 0x000e620000000200 */
[C---:B---3--:R-:W-:Y:S08]  /*b500*/  HMMA.16816.F32 R4, R188.reuse, R192, R4 ;  /* 0x000000c0bc04723c */ /* 0x048ff00000001804 */
[C---:B------:R-:W-:Y:S01]  /*b510*/  HMMA.16816.F32 R8, R188.reuse, R194, R8 ;  /* 0x000000c2bc08723c */ /* 0x040fe20000001808 */
[----:B------:R-:W-:Y:S07]  /*b520*/  LDSM.16.M88.4 R192, [R228+0x6000] ;  /* 0x00600000e4c0783b */ /* 0x000fee0000000200 */
[C---:B------:R-:W-:Y:S08]  /*b530*/  HMMA.16816.F32 R12, R188.reuse, R196, R12 ;  /* 0x000000c4bc0c723c */ /* 0x040ff0000000180c */
[C---:B------:R-:W-:Y:S01]  /*b540*/  HMMA.16816.F32 R16, R188.reuse, R198, R16 ;  /* 0x000000c6bc10723c */ /* 0x040fe20000001810 */
[----:B------:R-:W3:Y:S07]  /*b550*/  LDSM.16.M88.4 R196, [R207] ;  /* 0x00000000cfc4783b */ /* 0x000eee0000000200 */
[C---:B----4-:R-:W-:Y:S08]  /*b560*/  HMMA.16816.F32 R20, R188.reuse, R184, R20 ;  /* 0x000000b8bc14723c */ /* 0x050ff00000001814 */
[C---:B------:R-:W-:Y:S01]  /*b570*/  HMMA.16816.F32 R24, R188.reuse, R186, R24 ;  /* 0x000000babc18723c */ /* 0x040fe20000001818 */
[----:B------:R-:W4:Y:S07]  /*b580*/  LDSM.16.M88.4 R184, [R206] ;  /* 0x00000000ceb8783b */ /* 0x000f2e0000000200 */
[C---:B-1----:R-:W-:Y:S08]  /*b590*/  HMMA.16816.F32 R28, R188.reuse, R172, R28 ;  /* 0x000000acbc1c723c */ /* 0x042ff0000000181c */
[----:B------:R-:W-:Y:S01]  /*b5a0*/  HMMA.16816.F32 R32, R188, R174, R32 ;  /* 0x000000aebc20723c */ /* 0x000fe20000001820 */
[----:B------:R-:W1:Y:S06]  /*b5b0*/  LDSM.16.M88.4 R172, [R205] ;  /* 0x00000000cdac783b */ /* 0x000e6c0000000200 */
[----:B------:R-:W-:Y:S01]  /*b5c0*/  LDSM.16.M88.4 R188, [R226+0x6000] ;  /* 0x00600000e2bc783b */ /* 0x000fe20000000200 */
[C---:B------:R-:W-:Y:S08]  /*b5d0*/  HMMA.16816.F32 R4, R176.reuse, R200, R4 ;  /* 0x000000c8b004723c */ /* 0x040ff00000001804 */
[C---:B------:R-:W-:Y:S01]  /*b5e0*/  HMMA.16816.F32 R8, R176.reuse, R202, R8 ;  /* 0x000000cab008723c */ /* 0x040fe20000001808 */
[----:B------:R-:W-:Y:S07]  /*b5f0*/  LDSM.16.M88.4 R200, [R223+0xe000] ;  /* 0x00e00000dfc8783b */ /* 0x000fee0000000200 */
[C---:B--2---:R-:W-:Y:S08]  /*b600*/  HMMA.16816.F32 R12, R176.reuse, R164, R12 ;  /* 0x000000a4b00c723c */ /* 0x044ff0000000180c */
[C---:B------:R-:W-:Y:S01]  /*b610*/  HMMA.16816.F32 R16, R176.reuse, R166, R16 ;  /* 0x000000a6b010723c */ /* 0x040fe20000001810 */
[----:B------:R-:W2:Y:S07]  /*b620*/  LDSM.16.M88.4 R164, [R204] ;  /* 0x00000000cca4783b */ /* 0x000eae0000000200 */
[C---:B-----5:R-:W-:Y:S08]  /*b630*/  HMMA.16816.F32 R20, R176.reuse, R168, R20 ;  /* 0x000000a8b014723c */ /* 0x060ff00000001814 */
[C---:B------:R-:W-:Y:S01]  /*b640*/  HMMA.16816.F32 R24, R176.reuse, R170, R24 ;  /* 0x000000aab018723c */ /* 0x040fe20000001818 */
[----:B------:R-:W5:Y:S07]  /*b650*/  LDSM.16.M88.4 R168, [R223+0xe800] ;  /* 0x00e80000dfa8783b */ /* 0x000f6e0000000200 */
[C---:B------:R-:W-:Y:S08]  /*b660*/  HMMA.16816.F32 R28, R176.reuse, R180, R28 ;  /* 0x000000b4b01c723c */ /* 0x040ff0000000181c */
[----:B------:R-:W-:Y:S01]  /*b670*/  HMMA.16816.F32 R32, R176, R182, R32 ;  /* 0x000000b6b020723c */ /* 0x000fe20000001820 */
[----:B------:R-:W2:Y:S06]  /*b680*/  LDSM.16.M88.4 R176, [R223+0xf000] ;  /* 0x00f00000dfb0783b */ /* 0x000eac0000000200 */
[----:B------:R-:W2:Y:S01]  /*b690*/  LDSM.16.M88.4 R180, [R223+0xf800] ;  /* 0x00f80000dfb4783b */ /* 0x000ea20000000200 */
[C---:B---3--:R-:W-:Y:S08]  /*b6a0*/  HMMA.16816.F32 R4, R192.reuse, R196, R4 ;  /* 0x000000c4c004723c */ /* 0x048ff00000001804 */
[C---:B------:R-:W-:Y:S01]  /*b6b0*/  HMMA.16816.F32 R8, R192.reuse, R198, R8 ;  /* 0x000000c6c008723c */ /* 0x040fe20000001808 */
[----:B------:R-:W-:Y:S07]  /*b6c0*/  LDSM.16.M88.4 R196, [R216+0x6000] ;  /* 0x00600000d8c4783b */ /* 0x000fee0000000200 */
[C---:B----4-:R-:W-:Y:S08]  /*b6d0*/  HMMA.16816.F32 R12, R192.reuse, R184, R12 ;  /* 0x000000b8c00c723c */ /* 0x050ff0000000180c */
[C---:B------:R-:W-:Y:S01]  /*b6e0*/  HMMA.16816.F32 R16, R192.reuse, R186, R16 ;  /* 0x000000bac010723c */ /* 0x040fe20000001810 */
[----:B------:R-:W3:Y:S07]  /*b6f0*/  LDSM.16.M88.4 R184, [R225+0x6000] ;  /* 0x00600000e1b8783b */ /* 0x000eee0000000200 */
[C---:B-1----:R-:W-:Y:S08]  /*b700*/  HMMA.16816.F32 R20, R192.reuse, R172, R20 ;  /* 0x000000acc014723c */ /* 0x042ff00000001814 */
[C---:B------:R-:W-:Y:S08]  /*b710*/  HMMA.16816.F32 R24, R192.reuse, R174, R24 ;  /* 0x000000aec018723c */ /* 0x040ff00000001818 */
[C---:B--2---:R-:W-:Y:S08]  /*b720*/  HMMA.16816.F32 R28, R192.reuse, R164, R28 ;  /* 0x000000a4c01c723c */ /* 0x044ff0000000181c */
[----:B------:R-:W-:Y:S01]  /*b730*/  HMMA.16816.F32 R32, R192, R166, R32 ;  /* 0x000000a6c020723c */ /* 0x000fe20000001820 */
[----:B------:R-:W1:Y:S07]  /*b740*/  LDSM.16.M88.4 R164, [R216+0x6800] ;  /* 0x00680000d8a4783b */ /* 0x000e6e0000000200 */
[C---:B------:R-:W-:Y:S08]  /*b750*/  HMMA.16816.F32 R4, R188.reuse, R200, R4 ;  /* 0x000000c8bc04723c */ /* 0x040ff00000001804 */
[C---:B------:R-:W-:Y:S08]  /*b760*/  HMMA.16816.F32 R8, R188.reuse, R202, R8 ;  /* 0x000000cabc08723c */ /* 0x040ff00000001808 */
[C---:B-----5:R-:W-:Y:S08]  /*b770*/  HMMA.16816.F32 R12, R188.reuse, R168, R12 ;  /* 0x000000a8bc0c723c */ /* 0x060ff0000000180c */
[C---:B------:R-:W-:Y:S01]  /*b780*/  HMMA.16816.F32 R16, R188.reuse, R170, R16 ;  /* 0x000000aabc10723c */ /* 0x040fe20000001810 */
[----:B------:R-:W2:Y:S07]  /*b790*/  LDSM.16.M88.4 R168, [R216+0x7000] ;  /* 0x00700000d8a8783b */ /* 0x000eae0000000200 */
[C---:B------:R-:W-:Y:S08]  /*b7a0*/  HMMA.16816.F32 R20, R188.reuse, R176, R20 ;  /* 0x000000b0bc14723c */ /* 0x040ff00000001814 */
[C---:B------:R-:W-:Y:S08]  /*b7b0*/  HMMA.16816.F32 R24, R188.reuse, R178, R24 ;  /* 0x000000b2bc18723c */ /* 0x040ff00000001818 */
[C---:B------:R-:W-:Y:S08]  /*b7c0*/  HMMA.16816.F32 R28, R188.reuse, R180, R28 ;  /* 0x000000b4bc1c723c */ /* 0x040ff0000000181c */
[----:B------:R-:W-:Y:S08]  /*b7d0*/  HMMA.16816.F32 R32, R188, R182, R32 ;  /* 0x000000b6bc20723c */ /* 0x000ff00000001820 */
[C---:B---3--:R-:W-:Y:S08]  /*b7e0*/  HMMA.16816.F32 R4, R184.reuse, R196, R4 ;  /* 0x000000c4b804723c */ /* 0x048ff00000001804 */
[C---:B------:R-:W-:Y:S08]  /*b7f0*/  HMMA.16816.F32 R8, R184.reuse, R198, R8 ;  /* 0x000000c6b808723c */ /* 0x040ff00000001808 */
[C---:B-1----:R-:W-:Y:S08]  /*b800*/  HMMA.16816.F32 R12, R184.reuse, R164, R12 ;  /* 0x000000a4b80c723c */ /* 0x042ff0000000180c */
[C---:B------:R-:W-:Y:S01]  /*b810*/  HMMA.16816.F32 R16, R184.reuse, R166, R16 ;  /* 0x000000a6b810723c */ /* 0x040fe20000001810 */
[----:B------:R-:W1:Y:S01]  /*b820*/  LDSM.16.M88.4 R164, [R216+0x7800] ;  /* 0x00780000d8a4783b */ /* 0x000e620000000200 */
[----:B------:R-:W-:Y:S04]  /*b830*/  DEPBAR.LE SB0, 0x0 ;  /* 0x000080000000791a */ /* 0x000fe80000000000 */
[----:B------:R-:W-:Y:S01]  /*b840*/  FMUL.FTZ R190, R6, c[0x0][0x2ec] ;  /* 0x0000bb0006be7a20 */ /* 0x000fe20000410000 */
[----:B------:R-:W-:Y:S01]  /*b850*/  BAR.SYNC.DEFER_BLOCKING 0x0 ;  /* 0x0000000000007b1d */ /* 0x000fe20000010000 */
[C---:B--2---:R-:W-:Y:S05]  /*b860*/  HMMA.16816.F32 R20, R184.reuse, R168, R20 ;  /* 0x000000a8b814723c */ /* 0x044fea0000001814 */
[----:B------:R-:W-:Y:S02]  /*b870*/  FMUL.FTZ R252, R5, c[0x0][0x2ec] ;  /* 0x0000bb0005fc7a20 */ /* 0x000fe40000410000 */
[----:B------:R-:W2:Y:S01]  /*b880*/  MUFU.TANH R5, R190 ;  /* 0x000000be00057308 */ /* 0x000ea20000002400 */
[C---:B------:R-:W-:Y:S04]  /*b890*/  HMMA.16816.F32 R24, R184.reuse, R170, R24 ;  /* 0x000000aab818723c */ /* 0x040fe80000001818 */
[----:B------:R-:W-:Y:S02]  /*b8a0*/  FMUL.FTZ R14, R14, c[0x0][0x2ec] ;  /* 0x0000bb000e0e7a20 */ /* 0x000fe40000410000 */
[----:B------:R-:W-:Y:S02]  /*b8b0*/  FMUL.FTZ R235, R4, c[0x0][0x2ec] ;  /* 0x0000bb0004eb7a20 */ /* 0x000fe40000410000 */
[----:B------:R-:W-:Y:S01]  /*b8c0*/  FMUL.FTZ R17, R17, c[0x0][0x2ec] ;  /* 0x0000bb0011117a20 */ /* 0x000fe20000410000 */
[----:B------:R3:W4:Y:S03]  /*b8d0*/  MUFU.TANH R191, R14 ;  /* 0x0000000e00bf7308 */ /* 0x0007260000002400 */
[----:B------:R-:W-:Y:S02]  /*b8e0*/  FMUL.FTZ R18, R18, c[0x0][0x2ec] ;  /* 0x0000bb0012127a20 */ /* 0x000fe40000410000 */
[----:B------:R-:W-:Y:S02]  /*b8f0*/  FMUL.FTZ R19, R19, c[0x0][0x2ec] ;  /* 0x0000bb0013137a20 */ /* 0x000fe40000410000 */
[----:B------:R-:W-:Y:S02]  /*b900*/  FMUL.FTZ R22, R22, c[0x0][0x2ec] ;  /* 0x0000bb0016167a20 */ /* 0x000fe40000410000 */
[----:B------:R-:W-:Y:S01]  /*b910*/  FMUL.FTZ R23, R23, c[0x0][0x2ec] ;  /* 0x0000bb0017177a20 */ /* 0x000fe20000410000 */
[----:B------:R5:W2:Y:S01]  /*b920*/  MUFU.TANH R190, R17 ;  /* 0x0000001100be7308 */ /* 0x000aa20000002400 */
[----:B------:R-:W-:Y:S02]  /*b930*/  FMUL.FTZ R3, R7, c[0x0][0x2ec] ;  /* 0x0000bb0007037a20 */ /* 0x000fe40000410000 */
[----:B------:R-:W-:Y:S02]  /*b940*/  FMUL.FTZ R6, R8, c[0x0][0x2ec] ;  /* 0x0000bb0008067a20 */ /* 0x000fe40000410000 */
[----:B------:R-:W-:Y:S01]  /*b950*/  FMUL.FTZ R27, R27, c[0x0][0x2ec] ;  /* 0x0000bb001b1b7a20 */ /* 0x000fe20000410000 */
[C---:B-1----:R-:W-:Y:S03]  /*b960*/  HMMA.16816.F32 R28, R184.reuse, R164, R28 ;  /* 0x000000a4b81c723c */ /* 0x042fe6000000181c */
[----:B------:R-:W-:Y:S01]  /*b970*/  FMUL.FTZ R189, R9, c[0x0][0x2ec] ;  /* 0x0000bb0009bd7a20 */ /* 0x000fe20000410000 */
[----:B------:R1:W1:Y:S01]  /*b980*/  MUFU.TANH R193, R18 ;  /* 0x0000001200c17308 */ /* 0x0002620000002400 */
[----:B------:R-:W-:Y:S02]  /*b990*/  FMUL.FTZ R9, R10, c[0x0][0x2ec] ;  /* 0x0000bb000a097a20 */ /* 0x000fe40000410000 */
[----:B------:R-:W-:Y:S01]  /*b9a0*/  FMUL.FTZ R7, R11, c[0x0][0x2ec] ;  /* 0x0000bb000b077a20 */ /* 0x000fe20000410000 */
[----:B------:R-:W-:Y:S04]  /*b9b0*/  HMMA.16816.F32 R32, R184, R166, R32 ;  /* 0x000000a6b820723c */ /* 0x000fe80000001820 */
[----:B------:R-:W-:Y:S02]  /*b9c0*/  FMUL.FTZ R11, R12, c[0x0][0x2ec] ;  /* 0x0000bb000c0b7a20 */ /* 0x000fe40000410000 */
[----:B------:R2:W2:Y:S01]  /*b9d0*/  MUFU.TANH R203, R19 ;  /* 0x0000001300cb7308 */ /* 0x0004a20000002400 */
[----:B------:R-:W-:Y:S02]  /*b9e0*/  FMUL.FTZ R194, R13, c[0x0][0x2ec] ;  /* 0x0000bb000dc27a20 */ /* 0x000fe40000410000 */
[----:B------:R-:W-:Y:S03]  /*b9f0*/  FMUL.FTZ R10, R15, c[0x0][0x2ec] ;  /* 0x0000bb000f0a7a20 */ /* 0x000fe60000410000 */
[----:B------:R-:W-:Y:S02]  /*ba00*/  FMUL.FTZ R13, R16, c[0x0][0x2ec] ;  /* 0x0000bb00100d7a20 */ /* 0x000fe40000410000 */
[----:B------:R-:W-:Y:S02]  /*ba10*/  FMUL.FTZ R202, R20, c[0x0][0x2ec] ;  /* 0x0000bb0014ca7a20 */ /* 0x000fe40000410000 */
[----:B------:R4:W4:Y:S01]  /*ba20*/  MUFU.TANH R201, R22 ;  /* 0x0000001600c97308 */ /* 0x0009220000002400 */
[----:B---3--:R-:W-:Y:S02]  /*ba30*/  FMUL.FTZ R14, R21, c[0x0][0x2ec] ;  /* 0x0000bb00150e7a20 */ /* 0x008fe40000410000 */
[----:B------:R-:W-:Y:S02]  /*ba40*/  FMUL.FTZ R198, R24, c[0x0][0x2ec] ;  /* 0x0000bb0018c67a20 */ /* 0x000fe40000410000 */
[----:B-----5:R-:W-:Y:S02]  /*ba50*/  FMUL.FTZ R17, R25, c[0x0][0x2ec] ;  /* 0x0000bb0019117a20 */ /* 0x020fe40000410000 */
[----:B------:R-:W-:Y:S02]  /*ba60*/  FMUL.FTZ R197, R26, c[0x0][0x2ec] ;  /* 0x0000bb001ac57a20 */ /* 0x000fe40000410000 */
[----:B-1----:R-:W-:Y:S01]  /*ba70*/  FMUL.FTZ R18, R28, c[0x0][0x2ec] ;  /* 0x0000bb001c127a20 */ /* 0x002fe20000410000 */
[----:B------:R1:W3:Y:S01]  /*ba80*/  MUFU.TANH R199, R23 ;  /* 0x0000001700c77308 */ /* 0x0002e20000002400 */
[----:B------:R-:W-:Y:S02]  /*ba90*/  FMUL.FTZ R26, R29, c[0x0][0x2ec] ;  /* 0x0000bb001d1a7a20 */ /* 0x000fe40000410000 */
[----:B------:R-:W-:Y:S02]  /*baa0*/  FMUL.FTZ R21, R30, c[0x0][0x2ec] ;  /* 0x0000bb001e157a20 */ /* 0x000fe40000410000 */
[----:B--2---:R-:W-:Y:S02]  /*bab0*/  FMUL.FTZ R19, R31, c[0x0][0x2ec] ;  /* 0x0000bb001f137a20 */ /* 0x004fe40000410000 */
[----:B------:R-:W-:Y:S03]  /*bac0*/  FMUL.FTZ R25, R33, c[0x0][0x2ec] ;  /* 0x0000bb0021197a20 */ /* 0x000fe60000410000 */
[----:B------:R2:W2:Y:S01]  /*bad0*/  MUFU.TANH R195, R27 ;  /* 0x0000001b00c37308 */ /* 0x0004a20000002400 */
[----:B----4-:R-:W-:Y:S09]  /*bae0*/  FMUL.FTZ R22, R35, c[0x0][0x2ec] ;  /* 0x0000bb0023167a20 */ /* 0x010ff20000410000 */
[----:B------:R-:W4:Y:S01]  /*baf0*/  MUFU.TANH R235, R235 ;  /* 0x000000eb00eb7308 */ /* 0x000f220000002400 */
[----:B-1----:R-:W-:Y:S09]  /*bb00*/  FMUL.FTZ R23, R34, c[0x0][0x2ec] ;  /* 0x0000bb0022177a20 */ /* 0x002ff20000410000 */
[----:B------:R-:W1:Y:S01]  /*bb10*/  MUFU.TANH R252, R252 ;  /* 0x000000fc00fc7308 */ /* 0x000e620000002400 */
[----:B--2---:R-:W-:Y:S09]  /*bb20*/  FMUL.FTZ R27, R32, c[0x0][0x2ec] ;  /* 0x0000bb00201b7a20 */ /* 0x004ff20000410000 */
[----:B------:R-:W2:Y:S10]  /*bb30*/  MUFU.TANH R3, R3 ;  /* 0x0000000300037308 */ /* 0x000eb40000002400 */
        /* <DEDUP_REMOVED lines=22> */
[----:B--234-:R-:W-:Y:S02]  /*bca0*/  MOV R30, UR14 ;  /* 0x0000000e001e7c02 */ /* 0x01cfe40008000f00 */
[----:B------:R-:W-:Y:S01]  /*bcb0*/  MOV R15, UR13 ;  /* 0x0000000d000f7c02 */ /* 0x000fe20008000f00 */
[----:B------:R-:W-:-:S05]  /*bcc0*/  @!P3 BRA `(.L_x_7493) ;  /* 0x000003b00000b947 */ /* 0x000fca0003800000 */
[----:B------:R-:W-:Y:S04]  /*bcd0*/  IABS R4, c[0x0][0x2d0] ;  /* 0x0000b40000047a13 */ /* 0x000fe80000000000 */
[----:B------:R-:W2:Y:S10]  /*bce0*/  I2F.RP R20, R4 ;  /* 0x0000000400147306 */ /* 0x000eb40000209400 */
[----:B--2---:R-:W2:Y:S02]  /*bcf0*/  MUFU.RCP R8, R20 ;  /* 0x0000001400087308 */ /* 0x004ea40000001000 */
[----:B--2---:R-:W-:Y:S01]  /*bd00*/  IADD3 R28, R8, 0xffffffe, RZ ;  /* 0x0ffffffe081c7810 */ /* 0x004fe20007ffe0ff */
[----:B------:R-:W-:Y:S07]  /*bd10*/  IMAD.SHL.U32 R8, R237, 0x40, RZ ;  /* 0x00000040ed087824 */ /* 0x000fee00078e00ff */
[----:B------:R-:W2:Y:S01]  /*bd20*/  F2I.FTZ.U32.TRUNC.NTZ R29, R28 ;  /* 0x0000001c001d7305 */ /* 0x000ea2000021f000 */
[C---:B------:R-:W-:Y:S02]  /*bd30*/  IADD3 R24, R8.reuse, -0x40, RZ ;  /* 0xffffffc008187810 */ /* 0x040fe40007ffe0ff */
[----:B------:R-:W-:Y:S02]  /*bd40*/  IABS R16, R8 ;  /* 0x0000000800107213 */ /* 0x000fe40000000000 */
[----:B------:R-:W-:Y:S02]  /*bd50*/  LOP3.LUT R8, R8, c[0x0][0x2d0], RZ, 0x3c, !PT ;  /* 0x0000b40008087a12 */ /* 0x000fe400078e3cff */
[----:B------:R-:W-:Y:S02]  /*bd60*/  IABS R12, R24 ;  /* 0x00000018000c7213 */ /* 0x000fe40000000000 */
[----:B------:R-:W-:Y:S02]  /*bd70*/  ISETP.GE.AND P2, PT, R8, RZ, PT ;  /* 0x000000ff0800720c */ /* 0x000fe40003f46270 */
[----:B------:R-:W-:Y:S04]  /*bd80*/  LOP3.LUT R24, R24, c[0x0][0x2d0], RZ, 0x3c, !PT ;  /* 0x0000b40018187a12 */ /* 0x000fe800078e3cff */
[----:B------:R-:W-:Y:S01]  /*bd90*/  ISETP.GE.AND P0, PT, R24, RZ, PT ;  /* 0x000000ff1800720c */ /* 0x000fe20003f06270 */
        /* <DEDUP_REMOVED lines=8> */
[C---:B------:R-:W-:Y:S01]  /*be20*/  IMAD R12, R4.reuse, R15, R12 ;  /* 0x0000000f040c7224 */ /* 0x040fe200078e020c */
[----:B------:R-:W-:Y:S01]  /*be30*/  LOP3.LUT R15, RZ, c[0x0][0x2d0], RZ, 0x33, !PT ;  /* 0x0000b400ff0f7a12 */ /* 0x000fe200078e33ff */
        /* <DEDUP_REMOVED lines=31> */
[----:B------:R-:W-:Y:S01]  /*c030*/  IMAD.WIDE.U32 R30, R8, c[0x0][0x180], R30 ;  /* 0x00006000081e7a25 */ /* 0x000fe200078e001e */
[----:B------:R-:W-:Y:S05]  /*c040*/  SHF.R.S32.HI R12, RZ, 0x1f, R8 ;  /* 0x0000001fff0c7819 */ /* 0x000fea0000011408 */
[----:B------:R-:W-:Y:S04]  /*c050*/  IMAD R15, R12, c[0x0][0x180], RZ ;  /* 0x000060000c0f7a24 */ /* 0x000fe800078e02ff */
[----:B------:R-:W-:Y:S04]  /*c060*/  IMAD R15, R8, c[0x0][0x184], R15 ;  /* 0x00006100080f7a24 */ /* 0x000fe800078e020f */
[----:B------:R-:W-:Y:S02]  /*c070*/  IMAD.IADD R15, R31, 0x1, R15 ;  /* 0x000000011f0f7824 */ /* 0x000fe400078e020f */
.L_x_7493:
        /* <DEDUP_REMOVED lines=28> */
.L_x_7492:
[----:B--234-:R-:W-:Y:S04]  /*c240*/  LEA R29, R237, R246, 0x6 ;  /* 0x000000f6ed1d7211 */ /* 0x01cfe800078e30ff */
[C---:B------:R-:W-:Y:S02]  /*c250*/  IADD3 R31, R29.reuse, 0x1, RZ ;  /* 0x000000011d1f7810 */ /* 0x040fe40007ffe0ff */
[C---:B------:R-:W-:Y:S02]  /*c260*/  IADD3 R15, R29.reuse, 0x8, RZ ;  /* 0x000000081d0f7810 */ /* 0x040fe40007ffe0ff */
[-C--:B------:R-:W-:Y:S02]  /*c270*/  ISETP.GE.AND P6, PT, R29, R244.reuse, PT ;  /* 0x000000f41d00720c */ /* 0x080fe40003fc6270 */
[-C--:B------:R-:W-:Y:S02]  /*c280*/  ISETP.GE.AND P2, PT, R15, R244.reuse, PT ;  /* 0x000000f40f00720c */ /* 0x080fe40003f46270 */
[C---:B------:R-:W-:Y:S02]  /*c290*/  ISETP.GE.AND P1, PT, R31.reuse, R244, PT ;  /* 0x000000f41f00720c */ /* 0x040fe40003f26270 */
[-C--:B------:R-:W-:Y:S02]  /*c2a0*/  ISETP.GE.AND P4, PT, R31, R242.reuse, PT ;  /* 0x000000f21f00720c */ /* 0x080fe40003f86270 */
[C---:B------:R-:W-:Y:S02]  /*c2b0*/  ISETP.GE.AND P5, PT, R15.reuse, R242, PT ;  /* 0x000000f20f00720c */ /* 0x040fe40003fa6270 */
[-C--:B------:R-:W-:Y:S02]  /*c2c0*/  ISETP.GE.OR P2, PT, R15, R243.reuse, !P2 ;  /* 0x000000f30f00720c */ /* 0x080fe40005746670 */
[CC--:B------:R-:W-:Y:S02]  /*c2d0*/  ISETP.GE.OR P6, PT, R29.reuse, R243.reuse, !P6 ;  /* 0x000000f31d00720c */ /* 0x0c0fe400077c6670 */
[----:B------:R-:W-:Y:S02]  /*c2e0*/  IADD3 R33, R29, 0x9, RZ ;  /* 0x000000091d217810 */ /* 0x000fe40007ffe0ff */
[CC--:B------:R-:W-:Y:S02]  /*c2f0*/  ISETP.GE.OR P1, PT, R31.reuse, R243.reuse, !P1 ;  /* 0x000000f31f00720c */ /* 0x0c0fe40004f26670 */
[-C--:B------:R-:W-:Y:S02]  /*c300*/  ISETP.GE.OR P4, PT, R31, R238.reuse, !P4 ;  /* 0x000000ee1f00720c */ /* 0x080fe40006786670 */
[----:B------:R-:W-:Y:S02]  /*c310*/  IADD3 R31, R29, 0x10, RZ ;  /* 0x000000101d1f7810 */ /* 0x000fe40007ffe0ff */
[----:B------:R-:W-:Y:S02]  /*c320*/  ISETP.GE.OR P5, PT, R15, R238, !P5 ;  /* 0x000000ee0f00720c */ /* 0x000fe40006fa6670 */
[----:B------:R-:W-:Y:S02]  /*c330*/  FSEL R15, R235, -INF , !P6 ;  /* 0xff800000eb0f7808 */ /* 0x000fe40007000000 */
[----:B-1----:R-:W-:Y:S02]  /*c340*/  FSEL R252, R252, -INF , !P1 ;  /* 0xff800000fcfc7808 */ /* 0x002fe40004800000 */
[----:B------:R-:W-:Y:S02]  /*c350*/  FSEL R16, R6, -INF , !P2 ;  /* 0xff80000006107808 */ /* 0x000fe40005000000 */
[-C--:B------:R-:W-:Y:S02]  /*c360*/  ISETP.GE.AND P6, PT, R33, R244.reuse, PT ;  /* 0x000000f42100720c */ /* 0x080fe40003fc6270 */
[C---:B------:R-:W-:Y:S02]  /*c370*/  ISETP.GE.AND P1, PT, R31.reuse, R244, PT ;  /* 0x000000f41f00720c */ /* 0x040fe40003f26270 */
[-C--:B------:R-:W-:Y:S02]  /*c380*/  ISETP.GE.AND P2, PT, R31, R242.reuse, PT ;  /* 0x000000f21f00720c */ /* 0x080fe40003f46270 */
[----:B------:R-:W-:Y:S02]  /*c390*/  ISETP.GE.AND P0, PT, R29, R242, PT ;  /* 0x000000f21d00720c */ /* 0x000fe40003f06270 */
[-C--:B------:R-:W-:Y:S02]  /*c3a0*/  ISETP.GE.OR P6, PT, R33, R243.reuse, !P6 ;  /* 0x000000f32100720c */ /* 0x080fe400077c6670 */
[----:B------:R-:W-:Y:S02]  /*c3b0*/  IADD3 R165, R29, 0x11, RZ ;  /* 0x000000111da57810 */ /* 0x000fe40007ffe0ff */
[CC--:B------:R-:W-:Y:S02]  /*c3c0*/  ISETP.GE.OR P1, PT, R31.reuse, R243.reuse, !P1 ;  /* 0x000000f31f00720c */ /* 0x0c0fe40004f26670 */
[-C--:B------:R-:W-:Y:S02]  /*c3d0*/  ISETP.GE.OR P2, PT, R31, R238.reuse, !P2 ;  /* 0x000000ee1f00720c */ /* 0x080fe40005746670 */
[----:B------:R-:W-:Y:S02]  /*c3e0*/  IADD3 R31, R29, 0x20, RZ ;  /* 0x000000201d1f7810 */ /* 0x000fe40007ffe0ff */
[----:B------:R-:W-:Y:S02]  /*c3f0*/  FSEL R12, R189, -INF , !P6 ;  /* 0xff800000bd0c7808 */ /* 0x000fe40007000000 */
[----:B------:R-:W-:Y:S02]  /*c400*/  ISETP.GE.OR P0, PT, R29, R238, !P0 ;  /* 0x000000ee1d00720c */ /* 0x000fe40004706670 */
[-C--:B------:R-:W-:Y:S02]  /*c410*/  ISETP.GE.AND P6, PT, R165, R244.reuse, PT ;  /* 0x000000f4a500720c */ /* 0x080fe40003fc6270 */
[----:B------:R-:W-:Y:S02]  /*c420*/  FSEL R186, R11, -INF , !P1 ;  /* 0xff8000000bba7808 */ /* 0x000fe40004800000 */
[----:B------:R-:W-:Y:S02]  /*c430*/  FSEL R11, R3, -INF , !P4 ;  /* 0xff800000030b7808 */ /* 0x000fe40006000000 */
[----:B------:R-:W-:Y:S02]  /*c440*/  ISETP.GE.AND P4, PT, R31, R244, PT ;  /* 0x000000f41f00720c */ /* 0x000fe40003f86270 */
[-C--:B------:R-:W-:Y:S02]  /*c450*/  ISETP.GE.OR P6, PT, R165, R243.reuse, !P6 ;  /* 0x000000f3a500720c */ /* 0x080fe400077c6670 */
[C---:B------:R-:W-:Y:S02]  /*c460*/  IADD3 R35, R29.reuse, 0x19, RZ ;  /* 0x000000191d237810 */ /* 0x040fe40007ffe0ff */
[----:B------:R-:W-:Y:S02]  /*c470*/  IADD3 R3, R29, 0x21, RZ ;  /* 0x000000211d037810 */ /* 0x000fe40007ffe0ff */
[----:B------:R-:W-:Y:S02]  /*c480*/  FSEL R5, R5, -INF , !P0 ;  /* 0xff80000005057808 */ /* 0x000fe40004000000 */
[-C--:B------:R-:W-:Y:S02]  /*c490*/  ISETP.GE.AND P0, PT, R33, R242.reuse, PT ;  /* 0x000000f22100720c */ /* 0x080fe40003f06270 */
[-C--:B------:R-:W-:Y:S02]  /*c4a0*/  ISETP.GE.OR P4, PT, R31, R243.reuse, !P4 ;  /* 0x000000f31f00720c */ /* 0x080fe40006786670 */
[----:B------:R-:W-:Y:S02]  /*c4b0*/  FSEL R9, R9, -INF , !P5 ;  /* 0xff80000009097808 */ /* 0x000fe40006800000 */
[----:B------:R-:W-:Y:S02]  /*c4c0*/  ISETP.GE.AND P5, PT, R35, R242, PT ;  /* 0x000000f22300720c */ /* 0x000fe40003fa6270 */
[----:B------:R-:W-:Y:S02]  /*c4d0*/  ISETP.GE.OR P0, PT, R33, R238, !P0 ;  /* 0x000000ee2100720c */ /* 0x000fe40004706670 */
[----:B------:R-:W-:Y:S02]  /*c4e0*/  IADD3 R33, R29, 0x18, RZ ;  /* 0x000000181d217810 */ /* 0x000fe40007ffe0ff */
[----:B------:R-:W-:Y:S02]  /*c4f0*/  FSEL R194, R194, -INF , !P6 ;  /* 0xff800000c2c27808 */ /* 0x000fe40007000000 */
[-C--:B------:R-:W-:Y:S02]  /*c500*/  ISETP.GE.AND P6, PT, R35, R244.reuse, PT ;  /* 0x000000f42300720c */ /* 0x080fe40003fc6270 */
[----:B------:R-:W-:Y:S02]  /*c510*/  FSEL R202, R202, -INF , !P4 ;  /* 0xff800000caca7808 */ /* 0x000fe40006000000 */
[----:B------:R-:W-:Y:S02]  /*c520*/  ISETP.GE.AND P4, PT, R3, R244, PT ;  /* 0x000000f40300720c */ /* 0x000fe40003f86270 */
[CC--:B------:R-:W-:Y:S02]  /*c530*/  ISETP.GE.OR P6, PT, R35.reuse, R243.reuse, !P6 ;  /* 0x000000f32300720c */ /* 0x0c0fe400077c6670 */
[----:B------:R-:W-:Y:S02]  /*c540*/  ISETP.GE.OR P5, PT, R35, R238, !P5 ;  /* 0x000000ee2300720c */ /* 0x000fe40006fa6670 */
[----:B------:R-:W-:Y:S02]  /*c550*/  FMNMX.FTZ R35, R15, R2, !PT ;  /* 0x000000020f237209 */ /* 0x000fe40007810000 */
[----:B------:R-:W-:Y:S02]  /*c560*/  ISETP.GE.OR P4, PT, R3, R243, !P4 ;  /* 0x000000f30300720c */ /* 0x000fe40006786670 */
[----:B------:R-:W-:Y:S02]  /*c570*/  ISETP.GE.AND P1, PT, R33, R244, PT ;  /* 0x000000f42100720c */ /* 0x000fe40003f26270 */
[----:B------:R-:W-:Y:S02]  /*c580*/  FMNMX.FTZ R4, R5, R0, !PT ;  /* 0x0000000005047209 */ /* 0x000fe40007810000 */
[----:B------:R-:W-:Y:S02]  /*c590*/  FSEL R200, R14, -INF , !P4 ;  /* 0xff8000000ec87808 */ /* 0x000fe40006000000 */
[----:B------:R-:W-:Y:S02]  /*c5a0*/  FMNMX.FTZ R35, R252, R35, !PT ;  /* 0x00000023fc237209 */ /* 0x000fe40007810000 */
[----:B------:R-:W-:Y:S02]  /*c5b0*/  FMNMX.FTZ R4, R11, R4, !PT ;  /* 0x000000040b047209 */ /* 0x000fe40007810000 */
[----:B------:R-:W-:Y:S02]  /*c5c0*/  ISETP.GE.OR P1, PT, R33, R243, !P1 ;  /* 0x000000f32100720c */ /* 0x000fe40004f26670 */
[----:B------:R-:W-:Y:S02]  /*c5d0*/  ISETP.GE.AND P4, PT, R31, R242, PT ;  /* 0x000000f21f00720c */ /* 0x000fe40003f86270 */
[----:B------:R-:W-:Y:S02]  /*c5e0*/  FSEL R7, R7, -INF , !P0 ;  /* 0xff80000007077808 */ /* 0x000fe40004000000 */
[----:B------:R-:W-:Y:S02]  /*c5f0*/  FMNMX.FTZ R4, R9, R4, !PT ;  /* 0x0000000409047209 */ /* 0x000fe40007810000 */
[----:B------:R-:W-:Y:S02]  /*c600*/  FSEL R192, R13, -INF , !P1 ;  /* 0xff8000000dc07808 */ /* 0x000fe40004800000 */
[----:B------:R-:W-:Y:S02]  /*c610*/  ISETP.GE.AND P1, PT, R165, R242, PT ;  /* 0x000000f2a500720c */ /* 0x000fe40003f26270 */
[----:B------:R-:W-:Y:S02]  /*c620*/  IADD3 R13, R29, 0x28, RZ ;  /* 0x000000281d0d7810 */ /* 0x000fe40007ffe0ff */
[-C--:B------:R-:W-:Y:S02]  /*c630*/  ISETP.GE.OR P4, PT, R31, R238.reuse, !P4 ;  /* 0x000000ee1f00720c */ /* 0x080fe40006786670 */
[----:B------:R-:W-:Y:S02]  /*c640*/  FMNMX.FTZ R31, R16, R35, !PT ;  /* 0x00000023101f7209 */ /* 0x000fe40007810000 */
[----:B------:R-:W-:Y:S02]  /*c650*/  ISETP.GE.OR P1, PT, R165, R238, !P1 ;  /* 0x000000eea500720c */ /* 0x000fe40004f26670 */
[----:B------:R-:W-:Y:S02]  /*c660*/  FMNMX.FTZ R31, R12, R31, !PT ;  /* 0x0000001f0c1f7209 */ /* 0x000fe40007810000 */
[----:B------:R-:W-:Y:S02]  /*c670*/  ISETP.GE.AND P0, PT, R13, R244, PT ;  /* 0x000000f40d00720c */ /* 0x000fe40003f06270 */
[----:B------:R-:W-:Y:S02]  /*c680*/  FMNMX.FTZ R4, R7, R4, !PT ;  /* 0x0000000407047209 */ /* 0x000fe40007810000 */
[----:B------:R-:W-:Y:S02]  /*c690*/  FSEL R190, R190, -INF , !P6 ;  /* 0xff800000bebe7808 */ /* 0x000fe40007000000 */
[----:B------:R-:W-:Y:S02]  /*c6a0*/  ISETP.GE.AND P6, PT, R33, R242, PT ;  /* 0x000000f22100720c */ /* 0x000fe40003fc6270 */
[----:B------:R-:W-:Y:S02]  /*c6b0*/  FSEL R191, R191, -INF , !P2 ;  /* 0xff800000bfbf7808 */ /* 0x000fe40005000000 */
[----:B------:R-:W-:Y:S02]  /*c6c0*/  ISETP.GE.OR P0, PT, R13, R243, !P0 ;  /* 0x000000f30d00720c */ /* 0x000fe40004706670 */
[----:B------:R-:W-:Y:S02]  /*c6d0*/  FSEL R235, R10, -INF , !P1 ;  /* 0xff8000000aeb7808 */ /* 0x000fe40004800000 */
[----:B------:R-:W-:Y:S02]  /*c6e0*/  ISETP.GE.OR P6, PT, R33, R238, !P6 ;  /* 0x000000ee2100720c */ /* 0x000fe400077c6670 */
[----:B------:R-:W-:Y:S02]  /*c6f0*/  IADD3 R33, R29, 0x29, RZ ;  /* 0x000000291d217810 */ /* 0x000fe40007ffe0ff */
[----:B------:R-:W-:Y:S02]  /*c700*/  FMNMX.FTZ R31, R186, R31, !PT ;  /* 0x0000001fba1f7209 */ /* 0x000fe40007810000 */
[----:B------:R-:W-:Y:S02]  /*c710*/  FMNMX.FTZ R4, R191, R4, !PT ;  /* 0x00000004bf047209 */ /* 0x000fe40007810000 */
[----:B------:R-:W-:Y:S02]  /*c720*/  FSEL R198, R198, -INF , !P0 ;  /* 0xff800000c6c67808 */ /* 0x000fe40004000000 */
[----:B------:R-:W-:Y:S02]  /*c730*/  ISETP.GE.AND P0, PT, R33, R244, PT ;  /* 0x000000f42100720c */ /* 0x000fe40003f06270 */
[----:B------:R-:W-:Y:S02]  /*c740*/  FSEL R193, R193, -INF , !P6 ;  /* 0xff800000c1c17808 */ /* 0x000fe40007000000 */
[----:B------:R-:W-:Y:S02]  /*c750*/  FMNMX.FTZ R31, R194, R31, !PT ;  /* 0x0000001fc21f7209 */ /* 0x000fe40007810000 */
[----:B------:R-:W-:Y:S02]  /*c760*/  FMNMX.FTZ R4, R235, R4, !PT ;  /* 0x00000004eb047209 */ /* 0x000fe40007810000 */
[----:B------:R-:W-:Y:S02]  /*c770*/  ISETP.GE.OR P0, PT, R33, R243, !P0 ;  /* 0x000000f32100720c */ /* 0x000fe40004706670 */
[----:B------:R-:W-:Y:S02]  /*c780*/  ISETP.GE.AND P2, PT, R3, R242, PT ;  /* 0x000000f20300720c */ /* 0x000fe40003f46270 */
[----:B------:R-:W-:Y:S02]  /*c790*/  FMNMX.FTZ R31, R192, R31, !PT ;  /* 0x0000001fc01f7209 */ /* 0x000fe40007810000 */
[----:B------:R-:W-:Y:S02]  /*c7a0*/  FSEL R203, R203, -INF , !P5 ;  /* 0xff800000cbcb7808 */ /* 0x000fe40006800000 */
[----:B------:R-:W-:Y:S02]  /*c7b0*/  FMNMX.FTZ R4, R193, R4, !PT ;  /* 0x00000004c1047209 */ /* 0x000fe40007810000 */
[----:B------:R-:W-:Y:S02]  /*c7c0*/  ISETP.GE.AND P1, PT, R13, R242, PT ;  /* 0x000000f20d00720c */ /* 0x000fe40003f26270 */
[----:B------:R-:W-:Y:S02]  /*c7d0*/  FSEL R201, R201, -INF , !P4 ;  /* 0xff800000c9c97808 */ /* 0x000fe40006000000 */
[----:B------:R-:W-:Y:S02]  /*c7e0*/  FMNMX.FTZ R4, R203, R4, !PT ;  /* 0x00000004cb047209 */ /* 0x000fe40007810000 */
[----:B------:R-:W-:Y:S02]  /*c7f0*/  ISETP.GE.OR P2, PT, R3, R238, !P2 ;  /* 0x000000ee0300720c */ /* 0x000fe40005746670 */
[----:B------:R-:W-:Y:S02]  /*c800*/  FSEL R196, R17, -INF , !P0 ;  /* 0xff80000011c47808 */ /* 0x000fe40004000000 */
[----:B------:R-:W-:Y:S02]  /*c810*/  IADD3 R17, R29, 0x30, RZ ;  /* 0x000000301d117810 */ /* 0x000fe40007ffe0ff */
[----:B------:R-:W-:Y:S02]  /*c820*/  FMNMX.FTZ R31, R190, R31, !PT ;  /* 0x0000001fbe1f7209 */ /* 0x000fe40007810000 */
[----:B------:R-:W-:Y:S02]  /*c830*/  ISETP.GE.AND P0, PT, R33, R242, PT ;  /* 0x000000f22100720c */ /* 0x000fe40003f06270 */
[----:B------:R-:W-:Y:S02]  /*c840*/  ISETP.GE.OR P1, PT, R13, R238, !P1 ;  /* 0x000000ee0d00720c */ /* 0x000fe40004f26670 */
[----:B------:R-:W-:Y:S02]  /*c850*/  FMNMX.FTZ R6, R201, R4, !PT ;  /* 0x00000004c9067209 */ /* 0x000fe40007810000 */
[----:B------:R-:W-:Y:S02]  /*c860*/  ISETP.GE.AND P6, PT, R17, R244, PT ;  /* 0x000000f41100720c */ /* 0x000fe40003fc6270 */
[----:B------:R-:W-:Y:S02]  /*c870*/  FMNMX.FTZ R31, R202, R31, !PT ;  /* 0x0000001fca1f7209 */ /* 0x000fe40007810000 */
[----:B------:R-:W-:Y:S02]  /*c880*/  FSEL R199, R199, -INF , !P2 ;  /* 0xff800000c7c77808 */ /* 0x000fe40005000000 */
[----:B------:R-:W-:Y:S02]  /*c890*/  IADD3 R13, R29, 0x31, RZ ;  /* 0x000000311d0d7810 */ /* 0x000fe40007ffe0ff */
[----:B------:R-:W-:Y:S02]  /*c8a0*/  ISETP.GE.OR P0, PT, R33, R238, !P0 ;  /* 0x000000ee2100720c */ /* 0x000fe40004706670 */
[----:B------:R-:W-:Y:S02]  /*c8b0*/  ISETP.GE.OR P6, PT, R17, R243, !P6 ;  /* 0x000000f31100720c */ /* 0x000fe400077c6670 */
[----:B------:R-:W-:Y:S02]  /*c8c0*/  FSEL R197, R197, -INF , !P1 ;  /* 0xff800000c5c57808 */ /* 0x000fe40004800000 */
[----:B------:R-:W-:Y:S02]  /*c8d0*/  FMNMX.FTZ R31, R200, R31, !PT ;  /* 0x0000001fc81f7209 */ /* 0x000fe40007810000 */
[----:B------:R-:W-:Y:S02]  /*c8e0*/  ISETP.GE.AND P2, PT, R17, R242, PT ;  /* 0x000000f21100720c */ /* 0x000fe40003f46270 */
[----:B------:R-:W-:Y:S02]  /*c8f0*/  FMNMX.FTZ R6, R199, R6, !PT ;  /* 0x00000006c7067209 */ /* 0x000fe40007810000 */
[----:B------:R-:W-:Y:S02]  /*c900*/  ISETP.GE.AND P1, PT, R13, R242, PT ;  /* 0x000000f20d00720c */ /* 0x000fe40003f26270 */
[----:B------:R-:W-:Y:S02]  /*c910*/  IADD3 R3, R29, 0x38, RZ ;  /* 0x000000381d037810 */ /* 0x000fe40007ffe0ff */
[----:B------:R-:W-:Y:S02]  /*c920*/  FSEL R188, R18, -INF , !P6 ;  /* 0xff80000012bc7808 */ /* 0x000fe40007000000 */
[----:B------:R-:W-:Y:S02]  /*c930*/  ISETP.GE.AND P6, PT, R13, R244, PT ;  /* 0x000000f40d00720c */ /* 0x000fe40003fc6270 */
[----:B------:R-:W-:Y:S02]  /*c940*/  ISETP.GE.OR P2, PT, R17, R238, !P2 ;  /* 0x000000ee1100720c */ /* 0x000fe40005746670 */
[----:B------:R-:W-:Y:S02]  /*c950*/  FSEL R195, R195, -INF , !P0 ;  /* 0xff800000c3c37808 */ /* 0x000fe40004000000 */
[----:B------:R-:W-:Y:S02]  /*c960*/  FMNMX.FTZ R31, R198, R31, !PT ;  /* 0x0000001fc61f7209 */ /* 0x000fe40007810000 */
[----:B------:R-:W-:Y:S02]  /*c970*/  FMNMX.FTZ R6, R197, R6, !PT ;  /* 0x00000006c5067209 */ /* 0x000fe40007810000 */
[----:B------:R-:W-:Y:S02]  /*c980*/  IADD3 R29, R29, 0x39, RZ ;  /* 0x000000391d1d7810 */ /* 0x000fe40007ffe0ff */
[C---:B------:R-:W-:Y:S02]  /*c990*/  ISETP.GE.OR P6, PT, R13.reuse, R243, !P6 ;  /* 0x000000f30d00720c */ /* 0x040fe400077c6670 */
[----:B------:R-:W-:Y:S02]  /*c9a0*/  ISETP.GE.OR P1, PT, R13, R238, !P1 ;  /* 0x000000ee0d00720c */ /* 0x000fe40004f26670 */
[----:B------:R-:W-:Y:S02]  /*c9b0*/  FSEL R177, R21, -INF , !P2 ;  /* 0xff80000015b17808 */ /* 0x000fe40005000000 */
[----:B------:R-:W-:Y:S02]  /*c9c0*/  ISETP.GE.AND P0, PT, R3, R242, PT ;  /* 0x000000f20300720c */ /* 0x000fe40003f06270 */
[----:B------:R-:W-:Y:S02]  /*c9d0*/  FMNMX.FTZ R6, R195, R6, !PT ;  /* 0x00000006c3067209 */ /* 0x000fe40007810000 */
[-C--:B------:R-:W-:Y:S02]  /*c9e0*/  ISETP.GE.AND P5, PT, R3, R244.reuse, PT ;  /* 0x000000f40300720c */ /* 0x080fe40003fa6270 */
[----:B------:R-:W-:Y:S02]  /*c9f0*/  FMNMX.FTZ R31, R196, R31, !PT ;  /* 0x0000001fc41f7209 */ /* 0x000fe40007810000 */
[----:B------:R-:W-:Y:S02]  /*ca00*/  FSEL R178, R26, -INF , !P6 ;  /* 0xff8000001ab27808 */ /* 0x000fe40007000000 */
[----:B------:R-:W-:Y:S02]  /*ca10*/  ISETP.GE.AND P6, PT, R29, R244, PT ;  /* 0x000000f41d00720c */ /* 0x000fe40003fc6270 */
[C---:B------:R-:W-:Y:S02]  /*ca20*/  ISETP.GE.OR P5, PT, R3.reuse, R243, !P5 ;  /* 0x000000f30300720c */ /* 0x040fe40006fa6670 */
[----:B------:R-:W-:Y:S02]  /*ca30*/  FMNMX.FTZ R31, R188, R31, !PT ;  /* 0x0000001fbc1f7209 */ /* 0x000fe40007810000 */
[----:B------:R-:W-:Y:S02]  /*ca40*/  ISETP.GE.OR P2, PT, R3, R238, !P0 ;  /* 0x000000ee0300720c */ /* 0x000fe40004746670 */
[----:B------:R-:W-:Y:S02]  /*ca50*/  ISETP.GE.AND P0, PT, R29, R242, PT ;  /* 0x000000f21d00720c */ /* 0x000fe40003f06270 */
[----:B------:R-:W-:Y:S02]  /*ca60*/  FSEL R175, R19, -INF , !P1 ;  /* 0xff80000013af7808 */ /* 0x000fe40004800000 */
[----:B------:R-:W-:Y:S02]  /*ca70*/  FMNMX.FTZ R8, R177, R6, !PT ;  /* 0x00000006b1087209 */ /* 0x000fe40007810000 */
[----:B------:R-:W-:Y:S02]  /*ca80*/  ISETP.GE.OR P6, PT, R29, R243, !P6 ;  /* 0x000000f31d00720c */ /* 0x000fe400077c6670 */
[----:B------:R-:W-:Y:S02]  /*ca90*/  FSEL R176, R27, -INF , !P5 ;  /* 0xff8000001bb07808 */ /* 0x000fe40006800000 */
[----:B------:R-:W-:Y:S02]  /*caa0*/  FMNMX.FTZ R31, R178, R31, !PT ;  /* 0x0000001fb21f7209 */ /* 0x000fe40007810000 */
[----:B------:R-:W-:Y:S02]  /*cab0*/  ISETP.GE.OR P0, PT, R29, R238, !P0 ;  /* 0x000000ee1d00720c */ /* 0x000fe40004706670 */
[----:B------:R-:W-:Y:S02]  /*cac0*/  FSEL R173, R23, -INF , !P2 ;  /* 0xff80000017ad7808 */ /* 0x000fe40005000000 */
[----:B------:R-:W-:Y:S02]  /*cad0*/  FMNMX.FTZ R8, R175, R8, !PT ;  /* 0x00000008af087209 */ /* 0x000fe40007810000 */
[----:B------:R-:W-:Y:S02]  /*cae0*/  FSEL R174, R25, -INF , !P6 ;  /* 0xff80000019ae7808 */ /* 0x000fe40007000000 */
[----:B------:R-:W-:Y:S02]  /*caf0*/  FMNMX.FTZ R31, R176, R31, !PT ;  /* 0x0000001fb01f7209 */ /* 0x000fe40007810000 */
[----:B------:R-:W-:Y:S02]  /*cb00*/  FSEL R165, R22, -INF , !P0 ;  /* 0xff80000016a57808 */ /* 0x000fe40004000000 */
[----:B------:R-:W-:Y:S01]  /*cb10*/  FMNMX.FTZ R8, R173, R8, !PT ;  /* 0x00000008ad087209 */ /* 0x000fe20007810000 */
[----:B------:R-:W-:Y:S01]  /*cb20*/  LDSM.16.MT88.4 R20, [R222+0x10000] ;  /* 0x01000000de14783b */ /* 0x000fe20000004200 */
[----:B------:R-:W-:Y:S02]  /*cb30*/  FMNMX.FTZ R4, R174, R31, !PT ;  /* 0x0000001fae047209 */ /* 0x000fe40007810000 */
[----:B------:R-:W-:Y:S05]  /*cb40*/  FMNMX.FTZ R6, R165, R8, !PT ;  /* 0x00000008a5067209 */ /* 0x000fea0007810000 */
[----:B------:R-:W-:Y:S08]  /*cb50*/  SHFL.BFLY PT, R3, R6, 0x2, 0x1f ;  /* 0x0c401f0006037f89 */ /* 0x000ff000000e0000 */
[----:B------:R-:W1:Y:S08]  /*cb60*/  SHFL.BFLY PT, R17, R4, 0x2, 0x1f ;  /* 0x0c401f0004117f89 */ /* 0x000e7000000e0000 */
[----:B------:R-:W-:Y:S01]  /*cb70*/  LDSM.16.MT88.4 R28, [R221+0x10000] ;  /* 0x01000000dd1c783b */ /* 0x000fe20000004200 */
[----:B-1----:R-:W-:Y:S02]  /*cb80*/  FMNMX.FTZ R17, R4, R17, !PT ;  /* 0x0000001104117209 */ /* 0x002fe40007810000 */
[----:B------:R-:W-:Y:S05]  /*cb90*/  FMNMX.FTZ R4, R6, R3, !PT ;  /* 0x0000000306047209 */ /* 0x000fea0007810000 */
[----:B------:R-:W1:Y:S08]  /*cba0*/  SHFL.BFLY PT, R164, R17, 0x1, 0x1f ;  /* 0x0c201f0011a47f89 */ /* 0x000e7000000e0000 */
        /* <DEDUP_REMOVED lines=9> */
[--C-:B------:R-:W-:Y:S01]  /*cc40*/  FFMA.FTZ R184, R12, c[0x0][0x23c], -R179.reuse ;  /* 0x00008f000cb87a23 */ /* 0x100fe200000108b3 */
[----:B------:R-:W-:Y:S01]  /*cc50*/  FSEL R172, R172, RZ, P0 ;  /* 0x000000ffacac7208 */ /* 0x000fe20000000000 */
[----:B------:R-:W1:Y:S01]  /*cc60*/  LDSM.16.MT88.4 R12, [R224+0x10000] ;  /* 0x01000000e00c783b */ /* 0x000e620000004200 */
[--C-:B------:R-:W-:Y:S01]  /*cc70*/  FFMA.FTZ R166, R252, c[0x0][0x23c], -R179.reuse ;  /* 0x00008f00fca67a23 */ /* 0x100fe200000108b3 */
[----:B------:R-:W-:Y:S01]  /*cc80*/  MUFU.EX2 R167, R167 ;  /* 0x000000a700a77308 */ /* 0x000fe20000000800 */
[--C-:B------:R-:W-:Y:S02]  /*cc90*/  FFMA.FTZ R185, R16, c[0x0][0x23c], -R179.reuse ;  /* 0x00008f0010b97a23 */ /* 0x100fe400000108b3 */
[--C-:B------:R-:W-:Y:S01]  /*cca0*/  FFMA.FTZ R183, R5, c[0x0][0x23c], -R172.reuse ;  /* 0x00008f0005b77a23 */ /* 0x100fe200000108ac */
[----:B------:R-:W-:Y:S01]  /*ccb0*/  FSEL R5, R164, RZ, P1 ;  /* 0x000000ffa4057208 */ /* 0x000fe20000800000 */
[--C-:B------:R-:W-:Y:S02]  /*ccc0*/  FFMA.FTZ R182, R11, c[0x0][0x23c], -R172.reuse ;  /* 0x00008f000bb67a23 */ /* 0x100fe400000108ac */
[----:B------:R-:W-:Y:S02]  /*ccd0*/  FFMA.FTZ R181, R9, c[0x0][0x23c], -R172 ;  /* 0x00008f0009b57a23 */ /* 0x000fe400000108ac */
[----:B------:R-:W-:Y:S01]  /*cce0*/  FADD.FTZ R4, -R5, R2 ;  /* 0x0000000205047221 */ /* 0x000fe20000010100 */
[----:B------:R-:W-:Y:S01]  /*ccf0*/  FSEL R5, R3, RZ, P0 ;  /* 0x000000ff03057208 */ /* 0x000fe20000000000 */
[----:B------:R-:W-:Y:S01]  /*cd00*/  FFMA.FTZ R180, R7, c[0x0][0x23c], -R172 ;  /* 0x00008f0007b47a23 */ /* 0x000fe200000108ac */
[----:B------:R-:W2:Y:S01]  /*cd10*/  MUFU.EX2 R166, R166 ;  /* 0x000000a600a67308 */ /* 0x000ea20000000800 */
[----:B------:R-:W-:Y:S01]  /*cd20*/  FMUL.FTZ R2, R4, c[0x0][0x23c] ;  /* 0x00008f0004027a20 */ /* 0x000fe20000410000 */
[----:B------:R-:W-:Y:S01]  /*cd30*/  ISETP.GT.AND P0, PT, R237, R232, PT ;  /* 0x000000e8ed00720c */ /* 0x000fe20003f04270 */
[----:B------:R-:W-:Y:S02]  /*cd40*/  FADD.FTZ R5, -R5, R0 ;  /* 0x0000000005057221 */ /* 0x000fe40000010100 */
        /* <DEDUP_REMOVED lines=435> */
.L_x_7490:
        /* <DEDUP_REMOVED lines=332> */
.L_x_7496:
[----:B--234-:R-:W-:Y:S05]  /*fd40*/  BSYNC B0 ;  /* 0x0000000000007941 */ /* 0x01cfea0003800000 */
.L_x_7495:
        /* <DEDUP_REMOVED lines=58> */
.L_x_7497:
        /* <DEDUP_REMOVED lines=9> */
.L_x_8821:


//--------------------- .text._ZN5flash24flash_fwd_splitkv_kernelI23Flash_fwd_kernel_traitsILi256ELi64ELi64ELi4ELb0ELb0EN7cutlass6half_tE19Flash_kernel_traitsILi256ELi64ELi64ELi4ES3_EELb0ELb1ELb1ELb0ELb0ELb0ELb1ELb0EEEvNS_16Flash_fwd_paramsE --------------------------
	.section	.text._ZN5flash24flash_fwd_splitkv_kernelI23Flash_fwd_kernel_traitsILi256ELi64ELi64ELi4ELb0ELb0EN7cutlass6half_tE19Flash_kernel_traitsILi256ELi64ELi64ELi4ES3_EELb0ELb1ELb1ELb0ELb0ELb0ELb1ELb0EEEvNS_16Flash_fwd_paramsE,"ax",@progbits
	.sectioninfo	@"SHI_REGISTERS=255"
	.align	128
        .global         _ZN5flash24flash_fwd_splitkv_kernelI23Flash_fwd_kernel_traitsILi256ELi64ELi64ELi4ELb0ELb0EN7cutlass6half_tE19Flash_kernel_traitsILi256ELi64ELi64ELi4ES3_EELb0ELb1ELb1ELb0ELb0ELb0ELb1ELb0EEEvNS_16Flash_fwd_paramsE
        .type           _ZN5flash24flash_fwd_splitkv_kernelI23Flash_fwd_kernel_traitsILi256ELi64ELi64ELi4ELb0ELb0EN7cutlass6half_tE19Flash_kernel_traitsILi256ELi64ELi64ELi4ES3_EELb0ELb1ELb1ELb0ELb0ELb0ELb1ELb0EEEvNS_16Flash_fwd_paramsE,@function
        .size           _ZN5flash24flash_fwd_splitkv_kernelI23Flash_fwd_kernel_traitsILi256ELi64ELi64ELi4ELb0ELb0EN7cutlass6half_tE19Flash_kernel_traitsILi256ELi64ELi64ELi4ES3_EELb0ELb1ELb1ELb0ELb0ELb0ELb1ELb0EEEvNS_16Flash_fwd_paramsE,(.L_x_8822 - _ZN5flash24flash_fwd_splitkv_kernelI23Flash_fwd_kernel_traitsILi256ELi64ELi64ELi4ELb0ELb0EN7cutlass6half_tE19Flash_kernel_traitsILi256ELi64ELi64ELi4ES3_EELb0ELb1ELb1ELb0ELb0ELb0ELb1ELb0EEEvNS_16Flash_fwd_paramsE)
        .other          _ZN5flash24flash_fwd_splitkv_kernelI23Flash_fwd_kernel_traitsILi256ELi64ELi64ELi4ELb0ELb0EN7cutlass6half_tE19Flash_kernel_traitsILi256ELi64ELi64ELi4ES3_EELb0ELb1ELb1ELb0ELb0ELb0ELb1ELb0EEEvNS_16Flash_fwd_paramsE,@"STO_CUDA_ENTRY STV_DEFAULT"
_ZN5flash24flash_fwd_splitkv_kernelI23Flash_fwd_kernel_traitsILi256ELi64ELi64ELi4ELb0ELb0EN7cutlass6half_tE19Flash_kernel_traitsILi256ELi64ELi64ELi4ES3_EELb0ELb1ELb1ELb0ELb0ELb0ELb1ELb0EEEvNS_16Flash_fwd_paramsE:
.text._ZN5flash24flash_fwd_splitkv_kernelI23Flash_fwd_kernel_traitsILi256ELi64ELi64ELi4ELb0ELb0EN7cutlass6half_tE19Flash_kernel_traitsILi256ELi64ELi64ELi4ES3_EELb0ELb1ELb1ELb0ELb0ELb0ELb1ELb0EEEvNS_16Flash_fwd_paramsE:
        /* <DEDUP_REMOVED lines=77> */
.L_x_7498:
[----:B------:R-:W-:Y:S02]  /*04d0*/  ULDC UR6, c[0x0][0x218] ;  /* 0x0000860000067ab9 */ /* 0x000fe40000000800 */
.L_x_7499:
        /* <DEDUP_REMOVED lines=120> */
.L_x_7502:
[----:B------:R-:W-:Y:S05]  /*0c60*/  BSYNC B0 ;  /* 0x0000000000007941 */ /* 0x000fea0003800000 */
.L_x_7501:
        /* <DEDUP_REMOVED lines=12> */
.L_x_7504:
[----:B------:R-:W-:Y:S05]  /*0d30*/  BSYNC B0 ;  /* 0x0000000000007941 */ /* 0x000fea0003800000 */
.L_x_7503:
        /* <DEDUP_REMOVED lines=12> */
.L_x_7506:
[----:B------:R-:W-:Y:S05]  /*0e00*/  BSYNC B0 ;  /* 0x0000000000007941 */ /* 0x000fea0003800000 */
.L_x_7505:
        /* <DEDUP_REMOVED lines=12> */
.L_x_7508:
[----:B------:R-:W-:Y:S05]  /*0ed0*/  BSYNC B0 ;  /* 0x0000000000007941 */ /* 0x000fea0003800000 */
.L_x_7507:
        /* <DEDUP_REMOVED lines=12> */
.L_x_7510:
[----:B------:R-:W-:Y:S05]  /*0fa0*/  BSYNC B0 ;  /* 0x0000000000007941 */ /* 0x000fea0003800000 */
.L_x_7509:
        /* <DEDUP_REMOVED lines=12> */
.L_x_7512:
[----:B------:R-:W-:Y:S05]  /*1070*/  BSYNC B0 ;  /* 0x0000000000007941 */ /* 0x000fea0003800000 */
.L_x_7511:
        /* <DEDUP_REMOVED lines=12> */
.L_x_7514:
[----:B------:R-:W-:Y:S05]  /*1140*/  BSYNC B0 ;  /* 0x0000000000007941 */ /* 0x000fea0003800000 */
.L_x_7513:
        /* <DEDUP_REMOVED lines=12> */
.L_x_7516:
[----:B------:R-:W-:Y:S05]  /*1210*/  BSYNC B0 ;  /* 0x0000000000007941 */ /* 0x000fea0003800000 */
.L_x_7515:
        /* <DEDUP_REMOVED lines=32> */
.L_x_7500:
        /* <DEDUP_REMOVED lines=47> */
[----:B------:R-:W-:Y:S02]  /*1710*/  ULDC UR11, c[0x0][0x2d0] ;  /* 0x0000b400000b7ab9 */ /* 0x000fe40000000800 */
        /* <DEDUP_REMOVED lines=70> */
.L_x_7517:
        /* <DEDUP_REMOVED lines=20> */
.L_x_7519:
[----:B------:R-:W-:Y:S01]  /*1cc0*/  IABS R3, c[0x0][0x1c8] ;  /* 0x0000720000037a13 */ /* 0x000fe20000000000 */
[----:B------:R-:W-:Y:S01]  /*1cd0*/  IMAD.U32 R0, RZ, RZ, UR16 ;  /* 0x00000010ff007e24 */ /* 0x000fe2000f8e00ff */
[----:B------:R-:W-:Y:S02]  /*1ce0*/  ULDC UR4, c[0x0][0x1c8] ;  /* 0x0000720000047ab9 */ /* 0x000fe40000000800 */
[----:B------:R-:W1:Y:S01]  /*1cf0*/  I2F.RP R6, R3 ;  /* 0x0000000300067306 */ /* 0x000e620000209400 */
[----:B------:R-:W-:Y:S01]  /*1d00*/  ULOP3.LUT UR4, UR16, UR4, URZ, 0x3c, !UPT ;  /* 0x0000000410047292 */ /* 0x000fe2000f8e3c3f */
[----:B------:R-:W-:Y:S01]  /*1d10*/  IABS R0, R0 ;  /* 0x0000000000007213 */ /* 0x000fe20000000000 */
[----:B------:R-:W-:Y:S02]  /*1d20*/  ULEA UR11, UR6, 0xffffffc0, 0x6 ;  /* 0xffffffc0060b7891 */ /* 0x000fe4000f8e303f */
[----:B------:R-:W-:Y:S02]  /*1d30*/  @UP0 UIADD3 UR24, UR23, UR24, URZ ;  /* 0x0000001817180290 */ /* 0x000fe4000fffe03f */
[----:B------:R-:W-:Y:S01]  /*1d40*/  ISETP.LE.AND P2, PT, RZ, UR4, PT ;  /* 0x00000004ff007c0c */ /* 0x000fe2000bf43270 */
[----:B------:R-:W-:-:S02]  /*1d50*/  USHF.R.S32.HI UR10, URZ, 0x1f, UR11 ;  /* 0x0000001f3f0a7899 */ /* 0x000fc4000801140b */
[----:B------:R-:W-:Y:S02]  /*1d60*/  ULDC.64 UR4, c[0x0][0x198] ;  /* 0x0000660000047ab9 */ /* 0x000fe40000000a00 */
[----:B------:R-:W-:Y:S02]  /*1d70*/  UIMAD UR25, UR10, UR4, URZ ;  /* 0x000000040a1972a4 */ /* 0x000fe4000f8e023f */
[----:B------:R-:W-:Y:S01]  /*1d80*/  UIMAD.WIDE.U32 UR26, UR11, UR4, UR26 ;  /* 0x000000040b1a72a5 */ /* 0x000fe2000f8e001a */
[----:B-1----:R-:W1:Y:S01]  /*1d90*/  MUFU.RCP R4, R6 ;  /* 0x0000000600047308 */ /* 0x002e620000001000 */
[----:B------:R-:W-:-:S04]  /*1da0*/  UIMAD UR4, UR11, UR5, UR25 ;  /* 0x000000050b0472a4 */ /* 0x000fc8000f8e0219 */
        /* <DEDUP_REMOVED lines=44> */
.L_x_7518:
[----:B------:R-:W-:Y:S01]  /*2070*/  SHF.R.S32.HI R89, RZ, 0x1f, R8 ;  /* 0x0000001fff597819 */ /* 0x000fe20000011408 */
[----:B------:R-:W-:Y:S01]  /*2080*/  UISETP.NE.AND UP0, UPT, UR17, -0x1, UPT ;  /* 0xffffffff1100788c */ /* 0x000fe2000bf05270 */
[----:B------:R-:W1:Y:S01]  /*2090*/  S2R R19, SR_CTAID.X ;  /* 0x0000000000137919 */ /* 0x000e620000002500 */
[----:B------:R-:W-:Y:S01]  /*20a0*/  ULDC.64 UR4, c[0x0][0x190] ;  /* 0x0000640000047ab9 */ /* 0x000fe20000000a00 */
[-C--:B------:R-:W-:Y:S01]  /*20b0*/  LEA.HI R3, R89, R8.reuse, RZ, 0x4 ;  /* 0x0000000859037211 */ /* 0x080fe200078f20ff */
[----:B------:R-:W-:Y:S01]  /*20c0*/  IMAD R7, R7, c[0x0][0x1b8], RZ ;  /* 0x00006e0007077a24 */ /* 0x000fe200078e02ff */
[----:B------:R-:W-:Y:S01]  /*20d0*/  LEA.HI R9, R89, R8, RZ, 0x3 ;  /* 0x0000000859097211 */ /* 0x000fe200078f18ff */
[----:B------:R-:W-:Y:S01]  /*20e0*/  USHF.R.S32.HI UR27, URZ, 0x1f, UR16 ;  /* 0x0000001f3f1b7899 */ /* 0x000fe20008011410 */
[----:B------:R-:W-:Y:S01]  /*20f0*/  SHF.R.S32.HI R0, RZ, 0x4, R3 ;  /* 0x00000004ff007819 */ /* 0x000fe20000011403 */
[----:B------:R-:W-:Y:S01]  /*2100*/  IMAD R6, R12, c[0x0][0x1bc], R7 ;  /* 0x00006f000c067a24 */ /* 0x000fe200078e0207 */
        /* <DEDUP_REMOVED lines=27> */
[----:B------:R-:W-:Y:S01]  /*22c0*/  LOP3.LUT R11, R3, 0xfffffff8, RZ, 0xc0, !PT ;  /* 0xfffffff8030b7812 */ /* 0x000fe200078ec0ff */
[----:B------:R-:W-:Y:S01]  /*22d0*/  UIADD3 UR17, -UR12, UR14, URZ ;  /* 0x0000000e0c117290 */ /* 0x000fe2000fffe13f */
[C---:B------:R-:W-:Y:S01]  /*22e0*/  IADD3 R10, P0, R233.reuse, UR26, RZ ;  /* 0x0000001ae90a7c10 */ /* 0x040fe2000ff1e0ff */
[----:B------:R-:W-:Y:S01]  /*22f0*/  ULDC.64 UR4, c[0x0][0x1a8] ;  /* 0x00006a0000047ab9 */ /* 0x000fe20000000a00 */
[C---:B------:R-:W-:Y:S01]  /*2300*/  IADD3 R20, P1, R233.reuse, R20, RZ ;  /* 0x00000014e9147210 */ /* 0x040fe20007f3e0ff */
[----:B------:R-:W-:Y:S01]  /*2310*/  IMAD.IADD R0, R0, 0x1, -R11 ;  /* 0x0000000100007824 */ /* 0x000fe200078e0a0b */
[C---:B------:R-:W-:Y:S01]  /*2320*/  IADD3.X R11, R4.reuse, UR24, RZ, P0, !PT ;  /* 0x00000018040b7c10 */ /* 0x040fe200087fe4ff */
[----:B------:R-:W-:Y:S01]  /*2330*/  UIMAD UR4, UR27, UR4, URZ ;  /* 0x000000041b0472a4 */ /* 0x000fe2000f8e023f */
[----:B------:R-:W-:Y:S01]  /*2340*/  IADD3 R14, P0, R233, UR28, RZ ;  /* 0x0000001ce90e7c10 */ /* 0x000fe2000ff1e0ff */
[----:B------:R-:W-:Y:S01]  /*2350*/  IMAD.X R21, R4, 0x1, R5, P1 ;  /* 0x0000000104157824 */ /* 0x000fe200008e0605 */
[----:B------:R-:W-:Y:S01]  /*2360*/  LOP3.LUT R9, R232, 0x38, R233, 0xf8, !PT ;  /* 0x00000038e8097812 */ /* 0x000fe200078ef8e9 */
[----:B------:R-:W-:Y:S01]  /*2370*/  IMAD.SHL.U32 R5, R229, 0x8, RZ ;  /* 0x00000008e5057824 */ /* 0x000fe200078e00ff */
[C---:B------:R-:W-:Y:S01]  /*2380*/  R2P PR, R0.reuse, 0x6 ;  /* 0x0000000600007804 */ /* 0x040fe20000000000 */
[----:B------:R-:W-:Y:S01]  /*2390*/  IMAD.SHL.U32 R0, R0, 0x40, RZ ;  /* 0x0000004000007824 */ /* 0x000fe200078e00ff */
[----:B------:R-:W-:Y:S01]  /*23a0*/  IADD3.X R15, R4, UR22, RZ, P0, !PT ;  /* 0x00000016040f7c10 */ /* 0x000fe200087fe4ff */
[C---:B------:R-:W-:Y:S01]  /*23b0*/  IMAD.WIDE.U32 R166, R16.reuse, c[0x0][0x198], R20 ;  /* 0x0000660010a67a25 */ /* 0x040fe200078e0014 */
[----:B------:R-:W-:Y:S01]  /*23c0*/  SHF.R.U32.HI R232, RZ, 0x3, R232 ;  /* 0x00000003ffe87819 */ /* 0x000fe200000116e8 */
[----:B------:R-:W-:Y:S01]  /*23d0*/  UIMAD UR4, UR16, UR5, UR4 ;  /* 0x00000005100472a4 */ /* 0x000fe2000f8e0204 */
[----:B------:R-:W-:Y:S01]  /*23e0*/  IADD3 R168, P0, R16, UR11, RZ ;  /* 0x0000000b10a87c10 */ /* 0x000fe2000ff1e0ff */
[----:B------:R-:W-:Y:S01]  /*23f0*/  IMAD.IADD R165, R167, 0x1, R165 ;  /* 0x00000001a7a57824 */ /* 0x000fe200078e02a5 */
[----:B------:R-:W-:Y:S01]  /*2400*/  LOP3.LUT R0, R0, 0x1c0, RZ, 0xc0, !PT ;  /* 0x000001c000007812 */ /* 0x000fe200078ec0ff */
[----:B------:R-:W-:Y:S01]  /*2410*/  IMAD.WIDE.U32 R12, R12, c[0x0][0x1b8], R10 ;  /* 0x00006e000c0c7a25 */ /* 0x000fe200078e000a */
[----:B------:R-:W-:-:S02]  /*2420*/  LOP3.LUT R232, R9, R232, RZ, 0x3c, !PT ;  /* 0x000000e809e87212 */ /* 0x000fc400078e3cff */
[----:B------:R-:W-:Y:S01]  /*2430*/  IADD3.X R167, R17, UR10, RZ, P0, !PT ;  /* 0x0000000a11a77c10 */ /* 0x000fe200087fe4ff */
[----:B------:R-:W-:Y:S01]  /*2440*/  IMAD.U32 R10, RZ, RZ, UR16 ;  /* 0x00000010ff0a7e24 */ /* 0x000fe2000f8e00ff */
[-C--:B------:R-:W-:Y:S01]  /*2450*/  LEA.HI R9, R89, R8.reuse, RZ, 0x6 ;  /* 0x0000000859097211 */ /* 0x080fe200078f30ff */
[----:B------:R-:W-:Y:S01]  /*2460*/  IMAD.IADD R7, R13, 0x1, R6 ;  /* 0x000000010d077824 */ /* 0x000fe200078e0206 */
[----:B------:R-:W-:Y:S01]  /*2470*/  LOP3.LUT R5, R0, 0x8, R5, 0xf8, !PT ;  /* 0x0000000800057812 */ /* 0x000fe200078ef805 */
[----:B------:R-:W-:Y:S01]  /*2480*/  IMAD R167, R167, c[0x0][0x1a0], RZ ;  /* 0x00006800a7a77a24 */ /* 0x000fe200078e02ff */
[----:B------:R-:W-:Y:S01]  /*2490*/  ISETP.GE.AND P0, PT, R16, UR17, PT ;  /* 0x0000001110007c0c */ /* 0x000fe2000bf06270 */
[----:B------:R-:W-:Y:S01]  /*24a0*/  IMAD.SHL.U32 R3, R3, 0x40, RZ ;  /* 0x0000004003037824 */ /* 0x000fe200078e00ff */
[----:B------:R-:W-:Y:S01]  /*24b0*/  SHF.R.U32.HI R0, RZ, 0x3, R0 ;  /* 0x00000003ff007819 */ /* 0x000fe20000011600 */
[----:B------:R-:W-:Y:S01]  /*24c0*/  IMAD.SHL.U32 R9, R9, 0x8, RZ ;  /* 0x0000000809097824 */ /* 0x000fe200078e00ff */
[----:B------:R-:W-:Y:S01]  /*24d0*/  LEA.HI R89, R89, R8, RZ, 0x5 ;  /* 0x0000000859597211 */ /* 0x000fe200078f28ff */
[----:B------:R-:W-:Y:S01]  /*24e0*/  IMAD.MOV.U32 R6, RZ, RZ, R12 ;  /* 0x000000ffff067224 */ /* 0x000fe200078e000c */
[----:B------:R-:W-:Y:S01]  /*24f0*/  LOP3.LUT R0, R5, R0, RZ, 0x3c, !PT ;  /* 0x0000000005007212 */ /* 0x000fe200078e3cff */
        /* <DEDUP_REMOVED lines=11> */
[----:B------:R-:W-:Y:S01]  /*25b0*/  IADD3 R171, R233, 0x80, RZ ;  /* 0x00000080e9ab7810 */ /* 0x000fe20007ffe0ff */
[----:B-1----:R-:W-:Y:S01]  /*25c0*/  IMAD.WIDE R18, R19, 0x40, R16 ;  /* 0x0000004013127825 */ /* 0x002fe200078e0210 */
[----:B------:R-:W-:-:S02]  /*25d0*/  IADD3 R170, R233, 0xc0, RZ ;  /* 0x000000c0e9aa7810 */ /* 0x000fc40007ffe0ff */
[----:B------:R-:W-:Y:S01]  /*25e0*/  SEL R7, R7, 0xfffffff0, !P1 ;  /* 0xfffffff007077807 */ /* 0x000fe20004800000 */
[----:B------:R-:W-:Y:S01]  /*25f0*/  IMAD.IADD R3, R8, 0x1, -R3 ;  /* 0x0000000108037824 */ /* 0x000fe200078e0a03 */
        /* <DEDUP_REMOVED lines=42> */
.L_x_7521:
[----:B------:R-:W-:Y:S05]  /*28a0*/  BSYNC B0 ;  /* 0x0000000000007941 */ /* 0x000fea0003800000 */
.L_x_7520:
        /* <DEDUP_REMOVED lines=45> */
.L_x_7523:
[----:B------:R-:W-:Y:S05]  /*2b80*/  BSYNC B0 ;  /* 0x0000000000007941 */ /* 0x000fea0003800000 */
.L_x_7522:
        /* <DEDUP_REMOVED lines=45> */
.L_x_7525:
[----:B------:R-:W-:Y:S05]  /*2e60*/  BSYNC B0 ;  /* 0x0000000000007941 */ /* 0x000fea0003800000 */
.L_x_7524:
        /* <DEDUP_REMOVED lines=44> */
.L_x_7527:
[----:B------:R-:W-:Y:S05]  /*3130*/  BSYNC B0 ;  /* 0x0000000000007941 */ /* 0x000fea0003800000 */
.L_x_7526:
        /* <DEDUP_REMOVED lines=39> */
.L_x_7529:
[----:B------:R-:W-:Y:S05]  /*33b0*/  BSYNC B0 ;  /* 0x0000000000007941 */ /* 0x000fea0003800000 */
.L_x_7528:
        /* <DEDUP_REMOVED lines=41> */
.L_x_7531:
[----:B------:R-:W-:Y:S05]  /*3650*/  BSYNC B0 ;  /* 0x0000000000007941 */ /* 0x000fea0003800000 */
.L_x_7530:
        /* <DEDUP_REMOVED lines=40> */
.L_x_7533:
[----:B------:R-:W-:Y:S05]  /*38e0*/  BSYNC B0 ;  /* 0x0000000000007941 */ /* 0x000fea0003800000 */
.L_x_7532:
        /* <DEDUP_REMOVED lines=15> */
[C---:B---3--:R-:W-:Y:S02]  /*39e0*/  @!P5 LEA R18, P4, R20.reuse, c[0x0][0x168], 0x1 ;  /* 0x00005a001412da11 */ /* 0x048fe400078808ff */
        /* <DEDUP_REMOVED lines=25> */
.L_x_7535:
[----:B------:R-:W-:Y:S05]  /*3b80*/  BSYNC B0 ;  /* 0x0000000000007941 */ /* 0x000fea0003800000 */
.L_x_7534:
[----:B------:R-:W-:Y:S01]  /*3b90*/  USHF.R.S32.HI UR11, URZ, 0x1f, UR15 ;  /* 0x0000001f3f0b7899 */ /* 0x000fe2000801140f */
[----:B------:R-:W0:Y:S01]  /*3ba0*/  LDGDEPBAR ;  /* 0x00000000000079af */ /* 0x000e220000000000 */
[----:B------:R-:W-:-:S02]  /*3bb0*/  ULDC.64 UR4, c[0x0][0x320] ;  /* 0x0000c80000047ab9 */ /* 0x000fc40000000a00 */
[----:B------:R-:W-:Y:S02]  /*3bc0*/  UIMAD UR11, UR11, UR4, URZ ;  /* 0x000000040b0b72a4 */ /* 0x000fe4000f8e023f */
[----:B------:R-:W-:Y:S02]  /*3bd0*/  UMOV UR26, UR16 ;  /* 0x00000010001a7c82 */ /* 0x000fe40008000000 */
[----:B------:R-:W-:Y:S02]  /*3be0*/  UIMAD.WIDE.U32 UR26, UR15, UR4, UR26 ;  /* 0x000000040f1a72a5 */ /* 0x000fe4000f8e001a */
[----:B------:R-:W-:-:S03]  /*3bf0*/  UIMAD UR11, UR15, UR5, UR11 ;  /* 0x000000050f0b72a4 */ /* 0x000fc6000f8e020b */
[----:B------:R-:W-:Y:S02]  /*3c00*/  ULDC.64 UR4, c[0x0][0x318] ;  /* 0x0000c60000047ab9 */ /* 0x000fe40000000a00 */
[----:B------:R-:W-:Y:S02]  /*3c10*/  ULEA UR4, UP0, UR26, UR4, 0x2 ;  /* 0x000000041a047291 */ /* 0x000fe4000f80103f */
[----:B------:R-:W-:-:S04]  /*3c20*/  UIADD3 UR11, UR27, UR11, URZ ;  /* 0x0000000b1b0b7290 */ /* 0x000fc8000fffe03f */
[----:B------:R-:W-:Y:S01]  /*3c30*/  ULEA.HI.X UR5, UR26, UR5, UR11, 0x2, UP0 ;  /* 0x000000051a057291 */ /* 0x000fe200080f140b */
[----:B-123--:R-:W-:Y:S01]  /*3c40*/  IMAD.U32 R10, RZ, RZ, UR4 ;  /* 0x00000004ff0a7e24 */ /* 0x00efe2000f8e00ff */
[----:B------:R-:W-:-:S04]  /*3c50*/  DEPBAR.LE SB0, 0x0 ;  /* 0x000080000000791a */ /* 0x000fc80000000000 */
[----:B------:R-:W-:-:S05]  /*3c60*/  IMAD.U32 R11, RZ, RZ, UR5 ;  /* 0x00000005ff0b7e24 */ /* 0x000fca000f8e00ff */
[----:B------:R-:W2:Y:S04]  /*3c70*/  LDG.E R9, [R10.64] ;  /* 0x000000140a097981 */ /* 0x000ea8000c1e1900 */
[----:B------:R-:W-:Y:S01]  /*3c80*/  BAR.SYNC.DEFER_BLOCKING 0x0 ;  /* 0x0000000000007b1d */ /* 0x000fe20000010000 */
[----:B------:R-:W-:Y:S01]  /*3c90*/  ISETP.GE.AND P1, PT, R16, UR28, PT ;  /* 0x0000001c10007c0c */ /* 0x000fe2000bf26270 */
[----:B------:R-:W-:Y:S01]  /*3ca0*/  IMAD.SHL.U32 R231, R8, 0x2, RZ ;  /* 0x0000000208e77824 */ /* 0x000fe200078e00ff */
[----:B------:R-:W-:-:S03]  /*3cb0*/  LEA R248, P0, R168, c[0x0][0x170], 0x1 ;  /* 0x00005c00a8f87a11 */ /* 0x000fc600078008ff */
[----:B------:R-:W2:Y:S01]  /*3cc0*/  MUFU.RCP R6, c[0x0][0x238] ;  /* 0x00008e0000067b08 */ /* 0x000ea20000001000 */
[----:B------:R-:W-:Y:S01]  /*3cd0*/  BSSY B0, `(.L_x_7536) ;  /* 0x0000028000007945 */ /* 0x000fe20003800000 */
[----:B------:R-:W-:Y:S02]  /*3ce0*/  LOP3.LUT R231, R231, 0x6, RZ, 0xc0, !PT ;  /* 0x00000006e7e77812 */ /* 0x000fe400078ec0ff */
[----:B------:R-:W-:-:S04]  /*3cf0*/  LEA.HI.X R249, R168, c[0x0][0x174], R167, 0x1, P0 ;  /* 0x00005d00a8f97a11 */ /* 0x000fc800000f0ca7 */
[----:B------:R1:W-:Y:S04]  /*3d00*/  @P1 STS.128 [R232+0x10000], RZ ;  /* 0x010000ffe8001388 */ /* 0x0003e80000000c00 */
[----:B------:R1:W-:Y:S04]  /*3d10*/  @P1 STS.128 [R232+0x12000], RZ ;  /* 0x012000ffe8001388 */ /* 0x0003e80000000c00 */
[----:B------:R1:W-:Y:S04]  /*3d20*/  @P1 STS.128 [R232+0x14000], RZ ;  /* 0x014000ffe8001388 */ /* 0x0003e80000000c00 */
[----:B------:R1:W-:Y:S01]  /*3d30*/  @P1 STS.128 [R232+0x16000], RZ ;  /* 0x016000ffe8001388 */ /* 0x0003e20000000c00 */
[----:B--2---:R-:W-:Y:S01]  /*3d40*/  FMUL.FTZ R9, R9, R6 ;  /* 0x0000000609097220 */ /* 0x004fe20000410000 */
[----:B------:R-:W-:-:S03]  /*3d50*/  SHF.R.S32.HI R6, RZ, 0x1f, R3 ;  /* 0x0000001fff067819 */ /* 0x000fc60000011403 */
[----:B------:R1:W2:Y:S01]  /*3d60*/  R2UR UR16, R9 ;  /* 0x00000000091073c2 */ /* 0x0002a200000e0000 */
[----:B------:R-:W-:-:S04]  /*3d70*/  LEA.HI R3, R6, R3, RZ, 0x2 ;  /* 0x0000000306037211 */ /* 0x000fc800078f10ff */
[----:B------:R-:W-:Y:S01]  /*3d80*/  SHF.R.S32.HI R3, RZ, 0x2, R3 ;  /* 0x00000002ff037819 */ /* 0x000fe20000011403 */
[----:B------:R-:W-:Y:S05]  /*3d90*/  @P1 BRA `(.L_x_7537) ;  /* 0x000001b000001947 */ /* 0x000fea0003800000 */
[----:B------:R-:W-:Y:S02]  /*3da0*/  ISETP.GE.AND P2, PT, R172, c[0x0][0x220], PT ;  /* 0x00008800ac007a0c */ /* 0x000fe40003f46270 */
[----:B------:R-:W-:Y:S02]  /*3db0*/  ISETP.GE.AND P3, PT, R233, c[0x0][0x220], PT ;  /* 0x00008800e9007a0c */ /* 0x000fe40003f66270 */
[----:B------:R-:W-:Y:S02]  /*3dc0*/  ISETP.GE.AND P1, PT, R171, c[0x0][0x220], PT ;  /* 0x00008800ab007a0c */ /* 0x000fe40003f26270 */
[----:B------:R-:W-:-:S07]  /*3dd0*/  ISETP.GE.AND P0, PT, R170, c[0x0][0x220], PT ;  /* 0x00008800aa007a0c */ /* 0x000fce0003f06270 */
[----:B------:R-:W-:Y:S02]  /*3de0*/  @!P2 IMAD.MOV.U32 R8, RZ, RZ, R248 ;  /* 0x000000ffff08a224 */ /* 0x000fe400078e00f8 */
[----:B-1----:R-:W-:Y:S01]  /*3df0*/  @!P2 IMAD.MOV.U32 R9, RZ, RZ, R249 ;  /* 0x000000ffff09a224 */ /* 0x002fe200078e00f9 */
        /* <DEDUP_REMOVED lines=21> */
.L_x_7537:
[----:B------:R-:W-:Y:S05]  /*3f50*/  BSYNC B0 ;  /* 0x0000000000007941 */ /* 0x000fea0003800000 */
.L_x_7536:
        /* <DEDUP_REMOVED lines=17> */
[----:B-1----:R-:W-:Y:S02]  /*4070*/  IMAD.U32 R9, RZ, RZ, UR27 ;  /* 0x0000001bff097e24 */ /* 0x002fe4000f8e00ff */
        /* <DEDUP_REMOVED lines=35> */
.L_x_7539:
[----:B------:R-:W-:Y:S05]  /*42b0*/  BSYNC B0 ;  /* 0x0000000000007941 */ /* 0x000fea0003800000 */
.L_x_7538:
        /* <DEDUP_REMOVED lines=10> */
[----:B-1----:R-:W-:Y:S01]  /*4360*/  IMAD.MOV.U32 R9, RZ, RZ, 0x5 ;  /* 0x00000005ff097424 */ /* 0x002fe200078e00ff */
[----:B------:R-:W-:Y:S01]  /*4370*/  ISETP.GE.AND P2, PT, R171, c[0x0][0x220], PT ;  /* 0x00008800ab007a0c */ /* 0x000fe20003f46270 */
[----:B------:R-:W-:Y:S01]  /*4380*/  IMAD.SHL.U32 R6, R4, 0x20, RZ ;  /* 0x0000002004067824 */ /* 0x000fe200078e00ff */
[----:B------:R-:W-:-:S02]  /*4390*/  ISETP.GE.AND P0, PT, R170, c[0x0][0x220], PT ;  /* 0x00008800aa007a0c */ /* 0x000fc40003f06270 */
[----:B------:R-:W-:-:S05]  /*43a0*/  SHF.L.U64.HI R9, R4, R9, c[0x0][0x1a4] ;  /* 0x0000690004097619 */ /* 0x000fca0000010209 */
        /* <DEDUP_REMOVED lines=29> */
.L_x_7541:
[----:B------:R-:W-:Y:S05]  /*4580*/  BSYNC B0 ;  /* 0x0000000000007941 */ /* 0x000fea0003800000 */
.L_x_7540:
        /* <DEDUP_REMOVED lines=13> */
[----:B-1----:R-:W-:Y:S01]  /*4660*/  @!P3 IMAD.MOV.U32 R9, RZ, RZ, c[0x0][0x1a4] ;  /* 0x00006900ff09b624 */ /* 0x002fe200078e00ff */
[----:B------:R-:W-:Y:S01]  /*4670*/  @!P2 MOV R8, c[0x0][0x1a4] ;  /* 0x000069000008aa02 */ /* 0x000fe20000000f00 */
[----:B------:R-:W-:Y:S01]  /*4680*/  @!P3 IMAD.MOV.U32 R13, RZ, RZ, R249 ;  /* 0x000000ffff0db224 */ /* 0x000fe200078e00f9 */
[----:B------:R-:W-:Y:S01]  /*4690*/  @!P2 MOV R10, R248 ;  /* 0x000000f8000aa202 */ /* 0x000fe20000000f00 */
        /* <DEDUP_REMOVED lines=36> */
.L_x_7543:
[----:B------:R-:W-:Y:S05]  /*48e0*/  BSYNC B0 ;  /* 0x0000000000007941 */ /* 0x000fea0003800000 */
.L_x_7542:
[C---:B------:R-:W-:Y:S01]  /*48f0*/  IMAD.SHL.U32 R4, R2.reuse, 0x40, RZ ;  /* 0x0000004002047824 */ /* 0x040fe200078e00ff */
[----:B------:R-:W-:Y:S01]  /*4900*/  R2P PR, R2, 0x6 ;  /* 0x0000000602007804 */ /* 0x000fe20000000000 */
[----:B------:R-:W-:Y:S01]  /*4910*/  IMAD.SHL.U32 R16, R16, 0x8, RZ ;  /* 0x0000000810107824 */ /* 0x000fe200078e00ff */
[----:B------:R-:W0:Y:S01]  /*4920*/  LDGDEPBAR ;  /* 0x00000000000079af */ /* 0x000e220000000000 */
[----:B------:R-:W-:Y:S01]  /*4930*/  IMAD R230, R89, 0x400, R0 ;  /* 0x0000040059e67824 */ /* 0x000fe200078e0200 */
[----:B-1----:R-:W-:Y:S01]  /*4940*/  LOP3.LUT R9, R4, 0x1c0, RZ, 0xc0, !PT ;  /* 0x000001c004097812 */ /* 0x002fe200078ec0ff */
        /* <DEDUP_REMOVED lines=10> */
[----:B------:R-:W-:Y:S01]  /*49f0*/  LDSM.16.M88.4 R60, [R228] ;  /* 0x00000000e43c783b */ /* 0x000fe20000000200 */
[----:B------:R-:W-:Y:S01]  /*4a00*/  ULDC UR4, c[0x0][0x2e8] ;  /* 0x0000ba0000047ab9 */ /* 0x000fe20000000800 */
[----:B------:R-:W-:Y:S01]  /*4a10*/  PLOP3.LUT P6, PT, PT, PT, UP0, 0x80, 0x0 ;  /* 0x000000000000781c */ /* 0x000fe20003fcf008 */
[----:B------:R-:W-:Y:S01]  /*4a20*/  IMAD R229, R229, 0x200, R4 ;  /* 0x00000200e5e57824 */ /* 0x000fe200078e0204 */
[----:B------:R-:W-:Y:S01]  /*4a30*/  LDSM.16.M88.4 R76, [R226] ;  /* 0x00000000e24c783b */ /* 0x000fe20000000200 */
[----:B------:R-:W-:-:S02]  /*4a40*/  UIADD3 UR4, UR5, UR4, URZ ;  /* 0x0000000405047290 */ /* 0x000fc4000fffe03f */
[----:B------:R-:W-:Y:S01]  /*4a50*/  IMAD.SHL.U32 R229, R229, 0x2, RZ ;  /* 0x00000002e5e57824 */ /* 0x000fe200078e00ff */
[----:B------:R-:W-:Y:S01]  /*4a60*/  LDSM.16.M88.4 R68, [R225] ;  /* 0x00000000e144783b */ /* 0x000fe20000000200 */
[----:B------:R-:W-:-:S03]  /*4a70*/  UIADD3 UR14, UR13, -UR14, URZ ;  /* 0x8000000e0d0e7290 */ /* 0x000fc6000fffe03f */
[----:B------:R-:W1:Y:S01]  /*4a80*/  LDSM.16.M88.4 R48, [R229+0x8000] ;  /* 0x00800000e530783b */ /* 0x000e620000000200 */
[C---:B------:R-:W-:Y:S02]  /*4a90*/  IADD3 R2, R229.reuse, 0x8000, RZ ;  /* 0x00008000e5027810 */ /* 0x040fe40007ffe0ff */
        /* <DEDUP_REMOVED lines=14> */
[----:B------:R-:W2:Y:S01]  /*4b80*/  LDSM.16.M88.4 R12, [R227+0x800] ;  /* 0x00080000e30c783b */ /* 0x000ea20000000200 */
[----:B------:R-:W-:Y:S02]  /*4b90*/  LEA R2, R89, UR12, 0x4 ;  /* 0x0000000c59027c11 */ /* 0x000fe4000f8e20ff */
[C---:B------:R-:W-:Y:S01]  /*4ba0*/  IADD3 R214, R227.reuse, 0x2800, RZ ;  /* 0x00002800e3d67810 */ /* 0x040fe20007ffe0ff */
[----:B------:R-:W2:Y:S01]  /*4bb0*/  LDSM.16.M88.4 R8, [R227+0x1000] ;  /* 0x00100000e308783b */ /* 0x000ea20000000200 */
[----:B------:R-:W-:Y:S01]  /*4bc0*/  IADD3 R213, R227, 0x3000, RZ ;  /* 0x00003000e3d57810 */ /* 0x000fe20007ffe0ff */
[----:B------:R-:W-:Y:S01]  /*4bd0*/  IMAD.IADD R3, R3, 0x1, R2 ;  /* 0x0000000103037824 */ /* 0x000fe200078e0202 */
[C---:B------:R-:W-:Y:S01]  /*4be0*/  IADD3 R212, R227.reuse, 0x3800, RZ ;  /* 0x00003800e3d47810 */ /* 0x040fe20007ffe0ff */
[----:B------:R-:W2:Y:S01]  /*4bf0*/  LDSM.16.M88.4 R64, [R227+0x1800] ;  /* 0x00180000e340783b */ /* 0x000ea20000000200 */
[----:B------:R-:W-:-:S02]  /*4c00*/  IADD3 R211, R227, 0x4000, RZ ;  /* 0x00004000e3d37810 */ /* 0x000fc40007ffe0ff */
[C---:B------:R-:W-:Y:S01]  /*4c10*/  IADD3 R236, R3.reuse, 0x8, RZ ;  /* 0x0000000803ec7810 */ /* 0x040fe20007ffe0ff */
[----:B------:R-:W2:Y:S01]  /*4c20*/  LDSM.16.M88.4 R56, [R223+0x8000] ;  /* 0x00800000df38783b */ /* 0x000ea20000000200 */
[C---:B------:R-:W-:Y:S02]  /*4c30*/  IADD3 R239, R3.reuse, UR14, RZ ;  /* 0x0000000e03ef7c10 */ /* 0x040fe4000fffe0ff */
[C---:B------:R-:W-:Y:S01]  /*4c40*/  IADD3 R234, R236.reuse, UR4, RZ ;  /* 0x00000004ecea7c10 */ /* 0x040fe2000fffe0ff */
[----:B------:R-:W2:Y:S01]  /*4c50*/  LDSM.16.M88.4 R24, [R223+0x8800] ;  /* 0x00880000df18783b */ /* 0x000ea20000000200 */
[----:B------:R-:W-:Y:S02]  /*4c60*/  IADD3 R236, R236, UR14, RZ ;  /* 0x0000000eecec7c10 */ /* 0x000fe4000fffe0ff */
[----:B------:R-:W-:Y:S01]  /*4c70*/  IADD3 R237, R3, UR4, RZ ;  /* 0x0000000403ed7c10 */ /* 0x000fe2000fffe0ff */
[----:B-1----:R-:W-:Y:S01]  /*4c80*/  HMMA.16816.F32 R52, R80, R48, RZ ;  /* 0x000000305034723c */ /* 0x002fe200000018ff */
[----:B------:R-:W-:Y:S01]  /*4c90*/  LDSM.16.M88.4 R84, [R223+0x9800] ;  /* 0x00980000df54783b */ /* 0x000fe20000000200 */
[----:B------:R-:W-:-:S02]  /*4ca0*/  IADD3 R238, R239, -c[0x0][0x2e4], RZ ;  /* 0x8000b900efee7a10 */ /* 0x000fc40007ffe0ff */
[----:B------:R-:W-:Y:S01]  /*4cb0*/  IADD3 R235, R236, -c[0x0][0x2e4], RZ ;  /* 0x8000b900eceb7a10 */ /* 0x000fe20007ffe0ff */
[----:B------:R-:W-:Y:S01]  /*4cc0*/  LDSM.16.M88.4 R72, [R216+0x1800] ;  /* 0x00180000d848783b */ /* 0x000fe20000000200 */
[----:B------:R-:W-:Y:S02]  /*4cd0*/  IMNMX R237, R237, UR13, PT ;  /* 0x0000000deded7c17 */ /* 0x000fe4000b800200 */
[C---:B-----5:R-:W-:Y:S01]  /*4ce0*/  HMMA.16816.F32 R44, R80.reuse, R40, RZ ;  /* 0x00000028502c723c */ /* 0x060fe200000018ff */
[----:B------:R-:W-:Y:S02]  /*4cf0*/  IMNMX R234, R234, UR13, PT ;  /* 0x0000000deaea7c17 */ /* 0x000fe4000b800200 */
[----:B------:R-:W-:Y:S02]  /*4d00*/  IMNMX R238, RZ, R238, !PT ;  /* 0x000000eeffee7217 */ /* 0x000fe40007800200 */
[----:B------:R-:W-:Y:S02]  /*4d10*/  IMNMX R235, RZ, R235, !PT ;  /* 0x000000ebffeb7217 */ /* 0x000fe40007800200 */
[C---:B------:R-:W-:Y:S01]  /*4d20*/  IADD3 R210, R227.reuse, 0x4800, RZ ;  /* 0x00004800e3d27810 */ /* 0x040fe20007ffe0ff */
[----:B---3--:R-:W-:Y:S01]  /*4d30*/  HMMA.16816.F32 R36, R80, R32, RZ ;  /* 0x000000205024723c */ /* 0x008fe200000018ff */
[----:B------:R-:W-:-:S02]  /*4d40*/  IADD3 R209, R227, 0x5000, RZ ;  /* 0x00005000e3d17810 */ /* 0x000fc40007ffe0ff */
[C---:B------:R-:W-:Y:S02]  /*4d50*/  IADD3 R208, R227.reuse, 0x5800, RZ ;  /* 0x00005800e3d07810 */ /* 0x040fe40007ffe0ff */
[C---:B------:R-:W-:Y:S02]  /*4d60*/  IADD3 R207, R227.reuse, 0x6000, RZ ;  /* 0x00006000e3cf7810 */ /* 0x040fe40007ffe0ff */
[C---:B------:R-:W-:Y:S01]  /*4d70*/  IADD3 R206, R227.reuse, 0x6800, RZ ;  /* 0x00006800e3ce7810 */ /* 0x040fe20007ffe0ff */
[----:B------:R-:W-:Y:S01]  /*4d80*/  HMMA.16816.F32 R48, R80, R50, RZ ;  /* 0x000000325030723c */ /* 0x000fe200000018ff */
[C---:B------:R-:W-:Y:S02]  /*4d90*/  IADD3 R205, R227.reuse, 0x7000, RZ ;  /* 0x00007000e3cd7810 */ /* 0x040fe40007ffe0ff */
[----:B------:R-:W-:-:S05]  /*4da0*/  IADD3 R204, R227, 0x7800, RZ ;  /* 0x00007800e3cc7810 */ /* 0x000fca0007ffe0ff */
[C---:B------:R-:W-:Y:S08]  /*4db0*/  HMMA.16816.F32 R40, R80.reuse, R42, RZ ;  /* 0x0000002a5028723c */ /* 0x040ff000000018ff */
[C---:B------:R-:W-:Y:S08]  /*4dc0*/  HMMA.16816.F32 R32, R80.reuse, R34, RZ ;  /* 0x000000225020723c */ /* 0x040ff000000018ff */
[C---:B----4-:R-:W-:Y:S08]  /*4dd0*/  HMMA.16816.F32 R28, R80.reuse, R20, RZ ;  /* 0x00000014501c723c */ /* 0x050ff000000018ff */
[----:B------:R-:W-:Y:S01]  /*4de0*/  HMMA.16816.F32 R80, R80, R22, RZ ;  /* 0x000000165050723c */ /* 0x000fe200000018ff */
[----:B------:R-:W1:Y:S07]  /*4df0*/  LDSM.16.M88.4 R20, [R223+0x9000] ;  /* 0x00900000df14783b */ /* 0x000e6e0000000200 */
[C---:B--2---:R-:W-:Y:S08]  /*4e00*/  HMMA.16816.F32 R52, R60.reuse, R16, R52 ;  /* 0x000000103c34723c */ /* 0x044ff00000001834 */
        /* <DEDUP_REMOVED lines=165> */
[----:B------:R-:W4:Y:S01]  /*5860*/  LDSM.16.M88.4 R8, [R216+0x7800] ;  /* 0x00780000d808783b */ /* 0x000f220000000200 */
        /* <DEDUP_REMOVED lines=48> */
[----:B------:R-:W-:-:S05]  /*5b70*/  ULOP3.LUT UR12, UR12, UR4, URZ, 0x3c, !UPT ;  /* 0x000000040c0c7292 */ /* 0x000fca000f8e3c3f */
[----:B------:R-:W-:Y:S02]  /*5b80*/  @!UP0 UIADD3 UR5, UR5, -UR8, URZ ;  /* 0x8000000805058290 */ /* 0x000fe4000fffe03f */
[----:B------:R-:W-:Y:S02]  /*5b90*/  @!UP2 UIADD3 UR9, UR9, -UR8, URZ ;  /* 0x800000080909a290 */ /* 0x000fe4000fffe03f */
[----:B------:R-:W-:Y:S02]  /*5ba0*/  UISETP.GE.U32.AND UP3, UPT, UR5, UR8, UPT ;  /* 0x000000080500728c */ /* 0x000fe4000bf66070 */
[----:B------:R-:W-:Y:S02]  /*5bb0*/  UISETP.GE.U32.AND UP4, UPT, UR9, UR8, UPT ;  /* 0x000000080900728c */ /* 0x000fe4000bf86070 */
[----:B------:R-:W-:Y:S02]  /*5bc0*/  ULOP3.LUT UR5, UR25, UR4, URZ, 0x3c, !UPT ;  /* 0x0000000419057292 */ /* 0x000fe4000f8e3c3f */
[----:B------:R-:W-:-:S02]  /*5bd0*/  @!UP0 UIADD3 UR11, UR11, 0x1, URZ ;  /* 0x000000010b0b8890 */ /* 0x000fc4000fffe03f */
[----:B------:R-:W-:Y:S02]  /*5be0*/  UISETP.GE.AND UP1, UPT, UR5, URZ, UPT ;  /* 0x0000003f0500728c */ /* 0x000fe4000bf26270 */
[----:B------:R-:W-:Y:S02]  /*5bf0*/  UISETP.GE.AND UP0, UPT, UR12, URZ, UPT ;  /* 0x0000003f0c00728c */ /* 0x000fe4000bf06270 */
[----:B------:R-:W-:Y:S02]  /*5c00*/  @!UP2 UIADD3 UR13, UR13, 0x1, URZ ;  /* 0x000000010d0da890 */ /* 0x000fe4000fffe03f */
[----:B------:R-:W-:Y:S02]  /*5c10*/  @UP3 UIADD3 UR11, UR11, 0x1, URZ ;  /* 0x000000010b0b3890 */ /* 0x000fe4000fffe03f */
[----:B------:R-:W-:Y:S02]  /*5c20*/  @UP4 UIADD3 UR13, UR13, 0x1, URZ ;  /* 0x000000010d0d4890 */ /* 0x000fe4000fffe03f */
[----:B------:R-:W-:-:S02]  /*5c30*/  UISETP.NE.AND UP2, UPT, URZ, UR4, UPT ;  /* 0x000000043f00728c */ /* 0x000fc4000bf45270 */
[----:B------:R-:W-:Y:S02]  /*5c40*/  ULOP3.LUT UR5, URZ, UR4, URZ, 0x33, !UPT ;  /* 0x000000043f057292 */ /* 0x000fe4000f8e333f */
        /* <DEDUP_REMOVED lines=32> */
.L_x_7545:
[----:B------:R-:W-:-:S04]  /*5e50*/  ULEA UR10, -UR10, URZ, 0x6 ;  /* 0x0000003f0a0a7291 */ /* 0x000fc8000f8e313f */
[----:B------:R-:W-:Y:S02]  /*5e60*/  USHF.R.S32.HI UR4, URZ, 0x1f, UR10 ;  /* 0x0000001f3f047899 */ /* 0x000fe4000801140a */
[----:B------:R-:W-:-:S04]  /*5e70*/  MOV R11, UR10 ;  /* 0x0000000a000b7c02 */ /* 0x000fc80008000f00 */
[----:B------:R-:W-:Y:S02]  /*5e80*/  MOV R8, UR4 ;  /* 0x0000000400087c02 */ /* 0x000fe40008000f00 */
.L_x_7546:
        /* <DEDUP_REMOVED lines=156> */
.L_x_7548:
[----:B------:R-:W-:Y:S05]  /*6850*/  BSYNC B0 ;  /* 0x0000000000007941 */ /* 0x000fea0003800000 */
.L_x_7547:
[----:B------:R-:W0:Y:S01]  /*6860*/  LDGDEPBAR ;  /* 0x00000000000079af */ /* 0x000e220000000000 */
[----:B------:R-:W-:-:S04]  /*6870*/  IADD3 R166, P0, R11, R166, RZ ;  /* 0x000000a60ba67210 */ /* 0x000fc80007f1e0ff */
[----:B------:R-:W-:Y:S02]  /*6880*/  IADD3.X R165, R8, R165, RZ, P0, !PT ;  /* 0x000000a508a57210 */ /* 0x000fe400007fe4ff */
.L_x_7544:
[----:B-1----:R-:W-:Y:S01]  /*6890*/  IADD3 R59, R231, UR25, RZ ;  /* 0x00000019e73b7c10 */ /* 0x002fe2000fffe0ff */
[----:B------:R-:W-:-:S03]  /*68a0*/  IMAD.SHL.U32 R224, R0, 0x2, RZ ;  /* 0x0000000200e07824 */ /* 0x000fc600078e00ff */
[----:B------:R-:W-:Y:S01]  /*68b0*/  IADD3 R18, R59, 0x1, RZ ;  /* 0x000000013b127810 */ /* 0x000fe20007ffe0ff */
[----:B------:R-:W-:Y:S01]  /*68c0*/  IMAD.IADD R57, R239, 0x1, -R59 ;  /* 0x00000001ef397824 */ /* 0x000fe200078e0a3b */
[----:B------:R-:W-:Y:S01]  /*68d0*/  IADD3 R9, R59, 0x19, RZ ;  /* 0x000000193b097810 */ /* 0x000fe20007ffe0ff */
[----:B------:R-:W-:Y:S01]  /*68e0*/  IMAD R222, R7, 0x2, R224 ;  /* 0x0000000207de7824 */ /* 0x000fe200078e02e0 */
        /* <DEDUP_REMOVED lines=11> */
[----:B------:R-:W-:Y:S01]  /*69a0*/  LDSM.16.MT88.4 R156, [R224+0x10000] ;  /* 0x01000000e09c783b */ /* 0x000fe20000004200 */
[----:B------:R-:W-:Y:S01]  /*69b0*/  IABS R28, R28 ;  /* 0x0000001c001c7213 */ /* 0x000fe20000000000 */
[----:B------:R-:W-:Y:S01]  /*69c0*/  IMAD.IADD R26, R239, 0x1, -R12 ;  /* 0x00000001ef1a7824 */ /* 0x000fe200078e0a0c */
[----:B------:R-:W-:Y:S01]  /*69d0*/  IABS R31, R31 ;  /* 0x0000001f001f7213 */ /* 0x000fe20000000000 */
[----:B------:R-:W1:Y:S01]  /*69e0*/  I2F R58, R58 ;  /* 0x0000003a003a7306 */ /* 0x000e620000201400 */
[----:B------:R-:W-:Y:S01]  /*69f0*/  IADD3 R13, R59, 0x20, RZ ;  /* 0x000000203b0d7810 */ /* 0x000fe20007ffe0ff */
[C---:B------:R-:W-:Y:S01]  /*6a00*/  IMAD.IADD R23, R239.reuse, 0x1, -R10 ;  /* 0x00000001ef177824 */ /* 0x040fe200078e0a0a */
[----:B------:R-:W-:Y:S01]  /*6a10*/  IABS R29, R29 ;  /* 0x0000001d001d7213 */ /* 0x000fe20000000000 */
[----:B------:R-:W-:Y:S01]  /*6a20*/  LDSM.16.MT88.4 R148, [R222+0x10000] ;  /* 0x01000000de94783b */ /* 0x000fe20000004200 */
[----:B------:R-:W-:Y:S01]  /*6a30*/  IABS R27, R27 ;  /* 0x0000001b001b7213 */ /* 0x000fe20000000000 */
[----:B------:R-:W-:Y:S01]  /*6a40*/  IMAD.IADD R25, R239, 0x1, -R13 ;  /* 0x00000001ef197824 */ /* 0x000fe200078e0a0d */
[----:B------:R-:W-:Y:S01]  /*6a50*/  IABS R26, R26 ;  /* 0x0000001a001a7213 */ /* 0x000fe20000000000 */
[----:B------:R-:W3:Y:S01]  /*6a60*/  I2F R28, R28 ;  /* 0x0000001c001c7306 */ /* 0x000ee20000201400 */
[----:B------:R-:W-:Y:S01]  /*6a70*/  IABS R23, R23 ;  /* 0x0000001700177213 */ /* 0x000fe20000000000 */
[----:B------:R-:W-:Y:S01]  /*6a80*/  IMAD R220, R5, 0x2, R222 ;  /* 0x0000000205dc7824 */ /* 0x000fe200078e02de */
[----:B------:R-:W-:Y:S01]  /*6a90*/  IADD3 R11, R59, 0x9, RZ ;  /* 0x000000093b0b7810 */ /* 0x000fe20007ffe0ff */
[----:B------:R-:W-:Y:S01]  /*6aa0*/  IMAD R221, R5, 0x2, R224 ;  /* 0x0000000205dd7824 */ /* 0x000fe200078e02e0 */
[----:B------:R-:W-:Y:S01]  /*6ab0*/  IABS R25, R25 ;  /* 0x0000001900197213 */ /* 0x000fe20000000000 */
[----:B------:R-:W-:Y:S01]  /*6ac0*/  LDSM.16.MT88.4 R72, [R224+0x14000] ;  /* 0x01400000e048783b */ /* 0x000fe20000004200 */
[----:B------:R-:W-:Y:S01]  /*6ad0*/  ISETP.GE.AND P5, PT, R18, R237, PT ;  /* 0x000000ed1200720c */ /* 0x000fe20003fa6270 */
[----:B------:R-:W4:Y:S01]  /*6ae0*/  I2F R31, R31 ;  /* 0x0000001f001f7306 */ /* 0x000f220000201400 */
[----:B------:R-:W-:Y:S01]  /*6af0*/  IMAD.IADD R56, R239, 0x1, -R11 ;  /* 0x00000001ef387824 */ /* 0x000fe200078e0a0b */
[C---:B--2---:R-:W-:Y:S01]  /*6b00*/  IADD3 R2, R59.reuse, 0x39, RZ ;  /* 0x000000393b027810 */ /* 0x044fe20007ffe0ff */
[----:B-1----:R-:W-:Y:S01]  /*6b10*/  FFMA.FTZ R53, R58, -UR16, R53 ;  /* 0x800000103a357c23 */ /* 0x002fe20008010035 */
[----:B------:R-:W-:Y:S01]  /*6b20*/  IADD3 R15, R59, 0x11, RZ ;  /* 0x000000113b0f7810 */ /* 0x000fe20007ffe0ff */
[----:B------:R-:W-:Y:S01]  /*6b30*/  LDSM.16.MT88.4 R132, [R220+0x10000] ;  /* 0x01000000dc84783b */ /* 0x000fe20000004200 */
[----:B------:R-:W-:Y:S01]  /*6b40*/  IABS R57, R57 ;  /* 0x0000003900397213 */ /* 0x000fe20000000000 */
[----:B------:R-:W-:Y:S01]  /*6b50*/  IMAD.IADD R19, R239, 0x1, -R2 ;  /* 0x00000001ef137824 */ /* 0x000fe200078e0a02 */
[----:B------:R-:W1:Y:S01]  /*6b60*/  I2F R29, R29 ;  /* 0x0000001d001d7306 */ /* 0x000e620000201400 */
[----:B------:R-:W-:Y:S01]  /*6b70*/  IADD3 R8, R59, 0x29, RZ ;  /* 0x000000293b087810 */ /* 0x000fe20007ffe0ff */
[----:B---3--:R-:W-:Y:S01]  /*6b80*/  FFMA.FTZ R28, R28, -UR16, R41 ;  /* 0x800000101c1c7c23 */ /* 0x008fe20008010029 */
[----:B------:R-:W-:Y:S01]  /*6b90*/  ISETP.LT.OR P5, PT, R18, R238, P5 ;  /* 0x000000ee1200720c */ /* 0x000fe20002fa1670 */
[C---:B------:R-:W-:Y:S01]  /*6ba0*/  IMAD.IADD R30, R239.reuse, 0x1, -R15 ;  /* 0x00000001ef1e7824 */ /* 0x040fe200078e0a0f */
[----:B------:R-:W-:Y:S01]  /*6bb0*/  IABS R56, R56 ;  /* 0x0000003800387213 */ /* 0x000fe20000000000 */
[----:B------:R-:W-:Y:S01]  /*6bc0*/  IMAD.IADD R24, R239, 0x1, -R8 ;  /* 0x00000001ef187824 */ /* 0x000fe200078e0a08 */
[-C--:B------:R-:W-:Y:S01]  /*6bd0*/  ISETP.GE.AND P3, PT, R17, R237.reuse, PT ;  /* 0x000000ed1100720c */ /* 0x080fe20003f66270 */
[----:B------:R-:W2:Y:S01]  /*6be0*/  I2F R27, R27 ;  /* 0x0000001b001b7306 */ /* 0x000ea20000201400 */
[----:B------:R-:W-:Y:S01]  /*6bf0*/  IADD3 R6, R59, 0x30, RZ ;  /* 0x000000303b067810 */ /* 0x000fe20007ffe0ff */
[----:B----4-:R-:W-:Y:S01]  /*6c00*/  FFMA.FTZ R31, R31, -UR16, R48 ;  /* 0x800000101f1f7c23 */ /* 0x010fe20008010030 */
[----:B------:R-:W-:Y:S01]  /*6c10*/  FSEL R41, R53, -INF , !P5 ;  /* 0xff80000035297808 */ /* 0x000fe20006800000 */
[----:B------:R-:W-:Y:S01]  /*6c20*/  LDSM.16.MT88.4 R140, [R221+0x10000] ;  /* 0x01000000dd8c783b */ /* 0x000fe20000004200 */
[-C--:B------:R-:W-:Y:S01]  /*6c30*/  ISETP.GE.AND P4, PT, R16, R237.reuse, PT ;  /* 0x000000ed1000720c */ /* 0x080fe20003f86270 */
[----:B------:R-:W-:Y:S01]  /*6c40*/  IMAD.IADD R21, R239, 0x1, -R6 ;  /* 0x00000001ef157824 */ /* 0x000fe200078e0a06 */
[----:B------:R-:W-:Y:S01]  /*6c50*/  ISETP.GE.AND P5, PT, R14, R237, PT ;  /* 0x000000ed0e00720c */ /* 0x000fe20003fa6270 */
[----:B------:R-:W3:Y:S01]  /*6c60*/  I2F R26, R26 ;  /* 0x0000001a001a7306 */ /* 0x000ee20000201400 */
[----:B------:R-:W-:Y:S01]  /*6c70*/  ISETP.LT.OR P3, PT, R17, R238, P3 ;  /* 0x000000ee1100720c */ /* 0x000fe20001f61670 */
[----:B-1----:R-:W-:Y:S01]  /*6c80*/  FFMA.FTZ R29, R29, -UR16, R44 ;  /* 0x800000101d1d7c23 */ /* 0x002fe2000801002c */
[----:B------:R-:W-:Y:S01]  /*6c90*/  IABS R19, R19 ;  /* 0x0000001300137213 */ /* 0x000fe20000000000 */
[----:B------:R-:W-:Y:S01]  /*6ca0*/  LDSM.16.MT88.4 R64, [R220+0x12000] ;  /* 0x01200000dc40783b */ /* 0x000fe20000004200 */
[----:B------:R-:W-:-:S02]  /*6cb0*/  IABS R30, R30 ;  /* 0x0000001e001e7213 */ /* 0x000fc40000000000 */
[----:B------:R-:W-:Y:S01]  /*6cc0*/  IADD3 R4, R59, 0x31, RZ ;  /* 0x000000313b047810 */ /* 0x000fe20007ffe0ff */
[----:B------:R-:W1:Y:S01]  /*6cd0*/  I2F R23, R23 ;  /* 0x0000001700177306 */ /* 0x000e620000201400 */
[----:B--2---:R-:W-:Y:S01]  /*6ce0*/  FFMA.FTZ R27, R27, -UR16, R40 ;  /* 0x800000101b1b7c23 */ /* 0x004fe20008010028 */
[-C--:B------:R-:W-:Y:S01]  /*6cf0*/  ISETP.LT.OR P4, PT, R16, R238.reuse, P4 ;  /* 0x000000ee1000720c */ /* 0x080fe20002781670 */
[----:B------:R-:W-:Y:S01]  /*6d00*/  LDSM.16.MT88.4 R88, [R221+0x14000] ;  /* 0x01400000dd58783b */ /* 0x000fe20000004200 */
[----:B------:R-:W-:Y:S01]  /*6d10*/  ISETP.LT.OR P5, PT, R14, R238, P5 ;  /* 0x000000ee0e00720c */ /* 0x000fe20002fa1670 */
[----:B------:R-:W-:Y:S01]  /*6d20*/  IMAD.IADD R22, R239, 0x1, -R4 ;  /* 0x00000001ef167824 */ /* 0x000fe200078e0a04 */
[----:B------:R-:W-:Y:S01]  /*6d30*/  IABS R24, R24 ;  /* 0x0000001800187213 */ /* 0x000fe20000000000 */
[----:B------:R-:W-:Y:S01]  /*6d40*/  LDSM.16.MT88.4 R96, [R220+0x14000] ;  /* 0x01400000dc60783b */ /* 0x000fe20000004200 */
[----:B------:R-:W2:Y:S01]  /*6d50*/  I2F R25, R25 ;  /* 0x0000001900197306 */ /* 0x000ea20000201400 */
[----:B---3--:R-:W-:Y:S01]  /*6d60*/  FFMA.FTZ R26, R26, -UR16, R37 ;  /* 0x800000101a1a7c23 */ /* 0x008fe20008010025 */
[----:B------:R-:W-:Y:S01]  /*6d70*/  FSEL R37, R31, -INF , !P3 ;  /* 0xff8000001f257808 */ /* 0x000fe20005800000 */
[----:B------:R-:W-:Y:S01]  /*6d80*/  LDSM.16.MT88.4 R104, [R224+0x16000] ;  /* 0x01600000e068783b */ /* 0x000fe20000004200 */
[----:B------:R-:W-:-:S02]  /*6d90*/  ISETP.GE.AND P3, PT, R9, R237, PT ;  /* 0x000000ed0900720c */ /* 0x000fc40003f66270 */
[----:B------:R-:W-:Y:S01]  /*6da0*/  IADD3 R3, R59, 0x38, RZ ;  /* 0x000000383b037810 */ /* 0x000fe20007ffe0ff */
[----:B------:R-:W-:Y:S01]  /*6db0*/  LDSM.16.MT88.4 R112, [R222+0x16000] ;  /* 0x01600000de70783b */ /* 0x000fe20000004200 */
[----:B------:R-:W3:Y:S01]  /*6dc0*/  I2F R57, R57 ;  /* 0x0000003900397306 */ /* 0x000ee20000201400 */
[----:B-1----:R-:W-:Y:S01]  /*6dd0*/  FFMA.FTZ R32, R23, -UR16, R32 ;  /* 0x8000001017207c23 */ /* 0x002fe20008010020 */
[----:B------:R-:W-:Y:S01]  /*6de0*/  IABS R21, R21 ;  /* 0x0000001500157213 */ /* 0x000fe20000000000 */
[----:B------:R-:W-:Y:S01]  /*6df0*/  IMAD.IADD R20, R239, 0x1, -R3 ;  /* 0x00000001ef147824 */ /* 0x000fe200078e0a03 */
[----:B------:R-:W-:Y:S01]  /*6e00*/  FSEL R23, R29, -INF , !P4 ;  /* 0xff8000001d177808 */ /* 0x000fe20006000000 */
[----:B------:R-:W-:Y:S01]  /*6e10*/  LDSM.16.MT88.4 R120, [R221+0x16000] ;  /* 0x01600000dd78783b */ /* 0x000fe20000004200 */
[-C--:B------:R-:W-:Y:S02]  /*6e20*/  ISETP.GE.AND P1, PT, R11, R237.reuse, PT ;  /* 0x000000ed0b00720c */ /* 0x080fe40003f26270 */
[----:B------:R-:W1:Y:S01]  /*6e30*/  I2F R56, R56 ;  /* 0x0000003800387306 */ /* 0x000e620000201400 */
[----:B------:R-:W-:Y:S01]  /*6e40*/  ISETP.GE.AND P4, PT, R13, R237, PT ;  /* 0x000000ed0d00720c */ /* 0x000fe20003f86270 */
[----:B--2---:R-:W-:Y:S01]  /*6e50*/  FFMA.FTZ R25, R25, -UR16, R36 ;  /* 0x8000001019197c23 */ /* 0x004fe20008010024 */
[----:B------:R-:W-:-:S02]  /*6e60*/  ISETP.LT.OR P3, PT, R9, R238, P3 ;  /* 0x000000ee0900720c */ /* 0x000fc40001f61670 */
[-C--:B------:R-:W-:Y:S02]  /*6e70*/  ISETP.LT.OR P1, PT, R11, R238.reuse, P1 ;  /* 0x000000ee0b00720c */ /* 0x080fe40000f21670 */
[----:B------:R-:W-:Y:S01]  /*6e80*/  ISETP.LT.OR P4, PT, R13, R238, P4 ;  /* 0x000000ee0d00720c */ /* 0x000fe20002781670 */
[----:B------:R2:W4:Y:S01]  /*6e90*/  I2F R58, R19 ;  /* 0x00000013003a7306 */ /* 0x0005220000201400 */
[----:B------:R-:W-:Y:S01]  /*6ea0*/  IABS R22, R22 ;  /* 0x0000001600167213 */ /* 0x000fe20000000000 */
[----:B---3--:R-:W-:Y:S01]  /*6eb0*/  FFMA.FTZ R52, R57, -UR16, R52 ;  /* 0x8000001039347c23 */ /* 0x008fe20008010034 */
[-C--:B------:R-:W-:Y:S02]  /*6ec0*/  ISETP.GE.AND P0, PT, R59, R237.reuse, PT ;  /* 0x000000ed3b00720c */ /* 0x080fe40003f06270 */
[----:B------:R-:W-:Y:S02]  /*6ed0*/  IABS R20, R20 ;  /* 0x0000001400147213 */ /* 0x000fe40000000000 */
[----:B------:R-:W-:Y:S01]  /*6ee0*/  FSEL R186, R25, -INF , !P4 ;  /* 0xff80000019ba7808 */ /* 0x000fe20006000000 */
[----:B------:R-:W3:Y:S01]  /*6ef0*/  I2F R30, R30 ;  /* 0x0000001e001e7306 */ /* 0x000ee20000201400 */
[C---:B------:R-:W-:Y:S01]  /*6f00*/  ISETP.LT.OR P0, PT, R59.reuse, R238, P0 ;  /* 0x000000ee3b00720c */ /* 0x040fe20000701670 */
[----:B-1----:R-:W-:Y:S01]  /*6f10*/  FFMA.FTZ R49, R56, -UR16, R49 ;  /* 0x8000001038317c23 */ /* 0x002fe20008010031 */
[----:B------:R-:W-:Y:S01]  /*6f20*/  ISETP.GE.AND P4, PT, R10, R237, PT ;  /* 0x000000ed0a00720c */ /* 0x000fe20003f86270 */
[----:B------:R-:W-:Y:S01]  /*6f30*/  IMAD.IADD R25, R236, 0x1, -R16 ;  /* 0x00000001ec197824 */ /* 0x000fe200078e0a10 */
[----:B------:R-:W-:-:S02]  /*6f40*/  ISETP.GE.AND P2, PT, R59, R234, PT ;  /* 0x000000ea3b00720c */ /* 0x000fc40003f46270 */
[----:B------:R-:W-:Y:S01]  /*6f50*/  ISETP.LT.OR P4, PT, R10, R238, P4 ;  /* 0x000000ee0a00720c */ /* 0x000fe20002781670 */
[----:B------:R-:W1:Y:S01]  /*6f60*/  I2F R24, R24 ;  /* 0x0000001800187306 */ /* 0x000e620000201400 */
[----:B--2---:R-:W-:Y:S01]  /*6f70*/  FSEL R19, R27, -INF , !P5 ;  /* 0xff8000001b137808 */ /* 0x004fe20006800000 */
[----:B------:R-:W-:Y:S01]  /*6f80*/  IMAD.IADD R27, R236, 0x1, -R11 ;  /* 0x00000001ec1b7824 */ /* 0x000fe200078e0a0b */
[----:B------:R-:W-:Y:S01]  /*6f90*/  ISETP.GE.AND P5, PT, R11, R234, PT ;  /* 0x000000ea0b00720c */ /* 0x000fe20003fa6270 */
[----:B----4-:R-:W-:Y:S01]  /*6fa0*/  FFMA.FTZ R58, R58, -UR16, R77 ;  /* 0x800000103a3a7c23 */ /* 0x010fe2000801004d */
[----:B------:R-:W-:Y:S02]  /*6fb0*/  FSEL R31, R49, -INF , !P1 ;  /* 0xff800000311f7808 */ /* 0x000fe40004800000 */
[----:B------:R-:W-:Y:S01]  /*6fc0*/  ISETP.LT.OR P5, PT, R11, R235, P5 ;  /* 0x000000eb0b00720c */ /* 0x000fe20002fa1670 */
[----:B------:R-:W2:Y:S01]  /*6fd0*/  I2F R21, R21 ;  /* 0x0000001500157306 */ /* 0x000ea20000201400 */
[----:B------:R-:W-:Y:S01]  /*6fe0*/  FSEL R11, R28, -INF , !P3 ;  /* 0xff8000001c0b7808 */ /* 0x000fe20005800000 */
[----:B---3--:R-:W-:Y:S01]  /*6ff0*/  FFMA.FTZ R30, R30, -UR16, R45 ;  /* 0x800000101e1e7c23 */ /* 0x008fe2000801002d */
[----:B------:R-:W-:-:S02]  /*7000*/  ISETP.GE.AND P3, PT, R12, R237, PT ;  /* 0x000000ed0c00720c */ /* 0x000fc40003f66270 */
[----:B------:R-:W-:Y:S02]  /*7010*/  ISETP.GE.AND P1, PT, R18, R234, PT ;  /* 0x000000ea1200720c */ /* 0x000fe40003f26270 */
[-C--:B------:R-:W-:Y:S01]  /*7020*/  ISETP.LT.OR P3, PT, R12, R238.reuse, P3 ;  /* 0x000000ee0c00720c */ /* 0x080fe20001f61670 */
[----:B------:R-:W3:Y:S01]  /*7030*/  I2F R22, R22 ;  /* 0x0000001600167306 */ /* 0x000ee20000201400 */
[----:B------:R-:W-:Y:S01]  /*7040*/  FSEL R251, R32, -INF , !P4 ;  /* 0xff80000020fb7808 */ /* 0x000fe20006000000 */
[----:B-1----:R-:W-:Y:S01]  /*7050*/  FFMA.FTZ R24, R24, -UR16, R33 ;  /* 0x8000001018187c23 */ /* 0x002fe20008010021 */
[----:B------:R-:W-:Y:S01]  /*7060*/  FSEL R189, R26, -INF , !P3 ;  /* 0xff8000001abd7808 */ /* 0x000fe20005800000 */
[----:B------:R-:W-:Y:S01]  /*7070*/  IMAD.IADD R26, R236, 0x1, -R14 ;  /* 0x00000001ec1a7824 */ /* 0x000fe200078e0a0e */
[-C--:B------:R-:W-:Y:S02]  /*7080*/  ISETP.GE.AND P3, PT, R8, R237.reuse, PT ;  /* 0x000000ed0800720c */ /* 0x080fe40003f66270 */
[----:B------:R-:W-:Y:S01]  /*7090*/  ISETP.GE.AND P4, PT, R6, R237, PT ;  /* 0x000000ed0600720c */ /* 0x000fe20003f86270 */
[----:B------:R-:W1:Y:S01]  /*70a0*/  I2F R61, R20 ;  /* 0x00000014003d7306 */ /* 0x000e620000201400 */
[-C--:B------:R-:W-:Y:S01]  /*70b0*/  ISETP.LT.OR P2, PT, R59, R235.reuse, P2 ;  /* 0x000000eb3b00720c */ /* 0x080fe20001741670 */
[----:B------:R-:W-:Y:S01]  /*70c0*/  IMAD.IADD R59, R236, 0x1, -R59 ;  /* 0x00000001ec3b7824 */ /* 0x000fe200078e0a3b */
[-C--:B------:R-:W-:Y:S01]  /*70d0*/  ISETP.LT.OR P3, PT, R8, R238.reuse, P3 ;  /* 0x000000ee0800720c */ /* 0x080fe20001f61670 */
[----:B--2---:R-:W-:Y:S01]  /*70e0*/  FFMA.FTZ R80, R21, -UR16, R80 ;  /* 0x8000001015507c23 */ /* 0x004fe20008010050 */
[----:B------:R-:W-:Y:S01]  /*70f0*/  ISETP.LT.OR P1, PT, R18, R235, P1 ;  /* 0x000000eb1200720c */ /* 0x000fe20000f21670 */
[----:B------:R-:W-:Y:S01]  /*7100*/  IMAD.IADD R18, R236, 0x1, -R18 ;  /* 0x00000001ec127824 */ /* 0x000fe200078e0a12 */
[----:B------:R-:W-:Y:S01]  /*7110*/  ISETP.LT.OR P4, PT, R6, R238, P4 ;  /* 0x000000ee0600720c */ /* 0x000fe20002781670 */
[----:B---3--:R-:W-:Y:S01]  /*7120*/  FFMA.FTZ R22, R22, -UR16, R81 ;  /* 0x8000001016167c23 */ /* 0x008fe20008010051 */
[----:B------:R-:W-:-:S02]  /*7130*/  FSEL R191, R24, -INF , !P3 ;  /* 0xff80000018bf7808 */ /* 0x000fc40005800000 */
[----:B------:R-:W-:Y:S02]  /*7140*/  ISETP.GE.AND P3, PT, R4, R237, PT ;  /* 0x000000ed0400720c */ /* 0x000fe40003f66270 */
[----:B------:R-:W-:Y:S02]  /*7150*/  IABS R29, R59 ;  /* 0x0000003b001d7213 */ /* 0x000fe40000000000 */
[----:B------:R-:W-:Y:S01]  /*7160*/  IABS R18, R18 ;  /* 0x0000001200127213 */ /* 0x000fe20000000000 */
[----:B-1----:R-:W-:Y:S01]  /*7170*/  FFMA.FTZ R61, R61, -UR16, R76 ;  /* 0x800000103d3d7c23 */ /* 0x002fe2000801004c */
[----:B------:R-:W-:Y:S02]  /*7180*/  FSEL R20, R52, -INF , !P0 ;  /* 0xff80000034147808 */ /* 0x000fe40004000000 */
[----:B------:R-:W-:Y:S01]  /*7190*/  ISETP.GE.AND P0, PT, R15, R237, PT ;  /* 0x000000ed0f00720c */ /* 0x000fe20003f06270 */
[----:B------:R-:W1:Y:S01]  /*71a0*/  I2F R29, R29 ;  /* 0x0000001d001d7306 */ /* 0x000e620000201400 */
[----:B------:R-:W-:-:S02]  /*71b0*/  FSEL R243, R80, -INF , !P4 ;  /* 0xff80000050f37808 */ /* 0x000fc40006000000 */
[----:B------:R-:W-:Y:S02]  /*71c0*/  ISETP.LT.OR P0, PT, R15, R238, P0 ;  /* 0x000000ee0f00720c */ /* 0x000fe40000701670 */
[----:B------:R-:W-:Y:S02]  /*71d0*/  ISETP.GE.AND P4, PT, R3, R237, PT ;  /* 0x000000ed0300720c */ /* 0x000fe40003f86270 */
[----:B------:R-:W-:Y:S01]  /*71e0*/  FSEL R21, R30, -INF , !P0 ;  /* 0xff8000001e157808 */ /* 0x000fe20004000000 */
[----:B------:R-:W2:Y:S01]  /*71f0*/  I2F R18, R18 ;  /* 0x0000001200127306 */ /* 0x000ea20000201400 */
[C---:B------:R-:W-:Y:S01]  /*7200*/  ISETP.GE.AND P0, PT, R17.reuse, R234, PT ;  /* 0x000000ea1100720c */ /* 0x040fe20003f06270 */
[----:B------:R-:W-:Y:S01]  /*7210*/  IMAD.IADD R30, R236, 0x1, -R15 ;  /* 0x00000001ec1e7824 */ /* 0x000fe200078e0a0f */
[-C--:B------:R-:W-:Y:S02]  /*7220*/  ISETP.LT.OR P3, PT, R4, R238.reuse, P3 ;  /* 0x000000ee0400720c */ /* 0x080fe40001f61670 */
[----:B------:R-:W-:Y:S01]  /*7230*/  ISETP.LT.OR P0, PT, R17, R235, P0 ;  /* 0x000000eb1100720c */ /* 0x000fe20000701670 */
[----:B------:R-:W-:Y:S01]  /*7240*/  IMAD.IADD R17, R236, 0x1, -R17 ;  /* 0x00000001ec117824 */ /* 0x000fe200078e0a11 */
[----:B------:R-:W-:Y:S01]  /*7250*/  ISETP.LT.OR P4, PT, R3, R238, P4 ;  /* 0x000000ee0300720c */ /* 0x000fe20002781670 */
[----:B-1----:R-:W-:Y:S01]  /*7260*/  FFMA.FTZ R29, R29, -UR16, R54 ;  /* 0x800000101d1d7c23 */ /* 0x002fe20008010036 */
[----:B------:R-:W-:-:S02]  /*7270*/  FSEL R241, R22, -INF , !P3 ;  /* 0xff80000016f17808 */ /* 0x000fc40005800000 */
[----:B------:R-:W-:Y:S02]  /*7280*/  IABS R17, R17 ;  /* 0x0000001100117213 */ /* 0x000fe40000000000 */
[----:B------:R-:W-:Y:S02]  /*7290*/  ISETP.GE.AND P3, PT, R2, R237, PT ;  /* 0x000000ed0200720c */ /* 0x000fe40003f66270 */
[----:B------:R-:W-:Y:S01]  /*72a0*/  IABS R27, R27 ;  /* 0x0000001b001b7213 */ /* 0x000fe20000000000 */
[----:B--2---:R-:W-:Y:S01]  /*72b0*/  FFMA.FTZ R55, R18, -UR16, R55 ;  /* 0x8000001012377c23 */ /* 0x004fe20008010037 */
[----:B------:R-:W-:Y:S01]  /*72c0*/  FSEL R203, R61, -INF , !P4 ;  /* 0xff8000003dcb7808 */ /* 0x000fe20006000000 */
[----:B------:R-:W1:Y:S01]  /*72d0*/  I2F R17, R17 ;  /* 0x0000001100117306 */ /* 0x000e620000201400 */
[----:B------:R-:W-:Y:S02]  /*72e0*/  ISETP.GE.AND P4, PT, R16, R234, PT ;  /* 0x000000ea1000720c */ /* 0x000fe40003f86270 */
[----:B------:R-:W-:-:S02]  /*72f0*/  IABS R25, R25 ;  /* 0x0000001900197213 */ /* 0x000fc40000000000 */
[----:B------:R-:W-:Y:S02]  /*7300*/  ISETP.LT.OR P3, PT, R2, R238, P3 ;  /* 0x000000ee0200720c */ /* 0x000fe40001f61670 */
[-C--:B------:R-:W-:Y:S01]  /*7310*/  ISETP.LT.OR P4, PT, R16, R235.reuse, P4 ;  /* 0x000000eb1000720c */ /* 0x080fe20002781670 */
[----:B------:R2:W3:Y:S01]  /*7320*/  I2F R28, R27 ;  /* 0x0000001b001c7306 */ /* 0x0004e20000201400 */
[----:B------:R-:W-:Y:S01]  /*7330*/  IABS R30, R30 ;  /* 0x0000001e001e7213 */ /* 0x000fe20000000000 */
[----:B------:R-:W-:Y:S01]  /*7340*/  IMAD.IADD R16, R236, 0x1, -R12 ;  /* 0x00000001ec107824 */ /* 0x000fe200078e0a0c */
[----:B------:R-:W-:Y:S02]  /*7350*/  FSEL R201, R58, -INF , !P3 ;  /* 0xff8000003ac97808 */ /* 0x000fe40005800000 */
[----:B------:R-:W-:Y:S01]  /*7360*/  ISETP.GE.AND P3, PT, R15, R234, PT ;  /* 0x000000ea0f00720c */ /* 0x000fe20003f66270 */
[----:B------:R-:W-:Y:S01]  /*7370*/  LDSM.16.MT88.4 R56, [R221+0x12000] ;  /* 0x01200000dd38783b */ /* 0x000fe20000004200 */
[----:B------:R-:W-:Y:S01]  /*7380*/  IABS R26, R26 ;  /* 0x0000001a001a7213 */ /* 0x000fe20000000000 */
[----:B------:R-:W4:Y:S01]  /*7390*/  I2F R25, R25 ;  /* 0x0000001900197306 */ /* 0x000f220000201400 */
[----:B------:R-:W-:Y:S01]  /*73a0*/  IABS R16, R16 ;  /* 0x0000001000107213 */ /* 0x000fe20000000000 */
[----:B-1----:R-:W-:Y:S01]  /*73b0*/  FFMA.FTZ R17, R17, -UR16, R50 ;  /* 0x8000001011117c23 */ /* 0x002fe20008010032 */
[----:B------:R-:W-:Y:S01]  /*73c0*/  ISETP.LT.OR P3, PT, R15, R235, P3 ;  /* 0x000000eb0f00720c */ /* 0x000fe20001f61670 */
[----:B------:R-:W-:-:S02]  /*73d0*/  IMAD.IADD R15, R236, 0x1, -R10 ;  /* 0x00000001ec0f7824 */ /* 0x000fc400078e0a0a */
[----:B------:R-:W-:Y:S02]  /*73e0*/  IMAD.MOV.U32 R33, RZ, RZ, R26 ;  /* 0x000000ffff217224 */ /* 0x000fe400078e001a */
[C---:B--2---:R-:W-:Y:S01]  /*73f0*/  IMAD.IADD R27, R236.reuse, 0x1, -R9 ;  /* 0x00000001ec1b7824 */ /* 0x044fe200078e0a09 */
[----:B------:R-:W1:Y:S01]  /*7400*/  I2F R24, R30 ;  /* 0x0000001e00187306 */ /* 0x000e620000201400 */
[----:B------:R-:W-:Y:S01]  /*7410*/  IMAD.MOV.U32 R18, RZ, RZ, R16 ;  /* 0x000000ffff127224 */ /* 0x000fe200078e0010 */
[----:B------:R-:W-:Y:S01]  /*7420*/  FSEL R16, R29, -INF , !P2 ;  /* 0xff8000001d107808 */ /* 0x000fe20005000000 */
[----:B------:R-:W-:Y:S01]  /*7430*/  IMAD.IADD R26, R236, 0x1, -R13 ;  /* 0x00000001ec1a7824 */ /* 0x000fe200078e0a0d */
[----:B------:R-:W-:Y:S01]  /*7440*/  IABS R27, R27 ;  /* 0x0000001b001b7213 */ /* 0x000fe20000000000 */
[----:B---3--:R-:W-:Y:S01]  /*7450*/  FFMA.FTZ R28, R28, -UR16, R51 ;  /* 0x800000101c1c7c23 */ /* 0x008fe20008010033 */
[----:B------:R-:W-:Y:S01]  /*7460*/  IABS R15, R15 ;  /* 0x0000000f000f7213 */ /* 0x000fe20000000000 */
[----:B------:R-:W-:Y:S01]  /*7470*/  LDSM.16.MT88.4 R48, [R222+0x12000] ;  /* 0x01200000de30783b */ /* 0x000fe20000004200 */
[----:B------:R-:W-:Y:S01]  /*7480*/  FSEL R29, R55, -INF , !P1 ;  /* 0xff800000371d7808 */ /* 0x000fe20004800000 */
[----:B------:R-:W-:Y:S01]  /*7490*/  IMAD.MOV.U32 R22, RZ, RZ, R27 ;  /* 0x000000ffff167224 */ /* 0x000fe200078e001b */
[----:B------:R-:W2:Y:S01]  /*74a0*/  I2F R33, R33 ;  /* 0x0000002100217306 */ /* 0x000ea20000201400 */
[----:B------:R-:W-:-:S02]  /*74b0*/  ISETP.GE.AND P1, PT, R9, R234, PT ;  /* 0x000000ea0900720c */ /* 0x000fc40003f26270 */
[----:B------:R-:W-:Y:S02]  /*74c0*/  FSEL R27, R17, -INF , !P0 ;  /* 0xff800000111b7808 */ /* 0x000fe40004000000 */
[----:B------:R-:W-:Y:S01]  /*74d0*/  ISETP.LT.OR P1, PT, R9, R235, P1 ;  /* 0x000000eb0900720c */ /* 0x000fe20000f21670 */
[----:B----4-:R-:W-:Y:S01]  /*74e0*/  FFMA.FTZ R9, R25, -UR16, R46 ;  /* 0x8000001019097c23 */ /* 0x010fe2000801002e */
[-C--:B------:R-:W-:Y:S01]  /*74f0*/  ISETP.GE.AND P0, PT, R13, R234.reuse, PT ;  /* 0x000000ea0d00720c */ /* 0x080fe20003f06270 */
[----:B------:R-:W3:Y:S01]  /*7500*/  I2F R22, R22 ;  /* 0x0000001600167306 */ /* 0x000ee20000201400 */
[----:B-1----:R-:W-:Y:S01]  /*7510*/  FFMA.FTZ R17, R24, -UR16, R47 ;  /* 0x8000001018117c23 */ /* 0x002fe2000801002f */
[-C--:B------:R-:W-:Y:S02]  /*7520*/  ISETP.GE.AND P2, PT, R14, R234.reuse, PT ;  /* 0x000000ea0e00720c */ /* 0x080fe40003f46270 */
[----:B------:R-:W-:Y:S02]  /*7530*/  FSEL R9, R9, -INF , !P4 ;  /* 0xff80000009097808 */ /* 0x000fe40006000000 */
[----:B------:R-:W-:-:S02]  /*7540*/  ISETP.GE.AND P4, PT, R10, R234, PT ;  /* 0x000000ea0a00720c */ /* 0x000fc40003f86270 */
[----:B------:R-:W1:Y:S01]  /*7550*/  I2F R15, R15 ;  /* 0x0000000f000f7306 */ /* 0x000e620000201400 */
[----:B------:R-:W-:Y:S01]  /*7560*/  FSEL R17, R17, -INF , !P3 ;  /* 0xff80000011117808 */ /* 0x000fe20005800000 */
[----:B--2---:R-:W-:Y:S01]  /*7570*/  FFMA.FTZ R33, R33, -UR16, R42 ;  /* 0x8000001021217c23 */ /* 0x004fe2000801002a */
[----:B------:R-:W-:Y:S02]  /*7580*/  ISETP.GE.AND P3, PT, R8, R234, PT ;  /* 0x000000ea0800720c */ /* 0x000fe40003f66270 */
[----:B------:R-:W-:Y:S02]  /*7590*/  IABS R26, R26 ;  /* 0x0000001a001a7213 */ /* 0x000fe40000000000 */
[-C--:B------:R-:W-:Y:S01]  /*75a0*/  ISETP.LT.OR P4, PT, R10, R235.reuse, P4 ;  /* 0x000000eb0a00720c */ /* 0x080fe20002781670 */
[----:B------:R-:W2:Y:S01]  /*75b0*/  I2F R18, R18 ;  /* 0x0000001200127306 */ /* 0x000ea20000201400 */
[----:B------:R-:W-:Y:S01]  /*75c0*/  ISETP.LT.OR P0, PT, R13, R235, P0 ;  /* 0x000000eb0d00720c */ /* 0x000fe20000701670 */
[----:B---3--:R-:W-:Y:S01]  /*75d0*/  FFMA.FTZ R13, R22, -UR16, R43 ;  /* 0x80000010160d7c23 */ /* 0x008fe2000801002b */
[----:B------:R-:W-:-:S02]  /*75e0*/  FMNMX.FTZ R10, R20, R41, !PT ;  /* 0x00000029140a7209 */ /* 0x000fc40007810000 */
[-C--:B------:R-:W-:Y:S02]  /*75f0*/  ISETP.LT.OR P2, PT, R14, R235.reuse, P2 ;  /* 0x000000eb0e00720c */ /* 0x080fe40001741670 */
[----:B------:R-:W-:Y:S01]  /*7600*/  FSEL R25, R28, -INF , !P5 ;  /* 0xff8000001c197808 */ /* 0x000fe20006800000 */
[----:B------:R-:W3:Y:S01]  /*7610*/  I2F R45, R26 ;  /* 0x0000001a002d7306 */ /* 0x000ee20000201400 */
[-C--:B------:R-:W-:Y:S01]  /*7620*/  ISETP.LT.OR P3, PT, R8, R235.reuse, P3 ;  /* 0x000000eb0800720c */ /* 0x080fe20001f61670 */
[----:B------:R-:W-:Y:S01]  /*7630*/  IMAD.IADD R8, R236, 0x1, -R8 ;  /* 0x00000001ec087824 */ /* 0x000fe200078e0a08 */
[----:B------:R-:W-:Y:S01]  /*7640*/  ISETP.GE.AND P5, PT, R12, R234, PT ;  /* 0x000000ea0c00720c */ /* 0x000fe20003fa6270 */
[----:B-1----:R-:W-:Y:S01]  /*7650*/  FFMA.FTZ R34, R15, -UR16, R34 ;  /* 0x800000100f227c23 */ /* 0x002fe20008010022 */
[----:B------:R-:W-:Y:S02]  /*7660*/  FMNMX.FTZ R10, R37, R10, !PT ;  /* 0x0000000a250a7209 */ /* 0x000fe40007810000 */
[----:B------:R-:W-:Y:S01]  /*7670*/  FSEL R15, R33, -INF , !P2 ;  /* 0xff800000210f7808 */ /* 0x000fe20005000000 */
[----:B------:R-:W-:Y:S01]  /*7680*/  IMAD.IADD R33, R236, 0x1, -R6 ;  /* 0x00000001ec217824 */ /* 0x000fe200078e0a06 */
[----:B------:R-:W-:Y:S01]  /*7690*/  ISETP.LT.OR P5, PT, R12, R235, P5 ;  /* 0x000000eb0c00720c */ /* 0x000fe20002fa1670 */
[----:B--2---:R-:W-:Y:S01]  /*76a0*/  FFMA.FTZ R18, R18, -UR16, R39 ;  /* 0x8000001012127c23 */ /* 0x004fe20008010027 */
[----:B------:R-:W-:-:S02]  /*76b0*/  ISETP.GE.AND P2, PT, R6, R234, PT ;  /* 0x000000ea0600720c */ /* 0x000fc40003f46270 */
[----:B------:R-:W-:Y:S02]  /*76c0*/  FSEL R13, R13, -INF , !P1 ;  /* 0xff8000000d0d7808 */ /* 0x000fe40004800000 */
[----:B------:R-:W-:Y:S01]  /*76d0*/  ISETP.GE.AND P1, PT, R4, R234, PT ;  /* 0x000000ea0400720c */ /* 0x000fe20003f26270 */
[----:B---3--:R-:W-:Y:S01]  /*76e0*/  FFMA.FTZ R38, R45, -UR16, R38 ;  /* 0x800000102d267c23 */ /* 0x008fe20008010026 */
[----:B------:R-:W-:Y:S02]  /*76f0*/  IABS R12, R8 ;  /* 0x00000008000c7213 */ /* 0x000fe40000000000 */
[----:B------:R-:W-:Y:S02]  /*7700*/  FMNMX.FTZ R8, R31, R10, !PT ;  /* 0x0000000a1f087209 */ /* 0x000fe40007810000 */
[-C--:B------:R-:W-:Y:S01]  /*7710*/  ISETP.LT.OR P2, PT, R6, R235.reuse, P2 ;  /* 0x000000eb0600720c */ /* 0x080fe20001741670 */
[----:B------:R-:W-:Y:S01]  /*7720*/  IMAD.IADD R6, R236, 0x1, -R4 ;  /* 0x00000001ec067824 */ /* 0x000fe200078e0a04 */
[----:B------:R-:W-:Y:S01]  /*7730*/  ISETP.LT.OR P1, PT, R4, R235, P1 ;  /* 0x000000eb0400720c */ /* 0x000fe20000f21670 */
[----:B------:R-:W1:Y:S01]  /*7740*/  I2F R12, R12 ;  /* 0x0000000c000c7306 */ /* 0x000e620000201400 */
[----:B------:R-:W-:-:S02]  /*7750*/  FMNMX.FTZ R4, R23, R8, !PT ;  /* 0x0000000817047209 */ /* 0x000fc40007810000 */
[----:B------:R-:W-:Y:S02]  /*7760*/  FMNMX.FTZ R8, R16, R29, !PT ;  /* 0x0000001d10087209 */ /* 0x000fe40007810000 */
[----:B------:R-:W-:Y:S02]  /*7770*/  FSEL R247, R38, -INF , !P0 ;  /* 0xff80000026f77808 */ /* 0x000fe40004000000 */
[----:B------:R-:W-:Y:S02]  /*7780*/  FMNMX.FTZ R8, R27, R8, !PT ;  /* 0x000000081b087209 */ /* 0x000fe40007810000 */
[----:B------:R-:W-:Y:S02]  /*7790*/  ISETP.GE.AND P0, PT, R3, R234, PT ;  /* 0x000000ea0300720c */ /* 0x000fe40003f06270 */
[----:B------:R-:W-:Y:S02]  /*77a0*/  FMNMX.FTZ R8, R25, R8, !PT ;  /* 0x0000000819087209 */ /* 0x000fe40007810000 */
[----:B------:R-:W-:-:S02]  /*77b0*/  FMNMX.FTZ R4, R21, R4, !PT ;  /* 0x0000000415047209 */ /* 0x000fc40007810000 */
[----:B------:R-:W-:Y:S01]  /*77c0*/  FMNMX.FTZ R8, R9, R8, !PT ;  /* 0x0000000809087209 */ /* 0x000fe20007810000 */
[----:B-1----:R-:W-:Y:S01]  /*77d0*/  FFMA.FTZ R35, R12, -UR16, R35 ;  /* 0x800000100c237c23 */ /* 0x002fe20008010023 */
[----:B------:R-:W-:Y:S02]  /*77e0*/  IABS R33, R33 ;  /* 0x0000002100217213 */ /* 0x000fe40000000000 */
[----:B------:R-:W-:Y:S02]  /*77f0*/  FMNMX.FTZ R4, R19, R4, !PT ;  /* 0x0000000413047209 */ /* 0x000fe40007810000 */
[----:B------:R-:W-:Y:S01]  /*7800*/  ISETP.LT.OR P0, PT, R3, R235, P0 ;  /* 0x000000eb0300720c */ /* 0x000fe20000701670 */
[----:B------:R-:W-:Y:S01]  /*7810*/  IMAD.IADD R3, R236, 0x1, -R3 ;  /* 0x00000001ec037824 */ /* 0x000fe200078e0a03 */
[----:B------:R-:W-:Y:S01]  /*7820*/  FMNMX.FTZ R8, R17, R8, !PT ;  /* 0x0000000811087209 */ /* 0x000fe20007810000 */
[----:B------:R-:W1:Y:S01]  /*7830*/  I2F R33, R33 ;  /* 0x0000002100217306 */ /* 0x000e620000201400 */
[----:B------:R-:W-:-:S02]  /*7840*/  IABS R6, R6 ;  /* 0x0000000600067213 */ /* 0x000fc40000000000 */
[----:B------:R-:W-:Y:S01]  /*7850*/  FMNMX.FTZ R39, R11, R4, !PT ;  /* 0x000000040b277209 */ /* 0x000fe20007810000 */
[----:B------:R-:W-:Y:S01]  /*7860*/  IMAD.IADD R4, R236, 0x1, -R2 ;  /* 0x00000001ec047824 */ /* 0x000fe200078e0a02 */
[----:B------:R-:W-:Y:S02]  /*7870*/  FMNMX.FTZ R8, R15, R8, !PT ;  /* 0x000000080f087209 */ /* 0x000fe40007810000 */
[----:B------:R-:W-:Y:S01]  /*7880*/  IABS R3, R3 ;  /* 0x0000000300037213 */ /* 0x000fe20000000000 */
[----:B------:R-:W2:Y:S01]  /*7890*/  I2F R6, R6 ;  /* 0x0000000600067306 */ /* 0x000ea20000201400 */
[----:B------:R-:W-:Y:S02]  /*78a0*/  FMNMX.FTZ R10, R186, R39, !PT ;  /* 0x00000027ba0a7209 */ /* 0x000fe40007810000 */
[----:B------:R-:W-:Y:S02]  /*78b0*/  FMNMX.FTZ R8, R13, R8, !PT ;  /* 0x000000080d087209 */ /* 0x000fe40007810000 */
[----:B------:R-:W-:-:S02]  /*78c0*/  IABS R4, R4 ;  /* 0x0000000400047213 */ /* 0x000fc40000000000 */
[----:B------:R-:W-:Y:S01]  /*78d0*/  FMNMX.FTZ R10, R189, R10, !PT ;  /* 0x0000000abd0a7209 */ /* 0x000fe20007810000 */
[----:B------:R-:W3:Y:S01]  /*78e0*/  I2F R3, R3 ;  /* 0x0000000300037306 */ /* 0x000ee20000201400 */
[----:B------:R-:W-:Y:S01]  /*78f0*/  FSEL R193, R18, -INF , !P5 ;  /* 0xff80000012c17808 */ /* 0x000fe20006800000 */
[----:B-1----:R-:W-:Y:S01]  /*7900*/  FFMA.FTZ R33, R33, -UR16, R82 ;  /* 0x8000001021217c23 */ /* 0x002fe20008010052 */
[----:B------:R-:W-:Y:S02]  /*7910*/  FMNMX.FTZ R8, R247, R8, !PT ;  /* 0x00000008f7087209 */ /* 0x000fe40007810000 */
[----:B------:R-:W-:Y:S02]  /*7920*/  FMNMX.FTZ R10, R251, R10, !PT ;  /* 0x0000000afb0a7209 */ /* 0x000fe40007810000 */
[----:B------:R-:W-:Y:S01]  /*7930*/  FSEL R245, R34, -INF , !P4 ;  /* 0xff80000022f57808 */ /* 0x000fe20006000000 */
[----:B------:R-:W1:Y:S01]  /*7940*/  I2F R4, R4 ;  /* 0x0000000400047306 */ /* 0x000e620000201400 */
[----:B------:R-:W-:Y:S01]  /*7950*/  FMNMX.FTZ R8, R193, R8, !PT ;  /* 0x00000008c1087209 */ /* 0x000fe20007810000 */
[----:B--2---:R-:W-:Y:S01]  /*7960*/  FFMA.FTZ R6, R6, -UR16, R83 ;  /* 0x8000001006067c23 */ /* 0x004fe20008010053 */
[----:B------:R-:W-:Y:S01]  /*7970*/  FMNMX.FTZ R10, R191, R10, !PT ;  /* 0x0000000abf0a7209 */ /* 0x000fe20007810000 */
[----:B------:R-:W-:Y:S01]  /*7980*/  LDSM.16.MT88.4 R80, [R222+0x14000] ;  /* 0x01400000de50783b */ /* 0x000fe20000004200 */
[----:B------:R-:W-:-:S02]  /*7990*/  FSEL R197, R35, -INF , !P3 ;  /* 0xff80000023c57808 */ /* 0x000fc40005800000 */
[----:B------:R-:W-:Y:S01]  /*79a0*/  FMNMX.FTZ R12, R245, R8, !PT ;  /* 0x00000008f50c7209 */ /* 0x000fe20007810000 */
[----:B---3--:R-:W-:Y:S01]  /*79b0*/  FFMA.FTZ R3, R3, -UR16, R78 ;  /* 0x8000001003037c23 */ /* 0x008fe2000801004e */
[----:B------:R-:W-:Y:S02]  /*79c0*/  FMNMX.FTZ R10, R243, R10, !PT ;  /* 0x0000000af30a7209 */ /* 0x000fe40007810000 */
[----:B------:R-:W-:Y:S02]  /*79d0*/  FSEL R199, R33, -INF , !P2 ;  /* 0xff80000021c77808 */ /* 0x000fe40005000000 */
[----:B------:R-:W-:Y:S02]  /*79e0*/  FMNMX.FTZ R12, R197, R12, !PT ;  /* 0x0000000cc50c7209 */ /* 0x000fe40007810000 */
[----:B------:R-:W-:Y:S01]  /*79f0*/  FMNMX.FTZ R10, R241, R10, !PT ;  /* 0x0000000af10a7209 */ /* 0x000fe20007810000 */
[----:B-1----:R-:W-:Y:S01]  /*7a00*/  FFMA.FTZ R4, R4, -UR16, R79 ;  /* 0x8000001004047c23 */ /* 0x002fe2000801004f */
        /* <DEDUP_REMOVED lines=29> */
[----:B------:R-:W1:Y:S01]  /*7be0*/  LDSM.16.MT88.4 R40, [R224+0x12000] ;  /* 0x01200000e028783b */ /* 0x000e620000004200 */
[----:B------:R-:W-:Y:S01]  /*7bf0*/  FFMA.FTZ R180, R31, c[0x0][0x23c], -R34 ;  /* 0x00008f001fb47a23 */ /* 0x000fe20000010822 */
[----:B------:R-:W-:Y:S01]  /*7c00*/  MUFU.EX2 R187, R187 ;  /* 0x000000bb00bb7308 */ /* 0x000fe20000000800 */
[--C-:B------:R-:W-:Y:S01]  /*7c10*/  FFMA.FTZ R182, R16, c[0x0][0x23c], -R32.reuse ;  /* 0x00008f0010b67a23 */ /* 0x100fe20000010820 */
[----:B------:R-:W-:Y:S01]  /*7c20*/  LEA R242, P0, R166, c[0x0][0x168], 0x1 ;  /* 0x00005a00a6f27a11 */ /* 0x000fe200078008ff */
[----:B------:R-:W-:-:S02]  /*7c30*/  FFMA.FTZ R185, R29, c[0x0][0x23c], -R32 ;  /* 0x00008f001db97a23 */ /* 0x000fc40000010820 */
[--C-:B------:R-:W-:Y:S01]  /*7c40*/  FFMA.FTZ R183, R27, c[0x0][0x23c], -R32.reuse ;  /* 0x00008f001bb77a23 */ /* 0x100fe20000010820 */
[----:B------:R-:W-:Y:S01]  /*7c50*/  LDSM.16.MT88.4 R28, [R221+0x10800] ;  /* 0x01080000dd1c783b */ /* 0x000fe20000004200 */
[----:B------:R-:W-:Y:S01]  /*7c60*/  FFMA.FTZ R176, R25, c[0x0][0x23c], -R32 ;  /* 0x00008f0019b07a23 */ /* 0x000fe20000010820 */
[----:B------:R-:W2:Y:S01]  /*7c70*/  MUFU.EX2 R184, R184 ;  /* 0x000000b800b87308 */ /* 0x000ea20000000800 */
[--C-:B------:R-:W-:Y:S01]  /*7c80*/  FFMA.FTZ R175, R19, c[0x0][0x23c], -R34.reuse ;  /* 0x00008f0013af7a23 */ /* 0x100fe20000010822 */
[----:B------:R-:W-:Y:S01]  /*7c90*/  LDSM.16.MT88.4 R24, [R224+0x12800] ;  /* 0x01280000e018783b */ /* 0x000fe20000004200 */
[----:B------:R-:W-:Y:S02]  /*7ca0*/  FFMA.FTZ R174, R11, c[0x0][0x23c], -R34 ;  /* 0x00008f000bae7a23 */ /* 0x000fe40000010822 */
[--C-:B------:R-:W-:Y:S02]  /*7cb0*/  FFMA.FTZ R177, R9, c[0x0][0x23c], -R32.reuse ;  /* 0x00008f0009b17a23 */ /* 0x100fe40000010820 */
[--C-:B------:R-:W-:Y:S01]  /*7cc0*/  FFMA.FTZ R2, R17, c[0x0][0x23c], -R32.reuse ;  /* 0x00008f0011027a23 */ /* 0x100fe20000010820 */
[----:B------:R-:W-:Y:S01]  /*7cd0*/  MUFU.EX2 R181, R181 ;  /* 0x000000b500b57308 */ /* 0x000fe20000000800 */
[----:B------:R-:W3:Y:S01]  /*7ce0*/  LDSM.16.MT88.4 R8, [R224+0x10800] ;  /* 0x01080000e008783b */ /* 0x000ee20000004200 */
[----:B------:R-:W-:-:S02]  /*7cf0*/  FFMA.FTZ R173, R15, c[0x0][0x23c], -R32 ;  /* 0x00008f000fad7a23 */ /* 0x000fc40000010820 */
[----:B------:R-:W-:Y:S01]  /*7d00*/  FFMA.FTZ R0, R13, c[0x0][0x23c], -R32 ;  /* 0x00008f000d007a23 */ /* 0x000fe20000010820 */
[----:B------:R-:W4:Y:S01]  /*7d10*/  LDSM.16.MT88.4 R16, [R222+0x10800] ;  /* 0x01080000de10783b */ /* 0x000f220000004200 */
[--C-:B------:R-:W-:Y:S02]  /*7d20*/  FFMA.FTZ R179, R23, c[0x0][0x23c], -R34.reuse ;  /* 0x00008f0017b37a23 */ /* 0x100fe40000010822 */
[----:B------:R-:W5:Y:S01]  /*7d30*/  MUFU.EX2 R180, R180 ;  /* 0x000000b400b47308 */ /* 0x000f620000000800 */
[----:B--2---:R-:W-:Y:S01]  /*7d40*/  F2FP.PACK_AB R128, R184, R187 ;  /* 0x000000bbb880723e */ /* 0x004fe200000000ff */
[----:B------:R-:W2:Y:S01]  /*7d50*/  LDSM.16.MT88.4 R12, [R220+0x10800] ;  /* 0x01080000dc0c783b */ /* 0x000ea20000004200 */
[--C-:B------:R-:W-:Y:S02]  /*7d60*/  FFMA.FTZ R178, R21, c[0x0][0x23c], -R34.reuse ;  /* 0x00008f0015b27a23 */ /* 0x100fe40000010822 */
[--C-:B------:R-:W-:Y:S01]  /*7d70*/  FFMA.FTZ R186, R186, c[0x0][0x23c], -R34.reuse ;  /* 0x00008f00baba7a23 */ /* 0x100fe20000010822 */
[----:B------:R-:W-:Y:S01]  /*7d80*/  LDSM.16.MT88.4 R20, [R220+0x12800] ;  /* 0x01280000dc14783b */ /* 0x000fe20000004200 */
[--C-:B------:R-:W-:Y:S01]  /*7d90*/  FFMA.FTZ R189, R189, c[0x0][0x23c], -R34.reuse ;  /* 0x00008f00bdbd7a23 */ /* 0x100fe20000010822 */
[----:B------:R-:W-:Y:S01]  /*7da0*/  MUFU.EX2 R182, R182 ;  /* 0x000000b600b67308 */ /* 0x000fe20000000800 */
[----:B------:R-:W-:-:S02]  /*7db0*/  FFMA.FTZ R188, R251, c[0x0][0x23c], -R34 ;  /* 0x00008f00fbbc7a23 */ /* 0x000fc40000010822 */
[----:B------:R-:W-:Y:S02]  /*7dc0*/  FFMA.FTZ R191, R191, c[0x0][0x23c], -R34 ;  /* 0x00008f00bfbf7a23 */ /* 0x000fe40000010822 */
        /* <DEDUP_REMOVED lines=8> */
[--C-:B------:R-:W-:Y:S01]  /*7e50*/  FFMA.FTZ R194, R243, c[0x0][0x23c], -R34.reuse ;  /* 0x00008f00f3c27a23 */ /* 0x100fe20000010822 */
[----:B------:R-:W-:Y:S01]  /*7e60*/  LEA.HI.X R243, R166, c[0x0][0x16c], R165, 0x1, P0 ;  /* 0x00005b00a6f37a11 */ /* 0x000fe200000f0ca5 */
[--C-:B------:R-:W-:Y:S02]  /*7e70*/  FFMA.FTZ R241, R241, c[0x0][0x23c], -R34.reuse ;  /* 0x00008f00f1f17a23 */ /* 0x100fe40000010822 */
[--C-:B------:R-:W-:Y:S02]  /*7e80*/  FFMA.FTZ R196, R203, c[0x0][0x23c], -R34.reuse ;  /* 0x00008f00cbc47a23 */ /* 0x100fe40000010822 */
[----:B------:R-:W-:Y:S01]  /*7e90*/  FFMA.FTZ R247, R201, c[0x0][0x23c], -R34 ;  /* 0x00008f00c9f77a23 */ /* 0x000fe20000010822 */
[----:B------:R-:W5:Y:S01]  /*7ea0*/  MUFU.EX2 R176, R176 ;  /* 0x000000b000b07308 */ /* 0x000f620000000800 */
[----:B-1----:R-:W-:Y:S01]  /*7eb0*/  F2FP.PACK_AB R129, R185, R182 ;  /* 0x000000b6b981723e */ /* 0x002fe200000000ff */
[----:B------:R-:W-:-:S02]  /*7ec0*/  FFMA.FTZ R195, R195, c[0x0][0x23c], -R32 ;  /* 0x00008f00c3c37a23 */ /* 0x000fc40000010820 */
[--C-:B------:R-:W-:Y:S02]  /*7ed0*/  FFMA.FTZ R199, R35, c[0x0][0x23c], -R32.reuse ;  /* 0x00008f0023c77a23 */ /* 0x100fe40000010820 */
[----:B------:R-:W-:Y:S02]  /*7ee0*/  FFMA.FTZ R200, R33, c[0x0][0x23c], -R32 ;  /* 0x00008f0021c87a23 */ /* 0x000fe40000010820 */
[----:B------:R-:W-:Y:S01]  /*7ef0*/  MUFU.EX2 R179, R179 ;  /* 0x000000b300b37308 */ /* 0x000fe20000000800 */
[----:B------:R-:W-:Y:S01]  /*7f00*/  FADD.FTZ R184, R187, R184 ;  /* 0x000000b8bbb87221 */ /* 0x000fe20000010000 */
[----:B------:R-:W-:Y:S01]  /*7f10*/  LDSM.16.MT88.4 R32, [R222+0x11800] ;  /* 0x01180000de20783b */ /* 0x000fe20000004200 */
[----:B------:R-:W-:Y:S02]  /*7f20*/  FADD.FTZ R182, R182, R185 ;  /* 0x000000b9b6b67221 */ /* 0x000fe40000010000 */
[----:B------:R-:W-:Y:S01]  /*7f30*/  FADD.FTZ R181, R181, R184 ;  /* 0x000000b8b5b57221 */ /* 0x000fe20000010000 */
[----:B-----5:R-:W-:-:S02]  /*7f40*/  F2FP.PACK_AB R131, R176, R183 ;  /* 0x000000b7b083723e */ /* 0x020fc400000000ff */
        /* <DEDUP_REMOVED lines=105> */
[C---:B------:R-:W-:Y:S01]  /*85e0*/  HMMA.16816.F32 R88, R4.reuse, R26, R88 ;  /* 0x0000001a0458723c */ /* 0x040fe20000001858 */
[----:B------:R-:W-:Y:S07]  /*85f0*/  LDSM.16.MT88.4 R24, [R222+0x11000] ;  /* 0x01100000de18783b */ /* 0x000fee0000004200 */
[C---:B-----5:R-:W-:Y:S08]  /*8600*/  HMMA.16816.F32 R100, R4.reuse, R20, R100 ;  /* 0x000000140464723c */ /* 0x060ff00000001864 */
[C---:B------:R-:W-:Y:S01]  /*8610*/  HMMA.16816.F32 R104, R4.reuse, R22, R104 ;  /* 0x000000160468723c */ /* 0x040fe20000001868 */
[----:B------:R-:W-:Y:S07]  /*8620*/  LDSM.16.MT88.4 R20, [R220+0x11000] ;  /* 0x01100000dc14783b */ /* 0x000fee0000004200 */
[C---:B-1----:R-:W-:Y:S08]  /*8630*/  HMMA.16816.F32 R116, R4.reuse, R8, R116 ;  /* 0x000000080474723c */ /* 0x042ff00000001874 */
[C---:B------:R-:W-:Y:S01]  /*8640*/  HMMA.16816.F32 R120, R4.reuse, R10, R120 ;  /* 0x0000000a0478723c */ /* 0x040fe20000001878 */
[----:B------:R-:W1:Y:S07]  /*8650*/  LDSM.16.MT88.4 R8, [R221+0x11000] ;  /* 0x01100000dd08783b */ /* 0x000e6e0000004200 */
[C---:B---3--:R-:W-:Y:S08]  /*8660*/  HMMA.16816.F32 R124, R4.reuse, R16, R124 ;  /* 0x00000010047c723c */ /* 0x048ff0000000187c */
[----:B------:R-:W-:Y:S01]  /*8670*/  HMMA.16816.F32 R128, R4, R18, R128 ;  /* 0x000000120480723c */ /* 0x000fe20000001880 */
[----:B------:R-:W-:Y:S06]  /*8680*/  LDSM.16.MT88.4 R16, [R224+0x13000] ;  /* 0x01300000e010783b */ /* 0x000fec0000004200 */
[----:B------:R-:W-:-:S02]  /*8690*/  F2FP.PACK_AB R4, R189, R186 ;  /* 0x000000babd04723e */ /* 0x000fc400000000ff */
[----:B------:R-:W-:Y:S02]  /*86a0*/  F2FP.PACK_AB R6, R191, R188 ;  /* 0x000000bcbf06723e */ /* 0x000fe400000000ff */
[----:B------:R-:W-:Y:S01]  /*86b0*/  F2FP.PACK_AB R5, R193, R190 ;  /* 0x000000bec105723e */ /* 0x000fe200000000ff */
[----:B------:R-:W-:Y:S01]  /*86c0*/  FADD.FTZ R190, R190, R173 ;  /* 0x000000adbebe7221 */ /* 0x000fe20000010000 */
[----:B------:R-:W-:-:S03]  /*86d0*/  F2FP.PACK_AB R7, R197, R192 ;  /* 0x000000c0c507723e */ /* 0x000fc600000000ff */
[----:B------:R-:W-:-:S04]  /*86e0*/  FADD.FTZ R193, R193, R190 ;  /* 0x000000bec1c17221 */ /* 0x000fc80000010000 */
[----:B--2---:R-:W-:Y:S01]  /*86f0*/  HMMA.16816.F32 R160, R4, R12, R160 ;  /* 0x0000000c04a0723c */ /* 0x004fe200000018a0 */
[----:B------:R-:W-:-:S04]  /*8700*/  FADD.FTZ R192, R192, R193 ;  /* 0x000000c1c0c07221 */ /* 0x000fc80000010000 */
[----:B------:R-:W-:-:S03]  /*8710*/  FADD.FTZ R197, R197, R192 ;  /* 0x000000c0c5c57221 */ /* 0x000fc60000010000 */
        /* <DEDUP_REMOVED lines=43> */
[----:B------:R-:W-:Y:S07]  /*89d0*/  LDSM.16.MT88.4 R20, [R222+0x13800] ;  /* 0x01380000de14783b */ /* 0x000fee0000004200 */
[C---:B----4-:R-:W-:Y:S08]  /*89e0*/  HMMA.16816.F32 R116, R4.reuse, R16, R116 ;  /* 0x000000100474723c */ /* 0x050ff00000001874 */
        /* <DEDUP_REMOVED lines=19> */
[C---:B-----5:R-:W-:Y:S08]  /*8b20*/  HMMA.16816.F32 R136, R4.reuse, R24, R136 ;  /* 0x000000180488723c */ /* 0x060ff00000001888 */
        /* <DEDUP_REMOVED lines=17> */
[C---:B--2---:R-:W-:Y:S07]  /*8c40*/  HMMA.16816.F32 R116, R4.reuse, R12, R116 ;  /* 0x0000000c0474723c */ /* 0x044fee0000001874 */
[----:B------:R-:W-:Y:S01]  /*8c50*/  FADD.FTZ R13, R175, R178 ;  /* 0x000000b2af0d7221 */ /* 0x000fe20000010000 */
[----:B------:R-:W-:Y:S03]  /*8c60*/  HMMA.16816.F32 R152, R4, R32, R152 ;  /* 0x000000200498723c */ /* 0x000fe60000001898 */
[----:B------:R-:W-:-:S04]  /*8c70*/  FADD.FTZ R13, R174, R13 ;  /* 0x0000000dae0d7221 */ /* 0x000fc80000010000 */
        /* <DEDUP_REMOVED lines=11> */
[----:B------:R-:W-:-:S05]  /*8d30*/  FADD.FTZ R247, R247, R196 ;  /* 0x000000c4f7f77221 */ /* 0x000fca0000010000 */
[C---:B------:R-:W-:Y:S08]  /*8d40*/  HMMA.16816.F32 R88, R4.reuse, R26, R88 ;  /* 0x0000001a0458723c */ /* 0x040ff00000001858 */
[C---:B----4-:R-:W-:Y:S08]  /*8d50*/  HMMA.16816.F32 R92, R4.reuse, R20, R92 ;  /* 0x00000014045c723c */ /* 0x050ff0000000185c */
[C---:B------:R-:W-:Y:S08]  /*8d60*/  HMMA.16816.F32 R96, R4.reuse, R22, R96 ;  /* 0x000000160460723c */ /* 0x040ff00000001860 */
[C---:B-----5:R-:W-:Y:S08]  /*8d70*/  HMMA.16816.F32 R108, R4.reuse, R16, R108 ;  /* 0x00000010046c723c */ /* 0x060ff0000000186c */
[C---:B------:R-:W-:Y:S08]  /*8d80*/  HMMA.16816.F32 R112, R4.reuse, R18, R112 ;  /* 0x000000120470723c */ /* 0x040ff00000001870 */
        /* <DEDUP_REMOVED lines=30> */
[----:B--2---:R-:W-:-:S05]  /*8f70*/  UIMAD.WIDE.U32 UR28, UR29, UR8, URZ ;  /* 0x000000081d1c72a5 */ /* 0x004fca000f8e003f */
        /* <DEDUP_REMOVED lines=10> */
[----:B------:R-:W-:-:S03]  /*9020*/  ULOP3.LUT UR5, UR5, UR6, URZ, 0x3c, !UPT ;  /* 0x0000000605057292 */ /* 0x000fc6000f8e3c3f */
[----:B------:R-:W-:Y:S02]  /*9030*/  @!UP2 UIADD3 UR9, UR9, -UR4, URZ ;  /* 0x800000040909a290 */ /* 0x000fe4000fffe03f */
[----:B------:R-:W-:Y:S02]  /*9040*/  @!UP1 UIADD3 UR8, UR8, -UR4, URZ ;  /* 0x8000000408089290 */ /* 0x000fe4000fffe03f */
[----:B------:R-:W-:Y:S02]  /*9050*/  UISETP.GE.U32.AND UP4, UPT, UR9, UR4, UPT ;  /* 0x000000040900728c */ /* 0x000fe4000bf86070 */
[----:B------:R-:W-:Y:S02]  /*9060*/  UISETP.GE.U32.AND UP3, UPT, UR8, UR4, UPT ;  /* 0x000000040800728c */ /* 0x000fe4000bf66070 */
[----:B------:R-:W-:Y:S02]  /*9070*/  @!UP1 UIADD3 UR11, UR11, 0x1, URZ ;  /* 0x000000010b0b9890 */ /* 0x000fe4000fffe03f */
[----:B------:R-:W-:-:S02]  /*9080*/  UISETP.GE.AND UP1, UPT, UR12, URZ, UPT ;  /* 0x0000003f0c00728c */ /* 0x000fc4000bf26270 */
[----:B------:R-:W-:Y:S02]  /*9090*/  UISETP.GE.AND UP0, UPT, UR5, URZ, UPT ;  /* 0x0000003f0500728c */ /* 0x000fe4000bf06270 */
[----:B------:R-:W-:Y:S02]  /*90a0*/  @!UP2 UIADD3 UR13, UR13, 0x1, URZ ;  /* 0x000000010d0da890 */ /* 0x000fe4000fffe03f */
[----:B------:R-:W-:Y:S02]  /*90b0*/  UISETP.NE.AND UP2, UPT, URZ, UR6, UPT ;  /* 0x000000063f00728c */ /* 0x000fe4000bf45270 */
[----:B------:R-:W-:Y:S02]  /*90c0*/  @UP4 UIADD3 UR13, UR13, 0x1, URZ ;  /* 0x000000010d0d4890 */ /* 0x000fe4000fffe03f */
[----:B------:R-:W-:Y:S02]  /*90d0*/  @UP3 UIADD3 UR11, UR11, 0x1, URZ ;  /* 0x000000010b0b3890 */ /* 0x000fe4000fffe03f */
[----:B------:R-:W-:-:S02]  /*90e0*/  ULOP3.LUT UR4, URZ, UR6, URZ, 0x33, !UPT ;  /* 0x000000063f047292 */ /* 0x000fc4000f8e333f */
[----:B------:R-:W-:Y:S02]  /*90f0*/  @!UP1 UIADD3 UR13, -UR13, URZ, URZ ;  /* 0x0000003f0d0d9290 */ /* 0x000fe4000fffe13f */
        /* <DEDUP_REMOVED lines=32> */
.L_x_7550:
[----:B------:R-:W-:-:S05]  /*9300*/  IMAD.MOV.U32 R9, RZ, RZ, c[0x0][0x1a0] ;  /* 0x00006800ff097624 */ /* 0x000fca00078e00ff */
[----:B------:R-:W-:-:S04]  /*9310*/  LEA R9, -R9, RZ, 0x6 ;  /* 0x000000ff09097211 */ /* 0x000fc800078e31ff */
[----:B------:R-:W-:Y:S02]  /*9320*/  SHF.R.S32.HI R0, RZ, 0x1f, R9 ;  /* 0x0000001fff007819 */ /* 0x000fe40000011409 */
.L_x_7551:
        /* <DEDUP_REMOVED lines=156> */
[----:B-1----:R-:W5:Y:S04]  /*9cf0*/  LDSM.16.M88.4 R20, [R229+0x8000] ;  /* 0x00800000e514783b */ /* 0x002f680000000200 */
[----:B----4-:R-:W3:Y:S04]  /*9d00*/  LDSM.16.M88.4 R12, [R229+0x8800] ;  /* 0x00880000e50c783b */ /* 0x010ee80000000200 */
[----:B------:R-:W1:Y:S04]  /*9d10*/  LDSM.16.M88.4 R176, [R229+0x9000] ;  /* 0x00900000e5b0783b */ /* 0x000e680000000200 */
[----:B------:R-:W4:Y:S04]  /*9d20*/  LDSM.16.M88.4 R8, [R229+0x9800] ;  /* 0x00980000e508783b */ /* 0x000f280000000200 */
[----:B------:R-:W-:Y:S04]  /*9d30*/  LDSM.16.M88.4 R4, [R228] ;  /* 0x00000000e404783b */ /* 0x000fe80000000200 */
[----:B--2---:R-:W2:Y:S04]  /*9d40*/  LDSM.16.M88.4 R32, [R227] ;  /* 0x00000000e320783b */ /* 0x004ea80000000200 */
[----:B------:R-:W1:Y:S04]  /*9d50*/  LDSM.16.M88.4 R28, [R219] ;  /* 0x00000000db1c783b */ /* 0x000e680000000200 */
[----:B------:R-:W1:Y:S04]  /*9d60*/  LDSM.16.M88.4 R196, [R218] ;  /* 0x00000000dac4783b */ /* 0x000e680000000200 */
[----:B------:R-:W1:Y:S04]  /*9d70*/  LDSM.16.M88.4 R188, [R217] ;  /* 0x00000000d9bc783b */ /* 0x000e680000000200 */
[----:B------:R-:W-:Y:S01]  /*9d80*/  LDSM.16.M88.4 R184, [R223+0x8000] ;  /* 0x00800000dfb8783b */ /* 0x000fe20000000200 */
[C---:B-----5:R-:W-:Y:S03]  /*9d90*/  HMMA.16816.F32 R24, R168.reuse, R20, RZ ;  /* 0x00000014a818723c */ /* 0x060fe600000018ff */
[----:B------:R-:W-:Y:S04]  /*9da0*/  LDSM.16.M88.4 R192, [R223+0x8800] ;  /* 0x00880000dfc0783b */ /* 0x000fe80000000200 */
[----:B------:R-:W0:Y:S01]  /*9db0*/  LDGDEPBAR ;  /* 0x00000000000079af */ /* 0x000e220000000000 */
[C---:B---3--:R-:W-:Y:S08]  /*9dc0*/  HMMA.16816.F32 R16, R168.reuse, R12, RZ ;  /* 0x0000000ca810723c */ /* 0x048ff000000018ff */
[C---:B------:R-:W-:Y:S08]  /*9dd0*/  HMMA.16816.F32 R20, R168.reuse, R22, RZ ;  /* 0x00000016a814723c */ /* 0x040ff000000018ff */
[C---:B------:R-:W-:Y:S08]  /*9de0*/  HMMA.16816.F32 R12, R168.reuse, R14, RZ ;  /* 0x0000000ea80c723c */ /* 0x040ff000000018ff */
[C---:B-1----:R-:W-:Y:S08]  /*9df0*/  HMMA.16816.F32 R180, R168.reuse, R176, RZ ;  /* 0x000000b0a8b4723c */ /* 0x042ff000000018ff */
[C---:B------:R-:W-:Y:S08]  /*9e00*/  HMMA.16816.F32 R176, R168.reuse, R178, RZ ;  /* 0x000000b2a8b0723c */ /* 0x040ff000000018ff */
[C---:B----4-:R-:W-:Y:S08]  /*9e10*/  HMMA.16816.F32 R172, R168.reuse, R8, RZ ;  /* 0x00000008a8ac723c */ /* 0x050ff000000018ff */
        /* <DEDUP_REMOVED lines=27> */
[----:B------:R-:W5:Y:S03]  /*9fd0*/  LDSM.16.M88.4 R192, [R229+0xa000] ;  /* 0x00a00000e5c0783b */ /* 0x000f660000000200 */
        /* <DEDUP_REMOVED lines=13> */
[C---:B-----5:R-:W-:Y:S08]  /*a0b0*/  HMMA.16816.F32 R24, R8.reuse, R192, R24 ;  /* 0x000000c00818723c */ /* 0x060ff00000001818 */
[C---:B------:R-:W-:Y:S01]  /*a0c0*/  HMMA.16816.F32 R20, R8.reuse, R194, R20 ;  /* 0x000000c20814723c */ /* 0x040fe20000001814 */
[----:B------:R-:W5:Y:S07]  /*a0d0*/  LDSM.16.M88.4 R192, [R214] ;  /* 0x00000000d6c0783b */ /* 0x000f6e0000000200 */
[C---:B----4-:R-:W-:Y:S08]  /*a0e0*/  HMMA.16816.F32 R16, R8.reuse, R188, R16 ;  /* 0x000000bc0810723c */ /* 0x050ff00000001810 */
        /* <DEDUP_REMOVED lines=8> */
[----:B------:R-:W-:Y:S03]  /*a170*/  LDSM.16.M88.4 R8, [R223+0xa800] ;  /* 0x00a80000df08783b */ /* 0x000fe60000000200 */
[C---:B---3--:R-:W-:Y:S08]  /*a180*/  HMMA.16816.F32 R24, R28.reuse, R4, R24 ;  /* 0x000000041c18723c */ /* 0x048ff00000001818 */
[C---:B------:R-:W-:Y:S01]  /*a190*/  HMMA.16816.F32 R20, R28.reuse, R6, R20 ;  /* 0x000000061c14723c */ /* 0x040fe20000001814 */
[----:B------:R-:W2:Y:S07]  /*a1a0*/  LDSM.16.M88.4 R4, [R226+0x2000] ;  /* 0x00200000e204783b */ /* 0x000eae0000000200 */
[C---:B-----5:R-:W-:Y:S08]  /*a1b0*/  HMMA.16816.F32 R16, R28.reuse, R192, R16 ;  /* 0x000000c01c10723c */ /* 0x060ff00000001810 */
[C---:B------:R-:W-:Y:S01]  /*a1c0*/  HMMA.16816.F32 R12, R28.reuse, R194, R12 ;  /* 0x000000c21c0c723c */ /* 0x040fe2000000180c */
[----:B------:R-:W-:Y:S07]  /*a1d0*/  LDSM.16.M88.4 R192, [R216+0x3800] ;  /* 0x00380000d8c0783b */ /* 0x000fee0000000200 */
[C---:B----4-:R-:W-:Y:S08]  /*a1e0*/  HMMA.16816.F32 R180, R28.reuse, R188, R180 ;  /* 0x000000bc1cb4723c */ /* 0x050ff000000018b4 */
        /* <DEDUP_REMOVED lines=30> */
[----:B------:R-:W5:Y:S04]  /*a3d0*/  LDSM.16.M88.4 R28, [R228+0x4000] ;  /* 0x00400000e41c783b */ /* 0x000f680000000200 */
[----:B------:R-:W-:Y:S03]  /*a3e0*/  LDSM.16.M88.4 R192, [R223+0xc800] ;  /* 0x00c80000dfc0783b */ /* 0x000fe60000000200 */
[C---:B---3--:R-:W-:Y:S08]  /*a3f0*/  HMMA.16816.F32 R24, R4.reuse, R188, R24 ;  /* 0x000000bc0418723c */ /* 0x048ff00000001818 */
[C---:B------:R-:W-:Y:S01]  /*a400*/  HMMA.16816.F32 R20, R4.reuse, R190, R20 ;  /* 0x000000be0414723c */ /* 0x040fe20000001814 */
[----:B------:R-:W3:Y:S07]  /*a410*/  LDSM.16.M88.4 R188, [R210] ;  /* 0x00000000d2bc783b */ /* 0x000eee0000000200 */
[C---:B-1----:R-:W-:Y:S08]  /*a420*/  HMMA.16816.F32 R16, R4.reuse, R184, R16 ;  /* 0x000000b80410723c */ /* 0x042ff00000001810 */
[C---:B------:R-:W-:Y:S01]  /*a430*/  HMMA.16816.F32 R12, R4.reuse, R186, R12 ;  /* 0x000000ba040c723c */ /* 0x040fe2000000180c */
[----:B------:R-:W1:Y:S07]  /*a440*/  LDSM.16.M88.4 R184, [R209] ;  /* 0x00000000d1b8783b */ /* 0x000e6e0000000200 */
[C---:B--2---:R-:W-:Y:S08]  /*a450*/  HMMA.16816.F32 R180, R4.reuse, R32, R180 ;  /* 0x0000002004b4723c */ /* 0x044ff000000018b4 */
[C---:B------:R-:W-:Y:S01]  /*a460*/  HMMA.16816.F32 R176, R4.reuse, R34, R176 ;  /* 0x0000002204b0723c */ /* 0x040fe200000018b0 */
[----:B------:R-:W2:Y:S07]  /*a470*/  LDSM.16.M88.4 R32, [R208] ;  /* 0x00000000d020783b */ /* 0x000eae0000000200 */
[C---:B----4-:R-:W-:Y:S08]  /*a480*/  HMMA.16816.F32 R172, R4.reuse, R8, R172 ;  /* 0x0000000804ac723c */ /* 0x050ff000000018ac */
[----:B------:R-:W-:Y:S01]  /*a490*/  HMMA.16816.F32 R168, R4, R10, R168 ;  /* 0x0000000a04a8723c */ /* 0x000fe200000018a8 */
[----:B------:R-:W-:Y:S04]  /*a4a0*/  LDSM.16.M88.4 R8, [R226+0x4000] ;  /* 0x00400000e208783b */ /* 0x000fe80000000200 */
[----:B------:R-:W4:Y:S03]  /*a4b0*/  LDSM.16.M88.4 R4, [R223+0xc000] ;  /* 0x00c00000df04783b */ /* 0x000f260000000200 */
[C---:B-----5:R-:W-:Y:S08]  /*a4c0*/  HMMA.16816.F32 R24, R28.reuse, R196, R24 ;  /* 0x000000c41c18723c */ /* 0x060ff00000001818 */
[C---:B------:R-:W-:Y:S01]  /*a4d0*/  HMMA.16816.F32 R20, R28.reuse, R198, R20 ;  /* 0x000000c61c14723c */ /* 0x040fe20000001814 */
[----:B------:R-:W-:Y:S07]  /*a4e0*/  LDSM.16.M88.4 R196, [R216+0x5000] ;  /* 0x00500000d8c4783b */ /* 0x000fee0000000200 */
        /* <DEDUP_REMOVED lines=8> */
[----:B------:R-:W-:Y:S04]  /*a570*/  LDSM.16.M88.4 R32, [R216+0x4000] ;  /* 0x00400000d820783b */ /* 0x000fe80000000200 */
[----:B------:R-:W-:Y:S03]  /*a580*/  LDSM.16.M88.4 R28, [R216+0x4800] ;  /* 0x00480000d81c783b */ /* 0x000fe60000000200 */
[C---:B----4-:R-:W-:Y:S08]  /*a590*/  HMMA.16816.F32 R24, R8.reuse, R4, R24 ;  /* 0x000000040818723c */ /* 0x050ff00000001818 */
        /* <DEDUP_REMOVED lines=8> */
[C---:B-1----:R-:W-:Y:S08]  /*a620*/  HMMA.16816.F32 R172, R8.reuse, R184, R172 ;  /* 0x000000b808ac723c */ /* 0x042ff000000018ac */
        /* <DEDUP_REMOVED lines=12> */
[C---:B----4-:R-:W-:Y:S08]  /*a6f0*/  HMMA.16816.F32 R172, R4.reuse, R192, R172 ;  /* 0x000000c004ac723c */ /* 0x050ff000000018ac */
[----:B------:R-:W-:Y:S01]  /*a700*/  HMMA.16816.F32 R168, R4, R194, R168 ;  /* 0x000000c204a8723c */ /* 0x000fe200000018a8 */
[----:B------:R-:W-:Y:S04]  /*a710*/  LDSM.16.M88.4 R192, [R228+0x6000] ;  /* 0x00600000e4c0783b */ /* 0x000fe80000000200 */
[----:B------:R-:W4:Y:S03]  /*a720*/  LDSM.16.M88.4 R4, [R207] ;  /* 0x00000000cf04783b */ /* 0x000f260000000200 */
[C---:B-1----:R-:W-:Y:S08]  /*a730*/  HMMA.16816.F32 R24, R8.reuse, R188, R24 ;  /* 0x000000bc0818723c */ /* 0x042ff00000001818 */
[C---:B------:R-:W-:Y:S01]  /*a740*/  HMMA.16816.F32 R20, R8.reuse, R190, R20 ;  /* 0x000000be0814723c */ /* 0x040fe20000001814 */
[----:B------:R-:W1:Y:S07]  /*a750*/  LDSM.16.M88.4 R188, [R205] ;  /* 0x00000000cdbc783b */ /* 0x000e6e0000000200 */
[C---:B--2---:R-:W-:Y:S08]  /*a760*/  HMMA.16816.F32 R16, R8.reuse, R32, R16 ;  /* 0x000000200810723c */ /* 0x044ff00000001810 */
[C---:B------:R-:W-:Y:S01]  /*a770*/  HMMA.16816.F32 R12, R8.reuse, R34, R12 ;  /* 0x00000022080c723c */ /* 0x040fe2000000180c */
[----:B------:R-:W-:Y:S07]  /*a780*/  LDSM.16.M88.4 R32, [R226+0x6000] ;  /* 0x00600000e220783b */ /* 0x000fee0000000200 */
[C---:B---3--:R-:W-:Y:S08]  /*a790*/  HMMA.16816.F32 R180, R8.reuse, R28, R180 ;  /* 0x0000001c08b4723c */ /* 0x048ff000000018b4 */
[----:B------:R-:W-:Y:S01]  /*a7a0*/  HMMA.16816.F32 R176, R8, R30, R176 ;  /* 0x0000001e08b0723c */ /* 0x000fe200000018b0 */
[----:B------:R-:W2:Y:S07]  /*a7b0*/  LDSM.16.M88.4 R28, [R223+0xe000] ;  /* 0x00e00000df1c783b */ /* 0x000eae0000000200 */
[----:B----4-:R-:W-:Y:S08]  /*a7c0*/  HMMA.16816.F32 R24, R192, R4, R24 ;  /* 0x00000004c018723c */ /* 0x010ff00000001818 */
[C---:B------:R-:W-:Y:S08]  /*a7d0*/  HMMA.16816.F32 R172, R8.reuse, R184, R172 ;  /* 0x000000b808ac723c */ /* 0x040ff000000018ac */
[----:B------:R-:W-:Y:S01]  /*a7e0*/  HMMA.16816.F32 R168, R8, R186, R168 ;  /* 0x000000ba08a8723c */ /* 0x000fe200000018a8 */
[----:B------:R-:W-:Y:S04]  /*a7f0*/  LDSM.16.M88.4 R8, [R225+0x6000] ;  /* 0x00600000e108783b */ /* 0x000fe80000000200 */
[----:B------:R-:W-:Y:S03]  /*a800*/  LDSM.16.M88.4 R184, [R204] ;  /* 0x00000000ccb8783b */ /* 0x000fe60000000200 */
[C---:B------:R-:W-:Y:S01]  /*a810*/  HMMA.16816.F32 R20, R192.reuse, R6, R20 ;  /* 0x00000006c014723c */ /* 0x040fe20000001814 */
[----:B------:R-:W3:Y:S07]  /*a820*/  LDSM.16.M88.4 R4, [R216+0x6000] ;  /* 0x00600000d804783b */ /* 0x000eee0000000200 */
[----:B-1----:R-:W-:Y:S08]  /*a830*/  HMMA.16816.F32 R180, R192, R188, R180 ;  /* 0x000000bcc0b4723c */ /* 0x002ff000000018b4 */
[----:B--2---:R-:W-:Y:S08]  /*a840*/  HMMA.16816.F32 R24, R32, R28, R24 ;  /* 0x0000001c2018723c */ /* 0x004ff00000001818 */
[----:B------:R-:W-:Y:S01]  /*a850*/  HMMA.16816.F32 R176, R192, R190, R176 ;  /* 0x000000bec0b0723c */ /* 0x000fe200000018b0 */
[----:B------:R-:W1:Y:S07]  /*a860*/  LDSM.16.M88.4 R188, [R223+0xe800] ;  /* 0x00e80000dfbc783b */ /* 0x000e6e0000000200 */
[----:B------:R-:W-:Y:S08]  /*a870*/  HMMA.16816.F32 R20, R32, R30, R20 ;  /* 0x0000001e2014723c */ /* 0x000ff00000001814 */
[----:B------:R-:W-:Y:S08]  /*a880*/  HMMA.16816.F32 R16, R192, R196, R16 ;  /* 0x000000c4c010723c */ /* 0x000ff00000001810 */
[----:B---3--:R-:W-:Y:S07]  /*a890*/  HMMA.16816.F32 R24, R8, R4, R24 ;  /* 0x000000040818723c */ /* 0x008fee0000001818 */
[----:B------:R-:W-:Y:S01]  /*a8a0*/  IMAD.MOV.U32 R5, RZ, RZ, R2 ;  /* 0x000000ffff057224 */ /* 0x000fe200078e0002 */
[----:B------:R-:W-:Y:S01]  /*a8b0*/  IADD3 R2, R0, 0x1, RZ ;  /* 0x0000000100027810 */ /* 0x000fe20007ffe0ff */
[----:B------:R-:W-:Y:S01]  /*a8c0*/  IMAD.IADD R4, R236, 0x1, -R0 ;  /* 0x00000001ec047824 */ /* 0x000fe200078e0a00 */
[----:B------:R-:W-:Y:S02]  /*a8d0*/  HMMA.16816.F32 R168, R192, R186, R168 ;  /* 0x000000bac0a8723c */ /* 0x000fe400000018a8 */
[C---:B------:R-:W-:Y:S01]  /*a8e0*/  ISETP.GE.AND P6, PT, R2.reuse, R237, PT ;  /* 0x000000ed0200720c */ /* 0x040fe20003fc6270 */
[----:B------:R-:W-:Y:S01]  /*a8f0*/  IMAD.IADD R28, R239, 0x1, -R2 ;  /* 0x00000001ef1c7824 */ /* 0x000fe200078e0a02 */
[----:B------:R-:W-:Y:S01]  /*a900*/  IABS R4, R4 ;  /* 0x0000000400047213 */ /* 0x000fe20000000000 */
[----:B------:R-:W2:Y:S01]  /*a910*/  I2F R5, R5 ;  /* 0x0000000500057306 */ /* 0x000ea20000201400 */
[----:B------:R-:W-:-:S02]  /*a920*/  ISETP.GE.AND P1, PT, R2, R234, PT ;  /* 0x000000ea0200720c */ /* 0x000fc40003f26270 */
[----:B------:R-:W-:Y:S01]  /*a930*/  IABS R186, R28 ;  /* 0x0000001c00ba7213 */ /* 0x000fe20000000000 */
[----:B------:R-:W-:Y:S01]  /*a940*/  IMAD.MOV.U32 R167, RZ, RZ, R4 ;  /* 0x000000ffffa77224 */ /* 0x000fe200078e0004 */
[----:B------:R-:W3:Y:S01]  /*a950*/  LDSM.16.M88.4 R28, [R216+0x6800] ;  /* 0x00680000d81c783b */ /* 0x000ee20000000200 */
[----:B------:R-:W-:Y:S01]  /*a960*/  HMMA.16816.F32 R172, R192, R184, R172 ;  /* 0x000000b8c0ac723c */ /* 0x000fe200000018ac */
[----:B------:R-:W-:Y:S01]  /*a970*/  IMAD.IADD R4, R236, 0x1, -R2 ;  /* 0x00000001ec047824 */ /* 0x000fe200078e0a02 */
[C---:B------:R-:W-:Y:S01]  /*a980*/  ISETP.LT.OR P6, PT, R2.reuse, R238, P6 ;  /* 0x000000ee0200720c */ /* 0x040fe200037c1670 */
[----:B------:R-:W4:Y:S01]  /*a990*/  I2F R186, R186 ;  /* 0x000000ba00ba7306 */ /* 0x000f220000201400 */
[----:B------:R-:W-:Y:S02]  /*a9a0*/  ISETP.LT.OR P1, PT, R2, R235, P1 ;  /* 0x000000eb0200720c */ /* 0x000fe40000f21670 */
[----:B------:R-:W-:Y:S02]  /*a9b0*/  IABS R4, R4 ;  /* 0x0000000400047213 */ /* 0x000fe40000000000 */
[C---:B------:R-:W-:Y:S01]  /*a9c0*/  IADD3 R184, R0.reuse, 0x8, RZ ;  /* 0x0000000800b87810 */ /* 0x040fe20007ffe0ff */
[----:B------:R-:W-:Y:S01]  /*a9d0*/  HMMA.16816.F32 R20, R8, R6, R20 ;  /* 0x000000060814723c */ /* 0x000fe20000001814 */
[----:B--2---:R-:W-:Y:S01]  /*a9e0*/  FFMA.FTZ R5, R5, -UR16, R24 ;  /* 0x8000001005057c23 */ /* 0x004fe20008010018 */
[----:B------:R-:W2:Y:S01]  /*a9f0*/  I2F R167, R167 ;  /* 0x000000a700a77306 */ /* 0x000ea20000201400 */
[----:B------:R-:W-:-:S02]  /*aa00*/  IADD3 R185, R0, 0x9, RZ ;  /* 0x0000000900b97810 */ /* 0x000fc40007ffe0ff */
[----:B------:R-:W-:Y:S02]  /*aa10*/  IADD3 R24, R0, 0x10, RZ ;  /* 0x0000001000187810 */ /* 0x000fe40007ffe0ff */
[--C-:B------:R-:W-:Y:S01]  /*aa20*/  IMAD.IADD R6, R239, 0x1, -R184.reuse ;  /* 0x00000001ef067824 */ /* 0x100fe200078e0ab8 */
[----:B-1----:R-:W-:Y:S02]  /*aa30*/  HMMA.16816.F32 R16, R32, R188, R16 ;  /* 0x000000bc2010723c */ /* 0x002fe40000001810 */
[----:B------:R-:W1:Y:S01]  /*aa40*/  I2F R188, R4 ;  /* 0x0000000400bc7306 */ /* 0x000e620000201400 */
[----:B----4-:R-:W-:Y:S01]  /*aa50*/  FFMA.FTZ R186, R186, -UR16, R25 ;  /* 0x80000010baba7c23 */ /* 0x010fe20008010019 */
[----:B------:R-:W-:Y:S01]  /*aa60*/  IABS R6, R6 ;  /* 0x0000000600067213 */ /* 0x000fe20000000000 */
[C---:B------:R-:W-:Y:S02]  /*aa70*/  IMAD.IADD R25, R236.reuse, 0x1, -R184 ;  /* 0x00000001ec197824 */ /* 0x040fe400078e0ab8 */
[--C-:B------:R-:W-:Y:S01]  /*aa80*/  IMAD.IADD R189, R236, 0x1, -R185.reuse ;  /* 0x00000001ecbd7824 */ /* 0x100fe200078e0ab9 */
[----:B------:R-:W-:Y:S01]  /*aa90*/  HMMA.16816.F32 R12, R192, R198, R12 ;  /* 0x000000c6c00c723c */ /* 0x000fe2000000180c */
[----:B------:R-:W-:Y:S01]  /*aaa0*/  FSEL R186, R186, -INF , !P6 ;  /* 0xff800000baba7808 */ /* 0x000fe20007000000 */
[----:B--2---:R-:W-:Y:S01]  /*aab0*/  FFMA.FTZ R2, R167, -UR16, R26 ;  /* 0x80000010a7027c23 */ /* 0x004fe2000801001a */
[----:B------:R2:W4:Y:S01]  /*aac0*/  I2F R187, R6 ;  /* 0x0000000600bb7306 */ /* 0x0005220000201400 */
[----:B------:R-:W-:Y:S01]  /*aad0*/  FSEL R167, R5, -INF , !P0 ;  /* 0xff80000005a77808 */ /* 0x000fe20004000000 */
[----:B------:R-:W-:Y:S01]  /*aae0*/  IMAD.IADD R26, R239, 0x1, -R185 ;  /* 0x00000001ef1a7824 */ /* 0x000fe200078e0ab9 */
[----:B------:R-:W-:-:S02]  /*aaf0*/  ISETP.GE.AND P0, PT, R0, R234, PT ;  /* 0x000000ea0000720c */ /* 0x000fc40003f06270 */
[----:B------:R-:W-:Y:S02]  /*ab00*/  IABS R25, R25 ;  /* 0x0000001900197213 */ /* 0x000fe40000000000 */
[----:B------:R-:W-:Y:S01]  /*ab10*/  ISETP.LT.OR P0, PT, R0, R235, P0 ;  /* 0x000000eb0000720c */ /* 0x000fe20000701670 */
[----:B-1----:R-:W-:Y:S01]  /*ab20*/  FFMA.FTZ R27, R188, -UR16, R27 ;  /* 0x80000010bc1b7c23 */ /* 0x002fe2000801001b */
[----:B------:R-:W-:Y:S01]  /*ab30*/  ISETP.GE.AND P6, PT, R184, R234, PT ;  /* 0x000000eab800720c */ /* 0x000fe20003fc6270 */
[----:B------:R-:W-:Y:S01]  /*ab40*/  IMAD.IADD R188, R239, 0x1, -R24 ;  /* 0x00000001efbc7824 */ /* 0x000fe200078e0a18 */
[----:B------:R-:W1:Y:S01]  /*ab50*/  I2F R25, R25 ;  /* 0x0000001900197306 */ /* 0x000e620000201400 */
[----:B------:R-:W-:Y:S01]  /*ab60*/  FSEL R2, R2, -INF , !P0 ;  /* 0xff80000002027808 */ /* 0x000fe20004000000 */
[----:B---3--:R-:W-:Y:S01]  /*ab70*/  HMMA.16816.F32 R16, R8, R28, R16 ;  /* 0x0000001c0810723c */ /* 0x008fe20000001810 */
[----:B------:R-:W-:Y:S01]  /*ab80*/  ISETP.GE.AND P0, PT, R184, R237, PT ;  /* 0x000000edb800720c */ /* 0x000fe20003f06270 */
[----:B--2---:R-:W2:Y:S01]  /*ab90*/  LDSM.16.M88.4 R4, [R223+0xf000] ;  /* 0x00f00000df04783b */ /* 0x004ea20000000200 */
[----:B------:R-:W-:Y:S01]  /*aba0*/  IABS R189, R189 ;  /* 0x000000bd00bd7213 */ /* 0x000fe20000000000 */
[----:B----4-:R-:W-:Y:S01]  /*abb0*/  FFMA.FTZ R187, R187, -UR16, R20 ;  /* 0x80000010bbbb7c23 */ /* 0x010fe20008010014 */
[----:B------:R-:W-:-:S02]  /*abc0*/  IABS R26, R26 ;  /* 0x0000001a001a7213 */ /* 0x000fc40000000000 */
[C---:B------:R-:W-:Y:S01]  /*abd0*/  ISETP.LT.OR P0, PT, R184.reuse, R238, P0 ;  /* 0x000000eeb800720c */ /* 0x040fe20000701670 */
[----:B------:R-:W-:Y:S01]  /*abe0*/  HMMA.16816.F32 R12, R32, R190, R12 ;  /* 0x000000be200c723c */ /* 0x000fe2000000180c */
[----:B------:R-:W-:Y:S01]  /*abf0*/  ISETP.LT.OR P6, PT, R184, R235, P6 ;  /* 0x000000ebb800720c */ /* 0x000fe200037c1670 */
[----:B------:R-:W-:Y:S01]  /*ac00*/  IMAD.MOV.U32 R184, RZ, RZ, R189 ;  /* 0x000000ffffb87224 */ /* 0x000fe200078e00bd */
[----:B------:R-:W-:Y:S01]  /*ac10*/  IABS R28, R188 ;  /* 0x000000bc001c7213 */ /* 0x000fe20000000000 */
[----:B------:R-:W3:Y:S01]  /*ac20*/  I2F R26, R26 ;  /* 0x0000001a001a7306 */ /* 0x000ee20000201400 */
[----:B------:R-:W-:Y:S01]  /*ac30*/  FSEL R195, R27, -INF , !P1 ;  /* 0xff8000001bc37808 */ /* 0x000fe20004800000 */
[----:B-1----:R-:W-:Y:S01]  /*ac40*/  FFMA.FTZ R22, R25, -UR16, R22 ;  /* 0x8000001019167c23 */ /* 0x002fe20008010016 */
[----:B------:R-:W-:Y:S02]  /*ac50*/  IADD3 R25, R0, 0x11, RZ ;  /* 0x0000001100197810 */ /* 0x000fe40007ffe0ff */
[----:B------:R-:W-:-:S02]  /*ac60*/  ISETP.GE.AND P1, PT, R185, R237, PT ;  /* 0x000000edb900720c */ /* 0x000fc40003f26270 */
[----:B------:R-:W-:Y:S01]  /*ac70*/  FSEL R188, R187, -INF , !P0 ;  /* 0xff800000bbbc7808 */ /* 0x000fe20004000000 */
[----:B------:R-:W1:Y:S01]  /*ac80*/  I2F R20, R184 ;  /* 0x000000b800147306 */ /* 0x000e620000201400 */
[----:B------:R-:W-:Y:S01]  /*ac90*/  FSEL R197, R22, -INF , !P6 ;  /* 0xff80000016c57808 */ /* 0x000fe20007000000 */
[----:B------:R-:W-:Y:S01]  /*aca0*/  IMAD.IADD R22, R236, 0x1, -R24 ;  /* 0x00000001ec167824 */ /* 0x000fe200078e0a18 */
[C---:B------:R-:W-:Y:S02]  /*acb0*/  ISETP.GE.AND P0, PT, R185.reuse, R234, PT ;  /* 0x000000eab900720c */ /* 0x040fe40003f06270 */
[----:B------:R-:W-:Y:S02]  /*acc0*/  ISETP.GE.AND P6, PT, R24, R237, PT ;  /* 0x000000ed1800720c */ /* 0x000fe40003fc6270 */
[C---:B------:R-:W-:Y:S01]  /*acd0*/  ISETP.LT.OR P1, PT, R185.reuse, R238, P1 ;  /* 0x000000eeb900720c */ /* 0x040fe20000f21670 */
[----:B------:R4:W5:Y:S01]  /*ace0*/  I2F R27, R28 ;  /* 0x0000001c001b7306 */ /* 0x0009620000201400 */
[----:B---3--:R-:W-:Y:S01]  /*acf0*/  FFMA.FTZ R21, R26, -UR16, R21 ;  /* 0x800000101a157c23 */ /* 0x008fe20008010015 */
[----:B------:R-:W-:-:S02]  /*ad00*/  ISETP.LT.OR P0, PT, R185, R235, P0 ;  /* 0x000000ebb900720c */ /* 0x000fc40000701670 */
[----:B------:R-:W-:Y:S01]  /*ad10*/  ISETP.LT.OR P6, PT, R24, R238, P6 ;  /* 0x000000ee1800720c */ /* 0x000fe200037c1670 */
[----:B------:R-:W-:Y:S01]  /*ad20*/  HMMA.16816.F32 R12, R8, R30, R12 ;  /* 0x0000001e080c723c */ /* 0x000fe2000000180c */
[----:B------:R-:W-:Y:S01]  /*ad30*/  FSEL R198, R21, -INF , !P1 ;  /* 0xff80000015c67808 */ /* 0x000fe20004800000 */
[----:B-1----:R-:W-:Y:S01]  /*ad40*/  FFMA.FTZ R199, R20, -UR16, R23 ;  /* 0x8000001014c77c23 */ /* 0x002fe20008010017 */
[----:B------:R-:W-:Y:S02]  /*ad50*/  IABS R21, R22 ;  /* 0x0000001600157213 */ /* 0x000fe40000000000 */
[C---:B------:R-:W-:Y:S02]  /*ad60*/  ISETP.GE.AND P1, PT, R24.reuse, R234, PT ;  /* 0x000000ea1800720c */ /* 0x040fe40003f26270 */
[----:B------:R-:W-:Y:S01]  /*ad70*/  FSEL R199, R199, -INF , !P0 ;  /* 0xff800000c7c77808 */ /* 0x000fe20004000000 */
[----:B--2---:R-:W-:Y:S01]  /*ad80*/  HMMA.16816.F32 R180, R32, R4, R180 ;  /* 0x0000000420b4723c */ /* 0x004fe200000018b4 */
[----:B------:R-:W-:Y:S01]  /*ad90*/  ISETP.GE.AND P0, PT, R25, R237, PT ;  /* 0x000000ed1900720c */ /* 0x000fe20003f06270 */
[----:B----4-:R-:W-:Y:S01]  /*ada0*/  IMAD.IADD R28, R239, 0x1, -R25 ;  /* 0x00000001ef1c7824 */ /* 0x010fe200078e0a19 */
[----:B------:R1:W2:Y:S01]  /*adb0*/  I2F R193, R21 ;  /* 0x0000001500c17306 */ /* 0x0002a20000201400 */
[----:B-----5:R-:W-:Y:S01]  /*adc0*/  FFMA.FTZ R16, R27, -UR16, R16 ;  /* 0x800000101b107c23 */ /* 0x020fe20008010010 */
[----:B------:R-:W-:-:S02]  /*add0*/  ISETP.LT.OR P1, PT, R24, R235, P1 ;  /* 0x000000eb1800720c */ /* 0x000fc40000f21670 */
[----:B------:R-:W-:Y:S01]  /*ade0*/  IABS R28, R28 ;  /* 0x0000001c001c7213 */ /* 0x000fe20000000000 */
[----:B------:R-:W-:Y:S01]  /*adf0*/  IMAD.IADD R4, R236, 0x1, -R25 ;  /* 0x00000001ec047824 */ /* 0x000fe200078e0a19 */
[----:B------:R-:W-:Y:S01]  /*ae00*/  IADD3 R5, R0, 0x18, RZ ;  /* 0x0000001800057810 */ /* 0x000fe20007ffe0ff */
[----:B------:R-:W-:Y:S01]  /*ae10*/  HMMA.16816.F32 R176, R32, R6, R176 ;  /* 0x0000000620b0723c */ /* 0x000fe200000018b0 */
[----:B------:R-:W-:Y:S02]  /*ae20*/  FSEL R184, R16, -INF , !P6 ;  /* 0xff80000010b87808 */ /* 0x000fe40007000000 */
[----:B------:R-:W3:Y:S01]  /*ae30*/  I2F R28, R28 ;  /* 0x0000001c001c7306 */ /* 0x000ee20000201400 */
[----:B------:R-:W-:Y:S01]  /*ae40*/  ISETP.GE.AND P6, PT, R25, R234, PT ;  /* 0x000000ea1900720c */ /* 0x000fe20003fc6270 */
[--C-:B------:R-:W-:Y:S01]  /*ae50*/  IMAD.IADD R16, R239, 0x1, -R5.reuse ;  /* 0x00000001ef107824 */ /* 0x100fe200078e0a05 */
[C---:B------:R-:W-:Y:S02]  /*ae60*/  ISETP.LT.OR P0, PT, R25.reuse, R238, P0 ;  /* 0x000000ee1900720c */ /* 0x040fe40000701670 */
[----:B------:R-:W-:Y:S01]  /*ae70*/  ISETP.LT.OR P6, PT, R25, R235, P6 ;  /* 0x000000eb1900720c */ /* 0x000fe200037c1670 */
[----:B-1----:R-:W1:Y:S01]  /*ae80*/  LDSM.16.M88.4 R20, [R223+0xf800] ;  /* 0x00f80000df14783b */ /* 0x002e620000000200 */
[----:B------:R-:W-:Y:S01]  /*ae90*/  IABS R16, R16 ;  /* 0x0000001000107213 */ /* 0x000fe20000000000 */
[----:B--2---:R-:W-:Y:S01]  /*aea0*/  FFMA.FTZ R193, R193, -UR16, R18 ;  /* 0x80000010c1c17c23 */ /* 0x004fe20008010012 */
[----:B------:R-:W-:Y:S01]  /*aeb0*/  IABS R4, R4 ;  /* 0x0000000400047213 */ /* 0x000fe20000000000 */
[----:B------:R-:W2:Y:S01]  /*aec0*/  LDSM.16.M88.4 R24, [R216+0x7000] ;  /* 0x00700000d818783b */ /* 0x000ea20000000200 */
[----:B------:R-:W-:-:S02]  /*aed0*/  IMAD.IADD R18, R236, 0x1, -R5 ;  /* 0x00000001ec127824 */ /* 0x000fc400078e0a05 */
[----:B------:R-:W-:Y:S01]  /*aee0*/  IMAD.MOV.U32 R29, RZ, RZ, R16 ;  /* 0x000000ffff1d7224 */ /* 0x000fe200078e0010 */
[----:B------:R-:W-:Y:S01]  /*aef0*/  IADD3 R16, R0, 0x19, RZ ;  /* 0x0000001900107810 */ /* 0x000fe20007ffe0ff */
[----:B------:R-:W4:Y:S01]  /*af00*/  I2F R4, R4 ;  /* 0x0000000400047306 */ /* 0x000f220000201400 */
[----:B---3--:R-:W-:Y:S01]  /*af10*/  FFMA.FTZ R17, R28, -UR16, R17 ;  /* 0x800000101c117c23 */ /* 0x008fe20008010011 */
[----:B------:R-:W-:Y:S02]  /*af20*/  IABS R18, R18 ;  /* 0x0000001200127213 */ /* 0x000fe40000000000 */
[--C-:B------:R-:W-:Y:S01]  /*af30*/  IMAD.IADD R6, R239, 0x1, -R16.reuse ;  /* 0x00000001ef067824 */ /* 0x100fe200078e0a10 */
[----:B------:R-:W-:Y:S02]  /*af40*/  FSEL R193, R193, -INF , !P1 ;  /* 0xff800000c1c17808 */ /* 0x000fe40004800000 */
[----:B------:R-:W-:Y:S01]  /*af50*/  FSEL R30, R17, -INF , !P0 ;  /* 0xff800000111e7808 */ /* 0x000fe20004000000 */
[----:B------:R-:W3:Y:S01]  /*af60*/  I2F R29, R29 ;  /* 0x0000001d001d7306 */ /* 0x000ee20000201400 */
[----:B------:R-:W-:Y:S01]  /*af70*/  IABS R6, R6 ;  /* 0x0000000600067213 */ /* 0x000fe20000000000 */
[----:B------:R-:W-:Y:S01]  /*af80*/  IMAD.IADD R17, R236, 0x1, -R16 ;  /* 0x00000001ec117824 */ /* 0x000fe200078e0a10 */
[----:B------:R-:W-:-:S02]  /*af90*/  ISETP.GE.AND P1, PT, R5, R237, PT ;  /* 0x000000ed0500720c */ /* 0x000fc40003f26270 */
[C---:B------:R-:W-:Y:S02]  /*afa0*/  ISETP.GE.AND P0, PT, R5.reuse, R234, PT ;  /* 0x000000ea0500720c */ /* 0x040fe40003f06270 */
[----:B------:R-:W-:Y:S01]  /*afb0*/  IABS R17, R17 ;  /* 0x0000001100117213 */ /* 0x000fe20000000000 */
[----:B------:R5:W2:Y:S01]  /*afc0*/  I2F R7, R18 ;  /* 0x0000001200077306 */ /* 0x000aa20000201400 */
[----:B----4-:R-:W-:Y:S01]  /*afd0*/  FFMA.FTZ R19, R4, -UR16, R19 ;  /* 0x8000001004137c23 */ /* 0x010fe20008010013 */
[C---:B------:R-:W-:Y:S02]  /*afe0*/  ISETP.LT.OR P1, PT, R5.reuse, R238, P1 ;  /* 0x000000ee0500720c */ /* 0x040fe40000f21670 */
[----:B------:R-:W-:Y:S01]  /*aff0*/  IMAD.MOV.U32 R4, RZ, RZ, R17 ;  /* 0x000000ffff047224 */ /* 0x000fe200078e0011 */
[----:B------:R-:W-:Y:S02]  /*b000*/  ISETP.LT.OR P0, PT, R5, R235, P0 ;  /* 0x000000eb0500720c */ /* 0x000fe40000701670 */
[----:B------:R-:W-:Y:S01]  /*b010*/  IADD3 R5, R0, 0x20, RZ ;  /* 0x0000002000057810 */ /* 0x000fe20007ffe0ff */
[----:B------:R-:W4:Y:S01]  /*b020*/  I2F R6, R6 ;  /* 0x0000000600067306 */ /* 0x000f220000201400 */
[----:B---3--:R-:W-:Y:S01]  /*b030*/  FFMA.FTZ R28, R29, -UR16, R12 ;  /* 0x800000101d1c7c23 */ /* 0x008fe2000801000c */
[----:B------:R-:W-:-:S02]  /*b040*/  FSEL R31, R19, -INF , !P6 ;  /* 0xff800000131f7808 */ /* 0x000fc40007000000 */
[----:B------:R-:W-:Y:S01]  /*b050*/  IADD3 R12, R0, 0x21, RZ ;  /* 0x00000021000c7810 */ /* 0x000fe20007ffe0ff */
[--C-:B------:R-:W-:Y:S01]  /*b060*/  IMAD.IADD R19, R236, 0x1, -R5.reuse ;  /* 0x00000001ec137824 */ /* 0x100fe200078e0a05 */
[----:B------:R-:W-:Y:S01]  /*b070*/  FSEL R28, R28, -INF , !P1 ;  /* 0xff8000001c1c7808 */ /* 0x000fe20004800000 */
[----:B-1----:R-:W-:Y:S01]  /*b080*/  HMMA.16816.F32 R172, R32, R20, R172 ;  /* 0x0000001420ac723c */ /* 0x002fe200000018ac */
[----:B------:R-:W1:Y:S01]  /*b090*/  I2F R4, R4 ;  /* 0x0000000400047306 */ /* 0x000e620000201400 */
[C---:B------:R-:W-:Y:S01]  /*b0a0*/  ISETP.GE.AND P6, PT, R16.reuse, R237, PT ;  /* 0x000000ed1000720c */ /* 0x040fe20003fc6270 */
[----:B-----5:R-:W-:Y:S01]  /*b0b0*/  IMAD.IADD R18, R239, 0x1, -R5 ;  /* 0x00000001ef127824 */ /* 0x020fe200078e0a05 */
[C---:B------:R-:W-:Y:S01]  /*b0c0*/  ISETP.GE.AND P1, PT, R16.reuse, R234, PT ;  /* 0x000000ea1000720c */ /* 0x040fe20003f26270 */
[----:B--2---:R-:W-:Y:S01]  /*b0d0*/  FFMA.FTZ R7, R7, -UR16, R14 ;  /* 0x8000001007077c23 */ /* 0x004fe2000801000e */
[C---:B------:R-:W-:Y:S02]  /*b0e0*/  ISETP.LT.OR P6, PT, R16.reuse, R238, P6 ;  /* 0x000000ee1000720c */ /* 0x040fe400037c1670 */
[----:B------:R-:W-:Y:S01]  /*b0f0*/  ISETP.LT.OR P1, PT, R16, R235, P1 ;  /* 0x000000eb1000720c */ /* 0x000fe20000f21670 */
[----:B----4-:R-:W-:Y:S01]  /*b100*/  FFMA.FTZ R6, R6, -UR16, R13 ;  /* 0x8000001006067c23 */ /* 0x010fe2000801000d */
[----:B------:R-:W-:Y:S01]  /*b110*/  HMMA.16816.F32 R180, R8, R24, R180 ;  /* 0x0000001808b4723c */ /* 0x000fe200000018b4 */
[--C-:B------:R-:W-:Y:S01]  /*b120*/  IMAD.IADD R16, R239, 0x1, -R12.reuse ;  /* 0x00000001ef107824 */ /* 0x100fe200078e0a0c */
[----:B------:R-:W-:Y:S01]  /*b130*/  IABS R17, R18 ;  /* 0x0000001200117213 */ /* 0x000fe20000000000 */
[----:B------:R-:W-:Y:S01]  /*b140*/  IMAD.IADD R18, R236, 0x1, -R12 ;  /* 0x00000001ec127824 */ /* 0x000fe200078e0a0c */
[----:B------:R-:W-:-:S02]  /*b150*/  IABS R19, R19 ;  /* 0x0000001300137213 */ /* 0x000fc40000000000 */
[----:B------:R-:W-:Y:S01]  /*b160*/  FSEL R29, R7, -INF , !P0 ;  /* 0xff800000071d7808 */ /* 0x000fe20004000000 */
[----:B-1----:R-:W-:Y:S01]  /*b170*/  FFMA.FTZ R25, R4, -UR16, R15 ;  /* 0x8000001004197c23 */ /* 0x002fe2000801000f */
[----:B------:R-:W-:Y:S01]  /*b180*/  FSEL R20, R6, -INF , !P6 ;  /* 0xff80000006147808 */ /* 0x000fe20007000000 */
[----:B------:R-:W1:Y:S01]  /*b190*/  I2F R17, R17 ;  /* 0x0000001100117306 */ /* 0x000e620000201400 */
[C---:B------:R-:W-:Y:S01]  /*b1a0*/  ISETP.GE.AND P0, PT, R5.reuse, R237, PT ;  /* 0x000000ed0500720c */ /* 0x040fe20003f06270 */
[----:B------:R-:W-:Y:S01]  /*b1b0*/  HMMA.16816.F32 R176, R8, R26, R176 ;  /* 0x0000001a08b0723c */ /* 0x000fe200000018b0 */
[C---:B------:R-:W-:Y:S02]  /*b1c0*/  ISETP.GE.AND P6, PT, R5.reuse, R234, PT ;  /* 0x000000ea0500720c */ /* 0x040fe40003fc6270 */
[----:B------:R-:W-:Y:S02]  /*b1d0*/  IABS R14, R16 ;  /* 0x00000010000e7213 */ /* 0x000fe40000000000 */
[C---:B------:R-:W-:Y:S01]  /*b1e0*/  ISETP.LT.OR P0, PT, R5.reuse, R238, P0 ;  /* 0x000000ee0500720c */ /* 0x040fe20000701670 */
[----:B------:R-:W2:Y:S01]  /*b1f0*/  I2F R19, R19 ;  /* 0x0000001300137306 */ /* 0x000ea20000201400 */
[----:B------:R-:W-:Y:S01]  /*b200*/  ISETP.LT.OR P6, PT, R5, R235, P6 ;  /* 0x000000eb0500720c */ /* 0x000fe200037c1670 */
[----:B------:R-:W-:Y:S01]  /*b210*/  HMMA.16816.F32 R168, R32, R22, R168 ;  /* 0x0000001620a8723c */ /* 0x000fe200000018a8 */
[----:B------:R-:W3:Y:S01]  /*b220*/  LDSM.16.M88.4 R4, [R216+0x7800] ;  /* 0x00780000d804783b */ /* 0x000ee20000000200 */
[----:B------:R-:W-:Y:S01]  /*b230*/  IADD3 R16, R0, 0x28, RZ ;  /* 0x0000002800107810 */ /* 0x000fe20007ffe0ff */
[----:B------:R-:W-:-:S04]  /*b240*/  DEPBAR.LE SB0, 0x0 ;  /* 0x000080000000791a */ /* 0x000fc80000000000 */
[----:B------:R4:W5:Y:S01]  /*b250*/  I2F R24, R14 ;  /* 0x0000000e00187306 */ /* 0x0009620000201400 */
[----:B------:R-:W-:Y:S01]  /*b260*/  IADD3 R15, R0, 0x29, RZ ;  /* 0x00000029000f7810 */ /* 0x000fe20007ffe0ff */
[----:B-1----:R-:W-:Y:S01]  /*b270*/  FFMA.FTZ R180, R17, -UR16, R180 ;  /* 0x8000001011b47c23 */ /* 0x002fe200080100b4 */
[----:B------:R-:W-:Y:S01]  /*b280*/  FSEL R25, R25, -INF , !P1 ;  /* 0xff80000019197808 */ /* 0x000fe20004800000 */
[C---:B------:R-:W-:Y:S01]  /*b290*/  IMAD.IADD R13, R239.reuse, 0x1, -R16 ;  /* 0x00000001ef0d7824 */ /* 0x040fe200078e0a10 */
[C---:B------:R-:W-:Y:S01]  /*b2a0*/  ISETP.GE.AND P1, PT, R12.reuse, R237, PT ;  /* 0x000000ed0c00720c */ /* 0x040fe20003f26270 */
[----:B------:R-:W-:Y:S01]  /*b2b0*/  IMAD.IADD R21, R239, 0x1, -R15 ;  /* 0x00000001ef157824 */ /* 0x000fe200078e0a0f */
[----:B------:R-:W-:Y:S01]  /*b2c0*/  IABS R18, R18 ;  /* 0x0000001200127213 */ /* 0x000fe20000000000 */
[----:B--2---:R-:W-:Y:S01]  /*b2d0*/  FFMA.FTZ R182, R19, -UR16, R182 ;  /* 0x8000001013b67c23 */ /* 0x004fe200080100b6 */
[----:B------:R-:W-:Y:S02]  /*b2e0*/  ISETP.LT.OR P1, PT, R12, R238, P1 ;  /* 0x000000ee0c00720c */ /* 0x000fe40000f21670 */
[----:B------:R-:W-:-:S02]  /*b2f0*/  FSEL R190, R180, -INF , !P0 ;  /* 0xff800000b4be7808 */ /* 0x000fc40004000000 */
[----:B------:R-:W1:Y:S01]  /*b300*/  I2F R18, R18 ;  /* 0x0000001200127306 */ /* 0x000e620000201400 */
[----:B------:R-:W-:Y:S01]  /*b310*/  ISETP.GE.AND P0, PT, R12, R234, PT ;  /* 0x000000ea0c00720c */ /* 0x000fe20003f06270 */
[----:B----4-:R-:W-:Y:S01]  /*b320*/  IMAD.IADD R14, R236, 0x1, -R16 ;  /* 0x00000001ec0e7824 */ /* 0x010fe200078e0a10 */
[----:B------:R-:W-:Y:S01]  /*b330*/  FSEL R187, R182, -INF , !P6 ;  /* 0xff800000b6bb7808 */ /* 0x000fe20007000000 */
[----:B-----5:R-:W-:Y:S01]  /*b340*/  FFMA.FTZ R24, R24, -UR16, R181 ;  /* 0x8000001018187c23 */ /* 0x020fe200080100b5 */
[----:B------:R-:W-:Y:S02]  /*b350*/  ISETP.GE.AND P6, PT, R16, R237, PT ;  /* 0x000000ed1000720c */ /* 0x000fe40003fc6270 */
[----:B------:R-:W-:Y:S02]  /*b360*/  IABS R14, R14 ;  /* 0x0000000e000e7213 */ /* 0x000fe40000000000 */
[----:B------:R-:W-:Y:S02]  /*b370*/  FSEL R192, R24, -INF , !P1 ;  /* 0xff80000018c07808 */ /* 0x000fe40004800000 */
[----:B------:R-:W-:Y:S01]  /*b380*/  ISETP.GE.AND P1, PT, R16, R234, PT ;  /* 0x000000ea1000720c */ /* 0x000fe20003f26270 */
[----:B------:R-:W-:Y:S01]  /*b390*/  IMAD.MOV.U32 R26, RZ, RZ, R14 ;  /* 0x000000ffff1a7224 */ /* 0x000fe200078e000e */
[----:B------:R-:W-:Y:S01]  /*b3a0*/  IABS R14, R21 ;  /* 0x00000015000e7213 */ /* 0x000fe20000000000 */
[----:B------:R-:W-:Y:S01]  /*b3b0*/  IMAD.IADD R21, R236, 0x1, -R15 ;  /* 0x00000001ec157824 */ /* 0x000fe200078e0a0f */
[----:B------:R-:W-:Y:S01]  /*b3c0*/  ISETP.LT.OR P0, PT, R12, R235, P0 ;  /* 0x000000eb0c00720c */ /* 0x000fe20000701670 */
[----:B-1----:R-:W-:Y:S01]  /*b3d0*/  FFMA.FTZ R18, R18, -UR16, R183 ;  /* 0x8000001012127c23 */ /* 0x002fe200080100b7 */
[----:B------:R-:W-:-:S02]  /*b3e0*/  IADD3 R12, R0, 0x30, RZ ;  /* 0x00000030000c7810 */ /* 0x000fc40007ffe0ff */
[----:B------:R-:W-:Y:S01]  /*b3f0*/  IABS R13, R13 ;  /* 0x0000000d000d7213 */ /* 0x000fe20000000000 */
[C---:B---3--:R-:W-:Y:S01]  /*b400*/  HMMA.16816.F32 R172, R8.reuse, R4, R172 ;  /* 0x0000000408ac723c */ /* 0x048fe200000018ac */
[CC--:B------:R-:W-:Y:S01]  /*b410*/  ISETP.LT.OR P6, PT, R16.reuse, R238.reuse, P6 ;  /* 0x000000ee1000720c */ /* 0x0c0fe200037c1670 */
[----:B------:R-:W1:Y:S01]  /*b420*/  I2F R14, R14 ;  /* 0x0000000e000e7306 */ /* 0x000e620000201400 */
[----:B------:R-:W-:Y:S01]  /*b430*/  BAR.SYNC.DEFER_BLOCKING 0x0 ;  /* 0x0000000000007b1d */ /* 0x000fe20000010000 */
[----:B------:R-:W-:Y:S02]  /*b440*/  ISETP.LT.OR P1, PT, R16, R235, P1 ;  /* 0x000000eb1000720c */ /* 0x000fe40000f21670 */
[C---:B------:R-:W-:Y:S02]  /*b450*/  IADD3 R16, R0.reuse, 0x31, RZ ;  /* 0x0000003100107810 */ /* 0x040fe40007ffe0ff */
[----:B------:R-:W-:Y:S01]  /*b460*/  IABS R19, R21 ;  /* 0x0000001500137213 */ /* 0x000fe20000000000 */
[C---:B------:R-:W-:Y:S01]  /*b470*/  IMAD.IADD R21, R239.reuse, 0x1, -R12 ;  /* 0x00000001ef157824 */ /* 0x040fe200078e0a0c */
[----:B------:R-:W2:Y:S01]  /*b480*/  I2F R17, R13 ;  /* 0x0000000d00117306 */ /* 0x000ea20000201400 */
[----:B------:R-:W-:Y:S01]  /*b490*/  IMAD.IADD R23, R239, 0x1, -R16 ;  /* 0x00000001ef177824 */ /* 0x000fe200078e0a10 */
[----:B------:R-:W-:Y:S01]  /*b4a0*/  IADD3 R4, R0, 0x38, RZ ;  /* 0x0000003800047810 */ /* 0x000fe20007ffe0ff */
[----:B------:R-:W-:Y:S01]  /*b4b0*/  IMAD.MOV.U32 R22, RZ, RZ, R19 ;  /* 0x000000ffff167224 */ /* 0x000fe200078e0013 */
[----:B------:R-:W-:Y:S01]  /*b4c0*/  IABS R19, R21 ;  /* 0x0000001500137213 */ /* 0x000fe20000000000 */
[----:B------:R-:W-:Y:S01]  /*b4d0*/  IMAD.IADD R21, R236, 0x1, -R12 ;  /* 0x00000001ec157824 */ /* 0x000fe200078e0a0c */
[----:B------:R-:W-:Y:S01]  /*b4e0*/  IABS R23, R23 ;  /* 0x0000001700177213 */ /* 0x000fe20000000000 */
[----:B------:R-:W-:Y:S01]  /*b4f0*/  HMMA.16816.F32 R168, R8, R6, R168 ;  /* 0x0000000608a8723c */ /* 0x000fe200000018a8 */
[----:B------:R-:W-:Y:S01]  /*b500*/  FSEL R185, R18, -INF , !P0 ;  /* 0xff80000012b97808 */ /* 0x000fe20004000000 */
[----:B------:R-:W3:Y:S01]  /*b510*/  I2F R22, R22 ;  /* 0x0000001600167306 */ /* 0x000ee20000201400 */
[----:B------:R-:W-:Y:S01]  /*b520*/  IABS R21, R21 ;  /* 0x0000001500157213 */ /* 0x000fe20000000000 */
[----:B------:R-:W-:Y:S01]  /*b530*/  IMAD.MOV.U32 R18, RZ, RZ, R23 ;  /* 0x000000ffff127224 */ /* 0x000fe200078e0017 */
[C---:B------:R-:W-:Y:S01]  /*b540*/  ISETP.GE.AND P0, PT, R15.reuse, R237, PT ;  /* 0x000000ed0f00720c */ /* 0x040fe20003f06270 */
[----:B-1----:R-:W-:Y:S01]  /*b550*/  FFMA.FTZ R14, R14, -UR16, R177 ;  /* 0x800000100e0e7c23 */ /* 0x002fe200080100b1 */
[----:B------:R-:W-:Y:S01]  /*b560*/  IADD3 R0, R0, 0x39, RZ ;  /* 0x0000003900007810 */ /* 0x000fe20007ffe0ff */
[----:B------:R-:W-:Y:S01]  /*b570*/  IMAD.MOV.U32 R5, RZ, RZ, R21 ;  /* 0x000000ffff057224 */ /* 0x000fe200078e0015 */
[----:B------:R-:W-:Y:S01]  /*b580*/  ISETP.LT.OR P0, PT, R15, R238, P0 ;  /* 0x000000ee0f00720c */ /* 0x000fe20000701670 */
[----:B------:R-:W1:Y:S01]  /*b590*/  I2F R13, R26 ;  /* 0x0000001a000d7306 */ /* 0x000e620000201400 */
[----:B--2---:R-:W-:-:S02]  /*b5a0*/  FFMA.FTZ R17, R17, -UR16, R176 ;  /* 0x8000001011117c23 */ /* 0x004fc400080100b0 */
[----:B------:R-:W-:Y:S01]  /*b5b0*/  IMAD.IADD R7, R236, 0x1, -R4 ;  /* 0x00000001ec077824 */ /* 0x000fe200078e0a04 */
[----:B------:R-:W-:Y:S01]  /*b5c0*/  FSEL R196, R14, -INF , !P0 ;  /* 0xff8000000ec47808 */ /* 0x000fe20004000000 */
[----:B------:R-:W-:Y:S01]  /*b5d0*/  IMAD.IADD R21, R236, 0x1, -R16 ;  /* 0x00000001ec157824 */ /* 0x000fe200078e0a10 */
[----:B------:R-:W-:Y:S01]  /*b5e0*/  FSEL R194, R17, -INF , !P6 ;  /* 0xff80000011c27808 */ /* 0x000fe20007000000 */
[----:B------:R-:W-:Y:S01]  /*b5f0*/  IMAD.IADD R17, R239, 0x1, -R4 ;  /* 0x00000001ef117824 */ /* 0x000fe200078e0a04 */
[----:B------:R-:W2:Y:S01]  /*b600*/  I2F R18, R18 ;  /* 0x0000001200127306 */ /* 0x000ea20000201400 */
[----:B------:R-:W-:Y:S01]  /*b610*/  IABS R7, R7 ;  /* 0x0000000700077213 */ /* 0x000fe20000000000 */
[----:B---3--:R-:W-:Y:S01]  /*b620*/  FFMA.FTZ R22, R22, -UR16, R179 ;  /* 0x8000001016167c23 */ /* 0x008fe200080100b3 */
[----:B------:R-:W-:Y:S01]  /*b630*/  ISETP.GE.AND P6, PT, R15, R234, PT ;  /* 0x000000ea0f00720c */ /* 0x000fe20003fc6270 */
[--C-:B------:R-:W-:Y:S01]  /*b640*/  IMAD.IADD R8, R239, 0x1, -R0.reuse ;  /* 0x00000001ef087824 */ /* 0x100fe200078e0a00 */
[----:B------:R-:W-:Y:S01]  /*b650*/  IABS R21, R21 ;  /* 0x0000001500157213 */ /* 0x000fe20000000000 */
[----:B------:R-:W-:Y:S01]  /*b660*/  IMAD.IADD R9, R236, 0x1, -R0 ;  /* 0x00000001ec097824 */ /* 0x000fe200078e0a00 */
[----:B------:R-:W-:Y:S01]  /*b670*/  ISETP.LT.OR P6, PT, R15, R235, P6 ;  /* 0x000000eb0f00720c */ /* 0x000fe200037c1670 */
[----:B------:R-:W3:Y:S01]  /*b680*/  I2F R19, R19 ;  /* 0x0000001300137306 */ /* 0x000ee20000201400 */
[----:B------:R-:W-:Y:S01]  /*b690*/  IABS R17, R17 ;  /* 0x0000001100117213 */ /* 0x000fe20000000000 */
[----:B------:R-:W-:Y:S01]  /*b6a0*/  IMAD.MOV.U32 R15, RZ, RZ, R21 ;  /* 0x000000ffff0f7224 */ /* 0x000fe200078e0015 */
[----:B------:R-:W-:Y:S01]  /*b6b0*/  FSEL R189, R22, -INF , !P6 ;  /* 0xff80000016bd7808 */ /* 0x000fe20007000000 */
[----:B-1----:R-:W-:Y:S01]  /*b6c0*/  FFMA.FTZ R13, R13, -UR16, R178 ;  /* 0x800000100d0d7c23 */ /* 0x002fe200080100b2 */
[----:B------:R-:W-:-:S02]  /*b6d0*/  ISETP.GE.AND P6, PT, R16, R237, PT ;  /* 0x000000ed1000720c */ /* 0x000fc40003fc6270 */
[----:B------:R-:W-:Y:S01]  /*b6e0*/  IABS R8, R8 ;  /* 0x0000000800087213 */ /* 0x000fe20000000000 */
[----:B------:R-:W1:Y:S01]  /*b6f0*/  I2F R5, R5 ;  /* 0x0000000500057306 */ /* 0x000e620000201400 */
[----:B--2---:R-:W-:Y:S01]  /*b700*/  FFMA.FTZ R18, R18, -UR16, R173 ;  /* 0x8000001012127c23 */ /* 0x004fe200080100ad */
[----:B------:R-:W-:Y:S02]  /*b710*/  ISETP.LT.OR P6, PT, R16, R238, P6 ;  /* 0x000000ee1000720c */ /* 0x000fe400037c1670 */
[----:B------:R-:W-:Y:S02]  /*b720*/  FSEL R191, R13, -INF , !P1 ;  /* 0xff8000000dbf7808 */ /* 0x000fe40004800000 */
[C---:B------:R-:W-:Y:S02]  /*b730*/  ISETP.GE.AND P1, PT, R12.reuse, R237, PT ;  /* 0x000000ed0c00720c */ /* 0x040fe40003f26270 */
[----:B------:R-:W2:Y:S01]  /*b740*/  I2F R7, R7 ;  /* 0x0000000700077306 */ /* 0x000ea20000201400 */
[----:B------:R-:W-:Y:S01]  /*b750*/  ISETP.GE.AND P0, PT, R12, R234, PT ;  /* 0x000000ea0c00720c */ /* 0x000fe20003f06270 */
[----:B---3--:R-:W-:Y:S01]  /*b760*/  FFMA.FTZ R19, R19, -UR16, R172 ;  /* 0x8000001013137c23 */ /* 0x008fe200080100ac */
[----:B------:R-:W-:-:S02]  /*b770*/  IABS R9, R9 ;  /* 0x0000000900097213 */ /* 0x000fc40000000000 */
[----:B------:R-:W-:Y:S02]  /*b780*/  FSEL R180, R18, -INF , !P6 ;  /* 0xff80000012b47808 */ /* 0x000fe40007000000 */
[----:B------:R-:W-:Y:S01]  /*b790*/  ISETP.GE.AND P6, PT, R4, R234, PT ;  /* 0x000000ea0400720c */ /* 0x000fe20003fc6270 */
[----:B------:R-:W3:Y:S01]  /*b7a0*/  I2F R6, R15 ;  /* 0x0000000f00067306 */ /* 0x000ee20000201400 */
[----:B-1----:R-:W-:Y:S01]  /*b7b0*/  FFMA.FTZ R5, R5, -UR16, R174 ;  /* 0x8000001005057c23 */ /* 0x002fe200080100ae */
[C---:B------:R-:W-:Y:S02]  /*b7c0*/  ISETP.LT.OR P1, PT, R12.reuse, R238, P1 ;  /* 0x000000ee0c00720c */ /* 0x040fe40000f21670 */
[-C--:B------:R-:W-:Y:S02]  /*b7d0*/  ISETP.LT.OR P0, PT, R12, R235.reuse, P0 ;  /* 0x000000eb0c00720c */ /* 0x080fe40000701670 */
[----:B------:R-:W-:Y:S02]  /*b7e0*/  ISETP.LT.OR P6, PT, R4, R235, P6 ;  /* 0x000000eb0400720c */ /* 0x000fe400037c1670 */
[----:B------:R-:W1:Y:S01]  /*b7f0*/  I2F R17, R17 ;  /* 0x0000001100117306 */ /* 0x000e620000201400 */
[----:B--2---:R-:W-:Y:S01]  /*b800*/  FFMA.FTZ R7, R7, -UR16, R170 ;  /* 0x8000001007077c23 */ /* 0x004fe200080100aa */
[----:B------:R-:W-:-:S02]  /*b810*/  FSEL R182, R19, -INF , !P1 ;  /* 0xff80000013b67808 */ /* 0x000fc40004800000 */
[----:B------:R-:W-:Y:S02]  /*b820*/  FSEL R33, R5, -INF , !P0 ;  /* 0xff80000005217808 */ /* 0x000fe40004000000 */
[----:B------:R-:W-:Y:S02]  /*b830*/  ISETP.GE.AND P1, PT, R16, R234, PT ;  /* 0x000000ea1000720c */ /* 0x000fe40003f26270 */
[----:B------:R-:W2:Y:S01]  /*b840*/  I2F R8, R8 ;  /* 0x0000000800087306 */ /* 0x000ea20000201400 */
[----:B---3--:R-:W-:Y:S01]  /*b850*/  FFMA.FTZ R6, R6, -UR16, R175 ;  /* 0x8000001006067c23 */ /* 0x008fe200080100af */
[----:B------:R-:W-:Y:S02]  /*b860*/  ISETP.GE.AND P0, PT, R4, R237, PT ;  /* 0x000000ed0400720c */ /* 0x000fe40003f06270 */
[----:B------:R-:W-:Y:S02]  /*b870*/  FSEL R175, R7, -INF , !P6 ;  /* 0xff80000007af7808 */ /* 0x000fe40007000000 */
[----:B------:R-:W-:-:S02]  /*b880*/  PLOP3.LUT P6, PT, PT, PT, UP0, 0x80, 0x0 ;  /* 0x000000000000781c */ /* 0x000fc40003fcf008 */
[----:B------:R-:W3:Y:S01]  /*b890*/  I2F R10, R9 ;  /* 0x00000009000a7306 */ /* 0x000ee20000201400 */
[----:B-1----:R-:W-:Y:S01]  /*b8a0*/  FFMA.FTZ R17, R17, -UR16, R168 ;  /* 0x8000001011117c23 */ /* 0x002fe200080100a8 */
[----:B------:R-:W-:Y:S02]  /*b8b0*/  ISETP.LT.OR P1, PT, R16, R235, P1 ;  /* 0x000000eb1000720c */ /* 0x000fe40000f21670 */
[----:B------:R-:W-:Y:S02]  /*b8c0*/  ISETP.LT.OR P0, PT, R4, R238, P0 ;  /* 0x000000ee0400720c */ /* 0x000fe40000701670 */
[----:B------:R-:W-:Y:S02]  /*b8d0*/  FSEL R177, R6, -INF , !P1 ;  /* 0xff80000006b17808 */ /* 0x000fe40004800000 */
[----:B------:R-:W-:Y:S01]  /*b8e0*/  FSEL R34, R17, -INF , !P0 ;  /* 0xff80000011227808 */ /* 0x000fe20004000000 */
[----:B--2---:R-:W-:Y:S01]  /*b8f0*/  FFMA.FTZ R8, R8, -UR16, R169 ;  /* 0x8000001008087c23 */ /* 0x004fe200080100a9 */
[----:B------:R-:W-:-:S02]  /*b900*/  ISETP.GE.AND P1, PT, R0, R237, PT ;  /* 0x000000ed0000720c */ /* 0x000fc40003f26270 */
[C---:B------:R-:W-:Y:S02]  /*b910*/  ISETP.GE.AND P0, PT, R0.reuse, R234, PT ;  /* 0x000000ea0000720c */ /* 0x040fe40003f06270 */
[----:B------:R-:W-:Y:S01]  /*b920*/  ISETP.LT.OR P1, PT, R0, R238, P1 ;  /* 0x000000ee0000720c */ /* 0x000fe20000f21670 */
[----:B---3--:R-:W-:Y:S01]  /*b930*/  FFMA.FTZ R10, R10, -UR16, R171 ;  /* 0x800000100a0a7c23 */ /* 0x008fe200080100ab */
        /* <DEDUP_REMOVED lines=81> */
.L_x_7553:
[----:B------:R-:W-:Y:S02]  /*be50*/  ULDC UR10, c[0x0][0x198] ;  /* 0x00006600000a7ab9 */ /* 0x000fe40000000800 */
[----:B------:R-:W-:-:S04]  /*be60*/  ULEA UR10, -UR10, URZ, 0x6 ;  /* 0x0000003f0a0a7291 */ /* 0x000fc8000f8e313f */
[----:B------:R-:W-:Y:S02]  /*be70*/  USHF.R.S32.HI UR8, URZ, 0x1f, UR10 ;  /* 0x0000001f3f087899 */ /* 0x000fe4000801140a */
.L_x_7554:
[C---:B------:R-:W-:Y:S01]  /*be80*/  @!P4 IADD3 R7, P0, R166.reuse, UR10, RZ ;  /* 0x0000000aa607cc10 */ /* 0x040fe2000ff1e0ff */
[----:B------:R-:W-:Y:S01]  /*be90*/  UIADD3 UR4, UP1, UP0, UR24, UR10, UR24 ;  /* 0x0000000a18047290 */ /* 0x000fe2000f83e018 */
[C---:B------:R-:W-:Y:S01]  /*bea0*/  @!P3 IADD3 R5, P1, R166.reuse, UR10, RZ ;  /* 0x0000000aa605bc10 */ /* 0x040fe2000ff3e0ff */
[----:B------:R1:W-:Y:S01]  /*beb0*/  @P5 STS.128 [R232+0x8000], RZ ;  /* 0x008000ffe8005388 */ /* 0x0003e20000000c00 */
[----:B------:R-:W-:Y:S01]  /*bec0*/  @!P4 IADD3.X R0, R165, UR8, RZ, P0, !PT ;  /* 0x00000008a500cc10 */ /* 0x000fe200087fe4ff */
[----:B------:R-:W-:Y:S01]  /*bed0*/  UIADD3.X UR6, UR23, UR8, UR23, UP1, UP0 ;  /* 0x0000000817067290 */ /* 0x000fe20008fe0417 */
[----:B------:R-:W-:Y:S01]  /*bee0*/  @!P4 LEA R168, P0, R7, c[0x0][0x168], 0x1 ;  /* 0x00005a0007a8ca11 */ /* 0x000fe200078008ff */
[----:B------:R-:W-:Y:S01]  /*bef0*/  UIADD3 UR5, UP1, UR24, UR4, URZ ;  /* 0x0000000418057290 */ /* 0x000fe2000ff3e03f */
[----:B------:R-:W-:Y:S01]  /*bf00*/  @!P3 IADD3.X R4, R165, UR8, RZ, P1, !PT ;  /* 0x00000008a504bc10 */ /* 0x000fe20008ffe4ff */
[----:B------:R-:W-:Y:S01]  /*bf10*/  VOTEU.ALL UP0, P5 ;  /* 0x00000000003f7886 */ /* 0x000fe20002800000 */
[----:B------:R-:W-:Y:S01]  /*bf20*/  @!P4 LEA.HI.X R169, R7, c[0x0][0x16c], R0, 0x1, P0 ;  /* 0x00005b0007a9ca11 */ /* 0x000fe200000f0c00 */
[----:B------:R-:W-:Y:S01]  /*bf30*/  BSSY B0, `(.L_x_7555) ;  /* 0x000008f000007945 */ /* 0x000fe20003800000 */
[----:B------:R-:W-:-:S02]  /*bf40*/  @!P2 IADD3 R7, P0, R166, UR10, RZ ;  /* 0x0000000aa607ac10 */ /* 0x000fc4000ff1e0ff */
[----:B------:R-:W-:Y:S01]  /*bf50*/  @!P3 LEA R16, P1, R5, c[0x0][0x168], 0x1 ;  /* 0x00005a000510ba11 */ /* 0x000fe200078208ff */
[----:B------:R-:W-:Y:S01]  /*bf60*/  @!UP0 UIADD3 UR11, UP2, UR24, UR10, URZ ;  /* 0x0000000a180b8290 */ /* 0x000fe2000ff5e03f */
[----:B------:R-:W-:Y:S02]  /*bf70*/  @!P2 IADD3.X R0, R165, UR8, RZ, P0, !PT ;  /* 0x00000008a500ac10 */ /* 0x000fe400087fe4ff */
[----:B------:R-:W-:Y:S01]  /*bf80*/  @!P3 LEA.HI.X R17, R5, c[0x0][0x16c], R4, 0x1, P1 ;  /* 0x00005b000511ba11 */ /* 0x000fe200008f0c04 */
[----:B------:R-:W-:Y:S01]  /*bf90*/  IMAD.U32 R5, RZ, RZ, UR10 ;  /* 0x0000000aff057e24 */ /* 0x000fe2000f8e00ff */
[C---:B------:R-:W-:Y:S01]  /*bfa0*/  @!P2 LEA R14, P0, R7.reuse, c[0x0][0x168], 0x1 ;  /* 0x00005a00070eaa11 */ /* 0x040fe200078008ff */
[----:B------:R-:W-:Y:S01]  /*bfb0*/  IMAD.U32 R4, RZ, RZ, UR8 ;  /* 0x00000008ff047e24 */ /* 0x000fe2000f8e00ff */
[----:B------:R-:W-:Y:S02]  /*bfc0*/  @!UP0 UIADD3.X UR9, UR23, UR8, URZ, UP2, !UPT ;  /* 0x0000000817098290 */ /* 0x000fe400097fe43f */
[----:B------:R-:W-:Y:S01]  /*bfd0*/  @!P2 LEA.HI.X R15, R7, c[0x0][0x16c], R0, 0x1, P0 ;  /* 0x00005b00070faa11 */ /* 0x000fe200000f0c00 */
[----:B------:R-:W-:Y:S01]  /*bfe0*/  IMAD.U32 R0, RZ, RZ, UR8 ;  /* 0x00000008ff007e24 */ /* 0x000fe2000f8e00ff */
[----:B------:R-:W-:-:S04]  /*bff0*/  @!P4 IADD3 R7, P1, P0, R166, UR24, R5 ;  /* 0x00000018a607cc10 */ /* 0x000fc8000f83e005 */
[----:B------:R-:W-:Y:S02]  /*c000*/  @!P4 IADD3.X R6, R165, UR23, R0, P1, P0 ;  /* 0x00000017a506cc10 */ /* 0x000fe40008fe0400 */
[----:B------:R-:W-:Y:S02]  /*c010*/  @!P4 LEA R26, P0, R7, c[0x0][0x168], 0x1 ;  /* 0x00005a00071aca11 */ /* 0x000fe400078008ff */
[----:B------:R-:W-:Y:S02]  /*c020*/  @!P5 LEA R172, P1, R5, R242, 0x1 ;  /* 0x000000f205acd211 */ /* 0x000fe400078208ff */
[----:B------:R-:W-:Y:S01]  /*c030*/  @!P4 LEA.HI.X R27, R7, c[0x0][0x16c], R6, 0x1, P0 ;  /* 0x00005b00071bca11 */ /* 0x000fe200000f0c06 */
[----:B------:R-:W-:Y:S01]  /*c040*/  IMAD.U32 R7, RZ, RZ, UR4 ;  /* 0x00000004ff077e24 */ /* 0x000fe2000f8e00ff */
[----:B------:R-:W-:Y:S01]  /*c050*/  @!P5 LEA.HI.X R173, R5, R243, R4, 0x1, P1 ;  /* 0x000000f305add211 */ /* 0x000fe200008f0c04 */
[----:B------:R-:W-:Y:S01]  /*c060*/  IMAD.U32 R4, RZ, RZ, UR6 ;  /* 0x00000006ff047e24 */ /* 0x000fe2000f8e00ff */
[----:B------:R-:W-:-:S03]  /*c070*/  @!P3 IADD3 R9, P1, P0, R166, UR24, R5 ;  /* 0x00000018a609bc10 */ /* 0x000fc6000f83e005 */
[----:B------:R-:W-:Y:S01]  /*c080*/  @!PT LDS RZ, [RZ] ;  /* 0x00000000fffff984 */ /* 0x000fe20000000800 */
[----:B------:R-:W-:Y:S01]  /*c090*/  @!PT LDS RZ, [RZ] ;  /* 0x00000000fffff984 */ /* 0x000fe20000000800 */
[----:B------:R-:W-:Y:S01]  /*c0a0*/  @!PT LDS RZ, [RZ] ;  /* 0x00000000fffff984 */ /* 0x000fe20000000800 */
[----:B------:R1:W-:Y:S01]  /*c0b0*/  @!P5 LDGSTS.E.BYPASS.LTC128B.128 [R232+0x8000], [R172.64] ;  /* 0x08000000ace8dfae */ /* 0x0003e2000b901d54 */
[C-C-:B------:R-:W-:Y:S02]  /*c0c0*/  @!P3 IADD3.X R6, R165.reuse, UR23, R0.reuse, P1, P0 ;  /* 0x00000017a506bc10 */ /* 0x140fe40008fe0400 */
[----:B------:R-:W-:Y:S01]  /*c0d0*/  @!P2 IADD3 R5, P1, P0, R166, UR24, R5 ;  /* 0x00000018a605ac10 */ /* 0x000fe2000f83e005 */
[----:B------:R1:W-:Y:S03]  /*c0e0*/  @P4 STS.128 [R232+0xa000], RZ ;  /* 0x00a000ffe8004388 */ /* 0x0003e60000000c00 */
[----:B------:R-:W-:Y:S01]  /*c0f0*/  @!P2 IADD3.X R0, R165, UR23, R0, P1, P0 ;  /* 0x00000017a500ac10 */ /* 0x000fe20008fe0400 */
[----:B------:R-:W-:Y:S01]  /*c100*/  @!PT LDS RZ, [RZ] ;  /* 0x00000000fffff984 */ /* 0x000fe20000000800 */
[----:B------:R-:W-:Y:S01]  /*c110*/  @!PT LDS RZ, [RZ] ;  /* 0x00000000fffff984 */ /* 0x000fe20000000800 */
[----:B------:R-:W-:Y:S01]  /*c120*/  @!PT LDS RZ, [RZ] ;  /* 0x00000000fffff984 */ /* 0x000fe20000000800 */
[----:B------:R1:W-:Y:S01]  /*c130*/  @!P4 LDGSTS.E.BYPASS.LTC128B.128 [R232+0xa000], [R168.64+0x80] ;  /* 0x0a000080a8e8cfae */ /* 0x0003e2000b901d54 */
[----:B------:R-:W-:Y:S02]  /*c140*/  @!P3 LEA R12, P0, R9, c[0x0][0x168], 0x1 ;  /* 0x00005a00090cba11 */ /* 0x000fe400078008ff */
[----:B------:R-:W-:Y:S01]  /*c150*/  @!P5 LEA R22, P1, R7, R242, 0x1 ;  /* 0x000000f20716d211 */ /* 0x000fe200078208ff */
[----:B------:R1:W-:Y:S01]  /*c160*/  @P3 STS.128 [R232+0xc000], RZ ;  /* 0x00c000ffe8003388 */ /* 0x0003e20000000c00 */
[----:B------:R-:W-:-:S02]  /*c170*/  @!P3 LEA.HI.X R13, R9, c[0x0][0x16c], R6, 0x1, P0 ;  /* 0x00005b00090dba11 */ /* 0x000fc400000f0c06 */
[----:B------:R-:W-:Y:S01]  /*c180*/  @!P2 LEA R10, P0, R5, c[0x0][0x168], 0x1 ;  /* 0x00005a00050aaa11 */ /* 0x000fe200078008ff */
[----:B------:R-:W-:Y:S01]  /*c190*/  @!PT LDS RZ, [RZ] ;  /* 0x00000000fffff984 */ /* 0x000fe20000000800 */
[----:B------:R-:W-:Y:S01]  /*c1a0*/  @!PT LDS RZ, [RZ] ;  /* 0x00000000fffff984 */ /* 0x000fe20000000800 */
[----:B------:R-:W-:Y:S01]  /*c1b0*/  @!PT LDS RZ, [RZ] ;  /* 0x00000000fffff984 */ /* 0x000fe20000000800 */
[----:B------:R1:W-:Y:S01]  /*c1c0*/  @!P3 LDGSTS.E.BYPASS.LTC128B.128 [R232+0xc000], [R16.64+0x100] ;  /* 0x0c00010010e8bfae */ /* 0x0003e2000b901d54 */
[----:B------:R-:W-:Y:S02]  /*c1d0*/  @!P5 LEA.HI.X R23, R7, R243, R4, 0x1, P1 ;  /* 0x000000f30717d211 */ /* 0x000fe400008f0c04 */
[----:B------:R-:W-:Y:S01]  /*c1e0*/  @!P4 IADD3 R7, P1, R166, UR4, RZ ;  /* 0x00000004a607cc10 */ /* 0x000fe2000ff3e0ff */
[----:B------:R1:W-:Y:S01]  /*c1f0*/  @P2 STS.128 [R232+0xe000], RZ ;  /* 0x00e000ffe8002388 */ /* 0x0003e20000000c00 */
[----:B------:R-:W-:Y:S02]  /*c200*/  @!P2 LEA.HI.X R11, R5, c[0x0][0x16c], R0, 0x1, P0 ;  /* 0x00005b00050baa11 */ /* 0x000fe400000f0c00 */
[----:B------:R-:W-:Y:S01]  /*c210*/  @!P4 IADD3.X R0, R165, UR6, RZ, P1, !PT ;  /* 0x00000006a500cc10 */ /* 0x000fe20008ffe4ff */
[----:B------:R-:W-:Y:S01]  /*c220*/  @!PT LDS RZ, [RZ] ;  /* 0x00000000fffff984 */ /* 0x000fe20000000800 */
[----:B------:R-:W-:Y:S01]  /*c230*/  @!PT LDS RZ, [RZ] ;  /* 0x00000000fffff984 */ /* 0x000fe20000000800 */
[----:B------:R-:W-:Y:S01]  /*c240*/  @!PT LDS RZ, [RZ] ;  /* 0x00000000fffff984 */ /* 0x000fe20000000800 */
[----:B------:R1:W-:Y:S01]  /*c250*/  @!P2 LDGSTS.E.BYPASS.LTC128B.128 [R232+0xe000], [R14.64+0x180] ;  /* 0x0e0001800ee8afae */ /* 0x0003e2000b901d54 */
[----:B------:R-:W-:-:S02]  /*c260*/  @!P4 LEA R18, P1, R7, c[0x0][0x168], 0x1 ;  /* 0x00005a000712ca11 */ /* 0x000fc400078208ff */
[C---:B------:R-:W-:Y:S01]  /*c270*/  @!P3 IADD3 R5, P0, R166.reuse, UR4, RZ ;  /* 0x00000004a605bc10 */ /* 0x040fe2000ff1e0ff */
[----:B------:R1:W-:Y:S01]  /*c280*/  @P5 STS.128 [R232+0x8800], RZ ;  /* 0x008800ffe8005388 */ /* 0x0003e20000000c00 */
[----:B------:R-:W-:Y:S02]  /*c290*/  @!P4 LEA.HI.X R19, R7, c[0x0][0x16c], R0, 0x1, P1 ;  /* 0x00005b000713ca11 */ /* 0x000fe400008f0c00 */
[----:B------:R-:W-:Y:S02]  /*c2a0*/  @!P3 IADD3.X R0, R165, UR6, RZ, P0, !PT ;  /* 0x00000006a500bc10 */ /* 0x000fe400087fe4ff */
[C---:B------:R-:W-:Y:S02]  /*c2b0*/  @!P3 LEA R8, P1, R5.reuse, c[0x0][0x168], 0x1 ;  /* 0x00005a000508ba11 */ /* 0x040fe400078208ff */
[----:B------:R-:W-:Y:S01]  /*c2c0*/  @!P2 IADD3 R7, P0, R166, UR4, RZ ;  /* 0x00000004a607ac10 */ /* 0x000fe2000ff1e0ff */
[----:B------:R-:W-:Y:S01]  /*c2d0*/  UIADD3.X UR4, UR23, UR6, URZ, UP1, !UPT ;  /* 0x0000000617047290 */ /* 0x000fe20008ffe43f */
[----:B------:R-:W-:Y:S01]  /*c2e0*/  @!P3 LEA.HI.X R9, R5, c[0x0][0x16c], R0, 0x1, P1 ;  /* 0x00005b000509ba11 */ /* 0x000fe200008f0c00 */
[----:B------:R-:W-:Y:S01]  /*c2f0*/  IMAD.U32 R5, RZ, RZ, UR11 ;  /* 0x0000000bff057e24 */ /* 0x000fe2000f8e00ff */
[----:B------:R-:W-:Y:S01]  /*c300*/  @!P2 IADD3.X R4, R165, UR6, RZ, P0, !PT ;  /* 0x00000006a504ac10 */ /* 0x000fe200087fe4ff */
[----:B------:R-:W-:Y:S01]  /*c310*/  IMAD.U32 R0, RZ, RZ, UR9 ;  /* 0x00000009ff007e24 */ /* 0x000fe2000f8e00ff */
[----:B------:R-:W-:-:S02]  /*c320*/  @!P2 LEA R6, P0, R7, c[0x0][0x168], 0x1 ;  /* 0x00005a000706aa11 */ /* 0x000fc400078008ff */
[-C--:B------:R-:W-:Y:S02]  /*c330*/  @!P5 LEA R170, P1, R5, R242.reuse, 0x1 ;  /* 0x000000f205aad211 */ /* 0x080fe400078208ff */
[----:B------:R-:W-:Y:S01]  /*c340*/  @!P2 LEA.HI.X R7, R7, c[0x0][0x16c], R4, 0x1, P0 ;  /* 0x00005b000707aa11 */ /* 0x000fe200000f0c04 */
[----:B------:R-:W-:Y:S01]  /*c350*/  IMAD.U32 R4, RZ, RZ, UR5 ;  /* 0x00000005ff047e24 */ /* 0x000fe2000f8e00ff */
[-C--:B------:R-:W-:Y:S01]  /*c360*/  @!P5 LEA.HI.X R171, R5, R243.reuse, R0, 0x1, P1 ;  /* 0x000000f305abd211 */ /* 0x080fe200008f0c00 */
[----:B------:R-:W-:Y:S01]  /*c370*/  IMAD.U32 R0, RZ, RZ, UR4 ;  /* 0x00000004ff007e24 */ /* 0x000fe2000f8e00ff */
[----:B------:R-:W-:Y:S02]  /*c380*/  @!P4 IADD3 R5, P0, R166, UR5, RZ ;  /* 0x00000005a605cc10 */ /* 0x000fe4000ff1e0ff */
[C---:B------:R-:W-:Y:S01]  /*c390*/  @!P5 LEA R178, P1, R4.reuse, R242, 0x1 ;  /* 0x000000f204b2d211 */ /* 0x040fe200078208ff */
[----:B------:R-:W-:Y:S01]  /*c3a0*/  @!PT LDS RZ, [RZ] ;  /* 0x00000000fffff984 */ /* 0x000fe20000000800 */
[----:B------:R-:W-:Y:S01]  /*c3b0*/  @!PT LDS RZ, [RZ] ;  /* 0x00000000fffff984 */ /* 0x000fe20000000800 */
[----:B------:R-:W-:Y:S01]  /*c3c0*/  @!PT LDS RZ, [RZ] ;  /* 0x00000000fffff984 */ /* 0x000fe20000000800 */
[----:B------:R1:W-:Y:S03]  /*c3d0*/  @!P5 LDGSTS.E.BYPASS.LTC128B.128 [R232+0x8800], [R170.64] ;  /* 0x08800000aae8dfae */ /* 0x0003e6000b901d54 */
[----:B------:R-:W-:Y:S01]  /*c3e0*/  @!P5 LEA.HI.X R179, R4, R243, R0, 0x1, P1 ;  /* 0x000000f304b3d211 */ /* 0x000fe200008f0c00 */
[----:B------:R1:W-:Y:S01]  /*c3f0*/  @P4 STS.128 [R232+0xa800], RZ ;  /* 0x00a800ffe8004388 */ /* 0x0003e20000000c00 */
[----:B------:R-:W-:-:S02]  /*c400*/  @!P4 IADD3.X R0, R165, UR4, RZ, P0, !PT ;  /* 0x00000004a500cc10 */ /* 0x000fc400087fe4ff */
[C---:B------:R-:W-:Y:S01]  /*c410*/  @!P4 LEA R200, P0, R5.reuse, c[0x0][0x168], 0x1 ;  /* 0x00005a0005c8ca11 */ /* 0x040fe200078008ff */
[----:B------:R-:W-:Y:S01]  /*c420*/  @!PT LDS RZ, [RZ] ;  /* 0x00000000fffff984 */ /* 0x000fe20000000800 */
[----:B------:R-:W-:Y:S01]  /*c430*/  @!PT LDS RZ, [RZ] ;  /* 0x00000000fffff984 */ /* 0x000fe20000000800 */
[----:B------:R-:W-:Y:S01]  /*c440*/  @!PT LDS RZ, [RZ] ;  /* 0x00000000fffff984 */ /* 0x000fe20000000800 */
[----:B------:R1:W-:Y:S03]  /*c450*/  @!P4 LDGSTS.E.BYPASS.LTC128B.128 [R232+0xa800], [R26.64+0x80] ;  /* 0x0a8000801ae8cfae */ /* 0x0003e6000b901d54 */
[----:B------:R-:W-:Y:S01]  /*c460*/  @!P4 LEA.HI.X R201, R5, c[0x0][0x16c], R0, 0x1, P0 ;  /* 0x00005b0005c9ca11 */ /* 0x000fe200000f0c00 */
[----:B------:R1:W-:Y:S01]  /*c470*/  @P3 STS.128 [R232+0xc800], RZ ;  /* 0x00c800ffe8003388 */ /* 0x0003e20000000c00 */
[----:B------:R-:W-:-:S03]  /*c480*/  @!P3 IADD3 R0, P0, R166, UR5, RZ ;  /* 0x00000005a600bc10 */ /* 0x000fc6000ff1e0ff */
[----:B------:R-:W-:Y:S01]  /*c490*/  @!PT LDS RZ, [RZ] ;  /* 0x00000000fffff984 */ /* 0x000fe20000000800 */
[----:B------:R-:W-:Y:S01]  /*c4a0*/  @!PT LDS RZ, [RZ] ;  /* 0x00000000fffff984 */ /* 0x000fe20000000800 */
[----:B------:R-:W-:Y:S01]  /*c4b0*/  @!PT LDS RZ, [RZ] ;  /* 0x00000000fffff984 */ /* 0x000fe20000000800 */
[----:B------:R1:W-:Y:S01]  /*c4c0*/  @!P3 LDGSTS.E.BYPASS.LTC128B.128 [R232+0xc800], [R12.64+0x100] ;  /* 0x0c8001000ce8bfae */ /* 0x0003e2000b901d54 */
[----:B------:R-:W-:Y:S02]  /*c4d0*/  @!P3 IADD3.X R5, R165, UR4, RZ, P0, !PT ;  /* 0x00000004a505bc10 */ /* 0x000fe400087fe4ff */
[C---:B------:R-:W-:Y:S01]  /*c4e0*/  @!P3 LEA R4, P0, R0.reuse, c[0x0][0x168], 0x1 ;  /* 0x00005a000004ba11 */ /* 0x040fe200078008ff */
[----:B------:R1:W-:Y:S03]  /*c4f0*/  @P2 STS.128 [R232+0xe800], RZ ;  /* 0x00e800ffe8002388 */ /* 0x0003e60000000c00 */
[----:B------:R-:W-:Y:S01]  /*c500*/  @!P3 LEA.HI.X R5, R0, c[0x0][0x16c], R5, 0x1, P0 ;  /* 0x00005b000005ba11 */ /* 0x000fe200000f0c05 */
        /* <DEDUP_REMOVED lines=49> */
.L_x_7556:
[----:B------:R-:W-:Y:S05]  /*c820*/  BSYNC B0 ;  /* 0x0000000000007941 */ /* 0x000fea0003800000 */
.L_x_7555:
[----:B------:R-:W0:Y:S01]  /*c830*/  LDGDEPBAR ;  /* 0x00000000000079af */ /* 0x000e220000000000 */
[----:B-1----:R-:W-:Y:S02]  /*c840*/  IMAD.U32 R5, RZ, RZ, UR10 ;  /* 0x0000000aff057e24 */ /* 0x002fe4000f8e00ff */
[----:B------:R-:W-:-:S03]  /*c850*/  IMAD.U32 R0, RZ, RZ, UR8 ;  /* 0x00000008ff007e24 */ /* 0x000fc6000f8e00ff */
[----:B------:R-:W-:-:S04]  /*c860*/  LEA R242, P0, R5, R242, 0x1 ;  /* 0x000000f205f27211 */ /* 0x000fc800078008ff */
[----:B------:R-:W-:Y:S02]  /*c870*/  LEA.HI.X R243, R5, R243, R0, 0x1, P0 ;  /* 0x000000f305f37211 */ /* 0x000fe400000f0c00 */
.L_x_7552:
        /* <DEDUP_REMOVED lines=70> */
[--C-:B------:R-:W-:Y:S02]  /*cce0*/  FFMA.FTZ R179, R28, c[0x0][0x23c], -R35.reuse ;  /* 0x00008f001cb37a23 */ /* 0x100fe40000010823 */
[--C-:B------:R-:W-:Y:S02]  /*ccf0*/  FFMA.FTZ R181, R193, c[0x0][0x23c], -R178.reuse ;  /* 0x00008f00c1b57a23 */ /* 0x100fe400000108b2 */
[----:B------:R-:W2:Y:S01]  /*cd00*/  MUFU.EX2 R166, R166 ;  /* 0x000000a600a67308 */ /* 0x000ea20000000800 */
[----:B-1----:R-:W-:Y:S01]  /*cd10*/  F2FP.PACK_AB R4, R168, R169 ;  /* 0x000000a9a804723e */ /* 0x002fe200000000ff */
[--C-:B------:R-:W-:Y:S02]  /*cd20*/  FFMA.FTZ R186, R31, c[0x0][0x23c], -R178.reuse ;  /* 0x00008f001fba7a23 */ /* 0x100fe400000108b2 */
[--C-:B------:R-:W-:Y:S02]  /*cd30*/  FFMA.FTZ R183, R29, c[0x0][0x23c], -R178.reuse ;  /* 0x00008f001db77a23 */ /* 0x100fe400000108b2 */
[----:B------:R-:W-:Y:S01]  /*cd40*/  FFMA.FTZ R188, R25, c[0x0][0x23c], -R178 ;  /* 0x00008f0019bc7a23 */ /* 0x000fe200000108b2 */
[----:B------:R-:W-:Y:S01]  /*cd50*/  LDSM.16.MT88.4 R28, [R224+0x14800] ;  /* 0x01480000e01c783b */ /* 0x000fe20000004200 */
[----:B------:R-:W-:Y:S01]  /*cd60*/  MUFU.EX2 R165, R165 ;  /* 0x000000a500a57308 */ /* 0x000fe20000000800 */
[----:B------:R-:W-:-:S02]  /*cd70*/  FFMA.FTZ R193, R192, c[0x0][0x23c], -R35 ;  /* 0x00008f00c0c17a23 */ /* 0x000fc40000010823 */
[----:B------:R-:W-:Y:S01]  /*cd80*/  LDSM.16.MT88.4 R24, [R220+0x10800] ;  /* 0x01080000dc18783b */ /* 0x000fe20000004200 */
[--C-:B------:R-:W-:Y:S02]  /*cd90*/  FFMA.FTZ R192, R194, c[0x0][0x23c], -R35.reuse ;  /* 0x00008f00c2c07a23 */ /* 0x100fe40000010823 */
[--C-:B------:R-:W-:Y:S02]  /*cda0*/  FFMA.FTZ R195, R196, c[0x0][0x23c], -R35.reuse ;  /* 0x00008f00c4c37a23 */ /* 0x100fe40000010823 */
[----:B------:R-:W1:Y:S01]  /*cdb0*/  MUFU.EX2 R2, R2 ;  /* 0x0000000200027308 */ /* 0x000e620000000800 */
[----:B--2---:R-:W-:Y:S01]  /*cdc0*/  F2FP.PACK_AB R6, R166, R167 ;  /* 0x000000a7a606723e */ /* 0x004fe200000000ff */
        /* <DEDUP_REMOVED lines=229> */
[----:B------:R-:W-:-:S03]  /*dc20*/  F2FP.PACK_AB R7, R188, R183 ;  /* 0x000000b7bc07723e */ /* 0x000fc600000000ff */
[----:B------:R-:W-:-:S04]  /*dc30*/  FADD.FTZ R3, R179, R174 ;  /* 0x000000aeb3037221 */ /* 0x000fc80000010000 */
[----:B--2---:R-:W-:Y:S01]  /*dc40*/  HMMA.16816.F32 R160, R4, R16, R160 ;  /* 0x0000001004a0723c */ /* 0x004fe200000018a0 */
[----:B------:R-:W-:-:S07]  /*dc50*/  FADD.FTZ R3, R184, R3 ;  /* 0x00000003b8037221 */ /* 0x000fce0000010000 */
        /* <DEDUP_REMOVED lines=47> */
[----:B------:R-:W-:Y:S01]  /*df50*/  F2FP.PACK_AB R4, R193, R190 ;  /* 0x000000bec104723e */ /* 0x000fe200000000ff */
[----:B------:R-:W-:Y:S01]  /*df60*/  FADD.FTZ R190, R190, R3 ;  /* 0x00000003bebe7221 */ /* 0x000fe20000010000 */
[----:B------:R-:W-:-:S02]  /*df70*/  F2FP.PACK_AB R5, R194, R187 ;  /* 0x000000bbc205723e */ /* 0x000fc400000000ff */
[----:B------:R-:W-:Y:S01]  /*df80*/  F2FP.PACK_AB R6, R195, R192 ;  /* 0x000000c0c306723e */ /* 0x000fe200000000ff */
[----:B------:R-:W-:Y:S01]  /*df90*/  FADD.FTZ R193, R193, R190 ;  /* 0x000000bec1c17221 */ /* 0x000fe20000010000 */
[----:B------:R-:W-:Y:S02]  /*dfa0*/  F2FP.PACK_AB R7, R196, R185 ;  /* 0x000000b9c407723e */ /* 0x000fe400000000ff */
[----:B------:R-:W-:Y:S01]  /*dfb0*/  MOV R3, R170 ;  /* 0x000000aa00037202 */ /* 0x000fe20000000f00 */
[----:B------:R-:W-:-:S04]  /*dfc0*/  FADD.FTZ R192, R192, R193 ;  /* 0x000000c1c0c07221 */ /* 0x000fc80000010000 */
[----:B--2---:R-:W-:Y:S01]  /*dfd0*/  HMMA.16816.F32 R136, R4, R20, R136 ;  /* 0x000000140488723c */ /* 0x004fe20000001888 */
        /* <DEDUP_REMOVED lines=73> */
[----:B------:R-:W-:Y:S03]  /*e470*/  HMMA.16816.F32 R144, R4, R28, R144 ;  /* 0x0000001c0490723c */ /* 0x000fe60000001890 */
[----:B------:R-:W-:-:S04]  /*e480*/  FADD.FTZ R0, R173, R0 ;  /* 0x00000000ad007221 */ /* 0x000fc80000010000 */
[----:B------:R-:W-:Y:S01]  /*e490*/  FADD.FTZ R181, R181, R0 ;  /* 0x00000000b5b57221 */ /* 0x000fe20000010000 */
[----:B------:R-:W-:Y:S01]  /*e4a0*/  HMMA.16816.F32 R140, R4, R30, R140 ;  /* 0x0000001e048c723c */ /* 0x000fe2000000188c */
[----:B------:R-:W4:Y:S02]  /*e4b0*/  LDSM.16.MT88.4 R28, [R222+0x15800] ;  /* 0x01580000de1c783b */ /* 0x000f240000004200 */
        /* <DEDUP_REMOVED lines=16> */
[----:B---3--:R-:W-:Y:S03]  /*e5c0*/  HMMA.16816.F32 R60, R4, R12, R60 ;  /* 0x0000000c043c723c */ /* 0x008fe6000000183c */
[----:B------:R-:W-:-:S05]  /*e5d0*/  FADD.FTZ R245, R176, R175 ;  /* 0x000000afb0f57221 */ /* 0x000fca0000010000 */
[C---:B------:R-:W-:Y:S01]  /*e5e0*/  HMMA.16816.F32 R64, R4.reuse, R14, R64 ;  /* 0x0000000e0440723c */ /* 0x040fe20000001840 */
[----:B------:R-:W3:Y:S07]  /*e5f0*/  LDSM.16.MT88.4 R12, [R221+0x17800] ;  /* 0x01780000dd0c783b */ /* 0x000eee0000004200 */
        /* <DEDUP_REMOVED lines=17> */
.L_x_7549:
[----:B------:R-:W-:Y:S05]  /*e710*/  @!P6 BRA `(.L_x_7557) ;  /* 0x000056700000e947 */ /* 0x000fea0003800000 */
[----:B------:R-:W-:Y:S01]  /*e720*/  ULDC.64 UR10, c[0x0][0x1a0] ;  /* 0x00006800000a7ab9 */ /* 0x000fe20000000a00 */
[----:B------:R-:W-:Y:S01]  /*e730*/  IMAD.MOV.U32 R0, RZ, RZ, R3 ;  /* 0x000000ffff007224 */ /* 0x000fe200078e0003 */
[----:B------:R-:W-:Y:S01]  /*e740*/  ULEA UR5, -UR10, URZ, 0x6 ;  /* 0x0000003f0a057291 */ /* 0x000fe2000f8e313f */
[----:B------:R-:W-:Y:S01]  /*e750*/  IMAD.MOV.U32 R2, RZ, RZ, R164 ;  /* 0x000000ffff027224 */ /* 0x000fe200078e00a4 */
[----:B------:R-:W-:-:S02]  /*e760*/  ULDC.64 UR8, c[0x0][0x198] ;  /* 0x0000660000087ab9 */ /* 0x000fc40000000a00 */
[----:B------:R-:W-:Y:S02]  /*e770*/  USHF.R.S32.HI UR4, URZ, 0x1f, UR5 ;  /* 0x0000001f3f047899 */ /* 0x000fe40008011405 */
[----:B------:R-:W-:Y:S01]  /*e780*/  ULEA UR12, -UR8, URZ, 0x6 ;  /* 0x0000003f080c7291 */ /* 0x000fe2000f8e313f */
[----:B------:R-:W-:-:S03]  /*e790*/  MOV R241, UR5 ;  /* 0x0000000500f17c02 */ /* 0x000fc60008000f00 */
[----:B------:R-:W-:Y:S01]  /*e7a0*/  MOV R240, UR4 ;  /* 0x0000000400f07c02 */ /* 0x000fe20008000f00 */
[----:B------:R-:W-:Y:S02]  /*e7b0*/  USHF.R.S32.HI UR6, URZ, 0x1f, UR12 ;  /* 0x0000001f3f067899 */ /* 0x000fe4000801140c */
[----:B------:R-:W-:Y:S02]  /*e7c0*/  ULDC.64 UR4, c[0x0][0x1a0] ;  /* 0x0000680000047ab9 */ /* 0x000fe40000000a00 */
.L_x_7561:
        /* <DEDUP_REMOVED lines=13> */
[----:B------:R1:W2:Y:S01]  /*e8a0*/  R2UR UR13, R3 ;  /* 0x00000000030d73c2 */ /* 0x0002a200000e0000 */
[----:B------:R-:W-:Y:S04]  /*e8b0*/  IMAD.U32 R5, RZ, RZ, UR14 ;  /* 0x0000000eff057e24 */ /* 0x000fe8000f8e00ff */
[----:B------:R-:W-:Y:S01]  /*e8c0*/  IMAD.U32 R6, RZ, RZ, UR32 ;  /* 0x00000020ff067e24 */ /* 0x000fe2000f8e00ff */
[----:B-1----:R-:W-:Y:S01]  /*e8d0*/  IABS R3, R5 ;  /* 0x0000000500037213 */ /* 0x002fe20000000000 */
[----:B--2---:R-:W1:Y:S03]  /*e8e0*/  I2F.RP R9, UR13 ;  /* 0x0000000d00097d06 */ /* 0x004e660008209400 */
[----:B------:R-:W2:Y:S07]  /*e8f0*/  R2UR UR28, R3 ;  /* 0x00000000031c73c2 */ /* 0x000eae00000e0000 */
[----:B-1----:R-:W1:Y:S02]  /*e900*/  MUFU.RCP R4, R9 ;  /* 0x0000000900047308 */ /* 0x002e640000001000 */
[----:B-1----:R-:W-:Y:S02]  /*e910*/  IADD3 R8, R4, 0xffffffe, RZ ;  /* 0x0ffffffe04087810 */ /* 0x002fe40007ffe0ff */
[----:B------:R-:W-:Y:S06]  /*e920*/  IABS R4, R6 ;  /* 0x0000000600047213 */ /* 0x000fec0000000000 */
[----:B------:R-:W1:Y:S01]  /*e930*/  F2I.FTZ.U32.TRUNC.NTZ R7, R8 ;  /* 0x0000000800077305 */ /* 0x000e62000021f000 */
[----:B------:R-:W3:Y:S08]  /*e940*/  R2UR UR30, R4 ;  /* 0x00000000041e73c2 */ /* 0x000ef000000e0000 */
[----:B-1----:R-:W1:Y:S02]  /*e950*/  R2UR UR35, R7 ;  /* 0x00000000072373c2 */ /* 0x002e6400000e0000 */
[----:B-1----:R-:W-:Y:S04]  /*e960*/  UIADD3 UR25, URZ, -UR35, URZ ;  /* 0x800000233f197290 */ /* 0x002fe8000fffe03f */
[----:B------:R-:W-:Y:S04]  /*e970*/  UIMAD UR25, UR25, UR13, URZ ;  /* 0x0000000d191972a4 */ /* 0x000fe8000f8e023f */
[----:B------:R-:W-:Y:S04]  /*e980*/  UIMAD.WIDE.U32 UR34, UR35, UR25, UR34 ;  /* 0x00000019232272a5 */ /* 0x000fe8000f8e0022 */
[----:B---3--:R-:W-:Y:S02]  /*e990*/  UIMAD.WIDE.U32 UR36, UR35, UR30, URZ ;  /* 0x0000001e232472a5 */ /* 0x008fe4000f8e003f */
[----:B--2---:R-:W-:Y:S05]  /*e9a0*/  UIMAD.WIDE.U32 UR34, UR35, UR28, URZ ;  /* 0x0000001c232272a5 */ /* 0x004fea000f8e003f */
[----:B------:R-:W-:Y:S02]  /*e9b0*/  UMOV UR33, UR37 ;  /* 0x0000002500217c82 */ /* 0x000fe40008000000 */
[----:B------:R-:W-:Y:S02]  /*e9c0*/  UMOV UR31, UR35 ;  /* 0x00000023001f7c82 */ /* 0x000fe40008000000 */
[----:B------:R-:W-:Y:S02]  /*e9d0*/  UIADD3 UR29, -UR33, URZ, URZ ;  /* 0x0000003f211d7290 */ /* 0x000fe4000fffe13f */
        /* <DEDUP_REMOVED lines=21> */
[----:B------:R-:W-:Y:S04]  /*eb30*/  @!UP1 UIADD3 UR33, -UR33, URZ, URZ ;  /* 0x0000003f21219290 */ /* 0x000fe8000fffe13f */
        /* <DEDUP_REMOVED lines=15> */
[----:B------:R-:W-:Y:S04]  /*ec30*/  UIMAD UR13, UR11, UR25, URZ ;  /* 0x000000190b0d72a4 */ /* 0x000fe8000f8e023f */
[----:B------:R-:W-:Y:S03]  /*ec40*/  UIMAD UR13, UR14, UR10, UR13 ;  /* 0x0000000a0e0d72a4 */ /* 0x000fe6000f8e020d */
[----:B------:R-:W3:Y:S01]  /*ec50*/  R2UR UR31, R11 ;  /* 0x000000000b1f73c2 */ /* 0x000ee200000e0000 */
[----:B------:R-:W-:Y:S01]  /*ec60*/  UMOV UR14, UR10 ;  /* 0x0000000a000e7c82 */ /* 0x000fe20008000000 */
[----:B-1----:R-:W-:Y:S06]  /*ec70*/  IMAD.U32 R12, RZ, RZ, UR28 ;  /* 0x0000001cff0c7e24 */ /* 0x002fec000f8e00ff */
[----:B------:R-:W1:Y:S01]  /*ec80*/  R2UR UR30, R10 ;  /* 0x000000000a1e73c2 */ /* 0x000e6200000e0000 */
[----:B--2---:R-:W-:Y:S01]  /*ec90*/  IMAD.U32 R13, RZ, RZ, UR29 ;  /* 0x0000001dff0d7e24 */ /* 0x004fe2000f8e00ff */
[----:B------:R-:W-:Y:S04]  /*eca0*/  UIMAD.WIDE.U32 UR28, UR10, UR25, URZ ;  /* 0x000000190a1c72a5 */ /* 0x000fe8000f8e003f */
[----:B------:R-:W2:Y:S01]  /*ecb0*/  LDG.E R4, [R12.64] ;  /* 0x000000140c047981 */ /* 0x000ea2000c1e1900 */
[----:B------:R-:W-:Y:S01]  /*ecc0*/  UIADD3 UR13, UR29, UR13, URZ ;  /* 0x0000000d1d0d7290 */ /* 0x000fe2000fffe03f */
[----:B------:R-:W-:Y:S01]  /*ecd0*/  IMAD.U32 R7, RZ, RZ, UR29 ;  /* 0x0000001dff077e24 */ /* 0x000fe2000f8e00ff */
[----:B------:R-:W-:Y:S01]  /*ece0*/  MOV R6, UR28 ;  /* 0x0000001c00067c02 */ /* 0x000fe20008000f00 */
[----:B---3--:R-:W-:Y:S03]  /*ecf0*/  IMAD.U32 R9, RZ, RZ, UR31 ;  /* 0x0000001fff097e24 */ /* 0x008fe6000f8e00ff */
[----:B------:R-:W-:Y:S01]  /*ed00*/  MOV R7, UR13 ;  /* 0x0000000d00077c02 */ /* 0x000fe20008000f00 */
[----:B------:R-:W-:Y:S01]  /*ed10*/  UMOV UR13, UR11 ;  /* 0x0000000b000d7c82 */ /* 0x000fe20008000000 */
[----:B-1----:R-:W-:Y:S05]  /*ed20*/  MOV R8, UR30 ;  /* 0x0000001e00087c02 */ /* 0x002fea0008000f00 */
[----:B------:R-:W2:Y:S02]  /*ed30*/  LDG.E R9, [R8.64] ;  /* 0x0000001408097981 */ /* 0x000ea4000c1e1900 */
[----:B--2---:R-:W-:Y:S04]  /*ed40*/  IMAD.IADD R4, R9, 0x1, -R4 ;  /* 0x0000000109047824 */ /* 0x004fe800078e0a04 */
[C---:B------:R-:W-:Y:S01]  /*ed50*/  IMAD.WIDE.U32 R6, R4.reuse, c[0x0][0x188], R6 ;  /* 0x0000620004067a25 */ /* 0x040fe200078e0006 */
[----:B------:R-:W-:Y:S03]  /*ed60*/  SHF.R.S32.HI R3, RZ, 0x1f, R4 ;  /* 0x0000001fff037819 */ /* 0x000fe60000011404 */
[----:B------:R-:W-:Y:S02]  /*ed70*/  IMAD.MOV.U32 R251, RZ, RZ, R6 ;  /* 0x000000fffffb7224 */ /* 0x000fe400078e0006 */
[----:B------:R-:W-:Y:S04]  /*ed80*/  IMAD R3, R3, c[0x0][0x188], RZ ;  /* 0x0000620003037a24 */ /* 0x000fe800078e02ff */
[----:B------:R-:W-:Y:S05]  /*ed90*/  IMAD R3, R4, c[0x0][0x18c], R3 ;  /* 0x0000630004037a24 */ /* 0x000fea00078e0203 */
[----:B------:R-:W-:Y:S02]  /*eda0*/  IADD3 R244, R7, R3, RZ ;  /* 0x0000000307f47210 */ /* 0x000fe40007ffe0ff */
.L_x_7558:
        /* <DEDUP_REMOVED lines=27> */
[----:B------:R-:W-:Y:S03]  /*ef60*/  IADD3 R3, P2, R252, UR27, RZ ;  /* 0x0000001bfc037c10 */ /* 0x000fe6000ff5e0ff */
        /* <DEDUP_REMOVED lines=316> */
[----:B------:R1:W2:Y:S01]  /*10330*/  R2UR UR10, R3 ;  /* 0x00000000030a73c2 */ /* 0x0002a200000e0000 */
[----:B------:R-:W-:Y:S04]  /*10340*/  IMAD.U32 R166, RZ, RZ, UR11 ;  /* 0x0000000bffa67e24 */ /* 0x000fe8000f8e00ff */
[----:B------:R-:W-:Y:S05]  /*10350*/  IMAD.U32 R165, RZ, RZ, UR32 ;  /* 0x00000020ffa57e24 */ /* 0x000fea000f8e00ff */
        /* <DEDUP_REMOVED lines=78> */
.L_x_7560:
        /* <DEDUP_REMOVED lines=117> */
.L_x_7559:
[----:B------:R-:W-:Y:S01]  /*10f90*/  MOV R164, UR22 ;  /* 0x0000001600a47c02 */ /* 0x000fe20008000f00 */
[----:B------:R-:W-:Y:S02]  /*10fa0*/  UISETP.GT.AND UP0, UPT, UR22, UR7, UPT ;  /* 0x000000071600728c */ /* 0x000fe4000bf04270 */
[----:B------:R-:W-:Y:S01]  /*10fb0*/  UMOV UR10, UR14 ;  /* 0x0000000e000a7c82 */ /* 0x000fe20008000000 */
[----:B------:R-:W-:Y:S01]  /*10fc0*/  LEA R3, R164, R231, 0x6 ;  /* 0x000000e7a4037211 */ /* 0x000fe200078e30ff */
[----:B------:R-:W-:Y:S03]  /*10fd0*/  UMOV UR11, UR13 ;  /* 0x0000000d000b7c82 */ /* 0x000fe60008000000 */
[-C--:B------:R-:W-:Y:S02]  /*10fe0*/  IADD3 R164, R239, -R3.reuse, RZ ;  /* 0x80000003efa47210 */ /* 0x080fe40007ffe0ff */
[C---:B-1----:R-:W-:Y:S02]  /*10ff0*/  IADD3 R173, R3.reuse, 0x1, RZ ;  /* 0x0000000103ad7810 */ /* 0x042fe40007ffe0ff */
[----:B------:R-:W-:Y:S02]  /*11000*/  IABS R165, R164 ;  /* 0x000000a400a57213 */ /* 0x000fe40000000000 */
[C---:B------:R-:W-:Y:S02]  /*11010*/  IADD3 R164, R236.reuse, -R3, RZ ;  /* 0x80000003eca47210 */ /* 0x040fe40007ffe0ff */
[----:B------:R-:W-:Y:S02]  /*11020*/  IADD3 R169, R3, 0x8, RZ ;  /* 0x0000000803a97810 */ /* 0x000fe40007ffe0ff */
[----:B------:R-:W-:Y:S01]  /*11030*/  IABS R167, R164 ;  /* 0x000000a400a77213 */ /* 0x000fe20000000000 */
[----:B------:R-:W-:Y:S01]  /*11040*/  I2F R165, R165 ;  /* 0x000000a500a57306 */ /* 0x000fe20000201400 */
[----:B------:R-:W-:Y:S02]  /*11050*/  IADD3 R164, R239, -R173, RZ ;  /* 0x800000adefa47210 */ /* 0x000fe40007ffe0ff */
[----:B------:R-:W-:Y:S02]  /*11060*/  IADD3 R182, R3, 0x9, RZ ;  /* 0x0000000903b67810 */ /* 0x000fe40007ffe0ff */
[----:B------:R-:W-:Y:S02]  /*11070*/  IABS R166, R164 ;  /* 0x000000a400a67213 */ /* 0x000fe40000000000 */
[----:B------:R-:W-:Y:S02]  /*11080*/  IADD3 R164, R239, -R169, RZ ;  /* 0x800000a9efa47210 */ /* 0x000fe40007ffe0ff */
[----:B------:R-:W-:Y:S01]  /*11090*/  IADD3 R168, R3, 0x10, RZ ;  /* 0x0000001003a87810 */ /* 0x000fe20007ffe0ff */
[----:B------:R-:W-:Y:S01]  /*110a0*/  I2F R167, R167 ;  /* 0x000000a700a77306 */ /* 0x000fe20000201400 */
[----:B------:R-:W-:Y:S01]  /*110b0*/  IABS R189, R164 ;  /* 0x000000a400bd7213 */ /* 0x000fe20000000000 */
[----:B------:R-:W-:Y:S01]  /*110c0*/  IMAD.IADD R164, R239, 0x1, -R182 ;  /* 0x00000001efa47824 */ /* 0x000fe200078e0ab6 */
[C---:B------:R-:W-:Y:S02]  /*110d0*/  IADD3 R188, R3.reuse, 0x11, RZ ;  /* 0x0000001103bc7810 */ /* 0x040fe40007ffe0ff */
[----:B------:R-:W-:Y:S02]  /*110e0*/  IADD3 R184, R3, 0x18, RZ ;  /* 0x0000001803b87810 */ /* 0x000fe40007ffe0ff */
[----:B------:R-:W-:Y:S02]  /*110f0*/  IABS R170, R164 ;  /* 0x000000a400aa7213 */ /* 0x000fe40000000000 */
[----:B------:R-:W-:Y:S01]  /*11100*/  IADD3 R164, R239, -R168, RZ ;  /* 0x800000a8efa47210 */ /* 0x000fe20007ffe0ff */
[----:B------:R-:W-:Y:S01]  /*11110*/  I2F R166, R166 ;  /* 0x000000a600a67306 */ /* 0x000fe20000201400 */
[----:B------:R-:W-:Y:S02]  /*11120*/  IADD3 R183, R3, 0x19, RZ ;  /* 0x0000001903b77810 */ /* 0x000fe40007ffe0ff */
[----:B------:R-:W-:Y:S02]  /*11130*/  IABS R187, R164 ;  /* 0x000000a400bb7213 */ /* 0x000fe40000000000 */
[----:B------:R-:W-:Y:S02]  /*11140*/  IADD3 R164, R239, -R188, RZ ;  /* 0x800000bcefa47210 */ /* 0x000fe40007ffe0ff */
[----:B------:R-:W-:Y:S02]  /*11150*/  IADD3 R179, R3, 0x20, RZ ;  /* 0x0000002003b37810 */ /* 0x000fe40007ffe0ff */
[----:B------:R-:W-:Y:S01]  /*11160*/  IABS R186, R164 ;  /* 0x000000a400ba7213 */ /* 0x000fe20000000000 */
[----:B------:R-:W-:Y:S01]  /*11170*/  I2F R170, R170 ;  /* 0x000000aa00aa7306 */ /* 0x000fe20000201400 */
[----:B------:R-:W-:Y:S02]  /*11180*/  IADD3 R164, R239, -R184, RZ ;  /* 0x800000b8efa47210 */ /* 0x000fe40007ffe0ff */
[----:B------:R-:W-:Y:S02]  /*11190*/  IADD3 R171, R3, 0x21, RZ ;  /* 0x0000002103ab7810 */ /* 0x000fe40007ffe0ff */
[----:B------:R-:W-:Y:S02]  /*111a0*/  IABS R185, R164 ;  /* 0x000000a400b97213 */ /* 0x000fe40000000000 */
[C---:B------:R-:W-:Y:S02]  /*111b0*/  IADD3 R164, R236.reuse, -R173, RZ ;  /* 0x800000adeca47210 */ /* 0x040fe40007ffe0ff */
[----:B------:R-:W-:Y:S01]  /*111c0*/  ISETP.GE.AND P4, PT, R173, R238, PT ;  /* 0x000000eead00720c */ /* 0x000fe20003f86270 */
[----:B------:R-:W-:Y:S01]  /*111d0*/  I2F R189, R189 ;  /* 0x000000bd00bd7306 */ /* 0x000fe20000201400 */
[----:B------:R-:W-:Y:S02]  /*111e0*/  IABS R174, R164 ;  /* 0x000000a400ae7213 */ /* 0x000fe40000000000 */
[----:B------:R-:W-:Y:S02]  /*111f0*/  IADD3 R164, R239, -R183, RZ ;  /* 0x800000b7efa47210 */ /* 0x000fe40007ffe0ff */
[C---:B------:R-:W-:Y:S02]  /*11200*/  ISETP.GE.AND P0, PT, R173.reuse, R235, PT ;  /* 0x000000ebad00720c */ /* 0x040fe40003f06270 */
[----:B------:R-:W-:Y:S01]  /*11210*/  IABS R172, R164 ;  /* 0x000000a400ac7213 */ /* 0x000fe20000000000 */
[C---:B------:R-:W-:Y:S01]  /*11220*/  IMAD.IADD R164, R236.reuse, 0x1, -R169 ;  /* 0x00000001eca47824 */ /* 0x040fe200078e0aa9 */
[C---:B------:R-:W-:Y:S01]  /*11230*/  ISETP.GE.OR P4, PT, R173.reuse, R237, !P4 ;  /* 0x000000edad00720c */ /* 0x040fe20006786670 */
[----:B------:R-:W-:Y:S01]  /*11240*/  I2F R185, R185 ;  /* 0x000000b900b97306 */ /* 0x000fe20000201400 */
[----:B------:R-:W-:Y:S02]  /*11250*/  ISETP.GE.OR P0, PT, R173, R234, !P0 ;  /* 0x000000eaad00720c */ /* 0x000fe40004706670 */
[----:B------:R-:W-:Y:S02]  /*11260*/  IABS R181, R164 ;  /* 0x000000a400b57213 */ /* 0x000fe40000000000 */
[----:B------:R-:W-:Y:S02]  /*11270*/  IADD3 R164, R239, -R179, RZ ;  /* 0x800000b3efa47210 */ /* 0x000fe40007ffe0ff */
[C---:B------:R-:W-:Y:S02]  /*11280*/  ISETP.GE.AND P1, PT, R3.reuse, R235, PT ;  /* 0x000000eb0300720c */ /* 0x040fe40003f26270 */
[----:B------:R-:W-:Y:S01]  /*11290*/  IABS R177, R164 ;  /* 0x000000a400b17213 */ /* 0x000fe20000000000 */
[----:B------:R-:W-:Y:S01]  /*112a0*/  I2F R187, R187 ;  /* 0x000000bb00bb7306 */ /* 0x000fe20000201400 */
[----:B------:R-:W-:Y:S02]  /*112b0*/  IADD3 R164, R236, -R182, RZ ;  /* 0x800000b6eca47210 */ /* 0x000fe40007ffe0ff */
[----:B------:R-:W-:Y:S02]  /*112c0*/  ISETP.GE.OR P1, PT, R3, R234, !P1 ;  /* 0x000000ea0300720c */ /* 0x000fe40004f26670 */
[----:B------:R-:W-:Y:S02]  /*112d0*/  IABS R180, R164 ;  /* 0x000000a400b47213 */ /* 0x000fe40000000000 */
[----:B------:R-:W-:Y:S02]  /*112e0*/  IADD3 R164, R239, -R171, RZ ;  /* 0x800000abefa47210 */ /* 0x000fe40007ffe0ff */
[----:B------:R-:W-:Y:S01]  /*112f0*/  ISETP.GE.AND P3, PT, R182, R238, PT ;  /* 0x000000eeb600720c */ /* 0x000fe20003f66270 */
[----:B------:R-:W-:Y:S01]  /*11300*/  I2F R186, R186 ;  /* 0x000000ba00ba7306 */ /* 0x000fe20000201400 */
[----:B------:R-:W-:Y:S02]  /*11310*/  IABS R164, R164 ;  /* 0x000000a400a47213 */ /* 0x000fe40000000000 */
[----:B------:R-:W-:Y:S02]  /*11320*/  ISETP.GE.AND P2, PT, R169, R238, PT ;  /* 0x000000eea900720c */ /* 0x000fe40003f46270 */
[----:B------:R-:W-:Y:S02]  /*11330*/  MOV R176, R164 ;  /* 0x000000a400b07202 */ /* 0x000fe40000000f00 */
[----:B------:R-:W-:Y:S02]  /*11340*/  IADD3 R164, R236, -R168, RZ ;  /* 0x800000a8eca47210 */ /* 0x000fe40007ffe0ff */
[-C--:B------:R-:W-:Y:S01]  /*11350*/  ISETP.GE.OR P3, PT, R182, R237.reuse, !P3 ;  /* 0x000000edb600720c */ /* 0x080fe20005f66670 */
[----:B------:R-:W-:Y:S01]  /*11360*/  I2F R174, R174 ;  /* 0x000000ae00ae7306 */ /* 0x000fe20000201400 */
[----:B------:R-:W-:Y:S02]  /*11370*/  IABS R164, R164 ;  /* 0x000000a400a47213 */ /* 0x000fe40000000000 */
[----:B------:R-:W-:Y:S02]  /*11380*/  ISETP.GE.AND P5, PT, R3, R238, PT ;  /* 0x000000ee0300720c */ /* 0x000fe40003fa6270 */
[C---:B------:R-:W-:Y:S02]  /*11390*/  ISETP.GE.OR P2, PT, R169.reuse, R237, !P2 ;  /* 0x000000eda900720c */ /* 0x040fe40005746670 */
[----:B------:R-:W-:Y:S02]  /*113a0*/  ISETP.GE.AND P6, PT, R169, R235, PT ;  /* 0x000000eba900720c */ /* 0x000fe40003fc6270 */
[----:B------:R-:W-:Y:S01]  /*113b0*/  ISETP.GE.OR P5, PT, R3, R237, !P5 ;  /* 0x000000ed0300720c */ /* 0x000fe20006fa6670 */
[----:B------:R1:W-:Y:S01]  /*113c0*/  I2F R173, R164 ;  /* 0x000000a400ad7306 */ /* 0x0003e20000201400 */
[----:B------:R-:W-:Y:S02]  /*113d0*/  ISETP.GE.OR P6, PT, R169, R234, !P6 ;  /* 0x000000eaa900720c */ /* 0x000fe400077c6670 */
[----:B------:R-:W-:Y:S04]  /*113e0*/  IADD3 R178, R236, -R188, RZ ;  /* 0x800000bcecb27210 */ /* 0x000fe80007ffe0ff */
[----:B------:R-:W-:Y:S03]  /*113f0*/  IABS R178, R178 ;  /* 0x000000b200b27213 */ /* 0x000fe60000000000 */
[----:B------:R-:W-:Y:S10]  /*11400*/  I2F R172, R172 ;  /* 0x000000ac00ac7306 */ /* 0x000ff40000201400 */
[----:B------:R-:W-:Y:S01]  /*11410*/  I2F R177, R177 ;  /* 0x000000b100b17306 */ /* 0x000fe20000201400 */
[----:B-1----:R-:W-:Y:S09]  /*11420*/  IADD3 R164, R3, 0x29, RZ ;  /* 0x0000002903a47810 */ /* 0x002ff20007ffe0ff */
        /* <DEDUP_REMOVED lines=8> */
[----:B------:R-:W-:Y:S01]  /*114b0*/  FSEL R166, R5, -INF , !P4 ;  /* 0xff80000005a67808 */ /* 0x000fe20006000000 */
[----:B------:R-:W-:Y:S01]  /*114c0*/  FFMA.FTZ R8, R189, -UR16, R8 ;  /* 0x80000010bd087c23 */ /* 0x000fe20008010008 */
[----:B------:R-:W-:Y:S01]  /*114d0*/  IADD3 R5, R236, -R184, RZ ;  /* 0x800000b8ec057210 */ /* 0x000fe20007ffe0ff */
[----:B------:R-:W-:Y:S01]  /*114e0*/  FFMA.FTZ R4, R165, -UR16, R4 ;  /* 0x80000010a5047c23 */ /* 0x000fe20008010004 */
[----:B------:R-:W-:Y:S01]  /*114f0*/  FSEL R167, R6, -INF , !P1 ;  /* 0xff80000006a77808 */ /* 0x000fe20004800000 */
[----:B------:R-:W-:Y:S01]  /*11500*/  FFMA.FTZ R16, R185, -UR16, R16 ;  /* 0x80000010b9107c23 */ /* 0x000fe20008010010 */
[C---:B------:R-:W-:Y:S01]  /*11510*/  ISETP.GE.AND P1, PT, R168.reuse, R238, PT ;  /* 0x000000eea800720c */ /* 0x040fe20003f26270 */
[----:B------:R-:W-:Y:S01]  /*11520*/  FFMA.FTZ R12, R187, -UR16, R12 ;  /* 0x80000010bb0c7c23 */ /* 0x000fe2000801000c */
[----:B------:R-:W-:Y:S01]  /*11530*/  ISETP.GE.AND P4, PT, R168, R235, PT ;  /* 0x000000eba800720c */ /* 0x000fe20003f86270 */
[----:B------:R-:W-:Y:S01]  /*11540*/  FFMA.FTZ R13, R186, -UR16, R13 ;  /* 0x80000010ba0d7c23 */ /* 0x000fe2000801000d */
[----:B------:R-:W-:Y:S01]  /*11550*/  IABS R5, R5 ;  /* 0x0000000500057213 */ /* 0x000fe20000000000 */
[----:B------:R-:W-:Y:S01]  /*11560*/  FFMA.FTZ R7, R174, -UR16, R7 ;  /* 0x80000010ae077c23 */ /* 0x000fe20008010007 */
[----:B------:R-:W-:Y:S01]  /*11570*/  ISETP.GE.OR P1, PT, R168, R237, !P1 ;  /* 0x000000eda800720c */ /* 0x000fe20004f26670 */
[----:B------:R-:W-:Y:S01]  /*11580*/  FFMA.FTZ R17, R172, -UR16, R17 ;  /* 0x80000010ac117c23 */ /* 0x000fe20008010011 */
[----:B------:R-:W-:Y:S01]  /*11590*/  ISETP.GE.OR P4, PT, R168, R234, !P4 ;  /* 0x000000eaa800720c */ /* 0x000fe20006786670 */
[----:B------:R-:W-:Y:S01]  /*115a0*/  FFMA.FTZ R20, R177, -UR16, R20 ;  /* 0x80000010b1147c23 */ /* 0x000fe20008010014 */
[----:B------:R-:W-:Y:S01]  /*115b0*/  FSEL R168, R9, -INF , !P3 ;  /* 0xff80000009a87808 */ /* 0x000fe20005800000 */
[----:B------:R-:W-:Y:S01]  /*115c0*/  FFMA.FTZ R10, R181, -UR16, R10 ;  /* 0x80000010b50a7c23 */ /* 0x000fe2000801000a */
[----:B------:R-:W-:Y:S01]  /*115d0*/  IADD3 R6, R3, 0x30, RZ ;  /* 0x0000003003067810 */ /* 0x000fe20007ffe0ff */
[----:B------:R-:W1:Y:S01]  /*115e0*/  I2F R9, R5 ;  /* 0x0000000500097306 */ /* 0x000e620000201400 */
[----:B------:R-:W-:Y:S01]  /*115f0*/  FSEL R170, R8, -INF , !P2 ;  /* 0xff80000008aa7808 */ /* 0x000fe20005000000 */
[----:B------:R-:W-:Y:S01]  /*11600*/  FFMA.FTZ R21, R176, -UR16, R21 ;  /* 0x80000010b0157c23 */ /* 0x000fe20008010015 */
[----:B------:R-:W-:Y:S01]  /*11610*/  IADD3 R8, R239, -R6, RZ ;  /* 0x80000006ef087210 */ /* 0x000fe20007ffe0ff */
[----:B------:R-:W-:Y:S01]  /*11620*/  FFMA.FTZ R14, R173, -UR16, R14 ;  /* 0x80000010ad0e7c23 */ /* 0x000fe2000801000e */
[----:B------:R-:W-:Y:S01]  /*11630*/  FSEL R169, R4, -INF , !P5 ;  /* 0xff80000004a97808 */ /* 0x000fe20006800000 */
[----:B------:R-:W-:Y:S01]  /*11640*/  FFMA.FTZ R15, R178, -UR16, R15 ;  /* 0x80000010b20f7c23 */ /* 0x000fe2000801000f */
[----:B------:R-:W-:Y:S02]  /*11650*/  IADD3 R4, R239, -R164, RZ ;  /* 0x800000a4ef047210 */ /* 0x000fe40007ffe0ff */
[C---:B------:R-:W-:Y:S02]  /*11660*/  ISETP.GE.AND P5, PT, R182.reuse, R235, PT ;  /* 0x000000ebb600720c */ /* 0x040fe40003fa6270 */
[----:B------:R-:W-:Y:S02]  /*11670*/  IABS R8, R8 ;  /* 0x0000000800087213 */ /* 0x000fe40000000000 */
[----:B------:R-:W-:Y:S02]  /*11680*/  IABS R4, R4 ;  /* 0x0000000400047213 */ /* 0x000fe40000000000 */
[----:B------:R-:W-:Y:S01]  /*11690*/  ISETP.GE.OR P5, PT, R182, R234, !P5 ;  /* 0x000000eab600720c */ /* 0x000fe20006fa6670 */
[----:B------:R-:W2:Y:S01]  /*116a0*/  I2F R185, R8 ;  /* 0x0000000800b97306 */ /* 0x000ea20000201400 */
[----:B------:R-:W-:Y:S02]  /*116b0*/  FSEL R194, R12, -INF , !P1 ;  /* 0xff8000000cc27808 */ /* 0x000fe40004800000 */
[-C--:B------:R-:W-:Y:S02]  /*116c0*/  ISETP.GE.AND P1, PT, R184, R238.reuse, PT ;  /* 0x000000eeb800720c */ /* 0x080fe40003f26270 */
[----:B------:R-:W-:Y:S02]  /*116d0*/  IADD3 R165, R3, 0x28, RZ ;  /* 0x0000002803a57810 */ /* 0x000fe40007ffe0ff */
[-C--:B------:R-:W-:Y:S01]  /*116e0*/  ISETP.GE.AND P2, PT, R188, R238.reuse, PT ;  /* 0x000000eebc00720c */ /* 0x080fe20003f46270 */
[----:B-1----:R-:W-:Y:S01]  /*116f0*/  FFMA.FTZ R18, R9, -UR16, R18 ;  /* 0x8000001009127c23 */ /* 0x002fe20008010012 */
[-C--:B------:R-:W-:Y:S01]  /*11700*/  ISETP.GE.OR P1, PT, R184, R237.reuse, !P1 ;  /* 0x000000edb800720c */ /* 0x080fe20004f26670 */
[----:B------:R-:W1:Y:S01]  /*11710*/  I2F R182, R4 ;  /* 0x0000000400b67306 */ /* 0x000e620000201400 */
[----:B------:R-:W-:Y:S01]  /*11720*/  ISETP.GE.OR P2, PT, R188, R237, !P2 ;  /* 0x000000edbc00720c */ /* 0x000fe20005746670 */
[----:B------:R-:W-:Y:S01]  /*11730*/  IMAD.IADD R175, R239, 0x1, -R165 ;  /* 0x00000001efaf7824 */ /* 0x000fe200078e0aa5 */
[----:B------:R-:W-:Y:S01]  /*11740*/  FSEL R174, R16, -INF , !P1 ;  /* 0xff80000010ae7808 */ /* 0x000fe20004800000 */
[C---:B------:R-:W-:Y:S01]  /*11750*/  IMAD.IADD R9, R236.reuse, 0x1, -R6 ;  /* 0x00000001ec097824 */ /* 0x040fe200078e0a06 */
[----:B------:R-:W-:Y:S02]  /*11760*/  IADD3 R5, R236, -R179, RZ ;  /* 0x800000b3ec057210 */ /* 0x000fe40007ffe0ff */
[-C--:B------:R-:W-:Y:S02]  /*11770*/  ISETP.GE.AND P1, PT, R183, R238.reuse, PT ;  /* 0x000000eeb700720c */ /* 0x080fe40003f26270 */
[----:B------:R-:W-:Y:S02]  /*11780*/  FSEL R192, R13, -INF , !P2 ;  /* 0xff8000000dc07808 */ /* 0x000fe40005000000 */
[----:B------:R-:W-:Y:S02]  /*11790*/  ISETP.GE.OR P1, PT, R183, R237, !P1 ;  /* 0x000000edb700720c */ /* 0x000fe40004f26670 */
[----:B------:R-:W-:Y:S01]  /*117a0*/  IABS R13, R5 ;  /* 0x00000005000d7213 */ /* 0x000fe20000000000 */
[----:B--2---:R-:W-:Y:S01]  /*117b0*/  FFMA.FTZ R28, R185, -UR16, R28 ;  /* 0x80000010b91c7c23 */ /* 0x004fe2000801001c */
[----:B------:R-:W-:Y:S02]  /*117c0*/  IABS R175, R175 ;  /* 0x000000af00af7213 */ /* 0x000fe40000000000 */
[----:B------:R-:W-:Y:S02]  /*117d0*/  FSEL R172, R17, -INF , !P1 ;  /* 0xff80000011ac7808 */ /* 0x000fe40004800000 */
[----:B------:R-:W-:Y:S01]  /*117e0*/  ISETP.GE.AND P1, PT, R179, R238, PT ;  /* 0x000000eeb300720c */ /* 0x000fe20003f26270 */
[----:B------:R-:W2:Y:S01]  /*117f0*/  I2F R13, R13 ;  /* 0x0000000d000d7306 */ /* 0x000ea20000201400 */
[----:B------:R-:W-:Y:S02]  /*11800*/  IADD3 R8, R3, 0x31, RZ ;  /* 0x0000003103087810 */ /* 0x000fe40007ffe0ff */
[----:B------:R-:W-:Y:S01]  /*11810*/  ISETP.GE.OR P1, PT, R179, R237, !P1 ;  /* 0x000000edb300720c */ /* 0x000fe20004f26670 */
[----:B-1----:R-:W-:Y:S01]  /*11820*/  FFMA.FTZ R25, R182, -UR16, R25 ;  /* 0x80000010b6197c23 */ /* 0x002fe20008010019 */
[----:B------:R-:W-:Y:S02]  /*11830*/  IADD3 R4, R236, -R183, RZ ;  /* 0x800000b7ec047210 */ /* 0x000fe40007ffe0ff */
[----:B------:R-:W-:Y:S02]  /*11840*/  FSEL R244, R20, -INF , !P1 ;  /* 0xff80000014f47808 */ /* 0x000fe40004800000 */
[----:B------:R-:W-:Y:S01]  /*11850*/  IABS R12, R4 ;  /* 0x00000004000c7213 */ /* 0x000fe20000000000 */
[----:B------:R-:W1:Y:S01]  /*11860*/  I2F R175, R175 ;  /* 0x000000af00af7306 */ /* 0x000e620000201400 */
[----:B------:R-:W-:Y:S01]  /*11870*/  IMAD.IADD R4, R239, 0x1, -R8 ;  /* 0x00000001ef047824 */ /* 0x000fe200078e0a08 */
[C---:B------:R-:W-:Y:S02]  /*11880*/  ISETP.GE.AND P1, PT, R171.reuse, R238, PT ;  /* 0x000000eeab00720c */ /* 0x040fe40003f26270 */
[----:B------:R-:W-:Y:S02]  /*11890*/  FSEL R5, R10, -INF , !P6 ;  /* 0xff8000000a057808 */ /* 0x000fe40007000000 */
[----:B------:R-:W-:Y:S02]  /*118a0*/  ISETP.GE.OR P1, PT, R171, R237, !P1 ;  /* 0x000000edab00720c */ /* 0x000fe40004f26670 */
[----:B------:R-:W-:Y:S02]  /*118b0*/  IABS R4, R4 ;  /* 0x0000000400047213 */ /* 0x000fe40000000000 */
[----:B------:R-:W-:Y:S01]  /*118c0*/  IADD3 R10, R236, -R171, RZ ;  /* 0x800000abec0a7210 */ /* 0x000fe20007ffe0ff */
[----:B------:R-:W3:Y:S01]  /*118d0*/  I2F R12, R12 ;  /* 0x0000000c000c7306 */ /* 0x000ee20000201400 */
[----:B------:R-:W-:Y:S02]  /*118e0*/  FSEL R246, R21, -INF , !P1 ;  /* 0xff80000015f67808 */ /* 0x000fe40004800000 */
[----:B------:R-:W-:Y:S01]  /*118f0*/  FSEL R195, R14, -INF , !P4 ;  /* 0xff8000000ec37808 */ /* 0x000fe20006000000 */
[----:B--2---:R-:W-:Y:S01]  /*11900*/  FFMA.FTZ R22, R13, -UR16, R22 ;  /* 0x800000100d167c23 */ /* 0x004fe20008010016 */
[C---:B------:R-:W-:Y:S02]  /*11910*/  ISETP.GE.AND P1, PT, R165.reuse, R238, PT ;  /* 0x000000eea500720c */ /* 0x040fe40003f26270 */
[C---:B------:R-:W-:Y:S02]  /*11920*/  ISETP.GE.AND P4, PT, R165.reuse, R235, PT ;  /* 0x000000eba500720c */ /* 0x040fe40003f86270 */
[----:B------:R-:W-:Y:S01]  /*11930*/  IABS R10, R10 ;  /* 0x0000000a000a7213 */ /* 0x000fe20000000000 */
[----:B------:R-:W2:Y:S01]  /*11940*/  I2F R16, R4 ;  /* 0x0000000400107306 */ /* 0x000ea20000201400 */
[C---:B------:R-:W-:Y:S02]  /*11950*/  ISETP.GE.OR P1, PT, R165.reuse, R237, !P1 ;  /* 0x000000eda500720c */ /* 0x040fe40004f26670 */
[-C--:B------:R-:W-:Y:S01]  /*11960*/  ISETP.GE.OR P4, PT, R165, R234.reuse, !P4 ;  /* 0x000000eaa500720c */ /* 0x080fe20006786670 */
[----:B-1----:R-:W-:Y:S01]  /*11970*/  FFMA.FTZ R24, R175, -UR16, R24 ;  /* 0x80000010af187c23 */ /* 0x002fe20008010018 */
[----:B------:R-:W-:Y:S02]  /*11980*/  IADD3 R165, R236, -R165, RZ ;  /* 0x800000a5eca57210 */ /* 0x000fe40007ffe0ff */
[C---:B------:R-:W-:Y:S02]  /*11990*/  ISETP.GE.AND P3, PT, R188.reuse, R235, PT ;  /* 0x000000ebbc00720c */ /* 0x040fe40003f66270 */
[----:B------:R-:W-:Y:S01]  /*119a0*/  IABS R165, R165 ;  /* 0x000000a500a57213 */ /* 0x000fe20000000000 */
[----:B------:R-:W1:Y:S01]  /*119b0*/  I2F R10, R10 ;  /* 0x0000000a000a7306 */ /* 0x000e620000201400 */
[----:B------:R-:W-:Y:S02]  /*119c0*/  ISETP.GE.OR P3, PT, R188, R234, !P3 ;  /* 0x000000eabc00720c */ /* 0x000fe40005f66670 */
[----:B------:R-:W-:Y:S01]  /*119d0*/  FSEL R202, R24, -INF , !P1 ;  /* 0xff80000018ca7808 */ /* 0x000fe20004800000 */
[----:B---3--:R-:W-:Y:S01]  /*119e0*/  FFMA.FTZ R19, R12, -UR16, R19 ;  /* 0x800000100c137c23 */ /* 0x008fe20008010013 */
[----:B------:R-:W-:Y:S02]  /*119f0*/  FSEL R197, R15, -INF , !P3 ;  /* 0xff8000000fc57808 */ /* 0x000fe40005800000 */
[-C--:B------:R-:W-:Y:S02]  /*11a00*/  ISETP.GE.AND P2, PT, R184, R235.reuse, PT ;  /* 0x000000ebb800720c */ /* 0x080fe40003f46270 */
[C---:B------:R-:W-:Y:S01]  /*11a10*/  ISETP.GE.AND P1, PT, R164.reuse, R238, PT ;  /* 0x000000eea400720c */ /* 0x040fe20003f26270 */
[----:B------:R-:W3:Y:S01]  /*11a20*/  I2F R13, R165 ;  /* 0x000000a5000d7306 */ /* 0x000ee20000201400 */
[----:B------:R-:W-:Y:S02]  /*11a30*/  ISETP.GE.AND P3, PT, R164, R235, PT ;  /* 0x000000eba400720c */ /* 0x000fe40003f66270 */
[-C--:B------:R-:W-:Y:S01]  /*11a40*/  ISETP.GE.OR P2, PT, R184, R234.reuse, !P2 ;  /* 0x000000eab800720c */ /* 0x080fe20005746670 */
[----:B--2---:R-:W-:Y:S01]  /*11a50*/  FFMA.FTZ R29, R16, -UR16, R29 ;  /* 0x80000010101d7c23 */ /* 0x004fe2000801001d */
[C---:B------:R-:W-:Y:S02]  /*11a60*/  ISETP.GE.OR P1, PT, R164.reuse, R237, !P1 ;  /* 0x000000eda400720c */ /* 0x040fe40004f26670 */
[----:B------:R-:W-:Y:S02]  /*11a70*/  ISETP.GE.OR P3, PT, R164, R234, !P3 ;  /* 0x000000eaa400720c */ /* 0x000fe40005f66670 */
[----:B------:R-:W-:Y:S02]  /*11a80*/  IADD3 R164, R236, -R164, RZ ;  /* 0x800000a4eca47210 */ /* 0x000fe40007ffe0ff */
[----:B------:R-:W-:Y:S02]  /*11a90*/  FSEL R7, R7, -INF , !P0 ;  /* 0xff80000007077808 */ /* 0x000fe40004000000 */
[----:B------:R-:W-:Y:S01]  /*11aa0*/  FMNMX.FTZ R12, R167, R0, !PT ;  /* 0x00000000a70c7209 */ /* 0x000fe20007810000 */
[----:B-1----:R-:W-:Y:S01]  /*11ab0*/  FFMA.FTZ R23, R10, -UR16, R23 ;  /* 0x800000100a177c23 */ /* 0x002fe20008010017 */
[----:B------:R-:W-:Y:S02]  /*11ac0*/  FSEL R175, R18, -INF , !P2 ;  /* 0xff80000012af7808 */ /* 0x000fe40005000000 */
[----:B------:R-:W-:Y:S02]  /*11ad0*/  FSEL R200, R25, -INF , !P1 ;  /* 0xff80000019c87808 */ /* 0x000fe40004800000 */
[----:B------:R-:W-:Y:S02]  /*11ae0*/  IADD3 R4, R3, 0x38, RZ ;  /* 0x0000003803047810 */ /* 0x000fe40007ffe0ff */
[C---:B------:R-:W-:Y:S02]  /*11af0*/  ISETP.GE.AND P1, PT, R6.reuse, R238, PT ;  /* 0x000000ee0600720c */ /* 0x040fe40003f26270 */
[C---:B------:R-:W-:Y:S01]  /*11b00*/  ISETP.GE.AND P2, PT, R6.reuse, R235, PT ;  /* 0x000000eb0600720c */ /* 0x040fe20003f46270 */
[----:B---3--:R-:W-:Y:S01]  /*11b10*/  FFMA.FTZ R26, R13, -UR16, R26 ;  /* 0x800000100d1a7c23 */ /* 0x008fe2000801001a */
[----:B------:R-:W-:Y:S02]  /*11b20*/  IABS R164, R164 ;  /* 0x000000a400a47213 */ /* 0x000fe40000000000 */
[----:B------:R-:W-:Y:S02]  /*11b30*/  FMNMX.FTZ R12, R7, R12, !PT ;  /* 0x0000000c070c7209 */ /* 0x000fe40007810000 */
[C---:B------:R-:W-:Y:S02]  /*11b40*/  ISETP.GE.OR P1, PT, R6.reuse, R237, !P1 ;  /* 0x000000ed0600720c */ /* 0x040fe40004f26670 */
[----:B------:R-:W-:Y:S02]  /*11b50*/  ISETP.GE.OR P2, PT, R6, R234, !P2 ;  /* 0x000000ea0600720c */ /* 0x000fe40005746670 */
[----:B------:R-:W-:Y:S02]  /*11b60*/  ISETP.GE.AND P0, PT, R183, R235, PT ;  /* 0x000000ebb700720c */ /* 0x000fe40003f06270 */
[----:B------:R-:W-:Y:S02]  /*11b70*/  IADD3 R17, R239, -R4, RZ ;  /* 0x80000004ef117210 */ /* 0x000fe40007ffe0ff */
[----:B------:R-:W-:Y:S02]  /*11b80*/  MOV R6, R164 ;  /* 0x000000a400067202 */ /* 0x000fe40000000f00 */
[----:B------:R-:W-:Y:S02]  /*11b90*/  FMNMX.FTZ R15, R169, R2, !PT ;  /* 0x00000002a90f7209 */ /* 0x000fe40007810000 */
[----:B------:R-:W-:Y:S02]  /*11ba0*/  FSEL R11, R11, -INF , !P5 ;  /* 0xff8000000b0b7808 */ /* 0x000fe40006800000 */
[----:B------:R-:W-:Y:S01]  /*11bb0*/  FMNMX.FTZ R12, R5, R12, !PT ;  /* 0x0000000c050c7209 */ /* 0x000fe20007810000 */
[----:B------:R-:W1:Y:S01]  /*11bc0*/  I2F R6, R6 ;  /* 0x0000000600067306 */ /* 0x000e620000201400 */
[----:B------:R-:W-:Y:S02]  /*11bd0*/  ISETP.GE.OR P0, PT, R183, R234, !P0 ;  /* 0x000000eab700720c */ /* 0x000fe40004706670 */
[----:B------:R-:W-:Y:S02]  /*11be0*/  IABS R17, R17 ;  /* 0x0000001100117213 */ /* 0x000fe40000000000 */
[----:B------:R-:W-:Y:S02]  /*11bf0*/  IABS R9, R9 ;  /* 0x0000000900097213 */ /* 0x000fe40000000000 */
[----:B------:R-:W-:Y:S02]  /*11c00*/  IADD3 R10, R236, -R8, RZ ;  /* 0x80000008ec0a7210 */ /* 0x000fe40007ffe0ff */
[----:B------:R-:W-:Y:S01]  /*11c10*/  FMNMX.FTZ R15, R166, R15, !PT ;  /* 0x0000000fa60f7209 */ /* 0x000fe20007810000 */
[----:B------:R-:W2:Y:S01]  /*11c20*/  I2F R17, R17 ;  /* 0x0000001100117306 */ /* 0x000ea20000201400 */
[----:B------:R-:W-:Y:S02]  /*11c30*/  FMNMX.FTZ R12, R11, R12, !PT ;  /* 0x0000000c0b0c7209 */ /* 0x000fe40007810000 */
[----:B------:R-:W-:Y:S02]  /*11c40*/  FSEL R190, R28, -INF , !P1 ;  /* 0xff8000001cbe7808 */ /* 0x000fe40004800000 */
[----:B------:R-:W-:Y:S02]  /*11c50*/  FSEL R173, R19, -INF , !P0 ;  /* 0xff80000013ad7808 */ /* 0x000fe40004000000 */
[----:B------:R-:W-:Y:S02]  /*11c60*/  IADD3 R3, R3, 0x39, RZ ;  /* 0x0000003903037810 */ /* 0x000fe40007ffe0ff */
[C---:B------:R-:W-:Y:S01]  /*11c70*/  ISETP.GE.AND P1, PT, R8.reuse, R238, PT ;  /* 0x000000ee0800720c */ /* 0x040fe20003f26270 */
[----:B------:R-:W3:Y:S01]  /*11c80*/  I2F R9, R9 ;  /* 0x0000000900097306 */ /* 0x000ee20000201400 */
[----:B------:R-:W-:Y:S02]  /*11c90*/  ISETP.GE.AND P0, PT, R8, R235, PT ;  /* 0x000000eb0800720c */ /* 0x000fe40003f06270 */
[----:B------:R-:W-:Y:S01]  /*11ca0*/  IABS R10, R10 ;  /* 0x0000000a000a7213 */ /* 0x000fe20000000000 */
[----:B-1----:R-:W-:Y:S01]  /*11cb0*/  FFMA.FTZ R27, R6, -UR16, R27 ;  /* 0x80000010061b7c23 */ /* 0x002fe2000801001b */
[----:B------:R-:W-:Y:S02]  /*11cc0*/  IADD3 R13, R236, -R4, RZ ;  /* 0x80000004ec0d7210 */ /* 0x000fe40007ffe0ff */
[----:B------:R-:W-:Y:S02]  /*11cd0*/  FMNMX.FTZ R15, R170, R15, !PT ;  /* 0x0000000faa0f7209 */ /* 0x000fe40007810000 */
[----:B------:R-:W-:Y:S01]  /*11ce0*/  FMNMX.FTZ R12, R195, R12, !PT ;  /* 0x0000000cc30c7209 */ /* 0x000fe20007810000 */
[----:B------:R-:W1:Y:S01]  /*11cf0*/  I2F R10, R10 ;  /* 0x0000000a000a7306 */ /* 0x000e620000201400 */
[C---:B------:R-:W-:Y:S02]  /*11d00*/  ISETP.GE.OR P1, PT, R8.reuse, R237, !P1 ;  /* 0x000000ed0800720c */ /* 0x040fe40004f26670 */
[----:B------:R-:W-:Y:S01]  /*11d10*/  ISETP.GE.OR P0, PT, R8, R234, !P0 ;  /* 0x000000ea0800720c */ /* 0x000fe20004706670 */
[----:B--2---:R-:W-:Y:S01]  /*11d20*/  FFMA.FTZ R32, R17, -UR16, R32 ;  /* 0x8000001011207c23 */ /* 0x004fe20008010020 */
[----:B------:R-:W-:Y:S02]  /*11d30*/  IABS R13, R13 ;  /* 0x0000000d000d7213 */ /* 0x000fe40000000000 */
[----:B------:R-:W-:Y:S02]  /*11d40*/  IADD3 R8, R236, -R3, RZ ;  /* 0x80000003ec087210 */ /* 0x000fe40007ffe0ff */
[----:B------:R-:W-:Y:S02]  /*11d50*/  FMNMX.FTZ R15, R168, R15, !PT ;  /* 0x0000000fa80f7209 */ /* 0x000fe40007810000 */
[----:B------:R-:W-:Y:S01]  /*11d60*/  ISETP.GE.AND P6, PT, R179, R235, PT ;  /* 0x000000ebb300720c */ /* 0x000fe20003fc6270 */
[----:B------:R-:W2:Y:S01]  /*11d70*/  I2F R13, R13 ;  /* 0x0000000d000d7306 */ /* 0x000ea20000201400 */
[----:B------:R-:W-:Y:S01]  /*11d80*/  FMNMX.FTZ R12, R197, R12, !PT ;  /* 0x0000000cc50c7209 */ /* 0x000fe20007810000 */
[----:B---3--:R-:W-:Y:S01]  /*11d90*/  FFMA.FTZ R30, R9, -UR16, R30 ;  /* 0x80000010091e7c23 */ /* 0x008fe2000801001e */
[----:B------:R-:W-:Y:S02]  /*11da0*/  IABS R8, R8 ;  /* 0x0000000800087213 */ /* 0x000fe40000000000 */
[----:B------:R-:W-:Y:S02]  /*11db0*/  FMNMX.FTZ R15, R194, R15, !PT ;  /* 0x0000000fc20f7209 */ /* 0x000fe40007810000 */
[----:B------:R-:W-:Y:S02]  /*11dc0*/  FMNMX.FTZ R12, R175, R12, !PT ;  /* 0x0000000caf0c7209 */ /* 0x000fe40007810000 */
[----:B------:R-:W-:Y:S01]  /*11dd0*/  ISETP.GE.OR P6, PT, R179, R234, !P6 ;  /* 0x000000eab300720c */ /* 0x000fe200077c6670 */
[----:B------:R-:W3:Y:S01]  /*11de0*/  I2F R8, R8 ;  /* 0x0000000800087306 */ /* 0x000ee20000201400 */
[----:B------:R-:W-:Y:S01]  /*11df0*/  ISETP.GE.AND P5, PT, R171, R235, PT ;  /* 0x000000ebab00720c */ /* 0x000fe20003fa6270 */
[----:B-1----:R-:W-:Y:S01]  /*11e00*/  FFMA.FTZ R31, R10, -UR16, R31 ;  /* 0x800000100a1f7c23 */ /* 0x002fe2000801001f */
[----:B------:R-:W-:Y:S02]  /*11e10*/  IADD3 R20, R239, -R3, RZ ;  /* 0x80000003ef147210 */ /* 0x000fe40007ffe0ff */
[----:B------:R-:W-:Y:S02]  /*11e20*/  FMNMX.FTZ R15, R192, R15, !PT ;  /* 0x0000000fc00f7209 */ /* 0x000fe40007810000 */
[----:B------:R-:W-:Y:S02]  /*11e30*/  FSEL R251, R22, -INF , !P6 ;  /* 0xff80000016fb7808 */ /* 0x000fe40007000000 */
[----:B------:R-:W-:Y:S02]  /*11e40*/  FMNMX.FTZ R12, R173, R12, !PT ;  /* 0x0000000cad0c7209 */ /* 0x000fe40007810000 */
[----:B------:R-:W-:Y:S02]  /*11e50*/  ISETP.GE.OR P5, PT, R171, R234, !P5 ;  /* 0x000000eaab00720c */ /* 0x000fe40006fa6670 */
[----:B------:R-:W-:Y:S01]  /*11e60*/  IABS R20, R20 ;  /* 0x0000001400147213 */ /* 0x000fe20000000000 */
[----:B--2---:R-:W-:Y:S01]  /*11e70*/  FFMA.FTZ R34, R13, -UR16, R34 ;  /* 0x800000100d227c23 */ /* 0x004fe20008010022 */
[----:B------:R-:W-:Y:S02]  /*11e80*/  FMNMX.FTZ R15, R174, R15, !PT ;  /* 0x0000000fae0f7209 */ /* 0x000fe40007810000 */
[----:B------:R-:W-:Y:S02]  /*11e90*/  FSEL R203, R23, -INF , !P5 ;  /* 0xff80000017cb7808 */ /* 0x000fe40006800000 */
[----:B------:R-:W-:Y:S01]  /*11ea0*/  FMNMX.FTZ R14, R251, R12, !PT ;  /* 0x0000000cfb0e7209 */ /* 0x000fe20007810000 */
[----:B------:R-:W1:Y:S01]  /*11eb0*/  I2F R20, R20 ;  /* 0x0000001400147306 */ /* 0x000e620000201400 */
[----:B------:R-:W-:Y:S02]  /*11ec0*/  FMNMX.FTZ R15, R172, R15, !PT ;  /* 0x0000000fac0f7209 */ /* 0x000fe40007810000 */
[----:B------:R-:W-:Y:S01]  /*11ed0*/  FSEL R188, R29, -INF , !P1 ;  /* 0xff8000001dbc7808 */ /* 0x000fe20004800000 */
[----:B---3--:R-:W-:Y:S01]  /*11ee0*/  FFMA.FTZ R35, R8, -UR16, R35 ;  /* 0x8000001008237c23 */ /* 0x008fe20008010023 */
[----:B------:R-:W-:Y:S02]  /*11ef0*/  FSEL R201, R26, -INF , !P4 ;  /* 0xff8000001ac97808 */ /* 0x000fe40006000000 */
[----:B------:R-:W-:Y:S02]  /*11f00*/  ISETP.GE.AND P1, PT, R4, R238, PT ;  /* 0x000000ee0400720c */ /* 0x000fe40003f26270 */
[----:B------:R-:W-:Y:S02]  /*11f10*/  FMNMX.FTZ R14, R203, R14, !PT ;  /* 0x0000000ecb0e7209 */ /* 0x000fe40007810000 */
[----:B------:R-:W-:Y:S02]  /*11f20*/  FMNMX.FTZ R15, R244, R15, !PT ;  /* 0x0000000ff40f7209 */ /* 0x000fe40007810000 */
[----:B------:R-:W-:Y:S02]  /*11f30*/  FSEL R199, R27, -INF , !P3 ;  /* 0xff8000001bc77808 */ /* 0x000fe40005800000 */
[----:B------:R-:W-:Y:S02]  /*11f40*/  ISETP.GE.OR P1, PT, R4, R237, !P1 ;  /* 0x000000ed0400720c */ /* 0x000fe40004f26670 */
[----:B------:R-:W-:Y:S02]  /*11f50*/  FMNMX.FTZ R14, R201, R14, !PT ;  /* 0x0000000ec90e7209 */ /* 0x000fe40007810000 */
[----:B------:R-:W-:Y:S02]  /*11f60*/  FMNMX.FTZ R15, R246, R15, !PT ;  /* 0x0000000ff60f7209 */ /* 0x000fe40007810000 */
[----:B------:R-:W-:Y:S02]  /*11f70*/  FSEL R187, R30, -INF , !P2 ;  /* 0xff8000001ebb7808 */ /* 0x000fe40005000000 */
[----:B------:R-:W-:Y:S01]  /*11f80*/  FSEL R186, R32, -INF , !P1 ;  /* 0xff80000020ba7808 */ /* 0x000fe20004800000 */
[----:B-1----:R-:W-:Y:S01]  /*11f90*/  FFMA.FTZ R33, R20, -UR16, R33 ;  /* 0x8000001014217c23 */ /* 0x002fe20008010021 */
[----:B------:R-:W-:Y:S01]  /*11fa0*/  FMNMX.FTZ R14, R199, R14, !PT ;  /* 0x0000000ec70e7209 */ /* 0x000fe20007810000 */
[----:B------:R-:W-:Y:S01]  /*11fb0*/  LDSM.16.MT88.4 R20, [R222+0x10000] ;  /* 0x01000000de14783b */ /* 0x000fe20000004200 */
        /* <DEDUP_REMOVED lines=9> */
[----:B------:R-:W-:Y:S02]  /*12050*/  FMNMX.FTZ R8, R179, R14, !PT ;  /* 0x0000000eb3087209 */ /* 0x000fe40007810000 */
[C---:B------:R-:W-:Y:S02]  /*12060*/  ISETP.GE.OR P2, PT, R3.reuse, R234, !P2 ;  /* 0x000000ea0300720c */ /* 0x040fe40005746670 */
        /* <DEDUP_REMOVED lines=15> */
[----:B------:R-:W2:Y:S08]  /*12160*/  SHFL.BFLY PT, R164, R9, 0x1, 0x1f ;  /* 0x0c201f0009a47f89 */ /* 0x000eb000000e0000 */
[----:B------:R-:W3:Y:S01]  /*12170*/  LDSM.16.MT88.4 R12, [R224+0x10000] ;  /* 0x01000000e00c783b */ /* 0x000ee20000004200 */
[----:B-1----:R-:W-:Y:S04]  /*12180*/  FMNMX.FTZ R3, R4, R3, !PT ;  /* 0x0000000304037209 */ /* 0x002fe80007810000 */
[C---:B------:R-:W-:Y:S01]  /*12190*/  FSETP.NEU.FTZ.AND P0, PT, R3.reuse, -INF , PT ;  /* 0xff8000000300780b */ /* 0x040fe20003f1d000 */
[----:B------:R-:W-:Y:S01]  /*121a0*/  FMUL.FTZ R176, R3, c[0x0][0x23c] ;  /* 0x00008f0003b07a20 */ /* 0x000fe20000410000 */
[----:B--2---:R-:W-:Y:S04]  /*121b0*/  FMNMX.FTZ R164, R9, R164, !PT ;  /* 0x000000a409a47209 */ /* 0x004fe80007810000 */
[----:B------:R-:W-:Y:S02]  /*121c0*/  FSEL R176, R176, RZ, P0 ;  /* 0x000000ffb0b07208 */ /* 0x000fe40000000000 */
[C---:B------:R-:W-:Y:S01]  /*121d0*/  FSETP.NEU.FTZ.AND P1, PT, R164.reuse, -INF , PT ;  /* 0xff800000a400780b */ /* 0x040fe20003f3d000 */
[C---:B------:R-:W-:Y:S02]  /*121e0*/  FMUL.FTZ R189, R164.reuse, c[0x0][0x23c] ;  /* 0x00008f00a4bd7a20 */ /* 0x040fe40000410000 */
        /* <DEDUP_REMOVED lines=21> */
[----:B------:R-:W1:Y:S01]  /*12340*/  MUFU.EX2 R166, R166 ;  /* 0x000000a600a67308 */ /* 0x000e620000000800 */
[--C-:B------:R-:W-:Y:S02]  /*12350*/  FFMA.FTZ R194, R172, c[0x0][0x23c], -R189.reuse ;  /* 0x00008f00acc27a23 */ /* 0x100fe400000108bd */
[--C-:B------:R-:W-:Y:S02]  /*12360*/  FFMA.FTZ R192, R192, c[0x0][0x23c], -R189.reuse ;  /* 0x00008f00c0c07a23 */ /* 0x100fe400000108bd */
[--C-:B------:R-:W-:Y:S02]  /*12370*/  FFMA.FTZ R195, R195, c[0x0][0x23c], -R176.reuse ;  /* 0x00008f00c3c37a23 */ /* 0x100fe400000108b0 */
[--C-:B------:R-:W-:Y:S02]  /*12380*/  FFMA.FTZ R196, R197, c[0x0][0x23c], -R176.reuse ;  /* 0x00008f00c5c47a23 */ /* 0x100fe400000108b0 */
[--C-:B------:R-:W-:Y:S01]  /*12390*/  FFMA.FTZ R197, R173, c[0x0][0x23c], -R176.reuse ;  /* 0x00008f00adc57a23 */ /* 0x100fe200000108b0 */
[----:B------:R-:W-:Y:S01]  /*123a0*/  MUFU.EX2 R183, R183 ;  /* 0x000000b700b77308 */ /* 0x000fe20000000800 */
[----:B------:R-:W-:Y:S01]  /*123b0*/  LDSM.16.MT88.4 R172, [R222+0x14800] ;  /* 0x01480000deac783b */ /* 0x000fe20000004200 */
[--C-:B------:R-:W-:Y:S02]  /*123c0*/  FFMA.FTZ R244, R244, c[0x0][0x23c], -R189.reuse ;  /* 0x00008f00f4f47a23 */ /* 0x100fe400000108bd */
[--C-:B------:R-:W-:Y:S02]  /*123d0*/  FFMA.FTZ R246, R246, c[0x0][0x23c], -R189.reuse ;  /* 0x00008f00f6f67a23 */ /* 0x100fe400000108bd */
[--C-:B------:R-:W-:Y:S02]  /*123e0*/  FFMA.FTZ R202, R202, c[0x0][0x23c], -R189.reuse ;  /* 0x00008f00caca7a23 */ /* 0x100fe400000108bd */
        /* <DEDUP_REMOVED lines=17> */
[----:B--2---:R-:W-:Y:S06]  /*12500*/  F2FP.PACK_AB R170, R182, R183 ;  /* 0x000000b7b6aa723e */ /* 0x004fec00000000ff */
[----:B------:R-:W2:Y:S01]  /*12510*/  MUFU.EX2 R167, R167 ;  /* 0x000000a700a77308 */ /* 0x000ea20000000800 */
[----:B-1----:R-:W-:Y:S09]  /*12520*/  F2FP.PACK_AB R169, R181, R184 ;  /* 0x000000b8b5a9723e */ /* 0x002ff200000000ff */
[----:B------:R-:W1:Y:S10]  /*12530*/  MUFU.EX2 R2, R2 ;  /* 0x0000000200027308 */ /* 0x000e740000000800 */
[----:B------:R-:W4:Y:S01]  /*12540*/  MUFU.EX2 R0, R0 ;  /* 0x0000000000007308 */ /* 0x000f220000000800 */
        /* <DEDUP_REMOVED lines=13> */
[----:B------:R-:W1:Y:S01]  /*12620*/  MUFU.EX2 R192, R192 ;  /* 0x000000c000c07308 */ /* 0x000e620000000800 */
[C---:B---3--:R-:W-:Y:S03]  /*12630*/  HMMA.16816.F32 R4, R168.reuse, R12, R4 ;  /* 0x0000000ca804723c */ /* 0x048fe60000001804 */
        /* <DEDUP_REMOVED lines=217> */
[----:B------:R-:W-:Y:S04]  /*133d0*/  FADD.FTZ R198, R198, R195 ;  /* 0x000000c3c6c67221 */ /* 0x000fe80000010000 */
        /* <DEDUP_REMOVED lines=19> */
[C---:B------:R-:W-:Y:S07]  /*13510*/  HMMA.16816.F32 R68, R132.reuse, R168, R68 ;  /* 0x000000a88444723c */ /* 0x040fee0000001844 */
        /* <DEDUP_REMOVED lines=28> */
[C---:B------:R-:W-:Y:S01]  /*136e0*/  F2FP.PACK_AB R133, R203.reuse, R250 ;  /* 0x000000facb85723e */ /* 0x040fe200000000ff */
[----:B------:R-:W-:Y:S01]  /*136f0*/  FADD.FTZ R250, R250, R197 ;  /* 0x000000c5fafa7221 */ /* 0x000fe20000010000 */
[C---:B------:R-:W-:Y:S03]  /*13700*/  F2FP.PACK_AB R135, R252.reuse, R201 ;  /* 0x000000c9fc87723e */ /* 0x040fe600000000ff */
[----:B------:R-:W-:Y:S04]  /*13710*/  FADD.FTZ R250, R203, R250 ;  /* 0x000000facbfa7221 */ /* 0x000fe80000010000 */
[C---:B-1----:R-:W-:Y:S03]  /*13720*/  HMMA.16816.F32 R4, R132.reuse, R136, R4 ;  /* 0x000000888404723c */ /* 0x042fe60000001804 */
[----:B------:R-:W-:Y:S04]  /*13730*/  FADD.FTZ R201, R201, R250 ;  /* 0x000000fac9c97221 */ /* 0x000fe80000010000 */
[----:B------:R-:W-:Y:S01]  /*13740*/  FADD.FTZ R252, R252, R201 ;  /* 0x000000c9fcfc7221 */ /* 0x000fe20000010000 */
[C---:B------:R-:W-:Y:S01]  /*13750*/  HMMA.16816.F32 R8, R132.reuse, R138, R8 ;  /* 0x0000008a8408723c */ /* 0x040fe20000001808 */
[----:B------:R-:W1:Y:S03]  /*13760*/  LDSM.16.MT88.4 R136, [R221+0x13000] ;  /* 0x01300000dd88783b */ /* 0x000e660000004200 */
[----:B------:R-:W-:Y:S04]  /*13770*/  FADD.FTZ R187, R187, R252 ;  /* 0x000000fcbbbb7221 */ /* 0x000fe80000010000 */
[C---:B----4-:R-:W-:Y:S04]  /*13780*/  HMMA.16816.F32 R12, R132.reuse, R148, R12 ;  /* 0x00000094840c723c */ /* 0x050fe8000000180c */
[----:B------:R-:W-:Y:S04]  /*13790*/  FADD.FTZ R188, R188, R187 ;  /* 0x000000bbbcbc7221 */ /* 0x000fe80000010000 */
[C---:B------:R-:W-:Y:S01]  /*137a0*/  HMMA.16816.F32 R16, R132.reuse, R150, R16 ;  /* 0x000000968410723c */ /* 0x040fe20000001810 */
[----:B------:R-:W4:Y:S03]  /*137b0*/  LDSM.16.MT88.4 R148, [R220+0x13000] ;  /* 0x01300000dc94783b */ /* 0x000f260000004200 */
        /* <DEDUP_REMOVED lines=77> */
[C---:B-1----:R-:W-:Y:S07]  /*13c90*/  HMMA.16816.F32 R108, R168.reuse, R4, R108 ;  /* 0x00000004a86c723c */ /* 0x042fee000000186c */
[----:B------:R-:W-:Y:S01]  /*13ca0*/  FADD.FTZ R5, R194, R193 ;  /* 0x000000c1c2057221 */ /* 0x000fe20000010000 */
[C---:B------:R-:W-:Y:S04]  /*13cb0*/  HMMA.16816.F32 R112, R168.reuse, R6, R112 ;  /* 0x00000006a870723c */ /* 0x040fe80000001870 */
[----:B------:R-:W-:Y:S04]  /*13cc0*/  FADD.FTZ R5, R244, R5 ;  /* 0x00000005f4057221 */ /* 0x000fe80000010000 */
[C---:B---3--:R-:W-:Y:S04]  /*13cd0*/  HMMA.16816.F32 R116, R168.reuse, R8, R116 ;  /* 0x00000008a874723c */ /* 0x048fe80000001874 */
[----:B------:R-:W-:Y:S04]  /*13ce0*/  FADD.FTZ R5, R246, R5 ;  /* 0x00000005f6057221 */ /* 0x000fe80000010000 */
[C---:B------:R-:W-:Y:S04]  /*13cf0*/  HMMA.16816.F32 R120, R168.reuse, R10, R120 ;  /* 0x0000000aa878723c */ /* 0x040fe80000001878 */
[----:B------:R-:W-:Y:S04]  /*13d00*/  FADD.FTZ R5, R202, R5 ;  /* 0x00000005ca057221 */ /* 0x000fe80000010000 */
[C---:B--2---:R-:W-:Y:S04]  /*13d10*/  HMMA.16816.F32 R124, R168.reuse, R12, R124 ;  /* 0x0000000ca87c723c */ /* 0x044fe8000000187c */
[----:B------:R-:W-:Y:S04]  /*13d20*/  FADD.FTZ R5, R200, R5 ;  /* 0x00000005c8057221 */ /* 0x000fe80000010000 */
[----:B------:R-:W-:Y:S04]  /*13d30*/  HMMA.16816.F32 R128, R168, R14, R128 ;  /* 0x0000000ea880723c */ /* 0x000fe80000001880 */
[----:B------:R-:W-:Y:S04]  /*13d40*/  FADD.FTZ R190, R190, R5 ;  /* 0x00000005bebe7221 */ /* 0x000fe80000010000 */
[----:B------:R-:W-:Y:S04]  /*13d50*/  FADD.FTZ R199, R199, R190 ;  /* 0x000000bec7c77221 */ /* 0x000fe80000010000 */
[----:B------:R-:W-:Y:S04]  /*13d60*/  FADD.FTZ R186, R186, R199 ;  /* 0x000000c7baba7221 */ /* 0x000fe80000010000 */
[----:B------:R-:W-:Y:S01]  /*13d70*/  FADD.FTZ R247, R189, R186 ;  /* 0x000000babdf77221 */ /* 0x000fe20000010000 */
[----:B------:R-:W-:-:S05]  /*13d80*/  @P0 BRA `(.L_x_7561) ;  /* 0xffffaa4000000947 */ /* 0x000fca000383ffff */
.L_x_7557:
        /* <DEDUP_REMOVED lines=338> */
.L_x_7563:
[----:B--234-:R-:W-:Y:S05]  /*152b0*/  BSYNC B0 ;  /* 0x0000000000007941 */ /* 0x01cfea0003800000 */
.L_x_7562:
        /* <DEDUP_REMOVED lines=23> */
.L_x_7565:
[----:B------:R-:W-:Y:S05]  /*15430*/  BSYNC B0 ;  /* 0x0000000000007941 */ /* 0x000fea0003800000 */
.L_x_7564:
        /* <DEDUP_REMOVED lines=14> */
.L_x_7567:
[----:B------:R-:W-:Y:S05]  /*15520*/  BSYNC B0 ;  /* 0x0000000000007941 */ /* 0x000fea0003800000 */
.L_x_7566:
        /* <DEDUP_REMOVED lines=14> */
.L_x_7569:
[----:B------:R-:W-:Y:S05]  /*15610*/  BSYNC B0 ;  /* 0x0000000000007941 */ /* 0x000fea0003800000 */
.L_x_7568:
        /* <DEDUP_REMOVED lines=14> */
.L_x_7571:
[----:B------:R-:W-:Y:S05]  /*15700*/  BSYNC B0 ;  /* 0x0000000000007941 */ /* 0x000fea0003800000 */
.L_x_7570:
        /* <DEDUP_REMOVED lines=14> */
.L_x_7573:
[----:B------:R-:W-:Y:S05]  /*157f0*/  BSYNC B0 ;  /* 0x0000000000007941 */ /* 0x000fea0003800000 */
.L_x_7572:
        /* <DEDUP_REMOVED lines=14> */
.L_x_7575:
[----:B------:R-:W-:Y:S05]  /*158e0*/  BSYNC B0 ;  /* 0x0000000000007941 */ /* 0x000fea0003800000 */
.L_x_7574:
        /* <DEDUP_REMOVED lines=14> */
.L_x_7577:
[----:B------:R-:W-:Y:S05]  /*159d0*/  BSYNC B0 ;  /* 0x0000000000007941 */ /* 0x000fea0003800000 */
.L_x_7576:
        /* <DEDUP_REMOVED lines=15> */
.L_x_7578:
        /* <DEDUP_REMOVED lines=11> */
.L_x_8822:


//--------------------- .text._ZN5flash24flash_fwd_splitkv_kernelI23Flash_fwd_kernel_traitsILi256ELi64ELi64ELi4ELb0ELb0EN7cutlass6half_tE19Flash_kernel_traitsILi256ELi64ELi64ELi4ES3_EELb0ELb1ELb1ELb0ELb0ELb1ELb1ELb0EEEvNS_16Flash_fwd_paramsE --------------------------
	.section	.text._ZN5flash24flash_fwd_splitkv_kernelI23Flash_fwd_kernel_traitsILi256ELi64ELi64ELi4ELb0ELb0EN7cutlass6half_tE19Flash_kernel_traitsILi256ELi64ELi64ELi4ES3_EELb0ELb1ELb1ELb0ELb0ELb1ELb1ELb0EEEvNS_16Flash_fwd_paramsE,"ax",@progbits
	.sectioninfo	@"SHI_REGISTERS=255"
	.align	128
        .global         _ZN5flash24flash_fwd_splitkv_kernelI23Flash_fwd_kernel_traitsILi256ELi64ELi64ELi4ELb0ELb0EN7cutlass6half_tE19Flash_kernel_traitsILi256ELi64ELi64ELi4ES3_EELb0ELb1ELb1ELb0ELb0ELb1ELb1ELb0EEEvNS_16Flash_fwd_paramsE
        .type           _ZN5flash24flash_fwd_splitkv_kernelI23Flash_fwd_kernel_traitsILi256ELi64ELi64ELi4ELb0ELb0EN7cutlass6half_tE19Flash_kernel_traitsILi256ELi64ELi64ELi4ES3_EELb0ELb1ELb1ELb0ELb0ELb1ELb1ELb0EEEvNS_16Flash_fwd_paramsE,@function
        .size           _ZN5flash24flash_fwd_splitkv_kernelI23Flash_fwd_kernel_traitsILi256ELi64ELi64ELi4ELb0ELb0EN7cutlass6half_tE19Flash_kernel_traitsILi256ELi64ELi64ELi4ES3_EELb0ELb1ELb1ELb0ELb0ELb1ELb1ELb0EEEvNS_16Flash_fwd_paramsE,(.L_x_8823 - _ZN5flash24flash_fwd_splitkv_kernelI23Flash_fwd_kernel_traitsILi256ELi64ELi64ELi4ELb0ELb0EN7cutlass6half_tE19Flash_kernel_traitsILi256ELi64ELi64ELi4ES3_EELb0ELb1ELb1ELb0ELb0ELb1ELb1ELb0EEEvNS_16Flash_fwd_paramsE)
        .other          _ZN5flash24flash_fwd_splitkv_kernelI23Flash_fwd_kernel_traitsILi256ELi64ELi64ELi4ELb0ELb0EN7cutlass6half_tE19Flash_kernel_traitsILi256ELi64ELi64ELi4ES3_EELb0ELb1ELb1ELb0ELb0ELb1ELb1ELb0EEEvNS_16Flash_fwd_paramsE,@"STO_CUDA_ENTRY STV_DEFAULT"
_ZN5flash24flash_fwd_splitkv_kernelI23Flash_fwd_kernel_traitsILi256ELi64ELi64ELi4ELb0ELb0EN7cutlass6half_tE19Flash_kernel_traitsILi256ELi64ELi64ELi4ES3_EELb0ELb1ELb1ELb0ELb0ELb1ELb1ELb0EEEvNS_16Flash_fwd_paramsE:
.text._ZN5flash24flash_fwd_splitkv_kernelI23Flash_fwd_kernel_traitsILi256ELi64ELi64ELi4ELb0ELb0EN7cutlass6half_tE19Flash_kernel_traitsILi256ELi64ELi64ELi4ES3_EELb0ELb1ELb1ELb0ELb0ELb1ELb1ELb0EEEvNS_16Flash_fwd_paramsE:
        /* <DEDUP_REMOVED lines=77> */
.L_x_7579:
[----:B------:R-:W-:Y:S02]  /*04d0*/  ULDC UR6, c[0x0][0x218] ;  /* 0x0000860000067ab9 */ /* 0x000fe40000000800 */
.L_x_7580:
        /* <DEDUP_REMOVED lines=120> */
.L_x_7583:
[----:B------:R-:W-:Y:S05]  /*0c60*/  BSYNC B0 ;  /* 0x0000000000007941 */ /* 0x000fea0003800000 */
.L_x_7582:
        /* <DEDUP_REMOVED lines=12> */
.L_x_7585:
[----:B------:R-:W-:Y:S05]  /*0d30*/  BSYNC B0 ;  /* 0x0000000000007941 */ /* 0x000fea0003800000 */
.L_x_7584:
        /* <DEDUP_REMOVED lines=12> */
.L_x_7587:
[----:B------:R-:W-:Y:S05]  /*0e00*/  BSYNC B0 ;  /* 0x0000000000007941 */ /* 0x000fea0003800000 */
.L_x_7586:
        /* <DEDUP_REMOVED lines=12> */
.L_x_7589:
[----:B------:R-:W-:Y:S05]  /*0ed0*/  BSYNC B0 ;  /* 0x0000000000007941 */ /* 0x000fea0003800000 */
.L_x_7588:
        /* <DEDUP_REMOVED lines=12> */
.L_x_7591:
[----:B------:R-:W-:Y:S05]  /*0fa0*/  BSYNC B0 ;  /* 0x0000000000007941 */ /* 0x000fea0003800000 */
.L_x_7590:
        /* <DEDUP_REMOVED lines=12> */
.L_x_7593:
[----:B------:R-:W-:Y:S05]  /*1070*/  BSYNC B0 ;  /* 0x0000000000007941 */ /* 0x000fea0003800000 */
.L_x_7592:
        /* <DEDUP_REMOVED lines=12> */
.L_x_7595:
[----:B------:R-:W-:Y:S05]  /*1140*/  BSYNC B0 ;  /* 0x0000000000007941 */ /* 0x000fea0003800000 */
.L_x_7594:
        /* <DEDUP_REMOVED lines=12> */
.L_x_7597:
[----:B------:R-:W-:Y:S05]  /*1210*/  BSYNC B0 ;  /* 0x0000000000007941 */ /* 0x000fea0003800000 */
.L_x_7596:
        /* <DEDUP_REMOVED lines=32> */
.L_x_7581:
        /* <DEDUP_REMOVED lines=120> */
.L_x_7598:
        /* <DEDUP_REMOVED lines=20> */
.L_x_7600:
        /* <DEDUP_REMOVED lines=60> */
.L_x_7599:
        /* <DEDUP_REMOVED lines=10> */
[----:B------:R-:W-:Y:S01]  /*2140*/  LOP3.LUT R3, R3, 0xfffffff8, RZ, 0xc0, !PT ;  /* 0xfffffff803037812 */ /* 0x000fe200078ec0ff */
[----:B------:R-:W-:Y:S01]  /*2150*/  BSSY B0, `(.L_x_7601) ;  /* 0x0000079000007945 */ /* 0x000fe20003800000 */
        /* <DEDUP_REMOVED lines=29> */
[----:B------:R-:W-:Y:S01]  /*2330*/  LOP3.LUT R7, R0, 0xfffffff8, RZ, 0xc0, !PT ;  /* 0xfffffff800077812 */ /* 0x000fe200078ec0ff */
[----:B------:R-:W-:Y:S01]  /*2340*/  UIADD3 UR17, -UR12, UR14, URZ ;  /* 0x0000000e0c117290 */ /* 0x000fe2000fffe13f */
[----:B------:R-:W-:Y:S01]  /*2350*/  LOP3.LUT R236, R236, 0xfffffe00, R2, 0xf8, !PT ;  /* 0xfffffe00ecec7812 */ /* 0x000fe200078ef802 */
[----:B------:R-:W-:Y:S01]  /*2360*/  ULDC.64 UR4, c[0x0][0x1a8] ;  /* 0x00006a0000047ab9 */ /* 0x000fe20000000a00 */
[----:B------:R-:W-:Y:S01]  /*2370*/  SHF.R.S32.HI R2, RZ, 0x1f, R237 ;  /* 0x0000001fff027819 */ /* 0x000fe200000114ed */
[----:B------:R-:W-:Y:S01]  /*2380*/  IMAD.IADD R4, R4, 0x1, -R7 ;  /* 0x0000000104047824 */ /* 0x000fe200078e0a07 */
[----:B------:R-:W-:Y:S01]  /*2390*/  UIMAD UR4, UR27, UR4, URZ ;  /* 0x000000041b0472a4 */ /* 0x000fe2000f8e023f */
[----:B------:R-:W-:Y:S01]  /*23a0*/  IMAD R165, R19, c[0x0][0x198], RZ ;  /* 0x0000660013a57a24 */ /* 0x000fe200078e02ff */
[C---:B------:R-:W-:Y:S01]  /*23b0*/  IADD3.X R17, R2.reuse, UR24, RZ, P0, !PT ;  /* 0x0000001802117c10 */ /* 0x040fe200087fe4ff */
[----:B------:R-:W-:Y:S01]  /*23c0*/  IMAD.X R21, R2, 0x1, R5, P1 ;  /* 0x0000000102157824 */ /* 0x000fe200008e0605 */
[----:B------:R-:W-:Y:S01]  /*23d0*/  IADD3 R14, P0, R237, UR28, RZ ;  /* 0x0000001ced0e7c10 */ /* 0x000fe2000ff1e0ff */
[----:B------:R-:W-:Y:S01]  /*23e0*/  IMAD.SHL.U32 R0, R0, 0x40, RZ ;  /* 0x0000004000007824 */ /* 0x000fe200078e00ff */
[----:B------:R-:W-:Y:S01]  /*23f0*/  LEA.HI R6, R6, R10, RZ, 0x5 ;  /* 0x0000000a06067211 */ /* 0x000fe200078f28ff */
[----:B------:R-:W-:Y:S01]  /*2400*/  IMAD.WIDE.U32 R12, R12, c[0x0][0x1b8], R16 ;  /* 0x00006e000c0c7a25 */ /* 0x000fe200078e0010 */
[----:B------:R-:W-:Y:S01]  /*2410*/  R2P PR, R4, 0x6 ;  /* 0x0000000604007804 */ /* 0x000fe20000000000 */
[----:B------:R-:W-:Y:S01]  /*2420*/  UIMAD UR4, UR16, UR5, UR4 ;  /* 0x00000005100472a4 */ /* 0x000fe2000f8e0204 */
[----:B------:R-:W-:Y:S01]  /*2430*/  IADD3.X R15, R2, UR22, RZ, P0, !PT ;  /* 0x00000016020f7c10 */ /* 0x000fe200087fe4ff */
[----:B------:R-:W-:Y:S01]  /*2440*/  IMAD.SHL.U32 R4, R4, 0x40, RZ ;  /* 0x0000004004047824 */ /* 0x000fe200078e00ff */
[----:B------:R-:W-:Y:S01]  /*2450*/  IADD3 R170, P0, R18, UR11, RZ ;  /* 0x0000000b12aa7c10 */ /* 0x000fe2000ff1e0ff */
[----:B------:R-:W-:Y:S01]  /*2460*/  IMAD.SHL.U32 R2, R233, 0x8, RZ ;  /* 0x00000008e9027824 */ /* 0x000fe200078e00ff */
[----:B------:R-:W-:Y:S01]  /*2470*/  LOP3.LUT R5, R6, 0xffffffe0, RZ, 0xc0, !PT ;  /* 0xffffffe006057812 */ /* 0x000fe200078ec0ff */
[----:B------:R-:W-:Y:S01]  /*2480*/  IMAD.U32 R16, RZ, RZ, UR16 ;  /* 0x00000010ff107e24 */ /* 0x000fe2000f8e00ff */
[----:B------:R-:W-:Y:S01]  /*2490*/  LOP3.LUT R4, R4, 0x1c0, RZ, 0xc0, !PT ;  /* 0x000001c004047812 */ /* 0x000fe200078ec0ff */
[----:B------:R-:W-:Y:S01]  /*24a0*/  IMAD.IADD R9, R13, 0x1, R8 ;  /* 0x000000010d097824 */ /* 0x000fe200078e0208 */
[----:B------:R-:W-:Y:S01]  /*24b0*/  IADD3.X R168, R19, UR10, RZ, P0, !PT ;  /* 0x0000000a13a87c10 */ /* 0x000fe200087fe4ff */
[----:B------:R-:W-:Y:S01]  /*24c0*/  IMAD R165, R18, c[0x0][0x19c], R165 ;  /* 0x0000670012a57a24 */ /* 0x000fe200078e02a5 */
[----:B------:R-:W-:Y:S01]  /*24d0*/  LOP3.LUT R2, R4, 0x8, R2, 0xf8, !PT ;  /* 0x0000000804027812 */ /* 0x000fe200078ef802 */
[C---:B------:R-:W-:Y:S01]  /*24e0*/  IMAD.WIDE.U32 R20, R18.reuse, c[0x0][0x198], R20 ;  /* 0x0000660012147a25 */ /* 0x040fe200078e0014 */
[----:B------:R-:W-:-:S02]  /*24f0*/  ISETP.GE.AND P0, PT, R18, UR17, PT ;  /* 0x0000001112007c0c */ /* 0x000fc4000bf06270 */
[----:B------:R-:W-:Y:S01]  /*2500*/  SHF.R.U32.HI R4, RZ, 0x3, R4 ;  /* 0x00000003ff047819 */ /* 0x000fe20000011604 */
[----:B------:R-:W-:Y:S01]  /*2510*/  IMAD R168, R168, c[0x0][0x1a0], RZ ;  /* 0x00006800a8a87a24 */ /* 0x000fe200078e02ff */
[----:B------:R-:W-:Y:S01]  /*2520*/  SHF.R.S32.HI R6, RZ, 0x5, R6 ;  /* 0x00000005ff067819 */ /* 0x000fe20000011406 */
[----:B------:R-:W-:Y:S01]  /*2530*/  IMAD.WIDE.U32 R16, R16, c[0x0][0x1a8], R14 ;  /* 0x00006a0010107a25 */ /* 0x000fe200078e000e */
[----:B------:R-:W-:Y:S02]  /*2540*/  LOP3.LUT R4, R2, R4, RZ, 0x3c, !PT ;  /* 0x0000000402047212 */ /* 0x000fe400078e3cff */
[C---:B------:R-:W-:Y:S01]  /*2550*/  IADD3 R173, R237.reuse, 0x40, RZ ;  /* 0x00000040edad7810 */ /* 0x040fe20007ffe0ff */
[----:B------:R-:W-:Y:S01]  /*2560*/  IMAD.MOV.U32 R8, RZ, RZ, R12 ;  /* 0x000000ffff087224 */ /* 0x000fe200078e000c */
[----:B------:R-:W-:Y:S01]  /*2570*/  LOP3.LUT R4, R4, 0xfffffe00, R0, 0xf8, !PT ;  /* 0xfffffe0004047812 */ /* 0x000fe200078ef800 */
[----:B------:R-:W-:Y:S01]  /*2580*/  IMAD R168, R170, c[0x0][0x1a4], R168 ;  /* 0x00006900aaa87a24 */ /* 0x000fe200078e02a8 */
[C---:B------:R-:W-:Y:S01]  /*2590*/  IADD3 R172, R237.reuse, 0x80, RZ ;  /* 0x00000080edac7810 */ /* 0x040fe20007ffe0ff */
[----:B------:R-:W-:Y:S01]  /*25a0*/  IMAD.MOV.U32 R2, RZ, RZ, 0x10 ;  /* 0x00000010ff027424 */ /* 0x000fe200078e00ff */
[----:B------:R-:W-:Y:S01]  /*25b0*/  IADD3 R169, R237, 0xc0, RZ ;  /* 0x000000c0eda97810 */ /* 0x000fe20007ffe0ff */
[----:B------:R-:W-:-:S02]  /*25c0*/  IMAD.MOV.U32 R0, RZ, RZ, 0x20 ;  /* 0x00000020ff007424 */ /* 0x000fc400078e00ff */
[----:B------:R-:W-:Y:S01]  /*25d0*/  IMAD.IADD R165, R21, 0x1, R165 ;  /* 0x0000000115a57824 */ /* 0x000fe200078e02a5 */
[----:B------:R-:W-:Y:S01]  /*25e0*/  IADD3 R21, R17, UR4, RZ ;  /* 0x0000000411157c10 */ /* 0x000fe2000fffe0ff */
[----:B------:R-:W-:Y:S01]  /*25f0*/  IMAD.WIDE.U32 R170, R170, c[0x0][0x1a0], R8 ;  /* 0x00006800aaaa7a25 */ /* 0x000fe200078e0008 */
[----:B------:R-:W-:Y:S02]  /*2600*/  SEL R2, R2, 0xfffffff0, !P1 ;  /* 0xfffffff002027807 */ /* 0x000fe40004800000 */
        /* <DEDUP_REMOVED lines=45> */
.L_x_7602:
[----:B------:R-:W-:Y:S05]  /*28e0*/  BSYNC B0 ;  /* 0x0000000000007941 */ /* 0x000fea0003800000 */
.L_x_7601:
        /* <DEDUP_REMOVED lines=45> */
.L_x_7604:
[----:B------:R-:W-:Y:S05]  /*2bc0*/  BSYNC B0 ;  /* 0x0000000000007941 */ /* 0x000fea0003800000 */
.L_x_7603:
        /* <DEDUP_REMOVED lines=45> */
.L_x_7606:
[----:B------:R-:W-:Y:S05]  /*2ea0*/  BSYNC B0 ;  /* 0x0000000000007941 */ /* 0x000fea0003800000 */
.L_x_7605:
        /* <DEDUP_REMOVED lines=44> */
.L_x_7608:
[----:B------:R-:W-:Y:S05]  /*3170*/  BSYNC B0 ;  /* 0x0000000000007941 */ /* 0x000fea0003800000 */
.L_x_7607:
        /* <DEDUP_REMOVED lines=39> */
.L_x_7610:
[----:B------:R-:W-:Y:S05]  /*33f0*/  BSYNC B0 ;  /* 0x0000000000007941 */ /* 0x000fea0003800000 */
.L_x_7609:
        /* <DEDUP_REMOVED lines=41> */
.L_x_7612:
[----:B------:R-:W-:Y:S05]  /*3690*/  BSYNC B0 ;  /* 0x0000000000007941 */ /* 0x000fea0003800000 */
.L_x_7611:
        /* <DEDUP_REMOVED lines=40> */
.L_x_7614:
[----:B------:R-:W-:Y:S05]  /*3920*/  BSYNC B0 ;  /* 0x0000000000007941 */ /* 0x000fea0003800000 */
.L_x_7613:
        /* <DEDUP_REMOVED lines=42> */
.L_x_7616:
[----:B------:R-:W-:Y:S05]  /*3bd0*/  BSYNC B0 ;  /* 0x0000000000007941 */ /* 0x000fea0003800000 */
.L_x_7615:
        /* <DEDUP_REMOVED lines=11> */
[----:B-12---:R-:W-:Y:S01]  /*3c90*/  IMAD.U32 R8, RZ, RZ, UR4 ;  /* 0x00000004ff087e24 */ /* 0x006fe2000f8e00ff */
[----:B------:R-:W-:-:S04]  /*3ca0*/  DEPBAR.LE SB0, 0x0 ;  /* 0x000080000000791a */ /* 0x000fc80000000000 */
[----:B------:R-:W-:-:S06]  /*3cb0*/  IMAD.U32 R9, RZ, RZ, UR5 ;  /* 0x00000005ff097e24 */ /* 0x000fcc000f8e00ff */
[----:B------:R1:W2:Y:S04]  /*3cc0*/  LDG.E R9, [R8.64] ;  /* 0x0000001408097981 */ /* 0x0002a8000c1e1900 */
[----:B------:R-:W-:Y:S01]  /*3cd0*/  BAR.SYNC.DEFER_BLOCKING 0x0 ;  /* 0x0000000000007b1d */ /* 0x000fe20000010000 */
[----:B------:R-:W-:Y:S01]  /*3ce0*/  ISETP.GE.AND P1, PT, R18, UR28, PT ;  /* 0x0000001c12007c0c */ /* 0x000fe2000bf26270 */
[----:B------:R-:W-:Y:S01]  /*3cf0*/  IMAD.SHL.U32 R235, R10, 0x2, RZ ;  /* 0x000000020aeb7824 */ /* 0x000fe200078e00ff */
[----:B------:R-:W-:-:S03]  /*3d00*/  LEA R167, P0, R170, c[0x0][0x170], 0x1 ;  /* 0x00005c00aaa77a11 */ /* 0x000fc600078008ff */
[----:B------:R-:W-:Y:S01]  /*3d10*/  BSSY B0, `(.L_x_7617) ;  /* 0x000002f000007945 */ /* 0x000fe20003800000 */
[----:B------:R-:W-:Y:S02]  /*3d20*/  LOP3.LUT R235, R235, 0x6, RZ, 0xc0, !PT ;  /* 0x00000006ebeb7812 */ /* 0x000fe400078ec0ff */
[----:B------:R-:W-:Y:S01]  /*3d30*/  LEA.HI.X R166, R170, c[0x0][0x174], R168, 0x1, P0 ;  /* 0x00005d00aaa67a11 */ /* 0x000fe200000f0ca8 */
[----:B-1----:R-:W2:Y:S04]  /*3d40*/  MUFU.RCP R8, c[0x0][0x238] ;  /* 0x00008e0000087b08 */ /* 0x002ea80000001000 */
[----:B------:R1:W-:Y:S04]  /*3d50*/  @P1 STS.128 [R236+0x10000], RZ ;  /* 0x010000ffec001388 */ /* 0x0003e80000000c00 */
[----:B------:R1:W-:Y:S04]  /*3d60*/  @P1 STS.128 [R236+0x12000], RZ ;  /* 0x012000ffec001388 */ /* 0x0003e80000000c00 */
[----:B------:R1:W-:Y:S04]  /*3d70*/  @P1 STS.128 [R236+0x14000], RZ ;  /* 0x014000ffec001388 */ /* 0x0003e80000000c00 */
[----:B------:R1:W-:Y:S01]  /*3d80*/  @P1 STS.128 [R236+0x16000], RZ ;  /* 0x016000ffec001388 */ /* 0x0003e20000000c00 */
[----:B--2---:R-:W-:-:S04]  /*3d90*/  FMUL.FTZ R8, R9, R8 ;  /* 0x0000000809087220 */ /* 0x004fc80000410000 */
[----:B------:R2:W3:Y:S02]  /*3da0*/  R2UR UR16, R8 ;  /* 0x00000000081073c2 */ /* 0x0004e400000e0000 */
[----:B--2---:R-:W-:-:S04]  /*3db0*/  SHF.R.S32.HI R8, RZ, 0x1f, R5 ;  /* 0x0000001fff087819 */ /* 0x004fc80000011405 */
[----:B------:R-:W-:-:S04]  /*3dc0*/  LEA.HI R5, R8, R5, RZ, 0x2 ;  /* 0x0000000508057211 */ /* 0x000fc800078f10ff */
[----:B------:R-:W-:Y:S01]  /*3dd0*/  SHF.R.S32.HI R5, RZ, 0x2, R5 ;  /* 0x00000002ff057819 */ /* 0x000fe20000011405 */
[----:B------:R-:W-:Y:S05]  /*3de0*/  @P1 BRA `(.L_x_7618) ;  /* 0x0000021000001947 */ /* 0x000fea0003800000 */
[----:B-1-3--:R-:W-:Y:S02]  /*3df0*/  ISETP.GE.AND P3, PT, R237, c[0x0][0x220], PT ;  /* 0x00008800ed007a0c */ /* 0x00afe40003f66270 */
        /* <DEDUP_REMOVED lines=32> */
.L_x_7618:
[----:B-1-3--:R-:W-:Y:S05]  /*4000*/  BSYNC B0 ;  /* 0x0000000000007941 */ /* 0x00afea0003800000 */
.L_x_7617:
        /* <DEDUP_REMOVED lines=53> */
.L_x_7620:
[----:B------:R-:W-:Y:S05]  /*4360*/  BSYNC B0 ;  /* 0x0000000000007941 */ /* 0x000fea0003800000 */
.L_x_7619:
        /* <DEDUP_REMOVED lines=10> */
[----:B------:R-:W-:Y:S01]  /*4410*/  IMAD.MOV.U32 R8, RZ, RZ, 0x5 ;  /* 0x00000005ff087424 */ /* 0x000fe200078e00ff */
[----:B------:R-:W-:Y:S01]  /*4420*/  ISETP.GE.AND P2, PT, R172, c[0x0][0x220], PT ;  /* 0x00008800ac007a0c */ /* 0x000fe20003f46270 */
[----:B------:R-:W-:Y:S01]  /*4430*/  IMAD.SHL.U32 R9, R7, 0x20, RZ ;  /* 0x0000002007097824 */ /* 0x000fe200078e00ff */
[----:B------:R-:W-:-:S02]  /*4440*/  ISETP.GE.AND P0, PT, R169, c[0x0][0x220], PT ;  /* 0x00008800a9007a0c */ /* 0x000fc40003f06270 */
[----:B------:R-:W-:-:S05]  /*4450*/  SHF.L.U64.HI R8, R7, R8, c[0x0][0x1a4] ;  /* 0x0000690007087619 */ /* 0x000fca0000010208 */
        /* <DEDUP_REMOVED lines=29> */
.L_x_7622:
[----:B------:R-:W-:Y:S05]  /*4630*/  BSYNC B0 ;  /* 0x0000000000007941 */ /* 0x000fea0003800000 */
.L_x_7621:
        /* <DEDUP_REMOVED lines=13> */
[----:B---3--:R-:W-:Y:S01]  /*4710*/  @!P3 IMAD.MOV.U32 R10, RZ, RZ, c[0x0][0x1a4] ;  /* 0x00006900ff0ab624 */ /* 0x008fe200078e00ff */
        /* <DEDUP_REMOVED lines=45> */
.L_x_7624:
[----:B------:R-:W-:Y:S05]  /*49f0*/  BSYNC B0 ;  /* 0x0000000000007941 */ /* 0x000fea0003800000 */
.L_x_7623:
        /* <DEDUP_REMOVED lines=14> */
[----:B------:R-:W-:Y:S01]  /*4ae0*/  UIADD3 UR4, UR13, -UR14, URZ ;  /* 0x8000000e0d047290 */ /* 0x000fe2000fffe03f */
[----:B------:R-:W-:Y:S01]  /*4af0*/  LOP3.LUT R7, R18, R7, RZ, 0x3c, !PT ;  /* 0x0000000712077212 */ /* 0x000fe200078e3cff */
[----:B--2---:R-:W-:Y:S01]  /*4b00*/  LDSM.16.M88.4 R12, [R232] ;  /* 0x00000000e80c783b */ /* 0x004fe20000000200 */
[----:B------:R-:W-:Y:S01]  /*4b10*/  LEA R229, R0, R232, 0x1 ;  /* 0x000000e800e57211 */ /* 0x000fe200078e08ff */
[----:B------:R-:W-:Y:S01]  /*4b20*/  UIADD3 UR14, UR13, 0x1, -UR14 ;  /* 0x000000010d0e7890 */ /* 0x000fe2000fffe80e */
[----:B------:R-:W-:Y:S01]  /*4b30*/  IADD3 R5, R5, R6, RZ ;  /* 0x0000000605057210 */ /* 0x000fe20007ffe0ff */
[----:B------:R-:W-:Y:S01]  /*4b40*/  IMAD R233, R233, 0x200, R7 ;  /* 0x00000200e9e97824 */ /* 0x000fe200078e0207 */
[----:B------:R-:W-:Y:S01]  /*4b50*/  LDSM.16.M88.4 R56, [R230] ;  /* 0x00000000e638783b */ /* 0x000fe20000000200 */
[----:B------:R-:W-:Y:S01]  /*4b60*/  ULDC UR5, c[0x0][0x2e8] ;  /* 0x0000ba0000057ab9 */ /* 0x000fe20000000800 */
[----:B------:R-:W-:Y:S01]  /*4b70*/  PLOP3.LUT P6, PT, PT, PT, UP0, 0x80, 0x0 ;  /* 0x000000000000781c */ /* 0x000fe20003fcf008 */
[----:B------:R-:W-:Y:S01]  /*4b80*/  UIADD3 UR5, UR14, UR5, URZ ;  /* 0x000000050e057290 */ /* 0x000fe2000fffe03f */
        /* <DEDUP_REMOVED lines=381> */
.L_x_7626:
[----:B------:R-:W-:-:S04]  /*6360*/  ULEA UR10, -UR10, URZ, 0x6 ;  /* 0x0000003f0a0a7291 */ /* 0x000fc8000f8e313f */
[----:B------:R-:W-:Y:S02]  /*6370*/  USHF.R.S32.HI UR4, URZ, 0x1f, UR10 ;  /* 0x0000001f3f047899 */ /* 0x000fe4000801140a */
[----:B------:R-:W-:-:S04]  /*6380*/  MOV R15, UR10 ;  /* 0x0000000a000f7c02 */ /* 0x000fc80008000f00 */
[----:B------:R-:W-:Y:S02]  /*6390*/  MOV R14, UR4 ;  /* 0x00000004000e7c02 */ /* 0x000fe40008000f00 */
.L_x_7627:
        /* <DEDUP_REMOVED lines=156> */
.L_x_7629:
[----:B------:R-:W-:Y:S05]  /*6d60*/  BSYNC B0 ;  /* 0x0000000000007941 */ /* 0x000fea0003800000 */
.L_x_7628:
[----:B------:R-:W0:Y:S01]  /*6d70*/  LDGDEPBAR ;  /* 0x00000000000079af */ /* 0x000e220000000000 */
[----:B------:R-:W-:-:S04]  /*6d80*/  IADD3 R200, P0, R15, R200, RZ ;  /* 0x000000c80fc87210 */ /* 0x000fc80007f1e0ff */
[----:B------:R-:W-:Y:S02]  /*6d90*/  IADD3.X R165, R14, R165, RZ, P0, !PT ;  /* 0x000000a50ea57210 */ /* 0x000fe400007fe4ff */
.L_x_7625:
        /* <DEDUP_REMOVED lines=271> */
[----:B------:R-:W-:Y:S02]  /*7e90*/  ISETP.GE.AND P1, PT, R40, R238, PT ;  /* 0x000000ee2800720c */ /* 0x000fe40003f26270 */
        /* <DEDUP_REMOVED lines=363> */
[----:B------:R-:W-:Y:S02]  /*9550*/  ULOP3.LUT UR5, UR5, UR6, URZ, 0x3c, !UPT ;  /* 0x0000000605057292 */ /* 0x000fe4000f8e3c3f */
[----:B------:R-:W-:Y:S02]  /*9560*/  @!UP2 UIADD3 UR13, UR13, 0x1, URZ ;  /* 0x000000010d0da890 */ /* 0x000fe4000fffe03f */
[----:B------:R-:W-:Y:S02]  /*9570*/  UISETP.GE.AND UP0, UPT, UR5, URZ, UPT ;  /* 0x0000003f0500728c */ /* 0x000fe4000bf06270 */
[----:B------:R-:W-:-:S02]  /*9580*/  @!UP1 UIADD3 UR8, UR8, -UR4, URZ ;  /* 0x8000000408089290 */ /* 0x000fc4000fffe03f */
[----:B------:R-:W-:Y:S02]  /*9590*/  @!UP1 UIADD3 UR11, UR11, 0x1, URZ ;  /* 0x000000010b0b9890 */ /* 0x000fe4000fffe03f */
[----:B------:R-:W-:Y:S02]  /*95a0*/  UISETP.GE.U32.AND UP3, UPT, UR8, UR4, UPT ;  /* 0x000000040800728c */ /* 0x000fe4000bf66070 */
[----:B------:R-:W-:Y:S02]  /*95b0*/  UISETP.GE.AND UP1, UPT, UR12, URZ, UPT ;  /* 0x0000003f0c00728c */ /* 0x000fe4000bf26270 */
[----:B------:R-:W-:Y:S02]  /*95c0*/  @UP4 UIADD3 UR13, UR13, 0x1, URZ ;  /* 0x000000010d0d4890 */ /* 0x000fe4000fffe03f */
[----:B------:R-:W-:Y:S02]  /*95d0*/  UISETP.NE.AND UP2, UPT, URZ, UR6, UPT ;  /* 0x000000063f00728c */ /* 0x000fe4000bf45270 */
[----:B------:R-:W-:-:S03]  /*95e0*/  ULOP3.LUT UR4, URZ, UR6, URZ, 0x33, !UPT ;  /* 0x000000063f047292 */ /* 0x000fc6000f8e333f */
        /* <DEDUP_REMOVED lines=33> */
.L_x_7631:
[----:B------:R-:W-:-:S05]  /*9800*/  IMAD.MOV.U32 R2, RZ, RZ, c[0x0][0x1a0] ;  /* 0x00006800ff027624 */ /* 0x000fca00078e00ff */
[----:B------:R-:W-:-:S04]  /*9810*/  LEA R2, -R2, RZ, 0x6 ;  /* 0x000000ff02027211 */ /* 0x000fc800078e31ff */
[----:B------:R-:W-:Y:S02]  /*9820*/  SHF.R.S32.HI R0, RZ, 0x1f, R2 ;  /* 0x0000001fff007819 */ /* 0x000fe40000011402 */
.L_x_7632:
        /* <DEDUP_REMOVED lines=123> */
[C---:B------:R-:W-:Y:S02]  /*9fe0*/  ISETP.LT.OR P1, PT, R0.reuse, R242, P1 ;  /* 0x000000f20000720c */ /* 0x040fe40000f21670 */
[C---:B------:R-:W-:Y:S01]  /*9ff0*/  ISETP.GE.AND P0, PT, R0.reuse, R238, PT ;  /* 0x000000ee0000720c */ /* 0x040fe20003f06270 */
[----:B------:R-:W-:Y:S01]  /*a000*/  @P3 STS.128 [R236+0x15000], RZ ;  /* 0x015000ffec003388 */ /* 0x000fe20000000c00 */
[----:B------:R-:W-:-:S02]  /*a010*/  IADD3 R206, R0, 0x28, RZ ;  /* 0x0000002800ce7810 */ /* 0x000fc40007ffe0ff */
[C---:B------:R-:W-:Y:S01]  /*a020*/  ISETP.LT.OR P0, PT, R0.reuse, R239, P0 ;  /* 0x000000ef0000720c */ /* 0x040fe20000701670 */
[----:B------:R-:W-:Y:S01]  /*a030*/  @!PT LDS RZ, [RZ] ;  /* 0x00000000fffff984 */ /* 0x000fe20000000800 */
[----:B------:R-:W-:Y:S01]  /*a040*/  @!PT LDS RZ, [RZ] ;  /* 0x00000000fffff984 */ /* 0x000fe20000000800 */
[----:B------:R-:W-:Y:S01]  /*a050*/  @!PT LDS RZ, [RZ] ;  /* 0x00000000fffff984 */ /* 0x000fe20000000800 */
[----:B------:R1:W-:Y:S01]  /*a060*/  @!P3 LDGSTS.E.BYPASS.LTC128B.128 [R236+0x15000], [R8.64+0x100] ;  /* 0x1500010008ecbfae */ /* 0x0003e2000b901d54 */
[----:B------:R-:W-:Y:S01]  /*a070*/  IADD3 R205, R0, 0x29, RZ ;  /* 0x0000002900cd7810 */ /* 0x000fe20007ffe0ff */
[C---:B------:R-:W-:Y:S02]  /*a080*/  IMAD.IADD R245, R243.reuse, 0x1, -R206 ;  /* 0x00000001f3f57824 */ /* 0x040fe400078e0ace */
[----:B------:R-:W-:Y:S02]  /*a090*/  @P2 STS.128 [R236+0x17000], RZ ;  /* 0x017000ffec002388 */ /* 0x000fe40000000c00 */
[----:B------:R-:W-:Y:S01]  /*a0a0*/  IMAD.IADD R204, R243, 0x1, -R205 ;  /* 0x00000001f3cc7824 */ /* 0x000fe200078e0acd */
[----:B------:R-:W-:Y:S01]  /*a0b0*/  IABS R245, R245 ;  /* 0x000000f500f57213 */ /* 0x000fe20000000000 */
[----:B------:R-:W-:Y:S01]  /*a0c0*/  @!PT LDS RZ, [RZ] ;  /* 0x00000000fffff984 */ /* 0x000fe20000000800 */
[----:B------:R-:W-:Y:S01]  /*a0d0*/  @!PT LDS RZ, [RZ] ;  /* 0x00000000fffff984 */ /* 0x000fe20000000800 */
[----:B------:R-:W-:Y:S01]  /*a0e0*/  @!PT LDS RZ, [RZ] ;  /* 0x00000000fffff984 */ /* 0x000fe20000000800 */
[----:B------:R1:W-:Y:S03]  /*a0f0*/  @!P2 LDGSTS.E.BYPASS.LTC128B.128 [R236+0x17000], [R28.64+0x180] ;  /* 0x170001801cecafae */ /* 0x0003e6000b901d54 */
[----:B------:R-:W-:Y:S01]  /*a100*/  IABS R204, R204 ;  /* 0x000000cc00cc7213 */ /* 0x000fe20000000000 */
        /* <DEDUP_REMOVED lines=23> */
[----:B----4-:R-:W4:Y:S01]  /*a280*/  LDSM.16.M88.4 R12, [R233+0x8000] ;  /* 0x00800000e90c783b */ /* 0x010f220000000200 */
[----:B-1----:R-:W-:-:S03]  /*a290*/  IMAD.MOV.U32 R166, RZ, RZ, R2 ;  /* 0x000000ffffa67224 */ /* 0x002fc600078e0002 */
[----:B------:R-:W1:Y:S01]  /*a2a0*/  LDSM.16.M88.4 R4, [R233+0x8800] ;  /* 0x00880000e904783b */ /* 0x000e620000000200 */
[----:B------:R-:W-:-:S03]  /*a2b0*/  IADD3 R2, R0, 0x1, RZ ;  /* 0x0000000100027810 */ /* 0x000fc60007ffe0ff */
[----:B------:R-:W1:Y:S01]  /*a2c0*/  LDSM.16.M88.4 R176, [R233+0x9000] ;  /* 0x00900000e9b0783b */ /* 0x000e620000000200 */
[----:B------:R-:W-:Y:S01]  /*a2d0*/  I2F R166, R166 ;  /* 0x000000a600a67306 */ /* 0x000fe20000201400 */
[C---:B------:R-:W-:Y:S02]  /*a2e0*/  ISETP.GE.AND P6, PT, R2.reuse, R241, PT ;  /* 0x000000f10200720c */ /* 0x040fe40003fc6270 */
[----:B--2---:R-:W2:Y:S02]  /*a2f0*/  LDSM.16.M88.4 R24, [R233+0x9800] ;  /* 0x00980000e918783b */ /* 0x004ea40000000200 */
[----:B------:R-:W-:Y:S02]  /*a300*/  ISETP.LT.OR P6, PT, R2, R242, P6 ;  /* 0x000000f20200720c */ /* 0x000fe400037c1670 */
[----:B-----5:R-:W-:Y:S04]  /*a310*/  LDSM.16.M88.4 R20, [R232] ;  /* 0x00000000e814783b */ /* 0x020fe80000000200 */
[----:B------:R-:W5:Y:S04]  /*a320*/  LDSM.16.M88.4 R28, [R231] ;  /* 0x00000000e71c783b */ /* 0x000f680000000200 */
[----:B------:R-:W2:Y:S04]  /*a330*/  LDSM.16.M88.4 R192, [R223] ;  /* 0x00000000dfc0783b */ /* 0x000ea80000000200 */
[----:B------:R-:W2:Y:S04]  /*a340*/  LDSM.16.M88.4 R188, [R222] ;  /* 0x00000000debc783b */ /* 0x000ea80000000200 */
[----:B---3--:R-:W3:Y:S04]  /*a350*/  LDSM.16.M88.4 R32, [R221] ;  /* 0x00000000dd20783b */ /* 0x008ee80000000200 */
[----:B------:R-:W-:Y:S01]  /*a360*/  LDSM.16.M88.4 R184, [R227+0x8000] ;  /* 0x00800000e3b8783b */ /* 0x000fe20000000200 */
[C---:B----4-:R-:W-:Y:S03]  /*a370*/  HMMA.16816.F32 R16, R168.reuse, R12, RZ ;  /* 0x0000000ca810723c */ /* 0x050fe600000018ff */
[----:B------:R-:W-:Y:S04]  /*a380*/  LDSM.16.M88.4 R196, [R227+0x9000] ;  /* 0x00900000e3c4783b */ /* 0x000fe80000000200 */
[----:B------:R-:W0:Y:S01]  /*a390*/  LDGDEPBAR ;  /* 0x00000000000079af */ /* 0x000e220000000000 */
[C---:B------:R-:W-:Y:S08]  /*a3a0*/  HMMA.16816.F32 R12, R168.reuse, R14, RZ ;  /* 0x0000000ea80c723c */ /* 0x040ff000000018ff */
[C---:B-1----:R-:W-:Y:S08]  /*a3b0*/  HMMA.16816.F32 R8, R168.reuse, R4, RZ ;  /* 0x00000004a808723c */ /* 0x042ff000000018ff */
[C---:B------:R-:W-:Y:S08]  /*a3c0*/  HMMA.16816.F32 R180, R168.reuse, R176, RZ ;  /* 0x000000b0a8b4723c */ /* 0x040ff000000018ff */
[C---:B------:R-:W-:Y:S08]  /*a3d0*/  HMMA.16816.F32 R4, R168.reuse, R6, RZ ;  /* 0x00000006a804723c */ /* 0x040ff000000018ff */
[C---:B------:R-:W-:Y:S08]  /*a3e0*/  HMMA.16816.F32 R176, R168.reuse, R178, RZ ;  /* 0x000000b2a8b0723c */ /* 0x040ff000000018ff */
[C---:B--2---:R-:W-:Y:S08]  /*a3f0*/  HMMA.16816.F32 R172, R168.reuse, R24, RZ ;  /* 0x00000018a8ac723c */ /* 0x044ff000000018ff */
[----:B------:R-:W-:Y:S01]  /*a400*/  HMMA.16816.F32 R168, R168, R26, RZ ;  /* 0x0000001aa8a8723c */ /* 0x000fe200000018ff */
[----:B------:R-:W1:Y:S07]  /*a410*/  LDSM.16.M88.4 R24, [R230] ;  /* 0x00000000e618783b */ /* 0x000e6e0000000200 */
[C---:B-----5:R-:W-:Y:S08]  /*a420*/  HMMA.16816.F32 R16, R20.reuse, R28, R16 ;  /* 0x0000001c1410723c */ /* 0x060ff00000001810 */
        /* <DEDUP_REMOVED lines=37> */
[----:B------:R-:W4:Y:S03]  /*a680*/  LDSM.16.M88.4 R192, [R219] ;  /* 0x00000000dbc0783b */ /* 0x000f260000000200 */
        /* <DEDUP_REMOVED lines=31> */
[----:B------:R-:W-:Y:S07]  /*a880*/  LDSM.16.M88.4 R192, [R233+0xc000] ;  /* 0x00c00000e9c0783b */ /* 0x000fee0000000200 */
[C---:B---3--:R-:W-:Y:S08]  /*a890*/  HMMA.16816.F32 R180, R24.reuse, R32, R180 ;  /* 0x0000002018b4723c */ /* 0x048ff000000018b4 */
[C---:B------:R-:W-:Y:S01]  /*a8a0*/  HMMA.16816.F32 R176, R24.reuse, R34, R176 ;  /* 0x0000002218b0723c */ /* 0x040fe200000018b0 */
[----:B------:R-:W3:Y:S07]  /*a8b0*/  LDSM.16.M88.4 R32, [R220+0x3800] ;  /* 0x00380000dc20783b */ /* 0x000eee0000000200 */
[C---:B-----5:R-:W-:Y:S08]  /*a8c0*/  HMMA.16816.F32 R172, R24.reuse, R188, R172 ;  /* 0x000000bc18ac723c */ /* 0x060ff000000018ac */
[----:B------:R-:W-:Y:S01]  /*a8d0*/  HMMA.16816.F32 R168, R24, R190, R168 ;  /* 0x000000be18a8723c */ /* 0x000fe200000018a8 */
[----:B------:R-:W4:Y:S04]  /*a8e0*/  LDSM.16.M88.4 R24, [R234+0x4000] ;  /* 0x00400000ea18783b */ /* 0x000f280000000200 */
[----:B------:R-:W5:Y:S03]  /*a8f0*/  LDSM.16.M88.4 R188, [R233+0xc800] ;  /* 0x00c80000e9bc783b */ /* 0x000f660000000200 */
[C---:B-1----:R-:W-:Y:S08]  /*a900*/  HMMA.16816.F32 R16, R20.reuse, R184, R16 ;  /* 0x000000b81410723c */ /* 0x042ff00000001810 */
[C---:B------:R-:W-:Y:S01]  /*a910*/  HMMA.16816.F32 R12, R20.reuse, R186, R12 ;  /* 0x000000ba140c723c */ /* 0x040fe2000000180c */
[----:B------:R-:W1:Y:S07]  /*a920*/  LDSM.16.M88.4 R184, [R233+0xd000] ;  /* 0x00d00000e9b8783b */ /* 0x000e6e0000000200 */
[C---:B--2---:R-:W-:Y:S08]  /*a930*/  HMMA.16816.F32 R8, R20.reuse, R28, R8 ;  /* 0x0000001c1408723c */ /* 0x044ff00000001808 */
[C---:B------:R-:W-:Y:S01]  /*a940*/  HMMA.16816.F32 R4, R20.reuse, R30, R4 ;  /* 0x0000001e1404723c */ /* 0x040fe20000001804 */
[----:B------:R-:W2:Y:S07]  /*a950*/  LDSM.16.M88.4 R28, [R233+0xd800] ;  /* 0x00d80000e91c783b */ /* 0x000eae0000000200 */
[C---:B------:R-:W-:Y:S07]  /*a960*/  HMMA.16816.F32 R180, R20.reuse, R196, R180 ;  /* 0x000000c414b4723c */ /* 0x040fee00000018b4 */
[----:B------:R-:W-:Y:S01]  /*a970*/  IADD3 R197, R0, 0x30, RZ ;  /* 0x0000003000c57810 */ /* 0x000fe20007ffe0ff */
[----:B------:R-:W-:Y:S04]  /*a980*/  HMMA.16816.F32 R176, R20, R198, R176 ;  /* 0x000000c614b0723c */ /* 0x000fe800000018b0 */
[----:B------:R-:W-:-:S03]  /*a990*/  IMAD.IADD R201, R243, 0x1, -R197 ;  /* 0x00000001f3c97824 */ /* 0x000fc600078e0ac5 */
[----:B------:R-:W-:Y:S01]  /*a9a0*/  IMAD.IADD R199, R240, 0x1, -R206 ;  /* 0x00000001f0c77824 */ /* 0x000fe200078e0ace */
[----:B---3--:R-:W-:Y:S01]  /*a9b0*/  HMMA.16816.F32 R172, R20, R32, R172 ;  /* 0x0000002014ac723c */ /* 0x008fe200000018ac */
[----:B------:R-:W-:-:S03]  /*a9c0*/  IABS R201, R201 ;  /* 0x000000c900c97213 */ /* 0x000fc60000000000 */
[----:B------:R-:W-:-:S03]  /*a9d0*/  IABS R199, R199 ;  /* 0x000000c700c77213 */ /* 0x000fc60000000000 */
[----:B------:R-:W-:Y:S01]  /*a9e0*/  I2F R201, R201 ;  /* 0x000000c900c97306 */ /* 0x000fe20000201400 */
[----:B------:R-:W-:Y:S01]  /*a9f0*/  HMMA.16816.F32 R168, R20, R34, R168 ;  /* 0x0000002214a8723c */ /* 0x000fe200000018a8 */
[----:B------:R-:W-:Y:S04]  /*aa00*/  LDSM.16.M88.4 R20, [R232+0x4000] ;  /* 0x00400000e814783b */ /* 0x000fe80000000200 */
[----:B------:R-:W3:Y:S02]  /*aa10*/  LDSM.16.M88.4 R32, [R215] ;  /* 0x00000000d720783b */ /* 0x000ee40000000200 */
[----:B------:R-:W-:Y:S01]  /*aa20*/  I2F R199, R199 ;  /* 0x000000c700c77306 */ /* 0x000fe20000201400 */
        /* <DEDUP_REMOVED lines=11> */
[----:B------:R-:W1:Y:S04]  /*aae0*/  LDSM.16.M88.4 R24, [R212] ;  /* 0x00000000d418783b */ /* 0x000e680000000200 */
        /* <DEDUP_REMOVED lines=40> */
[C---:B-1----:R-:W-:Y:S08]  /*ad70*/  HMMA.16816.F32 R16, R28.reuse, R20, R16 ;  /* 0x000000141c10723c */ /* 0x042ff00000001810 */
[C---:B------:R-:W-:Y:S01]  /*ad80*/  HMMA.16816.F32 R12, R28.reuse, R22, R12 ;  /* 0x000000161c0c723c */ /* 0x040fe2000000180c */
[----:B------:R-:W1:Y:S07]  /*ad90*/  LDSM.16.M88.4 R20, [R210] ;  /* 0x00000000d214783b */ /* 0x000e6e0000000200 */
[C---:B------:R-:W-:Y:S08]  /*ada0*/  HMMA.16816.F32 R8, R28.reuse, R188, R8 ;  /* 0x000000bc1c08723c */ /* 0x040ff00000001808 */
[C---:B------:R-:W-:Y:S01]  /*adb0*/  HMMA.16816.F32 R4, R28.reuse, R190, R4 ;  /* 0x000000be1c04723c */ /* 0x040fe20000001804 */
[----:B------:R-:W5:Y:S07]  /*adc0*/  LDSM.16.M88.4 R188, [R209] ;  /* 0x00000000d1bc783b */ /* 0x000f6e0000000200 */
[C---:B--2---:R-:W-:Y:S08]  /*add0*/  HMMA.16816.F32 R180, R28.reuse, R184, R180 ;  /* 0x000000b81cb4723c */ /* 0x044ff000000018b4 */
[C---:B------:R-:W-:Y:S01]  /*ade0*/  HMMA.16816.F32 R176, R28.reuse, R186, R176 ;  /* 0x000000ba1cb0723c */ /* 0x040fe200000018b0 */
[----:B------:R-:W2:Y:S07]  /*adf0*/  LDSM.16.M88.4 R184, [R208] ;  /* 0x00000000d0b8783b */ /* 0x000eae0000000200 */
        /* <DEDUP_REMOVED lines=10> */
[C---:B-----5:R-:W-:Y:S07]  /*aea0*/  HMMA.16816.F32 R180, R192.reuse, R188, R180 ;  /* 0x000000bcc0b4723c */ /* 0x060fee00000018b4 */
[--C-:B------:R-:W-:Y:S01]  /*aeb0*/  IMAD.IADD R188, R243, 0x1, -R2.reuse ;  /* 0x00000001f3bc7824 */ /* 0x100fe200078e0a02 */
[----:B--2---:R-:W-:Y:S01]  /*aec0*/  HMMA.16816.F32 R172, R192, R184, R172 ;  /* 0x000000b8c0ac723c */ /* 0x004fe200000018ac */
[----:B------:R-:W-:-:S03]  /*aed0*/  IMAD.IADD R189, R240, 0x1, -R2 ;  /* 0x00000001f0bd7824 */ /* 0x000fc600078e0a02 */
[----:B------:R-:W-:-:S04]  /*aee0*/  IABS R188, R188 ;  /* 0x000000bc00bc7213 */ /* 0x000fc80000000000 */
[C---:B------:R-:W-:Y:S01]  /*aef0*/  HMMA.16816.F32 R168, R192.reuse, R186, R168 ;  /* 0x000000bac0a8723c */ /* 0x040fe200000018a8 */
[----:B------:R-:W2:Y:S07]  /*af00*/  LDSM.16.M88.4 R184, [R227+0xf800] ;  /* 0x00f80000e3b8783b */ /* 0x000eae0000000200 */
[----:B------:R-:W-:Y:S07]  /*af10*/  HMMA.16816.F32 R176, R192, R190, R176 ;  /* 0x000000bec0b0723c */ /* 0x000fee00000018b0 */
[C---:B------:R-:W-:Y:S01]  /*af20*/  IADD3 R194, R0.reuse, 0x19, RZ ;  /* 0x0000001900c27810 */ /* 0x040fe20007ffe0ff */
[----:B---3--:R-:W-:Y:S01]  /*af30*/  HMMA.16816.F32 R16, R32, R28, R16 ;  /* 0x0000001c2010723c */ /* 0x008fe20000001810 */
[----:B------:R-:W-:Y:S01]  /*af40*/  IADD3 R195, R0, 0x21, RZ ;  /* 0x0000002100c37810 */ /* 0x000fe20007ffe0ff */
[----:B------:R-:W-:-:S04]  /*af50*/  IMAD.IADD R193, R240, 0x1, -R205 ;  /* 0x00000001f0c17824 */ /* 0x000fc800078e0acd */
[C---:B------:R-:W-:Y:S01]  /*af60*/  IMAD.IADD R207, R240.reuse, 0x1, -R195 ;  /* 0x00000001f0cf7824 */ /* 0x040fe200078e0ac3 */
[----:B------:R-:W-:Y:S01]  /*af70*/  IABS R193, R193 ;  /* 0x000000c100c17213 */ /* 0x000fe20000000000 */
[C---:B------:R-:W-:Y:S01]  /*af80*/  HMMA.16816.F32 R12, R32.reuse, R30, R12 ;  /* 0x0000001e200c723c */ /* 0x040fe2000000180c */
[----:B------:R-:W-:Y:S02]  /*af90*/  LDSM.16.M88.4 R28, [R229+0x6000] ;  /* 0x00600000e51c783b */ /* 0x000fe40000000200 */
[----:B------:R-:W-:Y:S02]  /*afa0*/  IABS R207, R207 ;  /* 0x000000cf00cf7213 */ /* 0x000fe40000000000 */
[----:B------:R-:W-:Y:S03]  /*afb0*/  I2F R193, R193 ;  /* 0x000000c100c17306 */ /* 0x000fe60000201400 */
[C---:B----4-:R-:W-:Y:S05]  /*afc0*/  HMMA.16816.F32 R8, R32.reuse, R24, R8 ;  /* 0x000000182008723c */ /* 0x050fea0000001808 */
[----:B------:R-:W-:Y:S03]  /*afd0*/  I2F R207, R207 ;  /* 0x000000cf00cf7306 */ /* 0x000fe60000201400 */
[C---:B------:R-:W-:Y:S01]  /*afe0*/  HMMA.16816.F32 R4, R32.reuse, R26, R4 ;  /* 0x0000001a2004723c */ /* 0x040fe20000001804 */
[----:B------:R-:W3:Y:S07]  /*aff0*/  LDSM.16.M88.4 R24, [R220+0x6000] ;  /* 0x00600000dc18783b */ /* 0x000eee0000000200 */
[C---:B-1----:R-:W-:Y:S07]  /*b000*/  HMMA.16816.F32 R180, R32.reuse, R20, R180 ;  /* 0x0000001420b4723c */ /* 0x042fee00000018b4 */
[----:B------:R-:W-:Y:S01]  /*b010*/  IMAD.IADD R20, R240, 0x1, -R0 ;  /* 0x00000001f0147824 */ /* 0x000fe200078e0a00 */
[----:B------:R-:W-:Y:S04]  /*b020*/  HMMA.16816.F32 R176, R32, R22, R176 ;  /* 0x0000001620b0723c */ /* 0x000fe800000018b0 */
[----:B------:R-:W-:-:S04]  /*b030*/  IABS R20, R20 ;  /* 0x0000001400147213 */ /* 0x000fc80000000000 */
[C---:B--2---:R-:W-:Y:S01]  /*b040*/  HMMA.16816.F32 R172, R32.reuse, R184, R172 ;  /* 0x000000b820ac723c */ /* 0x044fe200000018ac */
[----:B------:R-:W-:Y:S02]  /*b050*/  IMAD.MOV.U32 R167, RZ, RZ, R20 ;  /* 0x000000ffffa77224 */ /* 0x000fe400078e0014 */
[----:B------:R-:W1:Y:S04]  /*b060*/  LDSM.16.M88.4 R20, [R220+0x6800] ;  /* 0x00680000dc14783b */ /* 0x000e680000000200 */
[----:B------:R-:W-:Y:S01]  /*b070*/  IADD3 R184, R0, 0x8, RZ ;  /* 0x0000000800b87810 */ /* 0x000fe20007ffe0ff */
[----:B------:R-:W-:Y:S01]  /*b080*/  IMAD.MOV.U32 R185, RZ, RZ, R188 ;  /* 0x000000ffffb97224 */ /* 0x000fe200078e00bc */
[----:B------:R-:W-:Y:S01]  /*b090*/  IABS R188, R189 ;  /* 0x000000bd00bc7213 */ /* 0x000fe20000000000 */
[----:B------:R-:W-:Y:S01]  /*b0a0*/  HMMA.16816.F32 R168, R32, R186, R168 ;  /* 0x000000ba20a8723c */ /* 0x000fe200000018a8 */
[----:B------:R-:W2:Y:S01]  /*b0b0*/  LDSM.16.M88.4 R32, [R220+0x7000] ;  /* 0x00700000dc20783b */ /* 0x000ea20000000200 */
[----:B------:R-:W-:Y:S01]  /*b0c0*/  I2F R167, R167 ;  /* 0x000000a700a77306 */ /* 0x000fe20000201400 */
[----:B------:R-:W-:-:S04]  /*b0d0*/  IMAD.IADD R189, R240, 0x1, -R184 ;  /* 0x00000001f0bd7824 */ /* 0x000fc800078e0ab8 */
[----:B------:R-:W-:Y:S01]  /*b0e0*/  IMAD.IADD R187, R243, 0x1, -R184 ;  /* 0x00000001f3bb7824 */ /* 0x000fe200078e0ab8 */
[C---:B---3--:R-:W-:Y:S01]  /*b0f0*/  HMMA.16816.F32 R16, R28.reuse, R24, R16 ;  /* 0x000000181c10723c */ /* 0x048fe20000001810 */
[----:B------:R-:W-:Y:S01]  /*b100*/  IMAD.MOV.U32 R186, RZ, RZ, R188 ;  /* 0x000000ffffba7224 */ /* 0x000fe200078e00bc */
[----:B------:R-:W-:Y:S01]  /*b110*/  IABS R189, R189 ;  /* 0x000000bd00bd7213 */ /* 0x000fe20000000000 */
[----:B------:R-:W-:Y:S01]  /*b120*/  I2F R185, R185 ;  /* 0x000000b900b97306 */ /* 0x000fe20000201400 */
[----:B------:R-:W-:Y:S02]  /*b130*/  IABS R188, R187 ;  /* 0x000000bb00bc7213 */ /* 0x000fe40000000000 */
[C---:B------:R-:W-:Y:S01]  /*b140*/  IADD3 R187, R0.reuse, 0x9, RZ ;  /* 0x0000000900bb7810 */ /* 0x040fe20007ffe0ff */
[----:B------:R-:W-:Y:S01]  /*b150*/  IMAD.MOV.U32 R24, RZ, RZ, R189 ;  /* 0x000000ffff187224 */ /* 0x000fe200078e00bd */
[----:B------:R-:W-:Y:S01]  /*b160*/  HMMA.16816.F32 R12, R28, R26, R12 ;  /* 0x0000001a1c0c723c */ /* 0x000fe2000000180c */
[----:B------:R-:W-:-:S02]  /*b170*/  IADD3 R189, R0, 0x11, RZ ;  /* 0x0000001100bd7810 */ /* 0x000fc40007ffe0ff */
[--C-:B------:R-:W-:Y:S01]  /*b180*/  IMAD.IADD R25, R243, 0x1, -R187.reuse ;  /* 0x00000001f3197824 */ /* 0x100fe200078e0abb */
[----:B------:R-:W-:Y:S03]  /*b190*/  I2F R186, R186 ;  /* 0x000000ba00ba7306 */ /* 0x000fe60000201400 */
[----:B------:R-:W-:Y:S01]  /*b1a0*/  IMAD.IADD R27, R240, 0x1, -R187 ;  /* 0x00000001f01b7824 */ /* 0x000fe200078e0abb */
[----:B------:R-:W-:-:S04]  /*b1b0*/  IABS R25, R25 ;  /* 0x0000001900197213 */ /* 0x000fc80000000000 */
[----:B------:R-:W-:Y:S01]  /*b1c0*/  I2F R188, R188 ;  /* 0x000000bc00bc7306 */ /* 0x000fe20000201400 */
[----:B------:R-:W-:Y:S01]  /*b1d0*/  IMAD.MOV.U32 R26, RZ, RZ, R25 ;  /* 0x000000ffff1a7224 */ /* 0x000fe200078e0019 */
[----:B------:R-:W-:Y:S02]  /*b1e0*/  IADD3 R25, R0, 0x10, RZ ;  /* 0x0000001000197810 */ /* 0x000fe40007ffe0ff */
[----:B------:R-:W-:Y:S01]  /*b1f0*/  FMUL.FTZ R18, R18, c[0x0][0x2ec] ;  /* 0x0000bb0012127a20 */ /* 0x000fe20000410000 */
[----:B-1----:R-:W-:Y:S01]  /*b200*/  HMMA.16816.F32 R8, R28, R20, R8 ;  /* 0x000000141c08723c */ /* 0x002fe20000001808 */
[----:B------:R-:W-:Y:S01]  /*b210*/  FMUL.FTZ R16, R16, c[0x0][0x2ec] ;  /* 0x0000bb0010107a20 */ /* 0x000fe20000410000 */
[----:B------:R-:W-:Y:S01]  /*b220*/  IABS R27, R27 ;  /* 0x0000001b001b7213 */ /* 0x000fe20000000000 */
[----:B------:R-:W-:Y:S01]  /*b230*/  FMUL.FTZ R17, R17, c[0x0][0x2ec] ;  /* 0x0000bb0011117a20 */ /* 0x000fe20000410000 */
[----:B------:R-:W-:Y:S01]  /*b240*/  I2F R24, R24 ;  /* 0x0000001800187306 */ /* 0x000fe20000201400 */
[----:B------:R-:W-:-:S02]  /*b250*/  IMAD.IADD R191, R240, 0x1, -R25 ;  /* 0x00000001f0bf7824 */ /* 0x000fc400078e0a19 */
[----:B------:R-:W-:Y:S01]  /*b260*/  IMAD.IADD R20, R243, 0x1, -R25 ;  /* 0x00000001f3147824 */ /* 0x000fe200078e0a19 */
[C---:B------:R-:W-:Y:S01]  /*b270*/  HMMA.16816.F32 R4, R28.reuse, R22, R4 ;  /* 0x000000161c04723c */ /* 0x040fe20000001804 */
[----:B------:R-:W-:Y:S01]  /*b280*/  FMUL.FTZ R12, R12, c[0x0][0x2ec] ;  /* 0x0000bb000c0c7a20 */ /* 0x000fe20000410000 */
[----:B------:R-:W-:Y:S01]  /*b290*/  IABS R191, R191 ;  /* 0x000000bf00bf7213 */ /* 0x000fe20000000000 */
[----:B------:R-:W-:Y:S01]  /*b2a0*/  FMUL.FTZ R14, R14, c[0x0][0x2ec] ;  /* 0x0000bb000e0e7a20 */ /* 0x000fe20000410000 */
[----:B------:R-:W-:Y:S01]  /*b2b0*/  IABS R20, R20 ;  /* 0x0000001400147213 */ /* 0x000fe20000000000 */
[----:B------:R-:W1:Y:S01]  /*b2c0*/  MUFU.TANH R18, R18 ;  /* 0x0000001200127308 */ /* 0x000e620000002400 */
[----:B------:R-:W-:Y:S02]  /*b2d0*/  FMUL.FTZ R13, R13, c[0x0][0x2ec] ;  /* 0x0000bb000d0d7a20 */ /* 0x000fe40000410000 */
[----:B--2---:R-:W-:Y:S01]  /*b2e0*/  HMMA.16816.F32 R180, R28, R32, R180 ;  /* 0x000000201cb4723c */ /* 0x004fe200000018b4 */
[----:B------:R-:W-:-:S02]  /*b2f0*/  IMAD.MOV.U32 R190, RZ, RZ, R20 ;  /* 0x000000ffffbe7224 */ /* 0x000fc400078e0014 */
[----:B------:R-:W2:Y:S01]  /*b300*/  LDSM.16.M88.4 R20, [R220+0x7800] ;  /* 0x00780000dc14783b */ /* 0x000ea20000000200 */
[----:B------:R-:W-:-:S04]  /*b310*/  DEPBAR.LE SB0, 0x0 ;  /* 0x000080000000791a */ /* 0x000fc80000000000 */
[----:B------:R-:W3:Y:S01]  /*b320*/  MUFU.TANH R16, R16 ;  /* 0x0000001000107308 */ /* 0x000ee20000002400 */
[----:B------:R-:W-:Y:S01]  /*b330*/  IMAD.IADD R33, R243, 0x1, -R189 ;  /* 0x00000001f3217824 */ /* 0x000fe200078e0abd */
[----:B------:R-:W-:Y:S01]  /*b340*/  HMMA.16816.F32 R176, R28, R34, R176 ;  /* 0x000000221cb0723c */ /* 0x000fe200000018b0 */
[----:B------:R-:W-:Y:S02]  /*b350*/  IMAD.MOV.U32 R32, RZ, RZ, R191 ;  /* 0x000000ffff207224 */ /* 0x000fe400078e00bf */
[----:B-1----:R-:W-:Y:S01]  /*b360*/  FFMA.FTZ R167, R167, -UR16, R18 ;  /* 0x80000010a7a77c23 */ /* 0x002fe20008010012 */
[----:B------:R-:W-:Y:S01]  /*b370*/  IABS R33, R33 ;  /* 0x0000002100217213 */ /* 0x000fe20000000000 */
[----:B------:R-:W-:Y:S01]  /*b380*/  FMUL.FTZ R18, R19, c[0x0][0x2ec] ;  /* 0x0000bb0013127a20 */ /* 0x000fe20000410000 */
[----:B------:R-:W1:Y:S01]  /*b390*/  MUFU.TANH R17, R17 ;  /* 0x0000001100117308 */ /* 0x000e620000002400 */
[----:B------:R-:W-:Y:S01]  /*b3a0*/  IADD3 R34, R0, 0x18, RZ ;  /* 0x0000001800227810 */ /* 0x000fe20007ffe0ff */
[----:B------:R-:W-:-:S02]  /*b3b0*/  IMAD.IADD R19, R240, 0x1, -R194 ;  /* 0x00000001f0137824 */ /* 0x000fc400078e0ac2 */
[----:B------:R-:W-:Y:S02]  /*b3c0*/  FMUL.FTZ R8, R8, c[0x0][0x2ec] ;  /* 0x0000bb0008087a20 */ /* 0x000fe40000410000 */
[----:B------:R-:W-:Y:S02]  /*b3d0*/  IMAD.IADD R35, R240, 0x1, -R189 ;  /* 0x00000001f0237824 */ /* 0x000fe400078e0abd */
[----:B------:R-:W4:Y:S01]  /*b3e0*/  MUFU.TANH R18, R18 ;  /* 0x0000001200127308 */ /* 0x000f220000002400 */
[----:B---3--:R-:W-:Y:S02]  /*b3f0*/  FFMA.FTZ R16, R166, -UR16, R16 ;  /* 0x80000010a6107c23 */ /* 0x008fe40008010010 */
[----:B------:R-:W-:Y:S01]  /*b400*/  FMUL.FTZ R10, R10, c[0x0][0x2ec] ;  /* 0x0000bb000a0a7a20 */ /* 0x000fe20000410000 */
[----:B------:R-:W-:Y:S01]  /*b410*/  IABS R35, R35 ;  /* 0x0000002300237213 */ /* 0x000fe20000000000 */
[----:B------:R-:W-:Y:S02]  /*b420*/  FMUL.FTZ R11, R11, c[0x0][0x2ec] ;  /* 0x0000bb000b0b7a20 */ /* 0x000fe40000410000 */
[----:B------:R-:W-:Y:S01]  /*b430*/  FMUL.FTZ R4, R4, c[0x0][0x2ec] ;  /* 0x0000bb0004047a20 */ /* 0x000fe20000410000 */
[----:B------:R3:W-:Y:S01]  /*b440*/  I2F R192, R33 ;  /* 0x0000002100c07306 */ /* 0x0007e20000201400 */
[----:B-1----:R-:W-:Y:S01]  /*b450*/  FFMA.FTZ R185, R185, -UR16, R17 ;  /* 0x80000010b9b97c23 */ /* 0x002fe20008010011 */
[----:B------:R-:W-:Y:S01]  /*b460*/  FSEL R17, R16, -INF , !P1 ;  /* 0xff80000010117808 */ /* 0x000fe20004800000 */
[----:B------:R-:W-:Y:S01]  /*b470*/  FMUL.FTZ R6, R6, c[0x0][0x2ec] ;  /* 0x0000bb0006067a20 */ /* 0x000fe20000410000 */
[----:B------:R-:W-:Y:S01]  /*b480*/  IABS R16, R19 ;  /* 0x0000001300107213 */ /* 0x000fe20000000000 */
[----:B------:R-:W-:Y:S01]  /*b490*/  IMAD.IADD R19, R243, 0x1, -R252 ;  /* 0x00000001f3137824 */ /* 0x000fe200078e0afc */
[----:B------:R-:W-:Y:S01]  /*b4a0*/  ISETP.GE.AND P1, PT, R2, R238, PT ;  /* 0x000000ee0200720c */ /* 0x000fe20003f26270 */
[----:B------:R-:W-:Y:S01]  /*b4b0*/  FMUL.FTZ R7, R7, c[0x0][0x2ec] ;  /* 0x0000bb0007077a20 */ /* 0x000fe20000410000 */
[----:B------:R-:W1:Y:S01]  /*b4c0*/  MUFU.TANH R12, R12 ;  /* 0x0000000c000c7308 */ /* 0x000e620000002400 */
[----:B----4-:R-:W-:Y:S01]  /*b4d0*/  FFMA.FTZ R186, R186, -UR16, R18 ;  /* 0x80000010baba7c23 */ /* 0x010fe20008010012 */
[----:B------:R-:W-:Y:S01]  /*b4e0*/  IABS R19, R19 ;  /* 0x0000001300137213 */ /* 0x000fe20000000000 */
[C---:B--2---:R-:W-:Y:S01]  /*b4f0*/  HMMA.16816.F32 R172, R28.reuse, R20, R172 ;  /* 0x000000141cac723c */ /* 0x044fe200000018ac */
[----:B------:R-:W-:Y:S01]  /*b500*/  IMAD.MOV.U32 R251, RZ, RZ, R16 ;  /* 0x000000fffffb7224 */ /* 0x000fe200078e0010 */
[----:B------:R-:W-:Y:S01]  /*b510*/  FSEL R16, R185, -INF , !P6 ;  /* 0xff800000b9107808 */ /* 0x000fe20007000000 */
[----:B------:R-:W-:Y:S01]  /*b520*/  FMUL.FTZ R179, R179, c[0x0][0x2ec] ;  /* 0x0000bb00b3b37a20 */ /* 0x000fe20000410000 */
[----:B------:R-:W-:Y:S01]  /*b530*/  ISETP.LT.OR P1, PT, R2, R239, P1 ;  /* 0x000000ef0200720c */ /* 0x000fe20000f21670 */
[C---:B---3--:R-:W-:Y:S01]  /*b540*/  IMAD.IADD R33, R243.reuse, 0x1, -R34 ;  /* 0x00000001f3217824 */ /* 0x048fe200078e0a22 */
[----:B------:R1:W2:Y:S01]  /*b550*/  MUFU.TANH R18, R14 ;  /* 0x0000000e00127308 */ /* 0x0002a20000002400 */
[----:B------:R-:W-:Y:S01]  /*b560*/  IMAD.IADD R21, R243, 0x1, -R194 ;  /* 0x00000001f3157824 */ /* 0x000fe200078e0ac2 */
[----:B------:R-:W-:Y:S01]  /*b570*/  FSEL R2, R167, -INF , !P0 ;  /* 0xff800000a7027808 */ /* 0x000fe20004000000 */
[----:B------:R-:W-:Y:S01]  /*b580*/  IMAD.IADD R20, R240, 0x1, -R34 ;  /* 0x00000001f0147824 */ /* 0x000fe200078e0a22 */
[----:B------:R-:W-:Y:S01]  /*b590*/  IABS R33, R33 ;  /* 0x0000002100217213 */ /* 0x000fe20000000000 */
[----:B------:R-:W-:Y:S01]  /*b5a0*/  HMMA.16816.F32 R168, R28, R22, R168 ;  /* 0x000000161ca8723c */ /* 0x000fe200000018a8 */
[----:B------:R-:W-:Y:S01]  /*b5b0*/  IABS R21, R21 ;  /* 0x0000001500157213 */ /* 0x000fe20000000000 */
[----:B------:R-:W-:Y:S01]  /*b5c0*/  FMUL.FTZ R178, R178, c[0x0][0x2ec] ;  /* 0x0000bb00b2b27a20 */ /* 0x000fe20000410000 */
[----:B------:R3:W-:Y:S01]  /*b5d0*/  I2F R191, R33 ;  /* 0x0000002100bf7306 */ /* 0x0007e20000201400 */
[----:B------:R-:W-:-:S02]  /*b5e0*/  ISETP.GE.AND P0, PT, R184, R241, PT ;  /* 0x000000f1b800720c */ /* 0x000fc40003f06270 */
[C---:B------:R-:W-:Y:S02]  /*b5f0*/  ISETP.GE.AND P6, PT, R184.reuse, R238, PT ;  /* 0x000000eeb800720c */ /* 0x040fe40003fc6270 */
[----:B------:R-:W-:Y:S02]  /*b600*/  ISETP.LT.OR P0, PT, R184, R242, P0 ;  /* 0x000000f2b800720c */ /* 0x000fe40000701670 */
[----:B------:R-:W-:Y:S01]  /*b610*/  IABS R20, R20 ;  /* 0x0000001400147213 */ /* 0x000fe20000000000 */
[----:B------:R4:W-:Y:S01]  /*b620*/  I2F R196, R21 ;  /* 0x0000001500c47306 */ /* 0x0009e20000201400 */
[----:B-1----:R-:W-:Y:S01]  /*b630*/  FFMA.FTZ R14, R188, -UR16, R12 ;  /* 0x80000010bc0e7c23 */ /* 0x002fe2000801000c */
[----:B------:R-:W-:Y:S01]  /*b640*/  IADD3 R188, R0, 0x31, RZ ;  /* 0x0000003100bc7810 */ /* 0x000fe20007ffe0ff */
[----:B--2---:R-:W-:Y:S01]  /*b650*/  FFMA.FTZ R24, R24, -UR16, R18 ;  /* 0x8000001018187c23 */ /* 0x004fe20008010012 */
[----:B------:R-:W-:Y:S01]  /*b660*/  IADD3 R18, R0, 0x38, RZ ;  /* 0x0000003800127810 */ /* 0x000fe20007ffe0ff */
[----:B------:R-:W-:Y:S01]  /*b670*/  FMUL.FTZ R172, R172, c[0x0][0x2ec] ;  /* 0x0000bb00acac7a20 */ /* 0x000fe20000410000 */
[----:B------:R-:W-:Y:S01]  /*b680*/  FSEL R12, R186, -INF , !P1 ;  /* 0xff800000ba0c7808 */ /* 0x000fe20004800000 */
[C---:B------:R-:W-:Y:S01]  /*b690*/  IMAD.IADD R186, R240.reuse, 0x1, -R197 ;  /* 0x00000001f0ba7824 */ /* 0x040fe200078e0ac5 */
[----:B------:R-:W-:Y:S01]  /*b6a0*/  I2F R26, R26 ;  /* 0x0000001a001a7306 */ /* 0x000fe20000201400 */
[----:B---3--:R-:W-:Y:S01]  /*b6b0*/  IMAD.IADD R33, R240, 0x1, -R252 ;  /* 0x00000001f0217824 */ /* 0x008fe200078e0afc */
[----:B------:R-:W-:Y:S01]  /*b6c0*/  ISETP.LT.OR P6, PT, R184, R239, P6 ;  /* 0x000000efb800720c */ /* 0x000fe200037c1670 */
[----:B------:R-:W-:Y:S01]  /*b6d0*/  IMAD.IADD R166, R240, 0x1, -R18 ;  /* 0x00000001f0a67824 */ /* 0x000fe200078e0a12 */
[----:B------:R-:W-:Y:S01]  /*b6e0*/  ISETP.GE.AND P1, PT, R187, R241, PT ;  /* 0x000000f1bb00720c */ /* 0x000fe20003f26270 */
[----:B------:R-:W-:Y:S01]  /*b6f0*/  FMUL.FTZ R174, R174, c[0x0][0x2ec] ;  /* 0x0000bb00aeae7a20 */ /* 0x000fe20000410000 */
[----:B------:R-:W-:Y:S01]  /*b700*/  FSEL R14, R14, -INF , !P0 ;  /* 0xff8000000e0e7808 */ /* 0x000fe20004000000 */
[----:B------:R-:W-:Y:S01]  /*b710*/  IMAD.IADD R167, R240, 0x1, -R188 ;  /* 0x00000001f0a77824 */ /* 0x000fe200078e0abc */
[----:B------:R-:W-:Y:S01]  /*b720*/  I2F R27, R27 ;  /* 0x0000001b001b7306 */ /* 0x000fe20000201400 */
[----:B----4-:R-:W-:Y:S01]  /*b730*/  IMAD.MOV.U32 R21, RZ, RZ, R19 ;  /* 0x000000ffff157224 */ /* 0x010fe200078e0013 */
[----:B------:R-:W-:Y:S01]  /*b740*/  IABS R19, R33 ;  /* 0x0000002100137213 */ /* 0x000fe20000000000 */
[----:B------:R-:W-:Y:S01]  /*b750*/  IMAD.IADD R198, R243, 0x1, -R18 ;  /* 0x00000001f3c67824 */ /* 0x000fe200078e0a12 */
[----:B------:R-:W-:Y:S01]  /*b760*/  IADD3 R33, R0, 0x39, RZ ;  /* 0x0000003900217810 */ /* 0x000fe20007ffe0ff */
[----:B------:R-:W-:Y:S01]  /*b770*/  FMUL.FTZ R170, R170, c[0x0][0x2ec] ;  /* 0x0000bb00aaaa7a20 */ /* 0x000fe20000410000 */
[----:B------:R-:W-:Y:S01]  /*b780*/  ISETP.GE.AND P0, PT, R187, R238, PT ;  /* 0x000000eebb00720c */ /* 0x000fe20003f06270 */
[----:B------:R-:W-:Y:S01]  /*b790*/  IMAD.MOV.U32 R244, RZ, RZ, R19 ;  /* 0x000000fffff47224 */ /* 0x000fe200078e0013 */
[----:B------:R1:W-:Y:S01]  /*b7a0*/  I2F R185, R21 ;  /* 0x0000001500b97306 */ /* 0x0003e20000201400 */
[----:B------:R-:W-:Y:S01]  /*b7b0*/  IMAD.IADD R0, R243, 0x1, -R33 ;  /* 0x00000001f3007824 */ /* 0x000fe200078e0a21 */
[----:B------:R-:W-:Y:S01]  /*b7c0*/  ISETP.LT.OR P1, PT, R187, R242, P1 ;  /* 0x000000f2bb00720c */ /* 0x000fe20000f21670 */
[----:B------:R-:W-:Y:S01]  /*b7d0*/  FMUL.FTZ R175, R175, c[0x0][0x2ec] ;  /* 0x0000bb00afaf7a20 */ /* 0x000fe20000410000 */
[----:B------:R-:W-:Y:S01]  /*b7e0*/  ISETP.LT.OR P0, PT, R187, R239, P0 ;  /* 0x000000efbb00720c */ /* 0x000fe20000701670 */
[----:B------:R-:W-:Y:S01]  /*b7f0*/  IMAD.IADD R187, R243, 0x1, -R188 ;  /* 0x00000001f3bb7824 */ /* 0x000fe200078e0abc */
[----:B------:R-:W-:Y:S01]  /*b800*/  IABS R0, R0 ;  /* 0x0000000000007213 */ /* 0x000fe20000000000 */
[----:B------:R-:W-:Y:S01]  /*b810*/  FMUL.FTZ R168, R168, c[0x0][0x2ec] ;  /* 0x0000bb00a8a87a20 */ /* 0x000fe20000410000 */
[----:B------:R-:W2:Y:S01]  /*b820*/  MUFU.TANH R13, R13 ;  /* 0x0000000d000d7308 */ /* 0x000ea20000002400 */
[----:B------:R-:W-:Y:S01]  /*b830*/  IABS R186, R186 ;  /* 0x000000ba00ba7213 */ /* 0x000fe20000000000 */
[----:B------:R-:W-:Y:S01]  /*b840*/  FMUL.FTZ R169, R169, c[0x0][0x2ec] ;  /* 0x0000bb00a9a97a20 */ /* 0x000fe20000410000 */
[----:B------:R-:W-:Y:S01]  /*b850*/  IABS R187, R187 ;  /* 0x000000bb00bb7213 */ /* 0x000fe20000000000 */
[----:B------:R-:W-:Y:S01]  /*b860*/  FMUL.FTZ R171, R171, c[0x0][0x2ec] ;  /* 0x0000bb00abab7a20 */ /* 0x000fe20000410000 */
[----:B------:R-:W-:-:S02]  /*b870*/  IABS R166, R166 ;  /* 0x000000a600a67213 */ /* 0x000fc40000000000 */
[----:B------:R-:W-:Y:S01]  /*b880*/  IABS R167, R167 ;  /* 0x000000a700a77213 */ /* 0x000fe20000000000 */
[----:B-1----:R-:W-:Y:S01]  /*b890*/  IMAD.IADD R21, R243, 0x1, -R195 ;  /* 0x00000001f3157824 */ /* 0x002fe200078e0ac3 */
[----:B------:R-:W-:Y:S01]  /*b8a0*/  I2F R190, R190 ;  /* 0x000000be00be7306 */ /* 0x000fe20000201400 */
[----:B------:R-:W-:-:S03]  /*b8b0*/  IABS R198, R198 ;  /* 0x000000c600c67213 */ /* 0x000fc60000000000 */
[----:B------:R-:W-:-:S04]  /*b8c0*/  IABS R19, R21 ;  /* 0x0000001500137213 */ /* 0x000fc80000000000 */
[----:B------:R-:W-:Y:S08]  /*b8d0*/  I2F R250, R19 ;  /* 0x0000001300fa7306 */ /* 0x000ff00000201400 */
[----:B------:R1:W-:Y:S08]  /*b8e0*/  I2F R19, R0 ;  /* 0x0000000000137306 */ /* 0x0003f00000201400 */
[----:B------:R3:W4:Y:S01]  /*b8f0*/  MUFU.TANH R21, R8 ;  /* 0x0000000800157308 */ /* 0x0007220000002400 */
[----:B-1----:R-:W-:-:S07]  /*b900*/  FMUL.FTZ R0, R15, c[0x0][0x2ec] ;  /* 0x0000bb000f007a20 */ /* 0x002fce0000410000 */
[----:B------:R-:W-:Y:S01]  /*b910*/  I2F R32, R32 ;  /* 0x0000002000207306 */ /* 0x000fe20000201400 */
[----:B---3--:R-:W-:-:S07]  /*b920*/  FMUL.FTZ R8, R9, c[0x0][0x2ec] ;  /* 0x0000bb0009087a20 */ /* 0x008fce0000410000 */
[----:B------:R-:W-:Y:S01]  /*b930*/  MUFU.TANH R0, R0 ;  /* 0x0000000000007308 */ /* 0x000fe20000002400 */
[----:B------:R-:W-:Y:S02]  /*b940*/  FMUL.FTZ R9, R5, c[0x0][0x2ec] ;  /* 0x0000bb0005097a20 */ /* 0x000fe40000410000 */
[----:B--2---:R-:W-:Y:S02]  /*b950*/  FFMA.FTZ R5, R26, -UR16, R13 ;  /* 0x800000101a057c23 */ /* 0x004fe4000801000d */
[----:B----4-:R-:W-:Y:S02]  /*b960*/  FFMA.FTZ R21, R190, -UR16, R21 ;  /* 0x80000010be157c23 */ /* 0x010fe40008010015 */
[----:B------:R-:W-:Y:S01]  /*b970*/  IMAD.MOV.U32 R190, RZ, RZ, R185 ;  /* 0x000000ffffbe7224 */ /* 0x000fe200078e00b9 */
[----:B------:R-:W1:Y:S01]  /*b980*/  MUFU.TANH R10, R10 ;  /* 0x0000000a000a7308 */ /* 0x000e620000002400 */
[----:B------:R-:W-:Y:S02]  /*b990*/  FSEL R5, R5, -INF , !P1 ;  /* 0xff80000005057808 */ /* 0x000fe40004800000 */
[----:B------:R-:W-:-:S04]  /*b9a0*/  ISETP.GE.AND P1, PT, R25, R238, PT ;  /* 0x000000ee1900720c */ /* 0x000fc80003f26270 */
[----:B------:R-:W-:Y:S01]  /*b9b0*/  ISETP.LT.OR P1, PT, R25, R239, P1 ;  /* 0x000000ef1900720c */ /* 0x000fe20000f21670 */
[----:B------:R-:W2:Y:S08]  /*b9c0*/  MUFU.TANH R8, R8 ;  /* 0x0000000800087308 */ /* 0x000eb00000002400 */
[----:B------:R-:W-:Y:S01]  /*b9d0*/  I2F R35, R35 ;  /* 0x0000002300237306 */ /* 0x000fe20000201400 */
[----:B-1----:R-:W-:-:S07]  /*b9e0*/  FFMA.FTZ R10, R32, -UR16, R10 ;  /* 0x80000010200a7c23 */ /* 0x002fce000801000a */
[----:B------:R-:W1:Y:S01]  /*b9f0*/  MUFU.TANH R11, R11 ;  /* 0x0000000b000b7308 */ /* 0x000e620000002400 */
[----:B--2---:R-:W-:Y:S02]  /*ba00*/  FFMA.FTZ R184, R192, -UR16, R8 ;  /* 0x80000010c0b87c23 */ /* 0x004fe40008010008 */
[----:B------:R-:W-:-:S05]  /*ba10*/  FMUL.FTZ R8, R182, c[0x0][0x2ec] ;  /* 0x0000bb00b6087a20 */ /* 0x000fca0000410000 */
[----:B------:R2:W3:Y:S08]  /*ba20*/  MUFU.TANH R15, R4 ;  /* 0x00000004000f7308 */ /* 0x0004f00000002400 */
[----:B------:R-:W-:Y:S01]  /*ba30*/  I2F R20, R20 ;  /* 0x0000001400147306 */ /* 0x000fe20000201400 */
[----:B-1----:R-:W-:Y:S02]  /*ba40*/  FFMA.FTZ R11, R35, -UR16, R11 ;  /* 0x80000010230b7c23 */ /* 0x002fe4000801000b */
[----:B--2---:R-:W-:Y:S01]  /*ba50*/  FFMA.FTZ R4, R27, -UR16, R0 ;  /* 0x800000101b047c23 */ /* 0x004fe20008010000 */
[----:B------:R-:W-:-:S04]  /*ba60*/  FSEL R0, R24, -INF , !P6 ;  /* 0xff80000018007808 */ /* 0x000fc80007000000 */
[----:B------:R-:W1:Y:S01]  /*ba70*/  MUFU.TANH R6, R6 ;  /* 0x0000000600067308 */ /* 0x000e620000002400 */
[-C--:B------:R-:W-:Y:S01]  /*ba80*/  ISETP.GE.AND P6, PT, R25, R241.reuse, PT ;  /* 0x000000f11900720c */ /* 0x080fe20003fc6270 */
[----:B------:R-:W-:Y:S01]  /*ba90*/  FMUL.FTZ R24, R180, c[0x0][0x2ec] ;  /* 0x0000bb00b4187a20 */ /* 0x000fe20000410000 */
[----:B------:R-:W-:Y:S01]  /*baa0*/  FSEL R4, R4, -INF , !P0 ;  /* 0xff80000004047808 */ /* 0x000fe20004000000 */
[----:B---3--:R-:W-:Y:S01]  /*bab0*/  FFMA.FTZ R15, R191, -UR16, R15 ;  /* 0x80000010bf0f7c23 */ /* 0x008fe2000801000f */
[----:B------:R-:W-:Y:S02]  /*bac0*/  ISETP.LT.OR P6, PT, R25, R242, P6 ;  /* 0x000000f21900720c */ /* 0x000fe400037c1670 */
[----:B------:R-:W-:Y:S01]  /*bad0*/  ISETP.GE.AND P0, PT, R189, R241, PT ;  /* 0x000000f1bd00720c */ /* 0x000fe20003f06270 */
[----:B------:R-:W2:Y:S01]  /*bae0*/  MUFU.TANH R9, R9 ;  /* 0x0000000900097308 */ /* 0x000ea20000002400 */
[----:B------:R-:W-:Y:S02]  /*baf0*/  FSEL R185, R21, -INF , !P6 ;  /* 0xff80000015b97808 */ /* 0x000fe40007000000 */
[----:B------:R-:W-:-:S02]  /*bb00*/  ISETP.GE.AND P6, PT, R189, R238, PT ;  /* 0x000000eebd00720c */ /* 0x000fc40003fc6270 */
[C---:B------:R-:W-:Y:S02]  /*bb10*/  ISETP.LT.OR P0, PT, R189.reuse, R242, P0 ;  /* 0x000000f2bd00720c */ /* 0x040fe40000701670 */
[----:B------:R-:W-:Y:S01]  /*bb20*/  FSEL R27, R10, -INF , !P1 ;  /* 0xff8000000a1b7808 */ /* 0x000fe20004800000 */
[----:B------:R-:W3:Y:S01]  /*bb30*/  MUFU.TANH R24, R24 ;  /* 0x0000001800187308 */ /* 0x000ee20000002400 */
[----:B------:R-:W-:Y:S01]  /*bb40*/  ISETP.LT.OR P6, PT, R189, R239, P6 ;  /* 0x000000efbd00720c */ /* 0x000fe200037c1670 */
[----:B------:R-:W-:Y:S01]  /*bb50*/  FMUL.FTZ R10, R183, c[0x0][0x2ec] ;  /* 0x0000bb00b70a7a20 */ /* 0x000fe20000410000 */
[----:B------:R-:W-:Y:S01]  /*bb60*/  FSEL R184, R184, -INF , !P0 ;  /* 0xff800000b8b87808 */ /* 0x000fe20004000000 */
[----:B-1----:R-:W-:Y:S01]  /*bb70*/  FFMA.FTZ R20, R20, -UR16, R6 ;  /* 0x8000001014147c23 */ /* 0x002fe20008010006 */
[C---:B------:R-:W-:Y:S01]  /*bb80*/  ISETP.GE.AND P0, PT, R34.reuse, R238, PT ;  /* 0x000000ee2200720c */ /* 0x040fe20003f06270 */
[----:B------:R-:W-:Y:S01]  /*bb90*/  FMUL.FTZ R6, R177, c[0x0][0x2ec] ;  /* 0x0000bb00b1067a20 */ /* 0x000fe20000410000 */
[----:B------:R-:W-:Y:S01]  /*bba0*/  FSEL R26, R11, -INF , !P6 ;  /* 0xff8000000b1a7808 */ /* 0x000fe20007000000 */
[----:B------:R-:W-:Y:S01]  /*bbb0*/  I2F R251, R251 ;  /* 0x000000fb00fb7306 */ /* 0x000fe20000201400 */
[----:B------:R-:W-:Y:S01]  /*bbc0*/  ISETP.GE.AND P1, PT, R34, R241, PT ;  /* 0x000000f12200720c */ /* 0x000fe20003f26270 */
[----:B------:R-:W-:Y:S01]  /*bbd0*/  FMUL.FTZ R11, R176, c[0x0][0x2ec] ;  /* 0x0000bb00b00b7a20 */ /* 0x000fe20000410000 */
[----:B------:R-:W-:Y:S01]  /*bbe0*/  ISETP.LT.OR P0, PT, R34, R239, P0 ;  /* 0x000000ef2200720c */ /* 0x000fe20000701670 */
[----:B--2---:R-:W-:Y:S01]  /*bbf0*/  FFMA.FTZ R9, R196, -UR16, R9 ;  /* 0x80000010c4097c23 */ /* 0x004fe20008010009 */
[----:B------:R-:W-:-:S02]  /*bc00*/  ISETP.GE.AND P6, PT, R194, R241, PT ;  /* 0x000000f1c200720c */ /* 0x000fc40003fc6270 */
[-C--:B------:R-:W-:Y:S01]  /*bc10*/  ISETP.LT.OR P1, PT, R34, R242.reuse, P1 ;  /* 0x000000f22200720c */ /* 0x080fe20000f21670 */
[----:B------:R1:W2:Y:S01]  /*bc20*/  MUFU.TANH R13, R7 ;  /* 0x00000007000d7308 */ /* 0x0002a20000002400 */
[----:B------:R-:W-:Y:S01]  /*bc30*/  FSEL R25, R20, -INF , !P0 ;  /* 0xff80000014197808 */ /* 0x000fe20004000000 */
[----:B---3--:R-:W-:Y:S01]  /*bc40*/  FFMA.FTZ R196, R190, -UR16, R24 ;  /* 0x80000010bec47c23 */ /* 0x008fe20008010018 */
[----:B------:R-:W-:Y:S02]  /*bc50*/  ISETP.LT.OR P6, PT, R194, R242, P6 ;  /* 0x000000f2c200720c */ /* 0x000fe400037c1670 */
[----:B------:R-:W-:Y:S02]  /*bc60*/  ISETP.GE.AND P0, PT, R252, R241, PT ;  /* 0x000000f1fc00720c */ /* 0x000fe40003f06270 */
[----:B------:R-:W-:Y:S01]  /*bc70*/  FSEL R21, R15, -INF , !P1 ;  /* 0xff8000000f157808 */ /* 0x000fe20004800000 */
[----:B------:R-:W-:Y:S01]  /*bc80*/  I2F R244, R244 ;  /* 0x000000f400f47306 */ /* 0x000fe20000201400 */
[----:B------:R-:W-:-:S02]  /*bc90*/  ISETP.GE.AND P1, PT, R194, R238, PT ;  /* 0x000000eec200720c */ /* 0x000fc40003f26270 */
[----:B------:R-:W-:Y:S02]  /*bca0*/  FSEL R20, R9, -INF , !P6 ;  /* 0xff80000009147808 */ /* 0x000fe40007000000 */
[C---:B------:R-:W-:Y:S02]  /*bcb0*/  ISETP.LT.OR P0, PT, R252.reuse, R242, P0 ;  /* 0x000000f2fc00720c */ /* 0x040fe40000701670 */
[----:B------:R-:W-:Y:S01]  /*bcc0*/  ISETP.GE.AND P6, PT, R252, R238, PT ;  /* 0x000000eefc00720c */ /* 0x000fe20003fc6270 */
[----:B------:R-:W3:Y:S01]  /*bcd0*/  MUFU.TANH R8, R8 ;  /* 0x0000000800087308 */ /* 0x000ee20000002400 */
[----:B-1----:R-:W-:Y:S01]  /*bce0*/  FMUL.FTZ R7, R181, c[0x0][0x2ec] ;  /* 0x0000bb00b5077a20 */ /* 0x002fe20000410000 */
[-C--:B------:R-:W-:Y:S01]  /*bcf0*/  ISETP.LT.OR P1, PT, R194, R239.reuse, P1 ;  /* 0x000000efc200720c */ /* 0x080fe20000f21670 */
[----:B--2---:R-:W-:Y:S01]  /*bd00*/  FFMA.FTZ R251, R251, -UR16, R13 ;  /* 0x80000010fbfb7c23 */ /* 0x004fe2000801000d */
[----:B------:R-:W-:Y:S02]  /*bd10*/  FSEL R196, R196, -INF , !P0 ;  /* 0xff800000c4c47808 */ /* 0x000fe40004000000 */
[----:B------:R-:W-:-:S02]  /*bd20*/  ISETP.LT.OR P6, PT, R252, R239, P6 ;  /* 0x000000effc00720c */ /* 0x000fc400037c1670 */
[----:B------:R-:W1:Y:S01]  /*bd30*/  MUFU.TANH R10, R10 ;  /* 0x0000000a000a7308 */ /* 0x000e620000002400 */
[----:B------:R-:W-:Y:S02]  /*bd40*/  ISETP.GE.AND P0, PT, R195, R238, PT ;  /* 0x000000eec300720c */ /* 0x000fe40003f06270 */
[----:B------:R-:W-:Y:S02]  /*bd50*/  FSEL R24, R251, -INF , !P1 ;  /* 0xff800000fb187808 */ /* 0x000fe40004800000 */
[C---:B------:R-:W-:Y:S02]  /*bd60*/  ISETP.GE.AND P1, PT, R195.reuse, R241, PT ;  /* 0x000000f1c300720c */ /* 0x040fe40003f26270 */
[C---:B------:R-:W-:Y:S01]  /*bd70*/  ISETP.LT.OR P0, PT, R195.reuse, R239, P0 ;  /* 0x000000efc300720c */ /* 0x040fe20000701670 */
[----:B------:R-:W2:Y:S01]  /*bd80*/  MUFU.TANH R7, R7 ;  /* 0x0000000700077308 */ /* 0x000ea20000002400 */
[----:B---3--:R-:W-:Y:S01]  /*bd90*/  FFMA.FTZ R192, R244, -UR16, R8 ;  /* 0x80000010f4c07c23 */ /* 0x008fe20008010008 */
[----:B------:R-:W-:Y:S01]  /*bda0*/  ISETP.LT.OR P1, PT, R195, R242, P1 ;  /* 0x000000f2c300720c */ /* 0x000fe20000f21670 */
[----:B------:R-:W-:-:S03]  /*bdb0*/  FMUL.FTZ R8, R173, c[0x0][0x2ec] ;  /* 0x0000bb00ad087a20 */ /* 0x000fc60000410000 */
[----:B------:R-:W-:Y:S02]  /*bdc0*/  FSEL R192, R192, -INF , !P6 ;  /* 0xff800000c0c07808 */ /* 0x000fe40007000000 */
[----:B------:R-:W3:Y:S01]  /*bdd0*/  MUFU.TANH R11, R11 ;  /* 0x0000000b000b7308 */ /* 0x000ee20000002400 */
[----:B-1----:R-:W-:Y:S01]  /*bde0*/  FFMA.FTZ R10, R207, -UR16, R10 ;  /* 0x80000010cf0a7c23 */ /* 0x002fe2000801000a */
[----:B------:R-:W-:-:S04]  /*bdf0*/  ISETP.GE.AND P6, PT, R206, R241, PT ;  /* 0x000000f1ce00720c */ /* 0x000fc80003fc6270 */
[----:B------:R-:W-:Y:S02]  /*be00*/  FSEL R191, R10, -INF , !P0 ;  /* 0xff8000000abf7808 */ /* 0x000fe40004000000 */
[----:B------:R-:W1:Y:S01]  /*be10*/  MUFU.TANH R6, R6 ;  /* 0x0000000600067308 */ /* 0x000e620000002400 */
[----:B--2---:R-:W-:Y:S01]  /*be20*/  FFMA.FTZ R7, R250, -UR16, R7 ;  /* 0x80000010fa077c23 */ /* 0x004fe20008010007 */
[-C--:B------:R-:W-:Y:S02]  /*be30*/  ISETP.LT.OR P6, PT, R206, R242.reuse, P6 ;  /* 0x000000f2ce00720c */ /* 0x080fe400037c1670 */
[----:B------:R-:W-:Y:S02]  /*be40*/  ISETP.GE.AND P0, PT, R205, R241, PT ;  /* 0x000000f1cd00720c */ /* 0x000fe40003f06270 */
[----:B------:R-:W-:Y:S01]  /*be50*/  FSEL R195, R7, -INF , !P1 ;  /* 0xff80000007c37808 */ /* 0x000fe20004800000 */
[----:B------:R-:W-:Y:S01]  /*be60*/  IMAD.IADD R7, R240, 0x1, -R33 ;  /* 0x00000001f0077824 */ /* 0x000fe200078e0a21 */
[----:B------:R-:W2:Y:S01]  /*be70*/  MUFU.TANH R13, R179 ;  /* 0x000000b3000d7308 */ /* 0x000ea20000002400 */
[----:B---3--:R-:W-:Y:S01]  /*be80*/  FFMA.FTZ R11, R245, -UR16, R11 ;  /* 0x80000010f50b7c23 */ /* 0x008fe2000801000b */
[----:B------:R-:W-:-:S02]  /*be90*/  ISETP.LT.OR P0, PT, R205, R242, P0 ;  /* 0x000000f2cd00720c */ /* 0x000fc40000701670 */
[-C--:B------:R-:W-:Y:S02]  /*bea0*/  ISETP.GE.AND P1, PT, R206, R238.reuse, PT ;  /* 0x000000eece00720c */ /* 0x080fe40003f26270 */
[----:B------:R-:W-:Y:S02]  /*beb0*/  FSEL R194, R11, -INF , !P6 ;  /* 0xff8000000bc27808 */ /* 0x000fe40007000000 */
[----:B------:R-:W3:Y:S01]  /*bec0*/  MUFU.TANH R9, R178 ;  /* 0x000000b200097308 */ /* 0x000ee20000002400 */
[----:B-1----:R-:W-:Y:S01]  /*bed0*/  FFMA.FTZ R6, R204, -UR16, R6 ;  /* 0x80000010cc067c23 */ /* 0x002fe20008010006 */
[C---:B------:R-:W-:Y:S02]  /*bee0*/  ISETP.GE.AND P6, PT, R205.reuse, R238, PT ;  /* 0x000000eecd00720c */ /* 0x040fe40003fc6270 */
[-C--:B------:R-:W-:Y:S02]  /*bef0*/  ISETP.LT.OR P1, PT, R206, R239.reuse, P1 ;  /* 0x000000efce00720c */ /* 0x080fe40000f21670 */
[----:B------:R-:W-:-:S02]  /*bf00*/  ISETP.LT.OR P6, PT, R205, R239, P6 ;  /* 0x000000efcd00720c */ /* 0x000fc400037c1670 */
[----:B------:R-:W-:Y:S01]  /*bf10*/  I2F R187, R187 ;  /* 0x000000bb00bb7306 */ /* 0x000fe20000201400 */
[----:B--2---:R-:W-:Y:S01]  /*bf20*/  FFMA.FTZ R13, R193, -UR16, R13 ;  /* 0x80000010c10d7c23 */ /* 0x004fe2000801000d */
[----:B------:R-:W-:Y:S02]  /*bf30*/  FSEL R193, R6, -INF , !P0 ;  /* 0xff80000006c17808 */ /* 0x000fe40004000000 */
[----:B------:R-:W-:Y:S02]  /*bf40*/  IABS R6, R7 ;  /* 0x0000000700067213 */ /* 0x000fe40000000000 */
[----:B------:R-:W-:Y:S02]  /*bf50*/  FSEL R189, R13, -INF , !P6 ;  /* 0xff8000000dbd7808 */ /* 0x000fe40007000000 */
[----:B------:R-:W1:Y:S01]  /*bf60*/  MUFU.TANH R8, R8 ;  /* 0x0000000800087308 */ /* 0x000e620000002400 */
[----:B------:R-:W-:Y:S01]  /*bf70*/  ISETP.GE.AND P6, PT, R188, R241, PT ;  /* 0x000000f1bc00720c */ /* 0x000fe20003fc6270 */
[----:B---3--:R-:W-:Y:S01]  /*bf80*/  FFMA.FTZ R9, R199, -UR16, R9 ;  /* 0x80000010c7097c23 */ /* 0x008fe20008010009 */
[----:B------:R-:W-:-:S02]  /*bf90*/  ISETP.GE.AND P0, PT, R197, R238, PT ;  /* 0x000000eec500720c */ /* 0x000fc40003f06270 */
[-C--:B------:R-:W-:Y:S02]  /*bfa0*/  ISETP.LT.OR P6, PT, R188, R242.reuse, P6 ;  /* 0x000000f2bc00720c */ /* 0x080fe400037c1670 */
[----:B------:R-:W-:Y:S01]  /*bfb0*/  FSEL R190, R9, -INF , !P1 ;  /* 0xff80000009be7808 */ /* 0x000fe20004800000 */
[----:B------:R-:W-:Y:S01]  /*bfc0*/  I2F R186, R186 ;  /* 0x000000ba00ba7306 */ /* 0x000fe20000201400 */
[C---:B------:R-:W-:Y:S02]  /*bfd0*/  ISETP.GE.AND P1, PT, R197.reuse, R241, PT ;  /* 0x000000f1c500720c */ /* 0x040fe40003f26270 */
[C---:B------:R-:W-:Y:S02]  /*bfe0*/  ISETP.LT.OR P0, PT, R197.reuse, R239, P0 ;  /* 0x000000efc500720c */ /* 0x040fe40000701670 */
[----:B------:R-:W-:-:S03]  /*bff0*/  ISETP.LT.OR P1, PT, R197, R242, P1 ;  /* 0x000000f2c500720c */ /* 0x000fc60000f21670 */
[----:B------:R-:W2:Y:S01]  /*c000*/  MUFU.TANH R172, R172 ;  /* 0x000000ac00ac7308 */ /* 0x000ea20000002400 */
[----:B-1----:R-:W-:-:S05]  /*c010*/  FFMA.FTZ R8, R187, -UR16, R8 ;  /* 0x80000010bb087c23 */ /* 0x002fca0008010008 */
[----:B------:R-:W-:Y:S02]  /*c020*/  FSEL R181, R8, -INF , !P6 ;  /* 0xff80000008b57808 */ /* 0x000fe40007000000 */
[----:B------:R-:W1:Y:S01]  /*c030*/  MUFU.TANH R174, R174 ;  /* 0x000000ae00ae7308 */ /* 0x000e620000002400 */
[----:B------:R-:W-:-:S04]  /*c040*/  ISETP.GE.AND P6, PT, R18, R238, PT ;  /* 0x000000ee1200720c */ /* 0x000fc80003fc6270 */
[----:B------:R-:W-:-:S03]  /*c050*/  ISETP.LT.OR P6, PT, R18, R239, P6 ;  /* 0x000000ef1200720c */ /* 0x000fc600037c1670 */
[----:B------:R-:W-:Y:S01]  /*c060*/  I2F R166, R166 ;  /* 0x000000a600a67306 */ /* 0x000fe20000201400 */
[----:B--2---:R-:W-:-:S05]  /*c070*/  FFMA.FTZ R172, R201, -UR16, R172 ;  /* 0x80000010c9ac7c23 */ /* 0x004fca00080100ac */
[----:B------:R-:W-:Y:S02]  /*c080*/  FSEL R182, R172, -INF , !P1 ;  /* 0xff800000acb67808 */ /* 0x000fe40004800000 */
[----:B------:R-:W2:Y:S01]  /*c090*/  MUFU.TANH R7, R170 ;  /* 0x000000aa00077308 */ /* 0x000ea20000002400 */
[----:B-1----:R-:W-:Y:S01]  /*c0a0*/  FFMA.FTZ R32, R186, -UR16, R174 ;  /* 0x80000010ba207c23 */ /* 0x002fe200080100ae */
[----:B------:R-:W-:-:S04]  /*c0b0*/  ISETP.GE.AND P1, PT, R188, R238, PT ;  /* 0x000000eebc00720c */ /* 0x000fc80003f26270 */
[----:B------:R-:W-:Y:S02]  /*c0c0*/  FSEL R32, R32, -INF , !P0 ;  /* 0xff80000020207808 */ /* 0x000fe40004000000 */
[----:B------:R-:W-:Y:S01]  /*c0d0*/  I2F R167, R167 ;  /* 0x000000a700a77306 */ /* 0x000fe20000201400 */
[----:B------:R-:W-:Y:S02]  /*c0e0*/  ISETP.GE.AND P0, PT, R18, R241, PT ;  /* 0x000000f11200720c */ /* 0x000fe40003f06270 */
[----:B------:R-:W-:Y:S02]  /*c0f0*/  ISETP.LT.OR P1, PT, R188, R239, P1 ;  /* 0x000000efbc00720c */ /* 0x000fe40000f21670 */
[----:B------:R-:W-:-:S03]  /*c100*/  ISETP.LT.OR P0, PT, R18, R242, P0 ;  /* 0x000000f21200720c */ /* 0x000fc60000701670 */
[----:B------:R-:W-:Y:S01]  /*c110*/  I2F R198, R198 ;  /* 0x000000c600c67306 */ /* 0x000fe20000201400 */
[----:B--2---:R-:W-:Y:S02]  /*c120*/  FFMA.FTZ R7, R166, -UR16, R7 ;  /* 0x80000010a6077c23 */ /* 0x004fe40008010007 */
[----:B------:R-:W-:-:S03]  /*c130*/  IMAD.MOV.U32 R166, RZ, RZ, R203 ;  /* 0x000000ffffa67224 */ /* 0x000fc600078e00cb */
[----:B------:R-:W-:Y:S02]  /*c140*/  FSEL R177, R7, -INF , !P6 ;  /* 0xff80000007b17808 */ /* 0x000fe40007000000 */
[----:B------:R-:W1:Y:S01]  /*c150*/  MUFU.TANH R175, R175 ;  /* 0x000000af00af7308 */ /* 0x000e620000002400 */
[----:B------:R-:W-:Y:S01]  /*c160*/  BAR.SYNC.DEFER_BLOCKING 0x0 ;  /* 0x0000000000007b1d */ /* 0x000fe20000010000 */
[----:B------:R-:W-:-:S06]  /*c170*/  PLOP3.LUT P6, PT, PT, PT, UP0, 0x80, 0x0 ;  /* 0x000000000000781c */ /* 0x000fcc0003fcf008 */
[----:B------:R-:W2:Y:S08]  /*c180*/  MUFU.TANH R168, R168 ;  /* 0x000000a800a87308 */ /* 0x000eb00000002400 */
[----:B------:R-:W-:Y:S01]  /*c190*/  I2F R6, R6 ;  /* 0x0000000600067306 */ /* 0x000fe20000201400 */
[----:B-1----:R-:W-:-:S05]  /*c1a0*/  FFMA.FTZ R167, R167, -UR16, R175 ;  /* 0x80000010a7a77c23 */ /* 0x002fca00080100af */
[----:B------:R-:W-:Y:S01]  /*c1b0*/  FSEL R179, R167, -INF , !P1 ;  /* 0xff800000a7b37808 */ /* 0x000fe20004800000 */
[----:B------:R-:W-:Y:S01]  /*c1c0*/  IMAD.MOV.U32 R167, RZ, RZ, R202 ;  /* 0x000000ffffa77224 */ /* 0x000fe200078e00ca */
        /* <DEDUP_REMOVED lines=8> */
[----:B-1----:R-:W-:-:S05]  /*c250*/  FFMA.FTZ R19, R19, -UR16, R169 ;  /* 0x8000001013137c23 */ /* 0x002fca00080100a9 */
[----:B------:R-:W-:Y:S01]  /*c260*/  FSEL R33, R19, -INF , !P1 ;  /* 0xff80000013217808 */ /* 0x000fe20004800000 */
[----:B--2---:R-:W-:-:S05]  /*c270*/  FFMA.FTZ R6, R6, -UR16, R171 ;  /* 0x8000001006067c23 */ /* 0x004fca00080100ab */
        /* <DEDUP_REMOVED lines=38> */
[----:B------:R-:W-:Y:S02]  /*c4e0*/  UISETP.GE.AND UP1, UPT, UR5, URZ, UPT ;  /* 0x0000003f0500728c */ /* 0x000fe4000bf26270 */
[----:B------:R-:W-:Y:S02]  /*c4f0*/  @!UP2 UIADD3 UR13, UR13, 0x1, URZ ;  /* 0x000000010d0da890 */ /* 0x000fe4000fffe03f */
[----:B------:R-:W-:-:S02]  /*c500*/  @!UP0 UIADD3 UR8, UR8, -UR4, URZ ;  /* 0x8000000408088290 */ /* 0x000fc4000fffe03f */
[----:B------:R-:W-:Y:S02]  /*c510*/  @!UP0 UIADD3 UR11, UR11, 0x1, URZ ;  /* 0x000000010b0b8890 */ /* 0x000fe4000fffe03f */
[----:B------:R-:W-:Y:S02]  /*c520*/  UISETP.GE.U32.AND UP3, UPT, UR8, UR4, UPT ;  /* 0x000000040800728c */ /* 0x000fe4000bf66070 */
[----:B------:R-:W-:Y:S02]  /*c530*/  UISETP.GE.AND UP0, UPT, UR12, URZ, UPT ;  /* 0x0000003f0c00728c */ /* 0x000fe4000bf06270 */
[----:B------:R-:W-:Y:S02]  /*c540*/  @UP4 UIADD3 UR13, UR13, 0x1, URZ ;  /* 0x000000010d0d4890 */ /* 0x000fe4000fffe03f */
[----:B------:R-:W-:Y:S02]  /*c550*/  UISETP.NE.AND UP2, UPT, URZ, UR6, UPT ;  /* 0x000000063f00728c */ /* 0x000fe4000bf45270 */
[----:B------:R-:W-:-:S02]  /*c560*/  ULOP3.LUT UR4, URZ, UR6, URZ, 0x33, !UPT ;  /* 0x000000063f047292 */ /* 0x000fc4000f8e333f */
[----:B------:R-:W-:Y:S02]  /*c570*/  @!UP1 UIADD3 UR13, -UR13, URZ, URZ ;  /* 0x0000003f0d0d9290 */ /* 0x000fe4000fffe13f */
[----:B------:R-:W-:Y:S02]  /*c580*/  @UP3 UIADD3 UR11, UR11, 0x1, URZ ;  /* 0x000000010b0b3890 */ /* 0x000fe4000fffe03f */
[----:B------:R-:W-:Y:S02]  /*c590*/  USEL UR5, UR4, UR13, !UP2 ;  /* 0x0000000d04057287 */ /* 0x000fe4000d000000 */
[----:B------:R-:W-:Y:S02]  /*c5a0*/  @!UP0 UIADD3 UR11, -UR11, URZ, URZ ;  /* 0x0000003f0b0b8290 */ /* 0x000fe4000fffe13f */
[----:B------:R-:W-:Y:S02]  /*c5b0*/  UIMAD.WIDE UR8, UR5, 0x4, UR18 ;  /* 0x00000004050878a5 */ /* 0x000fe4000f8e0212 */
[----:B------:R-:W-:-:S04]  /*c5c0*/  USEL UR4, UR4, UR11, !UP2 ;  /* 0x0000000b04047287 */ /* 0x000fc8000d000000 */
[----:B------:R-:W-:Y:S01]  /*c5d0*/  UIMAD.WIDE UR10, UR4, 0x4, UR18 ;  /* 0x00000004040a78a5 */ /* 0x000fe2000f8e0212 */
[----:B------:R-:W-:Y:S01]  /*c5e0*/  MOV R7, UR9 ;  /* 0x0000000900077c02 */ /* 0x000fe20008000f00 */
[----:B------:R-:W-:-:S04]  /*c5f0*/  IMAD.U32 R6, RZ, RZ, UR8 ;  /* 0x00000008ff067e24 */ /* 0x000fc8000f8e00ff */
[----:B------:R-:W-:Y:S01]  /*c600*/  IMAD.U32 R8, RZ, RZ, UR10 ;  /* 0x0000000aff087e24 */ /* 0x000fe2000f8e00ff */
[----:B------:R-:W-:Y:S01]  /*c610*/  MOV R9, UR11 ;  /* 0x0000000b00097c02 */ /* 0x000fe20008000f00 */
        /* <DEDUP_REMOVED lines=21> */
.L_x_7634:
[----:B------:R-:W-:Y:S02]  /*c770*/  ULDC UR10, c[0x0][0x198] ;  /* 0x00006600000a7ab9 */ /* 0x000fe40000000800 */
[----:B------:R-:W-:-:S04]  /*c780*/  ULEA UR10, -UR10, URZ, 0x6 ;  /* 0x0000003f0a0a7291 */ /* 0x000fc8000f8e313f */
[----:B------:R-:W-:Y:S02]  /*c790*/  USHF.R.S32.HI UR8, URZ, 0x1f, UR10 ;  /* 0x0000001f3f087899 */ /* 0x000fe4000801140a */
.L_x_7635:
[C---:B------:R-:W-:Y:S01]  /*c7a0*/  @!P4 IADD3 R7, P0, R200.reuse, UR10, RZ ;  /* 0x0000000ac807cc10 */ /* 0x040fe2000ff1e0ff */
[----:B------:R-:W-:Y:S01]  /*c7b0*/  UIADD3 UR4, UP1, UP0, UR24, UR10, UR24 ;  /* 0x0000000a18047290 */ /* 0x000fe2000f83e018 */
[----:B------:R-:W-:Y:S01]  /*c7c0*/  @!P3 IADD3 R9, P1, R200, UR10, RZ ;  /* 0x0000000ac809bc10 */ /* 0x000fe2000ff3e0ff */
[----:B------:R1:W-:Y:S01]  /*c7d0*/  @P5 STS.128 [R236+0x8000], RZ ;  /* 0x008000ffec005388 */ /* 0x0003e20000000c00 */
[----:B------:R-:W-:Y:S01]  /*c7e0*/  @!P4 IADD3.X R6, R165, UR8, RZ, P0, !PT ;  /* 0x00000008a506cc10 */ /* 0x000fe200087fe4ff */
[----:B------:R-:W-:Y:S01]  /*c7f0*/  UIADD3.X UR6, UR23, UR8, UR23, UP1, UP0 ;  /* 0x0000000817067290 */ /* 0x000fe20008fe0417 */
[C---:B------:R-:W-:Y:S01]  /*c800*/  @!P4 LEA R174, P0, R7.reuse, c[0x0][0x168], 0x1 ;  /* 0x00005a0007aeca11 */ /* 0x040fe200078008ff */
[----:B------:R-:W-:Y:S01]  /*c810*/  UIADD3 UR5, UP1, UR24, UR4, URZ ;  /* 0x0000000418057290 */ /* 0x000fe2000ff3e03f */
[----:B------:R-:W-:Y:S01]  /*c820*/  BSSY B0, `(.L_x_7636) ;  /* 0x0000092000007945 */ /* 0x000fe20003800000 */
[----:B------:R-:W-:Y:S01]  /*c830*/  VOTEU.ALL UP0, P5 ;  /* 0x00000000003f7886 */ /* 0x000fe20002800000 */
[----:B------:R-:W-:-:S02]  /*c840*/  @!P4 LEA.HI.X R175, R7, c[0x0][0x16c], R6, 0x1, P0 ;  /* 0x00005b0007afca11 */ /* 0x000fc400000f0c06 */
[----:B------:R-:W-:Y:S02]  /*c850*/  @!P2 IADD3 R8, P0, R200, UR10, RZ ;  /* 0x0000000ac808ac10 */ /* 0x000fe4000ff1e0ff */
[----:B------:R-:W-:Y:S01]  /*c860*/  @!P3 IADD3.X R7, R165, UR8, RZ, P1, !PT ;  /* 0x00000008a507bc10 */ /* 0x000fe20008ffe4ff */
[----:B------:R-:W-:Y:S01]  /*c870*/  @!UP0 UIADD3 UR11, UP2, UR24, UR10, URZ ;  /* 0x0000000a180b8290 */ /* 0x000fe2000ff5e03f */
[----:B------:R-:W-:Y:S02]  /*c880*/  @!P3 LEA R30, P1, R9, c[0x0][0x168], 0x1 ;  /* 0x00005a00091eba11 */ /* 0x000fe400078208ff */
[----:B------:R-:W-:Y:S01]  /*c890*/  @!P2 IADD3.X R6, R165, UR8, RZ, P0, !PT ;  /* 0x00000008a506ac10 */ /* 0x000fe200087fe4ff */
[----:B------:R-:W-:Y:S01]  /*c8a0*/  @!UP0 UIADD3.X UR9, UR23, UR8, URZ, UP2, !UPT ;  /* 0x0000000817098290 */ /* 0x000fe200097fe43f */
[----:B------:R-:W-:Y:S01]  /*c8b0*/  @!P3 LEA.HI.X R31, R9, c[0x0][0x16c], R7, 0x1, P1 ;  /* 0x00005b00091fba11 */ /* 0x000fe200008f0c07 */
[----:B------:R-:W-:Y:S01]  /*c8c0*/  IMAD.U32 R7, RZ, RZ, UR10 ;  /* 0x0000000aff077e24 */ /* 0x000fe2000f8e00ff */
[----:B------:R-:W-:-:S04]  /*c8d0*/  @!P2 LEA R28, P0, R8, c[0x0][0x168], 0x1 ;  /* 0x00005a00081caa11 */ /* 0x000fc800078008ff */
[----:B------:R-:W-:Y:S01]  /*c8e0*/  @!P2 LEA.HI.X R29, R8, c[0x0][0x16c], R6, 0x1, P0 ;  /* 0x00005b00081daa11 */ /* 0x000fe200000f0c06 */
[----:B------:R-:W-:Y:S01]  /*c8f0*/  IMAD.U32 R6, RZ, RZ, UR8 ;  /* 0x00000008ff067e24 */ /* 0x000fe2000f8e00ff */
[----:B------:R-:W-:Y:S01]  /*c900*/  @!P4 IADD3 R10, P1, P0, R200, UR24, R7 ;  /* 0x00000018c80acc10 */ /* 0x000fe2000f83e007 */
[----:B------:R-:W-:-:S03]  /*c910*/  IMAD.U32 R8, RZ, RZ, UR8 ;  /* 0x00000008ff087e24 */ /* 0x000fc6000f8e00ff */
[----:B------:R-:W-:Y:S02]  /*c920*/  @!P4 IADD3.X R9, R165, UR23, R6, P1, P0 ;  /* 0x00000017a509cc10 */ /* 0x000fe40008fe0406 */
[C---:B------:R-:W-:Y:S02]  /*c930*/  @!P4 LEA R172, P0, R10.reuse, c[0x0][0x168], 0x1 ;  /* 0x00005a000aacca11 */ /* 0x040fe400078008ff */
[C---:B------:R-:W-:Y:S02]  /*c940*/  @!P5 LEA R202, P1, R7.reuse, R247, 0x1 ;  /* 0x000000f707cad211 */ /* 0x040fe400078208ff */
        /* <DEDUP_REMOVED lines=36> */
[----:B------:R-:W-:Y:S01]  /*cb90*/  @!P3 IADD3 R7, P0, R200, UR4, RZ ;  /* 0x00000004c807bc10 */ /* 0x000fe2000ff1e0ff */
        /* <DEDUP_REMOVED lines=38> */
[C---:B--2---:R-:W-:Y:S01]  /*ce00*/  @!P3 LEA R174, P0, R6.reuse, c[0x0][0x168], 0x1 ;  /* 0x00005a0006aeba11 */ /* 0x044fe200078008ff */
        /* <DEDUP_REMOVED lines=51> */
.L_x_7637:
[----:B------:R-:W-:Y:S05]  /*d140*/  BSYNC B0 ;  /* 0x0000000000007941 */ /* 0x000fea0003800000 */
.L_x_7636:
[----:B------:R-:W0:Y:S01]  /*d150*/  LDGDEPBAR ;  /* 0x00000000000079af */ /* 0x000e220000000000 */
[----:B--2---:R-:W-:Y:S02]  /*d160*/  IMAD.U32 R7, RZ, RZ, UR10 ;  /* 0x0000000aff077e24 */ /* 0x004fe4000f8e00ff */
[----:B------:R-:W-:-:S03]  /*d170*/  IMAD.U32 R6, RZ, RZ, UR8 ;  /* 0x00000008ff067e24 */ /* 0x000fc6000f8e00ff */
[----:B------:R-:W-:-:S04]  /*d180*/  LEA R247, P0, R7, R247, 0x1 ;  /* 0x000000f707f77211 */ /* 0x000fc800078008ff */
[----:B------:R-:W-:Y:S02]  /*d190*/  LEA.HI.X R246, R7, R246, R6, 0x1, P0 ;  /* 0x000000f607f67211 */ /* 0x000fe400000f0c06 */
.L_x_7633:
[----:B-1----:R-:W-:Y:S01]  /*d1a0*/  FMNMX.FTZ R9, R164, R17, !PT ;  /* 0x00000011a4097209 */ /* 0x002fe20007810000 */
        /* <DEDUP_REMOVED lines=38> */
[----:B------:R-:W-:Y:S01]  /*d410*/  LDSM.16.MT88.4 R8, [R225+0x10000] ;  /* 0x01000000e108783b */ /* 0x000fe20000004200 */
        /* <DEDUP_REMOVED lines=9> */
[--C-:B------:R-:W-:Y:S01]  /*d4b0*/  FFMA.FTZ R171, R17, c[0x0][0x23c], -R34.reuse ;  /* 0x00008f0011ab7a23 */ /* 0x100fe20000010822 */
[----:B------:R-:W-:Y:S01]  /*d4c0*/  FSEL R180, R180, RZ, P0 ;  /* 0x000000ffb4b47208 */ /* 0x000fe20000000000 */
[----:B------:R-:W-:Y:S02]  /*d4d0*/  FFMA.FTZ R170, R16, c[0x0][0x23c], -R34 ;  /* 0x00008f0010aa7a23 */ /* 0x000fe40000010822 */
[----:B------:R-:W1:Y:S01]  /*d4e0*/  LDSM.16.MT88.4 R16, [R228+0x10000] ;  /* 0x01000000e410783b */ /* 0x000e620000004200 */
[----:B------:R-:W-:Y:S01]  /*d4f0*/  FADD.FTZ R5, R164, -R5 ;  /* 0x80000005a4057221 */ /* 0x000fe20000010000 */
[----:B------:R-:W-:Y:S01]  /*d500*/  MUFU.EX2 R171, R171 ;  /* 0x000000ab00ab7308 */ /* 0x000fe20000000800 */
[--C-:B------:R-:W-:Y:S01]  /*d510*/  FFMA.FTZ R164, R4, c[0x0][0x23c], -R180.reuse ;  /* 0x00008f0004a47a23 */ /* 0x100fe200000108b4 */
[----:B------:R-:W-:Y:S01]  /*d520*/  FSEL R4, R172, RZ, P0 ;  /* 0x000000ffac047208 */ /* 0x000fe20000000000 */
[----:B------:R-:W-:-:S02]  /*d530*/  FFMA.FTZ R165, R2, c[0x0][0x23c], -R180 ;  /* 0x00008f0002a57a23 */ /* 0x000fc400000108b4 */
[----:B------:R-:W-:Y:S02]  /*d540*/  FFMA.FTZ R169, R14, c[0x0][0x23c], -R34 ;  /* 0x00008f000ea97a23 */ /* 0x000fe40000010822 */
[----:B------:R-:W-:Y:S01]  /*d550*/  FADD.FTZ R4, R3, -R4 ;  /* 0x8000000403047221 */ /* 0x000fe20000010000 */
[----:B------:R-:W2:Y:S01]  /*d560*/  MUFU.EX2 R170, R170 ;  /* 0x000000aa00aa7308 */ /* 0x000ea20000000800 */
[--C-:B------:R-:W-:Y:S02]  /*d570*/  FFMA.FTZ R2, R12, c[0x0][0x23c], -R180.reuse ;  /* 0x00008f000c027a23 */ /* 0x100fe400000108b4 */
[----:B------:R-:W-:Y:S01]  /*d580*/  FFMA.FTZ R0, R0, c[0x0][0x23c], -R180 ;  /* 0x00008f0000007a23 */ /* 0x000fe200000108b4 */
[----:B------:R-:W3:Y:S01]  /*d590*/  LDSM.16.MT88.4 R12, [R226+0x10000] ;  /* 0x01000000e20c783b */ /* 0x000ee20000004200 */
[----:B------:R-:W-:Y:S02]  /*d5a0*/  FMUL.FTZ R3, R4, c[0x0][0x23c] ;  /* 0x00008f0004037a20 */ /* 0x000fe40000410000 */
[----:B------:R-:W-:Y:S01]  /*d5b0*/  FMUL.FTZ R5, R5, c[0x0][0x23c] ;  /* 0x00008f0005057a20 */ /* 0x000fe20000410000 */
[----:B------:R-:W-:Y:S01]  /*d5c0*/  MUFU.EX2 R169, R169 ;  /* 0x000000a900a97308 */ /* 0x000fe20000000800 */
[----:B------:R-:W-:-:S02]  /*d5d0*/  FFMA.FTZ R176, R184, c[0x0][0x23c], -R34 ;  /* 0x00008f00b8b07a23 */ /* 0x000fc40000010822 */
[--C-:B------:R-:W-:Y:S02]  /*d5e0*/  FFMA.FTZ R183, R21, c[0x0][0x23c], -R34.reuse ;  /* 0x00008f0015b77a23 */ /* 0x100fe40000010822 */
[--C-:B------:R-:W-:Y:S02]  /*d5f0*/  FFMA.FTZ R184, R20, c[0x0][0x23c], -R34.reuse ;  /* 0x00008f0014b87a23 */ /* 0x100fe40000010822 */
[----:B------:R-:W-:Y:S01]  /*d600*/  LDSM.16.MT88.4 R20, [R224+0x16000] ;  /* 0x01600000e014783b */ /* 0x000fe20000004200 */
[----:B------:R-:W4:Y:S01]  /*d610*/  MUFU.EX2 R168, R168 ;  /* 0x000000a800a87308 */ /* 0x000f220000000800 */
[----:B--2---:R-:W-:Y:S01]  /*d620*/  F2FP.PACK_AB R4, R170, R171 ;  /* 0x000000abaa04723e */ /* 0x004fe200000000ff */
[----:B------:R-:W-:Y:S02]  /*d630*/  FFMA.FTZ R175, R185, c[0x0][0x23c], -R34 ;  /* 0x00008f00b9af7a23 */ /* 0x000fe40000010822 */
[--C-:B------:R-:W-:Y:S02]  /*d640*/  FFMA.FTZ R185, R27, c[0x0][0x23c], -R180.reuse ;  /* 0x00008f001bb97a23 */ /* 0x100fe400000108b4 */
[----:B------:R-:W-:-:S02]  /*d650*/  FFMA.FTZ R186, R26, c[0x0][0x23c], -R180 ;  /* 0x00008f001aba7a23 */ /* 0x000fc400000108b4 */
[----:B------:R-:W-:Y:S01]  /*d660*/  MUFU.EX2 R165, R165 ;  /* 0x000000a500a57308 */ /* 0x000fe20000000800 */
[--C-:B------:R-:W-:Y:S02]  /*d670*/  FFMA.FTZ R187, R25, c[0x0][0x23c], -R180.reuse ;  /* 0x00008f0019bb7a23 */ /* 0x100fe400000108b4 */
[----:B------:R-:W-:Y:S02]  /*d680*/  FFMA.FTZ R188, R24, c[0x0][0x23c], -R180 ;  /* 0x00008f0018bc7a23 */ /* 0x000fe400000108b4 */
[----:B------:R-:W-:Y:S01]  /*d690*/  LDSM.16.MT88.4 R24, [R224+0x10800] ;  /* 0x01080000e018783b */ /* 0x000fe20000004200 */
[--C-:B------:R-:W-:Y:S02]  /*d6a0*/  FFMA.FTZ R196, R196, c[0x0][0x23c], -R34.reuse ;  /* 0x00008f00c4c47a23 */ /* 0x100fe40000010822 */
[----:B------:R-:W-:Y:S01]  /*d6b0*/  MUFU.EX2 R2, R2 ;  /* 0x0000000200027308 */ /* 0x000fe20000000800 */
[----:B----4-:R-:W-:Y:S01]  /*d6c0*/  F2FP.PACK_AB R6, R168, R169 ;  /* 0x000000a9a806723e */ /* 0x010fe200000000ff */
        /* <DEDUP_REMOVED lines=8> */
[----:B------:R-:W2:Y:S01]  /*d750*/  MUFU.EX2 R164, R164 ;  /* 0x000000a400a47308 */ /* 0x000ea20000000800 */
[----:B------:R-:W-:-:S02]  /*d760*/  FFMA.FTZ R182, R182, c[0x0][0x23c], -R34 ;  /* 0x00008f00b6b67a23 */ /* 0x000fc40000010822 */
[--C-:B------:R-:W-:Y:S02]  /*d770*/  FFMA.FTZ R181, R181, c[0x0][0x23c], -R34.reuse ;  /* 0x00008f00b5b57a23 */ /* 0x100fe40000010822 */
[--C-:B------:R-:W-:Y:S02]  /*d780*/  FFMA.FTZ R197, R35, c[0x0][0x23c], -R34.reuse ;  /* 0x00008f0023c57a23 */ /* 0x100fe40000010822 */
[----:B------:R-:W-:Y:S01]  /*d790*/  FFMA.FTZ R198, R33, c[0x0][0x23c], -R34 ;  /* 0x00008f0021c67a23 */ /* 0x000fe20000010822 */
[----:B------:R4:W5:Y:S01]  /*d7a0*/  MUFU.EX2 R174, R5 ;  /* 0x0000000500ae7308 */ /* 0x0009620000000800 */
[--C-:B------:R-:W-:Y:S02]  /*d7b0*/  FFMA.FTZ R199, R32, c[0x0][0x23c], -R180.reuse ;  /* 0x00008f0020c77a23 */ /* 0x100fe400000108b4 */
[--C-:B------:R-:W-:Y:S01]  /*d7c0*/  FFMA.FTZ R179, R179, c[0x0][0x23c], -R180.reuse ;  /* 0x00008f00b3b37a23 */ /* 0x100fe200000108b4 */
[----:B------:R-:W-:Y:S01]  /*d7d0*/  LDSM.16.MT88.4 R32, [R228+0x11800] ;  /* 0x01180000e420783b */ /* 0x000fe20000004200 */
[----:B------:R-:W-:-:S02]  /*d7e0*/  FFMA.FTZ R177, R177, c[0x0][0x23c], -R180 ;  /* 0x00008f00b1b17a23 */ /* 0x000fc400000108b4 */
[----:B------:R-:W-:Y:S01]  /*d7f0*/  FFMA.FTZ R178, R178, c[0x0][0x23c], -R180 ;  /* 0x00008f00b2b27a23 */ /* 0x000fe200000108b4 */
        /* <DEDUP_REMOVED lines=135> */
[----:B------:R-:W1:Y:S01]  /*e070*/  MUFU.EX2 R199, R199 ;  /* 0x000000c700c77308 */ /* 0x000e620000000800 */
        /* <DEDUP_REMOVED lines=64> */
[----:B------:R-:W-:Y:S02]  /*e480*/  FFMA.FTZ R171, R249, R174, R171 ;  /* 0x000000aef9ab7223 */ /* 0x000fe400000100ab */
[----:B------:R-:W-:-:S02]  /*e490*/  FFMA.FTZ R3, R248, R3, R165 ;  /* 0x00000003f8037223 */ /* 0x000fc400000100a5 */
[----:B------:R-:W-:Y:S01]  /*e4a0*/  FADD.FTZ R170, R170, R171 ;  /* 0x000000abaaaa7221 */ /* 0x000fe20000010000 */
[C---:B------:R-:W-:Y:S01]  /*e4b0*/  HMMA.16816.F32 R124, R4.reuse, R20, R124 ;  /* 0x00000014047c723c */ /* 0x040fe2000000187c */
[----:B------:R-:W-:Y:S01]  /*e4c0*/  FADD.FTZ R2, R2, R3 ;  /* 0x0000000302027221 */ /* 0x000fe20000010000 */
[----:B------:R-:W-:Y:S01]  /*e4d0*/  MOV R3, R172 ;  /* 0x000000ac00037202 */ /* 0x000fe20000000f00 */
[----:B------:R-:W-:Y:S02]  /*e4e0*/  FADD.FTZ R170, R169, R170 ;  /* 0x000000aaa9aa7221 */ /* 0x000fe40000010000 */
[----:B------:R-:W-:Y:S02]  /*e4f0*/  FADD.FTZ R2, R0, R2 ;  /* 0x0000000200027221 */ /* 0x000fe40000010000 */
[----:B------:R-:W-:Y:S01]  /*e500*/  FADD.FTZ R168, R168, R170 ;  /* 0x000000aaa8a87221 */ /* 0x000fe20000010000 */
[----:B------:R-:W-:Y:S01]  /*e510*/  HMMA.16816.F32 R128, R4, R22, R128 ;  /* 0x000000160480723c */ /* 0x000fe20000001880 */
[----:B------:R-:W2:Y:S01]  /*e520*/  LDSM.16.MT88.4 R20, [R228+0x12800] ;  /* 0x01280000e414783b */ /* 0x000ea20000004200 */
        /* <DEDUP_REMOVED lines=128> */
[----:B------:R-:W-:Y:S01]  /*ed30*/  HMMA.16816.F32 R128, R4, R10, R128 ;  /* 0x0000000a0480723c */ /* 0x000fe20000001880 */
[----:B------:R-:W4:Y:S06]  /*ed40*/  LDSM.16.MT88.4 R8, [R225+0x13800] ;  /* 0x01380000e108783b */ /* 0x000f2c0000004200 */
[----:B------:R-:W-:-:S02]  /*ed50*/  F2FP.PACK_AB R4, R181, R182 ;  /* 0x000000b6b504723e */ /* 0x000fc400000000ff */
[----:B------:R-:W-:Y:S02]  /*ed60*/  F2FP.PACK_AB R5, R179, R199 ;  /* 0x000000c7b305723e */ /* 0x000fe400000000ff */
[----:B------:R-:W-:Y:S02]  /*ed70*/  F2FP.PACK_AB R6, R198, R197 ;  /* 0x000000c5c606723e */ /* 0x000fe400000000ff */
[----:B------:R-:W-:-:S07]  /*ed80*/  F2FP.PACK_AB R7, R178, R177 ;  /* 0x000000b1b207723e */ /* 0x000fce00000000ff */
        /* <DEDUP_REMOVED lines=28> */
[C---:B------:R-:W-:Y:S08]  /*ef50*/  HMMA.16816.F32 R72, R4.reuse, R34, R72 ;  /* 0x000000220448723c */ /* 0x040ff00000001848 */
[C---:B-----5:R-:W-:Y:S08]  /*ef60*/  HMMA.16816.F32 R76, R4.reuse, R28, R76 ;  /* 0x0000001c044c723c */ /* 0x060ff0000000184c */
[C---:B------:R-:W-:Y:S08]  /*ef70*/  HMMA.16816.F32 R80, R4.reuse, R30, R80 ;  /* 0x0000001e0450723c */ /* 0x040ff00000001850 */
[C---:B------:R-:W-:Y:S08]  /*ef80*/  HMMA.16816.F32 R84, R4.reuse, R24, R84 ;  /* 0x000000180454723c */ /* 0x040ff00000001854 */
[C---:B------:R-:W-:Y:S08]  /*ef90*/  HMMA.16816.F32 R88, R4.reuse, R26, R88 ;  /* 0x0000001a0458723c */ /* 0x040ff00000001858 */
[C---:B--2---:R-:W-:Y:S08]  /*efa0*/  HMMA.16816.F32 R92, R4.reuse, R20, R92 ;  /* 0x00000014045c723c */ /* 0x044ff0000000185c */
[C---:B------:R-:W-:Y:S08]  /*efb0*/  HMMA.16816.F32 R96, R4.reuse, R22, R96 ;  /* 0x000000160460723c */ /* 0x040ff00000001860 */
[C---:B----4-:R-:W-:Y:S08]  /*efc0*/  HMMA.16816.F32 R108, R4.reuse, R8, R108 ;  /* 0x00000008046c723c */ /* 0x050ff0000000186c */
[C---:B------:R-:W-:Y:S08]  /*efd0*/  HMMA.16816.F32 R112, R4.reuse, R10, R112 ;  /* 0x0000000a0470723c */ /* 0x040ff00000001870 */
[C---:B---3--:R-:W-:Y:S08]  /*efe0*/  HMMA.16816.F32 R116, R4.reuse, R12, R116 ;  /* 0x0000000c0474723c */ /* 0x048ff00000001874 */
[C---:B------:R-:W-:Y:S08]  /*eff0*/  HMMA.16816.F32 R120, R4.reuse, R14, R120 ;  /* 0x0000000e0478723c */ /* 0x040ff00000001878 */
[C---:B-1----:R-:W-:Y:S08]  /*f000*/  HMMA.16816.F32 R124, R4.reuse, R16, R124 ;  /* 0x00000010047c723c */ /* 0x042ff0000000187c */
[----:B------:R-:W-:Y:S11]  /*f010*/  HMMA.16816.F32 R128, R4, R18, R128 ;  /* 0x000000120480723c */ /* 0x000ff60000001880 */
[----:B------:R-:W-:Y:S08]  /*f020*/  @!UPT UIADD3 URZ, URZ, URZ, URZ ;  /* 0x0000003f3f3ff290 */ /* 0x000ff0000fffe03f */
.L_x_7630:
        /* <DEDUP_REMOVED lines=12> */
.L_x_7642:
        /* <DEDUP_REMOVED lines=28> */
[----:B--2---:R-:W-:Y:S07]  /*f2b0*/  UIMAD.WIDE.U32 UR36, UR35, UR30, URZ ;  /* 0x0000001e232472a5 */ /* 0x004fee000f8e003f */
[----:B------:R-:W-:Y:S02]  /*f2c0*/  UMOV UR33, UR37 ;  /* 0x0000002500217c82 */ /* 0x000fe40008000000 */
[----:B------:R-:W-:Y:S04]  /*f2d0*/  UIADD3 UR29, -UR33, URZ, URZ ;  /* 0x0000003f211d7290 */ /* 0x000fe8000fffe13f */
[----:B------:R-:W-:Y:S04]  /*f2e0*/  UIMAD UR30, UR13, UR29, UR30 ;  /* 0x0000001d0d1e72a4 */ /* 0x000fe8000f8e021e */
[----:B------:R-:W-:Y:S02]  /*f2f0*/  UISETP.GT.U32.AND UP2, UPT, UR13, UR30, UPT ;  /* 0x0000001e0d00728c */ /* 0x000fe4000bf44070 */
[----:B-1----:R-:W-:Y:S07]  /*f300*/  UIMAD.WIDE.U32 UR34, UR35, UR28, URZ ;  /* 0x0000001c232272a5 */ /* 0x002fee000f8e003f */
[----:B------:R-:W-:Y:S02]  /*f310*/  UMOV UR31, UR35 ;  /* 0x00000023001f7c82 */ /* 0x000fe40008000000 */
[----:B------:R-:W-:Y:S02]  /*f320*/  UIADD3 UR25, -UR31, URZ, URZ ;  /* 0x0000003f1f197290 */ /* 0x000fe4000fffe13f */
[----:B------:R-:W-:Y:S02]  /*f330*/  @!UP2 UIADD3 UR30, UR30, -UR13, URZ ;  /* 0x8000000d1e1ea290 */ /* 0x000fe4000fffe03f */
[----:B------:R-:W-:Y:S02]  /*f340*/  UIMAD UR28, UR13, UR25, UR28 ;  /* 0x000000190d1c72a4 */ /* 0x000fe4000f8e021c */
[----:B------:R-:W-:Y:S02]  /*f350*/  UISETP.GE.U32.AND UP4, UPT, UR30, UR13, UPT ;  /* 0x0000000d1e00728c */ /* 0x000fe4000bf86070 */
[----:B------:R-:W-:Y:S02]  /*f360*/  UISETP.GT.U32.AND UP1, UPT, UR13, UR28, UPT ;  /* 0x0000001c0d00728c */ /* 0x000fe4000bf24070 */
[----:B------:R-:W-:Y:S02]  /*f370*/  ULDC UR25, c[0x0][0x2d0] ;  /* 0x0000b40000197ab9 */ /* 0x000fe40000000800 */
[----:B------:R-:W-:Y:S02]  /*f380*/  ULOP3.LUT UR14, UR14, UR25, URZ, 0x3c, !UPT ;  /* 0x000000190e0e7292 */ /* 0x000fe4000f8e3c3f */
[----:B------:R-:W-:Y:S02]  /*f390*/  ULOP3.LUT UR32, UR32, UR25, URZ, 0x3c, !UPT ;  /* 0x0000001920207292 */ /* 0x000fe4000f8e3c3f */
[----:B------:R-:W-:Y:S02]  /*f3a0*/  UISETP.GE.AND UP0, UPT, UR14, URZ, UPT ;  /* 0x0000003f0e00728c */ /* 0x000fe4000bf06270 */
[----:B------:R-:W-:Y:S02]  /*f3b0*/  @!UP2 UIADD3 UR33, UR33, 0x1, URZ ;  /* 0x000000012121a890 */ /* 0x000fe4000fffe03f */
[----:B------:R-:W-:Y:S02]  /*f3c0*/  @!UP1 UIADD3 UR28, UR28, -UR13, URZ ;  /* 0x8000000d1c1c9290 */ /* 0x000fe4000fffe03f */
[----:B------:R-:W-:Y:S02]  /*f3d0*/  @!UP1 UIADD3 UR31, UR31, 0x1, URZ ;  /* 0x000000011f1f9890 */ /* 0x000fe4000fffe03f */
[----:B------:R-:W-:Y:S02]  /*f3e0*/  UISETP.GE.U32.AND UP3, UPT, UR28, UR13, UPT ;  /* 0x0000000d1c00728c */ /* 0x000fe4000bf66070 */
[----:B------:R-:W-:Y:S02]  /*f3f0*/  UISETP.GE.AND UP1, UPT, UR32, URZ, UPT ;  /* 0x0000003f2000728c */ /* 0x000fe4000bf26270 */
[----:B------:R-:W-:Y:S02]  /*f400*/  @UP4 UIADD3 UR33, UR33, 0x1, URZ ;  /* 0x0000000121214890 */ /* 0x000fe4000fffe03f */
[----:B------:R-:W-:Y:S02]  /*f410*/  UISETP.NE.AND UP2, UPT, URZ, UR25, UPT ;  /* 0x000000193f00728c */ /* 0x000fe4000bf45270 */
[----:B------:R-:W-:Y:S03]  /*f420*/  ULOP3.LUT UR13, URZ, UR25, URZ, 0x33, !UPT ;  /* 0x000000193f0d7292 */ /* 0x000fe6000f8e333f */
[----:B------:R-:W-:Y:S02]  /*f430*/  @UP3 UIADD3 UR31, UR31, 0x1, URZ ;  /* 0x000000011f1f3890 */ /* 0x000fe4000fffe03f */
        /* <DEDUP_REMOVED lines=23> */
[----:B--2---:R-:W-:Y:S01]  /*f5b0*/  MOV R6, UR30 ;  /* 0x0000001e00067c02 */ /* 0x004fe20008000f00 */
[----:B---3--:R-:W-:Y:S01]  /*f5c0*/  IMAD.U32 R5, RZ, RZ, UR29 ;  /* 0x0000001dff057e24 */ /* 0x008fe2000f8e00ff */
[----:B------:R-:W-:Y:S04]  /*f5d0*/  UIMAD.WIDE.U32 UR28, UR10, UR25, URZ ;  /* 0x000000190a1c72a5 */ /* 0x000fe8000f8e003f */
[----:B------:R-:W2:Y:S01]  /*f5e0*/  LDG.E R4, [R4.64] ;  /* 0x0000001404047981 */ /* 0x000ea2000c1e1900 */
[----:B------:R-:W-:Y:S01]  /*f5f0*/  UIADD3 UR13, UR29, UR13, URZ ;  /* 0x0000000d1d0d7290 */ /* 0x000fe2000fffe03f */
[----:B-1----:R-:W-:Y:S05]  /*f600*/  IMAD.U32 R7, RZ, RZ, UR31 ;  /* 0x0000001fff077e24 */ /* 0x002fea000f8e00ff */
[----:B------:R1:W2:Y:S02]  /*f610*/  LDG.E R6, [R6.64] ;  /* 0x0000001406067981 */ /* 0x0002a4000c1e1900 */
[----:B-1----:R-:W-:Y:S01]  /*f620*/  IMAD.U32 R7, RZ, RZ, UR29 ;  /* 0x0000001dff077e24 */ /* 0x002fe2000f8e00ff */
        /* <DEDUP_REMOVED lines=10> */
.L_x_7639:
        /* <DEDUP_REMOVED lines=139> */
[----:B------:R-:W-:Y:S05]  /*ff80*/  LDSM.16.M88.4 R200, [R233+0xa800] ;  /* 0x00a80000e9c8783b */ /* 0x000fea0000000200 */
[C---:B-----5:R-:W-:Y:S01]  /*ff90*/  HMMA.16816.F32 R20, R32.reuse, R24, RZ ;  /* 0x000000182014723c */ /* 0x060fe200000018ff */
[----:B------:R-:W-:Y:S07]  /*ffa0*/  LDSM.16.M88.4 R204, [R233+0xc000] ;  /* 0x00c00000e9cc783b */ /* 0x000fee0000000200 */
        /* <DEDUP_REMOVED lines=9> */
[----:B------:R-:W5:Y:S07]  /*10040*/  LDSM.16.M88.4 R176, [R227+0x9800] ;  /* 0x00980000e3b0783b */ /* 0x000f6e0000000200 */
[C---:B---3--:R-:W-:Y:S08]  /*10050*/  HMMA.16816.F32 R20, R168.reuse, R180, R20 ;  /* 0x000000b4a814723c */ /* 0x048ff00000001814 */
[C---:B------:R-:W-:Y:S01]  /*10060*/  HMMA.16816.F32 R24, R168.reuse, R182, R24 ;  /* 0x000000b6a818723c */ /* 0x040fe20000001818 */
[----:B------:R-:W-:Y:S07]  /*10070*/  LDSM.16.M88.4 R180, [R220] ;  /* 0x00000000dcb4783b */ /* 0x000fee0000000200 */
[C---:B------:R-:W-:Y:S08]  /*10080*/  HMMA.16816.F32 R28, R168.reuse, R184, R28 ;  /* 0x000000b8a81c723c */ /* 0x040ff0000000181c */
[----:B------:R-:W-:Y:S01]  /*10090*/  HMMA.16816.F32 R32, R168, R186, R32 ;  /* 0x000000baa820723c */ /* 0x000fe20000001820 */
[----:B------:R-:W3:Y:S05]  /*100a0*/  LDSM.16.M88.4 R168, [R229] ;  /* 0x00000000e5a8783b */ /* 0x000eea0000000200 */
[----:B------:R-:W3:Y:S02]  /*100b0*/  LDSM.16.M88.4 R184, [R220+0x800] ;  /* 0x00080000dcb8783b */ /* 0x000ee40000000200 */
        /* <DEDUP_REMOVED lines=12> */
[----:B------:R-:W-:Y:S02]  /*10180*/  LDSM.16.M88.4 R188, [R219] ;  /* 0x00000000dbbc783b */ /* 0x000fe40000000200 */
[C---:B---3--:R-:W-:Y:S08]  /*10190*/  HMMA.16816.F32 R4, R168.reuse, R180, R4 ;  /* 0x000000b4a804723c */ /* 0x048ff00000001804 */
[C---:B------:R-:W-:Y:S01]  /*101a0*/  HMMA.16816.F32 R8, R168.reuse, R182, R8 ;  /* 0x000000b6a808723c */ /* 0x040fe20000001808 */
[----:B------:R-:W3:Y:S07]  /*101b0*/  LDSM.16.M88.4 R180, [R233+0xb800] ;  /* 0x00b80000e9b4783b */ /* 0x000eee0000000200 */
[C---:B------:R-:W-:Y:S08]  /*101c0*/  HMMA.16816.F32 R12, R168.reuse, R184, R12 ;  /* 0x000000b8a80c723c */ /* 0x040ff0000000180c */
[C---:B------:R-:W-:Y:S01]  /*101d0*/  HMMA.16816.F32 R16, R168.reuse, R186, R16 ;  /* 0x000000baa810723c */ /* 0x040fe20000001810 */
[----:B------:R-:W3:Y:S07]  /*101e0*/  LDSM.16.M88.4 R184, [R232+0x2000] ;  /* 0x00200000e8b8783b */ /* 0x000eee0000000200 */
[C---:B--2---:R-:W-:Y:S08]  /*101f0*/  HMMA.16816.F32 R20, R168.reuse, R192, R20 ;  /* 0x000000c0a814723c */ /* 0x044ff00000001814 */
[C---:B------:R-:W-:Y:S01]  /*10200*/  HMMA.16816.F32 R24, R168.reuse, R194, R24 ;  /* 0x000000c2a818723c */ /* 0x040fe20000001818 */
[----:B------:R-:W2:Y:S07]  /*10210*/  LDSM.16.M88.4 R192, [R218] ;  /* 0x00000000dac0783b */ /* 0x000eae0000000200 */
[C---:B-1----:R-:W-:Y:S08]  /*10220*/  HMMA.16816.F32 R28, R168.reuse, R164, R28 ;  /* 0x000000a4a81c723c */ /* 0x042ff0000000181c */
[----:B------:R-:W-:Y:S01]  /*10230*/  HMMA.16816.F32 R32, R168, R166, R32 ;  /* 0x000000a6a820723c */ /* 0x000fe20000001820 */
[----:B------:R-:W1:Y:S05]  /*10240*/  LDSM.16.M88.4 R164, [R217] ;  /* 0x00000000d9a4783b */ /* 0x000e6a0000000200 */
[----:B------:R-:W1:Y:S02]  /*10250*/  LDSM.16.M88.4 R168, [R216] ;  /* 0x00000000d8a8783b */ /* 0x000e640000000200 */
        /* <DEDUP_REMOVED lines=9> */
[C---:B---3--:R-:W-:Y:S08]  /*102f0*/  HMMA.16816.F32 R28, R172.reuse, R180, R28 ;  /* 0x000000b4ac1c723c */ /* 0x048ff0000000181c */
[----:B------:R-:W-:Y:S01]  /*10300*/  HMMA.16816.F32 R32, R172, R182, R32 ;  /* 0x000000b6ac20723c */ /* 0x000fe20000001820 */
[----:B------:R-:W3:Y:S05]  /*10310*/  LDSM.16.M88.4 R172, [R227+0xb000] ;  /* 0x00b00000e3ac783b */ /* 0x000eea0000000200 */
[----:B------:R-:W-:Y:S02]  /*10320*/  LDSM.16.M88.4 R180, [R229+0x2000] ;  /* 0x00200000e5b4783b */ /* 0x000fe40000000200 */
[C---:B------:R-:W-:Y:S08]  /*10330*/  HMMA.16816.F32 R4, R184.reuse, R188, R4 ;  /* 0x000000bcb804723c */ /* 0x040ff00000001804 */
        /* <DEDUP_REMOVED lines=11> */
[----:B------:R-:W5:Y:S02]  /*103f0*/  LDSM.16.M88.4 R184, [R220+0x3000] ;  /* 0x00300000dcb8783b */ /* 0x000f640000000200 */
        /* <DEDUP_REMOVED lines=16> */
[C---:B--2---:R-:W-:Y:S08]  /*10500*/  HMMA.16816.F32 R12, R180.reuse, R168, R12 ;  /* 0x000000a8b40c723c */ /* 0x044ff0000000180c */
[C---:B------:R-:W-:Y:S01]  /*10510*/  HMMA.16816.F32 R16, R180.reuse, R170, R16 ;  /* 0x000000aab410723c */ /* 0x040fe20000001810 */
[----:B------:R-:W2:Y:S07]  /*10520*/  LDSM.16.M88.4 R168, [R233+0xd800] ;  /* 0x00d80000e9a8783b */ /* 0x000eae0000000200 */
[C---:B-----5:R-:W-:Y:S08]  /*10530*/  HMMA.16816.F32 R20, R180.reuse, R184, R20 ;  /* 0x000000b8b414723c */ /* 0x060ff00000001814 */
[C---:B------:R-:W-:Y:S01]  /*10540*/  HMMA.16816.F32 R24, R180.reuse, R186, R24 ;  /* 0x000000bab418723c */ /* 0x040fe20000001818 */
[----:B------:R-:W-:Y:S07]  /*10550*/  LDSM.16.M88.4 R184, [R214] ;  /* 0x00000000d6b8783b */ /* 0x000fee0000000200 */
[C---:B------:R-:W-:Y:S08]  /*10560*/  HMMA.16816.F32 R28, R180.reuse, R192, R28 ;  /* 0x000000c0b41c723c */ /* 0x040ff0000000181c */
[----:B------:R-:W-:Y:S01]  /*10570*/  HMMA.16816.F32 R32, R180, R194, R32 ;  /* 0x000000c2b420723c */ /* 0x000fe20000001820 */
[----:B------:R-:W3:Y:S05]  /*10580*/  LDSM.16.M88.4 R180, [R215] ;  /* 0x00000000d7b4783b */ /* 0x000eea0000000200 */
[----:B------:R-:W-:Y:S02]  /*10590*/  LDSM.16.M88.4 R192, [R227+0xc000] ;  /* 0x00c00000e3c0783b */ /* 0x000fe40000000200 */
[C---:B----4-:R-:W-:Y:S08]  /*105a0*/  HMMA.16816.F32 R4, R196.reuse, R204, R4 ;  /* 0x000000ccc404723c */ /* 0x050ff00000001804 */
        /* <DEDUP_REMOVED lines=10> */
[----:B------:R-:W2:Y:S05]  /*10650*/  LDSM.16.M88.4 R168, [R227+0xc800] ;  /* 0x00c80000e3a8783b */ /* 0x000eaa0000000200 */
[----:B------:R-:W-:Y:S02]  /*10660*/  LDSM.16.M88.4 R196, [R234+0x6000] ;  /* 0x00600000eac4783b */ /* 0x000fe40000000200 */
        /* <DEDUP_REMOVED lines=24> */
[----:B------:R-:W1:Y:S05]  /*107f0*/  LDSM.16.M88.4 R164, [R233+0xf000] ;  /* 0x00f00000e9a4783b */ /* 0x000e6a0000000200 */
[----:B------:R-:W3:Y:S02]  /*10800*/  LDSM.16.M88.4 R172, [R233+0xf800] ;  /* 0x00f80000e9ac783b */ /* 0x000ee40000000200 */
        /* <DEDUP_REMOVED lines=11> */
[----:B------:R-:W2:Y:S05]  /*108c0*/  LDSM.16.M88.4 R168, [R209] ;  /* 0x00000000d1a8783b */ /* 0x000eaa0000000200 */
[----:B------:R-:W4:Y:S02]  /*108d0*/  LDSM.16.M88.4 R176, [R208] ;  /* 0x00000000d0b0783b */ /* 0x000f240000000200 */
        /* <DEDUP_REMOVED lines=11> */
[----:B------:R-:W3:Y:S05]  /*10990*/  LDSM.16.M88.4 R172, [R227+0xf000] ;  /* 0x00f00000e3ac783b */ /* 0x000eea0000000200 */
[----:B------:R-:W-:Y:S02]  /*109a0*/  LDSM.16.M88.4 R196, [R229+0x6000] ;  /* 0x00600000e5c4783b */ /* 0x000fe40000000200 */
[C---:B-----5:R-:W-:Y:S08]  /*109b0*/  HMMA.16816.F32 R4, R180.reuse, R184, R4 ;  /* 0x000000b8b404723c */ /* 0x060ff00000001804 */
[C---:B------:R-:W-:Y:S01]  /*109c0*/  HMMA.16816.F32 R8, R180.reuse, R186, R8 ;  /* 0x000000bab408723c */ /* 0x040fe20000001808 */
[----:B------:R-:W5:Y:S07]  /*109d0*/  LDSM.16.M88.4 R184, [R227+0xf800] ;  /* 0x00f80000e3b8783b */ /* 0x000f6e0000000200 */
[C---:B------:R-:W-:Y:S08]  /*109e0*/  HMMA.16816.F32 R12, R180.reuse, R188, R12 ;  /* 0x000000bcb40c723c */ /* 0x040ff0000000180c */
[C---:B------:R-:W-:Y:S08]  /*109f0*/  HMMA.16816.F32 R16, R180.reuse, R190, R16 ;  /* 0x000000beb410723c */ /* 0x040ff00000001810 */
[C---:B--2---:R-:W-:Y:S08]  /*10a00*/  HMMA.16816.F32 R20, R180.reuse, R168, R20 ;  /* 0x000000a8b414723c */ /* 0x044ff00000001814 */
[C---:B------:R-:W-:Y:S08]  /*10a10*/  HMMA.16816.F32 R24, R180.reuse, R170, R24 ;  /* 0x000000aab418723c */ /* 0x040ff00000001818 */
        /* <DEDUP_REMOVED lines=114> */
[----:B---3--:R-:W-:Y:S07]  /*11140*/  UIMAD.WIDE.U32 UR36, UR35, UR30, URZ ;  /* 0x0000001e232472a5 */ /* 0x008fee000f8e003f */
[----:B------:R-:W-:Y:S02]  /*11150*/  UMOV UR33, UR37 ;  /* 0x0000002500217c82 */ /* 0x000fe40008000000 */
[----:B------:R-:W-:Y:S04]  /*11160*/  UIADD3 UR29, -UR33, URZ, URZ ;  /* 0x0000003f211d7290 */ /* 0x000fe8000fffe13f */
[----:B------:R-:W-:Y:S04]  /*11170*/  UIMAD UR30, UR10, UR29, UR30 ;  /* 0x0000001d0a1e72a4 */ /* 0x000fe8000f8e021e */
[----:B------:R-:W-:Y:S02]  /*11180*/  UISETP.GT.U32.AND UP2, UPT, UR10, UR30, UPT ;  /* 0x0000001e0a00728c */ /* 0x000fe4000bf44070 */
[----:B--2---:R-:W-:Y:S07]  /*11190*/  UIMAD.WIDE.U32 UR34, UR35, UR28, URZ ;  /* 0x0000001c232272a5 */ /* 0x004fee000f8e003f */
        /* <DEDUP_REMOVED lines=17> */
[----:B------:R-:W-:Y:S02]  /*112b0*/  ULOP3.LUT UR10, URZ, UR25, URZ, 0x33, !UPT ;  /* 0x000000193f0a7292 */ /* 0x000fe4000f8e333f */
[----:B------:R-:W-:Y:S02]  /*112c0*/  @!UP1 UIADD3 UR33, -UR33, URZ, URZ ;  /* 0x0000003f21219290 */ /* 0x000fe4000fffe13f */
        /* <DEDUP_REMOVED lines=8> */
[----:B------:R-:W-:Y:S01]  /*11350*/  MOV R10, UR10 ;  /* 0x0000000a000a7c02 */ /* 0x000fe20008000f00 */
[----:B------:R-:W-:Y:S01]  /*11360*/  UIADD3 UR10, UR33, -UR10, URZ ;  /* 0x8000000a210a7290 */ /* 0x000fe2000fffe03f */
[----:B------:R-:W2:Y:S01]  /*11370*/  R2UR UR28, R30 ;  /* 0x000000001e1c73c2 */ /* 0x000ea200000e0000 */
[----:B------:R-:W-:Y:S02]  /*11380*/  LEA.HI.X.SX32 R31, R9, UR19, 0x2, P0 ;  /* 0x00000013091f7c11 */ /* 0x000fe400080f16ff */
[----:B------:R-:W-:Y:S01]  /*11390*/  LEA R32, P1, R11, UR18, 0x2 ;  /* 0x000000120b207c11 */ /* 0x000fe2000f8210ff */
[----:B------:R-:W-:Y:S03]  /*113a0*/  UIMAD UR25, UR10, UR25, -0x40 ;  /* 0xffffffc00a1974a4 */ /* 0x000fe6000f8e0219 */
[----:B------:R-:W-:Y:S01]  /*113b0*/  LEA.HI.X.SX32 R33, R10, UR19, 0x2, P1 ;  /* 0x000000130a217c11 */ /* 0x000fe200088f16ff */
[----:B------:R-:W3:Y:S01]  /*113c0*/  R2UR UR30, R32 ;  /* 0x00000000201e73c2 */ /* 0x000ee200000e0000 */
[----:B------:R-:W-:Y:S02]  /*113d0*/  USHF.R.S32.HI UR11, URZ, 0x1f, UR25 ;  /* 0x0000001f3f0b7899 */ /* 0x000fe40008011419 */
[----:B------:R-:W-:Y:S04]  /*113e0*/  UIMAD UR10, UR9, UR25, URZ ;  /* 0x00000019090a72a4 */ /* 0x000fe8000f8e023f */
[----:B------:R-:W-:Y:S01]  /*113f0*/  UIMAD UR10, UR11, UR8, UR10 ;  /* 0x000000080b0a72a4 */ /* 0x000fe2000f8e020a */
[----:B------:R-:W4:Y:S02]  /*11400*/  R2UR UR29, R31 ;  /* 0x000000001f1d73c2 */ /* 0x000f2400000e0000 */
[----:B------:R-:W-:Y:S01]  /*11410*/  UMOV UR11, UR9 ;  /* 0x00000009000b7c82 */ /* 0x000fe20008000000 */
[----:B--2---:R-:W-:Y:S05]  /*11420*/  IMAD.U32 R10, RZ, RZ, UR28 ;  /* 0x0000001cff0a7e24 */ /* 0x004fea000f8e00ff */
[----:B------:R-:W2:Y:S01]  /*11430*/  R2UR UR31, R33 ;  /* 0x00000000211f73c2 */ /* 0x000ea200000e0000 */
[----:B---3--:R-:W-:Y:S01]  /*11440*/  MOV R30, UR30 ;  /* 0x0000001e001e7c02 */ /* 0x008fe20008000f00 */
[----:B----4-:R-:W-:Y:S01]  /*11450*/  IMAD.U32 R11, RZ, RZ, UR29 ;  /* 0x0000001dff0b7e24 */ /* 0x010fe2000f8e00ff */
[----:B------:R-:W-:Y:S04]  /*11460*/  UIMAD.WIDE.U32 UR28, UR8, UR25, URZ ;  /* 0x00000019081c72a5 */ /* 0x000fe8000f8e003f */
[----:B------:R-:W3:Y:S01]  /*11470*/  LDG.E R10, [R10.64] ;  /* 0x000000140a0a7981 */ /* 0x000ee2000c1e1900 */
[----:B------:R-:W-:Y:S01]  /*11480*/  UIADD3 UR10, UR29, UR10, URZ ;  /* 0x0000000a1d0a7290 */ /* 0x000fe2000fffe03f */
[----:B--2---:R-:W-:Y:S05]  /*11490*/  IMAD.U32 R31, RZ, RZ, UR31 ;  /* 0x0000001fff1f7e24 */ /* 0x004fea000f8e00ff */
[----:B------:R2:W3:Y:S02]  /*114a0*/  LDG.E R30, [R30.64] ;  /* 0x000000141e1e7981 */ /* 0x0004e4000c1e1900 */
[----:B--2---:R-:W-:Y:S01]  /*114b0*/  MOV R31, UR29 ;  /* 0x0000001d001f7c02 */ /* 0x004fe20008000f00 */
[----:B------:R-:W-:Y:S01]  /*114c0*/  IMAD.U32 R31, RZ, RZ, UR10 ;  /* 0x0000000aff1f7e24 */ /* 0x000fe2000f8e00ff */
[----:B------:R-:W-:Y:S01]  /*114d0*/  UMOV UR10, UR8 ;  /* 0x00000008000a7c82 */ /* 0x000fe20008000000 */
[----:B---3--:R-:W-:Y:S01]  /*114e0*/  IADD3 R10, -R10, R30, RZ ;  /* 0x0000001e0a0a7210 */ /* 0x008fe20007ffe1ff */
[----:B------:R-:W-:Y:S03]  /*114f0*/  IMAD.U32 R30, RZ, RZ, UR28 ;  /* 0x0000001cff1e7e24 */ /* 0x000fe6000f8e00ff */
[----:B------:R-:W-:Y:S01]  /*11500*/  SHF.R.S32.HI R9, RZ, 0x1f, R10 ;  /* 0x0000001fff097819 */ /* 0x000fe2000001140a */
[C---:B------:R-:W-:Y:S04]  /*11510*/  IMAD.WIDE.U32 R30, R10.reuse, c[0x0][0x180], R30 ;  /* 0x000060000a1e7a25 */ /* 0x040fe800078e001e */
[----:B------:R-:W-:Y:S04]  /*11520*/  IMAD R9, R9, c[0x0][0x180], RZ ;  /* 0x0000600009097a24 */ /* 0x000fe800078e02ff */
[----:B------:R-:W-:Y:S05]  /*11530*/  IMAD R9, R10, c[0x0][0x184], R9 ;  /* 0x000061000a097a24 */ /* 0x000fea00078e0209 */
[----:B------:R-:W-:Y:S02]  /*11540*/  IADD3 R9, R31, R9, RZ ;  /* 0x000000091f097210 */ /* 0x000fe40007ffe0ff */
.L_x_7641:
        /* <DEDUP_REMOVED lines=117> */
.L_x_7640:
[----:B--234-:R-:W-:Y:S01]  /*11ca0*/  MOV R175, UR22 ;  /* 0x0000001600af7c02 */ /* 0x01cfe20008000f00 */
[----:B------:R-:W-:Y:S02]  /*11cb0*/  UISETP.GT.AND UP0, UPT, UR22, UR7, UPT ;  /* 0x000000071600728c */ /* 0x000fe4000bf04270 */
[----:B------:R-:W-:Y:S01]  /*11cc0*/  UMOV UR10, UR14 ;  /* 0x0000000e000a7c82 */ /* 0x000fe20008000000 */
[----:B------:R-:W-:Y:S01]  /*11cd0*/  LEA R175, R175, R235, 0x6 ;  /* 0x000000ebafaf7211 */ /* 0x000fe200078e30ff */
[----:B------:R-:W-:Y:S03]  /*11ce0*/  UMOV UR11, UR13 ;  /* 0x0000000d000b7c82 */ /* 0x000fe60008000000 */
[C---:B------:R-:W-:Y:S02]  /*11cf0*/  IADD3 R34, R175.reuse, 0x21, RZ ;  /* 0x00000021af227810 */ /* 0x040fe40007ffe0ff */
[----:B------:R-:W-:Y:S02]  /*11d00*/  IADD3 R33, R175, 0x1, RZ ;  /* 0x00000001af217810 */ /* 0x000fe40007ffe0ff */
[C---:B------:R-:W-:Y:S02]  /*11d10*/  IADD3 R20, R243.reuse, -R34, RZ ;  /* 0x80000022f3147210 */ /* 0x040fe40007ffe0ff */
[C---:B------:R-:W-:Y:S02]  /*11d20*/  IADD3 R32, R243.reuse, -R175, RZ ;  /* 0x800000aff3207210 */ /* 0x040fe40007ffe0ff */
[----:B------:R-:W-:Y:S02]  /*11d30*/  IADD3 R31, R243, -R33, RZ ;  /* 0x80000021f31f7210 */ /* 0x000fe40007ffe0ff */
[----:B------:R-:W-:Y:S02]  /*11d40*/  IADD3 R9, R175, 0x10, RZ ;  /* 0x00000010af097810 */ /* 0x000fe40007ffe0ff */
[C---:B------:R-:W-:Y:S02]  /*11d50*/  ISETP.GE.AND P4, PT, R33.reuse, R242, PT ;  /* 0x000000f22100720c */ /* 0x040fe40003f86270 */
[----:B------:R-:W-:Y:S02]  /*11d60*/  ISETP.GE.AND P0, PT, R33, R239, PT ;  /* 0x000000ef2100720c */ /* 0x000fe40003f06270 */
[----:B------:R-:W-:Y:S02]  /*11d70*/  IABS R20, R20 ;  /* 0x0000001400147213 */ /* 0x000fe40000000000 */
[----:B------:R-:W-:Y:S02]  /*11d80*/  IABS R32, R32 ;  /* 0x0000002000207213 */ /* 0x000fe40000000000 */
[----:B------:R-:W-:Y:S02]  /*11d90*/  IADD3 R177, R175, 0x8, RZ ;  /* 0x00000008afb17810 */ /* 0x000fe40007ffe0ff */
[----:B------:R-:W-:Y:S02]  /*11da0*/  IABS R31, R31 ;  /* 0x0000001f001f7213 */ /* 0x000fe40000000000 */
[C---:B------:R-:W-:Y:S01]  /*11db0*/  ISETP.GE.OR P4, PT, R33.reuse, R241, !P4 ;  /* 0x000000f12100720c */ /* 0x040fe20006786670 */
[----:B------:R-:W-:Y:S01]  /*11dc0*/  I2F R32, R32 ;  /* 0x0000002000207306 */ /* 0x000fe20000201400 */
[----:B------:R-:W-:Y:S01]  /*11dd0*/  ISETP.GE.OR P0, PT, R33, R238, !P0 ;  /* 0x000000ee2100720c */ /* 0x000fe20004706670 */
[C---:B------:R-:W-:Y:S01]  /*11de0*/  IMAD.IADD R11, R240.reuse, 0x1, -R177 ;  /* 0x00000001f00b7824 */ /* 0x040fe200078e0ab1 */
[C---:B------:R-:W-:Y:S02]  /*11df0*/  IADD3 R35, R240.reuse, -R33, RZ ;  /* 0x80000021f0237210 */ /* 0x040fe40007ffe0ff */
[----:B------:R-:W-:Y:S02]  /*11e00*/  MOV R33, R20 ;  /* 0x0000001400217202 */ /* 0x000fe40000000f00 */
[C---:B------:R-:W-:Y:S02]  /*11e10*/  IADD3 R20, R240.reuse, -R9, RZ ;  /* 0x80000009f0147210 */ /* 0x040fe40007ffe0ff */
[C---:B------:R-:W-:Y:S01]  /*11e20*/  ISETP.GE.AND P2, PT, R177.reuse, R242, PT ;  /* 0x000000f2b100720c */ /* 0x040fe20003f46270 */
[----:B------:R-:W-:Y:S01]  /*11e30*/  I2F R31, R31 ;  /* 0x0000001f001f7306 */ /* 0x000fe20000201400 */
[----:B------:R-:W-:Y:S02]  /*11e40*/  ISETP.GE.AND P6, PT, R177, R239, PT ;  /* 0x000000efb100720c */ /* 0x000fe40003fc6270 */
[----:B------:R-:W-:Y:S02]  /*11e50*/  IABS R20, R20 ;  /* 0x0000001400147213 */ /* 0x000fe40000000000 */
[----:B------:R-:W-:Y:S02]  /*11e60*/  IADD3 R189, R243, -R177, RZ ;  /* 0x800000b1f3bd7210 */ /* 0x000fe40007ffe0ff */
[C---:B------:R-:W-:Y:S02]  /*11e70*/  ISETP.GE.OR P2, PT, R177.reuse, R241, !P2 ;  /* 0x000000f1b100720c */ /* 0x040fe40005746670 */
[----:B------:R-:W-:Y:S01]  /*11e80*/  ISETP.GE.OR P6, PT, R177, R238, !P6 ;  /* 0x000000eeb100720c */ /* 0x000fe200077c6670 */
[----:B------:R-:W-:Y:S01]  /*11e90*/  I2F R33, R33 ;  /* 0x0000002100217306 */ /* 0x000fe20000201400 */
[C---:B------:R-:W-:Y:S02]  /*11ea0*/  IADD3 R176, R240.reuse, -R175, RZ ;  /* 0x800000aff0b07210 */ /* 0x040fe40007ffe0ff */
[C---:B------:R-:W-:Y:S02]  /*11eb0*/  IADD3 R181, R175.reuse, 0x9, RZ ;  /* 0x00000009afb57810 */ /* 0x040fe40007ffe0ff */
[----:B------:R-:W-:Y:S02]  /*11ec0*/  IABS R176, R176 ;  /* 0x000000b000b07213 */ /* 0x000fe40000000000 */
[-C--:B------:R-:W-:Y:S01]  /*11ed0*/  ISETP.GE.AND P5, PT, R175, R242.reuse, PT ;  /* 0x000000f2af00720c */ /* 0x080fe20003fa6270 */
[----:B------:R-:W-:Y:S01]  /*11ee0*/  IMAD.IADD R30, R243, 0x1, -R181 ;  /* 0x00000001f31e7824 */ /* 0x000fe200078e0ab5 */
[----:B------:R-:W-:Y:S01]  /*11ef0*/  ISETP.GE.AND P3, PT, R181, R242, PT ;  /* 0x000000f2b500720c */ /* 0x000fe20003f66270 */
[----:B------:R-:W-:Y:S01]  /*11f00*/  I2F R177, R20 ;  /* 0x0000001400b17306 */ /* 0x000fe20000201400 */
[----:B------:R-:W-:Y:S02]  /*11f10*/  ISETP.GE.OR P5, PT, R175, R241, !P5 ;  /* 0x000000f1af00720c */ /* 0x000fe40006fa6670 */
[----:B------:R-:W-:Y:S02]  /*11f20*/  IABS R30, R30 ;  /* 0x0000001e001e7213 */ /* 0x000fe40000000000 */
[----:B------:R-:W-:Y:S02]  /*11f30*/  IADD3 R10, R240, -R181, RZ ;  /* 0x800000b5f00a7210 */ /* 0x000fe40007ffe0ff */
[----:B------:R-:W-:Y:S02]  /*11f40*/  ISETP.GE.OR P3, PT, R181, R241, !P3 ;  /* 0x000000f1b500720c */ /* 0x000fe40005f66670 */
[C---:B------:R-:W-:Y:S01]  /*11f50*/  ISETP.GE.AND P1, PT, R175.reuse, R239, PT ;  /* 0x000000efaf00720c */ /* 0x040fe20003f26270 */
[----:B------:R-:W-:Y:S01]  /*11f60*/  I2F R176, R176 ;  /* 0x000000b000b07306 */ /* 0x000fe20000201400 */
[C---:B------:R-:W-:Y:S02]  /*11f70*/  IADD3 R184, R175.reuse, 0x18, RZ ;  /* 0x00000018afb87810 */ /* 0x040fe40007ffe0ff */
[----:B------:R-:W-:Y:S02]  /*11f80*/  ISETP.GE.OR P1, PT, R175, R238, !P1 ;  /* 0x000000eeaf00720c */ /* 0x000fe40004f26670 */
[----:B------:R-:W-:Y:S02]  /*11f90*/  IADD3 R187, R243, -R9, RZ ;  /* 0x80000009f3bb7210 */ /* 0x000fe40007ffe0ff */
[----:B------:R-:W-:Y:S02]  /*11fa0*/  IADD3 R188, R175, 0x11, RZ ;  /* 0x00000011afbc7810 */ /* 0x000fe40007ffe0ff */
[----:B------:R-:W-:Y:S01]  /*11fb0*/  IABS R189, R189 ;  /* 0x000000bd00bd7213 */ /* 0x000fe20000000000 */
[----:B------:R-:W-:Y:S01]  /*11fc0*/  I2F R30, R30 ;  /* 0x0000001e001e7306 */ /* 0x000fe20000201400 */
[----:B------:R-:W-:Y:S02]  /*11fd0*/  IABS R187, R187 ;  /* 0x000000bb00bb7213 */ /* 0x000fe40000000000 */
[----:B------:R-:W-:Y:S02]  /*11fe0*/  IABS R35, R35 ;  /* 0x0000002300237213 */ /* 0x000fe40000000000 */
[C---:B------:R-:W-:Y:S02]  /*11ff0*/  IADD3 R186, R243.reuse, -R188, RZ ;  /* 0x800000bcf3ba7210 */ /* 0x040fe40007ffe0ff */
[----:B------:R-:W-:Y:S02]  /*12000*/  IADD3 R185, R243, -R184, RZ ;  /* 0x800000b8f3b97210 */ /* 0x000fe40007ffe0ff */
[----:B------:R-:W-:Y:S01]  /*12010*/  IABS R186, R186 ;  /* 0x000000ba00ba7213 */ /* 0x000fe20000000000 */
        /* <DEDUP_REMOVED lines=8> */
[----:B------:R-:W-:Y:S02]  /*120a0*/  IABS R11, R11 ;  /* 0x0000000b000b7213 */ /* 0x000fe40000000000 */
[----:B------:R-:W-:Y:S02]  /*120b0*/  IABS R179, R179 ;  /* 0x000000b300b37213 */ /* 0x000fe40000000000 */
[----:B------:R-:W-:Y:S03]  /*120c0*/  IABS R10, R10 ;  /* 0x0000000a000a7213 */ /* 0x000fe60000000000 */
        /* <DEDUP_REMOVED lines=15> */
[----:B------:R-:W-:Y:S01]  /*121c0*/  IADD3 R3, R243, -R31, RZ ;  /* 0x8000001ff3037210 */ /* 0x000fe20007ffe0ff */
[----:B------:R-:W-:Y:S01]  /*121d0*/  FFMA.FTZ R171, R189, -UR16, R171 ;  /* 0x80000010bdab7c23 */ /* 0x000fe200080100ab */
[----:B------:R-:W-:Y:S01]  /*121e0*/  ISETP.GE.AND P5, PT, R181, R239, PT ;  /* 0x000000efb500720c */ /* 0x000fe20003fa6270 */
[----:B------:R-:W-:Y:S01]  /*121f0*/  FFMA.FTZ R173, R187, -UR16, R173 ;  /* 0x80000010bbad7c23 */ /* 0x000fe200080100ad */
[----:B------:R-:W-:Y:S01]  /*12200*/  IABS R3, R3 ;  /* 0x0000000300037213 */ /* 0x000fe20000000000 */
[----:B------:R-:W-:Y:S01]  /*12210*/  FFMA.FTZ R170, R35, -UR16, R170 ;  /* 0x8000001023aa7c23 */ /* 0x000fe200080100aa */
[----:B------:R-:W-:Y:S01]  /*12220*/  ISETP.GE.OR P5, PT, R181, R238, !P5 ;  /* 0x000000eeb500720c */ /* 0x000fe20006fa6670 */
[----:B------:R-:W-:Y:S01]  /*12230*/  FFMA.FTZ R174, R186, -UR16, R174 ;  /* 0x80000010baae7c23 */ /* 0x000fe200080100ae */
[----:B------:R-:W2:Y:S01]  /*12240*/  I2F R181, R3 ;  /* 0x0000000300b57306 */ /* 0x000ea20000201400 */
[----:B------:R-:W-:Y:S01]  /*12250*/  FSEL R169, R169, -INF , !P1 ;  /* 0xff800000a9a97808 */ /* 0x000fe20004800000 */
[----:B------:R-:W-:Y:S01]  /*12260*/  FFMA.FTZ R14, R185, -UR16, R14 ;  /* 0x80000010b90e7c23 */ /* 0x000fe2000801000e */
[----:B------:R-:W-:Y:S01]  /*12270*/  FSEL R168, R168, -INF , !P4 ;  /* 0xff800000a8a87808 */ /* 0x000fe20006000000 */
[----:B-1----:R-:W-:Y:S01]  /*12280*/  FFMA.FTZ R15, R182, -UR16, R15 ;  /* 0x80000010b60f7c23 */ /* 0x002fe2000801000f */
[----:B------:R-:W-:Y:S01]  /*12290*/  ISETP.GE.AND P4, PT, R9, R239, PT ;  /* 0x000000ef0900720c */ /* 0x000fe20003f86270 */
[----:B------:R-:W-:Y:S01]  /*122a0*/  FFMA.FTZ R16, R179, -UR16, R16 ;  /* 0x80000010b3107c23 */ /* 0x000fe20008010010 */
[----:B------:R-:W-:Y:S01]  /*122b0*/  ISETP.GE.AND P1, PT, R9, R242, PT ;  /* 0x000000f20900720c */ /* 0x000fe20003f26270 */
[----:B------:R-:W-:Y:S01]  /*122c0*/  IMAD.IADD R178, R243, 0x1, -R32 ;  /* 0x00000001f3b27824 */ /* 0x000fe200078e0a20 */
[----:B------:R-:W-:Y:S01]  /*122d0*/  ISETP.GE.OR P4, PT, R9, R238, !P4 ;  /* 0x000000ee0900720c */ /* 0x000fe20006786670 */
[----:B------:R-:W-:Y:S01]  /*122e0*/  FFMA.FTZ R18, R33, -UR16, R18 ;  /* 0x8000001021127c23 */ /* 0x000fe20008010012 */
[-C--:B------:R-:W-:Y:S01]  /*122f0*/  ISETP.GE.OR P1, PT, R9, R241.reuse, !P1 ;  /* 0x000000f10900720c */ /* 0x080fe20004f26670 */
[----:B------:R-:W-:Y:S01]  /*12300*/  FFMA.FTZ R12, R177, -UR16, R12 ;  /* 0x80000010b10c7c23 */ /* 0x000fe2000801000c */
[----:B------:R-:W-:Y:S01]  /*12310*/  IADD3 R9, R240, -R184, RZ ;  /* 0x800000b8f0097210 */ /* 0x000fe20007ffe0ff */
[----:B------:R-:W-:Y:S01]  /*12320*/  FFMA.FTZ R165, R11, -UR16, R165 ;  /* 0x800000100ba57c23 */ /* 0x000fe200080100a5 */
[----:B------:R-:W-:Y:S02]  /*12330*/  IADD3 R35, R175, 0x31, RZ ;  /* 0x00000031af237810 */ /* 0x000fe40007ffe0ff */
[----:B------:R-:W-:Y:S02]  /*12340*/  FSEL R171, R171, -INF , !P2 ;  /* 0xff800000abab7808 */ /* 0x000fe40005000000 */
[CC--:B------:R-:W-:Y:S02]  /*12350*/  ISETP.GE.AND P2, PT, R188.reuse, R242.reuse, PT ;  /* 0x000000f2bc00720c */ /* 0x0c0fe40003f46270 */
[----:B------:R-:W-:Y:S02]  /*12360*/  FSEL R193, R173, -INF , !P1 ;  /* 0xff800000adc17808 */ /* 0x000fe40004800000 */
[----:B------:R-:W-:Y:S01]  /*12370*/  ISETP.GE.OR P2, PT, R188, R241, !P2 ;  /* 0x000000f1bc00720c */ /* 0x000fe20005746670 */
[----:B--2---:R-:W-:Y:S01]  /*12380*/  FFMA.FTZ R21, R181, -UR16, R21 ;  /* 0x80000010b5157c23 */ /* 0x004fe20008010015 */
[----:B------:R-:W-:Y:S02]  /*12390*/  IABS R3, R9 ;  /* 0x0000000900037213 */ /* 0x000fe40000000000 */
[----:B------:R-:W-:Y:S02]  /*123a0*/  FSEL R9, R172, -INF , !P3 ;  /* 0xff800000ac097808 */ /* 0x000fe40005800000 */
[----:B------:R-:W1:Y:S01]  /*123b0*/  I2F R172, R3 ;  /* 0x0000000300ac7306 */ /* 0x000e620000201400 */
[----:B------:R-:W-:Y:S02]  /*123c0*/  FSEL R194, R174, -INF , !P2 ;  /* 0xff800000aec27808 */ /* 0x000fe40005000000 */
[----:B------:R-:W-:Y:S02]  /*123d0*/  ISETP.GE.AND P1, PT, R184, R242, PT ;  /* 0x000000f2b800720c */ /* 0x000fe40003f26270 */
[----:B------:R-:W-:Y:S02]  /*123e0*/  IADD3 R176, R240, -R188, RZ ;  /* 0x800000bcf0b07210 */ /* 0x000fe40007ffe0ff */
[-C--:B------:R-:W-:Y:S02]  /*123f0*/  ISETP.GE.OR P1, PT, R184, R241.reuse, !P1 ;  /* 0x000000f1b800720c */ /* 0x080fe40004f26670 */
[----:B------:R-:W-:Y:S02]  /*12400*/  IABS R176, R176 ;  /* 0x000000b000b07213 */ /* 0x000fe40000000000 */
[----:B------:R-:W-:Y:S02]  /*12410*/  FSEL R195, R14, -INF , !P1 ;  /* 0xff8000000ec37808 */ /* 0x000fe40004800000 */
[C---:B------:R-:W-:Y:S02]  /*12420*/  ISETP.GE.AND P1, PT, R183.reuse, R242, PT ;  /* 0x000000f2b700720c */ /* 0x040fe40003f26270 */
[----:B------:R-:W-:Y:S01]  /*12430*/  IADD3 R14, R240, -R180, RZ ;  /* 0x800000b4f00e7210 */ /* 0x000fe20007ffe0ff */
[----:B------:R-:W2:Y:S01]  /*12440*/  I2F R176, R176 ;  /* 0x000000b000b07306 */ /* 0x000ea20000201400 */
[----:B------:R-:W-:Y:S02]  /*12450*/  ISETP.GE.OR P1, PT, R183, R241, !P1 ;  /* 0x000000f1b700720c */ /* 0x000fe40004f26670 */
[----:B------:R-:W-:Y:S02]  /*12460*/  IABS R178, R178 ;  /* 0x000000b200b27213 */ /* 0x000fe40000000000 */
[----:B------:R-:W-:Y:S02]  /*12470*/  FSEL R196, R15, -INF , !P1 ;  /* 0xff8000000fc47808 */ /* 0x000fe40004800000 */
[-C--:B------:R-:W-:Y:S01]  /*12480*/  ISETP.GE.AND P1, PT, R180, R242.reuse, PT ;  /* 0x000000f2b400720c */ /* 0x080fe20003f26270 */
[----:B-1----:R-:W-:Y:S01]  /*12490*/  FFMA.FTZ R4, R172, -UR16, R4 ;  /* 0x80000010ac047c23 */ /* 0x002fe20008010004 */
[----:B------:R-:W-:Y:S01]  /*124a0*/  IADD3 R3, R240, -R183, RZ ;  /* 0x800000b7f0037210 */ /* 0x000fe20007ffe0ff */
[----:B------:R-:W1:Y:S01]  /*124b0*/  I2F R178, R178 ;  /* 0x000000b200b27306 */ /* 0x000e620000201400 */
[----:B------:R-:W-:Y:S02]  /*124c0*/  ISETP.GE.OR P1, PT, R180, R241, !P1 ;  /* 0x000000f1b400720c */ /* 0x000fe40004f26670 */
[----:B------:R-:W-:Y:S01]  /*124d0*/  IABS R173, R3 ;  /* 0x0000000300ad7213 */ /* 0x000fe20000000000 */
[----:B------:R-:W-:Y:S01]  /*124e0*/  IMAD.IADD R3, R243, 0x1, -R35 ;  /* 0x00000001f3037824 */ /* 0x000fe200078e0a23 */
[----:B------:R-:W-:Y:S02]  /*124f0*/  FSEL R250, R16, -INF , !P1 ;  /* 0xff80000010fa7808 */ /* 0x000fe40004800000 */
[----:B------:R-:W-:Y:S02]  /*12500*/  IADD3 R30, R175, 0x30, RZ ;  /* 0x00000030af1e7810 */ /* 0x000fe40007ffe0ff */
[----:B------:R-:W-:Y:S01]  /*12510*/  IABS R3, R3 ;  /* 0x0000000300037213 */ /* 0x000fe20000000000 */
[----:B------:R-:W3:Y:S01]  /*12520*/  I2F R173, R173 ;  /* 0x000000ad00ad7306 */ /* 0x000ee20000201400 */
[----:B------:R-:W-:Y:S02]  /*12530*/  ISETP.GE.AND P1, PT, R34, R242, PT ;  /* 0x000000f22200720c */ /* 0x000fe40003f26270 */
[----:B------:R-:W-:Y:S01]  /*12540*/  IADD3 R189, R243, -R30, RZ ;  /* 0x8000001ef3bd7210 */ /* 0x000fe20007ffe0ff */
[----:B--2---:R-:W-:Y:S01]  /*12550*/  FFMA.FTZ R13, R176, -UR16, R13 ;  /* 0x80000010b00d7c23 */ /* 0x004fe2000801000d */
[----:B------:R-:W-:Y:S02]  /*12560*/  ISETP.GE.OR P1, PT, R34, R241, !P1 ;  /* 0x000000f12200720c */ /* 0x000fe40004f26670 */
[----:B------:R-:W-:Y:S02]  /*12570*/  FSEL R170, R170, -INF , !P0 ;  /* 0xff800000aaaa7808 */ /* 0x000fe40004000000 */
[C---:B------:R-:W-:Y:S01]  /*12580*/  ISETP.GE.AND P0, PT, R183.reuse, R239, PT ;  /* 0x000000efb700720c */ /* 0x040fe20003f06270 */
[----:B------:R-:W2:Y:S01]  /*12590*/  I2F R174, R3 ;  /* 0x0000000300ae7306 */ /* 0x000ea20000201400 */
[----:B------:R-:W-:Y:S02]  /*125a0*/  FSEL R207, R18, -INF , !P1 ;  /* 0xff80000012cf7808 */ /* 0x000fe40004800000 */
[----:B------:R-:W-:Y:S01]  /*125b0*/  IABS R189, R189 ;  /* 0x000000bd00bd7213 */ /* 0x000fe20000000000 */
[----:B-1----:R-:W-:Y:S01]  /*125c0*/  FFMA.FTZ R19, R178, -UR16, R19 ;  /* 0x80000010b2137c23 */ /* 0x002fe20008010013 */
[----:B------:R-:W-:Y:S02]  /*125d0*/  ISETP.GE.AND P1, PT, R32, R242, PT ;  /* 0x000000f22000720c */ /* 0x000fe40003f26270 */
[-C--:B------:R-:W-:Y:S02]  /*125e0*/  ISETP.GE.OR P0, PT, R183, R238.reuse, !P0 ;  /* 0x000000eeb700720c */ /* 0x080fe40004706670 */
[----:B------:R-:W-:Y:S01]  /*125f0*/  ISETP.GE.AND P3, PT, R188, R239, PT ;  /* 0x000000efbc00720c */ /* 0x000fe20003f66270 */
[----:B------:R-:W1:Y:S01]  /*12600*/  I2F R185, R189 ;  /* 0x000000bd00b97306 */ /* 0x000e620000201400 */
[----:B------:R-:W-:Y:S02]  /*12610*/  ISETP.GE.OR P1, PT, R32, R241, !P1 ;  /* 0x000000f12000720c */ /* 0x000fe40004f26670 */
[----:B------:R-:W-:Y:S01]  /*12620*/  ISETP.GE.OR P3, PT, R188, R238, !P3 ;  /* 0x000000eebc00720c */ /* 0x000fe20005f66670 */
[----:B---3--:R-:W-:Y:S01]  /*12630*/  FFMA.FTZ R5, R173, -UR16, R5 ;  /* 0x80000010ad057c23 */ /* 0x008fe20008010005 */
[----:B------:R-:W-:Y:S02]  /*12640*/  FSEL R11, R165, -INF , !P6 ;  /* 0xff800000a50b7808 */ /* 0x000fe40007000000 */
[----:B------:R-:W-:Y:S02]  /*12650*/  IADD3 R165, R240, -R34, RZ ;  /* 0x80000022f0a57210 */ /* 0x000fe40007ffe0ff */
[----:B------:R-:W-:Y:S02]  /*12660*/  FSEL R172, R5, -INF , !P0 ;  /* 0xff80000005ac7808 */ /* 0x000fe40004000000 */
[----:B------:R-:W-:Y:S02]  /*12670*/  FSEL R206, R19, -INF , !P1 ;  /* 0xff80000013ce7808 */ /* 0x000fe40004800000 */
[----:B------:R-:W-:Y:S01]  /*12680*/  ISETP.GE.AND P1, PT, R31, R242, PT ;  /* 0x000000f21f00720c */ /* 0x000fe20003f26270 */
[----:B--2---:R-:W-:Y:S01]  /*12690*/  FFMA.FTZ R28, R174, -UR16, R28 ;  /* 0x80000010ae1c7c23 */ /* 0x004fe2000801001c */
[----:B------:R-:W-:Y:S02]  /*126a0*/  IABS R3, R14 ;  /* 0x0000000e00037213 */ /* 0x000fe40000000000 */
[----:B------:R-:W-:Y:S02]  /*126b0*/  IADD3 R14, R175, 0x38, RZ ;  /* 0x00000038af0e7810 */ /* 0x000fe40007ffe0ff */
[----:B------:R-:W-:Y:S02]  /*126c0*/  MOV R15, R3 ;  /* 0x00000003000f7202 */ /* 0x000fe40000000f00 */
[----:B------:R-:W-:Y:S02]  /*126d0*/  IADD3 R3, R243, -R14, RZ ;  /* 0x8000000ef3037210 */ /* 0x000fe40007ffe0ff */
[----:B------:R-:W-:Y:S01]  /*126e0*/  FSEL R174, R13, -INF , !P3 ;  /* 0xff8000000dae7808 */ /* 0x000fe20005800000 */
[----:B-1----:R-:W-:Y:S01]  /*126f0*/  FFMA.FTZ R26, R185, -UR16, R26 ;  /* 0x80000010b91a7c23 */ /* 0x002fe2000801001a */
[----:B------:R-:W-:Y:S01]  /*12700*/  IABS R3, R3 ;  /* 0x0000000300037213 */ /* 0x000fe20000000000 */
[----:B------:R-:W1:Y:S01]  /*12710*/  I2F R15, R15 ;  /* 0x0000000f000f7306 */ /* 0x000e620000201400 */
[CC--:B------:R-:W-:Y:S02]  /*12720*/  ISETP.GE.AND P3, PT, R31.reuse, R239.reuse, PT ;  /* 0x000000ef1f00720c */ /* 0x0c0fe40003f66270 */
[----:B------:R-:W-:Y:S02]  /*12730*/  ISETP.GE.AND P2, PT, R184, R239, PT ;  /* 0x000000efb800720c */ /* 0x000fe40003f46270 */
[----:B------:R-:W-:Y:S02]  /*12740*/  FSEL R10, R164, -INF , !P5 ;  /* 0xff800000a40a7808 */ /* 0x000fe40006800000 */
[----:B------:R-:W-:Y:S02]  /*12750*/  IABS R164, R165 ;  /* 0x000000a500a47213 */ /* 0x000fe40000000000 */
[C---:B------:R-:W-:Y:S01]  /*12760*/  ISETP.GE.OR P1, PT, R31.reuse, R241, !P1 ;  /* 0x000000f11f00720c */ /* 0x040fe20004f26670 */
[----:B------:R-:W2:Y:S01]  /*12770*/  I2F R16, R3 ;  /* 0x0000000300107306 */ /* 0x000ea20000201400 */
[----:B------:R-:W-:Y:S02]  /*12780*/  ISETP.GE.AND P6, PT, R180, R239, PT ;  /* 0x000000efb400720c */ /* 0x000fe40003fc6270 */
[-C--:B------:R-:W-:Y:S01]  /*12790*/  ISETP.GE.OR P3, PT, R31, R238.reuse, !P3 ;  /* 0x000000ee1f00720c */ /* 0x080fe20005f66670 */
[----:B------:R-:W-:Y:S01]  /*127a0*/  IMAD.IADD R31, R240, 0x1, -R31 ;  /* 0x00000001f01f7824 */ /* 0x000fe200078e0a1f */
[----:B------:R-:W-:Y:S02]  /*127b0*/  ISETP.GE.OR P2, PT, R184, R238, !P2 ;  /* 0x000000eeb800720c */ /* 0x000fe40005746670 */
[----:B------:R-:W-:Y:S02]  /*127c0*/  FSEL R205, R21, -INF , !P1 ;  /* 0xff80000015cd7808 */ /* 0x000fe40004800000 */
[----:B------:R-:W-:Y:S01]  /*127d0*/  ISETP.GE.AND P1, PT, R30, R242, PT ;  /* 0x000000f21e00720c */ /* 0x000fe20003f26270 */
[----:B------:R-:W3:Y:S01]  /*127e0*/  I2F R164, R164 ;  /* 0x000000a400a47306 */ /* 0x000ee20000201400 */
[----:B------:R-:W-:Y:S02]  /*127f0*/  ISETP.GE.OR P6, PT, R180, R238, !P6 ;  /* 0x000000eeb400720c */ /* 0x000fe400077c6670 */
[----:B------:R-:W-:Y:S01]  /*12800*/  FSEL R173, R4, -INF , !P2 ;  /* 0xff80000004ad7808 */ /* 0x000fe20005000000 */
[----:B-1----:R-:W-:Y:S01]  /*12810*/  FFMA.FTZ R17, R15, -UR16, R17 ;  /* 0x800000100f117c23 */ /* 0x002fe20008010011 */
[----:B------:R-:W-:Y:S02]  /*12820*/  FMNMX.FTZ R15, R20, R2, !PT ;  /* 0x00000002140f7209 */ /* 0x000fe40007810000 */
[----:B------:R-:W-:Y:S02]  /*12830*/  IABS R4, R31 ;  /* 0x0000001f00047213 */ /* 0x000fe40000000000 */
[----:B------:R-:W-:Y:S02]  /*12840*/  FMNMX.FTZ R15, R168, R15, !PT ;  /* 0x0000000fa80f7209 */ /* 0x000fe40007810000 */
[----:B------:R-:W-:Y:S02]  /*12850*/  ISETP.GE.OR P1, PT, R30, R241, !P1 ;  /* 0x000000f11e00720c */ /* 0x000fe40004f26670 */
[----:B------:R-:W-:Y:S01]  /*12860*/  FMNMX.FTZ R5, R171, R15, !PT ;  /* 0x0000000fab057209 */ /* 0x000fe20007810000 */
[----:B--2---:R-:W-:Y:S01]  /*12870*/  FFMA.FTZ R29, R16, -UR16, R29 ;  /* 0x80000010101d7c23 */ /* 0x004fe2000801001d */
[----:B------:R-:W-:Y:S01]  /*12880*/  IADD3 R3, R175, 0x39, RZ ;  /* 0x00000039af037810 */ /* 0x000fe20007ffe0ff */
[----:B------:R-:W1:Y:S01]  /*12890*/  I2F R4, R4 ;  /* 0x0000000400047306 */ /* 0x000e620000201400 */
[----:B------:R-:W-:Y:S02]  /*128a0*/  FSEL R175, R12, -INF , !P4 ;  /* 0xff8000000caf7808 */ /* 0x000fe40006000000 */
[C---:B------:R-:W-:Y:S02]  /*128b0*/  ISETP.GE.AND P4, PT, R32.reuse, R239, PT ;  /* 0x000000ef2000720c */ /* 0x040fe40003f86270 */
[----:B------:R-:W-:Y:S02]  /*128c0*/  FMNMX.FTZ R5, R9, R5, !PT ;  /* 0x0000000509057209 */ /* 0x000fe40007810000 */
[----:B------:R-:W-:Y:S01]  /*128d0*/  ISETP.GE.OR P4, PT, R32, R238, !P4 ;  /* 0x000000ee2000720c */ /* 0x000fe20006786670 */
[----:B---3--:R-:W-:Y:S01]  /*128e0*/  FFMA.FTZ R6, R164, -UR16, R6 ;  /* 0x80000010a4067c23 */ /* 0x008fe20008010006 */
[----:B------:R-:W-:Y:S02]  /*128f0*/  IADD3 R32, R240, -R32, RZ ;  /* 0x80000020f0207210 */ /* 0x000fe40007ffe0ff */
[----:B------:R-:W-:Y:S02]  /*12900*/  FMNMX.FTZ R5, R193, R5, !PT ;  /* 0x00000005c1057209 */ /* 0x000fe40007810000 */
[----:B------:R-:W-:Y:S02]  /*12910*/  IABS R32, R32 ;  /* 0x0000002000207213 */ /* 0x000fe40000000000 */
[----:B------:R-:W-:Y:S02]  /*12920*/  IADD3 R33, R243, -R3, RZ ;  /* 0x80000003f3217210 */ /* 0x000fe40007ffe0ff */
[----:B------:R-:W2:Y:S01]  /*12930*/  I2F R13, R32 ;  /* 0x00000020000d7306 */ /* 0x000ea20000201400 */
[----:B------:R-:W-:Y:S02]  /*12940*/  FMNMX.FTZ R5, R194, R5, !PT ;  /* 0x00000005c2057209 */ /* 0x000fe40007810000 */
[----:B------:R-:W-:Y:S02]  /*12950*/  IABS R33, R33 ;  /* 0x0000002100217213 */ /* 0x000fe40000000000 */
[----:B------:R-:W-:Y:S02]  /*12960*/  FMNMX.FTZ R5, R195, R5, !PT ;  /* 0x00000005c3057209 */ /* 0x000fe40007810000 */
[----:B------:R-:W-:Y:S01]  /*12970*/  FMNMX.FTZ R16, R169, R0, !PT ;  /* 0x00000000a9107209 */ /* 0x000fe20007810000 */
[----:B-1----:R-:W-:Y:S01]  /*12980*/  FFMA.FTZ R7, R4, -UR16, R7 ;  /* 0x8000001004077c23 */ /* 0x002fe20008010007 */
[----:B------:R-:W-:Y:S01]  /*12990*/  FMNMX.FTZ R5, R196, R5, !PT ;  /* 0x00000005c4057209 */ /* 0x000fe20007810000 */
[----:B------:R-:W1:Y:S01]  /*129a0*/  I2F R33, R33 ;  /* 0x0000002100217306 */ /* 0x000e620000201400 */
[----:B------:R-:W-:Y:S02]  /*129b0*/  FMNMX.FTZ R16, R170, R16, !PT ;  /* 0x00000010aa107209 */ /* 0x000fe40007810000 */
[----:B------:R-:W-:Y:S02]  /*129c0*/  IADD3 R12, R240, -R30, RZ ;  /* 0x8000001ef00c7210 */ /* 0x000fe40007ffe0ff */
[----:B------:R-:W-:Y:S02]  /*129d0*/  FSEL R204, R17, -INF , !P6 ;  /* 0xff80000011cc7808 */ /* 0x000fe40007000000 */
[----:B------:R-:W-:Y:S02]  /*129e0*/  FMNMX.FTZ R17, R250, R5, !PT ;  /* 0x00000005fa117209 */ /* 0x000fe40007810000 */
[----:B------:R-:W-:Y:S02]  /*129f0*/  FMNMX.FTZ R16, R11, R16, !PT ;  /* 0x000000100b107209 */ /* 0x000fe40007810000 */
[----:B------:R-:W-:Y:S02]  /*12a00*/  IABS R12, R12 ;  /* 0x0000000c000c7213 */ /* 0x000fe40000000000 */
[----:B------:R-:W-:Y:S01]  /*12a10*/  IADD3 R15, R240, -R35, RZ ;  /* 0x80000023f00f7210 */ /* 0x000fe20007ffe0ff */
[----:B--2---:R-:W-:Y:S01]  /*12a20*/  FFMA.FTZ R8, R13, -UR16, R8 ;  /* 0x800000100d087c23 */ /* 0x004fe20008010008 */
[----:B------:R-:W-:Y:S02]  /*12a30*/  FSEL R192, R26, -INF , !P1 ;  /* 0xff8000001ac07808 */ /* 0x000fe40004800000 */
[----:B------:R-:W-:Y:S01]  /*12a40*/  ISETP.GE.AND P1, PT, R35, R242, PT ;  /* 0x000000f22300720c */ /* 0x000fe20003f26270 */
[----:B------:R-:W2:Y:S01]  /*12a50*/  I2F R12, R12 ;  /* 0x0000000c000c7306 */ /* 0x000ea20000201400 */
[----:B------:R-:W-:Y:S02]  /*12a60*/  FMNMX.FTZ R17, R207, R17, !PT ;  /* 0x00000011cf117209 */ /* 0x000fe40007810000 */
[----:B------:R-:W-:Y:S02]  /*12a70*/  FMNMX.FTZ R16, R10, R16, !PT ;  /* 0x000000100a107209 */ /* 0x000fe40007810000 */
[----:B------:R-:W-:Y:S01]  /*12a80*/  IADD3 R13, R240, -R14, RZ ;  /* 0x8000000ef00d7210 */ /* 0x000fe20007ffe0ff */
[----:B-1----:R-:W-:Y:S01]  /*12a90*/  FFMA.FTZ R27, R33, -UR16, R27 ;  /* 0x80000010211b7c23 */ /* 0x002fe2000801001b */
[----:B------:R-:W-:Y:S02]  /*12aa0*/  IABS R15, R15 ;  /* 0x0000000f000f7213 */ /* 0x000fe40000000000 */
[----:B------:R-:W-:Y:S02]  /*12ab0*/  ISETP.GE.OR P1, PT, R35, R241, !P1 ;  /* 0x000000f12300720c */ /* 0x000fe40004f26670 */
[----:B------:R-:W-:Y:S02]  /*12ac0*/  FMNMX.FTZ R17, R206, R17, !PT ;  /* 0x00000011ce117209 */ /* 0x000fe40007810000 */
[----:B------:R-:W-:Y:S01]  /*12ad0*/  FMNMX.FTZ R16, R175, R16, !PT ;  /* 0x00000010af107209 */ /* 0x000fe20007810000 */
[----:B------:R-:W1:Y:S01]  /*12ae0*/  I2F R15, R15 ;  /* 0x0000000f000f7306 */ /* 0x000e620000201400 */
[----:B------:R-:W-:Y:S02]  /*12af0*/  IABS R13, R13 ;  /* 0x0000000d000d7213 */ /* 0x000fe40000000000 */
[----:B------:R-:W-:Y:S02]  /*12b00*/  IADD3 R5, R240, -R3, RZ ;  /* 0x80000003f0057210 */ /* 0x000fe40007ffe0ff */
[----:B------:R-:W-:Y:S02]  /*12b10*/  FSEL R191, R28, -INF , !P1 ;  /* 0xff8000001cbf7808 */ /* 0x000fe40004800000 */
[----:B------:R-:W-:Y:S02]  /*12b20*/  ISETP.GE.AND P1, PT, R14, R242, PT ;  /* 0x000000f20e00720c */ /* 0x000fe40003f26270 */
[----:B------:R-:W-:Y:S01]  /*12b30*/  FMNMX.FTZ R17, R205, R17, !PT ;  /* 0x00000011cd117209 */ /* 0x000fe20007810000 */
[----:B------:R-:W3:Y:S01]  /*12b40*/  I2F R13, R13 ;  /* 0x0000000d000d7306 */ /* 0x000ee20000201400 */
[----:B------:R-:W-:Y:S01]  /*12b50*/  FMNMX.FTZ R16, R174, R16, !PT ;  /* 0x00000010ae107209 */ /* 0x000fe20007810000 */
[----:B--2---:R-:W-:Y:S01]  /*12b60*/  FFMA.FTZ R23, R12, -UR16, R23 ;  /* 0x800000100c177c23 */ /* 0x004fe20008010017 */
[----:B------:R-:W-:Y:S02]  /*12b70*/  IABS R5, R5 ;  /* 0x0000000500057213 */ /* 0x000fe40000000000 */
[----:B------:R-:W-:Y:S02]  /*12b80*/  ISETP.GE.OR P1, PT, R14, R241, !P1 ;  /* 0x000000f10e00720c */ /* 0x000fe40004f26670 */
[----:B------:R-:W-:Y:S02]  /*12b90*/  ISETP.GE.AND P6, PT, R3, R242, PT ;  /* 0x000000f20300720c */ /* 0x000fe40003fc6270 */
[----:B------:R-:W-:Y:S01]  /*12ba0*/  FMNMX.FTZ R17, R192, R17, !PT ;  /* 0x00000011c0117209 */ /* 0x000fe20007810000 */
[----:B------:R-:W2:Y:S01]  /*12bb0*/  I2F R5, R5 ;  /* 0x0000000500057306 */ /* 0x000ea20000201400 */
[----:B------:R-:W-:Y:S02]  /*12bc0*/  FMNMX.FTZ R16, R173, R16, !PT ;  /* 0x00000010ad107209 */ /* 0x000fe40007810000 */
[----:B------:R-:W-:Y:S01]  /*12bd0*/  ISETP.GE.AND P5, PT, R34, R239, PT ;  /* 0x000000ef2200720c */ /* 0x000fe20003fa6270 */
[----:B-1----:R-:W-:Y:S01]  /*12be0*/  FFMA.FTZ R22, R15, -UR16, R22 ;  /* 0x800000100f167c23 */ /* 0x002fe20008010016 */
[----:B------:R-:W-:Y:S02]  /*12bf0*/  FSEL R190, R29, -INF , !P1 ;  /* 0xff8000001dbe7808 */ /* 0x000fe40004800000 */
[----:B------:R-:W-:Y:S02]  /*12c00*/  ISETP.GE.OR P6, PT, R3, R241, !P6 ;  /* 0x000000f10300720c */ /* 0x000fe400077c6670 */
[----:B------:R-:W-:Y:S02]  /*12c10*/  FMNMX.FTZ R17, R191, R17, !PT ;  /* 0x00000011bf117209 */ /* 0x000fe40007810000 */
[----:B------:R-:W-:Y:S02]  /*12c20*/  FMNMX.FTZ R16, R172, R16, !PT ;  /* 0x00000010ac107209 */ /* 0x000fe40007810000 */
[----:B------:R-:W-:Y:S01]  /*12c30*/  ISETP.GE.OR P5, PT, R34, R238, !P5 ;  /* 0x000000ee2200720c */ /* 0x000fe20006fa6670 */
[----:B---3--:R-:W-:Y:S01]  /*12c40*/  FFMA.FTZ R25, R13, -UR16, R25 ;  /* 0x800000100d197c23 */ /* 0x008fe20008010019 */
[----:B------:R-:W-:Y:S02]  /*12c50*/  FSEL R188, R27, -INF , !P6 ;  /* 0xff8000001bbc7808 */ /* 0x000fe40007000000 */
[----:B------:R-:W-:Y:S02]  /*12c60*/  FMNMX.FTZ R17, R190, R17, !PT ;  /* 0x00000011be117209 */ /* 0x000fe40007810000 */
[----:B------:R-:W-:Y:S02]  /*12c70*/  FSEL R203, R6, -INF , !P5 ;  /* 0xff80000006cb7808 */ /* 0x000fe40006800000 */
[----:B------:R-:W-:Y:S02]  /*12c80*/  FMNMX.FTZ R16, R204, R16, !PT ;  /* 0x00000010cc107209 */ /* 0x000fe40007810000 */
[----:B------:R-:W-:Y:S01]  /*12c90*/  FMNMX.FTZ R4, R188, R17, !PT ;  /* 0x00000011bc047209 */ /* 0x000fe20007810000 */
[----:B--2---:R-:W-:Y:S01]  /*12ca0*/  FFMA.FTZ R24, R5, -UR16, R24 ;  /* 0x8000001005187c23 */ /* 0x004fe20008010018 */
        /* <DEDUP_REMOVED lines=74> */
[----:B------:R-:W3:Y:S01]  /*13150*/  MUFU.EX2 R183, R183 ;  /* 0x000000b700b77308 */ /* 0x000ee20000000800 */
        /* <DEDUP_REMOVED lines=9> */
[----:B------:R-:W-:Y:S02]  /*131f0*/  FFMA.FTZ R189, R188, c[0x0][0x23c], -R189 ;  /* 0x00008f00bcbd7a23 */ /* 0x000fe400000108bd */
[--C-:B------:R-:W-:Y:S02]  /*13200*/  FFMA.FTZ R188, R179, c[0x0][0x23c], -R176.reuse ;  /* 0x00008f00b3bc7a23 */ /* 0x100fe400000108b0 */
[----:B------:R-:W-:Y:S01]  /*13210*/  FFMA.FTZ R176, R165, c[0x0][0x23c], -R176 ;  /* 0x00008f00a5b07a23 */ /* 0x000fe200000108b0 */
[----:B------:R-:W1:Y:S01]  /*13220*/  MUFU.EX2 R181, R181 ;  /* 0x000000b500b57308 */ /* 0x000e620000000800 */
[----:B---3--:R-:W-:Y:S09]  /*13230*/  F2FP.PACK_AB R169, R183, R187 ;  /* 0x000000bbb7a9723e */ /* 0x008ff200000000ff */
[----:B------:R-:W3:Y:S10]  /*13240*/  MUFU.EX2 R2, R2 ;  /* 0x0000000200027308 */ /* 0x000ef40000000800 */
[----:B------:R-:W4:Y:S01]  /*13250*/  MUFU.EX2 R0, R0 ;  /* 0x0000000000007308 */ /* 0x000f220000000800 */
[----:B-1----:R-:W-:Y:S09]  /*13260*/  F2FP.PACK_AB R171, R181, R182 ;  /* 0x000000b6b5ab723e */ /* 0x002ff200000000ff */
[----:B------:R1:W-:Y:S01]  /*13270*/  MUFU.EX2 R165, R176 ;  /* 0x000000b000a57308 */ /* 0x0003e20000000800 */
        /* <DEDUP_REMOVED lines=11> */
[----:B------:R-:W3:Y:S01]  /*13330*/  MUFU.EX2 R194, R194 ;  /* 0x000000c200c27308 */ /* 0x000ee20000000800 */
[C---:B------:R-:W-:Y:S03]  /*13340*/  HMMA.16816.F32 R4, R168.reuse, R12, R4 ;  /* 0x0000000ca804723c */ /* 0x040fe60000001804 */
[----:B------:R-:W-:Y:S02]  /*13350*/  LDSM.16.MT88.4 R156, [R226+0x12800] ;  /* 0x01280000e29c783b */ /* 0x000fe40000004200 */
[C---:B------:R-:W-:Y:S02]  /*13360*/  FMUL.FTZ R17, R2.reuse, R149 ;  /* 0x0000009502117220 */ /* 0x040fe40000410000 */
[C---:B------:R-:W-:Y:S01]  /*13370*/  FMUL.FTZ R12, R2.reuse, R152 ;  /* 0x00000098020c7220 */ /* 0x040fe20000410000 */
[C---:B------:R-:W-:Y:S01]  /*13380*/  HMMA.16816.F32 R8, R168.reuse, R14, R8 ;  /* 0x0000000ea808723c */ /* 0x040fe20000001808 */
[----:B------:R-:W-:Y:S02]  /*13390*/  MUFU.EX2 R195, R195 ;  /* 0x000000c300c37308 */ /* 0x000fe40000000800 */
[----:B-1----:R-:W-:Y:S01]  /*133a0*/  LDSM.16.MT88.4 R176, [R228+0x15800] ;  /* 0x01580000e4b0783b */ /* 0x002fe20000004200 */
        /* <DEDUP_REMOVED lines=15> */
[----:B------:R-:W2:Y:S01]  /*134a0*/  MUFU.EX2 R198, R198 ;  /* 0x000000c600c67308 */ /* 0x000ea20000000800 */
        /* <DEDUP_REMOVED lines=91> */
[----:B------:R-:W2:Y:S01]  /*13a60*/  MUFU.EX2 R251, R251 ;  /* 0x000000fb00fb7308 */ /* 0x000ea20000000800 */
[C---:B------:R-:W-:Y:S01]  /*13a70*/  HMMA.16816.F32 R72, R168.reuse, R138, R72 ;  /* 0x0000008aa848723c */ /* 0x040fe20000001848 */
[----:B------:R-:W2:Y:S02]  /*13a80*/  LDSM.16.MT88.4 R136, [R224+0x14000] ;  /* 0x01400000e088783b */ /* 0x000ea40000004200 */
[C---:B------:R-:W-:Y:S02]  /*13a90*/  FMUL.FTZ R78, R0.reuse, R78 ;  /* 0x0000004e004e7220 */ /* 0x040fe40000410000 */
[----:B------:R-:W-:Y:S02]  /*13aa0*/  FMUL.FTZ R79, R0, R79 ;  /* 0x0000004f004f7220 */ /* 0x000fe40000410000 */
[C---:B------:R-:W-:Y:S02]  /*13ab0*/  FMUL.FTZ R80, R2.reuse, R80 ;  /* 0x0000005002507220 */ /* 0x040fe40000410000 */
[----:B------:R-:W-:Y:S01]  /*13ac0*/  FMUL.FTZ R81, R2, R81 ;  /* 0x0000005102517220 */ /* 0x000fe20000410000 */
[----:B------:R-:W2:Y:S02]  /*13ad0*/  MUFU.EX2 R252, R252 ;  /* 0x000000fc00fc7308 */ /* 0x000ea40000000800 */
        /* <DEDUP_REMOVED lines=252> */
.L_x_7638:
        /* <DEDUP_REMOVED lines=338> */
.L_x_7644:
[----:B-1234-:R-:W-:Y:S05]  /*15fc0*/  BSYNC B0 ;  /* 0x0000000000007941 */ /* 0x01efea0003800000 */
.L_x_7643:
        /* <DEDUP_REMOVED lines=23> */
.L_x_7646:
[----:B------:R-:W-:Y:S05]  /*16140*/  BSYNC B0 ;  /* 0x0000000000007941 */ /* 0x000fea0003800000 */
.L_x_7645:
        /* <DEDUP_REMOVED lines=14> */
.L_x_7648:
[----:B------:R-:W-:Y:S05]  /*16230*/  BSYNC B0 ;  /* 0x0000000000007941 */ /* 0x000fea0003800000 */
.L_x_7647:
        /* <DEDUP_REMOVED lines=14> */
.L_x_7650:
[----:B------:R-:W-:Y:S05]  /*16320*/  BSYNC B0 ;  /* 0x0000000000007941 */ /* 0x000fea0003800000 */
.L_x_7649:
        /* <DEDUP_REMOVED lines=14> */
.L_x_7652:
[----:B------:R-:W-:Y:S05]  /*16410*/  BSYNC B0 ;  /* 0x0000000000007941 */ /* 0x000fea0003800000 */
.L_x_7651:
        /* <DEDUP_REMOVED lines=14> */
.L_x_7654:
[----:B------:R-:W-:Y:S05]  /*16500*/  BSYNC B0 ;  /* 0x0000000000007941 */ /* 0x000fea0003800000 */
.L_x_7653:
        /* <DEDUP_REMOVED lines=14> */
.L_x_7656:
[----:B------:R-:W-:Y:S05]  /*165f0*/  BSYNC B0 ;  /* 0x0000000000007941 */ /* 0x000fea0003800000 */
.L_x_7655:
        /* <DEDUP_REMOVED lines=14> */
.L_x_7658:
[----:B------:R-:W-:Y:S05]  /*166e0*/  BSYNC B0 ;  /* 0x0000000000007941 */ /* 0x000fea0003800000 */
.L_x_7657:
        /* <DEDUP_REMOVED lines=15> */
.L_x_7659:
        /* <DEDUP_REMOVED lines=10> */
.L_x_8823:


//--------------------- .text._ZN5flash24flash_fwd_splitkv_kernelI23Flash_fwd_kernel_traitsILi256ELi64ELi64ELi4ELb0ELb0EN7cutlass6half_tE19Flash_kernel_traitsILi256ELi64ELi64ELi4ES3_EELb0ELb1ELb0ELb0ELb1ELb0ELb1ELb1EEEvNS_16Flash_fwd_paramsE --------------------------
	.section	.text._ZN5flash24flash_fwd_splitkv_kernelI23Flash_fwd_kernel_traitsILi256ELi64ELi64ELi4ELb0ELb0EN7cutlass6half_tE19Flash_kernel_traitsILi256ELi64ELi64ELi4ES3_EELb0ELb1ELb0ELb0ELb1ELb0ELb1ELb1EEEvNS_16Flash_fwd_paramsE,"ax",@progbits
	.sectioninfo	@"SHI_REGISTERS=255"
	.align	128
        .global         _ZN5flash24flash_fwd_splitkv_kernelI23Flash_fwd_kernel_traitsILi256ELi64ELi64ELi4ELb0ELb0EN7cutlass6half_tE19Flash_kernel_traitsILi256ELi64ELi64ELi4ES3_EELb0ELb1ELb0ELb0ELb1ELb0ELb1ELb1EEEvNS_16Flash_fwd_paramsE
        .type           _ZN5flash24flash_fwd_splitkv_kernelI23Flash_fwd_kernel_traitsILi256ELi64ELi64ELi4ELb0ELb0EN7cutlass6half_tE19Flash_kernel_traitsILi256ELi64ELi64ELi4ES3_EELb0ELb1ELb0ELb0ELb1ELb0ELb1ELb1EEEvNS_16Flash_fwd_paramsE,@function
        .size           _ZN5flash24flash_fwd_splitkv_kernelI23Flash_fwd_kernel_traitsILi256ELi64ELi64ELi4ELb0ELb0EN7cutlass6half_tE19Flash_kernel_traitsILi256ELi64ELi64ELi4ES3_EELb0ELb1ELb0ELb0ELb1ELb0ELb1ELb1EEEvNS_16Flash_fwd_paramsE,(.L_x_8759 - _ZN5flash24flash_fwd_splitkv_kernelI23Flash_fwd_kernel_traitsILi256ELi64ELi64ELi4ELb0ELb0EN7cutlass6half_tE19Flash_kernel_traitsILi256ELi64ELi64ELi4ES3_EELb0ELb1ELb0ELb0ELb1ELb0ELb1ELb1EEEvNS_16Flash_fwd_paramsE)
        .other          _ZN5flash24flash_fwd_splitkv_kernelI23Flash_fwd_kernel_traitsILi256ELi64ELi64ELi4ELb0ELb0EN7cutlass6half_tE19Flash_kernel_traitsILi256ELi64ELi64ELi4ES3_EELb0ELb1ELb0ELb0ELb1ELb0ELb1ELb1EEEvNS_16Flash_fwd_paramsE,@"STO_CUDA_ENTRY STV_DEFAULT"
_ZN5flash24flash_fwd_splitkv_kernelI23Flash_fwd_kernel_traitsILi256ELi64ELi64ELi4ELb0ELb0EN7cutlass6half_tE19Flash_kernel_traitsILi256ELi64ELi64ELi4ES3_EELb0ELb1ELb0ELb0ELb1ELb0ELb1ELb1EEEvNS_16Flash_fwd_paramsE:
.text._ZN5flash24flash_fwd_splitkv_kernelI23Flash_fwd_kernel_traitsILi256ELi64ELi64ELi4ELb0ELb0EN7cutlass6half_tE19Flash_kernel_traitsILi256ELi64ELi64ELi4ES3_EELb0ELb1ELb0ELb0ELb1ELb0ELb1ELb1EEEvNS_16Flash_fwd_paramsE:
        /* <DEDUP_REMOVED lines=30> */
[----:B---34-:R-:W-:Y:S05]  /*01e0*/  CALL.REL.NOINC `($_ZN5flash24flash_fwd_splitkv_kernelI23Flash_fwd_kernel_traitsILi256ELi64ELi64ELi4ELb0ELb0EN7cutlass6half_tE19Flash_kernel_traitsILi256ELi64ELi64ELi4ES3_EELb0ELb1ELb0ELb0ELb1ELb0ELb1ELb1EEEvNS_16Flash_fwd_paramsE$_ZN5flash30compute_attn_1rowblock_splitkvI23Flash_fwd_kernel_traitsILi256ELi64ELi64ELi4ELb0ELb0EN7cutlass6half_tE19Flash_kernel_traitsILi256ELi64ELi64ELi4ES3_EELb0ELb1ELb0ELb0ELb1ELb0ELb1ELb1ENS_16Flash_fwd_paramsEEEvRKT8_iiiii) ;  /* 0x0000002000007944 */ /* 0x018fea0003c00000 */
[----:B------:R-:W-:Y:S05]  /*01f0*/  BSYNC B3 ;  /* 0x0000000000037941 */ /* 0x000fea0003800000 */
.L_x_7660:
[----:B------:R-:W-:Y:S05]  /*0200*/  EXIT ;  /* 0x000000000000794d */ /* 0x000fea0003800000 */
        .type           $_ZN5flash24flash_fwd_splitkv_kernelI23Flash_fwd_kernel_traitsILi256ELi64ELi64ELi4ELb0ELb0EN7cutlass6half_tE19Flash_kernel_traitsILi256ELi64ELi64ELi4ES3_EELb0ELb1ELb0ELb0ELb1ELb0ELb1ELb1EEEvNS_16Flash_fwd_paramsE$_ZN5flash30compute_attn_1rowblock_splitkvI23Flash_fwd_kernel_traitsILi256ELi64ELi64ELi4ELb0ELb0EN7cutlass6half_tE19Flash_kernel_traitsILi256ELi64ELi64ELi4ES3_EELb0ELb1ELb0ELb0ELb1ELb0ELb1ELb1ENS_16Flash_fwd_paramsEEEvRKT8_iiiii,@function
        .size           $_ZN5flash24flash_fwd_splitkv_kernelI23Flash_fwd_kernel_traitsILi256ELi64ELi64ELi4ELb0ELb0EN7cutlass6half_tE19Flash_kernel_traitsILi256ELi64ELi64ELi4ES3_EELb0ELb1ELb0ELb0ELb1ELb0ELb1ELb1EEEvNS_16Flash_fwd_paramsE$_ZN5flash30compute_attn_1rowblock_splitkvI23Flash_fwd_kernel_traitsILi256ELi64ELi64ELi4ELb0ELb0EN7cutlass6half_tE19Flash_kernel_traitsILi256ELi64ELi64ELi4ES3_EELb0ELb1ELb0ELb0ELb1ELb0ELb1ELb1ENS_16Flash_fwd_paramsEEEvRKT8_iiiii,($__internal_28_$__cuda_sm70_shflsync_bfly_p - $_ZN5flash24flash_fwd_splitkv_kernelI23Flash_fwd_kernel_traitsILi256ELi64ELi64ELi4ELb0ELb0EN7cutlass6half_tE19Flash_kernel_traitsILi256ELi64ELi64ELi4ES3_EELb0ELb1ELb0ELb0ELb1ELb0ELb1ELb1EEEvNS_16Flash_fwd_paramsE$_ZN5flash30compute_attn_1rowblock_splitkvI23Flash_fwd_kernel_traitsILi256ELi64ELi64ELi4ELb0ELb0EN7cutlass6half_tE19Flash_kernel_traitsILi256ELi64ELi64ELi4ES3_EELb0ELb1ELb0ELb0ELb1ELb0ELb1ELb1ENS_16Flash_fwd_paramsEEEvRKT8_iiiii)
$_ZN5flash24flash_fwd_splitkv_kernelI23Flash_fwd_kernel_traitsILi256ELi64ELi64ELi4ELb0ELb0EN7cutlass6half_tE19Flash_kernel_traitsILi256ELi64ELi64ELi4ES3_EELb0ELb1ELb0ELb0ELb1ELb0ELb1ELb1EEEvNS_16Flash_fwd_paramsE$_ZN5flash30compute_attn_1rowblock_splitkvI23Flash_fwd_kernel_traitsILi256ELi64ELi64ELi4ELb0ELb0EN7cutlass6half_tE19Flash_kernel_traitsILi256ELi64ELi64ELi4ES3_EELb0ELb1ELb0ELb0ELb1ELb0ELb1ELb1ENS_16Flash_fwd_paramsEEEvRKT8_iiiii:
        /* <DEDUP_REMOVED lines=21> */
.L_x_7662:
[----:B------:R-:W-:Y:S05]  /*0360*/  BSYNC B0 ;  /* 0x0000000000007941 */ /* 0x000fea0003800000 */
.L_x_7661:
        /* <DEDUP_REMOVED lines=17> */
.L_x_7664:
[----:B------:R4:W5:Y:S02]  /*0480*/  LD.E R76, [R18.64+0xb8] ;  /* 0x0000b806124c7980 */ /* 0x000964000c101900 */
.L_x_7665:
[----:B------:R-:W-:Y:S05]  /*0490*/  BSYNC B0 ;  /* 0x0000000000007941 */ /* 0x000fea0003800000 */
.L_x_7663:
        /* <DEDUP_REMOVED lines=10> */
.L_x_7667:
[----:B------:R-:W3:Y:S01]  /*0540*/  LD.E.64 R2, [R18.64+0x108] ;  /* 0x0001080612027980 */ /* 0x000ee2000c101b00 */
[----:B------:R-:W-:Y:S01]  /*0550*/  BSSY B0, `(.L_x_7669) ;  /* 0x0000006000007945 */ /* 0x000fe20003800000 */
[----:B------:R-:W-:Y:S01]  /*0560*/  IMAD.MOV.U32 R63, RZ, RZ, RZ ;  /* 0x000000ffff3f7224 */ /* 0x000fe200078e00ff */
[----:B---3--:R-:W-:-:S04]  /*0570*/  ISETP.NE.U32.AND P0, PT, R2, RZ, PT ;  /* 0x000000ff0200720c */ /* 0x008fc80003f05070 */
[----:B------:R-:W-:-:S13]  /*0580*/  ISETP.NE.AND.EX P0, PT, R3, RZ, PT, P0 ;  /* 0x000000ff0300720c */ /* 0x000fda0003f05300 */
[----:B------:R-:W-:Y:S05]  /*0590*/  @!P0 BRA `(.L_x_7670) ;  /* 0x0000001000008947 */ /* 0x000fea0003800000 */
[----:B------:R1:W5:Y:S02]  /*05a0*/  LD.E R63, [R18.64+0xbc] ;  /* 0x0000bc06123f7980 */ /* 0x000364000c101900 */
.L_x_7670:
[----:B------:R-:W-:Y:S05]  /*05b0*/  BSYNC B0 ;  /* 0x0000000000007941 */ /* 0x000fea0003800000 */
.L_x_7669:
[----:B-----5:R-:W-:Y:S02]  /*05c0*/  IADD3 R63, R76, R63, RZ ;  /* 0x0000003f4c3f7210 */ /* 0x020fe40007ffe0ff */
.L_x_7668:
[----:B------:R-:W-:Y:S05]  /*05d0*/  BSYNC B1 ;  /* 0x0000000000017941 */ /* 0x000fea0003800000 */
.L_x_7666:
[----:B------:R-:W-:Y:S01]  /*05e0*/  IMAD.SHL.U32 R61, R235, 0x40, RZ ;  /* 0x00000040eb3d7824 */ /* 0x000fe200078e00ff */
[----:B------:R-:W-:Y:S01]  /*05f0*/  MOV R2, R234 ;  /* 0x000000ea00027202 */ /* 0x000fe20000000f00 */
[----:B------:R-:W-:-:S03]  /*0600*/  IMAD.MOV.U32 R3, RZ, RZ, 0x0 ;  /* 0x00000000ff037424 */ /* 0x000fc600078e00ff */
[----:B------:R-:W-:-:S13]  /*0610*/  ISETP.GT.AND P0, PT, R236, R61, PT ;  /* 0x0000003dec00720c */ /* 0x000fda0003f04270 */
[----:B------:R-:W-:Y:S05]  /*0620*/  @!P0 RET.REL.NODEC R2 `(_ZN5flash24flash_fwd_splitkv_kernelI23Flash_fwd_kernel_traitsILi256ELi64ELi64ELi4ELb0ELb0EN7cutlass6half_tE19Flash_kernel_traitsILi256ELi64ELi64ELi4ES3_EELb0ELb1ELb0ELb0ELb1ELb0ELb1ELb1EEEvNS_16Flash_fwd_paramsE) ;  /* 0xfffff9d002008950 */ /* 0x000fea0003c3ffff */
[----:B------:R-:W3:Y:S04]  /*0630*/  LD.E R9, [R18.64+0xb8] ;  /* 0x0000b80612097980 */ /* 0x000ee8000c101900 */
[----:B------:R-:W5:Y:S04]  /*0640*/  LD.E R5, [R18.64+0x184] ;  /* 0x0001840612057980 */ /* 0x000f68000c101900 */
[----:B----4-:R-:W4:Y:S01]  /*0650*/  LD.E R4, [R18.64+0x188] ;  /* 0x0001880612047980 */ /* 0x010f22000c101900 */
[----:B------:R-:W-:-:S04]  /*0660*/  IABS R3, c[0x0][0x10] ;  /* 0x0000040000037a13 */ /* 0x000fc80000000000 */
[----:B------:R-:W1:Y:S08]  /*0670*/  I2F.RP R0, R3 ;  /* 0x0000000300007306 */ /* 0x000e700000209400 */
[----:B-1----:R-:W1:Y:S02]  /*0680*/  MUFU.RCP R10, R0 ;  /* 0x00000000000a7308 */ /* 0x002e640000001000 */
[----:B-1----:R-:W-:-:S02]  /*0690*/  IADD3 R10, R10, 0xffffffe, RZ ;  /* 0x0ffffffe0a0a7810 */ /* 0x002fc40007ffe0ff */
[----:B------:R-:W-:-:S04]  /*06a0*/  IABS R0, c[0x0][0x10] ;  /* 0x0000040000007a13 */ /* 0x000fc80000000000 */
[----:B------:R-:W1:Y:S01]  /*06b0*/  F2I.FTZ.U32.TRUNC.NTZ R11, R10 ;  /* 0x0000000a000b7305 */ /* 0x000e62000021f000 */
[----:B------:R-:W-:Y:S02]  /*06c0*/  IMAD.MOV R0, RZ, RZ, -R0 ;  /* 0x000000ffff007224 */ /* 0x000fe400078e0a00 */
[----:B-1----:R-:W-:Y:S02]  /*06d0*/  IMAD.MOV R6, RZ, RZ, -R11 ;  /* 0x000000ffff067224 */ /* 0x002fe400078e0a0b */
        /* <DEDUP_REMOVED lines=12> */
[----:B------:R-:W-:Y:S01]  /*07a0*/  IADD3 R6, R63, R61, -R236 ;  /* 0x0000003d3f067210 */ /* 0x000fe20007ffe8ec */
[----:B------:R-:W-:Y:S01]  /*07b0*/  IMAD R0, R9, R0, R2 ;  /* 0x0000000009007224 */ /* 0x000fe200078e0202 */
[----:B------:R-:W-:-:S03]  /*07c0*/  IADD3 R2, R63, 0x3f, RZ ;  /* 0x0000003f3f027810 */ /* 0x000fc60007ffe0ff */
[----:B-----5:R-:W-:Y:S01]  /*07d0*/  IMAD.IADD R6, R6, 0x1, -R5 ;  /* 0x0000000106067824 */ /* 0x020fe200078e0a05 */
[----:B------:R-:W-:Y:S02]  /*07e0*/  ISETP.GT.U32.AND P1, PT, R3, R0, PT ;  /* 0x000000000300720c */ /* 0x000fe40003f24070 */
[----:B------:R-:W-:-:S04]  /*07f0*/  SHF.R.S32.HI R5, RZ, 0x1f, R2 ;  /* 0x0000001fff057819 */ /* 0x000fc80000011402 */
[----:B------:R-:W-:-:S04]  /*0800*/  LEA.HI R2, R5, R2, RZ, 0x6 ;  /* 0x0000000205027211 */ /* 0x000fc800078f30ff */
[----:B------:R-:W-:-:S03]  /*0810*/  SHF.R.S32.HI R2, RZ, 0x6, R2 ;  /* 0x00000006ff027819 */ /* 0x000fc60000011402 */
[----:B------:R-:W-:Y:S01]  /*0820*/  @!P1 IMAD.IADD R0, R0, 0x1, -R3 ;  /* 0x0000000100009824 */ /* 0x000fe200078e0a03 */
[----:B------:R-:W-:Y:S02]  /*0830*/  @!P1 IADD3 R9, R9, 0x1, RZ ;  /* 0x0000000109099810 */ /* 0x000fe40007ffe0ff */
[----:B------:R-:W-:Y:S02]  /*0840*/  ISETP.NE.AND P1, PT, RZ, c[0x0][0x10], PT ;  /* 0x00000400ff007a0c */ /* 0x000fe40003f25270 */
[----:B------:R-:W-:Y:S02]  /*0850*/  ISETP.GE.U32.AND P2, PT, R0, R3, PT ;  /* 0x000000030000720c */ /* 0x000fe40003f46070 */
[----:B------:R-:W-:-:S04]  /*0860*/  IADD3 R0, -R236, 0x7f, R61 ;  /* 0x0000007fec007810 */ /* 0x000fc80007ffe13d */
[----:B----4-:R-:W-:-:S04]  /*0870*/  IADD3 R0, R4, R0, R63 ;  /* 0x0000000004007210 */ /* 0x010fc80007ffe03f */
[----:B------:R-:W-:-:S03]  /*0880*/  SHF.R.S32.HI R5, RZ, 0x1f, R0 ;  /* 0x0000001fff057819 */ /* 0x000fc60000011400 */
[----:B------:R-:W-:Y:S02]  /*0890*/  @P2 IADD3 R9, R9, 0x1, RZ ;  /* 0x0000000109092810 */ /* 0x000fe40007ffe0ff */
[----:B------:R-:W-:-:S03]  /*08a0*/  LEA.HI R5, R5, R0, RZ, 0x6 ;  /* 0x0000000005057211 */ /* 0x000fc600078f30ff */
[----:B------:R-:W-:Y:S01]  /*08b0*/  IMAD.MOV.U32 R3, RZ, RZ, R9 ;  /* 0x000000ffff037224 */ /* 0x000fe200078e0009 */
[----:B------:R-:W-:Y:S02]  /*08c0*/  SHF.R.S32.HI R9, RZ, 0x1f, R6 ;  /* 0x0000001fff097819 */ /* 0x000fe40000011406 */
[----:B------:R-:W-:Y:S01]  /*08d0*/  SHF.R.S32.HI R5, RZ, 0x6, R5 ;  /* 0x00000006ff057819 */ /* 0x000fe20000011405 */
[----:B------:R-:W-:Y:S01]  /*08e0*/  @!P0 IMAD.MOV R3, RZ, RZ, -R3 ;  /* 0x000000ffff038224 */ /* 0x000fe200078e0a03 */
[----:B------:R-:W-:Y:S02]  /*08f0*/  @!P1 LOP3.LUT R3, RZ, c[0x0][0x10], RZ, 0x33, !PT ;  /* 0x00000400ff039a12 */ /* 0x000fe400078e33ff */
[----:B------:R-:W-:-:S03]  /*0900*/  LEA.HI R9, R9, R6, RZ, 0x6 ;  /* 0x0000000609097211 */ /* 0x000fc600078f30ff */
[----:B------:R-:W-:Y:S01]  /*0910*/  IMAD R230, R3, UR8, RZ ;  /* 0x0000000803e67c24 */ /* 0x000fe2000f8e02ff */
[----:B------:R-:W-:-:S03]  /*0920*/  SHF.R.S32.HI R9, RZ, 0x6, R9 ;  /* 0x00000006ff097819 */ /* 0x000fc60000011409 */
[----:B------:R-:W-:Y:S01]  /*0930*/  IMAD.IADD R3, R3, 0x1, R230 ;  /* 0x0000000103037824 */ /* 0x000fe200078e02e6 */
[----:B------:R-:W-:-:S04]  /*0940*/  IMNMX R230, R230, R9, !PT ;  /* 0x00000009e6e67217 */ /* 0x000fc80007800200 */
[----:B------:R-:W-:-:S04]  /*0950*/  IMNMX R2, R2, R3, PT ;  /* 0x0000000302027217 */ /* 0x000fc80003800200 */
[----:B------:R-:W-:-:S04]  /*0960*/  IMNMX R165, R2, R5, PT ;  /* 0x0000000502a57217 */ /* 0x000fc80003800200 */
[----:B------:R-:W-:-:S13]  /*0970*/  ISETP.GE.AND P0, PT, R230, R165, PT ;  /* 0x000000a5e600720c */ /* 0x000fda0003f06270 */
[----:B------:R-:W-:Y:S05]  /*0980*/  @!P0 BRA `(.L_x_7671) ;  /* 0x0000067000008947 */ /* 0x000fea0003800000 */
[----:B------:R-:W3:Y:S04]  /*0990*/  LD.E.64 R2, [R18.64+0xb0] ;  /* 0x0000b00612027980 */ /* 0x000ee8000c101b00 */
[----:B------:R-:W4:Y:S04]  /*09a0*/  LD.E R4, [R18.64+0x60] ;  /* 0x0000600612047980 */ /* 0x000f28000c101900 */
[----:B------:R-:W5:Y:S04]  /*09b0*/  LD.E R0, [R18.64+0xcc] ;  /* 0x0000cc0612007980 */ /* 0x000f68000c101900 */
[----:B--2---:R-:W2:Y:S04]  /*09c0*/  LD.E.64 R6, [R18.64+0x78] ;  /* 0x0000780612067980 */ /* 0x004ea8000c101b00 */
[----:B------:R-:W2:Y:S01]  /*09d0*/  LD.E.64 R10, [R18.64+0xa8] ;  /* 0x0000a806120a7980 */ /* 0x000ea2000c101b00 */
[----:B------:R-:W-:Y:S01]  /*09e0*/  SHF.R.S32.HI R5, RZ, 0x1f, R58 ;  /* 0x0000001fff057819 */ /* 0x000fe2000001143a */
[----:B------:R-:W-:Y:S01]  /*09f0*/  IMAD.MOV.U32 R235, RZ, RZ, 0x0 ;  /* 0x00000000ffeb7424 */ /* 0x000fe200078e00ff */
[----:B------:R-:W-:-:S02]  /*0a00*/  LOP3.LUT P6, RZ, R58, 0xf, RZ, 0xc0, !PT ;  /* 0x0000000f3aff7812 */ /* 0x000fc400078cc0ff */
[----:B------:R-:W-:-:S04]  /*0a10*/  LEA.HI R8, R5, R58, RZ, 0x4 ;  /* 0x0000003a05087211 */ /* 0x000fc800078f20ff */
[----:B------:R-:W-:Y:S02]  /*0a20*/  LOP3.LUT R5, R8, 0x3ffffff0, RZ, 0xc0, !PT ;  /* 0x3ffffff008057812 */ /* 0x000fe400078ec0ff */
[----:B------:R-:W-:-:S03]  /*0a30*/  SHF.R.S32.HI R8, RZ, 0x4, R8 ;  /* 0x00000004ff087819 */ /* 0x000fc60000011408 */
[----:B------:R-:W-:Y:S01]  /*0a40*/  IMAD.IADD R5, R58, 0x1, -R5 ;  /* 0x000000013a057824 */ /* 0x000fe200078e0a05 */
[----:B------:R-:W-:Y:S01]  /*0a50*/  IADD3 R14, R8, 0x18, RZ ;  /* 0x00000018080e7810 */ /* 0x000fe20007ffe0ff */
[----:B---3--:R-:W-:-:S04]  /*0a60*/  IMAD R2, R2, UR8, R239 ;  /* 0x0000000802027c24 */ /* 0x008fc8000f8e02ef */
[----:B----4-:R-:W-:Y:S02]  /*0a70*/  IMAD R2, R2, R4, R237 ;  /* 0x0000000402027224 */ /* 0x010fe400078e02ed */
[----:B------:R-:W-:Y:S02]  /*0a80*/  IMAD.SHL.U32 R4, R5, 0x4, RZ ;  /* 0x0000000405047824 */ /* 0x000fe400078e00ff */
[--C-:B------:R-:W-:Y:S01]  /*0a90*/  IMAD R3, R3, R2, R61.reuse ;  /* 0x0000000203037224 */ /* 0x100fe200078e023d */
[----:B------:R-:W-:Y:S01]  /*0aa0*/  IADD3 R2, R8, 0x8, RZ ;  /* 0x0000000808027810 */ /* 0x000fe20007ffe0ff */
[----:B------:R-:W-:Y:S01]  /*0ab0*/  IMAD.IADD R61, R236, 0x1, -R61 ;  /* 0x00000001ec3d7824 */ /* 0x000fe200078e0a3d */
[--C-:B------:R-:W-:Y:S01]  /*0ac0*/  SHF.R.S32.HI R5, RZ, 0x1f, R4.reuse ;  /* 0x0000001fff057819 */ /* 0x100fe20000011404 */
[----:B-----5:R-:W-:Y:S01]  /*0ad0*/  IMAD R0, R3, R0, RZ ;  /* 0x0000000003007224 */ /* 0x020fe200078e02ff */
[----:B------:R-:W-:Y:S02]  /*0ae0*/  SHF.R.S32.HI R9, RZ, 0x1f, R3 ;  /* 0x0000001fff097819 */ /* 0x000fe40000011403 */
[-C--:B------:R-:W-:Y:S01]  /*0af0*/  ISETP.GE.AND P2, PT, R2, R61.reuse, PT ;  /* 0x0000003d0200720c */ /* 0x080fe20003f46270 */
[----:B------:R-:W-:Y:S01]  /*0b00*/  IMAD.WIDE R12, R8, 0x100, R4 ;  /* 0x00000100080c7825 */ /* 0x000fe200078e0204 */
[----:B------:R-:W-:-:S02]  /*0b10*/  ISETP.GE.OR P5, PT, R2, R61, P6 ;  /* 0x0000003d0200720c */ /* 0x000fc400037a6670 */
[----:B------:R-:W-:Y:S02]  /*0b20*/  IADD3 R2, R8, 0x10, RZ ;  /* 0x0000001008027810 */ /* 0x000fe40007ffe0ff */
[----:B------:R-:W-:Y:S02]  /*0b30*/  IADD3 R5, P0, R0, R12, RZ ;  /* 0x0000000c00057210 */ /* 0x000fe40007f1e0ff */
[----:B------:R-:W-:Y:S02]  /*0b40*/  ISETP.GE.AND P3, PT, R8, R61, PT ;  /* 0x0000003d0800720c */ /* 0x000fe40003f66270 */
[----:B------:R-:W-:Y:S02]  /*0b50*/  LEA.HI.X.SX32 R0, R0, R13, 0x1, P0 ;  /* 0x0000000d00007211 */ /* 0x000fe400000f0eff */
[----:B------:R-:W-:Y:S02]  /*0b60*/  IADD3 R3, P0, R3, R8, RZ ;  /* 0x0000000803037210 */ /* 0x000fe40007f1e0ff */
[----:B--2---:R-:W-:-:S02]  /*0b70*/  LEA R4, P1, R5, R6, 0x2 ;  /* 0x0000000605047211 */ /* 0x004fc400078210ff */
[----:B------:R-:W-:Y:S02]  /*0b80*/  LEA.HI.X.SX32 R9, R8, R9, 0x1, P0 ;  /* 0x0000000908097211 */ /* 0x000fe400000f0eff */
[----:B------:R-:W-:Y:S02]  /*0b90*/  LEA R6, P0, R3, R10, 0x2 ;  /* 0x0000000a03067211 */ /* 0x000fe400078010ff */
[----:B------:R-:W-:Y:S02]  /*0ba0*/  LEA.HI.X R5, R5, R7, R0, 0x2, P1 ;  /* 0x0000000705057211 */ /* 0x000fe400008f1400 */
[----:B------:R-:W-:Y:S01]  /*0bb0*/  LEA.HI.X R7, R3, R11, R9, 0x2, P0 ;  /* 0x0000000b03077211 */ /* 0x000fe200000f1409 */
[----:B------:R-:W-:Y:S01]  /*0bc0*/  @!P5 IMAD.MOV.U32 R3, RZ, RZ, -0x800000 ;  /* 0xff800000ff03d424 */ /* 0x000fe200078e00ff */
[-C--:B------:R-:W-:Y:S01]  /*0bd0*/  ISETP.GE.AND P1, PT, R2, R61.reuse, PT ;  /* 0x0000003d0200720c */ /* 0x080fe20003f26270 */
[----:B------:R1:W-:Y:S01]  /*0be0*/  @!P3 ST.E.128 [R4.64], RZ ;  /* 0x000000ff0400b985 */ /* 0x0003e2000c101d06 */
[----:B------:R-:W-:-:S02]  /*0bf0*/  ISETP.GE.AND P0, PT, R14, R61, PT ;  /* 0x0000003d0e00720c */ /* 0x000fc40003f06270 */
[-C--:B------:R-:W-:Y:S01]  /*0c00*/  ISETP.GE.OR P4, PT, R2, R61.reuse, P6 ;  /* 0x0000003d0200720c */ /* 0x080fe20003786670 */
[----:B------:R1:W-:Y:S01]  /*0c10*/  @!P3 ST.E.128 [R4.64+0x100], RZ ;  /* 0x000100ff0400b985 */ /* 0x0003e2000c101d06 */
[C---:B------:R-:W-:Y:S02]  /*0c20*/  IADD3 R12, R8.reuse, 0x20, RZ ;  /* 0x00000020080c7810 */ /* 0x040fe40007ffe0ff */
[C---:B------:R-:W-:Y:S01]  /*0c30*/  IADD3 R10, R8.reuse, 0x28, RZ ;  /* 0x00000028080a7810 */ /* 0x040fe20007ffe0ff */
[----:B------:R1:W-:Y:S01]  /*0c40*/  @!P3 ST.E.128 [R4.64+0x200], RZ ;  /* 0x000200ff0400b985 */ /* 0x0003e2000c101d06 */
[C---:B------:R-:W-:Y:S02]  /*0c50*/  IADD3 R2, R8.reuse, 0x30, RZ ;  /* 0x0000003008027810 */ /* 0x040fe40007ffe0ff */
[----:B------:R-:W-:Y:S01]  /*0c60*/  IADD3 R0, R8, 0x38, RZ ;  /* 0x0000003808007810 */ /* 0x000fe20007ffe0ff */
[----:B------:R1:W-:Y:S01]  /*0c70*/  @!P3 ST.E.128 [R4.64+0x300], RZ ;  /* 0x000300ff0400b985 */ /* 0x0003e2000c101d06 */
[----:B------:R-:W-:-:S03]  /*0c80*/  ISETP.GE.AND P3, PT, R12, R61, PT ;  /* 0x0000003d0c00720c */ /* 0x000fc60003f66270 */
[----:B------:R1:W-:Y:S01]  /*0c90*/  @!P2 ST.E.128 [R4.64+0x2000], RZ ;  /* 0x002000ff0400a985 */ /* 0x0003e2000c101d06 */
[----:B------:R-:W-:-:S03]  /*0ca0*/  @!P4 IMAD.MOV.U32 R19, RZ, RZ, -0x800000 ;  /* 0xff800000ff13c424 */ /* 0x000fc600078e00ff */
[----:B------:R1:W-:Y:S04]  /*0cb0*/  @!P2 ST.E.128 [R4.64+0x2100], RZ ;  /* 0x002100ff0400a985 */ /* 0x0003e8000c101d06 */
[----:B------:R1:W-:Y:S04]  /*0cc0*/  @!P2 ST.E.128 [R4.64+0x2200], RZ ;  /* 0x002200ff0400a985 */ /* 0x0003e8000c101d06 */
[----:B------:R1:W-:Y:S01]  /*0cd0*/  @!P2 ST.E.128 [R4.64+0x2300], RZ ;  /* 0x002300ff0400a985 */ /* 0x0003e2000c101d06 */
[----:B------:R-:W-:-:S03]  /*0ce0*/  ISETP.GE.AND P2, PT, R10, R61, PT ;  /* 0x0000003d0a00720c */ /* 0x000fc60003f46270 */
[----:B------:R1:W-:Y:S04]  /*0cf0*/  @!P1 ST.E.128 [R4.64+0x4000], RZ ;  /* 0x004000ff04009985 */ /* 0x0003e8000c101d06 */
        /* <DEDUP_REMOVED lines=13> */
[----:B------:R-:W-:-:S03]  /*0dd0*/  ISETP.GE.OR P3, PT, R14, R61, P6 ;  /* 0x0000003d0e00720c */ /* 0x000fc60003766670 */
[----:B------:R1:W-:Y:S04]  /*0de0*/  @!P2 ST.E.128 [R4.64+0xa000], RZ ;  /* 0x00a000ff0400a985 */ /* 0x0003e8000c101d06 */
[----:B------:R1:W-:Y:S04]  /*0df0*/  @!P2 ST.E.128 [R4.64+0xa100], RZ ;  /* 0x00a100ff0400a985 */ /* 0x0003e8000c101d06 */
[----:B------:R1:W-:Y:S02]  /*0e00*/  @!P2 ST.E.128 [R4.64+0xa200], RZ ;  /* 0x00a200ff0400a985 */ /* 0x0003e4000c101d06 */
[----:B------:R-:W-:-:S02]  /*0e10*/  @!P3 IMAD.MOV.U32 R15, RZ, RZ, -0x800000 ;  /* 0xff800000ff0fb424 */ /* 0x000fc400078e00ff */
        /* <DEDUP_REMOVED lines=14> */
[----:B------:R1:W-:Y:S01]  /*0f00*/  @!P5 ST.E [R6.64+0x20], R3 ;  /* 0x000020030600d985 */ /* 0x0003e2000c101906 */
[-C--:B------:R-:W-:Y:S02]  /*0f10*/  ISETP.GE.OR P5, PT, R8, R61.reuse, P6 ;  /* 0x0000003d0800720c */ /* 0x080fe400037a6670 */
[----:B------:R-:W-:Y:S01]  /*0f20*/  ISETP.GE.OR P6, PT, R0, R61, P6 ;  /* 0x0000003d0000720c */ /* 0x000fe200037c6670 */
[----:B------:R1:W-:Y:S04]  /*0f30*/  @!P4 ST.E [R6.64+0x40], R19 ;  /* 0x000040130600c985 */ /* 0x0003e8000c101906 */
[----:B------:R1:W-:Y:S02]  /*0f40*/  @!P3 ST.E [R6.64+0x60], R15 ;  /* 0x0000600f0600b985 */ /* 0x0003e4000c101906 */
[----:B------:R-:W-:-:S02]  /*0f50*/  @!P0 IMAD.MOV.U32 R9, RZ, RZ, -0x800000 ;  /* 0xff800000ff098424 */ /* 0x000fc400078e00ff */
[----:B------:R1:W-:Y:S02]  /*0f60*/  @!P2 ST.E [R6.64+0x80], R13 ;  /* 0x0000800d0600a985 */ /* 0x0003e4000c101906 */
[----:B------:R-:W-:Y:S02]  /*0f70*/  @!P5 IMAD.MOV.U32 R17, RZ, RZ, -0x800000 ;  /* 0xff800000ff11d424 */ /* 0x000fe400078e00ff */
[----:B------:R1:W-:Y:S04]  /*0f80*/  @!P1 ST.E [R6.64+0xa0], R11 ;  /* 0x0000a00b06009985 */ /* 0x0003e8000c101906 */
[----:B------:R1:W-:Y:S04]  /*0f90*/  @!P0 ST.E [R6.64+0xc0], R9 ;  /* 0x0000c00906008985 */ /* 0x0003e8000c101906 */
[----:B------:R1:W-:Y:S01]  /*0fa0*/  @!P5 ST.E [R6.64], R17 ;  /* 0x000000110600d985 */ /* 0x0003e2000c101906 */
[----:B------:R-:W-:Y:S05]  /*0fb0*/  @P6 RET.REL.NODEC R234 `(_ZN5flash24flash_fwd_splitkv_kernelI23Flash_fwd_kernel_traitsILi256ELi64ELi64ELi4ELb0ELb0EN7cutlass6half_tE19Flash_kernel_traitsILi256ELi64ELi64ELi4ES3_EELb0ELb1ELb0ELb0ELb1ELb0ELb1ELb1EEEvNS_16Flash_fwd_paramsE) ;  /* 0xfffff040ea006950 */ /* 0x000fea0003c3ffff */
[----:B-1----:R-:W-:Y:S02]  /*0fc0*/  MOV R3, 0xff800000 ;  /* 0xff80000000037802 */ /* 0x002fe40000000f00 */
[----:B------:R-:W-:-:S03]  /*0fd0*/  MOV R235, 0x0 ;  /* 0x0000000000eb7802 */ /* 0x000fc60000000f00 */
[----:B------:R1:W-:Y:S01]  /*0fe0*/  ST.E [R6.64+0xe0], R3 ;  /* 0x0000e00306007985 */ /* 0x0003e2000c101906 */
[----:B------:R-:W-:Y:S05]  /*0ff0*/  RET.REL.NODEC R234 `(_ZN5flash24flash_fwd_splitkv_kernelI23Flash_fwd_kernel_traitsILi256ELi64ELi64ELi4ELb0ELb0EN7cutlass6half_tE19Flash_kernel_traitsILi256ELi64ELi64ELi4ES3_EELb0ELb1ELb0ELb0ELb1ELb0ELb1ELb1EEEvNS_16Flash_fwd_paramsE) ;  /* 0xfffff000ea007950 */ /* 0x000fea0003c3ffff */
.L_x_7671:
[----:B------:R-:W3:Y:S04]  /*1000*/  LD.E.64 R8, [R18.64+0x160] ;  /* 0x0001600612087980 */ /* 0x000ee8000c101b00 */
[----:B------:R-:W4:Y:S01]  /*1010*/  LD.E.64 R16, [R18.64+0x158] ;  /* 0x0001580612107980 */ /* 0x000f22000c101b00 */
        /* <DEDUP_REMOVED lines=20> */
[----:B-1----:R-:W3:Y:S04]  /*1160*/  LD.E R2, [R18.64+0x170] ;  /* 0x0001700612027980 */ /* 0x002ee8000c101900 */
        /* <DEDUP_REMOVED lines=33> */
[----:B------:R1:W3:Y:S01]  /*1380*/  LD.E R3, [R16.64] ;  /* 0x0000000610037980 */ /* 0x0002e2000c101900 */
[----:B----4-:R-:W-:-:S04]  /*1390*/  IABS R8, R6 ;  /* 0x0000000600087213 */ /* 0x010fc80000000000 */
[----:B-----5:R-:W4:Y:S08]  /*13a0*/  I2F.RP R12, R8 ;  /* 0x00000008000c7306 */ /* 0x020f300000209400 */
[----:B----4-:R-:W4:Y:S02]  /*13b0*/  MUFU.RCP R4, R12 ;  /* 0x0000000c00047308 */ /* 0x010f240000001000 */
[----:B----4-:R-:W-:-:S06]  /*13c0*/  IADD3 R4, R4, 0xffffffe, RZ ;  /* 0x0ffffffe04047810 */ /* 0x010fcc0007ffe0ff */
[----:B------:R-:W4:Y:S01]  /*13d0*/  F2I.FTZ.U32.TRUNC.NTZ R25, R4 ;  /* 0x0000000400197305 */ /* 0x000f22000021f000 */
[----:B------:R-:W-:Y:S01]  /*13e0*/  IMAD.MOV.U32 R24, RZ, RZ, RZ ;  /* 0x000000ffff187224 */ /* 0x000fe200078e00ff */
[----:B------:R-:W-:Y:S02]  /*13f0*/  IABS R9, R6 ;  /* 0x0000000600097213 */ /* 0x000fe40000000000 */
[----:B----4-:R-:W-:-:S05]  /*1400*/  IADD3 R0, RZ, -R25, RZ ;  /* 0x80000019ff007210 */ /* 0x010fca0007ffe0ff */
[----:B-1----:R-:W-:Y:S01]  /*1410*/  IMAD R17, R0, R8, RZ ;  /* 0x0000000800117224 */ /* 0x002fe200078e02ff */
        /* <DEDUP_REMOVED lines=16> */
[----:B------:R-:W-:Y:S02]  /*1520*/  @!P0 IMAD.MOV R4, RZ, RZ, -R4 ;  /* 0x000000ffff048224 */ /* 0x000fe400078e0a04 */
[----:B------:R-:W-:-:S05]  /*1530*/  @!P1 LOP3.LUT R4, RZ, R6, RZ, 0x33, !PT ;  /* 0x00000006ff049212 */ /* 0x000fca00078e33ff */
[----:B------:R-:W-:Y:S01]  /*1540*/  IMAD R6, R15, R4, RZ ;  /* 0x000000040f067224 */ /* 0x000fe200078e02ff */
[----:B---3--:R-:W-:Y:S01]  /*1550*/  SHF.R.S32.HI R0, RZ, 0x1f, R3 ;  /* 0x0000001fff007819 */ /* 0x008fe20000011403 */
[-C--:B------:R-:W-:Y:S02]  /*1560*/  IMAD R9, R21, R3.reuse, RZ ;  /* 0x0000000315097224 */ /* 0x080fe400078e02ff */
[----:B------:R-:W-:-:S04]  /*1570*/  IMAD.WIDE.U32 R16, R20, R3, RZ ;  /* 0x0000000314107225 */ /* 0x000fc800078e00ff */
[----:B------:R-:W-:-:S05]  /*1580*/  IMAD R9, R20, R0, R9 ;  /* 0x0000000014097224 */ /* 0x000fca00078e0209 */
[----:B------:R-:W-:Y:S02]  /*1590*/  IADD3 R17, R17, R9, RZ ;  /* 0x0000000911117210 */ /* 0x000fe40007ffe0ff */
[----:B------:R-:W-:-:S03]  /*15a0*/  SHF.R.S32.HI R9, RZ, 0x1f, R2 ;  /* 0x0000001fff097819 */ /* 0x000fc60000011402 */
[----:B------:R-:W-:-:S04]  /*15b0*/  IMAD.WIDE.U32 R16, R2, R168, R16 ;  /* 0x000000a802107225 */ /* 0x000fc800078e0010 */
[----:B------:R-:W-:Y:S02]  /*15c0*/  IMAD R8, R168, R9, R8 ;  /* 0x00000009a8087224 */ /* 0x000fe400078e0208 */
[-C--:B------:R-:W-:Y:S01]  /*15d0*/  IMAD R13, R11, R3.reuse, RZ ;  /* 0x000000030b0d7224 */ /* 0x080fe200078e02ff */
[----:B------:R-:W-:Y:S02]  /*15e0*/  SHF.R.S32.HI R11, RZ, 0x1f, R4 ;  /* 0x0000001fff0b7819 */ /* 0x000fe40000011404 */
[----:B------:R-:W-:Y:S01]  /*15f0*/  IADD3 R17, R17, R8, RZ ;  /* 0x0000000811117210 */ /* 0x000fe20007ffe0ff */
[----:B------:R-:W-:-:S04]  /*1600*/  IMAD.WIDE.U32 R20, R10, R3, RZ ;  /* 0x000000030a147225 */ /* 0x000fc800078e00ff */
[----:B------:R-:W-:Y:S02]  /*1610*/  IMAD R3, R14, R11, R6 ;  /* 0x0000000b0e037224 */ /* 0x000fe400078e0206 */
[----:B------:R-:W-:Y:S02]  /*1620*/  IMAD R13, R10, R0, R13 ;  /* 0x000000000a0d7224 */ /* 0x000fe400078e020d */
[----:B------:R-:W-:-:S03]  /*1630*/  IMAD.WIDE.U32 R14, R4, R14, R16 ;  /* 0x0000000e040e7225 */ /* 0x000fc600078e0010 */
[----:B------:R-:W-:Y:S01]  /*1640*/  IADD3 R13, R21, R13, RZ ;  /* 0x0000000d150d7210 */ /* 0x000fe20007ffe0ff */
[----:B------:R-:W-:Y:S01]  /*1650*/  IMAD.MOV.U32 R6, RZ, RZ, R20 ;  /* 0x000000ffff067224 */ /* 0x000fe200078e0014 */
[----:B------:R-:W-:Y:S01]  /*1660*/  MOV R0, R14 ;  /* 0x0000000e00007202 */ /* 0x000fe20000000f00 */
[----:B------:R-:W-:Y:S01]  /*1670*/  IMAD.IADD R3, R15, 0x1, R3 ;  /* 0x000000010f037824 */ /* 0x000fe200078e0203 */
[----:B------:R-:W-:Y:S05]  /*1680*/  BRA `(.L_x_7674) ;  /* 0x0000051000007947 */ /* 0x000fea0003800000 */
.L_x_7673:
[----:B-1----:R-:W3:Y:S01]  /*1690*/  LD.E R4, [R18.64+0x68] ;  /* 0x0000680612047980 */ /* 0x002ee2000c101900 */
[----:B------:R-:W-:-:S03]  /*16a0*/  ISETP.NE.AND P3, PT, R14, -0x1, PT ;  /* 0xffffffff0e00780c */ /* 0x000fc60003f65270 */
[----:B------:R-:W4:Y:S04]  /*16b0*/  LD.E.64 R168, [R18.64+0x38] ;  /* 0x0000380612a87980 */ /* 0x000f28000c101b00 */
[----:B--2---:R-:W2:Y:S04]  /*16c0*/  LD.E.64 R170, [R18.64+0x40] ;  /* 0x0000400612aa7980 */ /* 0x004ea8000c101b00 */
[----:B------:R-:W2:Y:S04]  /*16d0*/  LD.E.64 R16, [R18.64+0x50] ;  /* 0x0000500612107980 */ /* 0x000ea8000c101b00 */
[----:B------:R-:W2:Y:S04]  /*16e0*/  @!P3 LD.E.64 R24, [R18.64+0x20] ;  /* 0x000020061218b980 */ /* 0x000ea8000c101b00 */
[----:B------:R-:W2:Y:S04]  /*16f0*/  @!P3 LD.E.64 R20, [R18.64+0x28] ;  /* 0x000028061214b980 */ /* 0x000ea8000c101b00 */
[----:B------:R1:W5:Y:S01]  /*1700*/  LD.E.64 R22, [R18.64+0x58] ;  /* 0x0000580612167980 */ /* 0x000362000c101b00 */
[----:B------:R-:W-:-:S02]  /*1710*/  IMAD.MOV.U32 R10, RZ, RZ, RZ ;  /* 0x000000ffff0a7224 */ /* 0x000fc400078e00ff */
[----:B------:R-:W-:Y:S01]  /*1720*/  @P3 IMAD.IADD R8, R13, 0x1, R14 ;  /* 0x000000010d083824 */ /* 0x000fe200078e020e */
        /* <DEDUP_REMOVED lines=11> */
[----:B------:R-:W-:Y:S01]  /*17e0*/  IMAD.HI.U32 R2, R5, R0, RZ ;  /* 0x0000000005027227 */ /* 0x000fe200078e00ff */
[----:B------:R-:W-:-:S03]  /*17f0*/  @!P3 SHF.R.S32.HI R6, RZ, 0x1f, R13 ;  /* 0x0000001fff06b819 */ /* 0x000fc6000001140d */
[----:B------:R-:W-:Y:S02]  /*1800*/  IMAD R0, R2, R9, R0 ;  /* 0x0000000902007224 */ /* 0x000fe400078e0200 */
[----:B----4-:R-:W-:-:S03]  /*1810*/  @!P3 IMAD R5, R169, R13, RZ ;  /* 0x0000000da905b224 */ /* 0x010fc600078e02ff */
[----:B------:R-:W-:Y:S01]  /*1820*/  ISETP.GT.U32.AND P0, PT, R3, R0, PT ;  /* 0x000000000300720c */ /* 0x000fe20003f04070 */
[----:B------:R-:W-:Y:S02]  /*1830*/  @!P3 IMAD R5, R6, R168, R5 ;  /* 0x000000a80605b224 */ /* 0x000fe400078e0205 */
[----:B------:R-:W-:Y:S01]  /*1840*/  @!P3 IMAD.WIDE.U32 R10, R168, R13, RZ ;  /* 0x0000000da80ab225 */ /* 0x000fe200078e00ff */
[----:B-----5:R-:W-:-:S03]  /*1850*/  @!P3 SHF.R.S32.HI R6, RZ, 0x1f, R12 ;  /* 0x0000001fff06b819 */ /* 0x020fc6000001140c */
[----:B------:R-:W-:Y:S01]  /*1860*/  @P3 IMAD.WIDE.U32 R26, R168, R8, RZ ;  /* 0x00000008a81a3225 */ /* 0x000fe200078e00ff */
[----:B------:R-:W-:-:S03]  /*1870*/  @!P3 IADD3 R9, R11, R5, RZ ;  /* 0x000000050b09b210 */ /* 0x000fc60007ffe0ff */
[----:B------:R-:W-:Y:S02]  /*1880*/  @P3 IMAD R11, R169, R8, RZ ;  /* 0x00000008a90b3224 */ /* 0x000fe400078e02ff */
[----:B--2---:R-:W-:Y:S02]  /*1890*/  @!P3 IMAD R5, R25, R12, RZ ;  /* 0x0000000c1905b224 */ /* 0x004fe400078e02ff */
[----:B------:R-:W-:Y:S01]  /*18a0*/  @!P3 IMAD.MOV.U32 R8, RZ, RZ, R10 ;  /* 0x000000ffff08b224 */ /* 0x000fe200078e000a */
[----:B------:R-:W-:Y:S01]  /*18b0*/  @!P0 IADD3 R0, R0, -R3, RZ ;  /* 0x8000000300008210 */ /* 0x000fe20007ffe0ff */
[C---:B------:R-:W-:Y:S02]  /*18c0*/  @!P3 IMAD R5, R24.reuse, R6, R5 ;  /* 0x000000061805b224 */ /* 0x040fe400078e0205 */
[----:B------:R-:W-:Y:S01]  /*18d0*/  @!P3 IMAD.WIDE.U32 R8, R24, R12, R8 ;  /* 0x0000000c1808b225 */ /* 0x000fe200078e0008 */
[----:B------:R-:W-:Y:S02]  /*18e0*/  ISETP.GE.U32.AND P2, PT, R0, R3, PT ;  /* 0x000000030000720c */ /* 0x000fe40003f46070 */
[----:B------:R-:W-:-:S02]  /*18f0*/  @P3 IADD3 R11, R27, R11, RZ ;  /* 0x0000000b1b0b3210 */ /* 0x000fc40007ffe0ff */
[----:B------:R-:W-:Y:S02]  /*1900*/  @!P3 IADD3 R11, R9, R5, RZ ;  /* 0x00000005090bb210 */ /* 0x000fe40007ffe0ff */
[----:B------:R-:W-:Y:S01]  /*1910*/  LEA R5, R165, 0xffffffc0, 0x6 ;  /* 0xffffffc0a5057811 */ /* 0x000fe200078e30ff */
[----:B------:R-:W-:Y:S01]  /*1920*/  @P3 IMAD.MOV.U32 R10, RZ, RZ, R26 ;  /* 0x000000ffff0a3224 */ /* 0x000fe200078e001a */
[----:B------:R-:W-:Y:S01]  /*1930*/  LOP3.LUT R0, R237, R4, RZ, 0x3c, !PT ;  /* 0x00000004ed007212 */ /* 0x000fe200078e3cff */
[----:B------:R-:W-:Y:S01]  /*1940*/  @!P3 IMAD.MOV.U32 R10, RZ, RZ, R8 ;  /* 0x000000ffff0ab224 */ /* 0x000fe200078e0008 */
[----:B------:R-:W-:Y:S01]  /*1950*/  SHF.R.S32.HI R9, RZ, 0x1f, R5 ;  /* 0x0000001fff097819 */ /* 0x000fe20000011405 */
[----:B------:R-:W-:Y:S01]  /*1960*/  IMAD R8, R169, R5, RZ ;  /* 0x00000005a9087224 */ /* 0x000fe200078e02ff */
[----:B------:R-:W-:Y:S01]  /*1970*/  @!P3 SHF.R.S32.HI R3, RZ, 0x1f, R13 ;  /* 0x0000001fff03b819 */ /* 0x000fe2000001140d */
[----:B------:R-:W-:Y:S01]  /*1980*/  @!P3 IMAD R6, R171, R13, RZ ;  /* 0x0000000dab06b224 */ /* 0x000fe200078e02ff */
[----:B------:R-:W-:-:S02]  /*1990*/  ISETP.GE.AND P1, PT, R0, RZ, PT ;  /* 0x000000ff0000720c */ /* 0x000fc40003f26270 */
[----:B------:R-:W-:Y:S02]  /*19a0*/  @!P0 IADD3 R2, R2, 0x1, RZ ;  /* 0x0000000102028810 */ /* 0x000fe40007ffe0ff */
[----:B------:R-:W-:Y:S01]  /*19b0*/  ISETP.NE.AND P0, PT, R4, RZ, PT ;  /* 0x000000ff0400720c */ /* 0x000fe20003f05270 */
[----:B------:R-:W-:Y:S01]  /*19c0*/  IMAD R8, R9, R168, R8 ;  /* 0x000000a809087224 */ /* 0x000fe200078e0208 */
[----:B------:R-:W-:Y:S01]  /*19d0*/  @P2 IADD3 R2, R2, 0x1, RZ ;  /* 0x0000000102022810 */ /* 0x000fe20007ffe0ff */
[----:B------:R-:W-:-:S04]  /*19e0*/  IMAD.WIDE.U32 R24, R168, R5, R10 ;  /* 0x00000005a8187225 */ /* 0x000fc800078e000a */
[----:B------:R-:W-:Y:S02]  /*19f0*/  @!P3 IMAD R3, R3, R170, R6 ;  /* 0x000000aa0303b224 */ /* 0x000fe400078e0206 */
[----:B------:R-:W-:Y:S01]  /*1a00*/  @!P3 IMAD.WIDE.U32 R10, R170, R13, RZ ;  /* 0x0000000daa0ab225 */ /* 0x000fe200078e00ff */
[----:B------:R-:W-:Y:S02]  /*1a10*/  IADD3 R15, R25, R8, RZ ;  /* 0x00000008190f7210 */ /* 0x000fe40007ffe0ff */
[----:B------:R-:W-:Y:S01]  /*1a20*/  @P3 IADD3 R0, R13, R14, RZ ;  /* 0x0000000e0d003210 */ /* 0x000fe20007ffe0ff */
[----:B------:R-:W-:Y:S01]  /*1a30*/  IMAD.MOV.U32 R8, RZ, RZ, R2 ;  /* 0x000000ffff087224 */ /* 0x000fe200078e0002 */
[----:B------:R-:W-:Y:S01]  /*1a40*/  @!P3 IADD3 R11, R11, R3, RZ ;  /* 0x000000030b0bb210 */ /* 0x000fe20007ffe0ff */
[----:B------:R-:W-:Y:S01]  /*1a50*/  @!P3 IMAD R2, R21, R12, RZ ;  /* 0x0000000c1502b224 */ /* 0x000fe200078e02ff */
[----:B------:R-:W-:Y:S01]  /*1a60*/  @!P3 SHF.R.S32.HI R3, RZ, 0x1f, R12 ;  /* 0x0000001fff03b819 */ /* 0x000fe2000001140c */
[----:B------:R-:W-:Y:S01]  /*1a70*/  @!P1 IMAD.MOV R8, RZ, RZ, -R8 ;  /* 0x000000ffff089224 */ /* 0x000fe200078e0a08 */
[----:B------:R-:W-:Y:S01]  /*1a80*/  MOV R14, R24 ;  /* 0x00000018000e7202 */ /* 0x000fe20000000f00 */
[----:B------:R-:W-:Y:S01]  /*1a90*/  @P3 IMAD R13, R171, R0, RZ ;  /* 0x00000000ab0d3224 */ /* 0x000fe200078e02ff */
[----:B------:R-:W-:Y:S01]  /*1aa0*/  @!P0 LOP3.LUT R8, RZ, R4, RZ, 0x33, !PT ;  /* 0x00000004ff088212 */ /* 0x000fe200078e33ff */
[----:B------:R-:W-:-:S04]  /*1ab0*/  @P3 IMAD.WIDE.U32 R24, R170, R0, RZ ;  /* 0x00000000aa183225 */ /* 0x000fc800078e00ff */
[C---:B------:R-:W-:Y:S02]  /*1ac0*/  @!P3 IMAD R0, R20.reuse, R3, R2 ;  /* 0x000000031400b224 */ /* 0x040fe400078e0202 */
[----:B------:R-:W-:Y:S01]  /*1ad0*/  @!P3 IMAD.WIDE.U32 R20, R20, R12, R10 ;  /* 0x0000000c1414b225 */ /* 0x000fe200078e000a */
[----:B------:R-:W-:-:S03]  /*1ae0*/  SHF.R.S32.HI R11, RZ, 0x1f, R8 ;  /* 0x0000001fff0b7819 */ /* 0x000fc60000011408 */
[-C--:B------:R-:W-:Y:S02]  /*1af0*/  IMAD R2, R17, R8.reuse, RZ ;  /* 0x0000000811027224 */ /* 0x080fe400078e02ff */
[----:B------:R-:W-:Y:S01]  /*1b00*/  IMAD.WIDE.U32 R14, R16, R8, R14 ;  /* 0x00000008100e7225 */ /* 0x000fe200078e000e */
[----:B------:R-:W-:-:S03]  /*1b10*/  @P3 IADD3 R13, R25, R13, RZ ;  /* 0x0000000d190d3210 */ /* 0x000fc60007ffe0ff */
        /* <DEDUP_REMOVED lines=8> */
.L_x_7674:
[----:B-1----:R-:W-:Y:S05]  /*1ba0*/  BSYNC B0 ;  /* 0x0000000000007941 */ /* 0x002fea0003800000 */
.L_x_7672:
[----:B------:R-:W-:Y:S01]  /*1bb0*/  ISETP.NE.AND P1, PT, R7, -0x1, PT ;  /* 0xffffffff0700780c */ /* 0x000fe20003f25270 */
[----:B------:R-:W2:Y:S04]  /*1bc0*/  LD.E.64 R150, [R18.64+0x30] ;  /* 0x0000300612967980 */ /* 0x000ea8000c101b00 */
[----:B------:R-:W3:Y:S04]  /*1bd0*/  LD.E.64 R20, [R18.64+0x48] ;  /* 0x0000480612147980 */ /* 0x000ee8000c101b00 */
[----:B------:R-:W4:Y:S04]  /*1be0*/  LD.E.64 R14, [R18.64+0x10] ;  /* 0x00001006120e7980 */ /* 0x000f28000c101b00 */
[----:B------:R-:W3:Y:S04]  /*1bf0*/  @!P1 LD.E.64 R24, [R18.64+0x18] ;  /* 0x0000180612189980 */ /* 0x000ee8000c101b00 */
[----:B------:R-:W4:Y:S04]  /*1c00*/  LD.E.64 R16, [R18.64+0x8] ;  /* 0x0000080612107980 */ /* 0x000f28000c101b00 */
[----:B------:R3:W5:Y:S04]  /*1c10*/  @P4 LD.E R12, [R30.64] ;  /* 0x000000061e0c4980 */ /* 0x000768000c101900 */
[----:B------:R1:W5:Y:S01]  /*1c20*/  LD.E.64 R152, [R18.64] ;  /* 0x0000000612987980 */ /* 0x000362000c101b00 */
[----:B------:R-:W-:-:S04]  /*1c30*/  SHF.R.S32.HI R59, RZ, 0x1f, R58 ;  /* 0x0000001fff3b7819 */ /* 0x000fc8000001143a */
[----:B------:R-:W-:-:S04]  /*1c40*/  LEA.HI R144, R59, R58, RZ, 0x3 ;  /* 0x0000003a3b907211 */ /* 0x000fc800078f18ff */
[----:B------:R-:W-:-:S05]  /*1c50*/  LOP3.LUT R27, R144, 0xfffffff8, RZ, 0xc0, !PT ;  /* 0xfffffff8901b7812 */ /* 0x000fca00078ec0ff */
[----:B------:R-:W-:-:S04]  /*1c60*/  IMAD.IADD R60, R58, 0x1, -R27 ;  /* 0x000000013a3c7824 */ /* 0x000fc800078e0a1b */
[----:B------:R-:W-:-:S05]  /*1c70*/  IMAD.SHL.U32 R26, R60, 0x8, RZ ;  /* 0x000000083c1a7824 */ /* 0x000fca00078e00ff */
[----:B------:R-:W-:Y:S02]  /*1c80*/  IADD3 R28, P0, R26, R6, RZ ;  /* 0x000000061a1c7210 */ /* 0x000fe40007f1e0ff */
[----:B------:R-:W-:Y:S01]  /*1c90*/  SHF.R.S32.HI R27, RZ, 0x1f, R26 ;  /* 0x0000001fff1b7819 */ /* 0x000fe2000001141a */
[----:B------:R-:W-:-:S03]  /*1ca0*/  IMAD R9, R9, R170, RZ ;  /* 0x000000aa09097224 */ /* 0x000fc600078e02ff */
[----:B------:R-:W-:Y:S02]  /*1cb0*/  IADD3.X R29, R27, R13, RZ, P0, !PT ;  /* 0x0000000d1b1d7210 */ /* 0x000fe400007fe4ff */
[----:B------:R-:W-:Y:S01]  /*1cc0*/  SHF.R.S32.HI R144, RZ, 0x3, R144 ;  /* 0x00000003ff907819 */ /* 0x000fe20000011490 */
[C---:B------:R-:W-:Y:S02]  /*1cd0*/  IMAD R9, R2.reuse, R171, R9 ;  /* 0x000000ab02097224 */ /* 0x040fe400078e0209 */
[----:B------:R-:W-:Y:S01]  /*1ce0*/  IMAD.WIDE.U32 R28, R2, R170, R28 ;  /* 0x000000aa021c7225 */ /* 0x000fe200078e001c */
[----:B------:R-:W-:-:S03]  /*1cf0*/  SHF.R.S32.HI R66, RZ, 0x1f, R239 ;  /* 0x0000001fff427819 */ /* 0x000fc600000114ef */
[----:B------:R-:W-:Y:S02]  /*1d00*/  IMAD.SHL.U32 R6, R144, 0x40, RZ ;  /* 0x0000004090067824 */ /* 0x000fe400078e00ff */
[----:B------:R-:W-:-:S03]  /*1d10*/  IMAD.IADD R29, R29, 0x1, R9 ;  /* 0x000000011d1d7824 */ /* 0x000fc600078e0209 */
[----:B------:R-:W-:-:S04]  /*1d20*/  LOP3.LUT R13, R6, 0x1c0, RZ, 0xc0, !PT ;  /* 0x000001c0060d7812 */ /* 0x000fc800078ec0ff */
[----:B------:R-:W-:Y:S02]  /*1d30*/  LOP3.LUT R143, R13, 0x38, R26, 0xf8, !PT ;  /* 0x000000380d8f7812 */ /* 0x000fe400078ef81a */
[----:B------:R-:W-:-:S04]  /*1d40*/  SHF.R.U32.HI R2, RZ, 0x3, R13 ;  /* 0x00000003ff027819 */ /* 0x000fc8000001160d */
[----:B------:R-:W-:Y:S01]  /*1d50*/  LOP3.LUT R143, R143, R2, RZ, 0x3c, !PT ;  /* 0x000000028f8f7212 */ /* 0x000fe200078e3cff */
[----:B------:R-:W-:Y:S01]  /*1d60*/  IMAD R2, R23, R4, RZ ;  /* 0x0000000417027224 */ /* 0x000fe200078e02ff */
[----:B------:R-:W-:-:S03]  /*1d70*/  SHF.R.S32.HI R145, RZ, 0x1f, R144 ;  /* 0x0000001fff917819 */ /* 0x000fc60000011490 */
[-C--:B------:R-:W-:Y:S02]  /*1d80*/  IMAD R2, R11, R22.reuse, R2 ;  /* 0x000000160b027224 */ /* 0x080fe400078e0202 */
[----:B------:R-:W-:-:S04]  /*1d90*/  IMAD.WIDE.U32 R22, R4, R22, R28 ;  /* 0x0000001604167225 */ /* 0x000fc800078e001c */
[----:B------:R-:W-:Y:S02]  /*1da0*/  IMAD.IADD R23, R23, 0x1, R2 ;  /* 0x0000000117177824 */ /* 0x000fe400078e0202 */
[----:B------:R-:W-:Y:S01]  /*1db0*/  IMAD R231, R169, R144, RZ ;  /* 0x00000090a9e77224 */ /* 0x000fe200078e02ff */
[----:B------:R-:W-:-:S03]  /*1dc0*/  LEA.HI R64, R59, R58, RZ, 0x4 ;  /* 0x0000003a3b407211 */ /* 0x000fc600078f20ff */
[----:B------:R-:W-:Y:S01]  /*1dd0*/  IMAD R231, R145, R168, R231 ;  /* 0x000000a891e77224 */ /* 0x000fe200078e02e7 */
[C---:B------:R-:W-:Y:S01]  /*1de0*/  SHF.L.U64.HI R73, R168.reuse, 0x4, R169 ;  /* 0x00000004a8497819 */ /* 0x040fe200000102a9 */
[----:B------:R-:W-:Y:S01]  /*1df0*/  IMAD.SHL.U32 R72, R168, 0x10, RZ ;  /* 0x00000010a8487824 */ /* 0x000fe200078e00ff */
[C---:B------:R-:W-:Y:S01]  /*1e00*/  SHF.L.U64.HI R62, R170.reuse, 0x4, R171 ;  /* 0x00000004aa3e7819 */ /* 0x040fe200000102ab */
[----:B------:R-:W-:Y:S02]  /*1e10*/  IMAD.SHL.U32 R65, R170, 0x10, RZ ;  /* 0x00000010aa417824 */ /* 0x000fe400078e00ff */
[----:B------:R-:W-:Y:S02]  /*1e20*/  IMAD.SHL.U32 R140, R60, 0x4, RZ ;  /* 0x000000043c8c7824 */ /* 0x000fe400078e00ff */
[----:B--2---:R-:W-:-:S04]  /*1e30*/  @P1 IMAD.WIDE.U32 R32, R150, R7, RZ ;  /* 0x0000000796201225 */ /* 0x004fc800078e00ff */
[----:B------:R-:W-:Y:S02]  /*1e40*/  @P1 IMAD.MOV.U32 R8, RZ, RZ, R32 ;  /* 0x000000ffff081224 */ /* 0x000fe400078e0020 */
[----:B------:R-:W-:Y:S02]  /*1e50*/  @P1 IMAD R7, R151, R7, RZ ;  /* 0x0000000797071224 */ /* 0x000fe400078e02ff */
[----:B---3--:R-:W-:-:S04]  /*1e60*/  @!P1 IMAD.WIDE.U32 R30, R24, R239, RZ ;  /* 0x000000ef181e9225 */ /* 0x008fc800078e00ff */
[----:B------:R-:W-:Y:S02]  /*1e70*/  @!P1 IMAD R9, R25, R239, RZ ;  /* 0x000000ef19099224 */ /* 0x000fe400078e02ff */
[----:B------:R-:W-:Y:S02]  /*1e80*/  @!P1 IMAD.MOV.U32 R8, RZ, RZ, R30 ;  /* 0x000000ffff089224 */ /* 0x000fe400078e001e */
[----:B------:R-:W-:Y:S01]  /*1e90*/  @!P1 IMAD R6, R24, R66, R9 ;  /* 0x0000004218069224 */ /* 0x000fe200078e0209 */
[----:B------:R-:W-:Y:S02]  /*1ea0*/  @P1 IADD3 R7, R33, R7, RZ ;  /* 0x0000000721071210 */ /* 0x000fe40007ffe0ff */
[----:B------:R-:W-:Y:S01]  /*1eb0*/  LEA.HI R9, R59, R58, RZ, 0x6 ;  /* 0x0000003a3b097211 */ /* 0x000fe200078f30ff */
[----:B------:R-:W-:Y:S01]  /*1ec0*/  @!P1 IMAD.IADD R7, R31, 0x1, R6 ;  /* 0x000000011f079824 */ /* 0x000fe200078e0206 */
[----:B------:R-:W-:Y:S02]  /*1ed0*/  IADD3 R24, P0, R26, R8, RZ ;  /* 0x000000081a187210 */ /* 0x000fe40007f1e0ff */
[----:B------:R-:W-:Y:S01]  /*1ee0*/  SHF.L.U32 R8, R9, 0x3, RZ ;  /* 0x0000000309087819 */ /* 0x000fe200000006ff */
[----:B------:R-:W-:Y:S01]  /*1ef0*/  IMAD R9, R21, R237, RZ ;  /* 0x000000ed15097224 */ /* 0x000fe200078e02ff */
[----:B------:R-:W-:Y:S01]  /*1f00*/  SHF.R.S32.HI R6, RZ, 0x1f, R237 ;  /* 0x0000001fff067819 */ /* 0x000fe200000114ed */
[----:B------:R-:W-:-:S04]  /*1f10*/  IMAD.X R25, R27, 0x1, R7, P0 ;  /* 0x000000011b197824 */ /* 0x000fc800000e0607 */
[----:B------:R-:W-:Y:S02]  /*1f20*/  IMAD R6, R20, R6, R9 ;  /* 0x0000000614067224 */ /* 0x000fe400078e0209 */
[----:B------:R-:W-:Y:S01]  /*1f30*/  IMAD.WIDE.U32 R146, R237, R20, R24 ;  /* 0x00000014ed927225 */ /* 0x000fe200078e0018 */
[----:B------:R-:W-:-:S04]  /*1f40*/  IADD3 R20, P0, R26, R0, RZ ;  /* 0x000000001a147210 */ /* 0x000fc80007f1e0ff */
[----:B------:R-:W-:Y:S01]  /*1f50*/  IADD3 R147, R147, R6, RZ ;  /* 0x0000000693937210 */ /* 0x000fe20007ffe0ff */
[----:B------:R-:W-:Y:S02]  /*1f60*/  IMAD.X R21, R27, 0x1, R3, P0 ;  /* 0x000000011b157824 */ /* 0x000fe400000e0603 */
[----:B------:R-:W-:Y:S02]  /*1f70*/  IMAD R3, R171, R144, RZ ;  /* 0x00000090ab037224 */ /* 0x000fe400078e02ff */
[----:B------:R-:W-:Y:S01]  /*1f80*/  IMAD.WIDE R6, R235, 0x40, R144 ;  /* 0x00000040eb067825 */ /* 0x000fe200078e0290 */
[----:B------:R-:W-:-:S03]  /*1f90*/  LOP3.LUT R143, R143, 0xfffffe00, R8, 0xf8, !PT ;  /* 0xfffffe008f8f7812 */ /* 0x000fc600078ef808 */
[-C--:B------:R-:W-:Y:S02]  /*1fa0*/  IMAD R3, R145, R170.reuse, R3 ;  /* 0x000000aa91037224 */ /* 0x080fe400078e0203 */
[----:B------:R-:W-:-:S04]  /*1fb0*/  IMAD.WIDE.U32 R8, R144, R170, R22 ;  /* 0x000000aa90087225 */ /* 0x000fc800078e0016 */
[----:B------:R-:W-:Y:S01]  /*1fc0*/  IMAD R149, R7, R150, RZ ;  /* 0x0000009607957224 */ /* 0x000fe200078e02ff */
[----:B------:R-:W-:Y:S02]  /*1fd0*/  SHF.R.S32.HI R7, RZ, 0x1f, R76 ;  /* 0x0000001fff077819 */ /* 0x000fe4000001144c */
[----:B------:R-:W-:Y:S02]  /*1fe0*/  IADD3 R3, R9, R3, RZ ;  /* 0x0000000309037210 */ /* 0x000fe40007ffe0ff */
[C---:B----4-:R-:W-:Y:S02]  /*1ff0*/  LEA R242, P0, R8.reuse, R14, 0x1 ;  /* 0x0000000e08f27211 */ /* 0x050fe400078008ff */
[----:B------:R-:W-:Y:S02]  /*2000*/  LEA.HI R0, R7, R76, RZ, 0x6 ;  /* 0x0000004c07007211 */ /* 0x000fe400078f30ff */
[----:B------:R-:W-:Y:S02]  /*2010*/  LEA.HI.X R243, R8, R15, R3, 0x1, P0 ;  /* 0x0000000f08f37211 */ /* 0x000fe400000f0c03 */
[----:B------:R-:W-:-:S04]  /*2020*/  SHF.R.S32.HI R3, RZ, 0x6, R0 ;  /* 0x00000006ff037819 */ /* 0x000fc80000011400 */
[----:B------:R-:W-:-:S04]  /*2030*/  IMNMX R74, R230, R3, !PT ;  /* 0x00000003e64a7217 */ /* 0x000fc80007800200 */
[----:B------:R-:W-:Y:S01]  /*2040*/  ISETP.GT.AND P0, PT, R165, R74, PT ;  /* 0x0000004aa500720c */ /* 0x000fe20003f04270 */
[----:B------:R-:W-:Y:S01]  /*2050*/  IMAD.WIDE.U32 R20, R144, R168, R20 ;  /* 0x000000a890147225 */ /* 0x000fe200078e0014 */
[----:B------:R-:W-:Y:S02]  /*2060*/  LOP3.LUT R3, R64, 0xfffffff0, RZ, 0xc0, !PT ;  /* 0xfffffff040037812 */ /* 0x000fe400078ec0ff */
[----:B------:R-:W-:Y:S01]  /*2070*/  LEA.HI R59, R59, R58, RZ, 0x5 ;  /* 0x0000003a3b3b7211 */ /* 0x000fe200078f28ff */
[----:B------:R-:W-:Y:S01]  /*2080*/  IMAD R149, R6, R151, R149 ;  /* 0x0000009706957224 */ /* 0x000fe200078e0295 */
[----:B------:R-:W-:Y:S01]  /*2090*/  LEA R232, P1, R20, R16, 0x1 ;  /* 0x0000001014e87211 */ /* 0x000fe200078208ff */
[----:B------:R-:W-:Y:S02]  /*20a0*/  IMAD.IADD R231, R21, 0x1, R231 ;  /* 0x0000000115e77824 */ /* 0x000fe400078e02e7 */
[----:B------:R-:W-:Y:S01]  /*20b0*/  IMAD.WIDE.U32 R146, R6, R150, R146 ;  /* 0x0000009606927225 */ /* 0x000fe200078e0092 */
[----:B------:R-:W-:-:S02]  /*20c0*/  @!P4 MOV R12, RZ ;  /* 0x000000ff000cc202 */ /* 0x000fc40000000f00 */
[----:B------:R-:W-:Y:S01]  /*20d0*/  LEA.HI.X R231, R20, R17, R231, 0x1, P1 ;  /* 0x0000001114e77211 */ /* 0x000fe200008f0ce7 */
[----:B------:R-:W-:Y:S01]  /*20e0*/  IMAD.IADD R142, R58, 0x1, -R3 ;  /* 0x000000013a8e7824 */ /* 0x000fe200078e0a03 */
[----:B------:R-:W-:Y:S02]  /*20f0*/  SHF.R.S32.HI R59, RZ, 0x5, R59 ;  /* 0x00000005ff3b7819 */ /* 0x000fe4000001143b */
[----:B------:R-:W-:Y:S02]  /*2100*/  SHF.R.S32.HI R64, RZ, 0x4, R64 ;  /* 0x00000004ff407819 */ /* 0x000fe40000011440 */
[----:B------:R-:W-:Y:S01]  /*2110*/  IADD3 R149, R147, R149, RZ ;  /* 0x0000009593957210 */ /* 0x000fe20007ffe0ff */
[----:B------:R-:W-:Y:S05]  /*2120*/  @!P0 BRA `(.L_x_7675) ;  /* 0x0000afd000008947 */ /* 0x000fea0003800000 */
[----:B-1----:R-:W2:Y:S04]  /*2130*/  LD.E.64 R28, [R18.64+0x120] ;  /* 0x00012006121c7980 */ /* 0x002ea8000c101b00 */
        /* <DEDUP_REMOVED lines=10> */
[----:B------:R-:W-:Y:S01]  /*21e0*/  SHF.R.S32.HI R13, RZ, 0x1f, R76 ;  /* 0x0000001fff0d7819 */ /* 0x000fe2000001144c */
[C---:B------:R-:W-:Y:S01]  /*21f0*/  IMAD.SHL.U32 R68, R170.reuse, 0x20, RZ ;  /* 0x00000020aa447824 */ /* 0x040fe200078e00ff */
[----:B------:R-:W-:Y:S01]  /*2200*/  SHF.L.U64.HI R69, R170, 0x5, R171 ;  /* 0x00000005aa457819 */ /* 0x000fe200000102ab */
[----:B------:R-:W-:Y:S01]  /*2210*/  IMAD R67, R171, 0x60, RZ ;  /* 0x00000060ab437824 */ /* 0x000fe200078e02ff */
[----:B------:R-:W-:Y:S01]  /*2220*/  IADD3 R139, R144, 0x10, RZ ;  /* 0x00000010908b7810 */ /* 0x000fe20007ffe0ff */
[----:B------:R-:W-:Y:S01]  /*2230*/  IMAD.WIDE.U32 R154, R170, 0x60, RZ ;  /* 0x00000060aa9a7825 */ /* 0x000fe200078e00ff */
[----:B------:R-:W-:-:S02]  /*2240*/  SHF.L.U64.HI R69, R68, 0x1, R69 ;  /* 0x0000000144457819 */ /* 0x000fc40000010245 */
[C---:B------:R-:W-:Y:S01]  /*2250*/  IADD3 R138, R144.reuse, 0x20, RZ ;  /* 0x00000020908a7810 */ /* 0x040fe20007ffe0ff */
[----:B------:R-:W-:Y:S01]  /*2260*/  IMAD.MOV.U32 R113, RZ, RZ, R242 ;  /* 0x000000ffff717224 */ /* 0x000fe200078e00f2 */
[----:B------:R-:W-:Y:S01]  /*2270*/  IADD3 R136, R144, 0x30, RZ ;  /* 0x0000003090887810 */ /* 0x000fe20007ffe0ff */
[----:B------:R-:W-:Y:S01]  /*2280*/  IMAD.MOV.U32 R112, RZ, RZ, R243 ;  /* 0x000000ffff707224 */ /* 0x000fe200078e00f3 */
[----:B------:R-:W-:Y:S01]  /*2290*/  SHF.L.U64.HI R71, R168, 0x5, R169 ;  /* 0x00000005a8477819 */ /* 0x000fe200000102a9 */
[----:B------:R-:W-:Y:S01]  /*22a0*/  IMAD.SHL.U32 R68, R68, 0x2, RZ ;  /* 0x0000000244447824 */ /* 0x000fe200078e00ff */
[----:B------:R-:W-:Y:S01]  /*22b0*/  SHF.L.U32 R70, R168, 0x5, RZ ;  /* 0x00000005a8467819 */ /* 0x000fe200000006ff */
[----:B------:R-:W-:Y:S02]  /*22c0*/  IMAD.IADD R67, R155, 0x1, R67 ;  /* 0x000000019b437824 */ /* 0x000fe400078e0243 */
[----:B------:R-:W-:Y:S02]  /*22d0*/  IMAD.MOV.U32 R158, RZ, RZ, R232 ;  /* 0x000000ffff9e7224 */ /* 0x000fe400078e00e8 */
[----:B------:R-:W-:-:S02]  /*22e0*/  IMAD.MOV.U32 R159, RZ, RZ, R231 ;  /* 0x000000ffff9f7224 */ /* 0x000fc400078e00e7 */
[----:B--2---:R-:W-:-:S04]  /*22f0*/  IMAD R3, R29, R239, RZ ;  /* 0x000000ef1d037224 */ /* 0x004fc800078e02ff */
[----:B------:R-:W-:Y:S02]  /*2300*/  IMAD R0, R28, R66, R3 ;  /* 0x000000421c007224 */ /* 0x000fe400078e0203 */
[----:B------:R-:W-:Y:S01]  /*2310*/  IMAD.WIDE.U32 R28, R239, R28, R26 ;  /* 0x0000001cef1c7225 */ /* 0x000fe200078e001a */
[----:B----4-:R-:W-:-:S03]  /*2320*/  SHF.L.U32 R93, R156, 0x4, RZ ;  /* 0x000000049c5d7819 */ /* 0x010fc600000006ff */
[----:B---3--:R-:W-:Y:S01]  /*2330*/  IMAD R3, R31, R239, RZ ;  /* 0x000000ef1f037224 */ /* 0x008fe200078e02ff */
[----:B------:R-:W-:Y:S01]  /*2340*/  SHF.L.U64.HI R94, R156, 0x5, R157 ;  /* 0x000000059c5e7819 */ /* 0x000fe2000001029d */
[----:B------:R-:W-:Y:S01]  /*2350*/  IMAD.IADD R29, R29, 0x1, R0 ;  /* 0x000000011d1d7824 */ /* 0x000fe200078e0200 */
[C---:B------:R-:W-:Y:S01]  /*2360*/  SHF.L.U64.HI R75, R160.reuse, 0x4, R161 ;  /* 0x00000004a04b7819 */ /* 0x040fe200000102a1 */
[----:B------:R-:W-:Y:S01]  /*2370*/  IMAD.WIDE.U32 R24, R239, R30, R26 ;  /* 0x0000001eef187225 */ /* 0x000fe200078e001a */
[----:B------:R-:W-:-:S03]  /*2380*/  SHF.L.U64.HI R77, R160, 0x5, R161 ;  /* 0x00000005a04d7819 */ /* 0x000fc600000102a1 */
[----:B------:R-:W-:Y:S01]  /*2390*/  IMAD R0, R30, R66, R3 ;  /* 0x000000421e007224 */ /* 0x000fe200078e0203 */
[----:B------:R-:W-:Y:S01]  /*23a0*/  SHF.R.S32.HI R3, RZ, 0x1f, R5 ;  /* 0x0000001fff037819 */ /* 0x000fe20000011405 */
[-C--:B------:R-:W-:Y:S02]  /*23b0*/  IMAD R2, R157, R5.reuse, RZ ;  /* 0x000000059d027224 */ /* 0x080fe400078e02ff */
[----:B------:R-:W-:Y:S02]  /*23c0*/  IMAD.IADD R25, R25, 0x1, R0 ;  /* 0x0000000119197824 */ /* 0x000fe400078e0200 */
[----:B------:R-:W-:Y:S01]  /*23d0*/  IMAD R0, R161, R5, RZ ;  /* 0x00000005a1007224 */ /* 0x000fe200078e02ff */
[----:B------:R-:W-:Y:S01]  /*23e0*/  LEA.HI R135, R10, R10, RZ, 0x1 ;  /* 0x0000000a0a877211 */ /* 0x000fe200078f08ff */
[C---:B------:R-:W-:Y:S02]  /*23f0*/  IMAD R2, R156.reuse, R3, R2 ;  /* 0x000000039c027224 */ /* 0x040fe400078e0202 */
[----:B------:R-:W-:Y:S01]  /*2400*/  IMAD.WIDE.U32 R28, R156, R5, R28 ;  /* 0x000000059c1c7225 */ /* 0x000fe200078e001c */
[----:B------:R-:W-:-:S03]  /*2410*/  SHF.R.S32.HI R135, RZ, 0x1, R135 ;  /* 0x00000001ff877819 */ /* 0x000fc60000011487 */
[----:B------:R-:W-:Y:S01]  /*2420*/  IMAD R0, R160, R3, R0 ;  /* 0x00000003a0007224 */ /* 0x000fe200078e0200 */
[----:B------:R-:W-:Y:S01]  /*2430*/  IADD3 R3, P0, -R76, R144, RZ ;  /* 0x000000904c037210 */ /* 0x000fe20007f1e1ff */
[----:B------:R-:W-:-:S04]  /*2440*/  IMAD.WIDE.U32 R24, R160, R5, R24 ;  /* 0x00000005a0187225 */ /* 0x000fc800078e0018 */
[----:B------:R-:W-:Y:S02]  /*2450*/  IMAD.IADD R29, R29, 0x1, R2 ;  /* 0x000000011d1d7824 */ /* 0x000fe400078e0202 */
[----:B------:R-:W-:Y:S02]  /*2460*/  IMAD.IADD R25, R25, 0x1, R0 ;  /* 0x0000000119197824 */ /* 0x000fe400078e0200 */
[-C--:B------:R-:W-:Y:S02]  /*2470*/  IMAD R2, R23, R4.reuse, RZ ;  /* 0x0000000417027224 */ /* 0x080fe400078e02ff */
[----:B------:R-:W-:Y:S02]  /*2480*/  IMAD R0, R21, R4, RZ ;  /* 0x0000000415007224 */ /* 0x000fe400078e02ff */
[-C--:B------:R-:W-:Y:S02]  /*2490*/  IMAD R2, R22, R11.reuse, R2 ;  /* 0x0000000b16027224 */ /* 0x080fe400078e0202 */
[----:B------:R-:W-:-:S02]  /*24a0*/  IMAD R0, R20, R11, R0 ;  /* 0x0000000b14007224 */ /* 0x000fc400078e0200 */
[----:B------:R-:W-:-:S04]  /*24b0*/  IMAD.WIDE.U32 R22, R22, R4, R28 ;  /* 0x0000000416167225 */ /* 0x000fc800078e001c */
[----:B------:R-:W-:-:S04]  /*24c0*/  IMAD.WIDE.U32 R20, R20, R4, R24 ;  /* 0x0000000414147225 */ /* 0x000fc800078e0018 */
[----:B-----5:R-:W-:Y:S01]  /*24d0*/  IMAD.IADD R4, R12, 0x1, R5 ;  /* 0x000000010c047824 */ /* 0x020fe200078e0205 */
[----:B------:R-:W-:Y:S01]  /*24e0*/  IADD3 R21, R21, R0, RZ ;  /* 0x0000000015157210 */ /* 0x000fe20007ffe0ff */
[----:B------:R-:W-:Y:S02]  /*24f0*/  IMAD.X R13, R145, 0x1, ~R13, P0 ;  /* 0x00000001910d7824 */ /* 0x000fe400000e0e0d */
[----:B------:R-:W-:Y:S02]  /*2500*/  IMAD R4, R135, R4, RZ ;  /* 0x0000000487047224 */ /* 0x000fe400078e02ff */
[----:B------:R-:W-:Y:S02]  /*2510*/  IMAD R5, R144, R135, R140 ;  /* 0x0000008790057224 */ /* 0x000fe400078e028c */
[----:B------:R-:W-:Y:S01]  /*2520*/  IMAD.IADD R23, R23, 0x1, R2 ;  /* 0x0000000117177824 */ /* 0x000fe200078e0202 */
[----:B------:R-:W-:Y:S01]  /*2530*/  SHF.R.S32.HI R2, RZ, 0x1f, R4 ;  /* 0x0000001fff027819 */ /* 0x000fe20000011404 */
[C---:B------:R-:W-:Y:S01]  /*2540*/  IMAD R103, R13.reuse, R156, RZ ;  /* 0x0000009c0d677224 */ /* 0x040fe200078e02ff */
[----:B------:R-:W-:Y:S01]  /*2550*/  IADD3 R0, P3, R4, R5, RZ ;  /* 0x0000000504007210 */ /* 0x000fe20007f7e0ff */
[----:B------:R-:W-:-:S02]  /*2560*/  IMAD R107, R13, R160, RZ ;  /* 0x000000a00d6b7224 */ /* 0x000fc400078e02ff */
[-C--:B------:R-:W-:Y:S02]  /*2570*/  IMAD R103, R157, R3.reuse, R103 ;  /* 0x000000039d677224 */ /* 0x080fe400078e0267 */
[----:B------:R-:W-:Y:S01]  /*2580*/  IMAD.WIDE.U32 R10, R156, R3, R22 ;  /* 0x000000039c0a7225 */ /* 0x000fe200078e0016 */
[----:B------:R-:W-:-:S03]  /*2590*/  IADD3 R22, R26, 0x40, RZ ;  /* 0x000000401a167810 */ /* 0x000fc60007ffe0ff */
[-C--:B------:R-:W-:Y:S01]  /*25a0*/  IMAD R107, R161, R3.reuse, R107 ;  /* 0x00000003a16b7224 */ /* 0x080fe200078e026b */
[----:B------:R-:W-:Y:S01]  /*25b0*/  LEA R104, P1, R10, R16, 0x1 ;  /* 0x000000100a687211 */ /* 0x000fe200078208ff */
[----:B------:R-:W-:Y:S01]  /*25c0*/  IMAD.WIDE.U32 R12, R160, R3, R20 ;  /* 0x00000003a00c7225 */ /* 0x000fe200078e0014 */
[C---:B------:R-:W-:Y:S02]  /*25d0*/  IADD3 R21, R26.reuse, 0x80, RZ ;  /* 0x000000801a157810 */ /* 0x040fe40007ffe0ff */
[----:B------:R-:W-:Y:S01]  /*25e0*/  IADD3 R20, R26, 0xc0, RZ ;  /* 0x000000c01a147810 */ /* 0x000fe20007ffe0ff */
[----:B------:R-:W-:Y:S01]  /*25f0*/  IMAD.IADD R3, R140, 0x1, R5 ;  /* 0x000000018c037824 */ /* 0x000fe200078e0205 */
[----:B------:R-:W-:Y:S01]  /*2600*/  LEA R106, P0, R12, R14, 0x1 ;  /* 0x0000000e0c6a7211 */ /* 0x000fe200078008ff */
[----:B------:R-:W-:Y:S01]  /*2610*/  IMAD.IADD R103, R11, 0x1, R103 ;  /* 0x000000010b677824 */ /* 0x000fe200078e0267 */
[-C--:B------:R-:W-:Y:S01]  /*2620*/  LEA.HI.X.SX32 R5, R5, R2.reuse, 0x1, P3 ;  /* 0x0000000205057211 */ /* 0x080fe200018f0eff */
[----:B------:R-:W-:Y:S01]  /*2630*/  IMAD.IADD R107, R13, 0x1, R107 ;  /* 0x000000010d6b7824 */ /* 0x000fe200078e026b */
[----:B------:R-:W-:Y:S01]  /*2640*/  IADD3 R111, P2, R4, R3, RZ ;  /* 0x00000003046f7210 */ /* 0x000fe20007f5e0ff */
[----:B------:R-:W-:Y:S01]  /*2650*/  IMAD.SHL.U32 R28, R0, 0x2, RZ ;  /* 0x00000002001c7824 */ /* 0x000fe200078e00ff */
[----:B------:R-:W-:Y:S01]  /*2660*/  LEA.HI.X R103, R10, R17, R103, 0x1, P1 ;  /* 0x000000110a677211 */ /* 0x000fe200008f0c67 */
[----:B------:R-:W-:Y:S01]  /*2670*/  IMAD.SHL.U32 R78, R160, 0x10, RZ ;  /* 0x00000010a04e7824 */ /* 0x000fe200078e00ff */
[----:B------:R-:W-:Y:S01]  /*2680*/  LEA.HI.X R107, R12, R15, R107, 0x1, P0 ;  /* 0x0000000f0c6b7211 */ /* 0x000fe200000f0c6b */
[----:B------:R-:W-:Y:S01]  /*2690*/  IMAD.SHL.U32 R80, R160, 0x20, RZ ;  /* 0x00000020a0507824 */ /* 0x000fe200078e00ff */
[----:B------:R-:W-:Y:S01]  /*26a0*/  LEA.HI.X.SX32 R2, R3, R2, 0x1, P2 ;  /* 0x0000000203027211 */ /* 0x000fe200010f0eff */
[----:B------:R-:W-:Y:S01]  /*26b0*/  IMAD.SHL.U32 R141, R135, 0x10, RZ ;  /* 0x00000010878d7824 */ /* 0x000fe200078e00ff */
[----:B------:R-:W-:Y:S01]  /*26c0*/  SHF.L.U32 R110, R111, 0x1, RZ ;  /* 0x000000016f6e7819 */ /* 0x000fe200000006ff */
[----:B------:R-:W-:Y:S01]  /*26d0*/  IMAD.SHL.U32 R95, R156, 0x20, RZ ;  /* 0x000000209c5f7824 */ /* 0x000fe200078e00ff */
[-C--:B------:R-:W-:Y:S01]  /*26e0*/  IADD3 R54, P1, R8, R28.reuse, RZ ;  /* 0x0000001c08367210 */ /* 0x080fe20007f3e0ff */
[----:B------:R-:W-:Y:S01]  /*26f0*/  IMAD R3, R157, 0x60, RZ ;  /* 0x000000609d037824 */ /* 0x000fe200078e02ff */
[----:B------:R-:W-:Y:S01]  /*2700*/  SHF.L.U64.HI R0, R0, 0x1, R5 ;  /* 0x0000000100007819 */ /* 0x000fe20000010205 */
[C---:B------:R-:W-:Y:S01]  /*2710*/  IMAD.SHL.U32 R137, R135.reuse, 0x20, RZ ;  /* 0x0000002087897824 */ /* 0x040fe200078e00ff */
[----:B------:R-:W-:Y:S01]  /*2720*/  IADD3 R28, P0, R6, R28, RZ ;  /* 0x0000001c061c7210 */ /* 0x000fe20007f1e0ff */
[----:B------:R-:W-:Y:S01]  /*2730*/  IMAD R135, R135, 0x30, RZ ;  /* 0x0000003087877824 */ /* 0x000fe200078e02ff */
[----:B------:R-:W-:Y:S01]  /*2740*/  SHF.L.U64.HI R111, R111, 0x1, R2 ;  /* 0x000000016f6f7819 */ /* 0x000fe20000010202 */
[--C-:B------:R-:W-:Y:S01]  /*2750*/  IMAD.X R55, R9, 0x1, R0.reuse, P1 ;  /* 0x0000000109377824 */ /* 0x100fe200008e0600 */
[-C--:B------:R-:W-:Y:S01]  /*2760*/  IADD3 R108, P3, R8, R110.reuse, RZ ;  /* 0x0000006e086c7210 */ /* 0x080fe20007f7e0ff */
[----:B------:R-:W-:Y:S01]  /*2770*/  IMAD.X R29, R7, 0x1, R0, P0 ;  /* 0x00000001071d7824 */ /* 0x000fe200000e0600 */
[----:B------:R-:W-:Y:S01]  /*2780*/  IADD3 R110, P2, R6, R110, RZ ;  /* 0x0000006e066e7210 */ /* 0x000fe20007f5e0ff */
[----:B------:R-:W-:Y:S01]  /*2790*/  IMAD.MOV.U32 R17, RZ, RZ, R165 ;  /* 0x000000ffff117224 */ /* 0x000fe200078e00a5 */
[----:B------:R-:W-:Y:S01]  /*27a0*/  IADD3 R85, P1, P0, R78, R78, R78 ;  /* 0x0000004e4e557210 */ /* 0x000fe2000783e04e */
[--C-:B------:R-:W-:Y:S01]  /*27b0*/  IMAD.X R109, R9, 0x1, R111.reuse, P3 ;  /* 0x00000001096d7824 */ /* 0x100fe200018e066f */
[----:B------:R-:W-:Y:S01]  /*27c0*/  IADD3 R134, R141, 0x40, RZ ;  /* 0x000000408d867810 */ /* 0x000fe20007ffe0ff */
[----:B------:R-:W-:Y:S01]  /*27d0*/  IMAD.X R111, R7, 0x1, R111, P2 ;  /* 0x00000001076f7824 */ /* 0x000fe200010e066f */
[----:B------:R-:W-:-:S02]  /*27e0*/  IADD3.X R88, R75, R75, R75, P1, P0 ;  /* 0x0000004b4b587210 */ /* 0x000fc40000fe044b */
[C-C-:B------:R-:W-:Y:S02]  /*27f0*/  IADD3 R79, P5, P4, -R80.reuse, 0x40, R85.reuse ;  /* 0x00000040504f7810 */ /* 0x140fe40007cbe155 */
[C-C-:B------:R-:W-:Y:S02]  /*2800*/  IADD3 R81, P3, P2, -R80.reuse, 0x80, R85.reuse ;  /* 0x0000008050517810 */ /* 0x140fe40007a7e155 */
[----:B------:R-:W-:Y:S02]  /*2810*/  IADD3 R85, P1, P0, -R80, 0xc0, R85 ;  /* 0x000000c050557810 */ /* 0x000fe4000783e155 */
[C-C-:B------:R-:W-:Y:S02]  /*2820*/  IADD3.X R82, ~R77.reuse, RZ, R88.reuse, P5, P4 ;  /* 0x000000ff4d527210 */ /* 0x140fe40002fe8558 */
[C-C-:B------:R-:W-:Y:S02]  /*2830*/  IADD3.X R84, ~R77.reuse, RZ, R88.reuse, P3, P2 ;  /* 0x000000ff4d547210 */ /* 0x140fe40001fe4558 */
[----:B------:R-:W-:-:S02]  /*2840*/  IADD3.X R88, ~R77, RZ, R88, P1, P0 ;  /* 0x000000ff4d587210 */ /* 0x000fc40000fe0558 */
[-C--:B------:R-:W-:Y:S02]  /*2850*/  IADD3 R83, P2, R79, R78.reuse, RZ ;  /* 0x0000004e4f537210 */ /* 0x080fe40007f5e0ff */
[-C--:B------:R-:W-:Y:S02]  /*2860*/  IADD3 R87, P1, R81, R78.reuse, RZ ;  /* 0x0000004e51577210 */ /* 0x080fe40007f3e0ff */
[-C--:B------:R-:W-:Y:S01]  /*2870*/  IADD3 R89, P0, R85, R78.reuse, RZ ;  /* 0x0000004e55597210 */ /* 0x080fe20007f1e0ff */
[--C-:B------:R-:W-:Y:S01]  /*2880*/  IMAD.X R86, R82, 0x1, R75.reuse, P2 ;  /* 0x0000000152567824 */ /* 0x100fe200010e064b */
[C---:B------:R-:W-:Y:S01]  /*2890*/  IADD3 R133, R141.reuse, 0x80, RZ ;  /* 0x000000808d857810 */ /* 0x040fe20007ffe0ff */
[--C-:B------:R-:W-:Y:S01]  /*28a0*/  IMAD.X R90, R84, 0x1, R75.reuse, P1 ;  /* 0x00000001545a7824 */ /* 0x100fe200008e064b */
[----:B------:R-:W-:Y:S01]  /*28b0*/  IADD3 R131, R141, 0xc0, RZ ;  /* 0x000000c08d837810 */ /* 0x000fe20007ffe0ff */
[----:B------:R-:W-:Y:S01]  /*28c0*/  IMAD.X R92, R88, 0x1, R75, P0 ;  /* 0x00000001585c7824 */ /* 0x000fe200000e064b */
[-C--:B------:R-:W-:Y:S01]  /*28d0*/  IADD3 R98, P2, R83, R78.reuse, RZ ;  /* 0x0000004e53627210 */ /* 0x080fe20007f5e0ff */
[----:B------:R-:W-:Y:S01]  /*28e0*/  IMAD.IADD R130, R141, 0x1, R133 ;  /* 0x000000018d827824 */ /* 0x000fe200078e0285 */
[----:B------:R-:W-:Y:S01]  /*28f0*/  IADD3 R100, P1, R87, R78, RZ ;  /* 0x0000004e57647210 */ /* 0x000fe20007f3e0ff */
[C---:B------:R-:W-:Y:S01]  /*2900*/  IMAD.IADD R128, R141.reuse, 0x1, R131 ;  /* 0x000000018d807824 */ /* 0x040fe200078e0283 */
[----:B------:R-:W-:Y:S01]  /*2910*/  IADD3 R132, R141, R134, RZ ;  /* 0x000000868d847210 */ /* 0x000fe20007ffe0ff */
[--C-:B------:R-:W-:Y:S01]  /*2920*/  IMAD.X R97, R86, 0x1, R75.reuse, P2 ;  /* 0x0000000156617824 */ /* 0x100fe200010e064b */
[----:B------:R-:W-:Y:S01]  /*2930*/  IADD3 R102, P0, R89, R78, RZ ;  /* 0x0000004e59667210 */ /* 0x000fe20007f1e0ff */
[----:B------:R-:W-:Y:S01]  /*2940*/  IMAD.X R99, R90, 0x1, R75, P1 ;  /* 0x000000015a637824 */ /* 0x000fe200008e064b */
[C---:B------:R-:W-:Y:S01]  /*2950*/  SHF.L.U64.HI R0, R156.reuse, 0x4, R157 ;  /* 0x000000049c007819 */ /* 0x040fe2000001029d */
[----:B------:R-:W-:Y:S01]  /*2960*/  IMAD.WIDE.U32 R156, R156, 0x60, RZ ;  /* 0x000000609c9c7825 */ /* 0x000fe200078e00ff */
[----:B------:R-:W-:-:S02]  /*2970*/  IADD3.X R101, R92, R75, RZ, P0, !PT ;  /* 0x0000004b5c657210 */ /* 0x000fc400007fe4ff */
[C---:B------:R-:W-:Y:S01]  /*2980*/  IADD3 R127, R141.reuse, R130, RZ ;  /* 0x000000828d7f7210 */ /* 0x040fe20007ffe0ff */
[----:B------:R-:W-:Y:S01]  /*2990*/  IMAD.IADD R129, R141, 0x1, R132 ;  /* 0x000000018d817824 */ /* 0x000fe200078e0284 */
[----:B------:R-:W-:Y:S01]  /*29a0*/  SHF.L.U64.HI R91, R93, 0x1, R0 ;  /* 0x000000015d5b7819 */ /* 0x000fe20000010200 */
[----:B------:R-:W-:Y:S01]  /*29b0*/  IMAD.IADD R126, R141, 0x1, R128 ;  /* 0x000000018d7e7824 */ /* 0x000fe200078e0280 */
[----:B------:R-:W-:Y:S01]  /*29c0*/  SHF.L.U64.HI R94, R95, 0x1, R94 ;  /* 0x000000015f5e7819 */ /* 0x000fe2000001025e */
[----:B------:R-:W-:Y:S01]  /*29d0*/  IMAD.SHL.U32 R93, R93, 0x2, RZ ;  /* 0x000000025d5d7824 */ /* 0x000fe200078e00ff */
[----:B------:R-:W-:Y:S01]  /*29e0*/  SHF.L.U64.HI R97, R98, 0x1, R97 ;  /* 0x0000000162617819 */ /* 0x000fe20000010261 */
[----:B------:R-:W-:Y:S01]  /*29f0*/  IMAD.SHL.U32 R95, R95, 0x2, RZ ;  /* 0x000000025f5f7824 */ /* 0x000fe200078e00ff */
[----:B------:R-:W-:Y:S01]  /*2a00*/  SHF.L.U64.HI R99, R100, 0x1, R99 ;  /* 0x0000000164637819 */ /* 0x000fe20000010263 */
[----:B------:R-:W-:Y:S01]  /*2a10*/  IMAD.SHL.U32 R98, R98, 0x2, RZ ;  /* 0x0000000262627824 */ /* 0x000fe200078e00ff */
[----:B------:R-:W-:Y:S01]  /*2a20*/  SHF.L.U64.HI R101, R102, 0x1, R101 ;  /* 0x0000000166657819 */ /* 0x000fe20000010265 */
[----:B------:R-:W-:Y:S01]  /*2a30*/  IMAD.SHL.U32 R100, R100, 0x2, RZ ;  /* 0x0000000264647824 */ /* 0x000fe200078e00ff */
[----:B------:R-:W-:Y:S01]  /*2a40*/  IADD3 R96, R157, R3, RZ ;  /* 0x000000039d607210 */ /* 0x000fe20007ffe0ff */
[----:B------:R-:W-:Y:S01]  /*2a50*/  IMAD.SHL.U32 R102, R102, 0x2, RZ ;  /* 0x0000000266667824 */ /* 0x000fe200078e00ff */
        /* <DEDUP_REMOVED lines=12> */
.L_x_7731:
[----:B------:R-:W-:Y:S01]  /*2b20*/  IMAD.SHL.U32 R24, R17, 0x40, RZ ;  /* 0x0000004011187824 */ /* 0x000fe200078e00ff */
[----:B------:R-:W-:Y:S01]  /*2b30*/  BSSY B2, `(.L_x_7676) ;  /* 0x00009f5000027945 */ /* 0x000fe20003800000 */
[----:B------:R-:W-:Y:S03]  /*2b40*/  IMAD.MOV.U32 R105, RZ, RZ, R103 ;  /* 0x000000ffff697224 */ /* 0x000fe600078e0067 */
[----:B------:R-:W-:Y:S05]  /*2b50*/  IADD3 R23, R24, -0x40, RZ ;  /* 0xffffffc018177810 */ /* 0x000fea0007ffe0ff */
[--C-:B------:R-:W-:Y:S02]  /*2b60*/  IMAD.IADD R167, R63, 0x1, -R23.reuse ;  /* 0x000000013fa77824 */ /* 0x100fe400078e0a17 */
[----:B------:R-:W-:Y:S03]  /*2b70*/  IMAD.IADD R163, R76, 0x1, -R23 ;  /* 0x000000014ca37824 */ /* 0x000fe600078e0a17 */
[CC--:B------:R-:W-:Y:S02]  /*2b80*/  ISETP.GE.AND P3, PT, R144.reuse, R167.reuse, PT ;  /* 0x000000a79000720c */ /* 0x0c0fe40003f66270 */
[C---:B------:R-:W-:Y:S02]  /*2b90*/  ISETP.GE.AND P2, PT, R139.reuse, R167, PT ;  /* 0x000000a78b00720c */ /* 0x040fe40003f46270 */
[-C--:B------:R-:W-:Y:S02]  /*2ba0*/  ISETP.GE.AND P3, PT, R144, R163.reuse, !P3 ;  /* 0x000000a39000720c */ /* 0x080fe40005f66270 */
[----:B------:R-:W-:Y:S02]  /*2bb0*/  ISETP.GE.AND P2, PT, R139, R163, !P2 ;  /* 0x000000a38b00720c */ /* 0x000fe40005746270 */
[C---:B------:R-:W-:Y:S04]  /*2bc0*/  ISETP.GE.AND P1, PT, R138.reuse, R167, PT ;  /* 0x000000a78a00720c */ /* 0x040fe80003f26270 */
[----:B------:R-:W-:Y:S05]  /*2bd0*/  ISETP.GE.AND P1, PT, R138, R163, !P1 ;  /* 0x000000a38a00720c */ /* 0x000fea0004f26270 */
[----:B------:R-:W2:Y:S01]  /*2be0*/  @P3 LD.E.128 R12, [R104.64] ;  /* 0x00000006680c3980 */ /* 0x000ea2000c101d00 */
[----:B------:R-:W-:Y:S01]  /*2bf0*/  @P3 IMAD.MOV.U32 R2, RZ, RZ, R113 ;  /* 0x000000ffff023224 */ /* 0x000fe200078e0071 */
[C---:B------:R-:W-:Y:S01]  /*2c00*/  @P2 IADD3 R30, P0, R104.reuse, R93, RZ ;  /* 0x0000005d681e2210 */ /* 0x040fe20007f1e0ff */
[----:B------:R-:W-:Y:S04]  /*2c10*/  @P3 IMAD.MOV.U32 R3, RZ, RZ, R112 ;  /* 0x000000ffff033224 */ /* 0x000fe800078e0070 */
[----:B------:R-:W-:Y:S01]  /*2c20*/  @P2 IMAD.X R31, R105, 0x1, R91, P0 ;  /* 0x00000001691f2824 */ /* 0x000fe200000e065b */
[C---:B------:R-:W-:Y:S04]  /*2c30*/  @P2 LEA R40, P0, R65.reuse, R113, 0x1 ;  /* 0x0000007141282211 */ /* 0x040fe800078008ff */
[----:B------:R-:W-:Y:S01]  /*2c40*/  @P2 LEA.HI.X R41, R65, R112, R62, 0x1, P0 ;  /* 0x0000007041292211 */ /* 0x000fe200000f0c3e */
[----:B--2---:R1:W-:Y:S04]  /*2c50*/  @P3 ST.E.128 [R2.64], R12 ;  /* 0x0000000c02003985 */ /* 0x0043e8000c101d06 */
[----:B---34-:R-:W2:Y:S04]  /*2c60*/  @P3 LD.E.128 R8, [R104.64+0x80] ;  /* 0x0000800668083980 */ /* 0x018ea8000c101d00 */
[----:B--2---:R-:W-:Y:S04]  /*2c70*/  @P3 ST.E.128 [R2.64+0x80], R8 ;  /* 0x0000800802003985 */ /* 0x004fe8000c101d06 */
[----:B------:R-:W2:Y:S04]  /*2c80*/  @P3 LD.E.128 R4, [R104.64+0x100] ;  /* 0x0001000668043980 */ /* 0x000ea8000c101d00 */
[----:B--2---:R-:W-:Y:S04]  /*2c90*/  @P3 ST.E.128 [R2.64+0x100], R4 ;  /* 0x0001000402003985 */ /* 0x004fe8000c101d06 */
[----:B------:R-:W2:Y:S04]  /*2ca0*/  @P3 LD.E.128 R36, [R104.64+0x180] ;  /* 0x0001800668243980 */ /* 0x000ea8000c101d00 */
[----:B--2---:R2:W-:Y:S04]  /*2cb0*/  @P3 ST.E.128 [R2.64+0x180], R36 ;  /* 0x0001802402003985 */ /* 0x0045e8000c101d06 */
[----:B-1----:R-:W3:Y:S01]  /*2cc0*/  @P2 LD.E.128 R12, [R30.64] ;  /* 0x000000061e0c2980 */ /* 0x002ee2000c101d00 */
[----:B--2---:R-:W-:Y:S05]  /*2cd0*/  @P1 IADD3 R2, P0, R104, R95, RZ ;  /* 0x0000005f68021210 */ /* 0x004fea0007f1e0ff */
[----:B------:R-:W-:Y:S01]  /*2ce0*/  @P1 IMAD.X R3, R105, 0x1, R94, P0 ;  /* 0x0000000169031824 */ /* 0x000fe200000e065e */
[----:B------:R-:W-:Y:S05]  /*2cf0*/  @P1 IADD3 R42, P0, R113, R68, RZ ;  /* 0x00000044712a1210 */ /* 0x000fea0007f1e0ff */
[----:B------:R-:W-:Y:S01]  /*2d00*/  @P1 IMAD.X R43, R112, 0x1, R69, P0 ;  /* 0x00000001702b1824 */ /* 0x000fe200000e0645 */
[C---:B------:R-:W-:Y:S04]  /*2d10*/  ISETP.GE.AND P0, PT, R136.reuse, R167, PT ;  /* 0x000000a78800720c */ /* 0x040fe80003f06270 */
[----:B------:R-:W-:Y:S01]  /*2d20*/  ISETP.GE.AND P0, PT, R136, R163, !P0 ;  /* 0x000000a38800720c */ /* 0x000fe20004706270 */
[----:B---3--:R1:W-:Y:S04]  /*2d30*/  @P2 ST.E.128 [R40.64], R12 ;  /* 0x0000000c28002985 */ /* 0x0083e8000c101d06 */
[----:B------:R-:W2:Y:S04]  /*2d40*/  @P2 LD.E.128 R8, [R30.64+0x80] ;  /* 0x000080061e082980 */ /* 0x000ea8000c101d00 */
[----:B--2---:R2:W-:Y:S04]  /*2d50*/  @P2 ST.E.128 [R40.64+0x80], R8 ;  /* 0x0000800828002985 */ /* 0x0045e8000c101d06 */
[----:B------:R-:W3:Y:S04]  /*2d60*/  @P2 LD.E.128 R4, [R30.64+0x100] ;  /* 0x000100061e042980 */ /* 0x000ee8000c101d00 */
[----:B---3--:R3:W-:Y:S04]  /*2d70*/  @P2 ST.E.128 [R40.64+0x100], R4 ;  /* 0x0001000428002985 */ /* 0x0087e8000c101d06 */
[----:B------:R4:W5:Y:S02]  /*2d80*/  @P2 LD.E.128 R32, [R30.64+0x180] ;  /* 0x000180061e202980 */ /* 0x000964000c101d00 */
[----:B----4-:R-:W-:Y:S05]  /*2d90*/  @P0 IADD3 R30, P4, R104, R156, RZ ;  /* 0x0000009c681e0210 */ /* 0x010fea0007f9e0ff */
[----:B------:R-:W-:Y:S01]  /*2da0*/  @P0 IMAD.X R31, R105, 0x1, R96, P4 ;  /* 0x00000001691f0824 */ /* 0x000fe200020e0660 */
[----:B-----5:R4:W-:Y:S04]  /*2db0*/  @P2 ST.E.128 [R40.64+0x180], R32 ;  /* 0x0001802028002985 */ /* 0x0209e8000c101d06 */
[----:B-1----:R-:W5:Y:S04]  /*2dc0*/  @P1 LD.E.128 R12, [R2.64] ;  /* 0x00000006020c1980 */ /* 0x002f68000c101d00 */
[----:B-----5:R1:W-:Y:S04]  /*2dd0*/  @P1 ST.E.128 [R42.64], R12 ;  /* 0x0000000c2a001985 */ /* 0x0203e8000c101d06 */
[----:B--2---:R-:W2:Y:S04]  /*2de0*/  @P1 LD.E.128 R8, [R2.64+0x80] ;  /* 0x0000800602081980 */ /* 0x004ea8000c101d00 */
[----:B--2---:R2:W-:Y:S04]  /*2df0*/  @P1 ST.E.128 [R42.64+0x80], R8 ;  /* 0x000080082a001985 */ /* 0x0045e8000c101d06 */
[----:B---3--:R-:W3:Y:S04]  /*2e00*/  @P1 LD.E.128 R4, [R2.64+0x100] ;  /* 0x0001000602041980 */ /* 0x008ee8000c101d00 */
[----:B---3--:R3:W-:Y:S04]  /*2e10*/  @P1 ST.E.128 [R42.64+0x100], R4 ;  /* 0x000100042a001985 */ /* 0x0087e8000c101d06 */
[----:B------:R-:W5:Y:S04]  /*2e20*/  @P1 LD.E.128 R36, [R2.64+0x180] ;  /* 0x0001800602241980 */ /* 0x000f68000c101d00 */
[----:B-----5:R1:W-:Y:S01]  /*2e30*/  @P1 ST.E.128 [R42.64+0x180], R36 ;  /* 0x000180242a001985 */ /* 0x0203e2000c101d06 */
[----:B----4-:R-:W-:Y:S03]  /*2e40*/  @P0 IADD3 R40, P1, R113, R154, RZ ;  /* 0x0000009a71280210 */ /* 0x010fe60007f3e0ff */
[----:B------:R-:W4:Y:S02]  /*2e50*/  @P0 LD.E.128 R32, [R30.64] ;  /* 0x000000061e200980 */ /* 0x000f24000c101d00 */
[----:B------:R-:W-:Y:S05]  /*2e60*/  @P0 IMAD.X R41, R112, 0x1, R67, P1 ;  /* 0x0000000170290824 */ /* 0x000fea00008e0643 */
[----:B----4-:R4:W-:Y:S04]  /*2e70*/  @P0 ST.E.128 [R40.64], R32 ;  /* 0x0000002028000985 */ /* 0x0109e8000c101d06 */
[----:B-1----:R-:W5:Y:S04]  /*2e80*/  @P0 LD.E.128 R12, [R30.64+0x80] ;  /* 0x000080061e0c0980 */ /* 0x002f68000c101d00 */
[----:B-----5:R4:W-:Y:S04]  /*2e90*/  @P0 ST.E.128 [R40.64+0x80], R12 ;  /* 0x0000800c28000985 */ /* 0x0209e8000c101d06 */
[----:B--2---:R-:W2:Y:S04]  /*2ea0*/  @P0 LD.E.128 R8, [R30.64+0x100] ;  /* 0x000100061e080980 */ /* 0x004ea8000c101d00 */
[----:B--2---:R4:W-:Y:S04]  /*2eb0*/  @P0 ST.E.128 [R40.64+0x100], R8 ;  /* 0x0001000828000985 */ /* 0x0049e8000c101d06 */
[----:B---3--:R-:W2:Y:S04]  /*2ec0*/  @P0 LD.E.128 R4, [R30.64+0x180] ;  /* 0x000180061e040980 */ /* 0x008ea8000c101d00 */
[----:B--2---:R4:W-:Y:S04]  /*2ed0*/  @P0 ST.E.128 [R40.64+0x180], R4 ;  /* 0x0001800428000985 */ /* 0x0049e8000c101d06 */
[----:B------:R-:W2:Y:S04]  /*2ee0*/  LD.E R25, [R18.64+0xd0] ;  /* 0x0000d00612197980 */ /* 0x000ea8000c101900 */
[----:B------:R-:W3:Y:S01]  /*2ef0*/  LD.E R103, [R18.64+0x130] ;  /* 0x0001300612677980 */ /* 0x000ee2000c101900 */
[----:B--2---:R-:W-:Y:S01]  /*2f00*/  ISETP.NE.AND P1, PT, R25, RZ, PT ;  /* 0x000000ff1900720c */ /* 0x004fe20003f25270 */
[----:B---3--:R-:W-:Y:S05]  /*2f10*/  IMAD.U32 R103, R103, -0x40, RZ ;  /* 0xffffffc067677824 */ /* 0x008fea00078e00ff */
[C---:B------:R-:W-:Y:S04]  /*2f20*/  LEA R104, P0, R103.reuse, R104, 0x1 ;  /* 0x0000006867687211 */ /* 0x040fe800078008ff */
[----:B------:R-:W-:Y:S03]  /*2f30*/  LEA.HI.X.SX32 R103, R103, R105, 0x1, P0 ;  /* 0x0000006967677211 */ /* 0x000fe600000f0eff */
[----:B------:R-:W-:-:S05]  /*2f40*/  @!P1 BRA `(.L_x_7677) ;  /* 0x000097f000009947 */ /* 0x000fca0003800000 */
[----:B----4-:R-:W2:Y:S02]  /*2f50*/  LD.E.U8 R0, [R18.64+0x1b3] ;  /* 0x0001b30612007980 */ /* 0x010ea4000c101100 */
[----:B--2---:R-:W-:Y:S11]  /*2f60*/  ISETP.NE.AND P0, PT, R0, RZ, PT ;  /* 0x000000ff0000720c */ /* 0x004ff60003f05270 */
[----:B------:R-:W-:Y:S02]  /*2f70*/  @!UPT UIADD3 URZ, URZ, URZ, URZ ;  /* 0x0000003f3f3ff290 */ /* 0x000fe4000fffe03f */
[----:B------:R-:W-:-:S05]  /*2f80*/  @!P0 BRA `(.L_x_7678) ;  /* 0x0000349000008947 */ /* 0x000fca0003800000 */
[----:B------:R-:W-:Y:S01]  /*2f90*/  BSSY B0, `(.L_x_7679) ;  /* 0x00000c6000007945 */ /* 0x000fe20003800000 */
[----:B------:R-:W-:-:S05]  /*2fa0*/  @!P3 BRA `(.L_x_7680) ;  /* 0x00000c400000b947 */ /* 0x000fca0003800000 */
[-C--:B------:R-:W-:Y:S01]  /*2fb0*/  ISETP.GE.AND P0, PT, R26, R25.reuse, PT ;  /* 0x000000191a00720c */ /* 0x080fe20003f06270 */
[----:B------:R-:W2:Y:S01]  /*2fc0*/  LD.E.128 R36, [R106.64] ;  /* 0x000000066a247980 */ /* 0x000ea2000c101d00 */
[----:B------:R-:W-:Y:S11]  /*2fd0*/  ISETP.GE.AND P1, PT, R22, R25, PT ;  /* 0x000000191600720c */ /* 0x000ff60003f26270 */
        /* <DEDUP_REMOVED lines=18> */
[----:B------:R-:W-:Y:S01]  /*3100*/  @!P0 HADD2.F32 R43, -RZ, R34.H1_H1 ;  /* 0x30000022ff2b8230 */ /* 0x000fe20000004100 */
[----:B------:R-:W-:Y:S01]  /*3110*/  @!P0 FMUL.FTZ R3, R41, R30 ;  /* 0x0000001e29038220 */ /* 0x000fe20000410000 */
[----:B------:R-:W-:Y:S02]  /*3120*/  @!P0 HADD2.F32 R47, -RZ, R50.H1_H1 ;  /* 0x30000032ff2f8230 */ /* 0x000fe40000004100 */
[--C-:B------:R-:W-:Y:S01]  /*3130*/  @!P0 HADD2.F32 R48, -RZ, R51.reuse.H0_H0 ;  /* 0x20000033ff308230 */ /* 0x100fe20000004100 */
[C---:B------:R-:W-:Y:S01]  /*3140*/  @!P0 FMUL.FTZ R2, R43.reuse, R32 ;  /* 0x000000202b028220 */ /* 0x040fe20000410000 */
[----:B------:R-:W-:Y:S01]  /*3150*/  @!P0 HADD2.F32 R51, -RZ, R51.H1_H1 ;  /* 0x30000033ff338230 */ /* 0x000fe20000004100 */
[----:B------:R-:W-:Y:S01]  /*3160*/  @!P0 FMUL.FTZ R57, R43, R47 ;  /* 0x0000002f2b398220 */ /* 0x000fe20000410000 */
[----:B------:R-:W-:Y:S01]  /*3170*/  @!P0 HADD2.F32 R45, -RZ, R34.H0_H0 ;  /* 0x20000022ff2d8230 */ /* 0x000fe20000004100 */
[----:B------:R-:W-:Y:S01]  /*3180*/  @!P0 FMUL.FTZ R52, R41, R48 ;  /* 0x0000003029348220 */ /* 0x000fe20000410000 */
[----:B------:R-:W-:Y:S01]  /*3190*/  @!P0 HADD2.F32 R34, -RZ, R33.H1_H1 ;  /* 0x30000021ff228230 */ /* 0x000fe20000004100 */
[----:B------:R-:W-:Y:S01]  /*31a0*/  @!P0 F2FP.PACK_AB R53, R0, R53 ;  /* 0x000000350035823e */ /* 0x000fe200000000ff */
[----:B------:R-:W-:Y:S01]  /*31b0*/  @!P0 HADD2.F32 R49, -RZ, R35.H0_H0 ;  /* 0x20000023ff318230 */ /* 0x000fe20000004100 */
[----:B------:R-:W-:Y:S01]  /*31c0*/  @!P0 FFMA.FTZ R2, R47, R45, R2 ;  /* 0x0000002d2f028223 */ /* 0x000fe20000010002 */
[----:B------:R-:W-:Y:S01]  /*31d0*/  @!P0 HADD2.F32 R46, -RZ, R33.H0_H0 ;  /* 0x20000021ff2e8230 */ /* 0x000fe20000004100 */
[C---:B------:R-:W-:Y:S01]  /*31e0*/  @!P0 FMUL.FTZ R56, R34.reuse, R51 ;  /* 0x0000003322388220 */ /* 0x040fe20000410000 */
[----:B------:R-:W-:Y:S01]  /*31f0*/  @!P0 MOV R36, R53 ;  /* 0x0000003500248202 */ /* 0x000fe20000000f00 */
        /* <DEDUP_REMOVED lines=12> */
[----:B------:R-:W-:Y:S03]  /*32c0*/  ISETP.GE.AND P0, PT, R21, R25, PT ;  /* 0x000000191500720c */ /* 0x000fe60003f06270 */
[----:B------:R1:W-:Y:S08]  /*32d0*/  ST.E.128 [R158.64], R36 ;  /* 0x000000249e007985 */ /* 0x0003f0000c101d06 */
[----:B------:R-:W2:Y:S08]  /*32e0*/  LD.E.128 R32, [R106.64+0x80] ;  /* 0x000080066a207980 */ /* 0x000eb0000c101d00 */
[----:B------:R-:W3:Y:S06]  /*32f0*/  @!P1 LD.E.64 R50, [R54.64+0x40] ;  /* 0x0000400636329980 */ /* 0x000eec000c101b00 */
[----:B------:R-:W4:Y:S01]  /*3300*/  @!P1 LD.E.64 R30, [R28.64+0x40] ;  /* 0x000040061c1e9980 */ /* 0x000f22000c101b00 */
[----:B--2---:R-:W-:Y:S02]  /*3310*/  @!P1 MOV R42, R32 ;  /* 0x00000020002a9202 */ /* 0x004fe40000000f00 */
[----:B-1----:R-:W-:Y:S02]  /*3320*/  @!P1 MOV R38, R34 ;  /* 0x0000002200269202 */ /* 0x002fe40000000f00 */
[----:B------:R-:W-:Y:S01]  /*3330*/  @!P1 MOV R37, R35 ;  /* 0x0000002300259202 */ /* 0x000fe20000000f00 */
[--C-:B------:R-:W-:Y:S01]  /*3340*/  @!P1 HADD2.F32 R44, -RZ, R42.reuse.H1_H1 ;  /* 0x3000002aff2c9230 */ /* 0x100fe20000004100 */
[----:B------:R-:W-:Y:S01]  /*3350*/  @!P1 MOV R36, R33 ;  /* 0x0000002100249202 */ /* 0x000fe20000000f00 */
[----:B------:R-:W-:Y:S02]  /*3360*/  @!P1 HADD2.F32 R46, -RZ, R42.H0_H0 ;  /* 0x2000002aff2e9230 */ /* 0x000fe40000004100 */
[----:B---3--:R-:W-:Y:S02]  /*3370*/  @!P1 HADD2.F32 R45, -RZ, R50.H0_H0 ;  /* 0x20000032ff2d9230 */ /* 0x008fe40000004100 */
[----:B------:R-:W-:Y:S02]  /*3380*/  @!P1 HADD2.F32 R39, -RZ, R38.H1_H1 ;  /* 0x30000026ff279230 */ /* 0x000fe40000004100 */
[----:B------:R-:W-:Y:S01]  /*3390*/  @!P1 HADD2.F32 R47, -RZ, R50.H1_H1 ;  /* 0x30000032ff2f9230 */ /* 0x000fe20000004100 */
[C---:B------:R-:W-:Y:S01]  /*33a0*/  @!P1 FMUL.FTZ R52, R44.reuse, R45 ;  /* 0x0000002d2c349220 */ /* 0x040fe20000410000 */
[----:B----4-:R-:W-:Y:S02]  /*33b0*/  @!P1 HADD2.F32 R41, -RZ, R30.H0_H0 ;  /* 0x2000001eff299230 */ /* 0x010fe40000004100 */
[----:B------:R-:W-:Y:S02]  /*33c0*/  @!P1 HADD2.F32 R49, -RZ, R38.H0_H0 ;  /* 0x20000026ff319230 */ /* 0x000fe40000004100 */
[----:B------:R-:W-:Y:S01]  /*33d0*/  @!P1 HADD2.F32 R40, -RZ, R30.H1_H1 ;  /* 0x3000001eff289230 */ /* 0x000fe20000004100 */
[-C--:B------:R-:W-:Y:S01]  /*33e0*/  @!P1 FMUL.FTZ R5, R44, R41.reuse ;  /* 0x000000292c059220 */ /* 0x080fe20000410000 */
[--C-:B------:R-:W-:Y:S01]  /*33f0*/  @!P1 HADD2.F32 R30, -RZ, R31.reuse.H0_H0 ;  /* 0x2000001fff1e9230 */ /* 0x100fe20000004100 */
[----:B------:R-:W-:Y:S01]  /*3400*/  @!P1 FFMA.FTZ R52, R46, R41, -R52 ;  /* 0x000000292e349223 */ /* 0x000fe20000010834 */
[--C-:B------:R-:W-:Y:S01]  /*3410*/  @!P1 HADD2.F32 R41, -RZ, R36.reuse.H1_H1 ;  /* 0x30000024ff299230 */ /* 0x100fe20000004100 */
[----:B------:R-:W-:Y:S01]  /*3420*/  @!P1 FFMA.FTZ R5, R45, R46, R5 ;  /* 0x0000002e2d059223 */ /* 0x000fe20000010005 */
[----:B------:R-:W-:Y:S01]  /*3430*/  @!P1 HADD2.F32 R31, -RZ, R31.H1_H1 ;  /* 0x3000001fff1f9230 */ /* 0x000fe20000004100 */
[----:B------:R-:W-:Y:S01]  /*3440*/  @!P1 FMUL.FTZ R7, R39, R30 ;  /* 0x0000001e27079220 */ /* 0x000fe20000410000 */
[--C-:B------:R-:W-:Y:S01]  /*3450*/  @!P1 HADD2.F32 R48, -RZ, R51.reuse.H0_H0 ;  /* 0x20000033ff309230 */ /* 0x100fe20000004100 */
[C---:B------:R-:W-:Y:S01]  /*3460*/  @!P1 FMUL.FTZ R6, R41.reuse, R40 ;  /* 0x0000002829069220 */ /* 0x040fe20000410000 */
[----:B------:R-:W-:Y:S01]  /*3470*/  @!P1 HADD2.F32 R51, -RZ, R51.H1_H1 ;  /* 0x30000033ff339230 */ /* 0x000fe20000004100 */
[----:B------:R-:W-:Y:S01]  /*3480*/  @!P1 FMUL.FTZ R53, R41, R47 ;  /* 0x0000002f29359220 */ /* 0x000fe20000410000 */
[----:B------:R-:W-:Y:S01]  /*3490*/  @!P1 HADD2.F32 R45, -RZ, R36.H0_H0 ;  /* 0x20000024ff2d9230 */ /* 0x000fe20000004100 */
[----:B------:R-:W-:Y:S01]  /*34a0*/  @!P1 FMUL.FTZ R56, R39, R48 ;  /* 0x0000003027389220 */ /* 0x000fe20000410000 */
[--C-:B------:R-:W-:Y:S01]  /*34b0*/  @!P1 HADD2.F32 R36, -RZ, R37.reuse.H1_H1 ;  /* 0x30000025ff249230 */ /* 0x100fe20000004100 */
[----:B------:R-:W-:Y:S01]  /*34c0*/  @!P1 F2FP.PACK_AB R52, R5, R52 ;  /* 0x000000340534923e */ /* 0x000fe200000000ff */
[----:B------:R-:W-:Y:S01]  /*34d0*/  @!P1 HADD2.F32 R46, -RZ, R37.H0_H0 ;  /* 0x20000025ff2e9230 */ /* 0x000fe20000004100 */
[----:B------:R-:W-:Y:S02]  /*34e0*/  @!P1 FFMA.FTZ R6, R47, R45, R6 ;  /* 0x0000002d2f069223 */ /* 0x000fe40000010006 */
        /* <DEDUP_REMOVED lines=15> */
[----:B------:R1:W-:Y:S08]  /*35e0*/  ST.E.128 [R158.64+0x80], R32 ;  /* 0x000080209e007985 */ /* 0x0003f0000c101d06 */
        /* <DEDUP_REMOVED lines=39> */
[----:B------:R-:W-:Y:S01]  /*3860*/  @!P0 FFMA.FTZ R12, R51, R46, R12 ;  /* 0x0000002e330c8223 */ /* 0x000fe2000001000c */
[----:B------:R-:W-:Y:S01]  /*3870*/  @!P0 F2FP.PACK_AB R56, R11, R56 ;  /* 0x000000380b38823e */ /* 0x000fe200000000ff */
[----:B------:R-:W-:Y:S03]  /*3880*/  @!P0 FFMA.FTZ R53, R45, R40, -R53 ;  /* 0x000000282d358223 */ /* 0x000fe60000010835 */
[----:B------:R-:W-:Y:S02]  /*3890*/  @!P0 F2FP.PACK_AB R57, R12, R57 ;  /* 0x000000390c39823e */ /* 0x000fe400000000ff */
[----:B------:R-:W-:Y:S02]  /*38a0*/  @!P0 F2FP.PACK_AB R53, R10, R53 ;  /* 0x000000350a35823e */ /* 0x000fe400000000ff */
[----:B------:R-:W-:Y:S02]  /*38b0*/  @!P0 MOV R38, R56 ;  /* 0x0000003800268202 */ /* 0x000fe40000000f00 */
[----:B------:R-:W-:Y:S02]  /*38c0*/  @!P0 MOV R37, R53 ;  /* 0x0000003500258202 */ /* 0x000fe40000000f00 */
[----:B------:R-:W-:Y:S05]  /*38d0*/  @!P0 MOV R39, R57 ;  /* 0x0000003900278202 */ /* 0x000fea0000000f00 */
        /* <DEDUP_REMOVED lines=10> */
[--C-:B---3--:R-:W-:Y:S02]  /*3980*/  @!P1 HADD2.F32 R45, -RZ, R50.reuse.H0_H0 ;  /* 0x20000032ff2d9230 */ /* 0x108fe40000004100 */
[----:B------:R-:W-:Y:S02]  /*3990*/  @!P1 HADD2.F32 R47, -RZ, R50.H1_H1 ;  /* 0x30000032ff2f9230 */ /* 0x000fe40000004100 */
[----:B------:R-:W-:Y:S01]  /*39a0*/  @!P1 HADD2.F32 R48, -RZ, R51.H0_H0 ;  /* 0x20000033ff309230 */ /* 0x000fe20000004100 */
[C---:B------:R-:W-:Y:S01]  /*39b0*/  @!P1 FMUL.FTZ R52, R44.reuse, R45 ;  /* 0x0000002d2c349220 */ /* 0x040fe20000410000 */
[--C-:B----4-:R-:W-:Y:S02]  /*39c0*/  @!P1 HADD2.F32 R41, -RZ, R30.reuse.H0_H0 ;  /* 0x2000001eff299230 */ /* 0x110fe40000004100 */
[----:B------:R-:W-:Y:S02]  /*39d0*/  @!P1 HADD2.F32 R40, -RZ, R30.H1_H1 ;  /* 0x3000001eff289230 */ /* 0x000fe40000004100 */
[--C-:B------:R-:W-:Y:S01]  /*39e0*/  @!P1 HADD2.F32 R30, -RZ, R31.reuse.H0_H0 ;  /* 0x2000001fff1e9230 */ /* 0x100fe20000004100 */
[-C--:B------:R-:W-:Y:S01]  /*39f0*/  @!P1 FMUL.FTZ R13, R44, R41.reuse ;  /* 0x000000292c0d9220 */ /* 0x080fe20000410000 */
[----:B------:R-:W-:Y:S01]  /*3a00*/  @!P1 HADD2.F32 R31, -RZ, R31.H1_H1 ;  /* 0x3000001fff1f9230 */ /* 0x000fe20000004100 */
[----:B------:R-:W-:Y:S01]  /*3a10*/  @!P1 FFMA.FTZ R52, R46, R41, -R52 ;  /* 0x000000292e349223 */ /* 0x000fe20000010834 */
[----:B------:R-:W-:Y:S01]  /*3a20*/  @!P1 HADD2.F32 R41, -RZ, R36.H1_H1 ;  /* 0x30000024ff299230 */ /* 0x000fe20000004100 */
[----:B------:R-:W-:Y:S01]  /*3a30*/  @!P1 FFMA.FTZ R13, R45, R46, R13 ;  /* 0x0000002e2d0d9223 */ /* 0x000fe2000001000d */
[----:B------:R-:W-:Y:S02]  /*3a40*/  @!P1 HADD2.F32 R39, -RZ, R38.H1_H1 ;  /* 0x30000026ff279230 */ /* 0x000fe40000004100 */
[----:B------:R-:W-:Y:S01]  /*3a50*/  @!P1 HADD2.F32 R51, -RZ, R51.H1_H1 ;  /* 0x30000033ff339230 */ /* 0x000fe20000004100 */
[----:B------:R-:W-:Y:S01]  /*3a60*/  @!P1 FMUL.FTZ R14, R41, R40 ;  /* 0x00000028290e9220 */ /* 0x000fe20000410000 */
[----:B------:R-:W-:Y:S01]  /*3a70*/  @!P1 HADD2.F32 R45, -RZ, R36.H0_H0 ;  /* 0x20000024ff2d9230 */ /* 0x000fe20000004100 */
[----:B------:R-:W-:Y:S01]  /*3a80*/  @!P1 FMUL.FTZ R15, R39, R30 ;  /* 0x0000001e270f9220 */ /* 0x000fe20000410000 */
[--C-:B------:R-:W-:Y:S01]  /*3a90*/  @!P1 HADD2.F32 R36, -RZ, R37.reuse.H1_H1 ;  /* 0x30000025ff249230 */ /* 0x100fe20000004100 */
[----:B------:R-:W-:Y:S01]  /*3aa0*/  @!P1 FMUL.FTZ R53, R41, R47 ;  /* 0x0000002f29359220 */ /* 0x000fe20000410000 */
[----:B------:R-:W-:Y:S01]  /*3ab0*/  @!P1 HADD2.F32 R49, -RZ, R38.H0_H0 ;  /* 0x20000026ff319230 */ /* 0x000fe20000004100 */
[----:B------:R-:W-:Y:S01]  /*3ac0*/  @!P1 FMUL.FTZ R56, R39, R48 ;  /* 0x0000003027389220 */ /* 0x000fe20000410000 */
[----:B------:R-:W-:Y:S01]  /*3ad0*/  @!P1 F2FP.PACK_AB R52, R13, R52 ;  /* 0x000000340d34923e */ /* 0x000fe200000000ff */
[C---:B------:R-:W-:Y:S01]  /*3ae0*/  @!P1 FMUL.FTZ R57, R36.reuse, R51 ;  /* 0x0000003324399220 */ /* 0x040fe20000410000 */
[----:B------:R-:W-:Y:S01]  /*3af0*/  @!P1 HADD2.F32 R46, -RZ, R37.H0_H0 ;  /* 0x20000025ff2e9230 */ /* 0x000fe20000004100 */
[----:B------:R-:W-:Y:S01]  /*3b00*/  @!P1 FFMA.FTZ R14, R47, R45, R14 ;  /* 0x0000002d2f0e9223 */ /* 0x000fe2000001000e */
        /* <DEDUP_REMOVED lines=14> */
.L_x_7680:
[----:B------:R-:W-:Y:S05]  /*3bf0*/  BSYNC B0 ;  /* 0x0000000000007941 */ /* 0x000fea0003800000 */
.L_x_7679:
[----:B------:R-:W-:Y:S01]  /*3c00*/  BSSY B0, `(.L_x_7681) ;  /* 0x00000d0000007945 */ /* 0x000fe20003800000 */
[----:B------:R-:W-:-:S05]  /*3c10*/  @!P2 BRA `(.L_x_7682) ;  /* 0x00000ce00000a947 */ /* 0x000fca0003800000 */
[----:B------:R-:W-:Y:S02]  /*3c20*/  LEA R174, P1, R78, R106, 0x1 ;  /* 0x0000006a4eae7211 */ /* 0x000fe400078208ff */
[----:B------:R-:W-:Y:S02]  /*3c30*/  ISETP.GE.AND P0, PT, R26, R25, PT ;  /* 0x000000191a00720c */ /* 0x000fe40003f06270 */
[C---:B------:R-:W-:Y:S02]  /*3c40*/  SHF.L.U32 R173, R141.reuse, 0x1, RZ ;  /* 0x000000018dad7819 */ /* 0x040fe400000006ff */
[----:B------:R-:W-:Y:S02]  /*3c50*/  LEA.HI.X R175, R78, R107, R75, 0x1, P1 ;  /* 0x0000006b4eaf7211 */ /* 0x000fe400008f0c4b */
[-C--:B------:R-:W-:Y:S02]  /*3c60*/  IADD3 R56, P1, R54, R173.reuse, RZ ;  /* 0x000000ad36387210 */ /* 0x080fe40007f3e0ff */
[----:B------:R-:W-:Y:S01]  /*3c70*/  SHF.L.U64.HI R105, R141, 0x1, R125 ;  /* 0x000000018d697819 */ /* 0x000fe2000001027d */
[----:B------:R-:W2:Y:S01]  /*3c80*/  LD.E.128 R36, [R174.64] ;  /* 0x00000006ae247980 */ /* 0x000ea2000c101d00 */
[----:B------:R-:W-:Y:S02]  /*3c90*/  IADD3 R40, P2, R28, R173, RZ ;  /* 0x000000ad1c287210 */ /* 0x000fe40007f5e0ff */
[-C--:B------:R-:W-:Y:S02]  /*3ca0*/  IADD3.X R57, R55, R105.reuse, RZ, P1, !PT ;  /* 0x0000006937397210 */ /* 0x080fe40000ffe4ff */
[----:B------:R-:W-:Y:S02]  /*3cb0*/  IADD3.X R41, R29, R105, RZ, P2, !PT ;  /* 0x000000691d297210 */ /* 0x000fe400017fe4ff */
[----:B------:R-:W-:Y:S01]  /*3cc0*/  LEA R172, P2, R72, R158, 0x1 ;  /* 0x0000009e48ac7211 */ /* 0x000fe200078408ff */
[----:B------:R-:W3:Y:S01]  /*3cd0*/  @!P0 LD.E.64 R52, [R56.64] ;  /* 0x0000000638348980 */ /* 0x000ee2000c101b00 */
[----:B------:R-:W-:Y:S05]  /*3ce0*/  ISETP.GE.AND P1, PT, R22, R25, PT ;  /* 0x000000191600720c */ /* 0x000fea0003f26270 */
[----:B------:R-:W4:Y:S02]  /*3cf0*/  @!P0 LD.E.64 R30, [R40.64] ;  /* 0x00000006281e8980 */ /* 0x000f24000c101b00 */
[----:B-1--4-:R-:W-:Y:S01]  /*3d00*/  @!P0 HADD2.F32 R33, -RZ, R30.H0_H0 ;  /* 0x2000001eff218230 */ /* 0x012fe20000004100 */
        /* <DEDUP_REMOVED lines=105> */
[--C-:B------:R-:W-:Y:S02]  /*43a0*/  @!P0 HADD2.F32 R35, -RZ, R34.reuse.H1_H1 ;  /* 0x30000022ff238230 */ /* 0x100fe40000004100 */
        /* <DEDUP_REMOVED lines=8> */
[--C-:B------:R-:W-:Y:S01]  /*4430*/  @!P0 HADD2.F32 R43, -RZ, R32.reuse.H1_H1 ;  /* 0x30000020ff2b8230 */ /* 0x100fe20000004100 */
[----:B------:R-:W-:Y:S01]  /*4440*/  @!P0 FFMA.FTZ R9, R47, R48, R9 ;  /* 0x000000302f098223 */ /* 0x000fe20000010009 */
[--C-:B------:R-:W-:Y:S01]  /*4450*/  @!P0 HADD2.F32 R50, -RZ, R53.reuse.H0_H0 ;  /* 0x20000035ff328230 */ /* 0x100fe20000004100 */
[----:B------:R-:W-:Y:S01]  /*4460*/  @!P0 FMUL.FTZ R11, R35, R30 ;  /* 0x0000001e230b8220 */ /* 0x000fe20000410000 */
[----:B------:R-:W-:Y:S01]  /*4470*/  @!P0 HADD2.F32 R53, -RZ, R53.H1_H1 ;  /* 0x30000035ff358230 */ /* 0x000fe20000004100 */
[----:B------:R-:W-:Y:S01]  /*4480*/  @!P0 FMUL.FTZ R10, R43, R42 ;  /* 0x0000002a2b0a8220 */ /* 0x000fe20000410000 */
[----:B------:R-:W-:Y:S01]  /*4490*/  @!P0 HADD2.F32 R47, -RZ, R32.H0_H0 ;  /* 0x20000020ff2f8230 */ /* 0x000fe20000004100 */
[----:B------:R-:W-:Y:S01]  /*44a0*/  @!P0 FMUL.FTZ R164, R35, R50 ;  /* 0x0000003223a48220 */ /* 0x000fe20000410000 */
[--C-:B------:R-:W-:Y:S01]  /*44b0*/  @!P0 HADD2.F32 R32, -RZ, R33.reuse.H1_H1 ;  /* 0x30000021ff208230 */ /* 0x100fe20000004100 */
[----:B------:R-:W-:Y:S01]  /*44c0*/  @!P0 F2FP.PACK_AB R162, R9, R162 ;  /* 0x000000a209a2823e */ /* 0x000fe200000000ff */
[----:B------:R-:W-:Y:S01]  /*44d0*/  @!P0 HADD2.F32 R49, -RZ, R52.H1_H1 ;  /* 0x30000034ff318230 */ /* 0x000fe20000004100 */
[----:B------:R-:W-:Y:S01]  /*44e0*/  @!P0 FFMA.FTZ R164, R51, R30, -R164 ;  /* 0x0000001e33a48223 */ /* 0x000fe200000108a4 */
[----:B------:R-:W-:Y:S01]  /*44f0*/  @!P0 HADD2.F32 R48, -RZ, R33.H0_H0 ;  /* 0x20000021ff308230 */ /* 0x000fe20000004100 */
[C---:B------:R-:W-:Y:S01]  /*4500*/  @!P0 FMUL.FTZ R166, R32.reuse, R53 ;  /* 0x0000003520a68220 */ /* 0x040fe20000410000 */
[----:B------:R-:W-:Y:S01]  /*4510*/  @!P0 MOV R36, R162 ;  /* 0x000000a200248202 */ /* 0x000fe20000000f00 */
[-C--:B------:R-:W-:Y:S02]  /*4520*/  @!P0 FMUL.FTZ R12, R32, R31.reuse ;  /* 0x0000001f200c8220 */ /* 0x080fe40000410000 */
[----:B------:R-:W-:Y:S02]  /*4530*/  @!P0 FFMA.FTZ R166, R48, R31, -R166 ;  /* 0x0000001f30a68223 */ /* 0x000fe400000108a6 */
[----:B------:R-:W-:Y:S02]  /*4540*/  @!P0 FMUL.FTZ R105, R43, R49 ;  /* 0x000000312b698220 */ /* 0x000fe40000410000 */
[----:B------:R-:W-:Y:S02]  /*4550*/  @!P0 FFMA.FTZ R10, R49, R47, R10 ;  /* 0x0000002f310a8223 */ /* 0x000fe4000001000a */
[----:B------:R-:W-:Y:S02]  /*4560*/  @!P0 FFMA.FTZ R11, R50, R51, R11 ;  /* 0x00000033320b8223 */ /* 0x000fe4000001000b */
[----:B------:R-:W-:Y:S02]  /*4570*/  @!P0 FFMA.FTZ R105, R47, R42, -R105 ;  /* 0x0000002a2f698223 */ /* 0x000fe40000010869 */
[----:B------:R-:W-:Y:S01]  /*4580*/  @!P0 FFMA.FTZ R12, R53, R48, R12 ;  /* 0x00000030350c8223 */ /* 0x000fe2000001000c */
[----:B------:R-:W-:Y:S02]  /*4590*/  @!P0 F2FP.PACK_AB R164, R11, R164 ;  /* 0x000000a40ba4823e */ /* 0x000fe400000000ff */
        /* <DEDUP_REMOVED lines=17> */
[--C-:B------:R-:W-:Y:S01]  /*46b0*/  @!P1 HADD2.F32 R30, -RZ, R31.reuse.H0_H0 ;  /* 0x2000001fff1e9230 */ /* 0x100fe20000004100 */
[C---:B------:R-:W-:Y:S01]  /*46c0*/  @!P1 FMUL.FTZ R13, R46.reuse, R43 ;  /* 0x0000002b2e0d9220 */ /* 0x040fe20000410000 */
[----:B----4-:R-:W-:Y:S02]  /*46d0*/  @!P1 HADD2.F32 R47, -RZ, R56.H0_H0 ;  /* 0x20000038ff2f9230 */ /* 0x010fe40000004100 */
[----:B------:R-:W-:Y:S02]  /*46e0*/  @!P1 HADD2.F32 R41, -RZ, R36.H1_H1 ;  /* 0x30000024ff299230 */ /* 0x000fe40000004100 */
[----:B------:R-:W-:Y:S01]  /*46f0*/  @!P1 HADD2.F32 R39, -RZ, R38.H1_H1 ;  /* 0x30000026ff279230 */ /* 0x000fe20000004100 */
[----:B------:R-:W-:Y:S01]  /*4700*/  @!P1 FMUL.FTZ R162, R46, R47 ;  /* 0x0000002f2ea29220 */ /* 0x000fe20000410000 */
[----:B------:R-:W-:Y:S01]  /*4710*/  @!P1 HADD2.F32 R31, -RZ, R31.H1_H1 ;  /* 0x3000001fff1f9230 */ /* 0x000fe20000004100 */
[----:B------:R-:W-:Y:S01]  /*4720*/  @!P1 FFMA.FTZ R13, R47, R48, R13 ;  /* 0x000000302f0d9223 */ /* 0x000fe2000001000d */
[----:B------:R-:W-:Y:S01]  /*4730*/  @!P1 HADD2.F32 R49, -RZ, R56.H1_H1 ;  /* 0x30000038ff319230 */ /* 0x000fe20000004100 */
[----:B------:R-:W-:Y:S01]  /*4740*/  @!P1 FMUL.FTZ R14, R41, R42 ;  /* 0x0000002a290e9220 */ /* 0x000fe20000410000 */
[--C-:B------:R-:W-:Y:S01]  /*4750*/  @!P1 HADD2.F32 R50, -RZ, R57.reuse.H0_H0 ;  /* 0x20000039ff329230 */ /* 0x100fe20000004100 */
[----:B------:R-:W-:Y:S01]  /*4760*/  @!P1 FMUL.FTZ R15, R39, R30 ;  /* 0x0000001e270f9220 */ /* 0x000fe20000410000 */
[----:B------:R-:W-:Y:S01]  /*4770*/  @!P1 HADD2.F32 R53, -RZ, R57.H1_H1 ;  /* 0x30000039ff359230 */ /* 0x000fe20000004100 */
[----:B------:R-:W-:Y:S01]  /*4780*/  @!P1 FFMA.FTZ R162, R48, R43, -R162 ;  /* 0x0000002b30a29223 */ /* 0x000fe200000108a2 */
        /* <DEDUP_REMOVED lines=23> */
.L_x_7682:
[----:B------:R-:W-:Y:S05]  /*4900*/  BSYNC B0 ;  /* 0x0000000000007941 */ /* 0x000fea0003800000 */
.L_x_7681:
[C---:B------:R-:W-:Y:S01]  /*4910*/  ISETP.GE.AND P0, PT, R138.reuse, R167, PT ;  /* 0x000000a78a00720c */ /* 0x040fe20003f06270 */
[----:B------:R-:W-:Y:S03]  /*4920*/  BSSY B0, `(.L_x_7683) ;  /* 0x00000d2000007945 */ /* 0x000fe60003800000 */
[----:B------:R-:W-:Y:S11]  /*4930*/  ISETP.GE.AND P0, PT, R138, R163, !P0 ;  /* 0x000000a38a00720c */ /* 0x000ff60004706270 */
[----:B------:R-:W-:Y:S02]  /*4940*/  @!UPT UIADD3 URZ, URZ, URZ, URZ ;  /* 0x0000003f3f3ff290 */ /* 0x000fe4000fffe03f */
[----:B------:R-:W-:-:S05]  /*4950*/  @!P0 BRA `(.L_x_7684) ;  /* 0x00000ce000008947 */ /* 0x000fca0003800000 */
[----:B------:R-:W-:Y:S02]  /*4960*/  LEA R174, P1, R80, R106, 0x1 ;  /* 0x0000006a50ae7211 */ /* 0x000fe400078208ff */
[----:B------:R-:W-:Y:S02]  /*4970*/  ISETP.GE.AND P0, PT, R26, R25, PT ;  /* 0x000000191a00720c */ /* 0x000fe40003f06270 */
[C---:B-1----:R-:W-:Y:S02]  /*4980*/  SHF.L.U32 R173, R137.reuse, 0x1, RZ ;  /* 0x0000000189ad7819 */ /* 0x042fe400000006ff */
        /* <DEDUP_REMOVED lines=203> */
.L_x_7684:
[----:B------:R-:W-:Y:S05]  /*5640*/  BSYNC B0 ;  /* 0x0000000000007941 */ /* 0x000fea0003800000 */
.L_x_7683:
[C---:B------:R-:W-:Y:S01]  /*5650*/  ISETP.GE.AND P0, PT, R136.reuse, R167, PT ;  /* 0x000000a78800720c */ /* 0x040fe20003f06270 */
[----:B------:R-:W-:Y:S03]  /*5660*/  BSSY B0, `(.L_x_7685) ;  /* 0x00000d4000007945 */ /* 0x000fe60003800000 */
[----:B------:R-:W-:Y:S11]  /*5670*/  ISETP.GE.AND P0, PT, R136, R163, !P0 ;  /* 0x000000a38800720c */ /* 0x000ff60004706270 */
[----:B------:R-:W-:Y:S02]  /*5680*/  @!UPT UIADD3 URZ, URZ, URZ, URZ ;  /* 0x0000003f3f3ff290 */ /* 0x000fe4000fffe03f */
[----:B------:R-:W-:-:S05]  /*5690*/  @!P0 BRA `(.L_x_7686) ;  /* 0x00000d0000008947 */ /* 0x000fca0003800000 */
[----:B------:R-:W-:Y:S01]  /*56a0*/  IMAD R49, R161, 0x60, RZ ;  /* 0x00000060a1317824 */ /* 0x000fe200078e02ff */
[----:B------:R-:W-:Y:S01]  /*56b0*/  ISETP.GE.AND P0, PT, R26, R25, PT ;  /* 0x000000191a00720c */ /* 0x000fe20003f06270 */
[----:B------:R-:W-:Y:S01]  /*56c0*/  IMAD.WIDE.U32 R50, R160, 0x60, R106 ;  /* 0x00000060a0327825 */ /* 0x000fe200078e006a */
[C---:B------:R-:W-:Y:S02]  /*56d0*/  SHF.L.U32 R9, R135.reuse, 0x1, RZ ;  /* 0x0000000187097819 */ /* 0x040fe400000006ff */
[----:B------:R-:W-:Y:S01]  /*56e0*/  SHF.L.U64.HI R7, R135, 0x1, R122 ;  /* 0x0000000187077819 */ /* 0x000fe2000001027a */
[----:B------:R-:W-:Y:S01]  /*56f0*/  IMAD R57, R169, 0x60, RZ ;  /* 0x00000060a9397824 */ /* 0x000fe200078e02ff */
[----:B------:R-:W-:Y:S01]  /*5700*/  IADD3 R51, R51, R49, RZ ;  /* 0x0000003133337210 */ /* 0x000fe20007ffe0ff */
[----:B------:R-:W-:Y:S01]  /*5710*/  IMAD.WIDE.U32 R48, R168, 0x60, R158 ;  /* 0x00000060a8307825 */ /* 0x000fe200078e009e */
[-C--:B------:R-:W-:Y:S02]  /*5720*/  IADD3 R46, P1, R54, R9.reuse, RZ ;  /* 0x00000009362e7210 */ /* 0x080fe40007f3e0ff */
[----:B------:R-:W-:Y:S01]  /*5730*/  IADD3 R30, P2, R28, R9, RZ ;  /* 0x000000091c1e7210 */ /* 0x000fe20007f5e0ff */
[----:B------:R-:W2:Y:S01]  /*5740*/  LD.E.128 R12, [R50.64] ;  /* 0x00000006320c7980 */ /* 0x000ea2000c101d00 */
[-C--:B------:R-:W-:Y:S02]  /*5750*/  IADD3.X R47, R55, R7.reuse, RZ, P1, !PT ;  /* 0x00000007372f7210 */ /* 0x080fe40000ffe4ff */
[----:B------:R-:W-:Y:S02]  /*5760*/  IADD3.X R31, R29, R7, RZ, P2, !PT ;  /* 0x000000071d1f7210 */ /* 0x000fe400017fe4ff */
[----:B------:R-:W-:Y:S02]  /*5770*/  IADD3 R49, R49, R57, RZ ;  /* 0x0000003931317210 */ /* 0x000fe40007ffe0ff */
[----:B------:R-:W-:Y:S01]  /*5780*/  ISETP.GE.AND P1, PT, R22, R25, PT ;  /* 0x000000191600720c */ /* 0x000fe20003f26270 */
[----:B------:R-:W3:Y:S06]  /*5790*/  @!P0 LD.E.64 R44, [R46.64] ;  /* 0x000000062e2c8980 */ /* 0x000eec000c101b00 */
[----:B------:R-:W4:Y:S01]  /*57a0*/  @!P0 LD.E.64 R10, [R30.64] ;  /* 0x000000061e0a8980 */ /* 0x000f22000c101b00 */
[--C-:B---3--:R-:W-:Y:S01]  /*57b0*/  @!P0 HADD2.F32 R41, -RZ, R44.reuse.H0_H0 ;  /* 0x2000002cff298230 */ /* 0x108fe20000004100 */
[----:B-12---:R-:W-:Y:S01]  /*57c0*/  @!P0 MOV R34, R12 ;  /* 0x0000000c00228202 */ /* 0x006fe20000000f00 */
[----:B------:R-:W-:Y:S01]  /*57d0*/  @!P0 HADD2.F32 R40, -RZ, R44.H1_H1 ;  /* 0x3000002cff288230 */ /* 0x000fe20000004100 */
[----:B------:R-:W-:Y:S01]  /*57e0*/  @!P0 MOV R32, R13 ;  /* 0x0000000d00208202 */ /* 0x000fe20000000f00 */
[--C-:B------:R-:W-:Y:S02]  /*57f0*/  @!P0 HADD2.F32 R42, -RZ, R45.reuse.H0_H0 ;  /* 0x2000002dff2a8230 */ /* 0x100fe40000004100 */
[----:B------:R-:W-:Y:S02]  /*5800*/  @!P0 HADD2.F32 R36, -RZ, R34.H1_H1 ;  /* 0x30000022ff248230 */ /* 0x000fe40000004100 */
[----:B----4-:R-:W-:Y:S02]  /*5810*/  @!P0 HADD2.F32 R33, -RZ, R10.H0_H0 ;  /* 0x2000000aff218230 */ /* 0x010fe40000004100 */
        /* <DEDUP_REMOVED lines=8> */
[----:B------:R-:W-:Y:S02]  /*58a0*/  @!P0 HADD2.F32 R16, -RZ, R10.H1_H1 ;  /* 0x3000000aff108230 */ /* 0x000fe40000004100 */
[----:B------:R-:W-:Y:S02]  /*58b0*/  @!P0 HADD2.F32 R37, -RZ, R32.H1_H1 ;  /* 0x30000020ff258230 */ /* 0x000fe40000004100 */
[--C-:B------:R-:W-:Y:S01]  /*58c0*/  @!P0 HADD2.F32 R10, -RZ, R11.reuse.H0_H0 ;  /* 0x2000000bff0a8230 */ /* 0x100fe20000004100 */
[----:B------:R-:W-:Y:S01]  /*58d0*/  @!P0 F2FP.PACK_AB R7, R0, R7 ;  /* 0x000000070007823e */ /* 0x000fe200000000ff */
[----:B------:R-:W-:Y:S01]  /*58e0*/  @!P0 HADD2.F32 R35, -RZ, R34.H1_H1 ;  /* 0x30000022ff238230 */ /* 0x000fe20000004100 */
[C---:B------:R-:W-:Y:S01]  /*58f0*/  @!P0 FMUL.FTZ R2, R37.reuse, R16 ;  /* 0x0000001025028220 */ /* 0x040fe20000410000 */
[----:B------:R-:W-:Y:S01]  /*5900*/  @!P0 HADD2.F32 R11, -RZ, R11.H1_H1 ;  /* 0x3000000bff0b8230 */ /* 0x000fe20000004100 */
[----:B------:R-:W-:Y:S01]  /*5910*/  @!P0 FMUL.FTZ R9, R37, R40 ;  /* 0x0000002825098220 */ /* 0x000fe20000410000 */
[----:B------:R-:W-:Y:S01]  /*5920*/  @!P0 HADD2.F32 R41, -RZ, R32.H0_H0 ;  /* 0x20000020ff298230 */ /* 0x000fe20000004100 */
[C---:B------:R-:W-:Y:S01]  /*5930*/  @!P0 FMUL.FTZ R3, R35.reuse, R10 ;  /* 0x0000000a23038220 */ /* 0x040fe20000410000 */
[--C-:B------:R-:W-:Y:S01]  /*5940*/  @!P0 HADD2.F32 R32, -RZ, R33.reuse.H1_H1 ;  /* 0x30000021ff208230 */ /* 0x100fe20000004100 */
[----:B------:R-:W-:Y:S01]  /*5950*/  @!P0 FMUL.FTZ R6, R35, R42 ;  /* 0x0000002a23068220 */ /* 0x000fe20000410000 */
        /* <DEDUP_REMOVED lines=27> */
[----:B------:R-:W-:Y:S02]  /*5b10*/  @!P1 HADD2.F32 R15, -RZ, R14.H1_H1 ;  /* 0x3000000eff0f9230 */ /* 0x000fe40000004100 */
[--C-:B---3--:R-:W-:Y:S02]  /*5b20*/  @!P1 HADD2.F32 R36, -RZ, R10.reuse.H0_H0 ;  /* 0x2000000aff249230 */ /* 0x108fe40000004100 */
[----:B------:R-:W-:Y:S02]  /*5b30*/  @!P1 HADD2.F32 R16, -RZ, R10.H1_H1 ;  /* 0x3000000aff109230 */ /* 0x000fe40000004100 */
[----:B------:R-:W-:Y:S01]  /*5b40*/  @!P1 HADD2.F32 R41, -RZ, R37.H0_H0 ;  /* 0x20000025ff299230 */ /* 0x000fe20000004100 */
[----:B------:R-:W-:Y:S01]  /*5b50*/  @!P1 FMUL.FTZ R5, R39, R36 ;  /* 0x0000002427059220 */ /* 0x000fe20000410000 */
[----:B----4-:R-:W-:Y:S01]  /*5b60*/  @!P1 HADD2.F32 R38, -RZ, R42.H0_H0 ;  /* 0x2000002aff269230 */ /* 0x010fe20000004100 */
[----:B------:R-:W-:Y:S01]  /*5b70*/  @!P1 FMUL.FTZ R6, R15, R16 ;  /* 0x000000100f069220 */ /* 0x000fe20000410000 */
[----:B------:R-:W-:Y:S02]  /*5b80*/  @!P1 HADD2.F32 R7, -RZ, R13.H1_H1 ;  /* 0x3000000dff079230 */ /* 0x000fe40000004100 */
[----:B------:R-:W-:Y:S01]  /*5b90*/  @!P1 HADD2.F32 R9, -RZ, R14.H0_H0 ;  /* 0x2000000eff099230 */ /* 0x000fe20000004100 */
[----:B------:R-:W-:Y:S01]  /*5ba0*/  @!P1 FMUL.FTZ R52, R39, R38 ;  /* 0x0000002627349220 */ /* 0x000fe20000410000 */
[----:B------:R-:W-:Y:S01]  /*5bb0*/  @!P1 HADD2.F32 R10, -RZ, R11.H0_H0 ;  /* 0x2000000bff0a9230 */ /* 0x000fe20000004100 */
[----:B------:R-:W-:Y:S01]  /*5bc0*/  @!P1 FFMA.FTZ R5, R38, R41, R5 ;  /* 0x0000002926059223 */ /* 0x000fe20000010005 */
[----:B------:R-:W-:Y:S01]  /*5bd0*/  @!P1 HADD2.F32 R40, -RZ, R42.H1_H1 ;  /* 0x3000002aff289230 */ /* 0x000fe20000004100 */
[----:B------:R-:W-:Y:S01]  /*5be0*/  @!P1 FFMA.FTZ R52, R41, R36, -R52 ;  /* 0x0000002429349223 */ /* 0x000fe20000010834 */
[----:B------:R-:W-:Y:S02]  /*5bf0*/  @!P1 HADD2.F32 R42, -RZ, R43.H0_H0 ;  /* 0x2000002bff2a9230 */ /* 0x000fe40000004100 */
[--C-:B------:R-:W-:Y:S01]  /*5c00*/  @!P1 HADD2.F32 R8, -RZ, R12.reuse.H1_H1 ;  /* 0x3000000cff089230 */ /* 0x100fe20000004100 */
[----:B------:R-:W-:Y:S01]  /*5c10*/  @!P1 FMUL.FTZ R53, R15, R40 ;  /* 0x000000280f359220 */ /* 0x000fe20000410000 */
[----:B------:R-:W-:Y:S01]  /*5c20*/  @!P1 HADD2.F32 R11, -RZ, R11.H1_H1 ;  /* 0x3000000bff0b9230 */ /* 0x000fe20000004100 */
[C---:B------:R-:W-:Y:S01]  /*5c30*/  @!P1 FMUL.FTZ R56, R7.reuse, R42 ;  /* 0x0000002a07389220 */ /* 0x040fe20000410000 */
[----:B------:R-:W-:Y:S01]  /*5c40*/  @!P1 HADD2.F32 R43, -RZ, R43.H1_H1 ;  /* 0x3000002bff2b9230 */ /* 0x000fe20000004100 */
[----:B------:R-:W-:Y:S01]  /*5c50*/  @!P1 FMUL.FTZ R7, R7, R10 ;  /* 0x0000000a07079220 */ /* 0x000fe20000410000 */
[----:B------:R-:W-:Y:S01]  /*5c60*/  @!P1 HADD2.F32 R41, -RZ, R13.H0_H0 ;  /* 0x2000000dff299230 */ /* 0x000fe20000004100 */
[----:B------:R-:W-:Y:S01]  /*5c70*/  @!P1 FFMA.FTZ R6, R40, R9, R6 ;  /* 0x0000000928069223 */ /* 0x000fe20000010006 */
[----:B------:R-:W-:Y:S01]  /*5c80*/  @!P1 HADD2.F32 R38, -RZ, R12.H0_H0 ;  /* 0x2000000cff269230 */ /* 0x000fe20000004100 */
[C---:B------:R-:W-:Y:S01]  /*5c90*/  @!P1 FMUL.FTZ R57, R8.reuse, R43 ;  /* 0x0000002b08399220 */ /* 0x040fe20000410000 */
[----:B------:R-:W-:Y:S01]  /*5ca0*/  @!P1 F2FP.PACK_AB R52, R5, R52 ;  /* 0x000000340534923e */ /* 0x000fe200000000ff */
[----:B------:R-:W-:Y:S02]  /*5cb0*/  @!P1 FMUL.FTZ R8, R8, R11 ;  /* 0x0000000b08089220 */ /* 0x000fe40000410000 */
[----:B------:R-:W-:Y:S01]  /*5cc0*/  @!P1 FFMA.FTZ R7, R42, R41, R7 ;  /* 0x000000292a079223 */ /* 0x000fe20000010007 */
        /* <DEDUP_REMOVED lines=17> */
[----:B------:R-:W-:Y:S03]  /*5de0*/  @!P0 MOV R11, R13 ;  /* 0x0000000d000b8202 */ /* 0x000fe60000000f00 */
[--C-:B------:R-:W-:Y:S02]  /*5df0*/  @!P0 HADD2.F32 R37, -RZ, R25.reuse.H1_H1 ;  /* 0x30000019ff258230 */ /* 0x100fe40000004100 */
[----:B------:R-:W-:Y:S01]  /*5e00*/  @!P0 HADD2.F32 R41, -RZ, R25.H0_H0 ;  /* 0x20000019ff298230 */ /* 0x000fe20000004100 */
[----:B------:R-:W-:Y:S01]  /*5e10*/  @!P0 MOV R25, R14 ;  /* 0x0000000e00198202 */ /* 0x000fe20000000f00 */
[----:B---3--:R-:W-:Y:S02]  /*5e20*/  @!P0 HADD2.F32 R38, -RZ, R44.H0_H0 ;  /* 0x2000002cff268230 */ /* 0x008fe40000004100 */
[----:B------:R-:W-:Y:S02]  /*5e30*/  @!P0 HADD2.F32 R43, -RZ, R45.H0_H0 ;  /* 0x2000002dff2b8230 */ /* 0x000fe40000004100 */
[----:B-1----:R-:W-:Y:S01]  /*5e40*/  @!P0 HADD2.F32 R32, -RZ, R25.H1_H1 ;  /* 0x30000019ff208230 */ /* 0x002fe20000004100 */
[C---:B------:R-:W-:Y:S01]  /*5e50*/  @!P0 FMUL.FTZ R53, R37.reuse, R38 ;  /* 0x0000002625358220 */ /* 0x040fe20000410000 */
[--C-:B----4-:R-:W-:Y:S02]  /*5e60*/  @!P0 HADD2.F32 R16, -RZ, R6.reuse.H0_H0 ;  /* 0x20000006ff108230 */ /* 0x110fe40000004100 */
[----:B------:R-:W-:Y:S01]  /*5e70*/  @!P0 HADD2.F32 R8, -RZ, R6.H1_H1 ;  /* 0x30000006ff088230 */ /* 0x000fe20000004100 */
[----:B------:R-:W-:Y:S01]  /*5e80*/  @!P0 FMUL.FTZ R57, R32, R43 ;  /* 0x0000002b20398220 */ /* 0x000fe20000410000 */
[--C-:B------:R-:W-:Y:S01]  /*5e90*/  @!P0 HADD2.F32 R9, -RZ, R7.reuse.H0_H0 ;  /* 0x20000007ff098230 */ /* 0x100fe20000004100 */
[-C--:B------:R-:W-:Y:S01]  /*5ea0*/  @!P0 FMUL.FTZ R6, R37, R16.reuse ;  /* 0x0000001025068220 */ /* 0x080fe20000410000 */
[----:B------:R-:W-:Y:S01]  /*5eb0*/  @!P0 HADD2.F32 R40, -RZ, R44.H1_H1 ;  /* 0x3000002cff288230 */ /* 0x000fe20000004100 */
[----:B------:R-:W-:Y:S01]  /*5ec0*/  @!P0 FFMA.FTZ R53, R41, R16, -R53 ;  /* 0x0000001029358223 */ /* 0x000fe20000010835 */
[----:B------:R-:W-:Y:S01]  /*5ed0*/  @!P0 HADD2.F32 R10, -RZ, R7.H1_H1 ;  /* 0x30000007ff0a8230 */ /* 0x000fe20000004100 */
[----:B------:R-:W-:Y:S01]  /*5ee0*/  @!P0 FFMA.FTZ R6, R38, R41, R6 ;  /* 0x0000002926068223 */ /* 0x000fe20000010006 */
[--C-:B------:R-:W-:Y:S01]  /*5ef0*/  @!P0 HADD2.F32 R7, -RZ, R11.reuse.H1_H1 ;  /* 0x3000000bff078230 */ /* 0x100fe20000004100 */
[----:B------:R-:W-:Y:S01]  /*5f00*/  @!P0 MOV R16, R15 ;  /* 0x0000000f00108202 */ /* 0x000fe20000000f00 */
[----:B------:R-:W-:Y:S02]  /*5f10*/  @!P0 HADD2.F32 R41, -RZ, R11.H0_H0 ;  /* 0x2000000bff298230 */ /* 0x000fe40000004100 */
[----:B------:R-:W-:Y:S01]  /*5f20*/  @!P0 F2FP.PACK_AB R6, R6, R53 ;  /* 0x000000350606823e */ /* 0x000fe200000000ff */
[C---:B------:R-:W-:Y:S01]  /*5f30*/  @!P0 FMUL.FTZ R52, R7.reuse, R40 ;  /* 0x0000002807348220 */ /* 0x040fe20000410000 */
[--C-:B------:R-:W-:Y:S01]  /*5f40*/  @!P0 HADD2.F32 R11, -RZ, R16.reuse.H1_H1 ;  /* 0x30000010ff0b8230 */ /* 0x100fe20000004100 */
[-C--:B------:R-:W-:Y:S01]  /*5f50*/  @!P0 FMUL.FTZ R7, R7, R8.reuse ;  /* 0x0000000807078220 */ /* 0x080fe20000410000 */
[----:B------:R-:W-:Y:S01]  /*5f60*/  @!P0 HADD2.F32 R38, -RZ, R25.H0_H0 ;  /* 0x20000019ff268230 */ /* 0x000fe20000004100 */
[----:B------:R-:W-:Y:S01]  /*5f70*/  @!P0 FFMA.FTZ R52, R41, R8, -R52 ;  /* 0x0000000829348223 */ /* 0x000fe20000010834 */
[----:B------:R-:W-:Y:S01]  /*5f80*/  @!P0 HADD2.F32 R42, -RZ, R45.H1_H1 ;  /* 0x3000002dff2a8230 */ /* 0x000fe20000004100 */
[----:B------:R-:W-:Y:S01]  /*5f90*/  @!P0 FMUL.FTZ R8, R32, R9 ;  /* 0x0000000920088220 */ /* 0x000fe20000410000 */
[----:B------:R-:W-:Y:S01]  /*5fa0*/  @!P0 HADD2.F32 R45, -RZ, R16.H0_H0 ;  /* 0x20000010ff2d8230 */ /* 0x000fe20000004100 */
[----:B------:R-:W-:Y:S01]  /*5fb0*/  @!P0 FFMA.FTZ R7, R40, R41, R7 ;  /* 0x0000002928078223 */ /* 0x000fe20000010007 */
[----:B------:R-:W-:Y:S01]  /*5fc0*/  @!P0 MOV R12, R6 ;  /* 0x00000006000c8202 */ /* 0x000fe20000000f00 */
[----:B------:R-:W-:Y:S02]  /*5fd0*/  @!P0 FMUL.FTZ R56, R11, R42 ;  /* 0x0000002a0b388220 */ /* 0x000fe40000410000 */
[----:B------:R-:W-:Y:S01]  /*5fe0*/  @!P0 FFMA.FTZ R57, R38, R9, -R57 ;  /* 0x0000000926398223 */ /* 0x000fe20000010839 */
[----:B------:R-:W-:Y:S01]  /*5ff0*/  @!P0 F2FP.PACK_AB R7, R7, R52 ;  /* 0x000000340707823e */ /* 0x000fe200000000ff */
[----:B------:R-:W-:Y:S02]  /*6000*/  @!P0 FMUL.FTZ R9, R11, R10 ;  /* 0x0000000a0b098220 */ /* 0x000fe40000410000 */
[----:B------:R-:W-:Y:S01]  /*6010*/  @!P0 FFMA.FTZ R8, R43, R38, R8 ;  /* 0x000000262b088223 */ /* 0x000fe20000010008 */
[----:B------:R-:W-:Y:S01]  /*6020*/  @!P0 MOV R13, R7 ;  /* 0x00000007000d8202 */ /* 0x000fe20000000f00 */
[----:B------:R-:W-:Y:S02]  /*6030*/  @!P0 FFMA.FTZ R56, R45, R10, -R56 ;  /* 0x0000000a2d388223 */ /* 0x000fe40000010838 */
[----:B------:R-:W-:Y:S01]  /*6040*/  @!P0 FFMA.FTZ R9, R42, R45, R9 ;  /* 0x0000002d2a098223 */ /* 0x000fe20000010009 */
[----:B------:R-:W-:Y:S04]  /*6050*/  @!P0 F2FP.PACK_AB R8, R8, R57 ;  /* 0x000000390808823e */ /* 0x000fe800000000ff */
[----:B------:R-:W-:Y:S02]  /*6060*/  @!P0 F2FP.PACK_AB R9, R9, R56 ;  /* 0x000000380909823e */ /* 0x000fe400000000ff */
[----:B------:R-:W-:Y:S02]  /*6070*/  @!P0 MOV R14, R8 ;  /* 0x00000008000e8202 */ /* 0x000fe40000000f00 */
[----:B------:R-:W-:Y:S05]  /*6080*/  @!P0 MOV R15, R9 ;  /* 0x00000009000f8202 */ /* 0x000fea0000000f00 */
[----:B------:R1:W-:Y:S08]  /*6090*/  ST.E.128 [R48.64+0x100], R12 ;  /* 0x0001000c30007985 */ /* 0x0003f0000c101d06 */
[----:B------:R-:W2:Y:S08]  /*60a0*/  LD.E.128 R32, [R50.64+0x180] ;  /* 0x0001800632207980 */ /* 0x000eb0000c101d00 */
[----:B------:R-:W3:Y:S06]  /*60b0*/  @!P1 LD.E.64 R6, [R30.64+0xc0] ;  /* 0x0000c0061e069980 */ /* 0x000eec000c101b00 */
[----:B------:R-:W4:Y:S01]  /*60c0*/  @!P1 LD.E.64 R46, [R46.64+0xc0] ;  /* 0x0000c0062e2e9980 */ /* 0x000f22000c101b00 */
[----:B--2---:R-:W-:Y:S02]  /*60d0*/  @!P1 MOV R25, R32 ;  /* 0x0000002000199202 */ /* 0x004fe40000000f00 */
[----:B------:R-:W-:Y:S02]  /*60e0*/  @!P1 MOV R11, R33 ;  /* 0x00000021000b9202 */ /* 0x000fe40000000f00 */
[----:B-1----:R-:W-:Y:S01]  /*60f0*/  @!P1 MOV R13, R34 ;  /* 0x00000022000d9202 */ /* 0x002fe20000000f00 */
[--C-:B------:R-:W-:Y:S01]  /*6100*/  @!P1 HADD2.F32 R37, -RZ, R25.reuse.H1_H1 ;  /* 0x30000019ff259230 */ /* 0x100fe20000004100 */
[----:B------:R-:W-:Y:S01]  /*6110*/  @!P1 MOV R12, R35 ;  /* 0x00000023000c9202 */ /* 0x000fe20000000f00 */
[----:B------:R-:W-:Y:S02]  /*6120*/  @!P1 HADD2.F32 R41, -RZ, R25.H0_H0 ;  /* 0x20000019ff299230 */ /* 0x000fe40000004100 */
[--C-:B---3--:R-:W-:Y:S02]  /*6130*/  @!P1 HADD2.F32 R16, -RZ, R6.reuse.H0_H0 ;  /* 0x20000006ff109230 */ /* 0x108fe40000004100 */
[----:B------:R-:W-:Y:S02]  /*6140*/  @!P1 HADD2.F32 R8, -RZ, R6.H1_H1 ;  /* 0x30000006ff089230 */ /* 0x000fe40000004100 */
[--C-:B------:R-:W-:Y:S01]  /*6150*/  @!P1 HADD2.F32 R9, -RZ, R7.reuse.H0_H0 ;  /* 0x20000007ff099230 */ /* 0x100fe20000004100 */
[C---:B------:R-:W-:Y:S01]  /*6160*/  @!P1 FMUL.FTZ R6, R37.reuse, R16 ;  /* 0x0000001025069220 */ /* 0x040fe20000410000 */
[--C-:B----4-:R-:W-:Y:S02]  /*6170*/  @!P1 HADD2.F32 R38, -RZ, R46.reuse.H0_H0 ;  /* 0x2000002eff269230 */ /* 0x110fe40000004100 */
[----:B------:R-:W-:Y:S02]  /*6180*/  @!P1 HADD2.F32 R10, -RZ, R7.H1_H1 ;  /* 0x30000007ff0a9230 */ /* 0x000fe40000004100 */
[----:B------:R-:W-:Y:S01]  /*6190*/  @!P1 HADD2.F32 R40, -RZ, R46.H1_H1 ;  /* 0x3000002eff289230 */ /* 0x000fe20000004100 */
[----:B------:R-:W-:Y:S01]  /*61a0*/  @!P1 FMUL.FTZ R51, R37, R38 ;  /* 0x0000002625339220 */ /* 0x000fe20000410000 */
[----:B------:R-:W-:Y:S01]  /*61b0*/  @!P1 HADD2.F32 R7, -RZ, R11.H1_H1 ;  /* 0x3000000bff079230 */ /* 0x000fe20000004100 */
[----:B------:R-:W-:Y:S01]  /*61c0*/  @!P1 FFMA.FTZ R6, R38, R41, R6 ;  /* 0x0000002926069223 */ /* 0x000fe20000010006 */
[----:B------:R-:W-:Y:S01]  /*61d0*/  @!P1 HADD2.F32 R43, -RZ, R47.H0_H0 ;  /* 0x2000002fff2b9230 */ /* 0x000fe20000004100 */
[----:B------:R-:W-:Y:S01]  /*61e0*/  @!P1 FFMA.FTZ R51, R41, R16, -R51 ;  /* 0x0000001029339223 */ /* 0x000fe20000010833 */
[----:B------:R-:W-:Y:S01]  /*61f0*/  @!P1 HADD2.F32 R14, -RZ, R13.H1_H1 ;  /* 0x3000000dff0e9230 */ /* 0x000fe20000004100 */
[C---:B------:R-:W-:Y:S01]  /*6200*/  @!P1 FMUL.FTZ R50, R7.reuse, R40 ;  /* 0x0000002807329220 */ /* 0x040fe20000410000 */
[----:B------:R-:W-:Y:S01]  /*6210*/  @!P1 HADD2.F32 R41, -RZ, R11.H0_H0 ;  /* 0x2000000bff299230 */ /* 0x000fe20000004100 */
[-C--:B------:R-:W-:Y:S01]  /*6220*/  @!P1 FMUL.FTZ R7, R7, R8.reuse ;  /* 0x0000000807079220 */ /* 0x080fe20000410000 */
[----:B------:R-:W-:Y:S01]  /*6230*/  @!P1 HADD2.F32 R42, -RZ, R47.H1_H1 ;  /* 0x3000002fff2a9230 */ /* 0x000fe20000004100 */
[----:B------:R-:W-:Y:S01]  /*6240*/  @!P1 FMUL.FTZ R53, R14, R43 ;  /* 0x0000002b0e359220 */ /* 0x000fe20000410000 */
[----:B------:R-:W-:Y:S01]  /*6250*/  @!P1 HADD2.F32 R38, -RZ, R13.H0_H0 ;  /* 0x2000000dff269230 */ /* 0x000fe20000004100 */
[----:B------:R-:W-:Y:S01]  /*6260*/  @!P1 FFMA.FTZ R50, R41, R8, -R50 ;  /* 0x0000000829329223 */ /* 0x000fe20000010832 */
[----:B------:R-:W-:Y:S01]  /*6270*/  @!P1 F2FP.PACK_AB R6, R6, R51 ;  /* 0x000000330606923e */ /* 0x000fe200000000ff */
[-C--:B------:R-:W-:Y:S01]  /*6280*/  @!P1 FMUL.FTZ R8, R14, R9.reuse ;  /* 0x000000090e089220 */ /* 0x080fe20000410000 */
[--C-:B------:R-:W-:Y:S01]  /*6290*/  @!P1 HADD2.F32 R11, -RZ, R12.reuse.H1_H1 ;  /* 0x3000000cff0b9230 */ /* 0x100fe20000004100 */
[----:B------:R-:W-:Y:S01]  /*62a0*/  @!P1 FFMA.FTZ R53, R38, R9, -R53 ;  /* 0x0000000926359223 */ /* 0x000fe20000010835 */
[----:B------:R-:W-:Y:S01]  /*62b0*/  @!P1 MOV R32, R6 ;  /* 0x0000000600209202 */ /* 0x000fe20000000f00 */
[----:B------:R-:W-:Y:S01]  /*62c0*/  @!P1 HADD2.F32 R45, -RZ, R12.H0_H0 ;  /* 0x2000000cff2d9230 */ /* 0x000fe20000004100 */
[----:B------:R-:W-:Y:S02]  /*62d0*/  @!P1 FFMA.FTZ R7, R40, R41, R7 ;  /* 0x0000002928079223 */ /* 0x000fe40000010007 */
[C---:B------:R-:W-:Y:S02]  /*62e0*/  @!P1 FMUL.FTZ R52, R11.reuse, R42 ;  /* 0x0000002a0b349220 */ /* 0x040fe40000410000 */
[----:B------:R-:W-:Y:S01]  /*62f0*/  @!P1 FMUL.FTZ R9, R11, R10 ;  /* 0x0000000a0b099220 */ /* 0x000fe20000410000 */
[----:B------:R-:W-:Y:S01]  /*6300*/  @!P1 F2FP.PACK_AB R7, R7, R50 ;  /* 0x000000320707923e */ /* 0x000fe200000000ff */
[----:B------:R-:W-:Y:S02]  /*6310*/  @!P1 FFMA.FTZ R8, R43, R38, R8 ;  /* 0x000000262b089223 */ /* 0x000fe40000010008 */
[----:B------:R-:W-:Y:S01]  /*6320*/  @!P1 FFMA.FTZ R52, R45, R10, -R52 ;  /* 0x0000000a2d349223 */ /* 0x000fe20000010834 */
[----:B------:R-:W-:Y:S01]  /*6330*/  @!P1 MOV R33, R7 ;  /* 0x0000000700219202 */ /* 0x000fe20000000f00 */
[----:B------:R-:W-:Y:S01]  /*6340*/  @!P1 FFMA.FTZ R9, R42, R45, R9 ;  /* 0x0000002d2a099223 */ /* 0x000fe20000010009 */
[----:B------:R-:W-:Y:S04]  /*6350*/  @!P1 F2FP.PACK_AB R8, R8, R53 ;  /* 0x000000350808923e */ /* 0x000fe800000000ff */
[----:B------:R-:W-:Y:S02]  /*6360*/  @!P1 F2FP.PACK_AB R9, R9, R52 ;  /* 0x000000340909923e */ /* 0x000fe400000000ff */
[----:B------:R-:W-:Y:S02]  /*6370*/  @!P1 MOV R34, R8 ;  /* 0x0000000800229202 */ /* 0x000fe40000000f00 */
[----:B------:R-:W-:Y:S05]  /*6380*/  @!P1 MOV R35, R9 ;  /* 0x0000000900239202 */ /* 0x000fea0000000f00 */
[----:B------:R1:W-:Y:S02]  /*6390*/  ST.E.128 [R48.64+0x180], R32 ;  /* 0x0001802030007985 */ /* 0x0003e4000c101d06 */
.L_x_7686:
[----:B------:R-:W-:Y:S05]  /*63a0*/  BSYNC B0 ;  /* 0x0000000000007941 */ /* 0x000fea0003800000 */
.L_x_7685:
[----:B------:R-:W2:Y:S02]  /*63b0*/  LD.E R3, [R18.64+0xd0] ;  /* 0x0000d00612037980 */ /* 0x000ea4000c101900 */
[----:B--2---:R-:W-:Y:S05]  /*63c0*/  IMAD.U32 R3, R3, -0x20, RZ ;  /* 0xffffffe003037824 */ /* 0x004fea00078e00ff */
[C---:B------:R-:W-:Y:S02]  /*63d0*/  LEA R28, P1, R3.reuse, R28, 0x1 ;  /* 0x0000001c031c7211 */ /* 0x040fe400078208ff */
[C---:B------:R-:W-:Y:S02]  /*63e0*/  LEA R54, P0, R3.reuse, R54, 0x1 ;  /* 0x0000003603367211 */ /* 0x040fe400078008ff */
[C---:B------:R-:W-:Y:S02]  /*63f0*/  LEA.HI.X.SX32 R29, R3.reuse, R29, 0x1, P1 ;  /* 0x0000001d031d7211 */ /* 0x040fe400008f0eff */
[----:B------:R-:W-:Y:S01]  /*6400*/  LEA.HI.X.SX32 R55, R3, R55, 0x1, P0 ;  /* 0x0000003703377211 */ /* 0x000fe200000f0eff */
[----:B------:R-:W-:-:S05]  /*6410*/  BRA `(.L_x_7687) ;  /* 0x0000666000007947 */ /* 0x000fca0003800000 */
.L_x_7678:
[----:B------:R-:W-:Y:S01]  /*6420*/  BSSY B1, `(.L_x_7688) ;  /* 0x0000175000017945 */ /* 0x000fe20003800000 */
[----:B------:R-:W-:-:S05]  /*6430*/  @!P3 BRA `(.L_x_7689) ;  /* 0x000017300000b947 */ /* 0x000fca0003800000 */
        /* <DEDUP_REMOVED lines=8> */
[----:B-----5:R-:W-:Y:S02]  /*64c0*/  MOV R37, R11 ;  /* 0x0000000b00257202 */ /* 0x020fe40000000f00 */
[-C--:B------:R-:W-:Y:S02]  /*64d0*/  ISETP.GE.AND P3, PT, R26, R5.reuse, PT ;  /* 0x000000051a00720c */ /* 0x080fe40003f66270 */
[----:B------:R-:W-:Y:S02]  /*64e0*/  MOV R13, R5 ;  /* 0x00000005000d7202 */ /* 0x000fe40000000f00 */
[----:B------:R-:W-:Y:S02]  /*64f0*/  MOV R39, R9 ;  /* 0x0000000900277202 */ /* 0x000fe40000000f00 */
[----:B------:R-:W-:Y:S02]  /*6500*/  MOV R36, R10 ;  /* 0x0000000a00247202 */ /* 0x000fe40000000f00 */
[----:B------:R-:W-:Y:S05]  /*6510*/  MOV R16, R8 ;  /* 0x0000000800107202 */ /* 0x000fea0000000f00 */
[C---:B------:R-:W-:Y:S02]  /*6520*/  @P3 IADD3 R13, -R5.reuse, RZ, RZ ;  /* 0x000000ff050d3210 */ /* 0x040fe40007ffe1ff */
[----:B------:R-:W-:Y:S02]  /*6530*/  @P3 IADD3 R7, -R5, RZ, RZ ;  /* 0x000000ff05073210 */ /* 0x000fe40007ffe1ff */
[----:B------:R-:W-:Y:S02]  /*6540*/  LEA R2, P1, R13, R106, 0x1 ;  /* 0x0000006a0d027211 */ /* 0x000fe400078208ff */
[----:B------:R-:W-:Y:S02]  /*6550*/  LEA R40, P0, R7, R108, 0x1 ;  /* 0x0000006c07287211 */ /* 0x000fe400078008ff */
[----:B------:R-:W-:Y:S02]  /*6560*/  LEA.HI.X.SX32 R3, R13, R107, 0x1, P1 ;  /* 0x0000006b0d037211 */ /* 0x000fe400008f0eff */
[----:B------:R-:W-:Y:S02]  /*6570*/  LEA.HI.X.SX32 R41, R7, R109, 0x1, P0 ;  /* 0x0000006d07297211 */ /* 0x000fe400000f0eff */
[----:B------:R-:W-:Y:S01]  /*6580*/  MOV R7, RZ ;  /* 0x000000ff00077202 */ /* 0x000fe20000000f00 */
[----:B------:R2:W3:Y:S01]  /*6590*/  LD.E.128 R12, [R2.64] ;  /* 0x00000006020c7980 */ /* 0x0004e2000c101d00 */
[----:B------:R-:W-:Y:S04]  /*65a0*/  @P3 IADD3 R7, -R5, RZ, RZ ;  /* 0x000000ff05073210 */ /* 0x000fe80007ffe1ff */
[C---:B------:R-:W-:Y:S03]  /*65b0*/  LEA R4, P0, R7.reuse, R110, 0x1 ;  /* 0x0000006e07047211 */ /* 0x040fe600078008ff */
[----:B------:R-:W2:Y:S01]  /*65c0*/  LD.E.128 R40, [R40.64] ;  /* 0x0000000628287980 */ /* 0x000ea2000c101d00 */
[----:B------:R-:W-:Y:S07]  /*65d0*/  LEA.HI.X.SX32 R5, R7, R111, 0x1, P0 ;  /* 0x0000006f07057211 */ /* 0x000fee00000f0eff */
        /* <DEDUP_REMOVED lines=65> */
.L_x_7691:
[----:B------:R-:W-:Y:S05]  /*69f0*/  BSYNC B0 ;  /* 0x0000000000007941 */ /* 0x000fea0003800000 */
.L_x_7690:
[----:B-----5:R2:W-:Y:S01]  /*6a00*/  ST.E.128 [R158.64], R8 ;  /* 0x000000089e007985 */ /* 0x0205e2000c101d06 */
[----:B------:R-:W-:Y:S01]  /*6a10*/  ISETP.GE.AND P0, PT, R22, R25, PT ;  /* 0x000000191600720c */ /* 0x000fe20003f06270 */
[----:B------:R-:W-:Y:S02]  /*6a20*/  BSSY B0, `(.L_x_7692) ;  /* 0x000005a000007945 */ /* 0x000fe40003800000 */
[----:B------:R2:W5:Y:S10]  /*6a30*/  LD.E.128 R4, [R106.64+0x80] ;  /* 0x000080066a047980 */ /* 0x000574000c101d00 */
[----:B------:R-:W-:-:S05]  /*6a40*/  @P0 BRA `(.L_x_7693) ;  /* 0x0000057000000947 */ /* 0x000fca0003800000 */
[----:B--2---:R-:W-:Y:S01]  /*6a50*/  LEA.HI R9, R25, R25, RZ, 0x1 ;  /* 0x0000001919097211 */ /* 0x004fe200078f08ff */
        /* <DEDUP_REMOVED lines=15> */
[----:B------:R2:W3:Y:S01]  /*6b50*/  LD.E.128 R12, [R2.64+0x80] ;  /* 0x00008006020c7980 */ /* 0x0004e2000c101d00 */
[----:B------:R-:W-:Y:S04]  /*6b60*/  @P3 IADD3 R11, -R9, RZ, RZ ;  /* 0x000000ff090b3210 */ /* 0x000fe80007ffe1ff */
[C---:B------:R-:W-:Y:S03]  /*6b70*/  LEA R30, P0, R11.reuse, R110, 0x1 ;  /* 0x0000006e0b1e7211 */ /* 0x040fe600078008ff */
[----:B------:R-:W2:Y:S01]  /*6b80*/  LD.E.128 R40, [R40.64+0x80] ;  /* 0x0000800628287980 */ /* 0x000ea2000c101d00 */
[----:B------:R-:W-:Y:S07]  /*6b90*/  LEA.HI.X.SX32 R31, R11, R111, 0x1, P0 ;  /* 0x0000006f0b1f7211 */ /* 0x000fee00000f0eff */
[----:B------:R-:W4:Y:S01]  /*6ba0*/  LD.E.128 R32, [R30.64+0x80] ;  /* 0x000080061e207980 */ /* 0x000f22000c101d00 */
[--C-:B--2---:R-:W-:Y:S01]  /*6bb0*/  HADD2.F32 R3, -RZ, R41.reuse.H0_H0 ;  /* 0x20000029ff037230 */ /* 0x104fe20000004100 */
[----:B---3--:R-:W-:Y:S01]  /*6bc0*/  IMAD.MOV.U32 R11, RZ, RZ, R13 ;  /* 0x000000ffff0b7224 */ /* 0x008fe200078e000d */
[----:B------:R-:W-:Y:S01]  /*6bd0*/  HADD2.F32 R4, -RZ, R41.H1_H1 ;  /* 0x30000029ff047230 */ /* 0x000fe20000004100 */
        /* <DEDUP_REMOVED lines=62> */
.L_x_7693:
[----:B------:R-:W-:Y:S05]  /*6fc0*/  BSYNC B0 ;  /* 0x0000000000007941 */ /* 0x000fea0003800000 */
.L_x_7692:
[----:B-----5:R3:W-:Y:S01]  /*6fd0*/  ST.E.128 [R158.64+0x80], R4 ;  /* 0x000080049e007985 */ /* 0x0207e2000c101d06 */
[----:B------:R-:W-:Y:S01]  /*6fe0*/  ISETP.GE.AND P0, PT, R21, R25, PT ;  /* 0x000000191500720c */ /* 0x000fe20003f06270 */
[----:B------:R-:W-:Y:S02]  /*6ff0*/  BSSY B0, `(.L_x_7694) ;  /* 0x0000059000007945 */ /* 0x000fe40003800000 */
[----:B--2---:R3:W5:Y:S10]  /*7000*/  LD.E.128 R8, [R106.64+0x100] ;  /* 0x000100066a087980 */ /* 0x004774000c101d00 */
[----:B------:R-:W-:-:S05]  /*7010*/  @P0 BRA `(.L_x_7695) ;  /* 0x0000056000000947 */ /* 0x000fca0003800000 */
[----:B------:R-:W-:Y:S02]  /*7020*/  LEA.HI R0, R25, R25, RZ, 0x1 ;  /* 0x0000001919007211 */ /* 0x000fe400078f08ff */
[----:B---3--:R-:W-:Y:S02]  /*7030*/  MOV R5, RZ ;  /* 0x000000ff00057202 */ /* 0x008fe40000000f00 */
        /* <DEDUP_REMOVED lines=8> */
[C---:B------:R-:W-:Y:S02]  /*70c0*/  @P3 IADD3 R5, -R0.reuse, RZ, RZ ;  /* 0x000000ff00053210 */ /* 0x040fe40007ffe1ff */
        /* <DEDUP_REMOVED lines=10> */
[----:B------:R4:W4:Y:S01]  /*7170*/  LD.E.128 R32, [R4.64+0x100] ;  /* 0x0001000604207980 */ /* 0x000922000c101d00 */
        /* <DEDUP_REMOVED lines=64> */
.L_x_7695:
[----:B------:R-:W-:Y:S05]  /*7580*/  BSYNC B0 ;  /* 0x0000000000007941 */ /* 0x000fea0003800000 */
.L_x_7694:
[----:B-----5:R2:W-:Y:S01]  /*7590*/  ST.E.128 [R158.64+0x100], R8 ;  /* 0x000100089e007985 */ /* 0x0205e2000c101d06 */
[----:B------:R-:W-:Y:S01]  /*75a0*/  ISETP.GE.AND P0, PT, R20, R25, PT ;  /* 0x000000191400720c */ /* 0x000fe20003f06270 */
[----:B------:R-:W-:Y:S02]  /*75b0*/  BSSY B0, `(.L_x_7696) ;  /* 0x000005a000007945 */ /* 0x000fe40003800000 */
[----:B---3--:R2:W5:Y:S10]  /*75c0*/  LD.E.128 R4, [R106.64+0x180] ;  /* 0x000180066a047980 */ /* 0x008574000c101d00 */
        /* <DEDUP_REMOVED lines=88> */
.L_x_7697:
[----:B------:R-:W-:Y:S05]  /*7b50*/  BSYNC B0 ;  /* 0x0000000000007941 */ /* 0x000fea0003800000 */
.L_x_7696:
[----:B-----5:R3:W-:Y:S02]  /*7b60*/  ST.E.128 [R158.64+0x180], R4 ;  /* 0x000180049e007985 */ /* 0x0207e4000c101d06 */
.L_x_7689:
[----:B------:R-:W-:Y:S05]  /*7b70*/  BSYNC B1 ;  /* 0x0000000000017941 */ /* 0x000fea0003800000 */
.L_x_7688:
[----:B------:R-:W-:Y:S01]  /*7b80*/  BSSY B1, `(.L_x_7698) ;  /* 0x000018e000017945 */ /* 0x000fe20003800000 */
[----:B------:R-:W-:-:S05]  /*7b90*/  @!P2 BRA `(.L_x_7699) ;  /* 0x000018c00000a947 */ /* 0x000fca0003800000 */
[C---:B------:R-:W-:Y:S01]  /*7ba0*/  LEA R46, P0, R78.reuse, R106, 0x1 ;  /* 0x0000006a4e2e7211 */ /* 0x040fe200078008ff */
[----:B------:R-:W-:Y:S03]  /*7bb0*/  BSSY B0, `(.L_x_7700) ;  /* 0x000005f000007945 */ /* 0x000fe60003800000 */
[----:B------:R-:W-:Y:S02]  /*7bc0*/  LEA.HI.X R47, R78, R107, R75, 0x1, P0 ;  /* 0x0000006b4e2f7211 */ /* 0x000fe400000f0c4b */
[----:B------:R-:W-:Y:S03]  /*7bd0*/  ISETP.GE.AND P0, PT, R26, R25, PT ;  /* 0x000000191a00720c */ /* 0x000fe60003f06270 */
[----:B--2---:R2:W5:Y:S10]  /*7be0*/  LD.E.128 R8, [R46.64] ;  /* 0x000000062e087980 */ /* 0x004574000c101d00 */
[----:B------:R-:W-:-:S05]  /*7bf0*/  @P0 BRA `(.L_x_7701) ;  /* 0x000005a000000947 */ /* 0x000fca0003800000 */
[----:B---3--:R-:W-:Y:S01]  /*7c00*/  LEA.HI R5, R25, R25, RZ, 0x1 ;  /* 0x0000001919057211 */ /* 0x008fe200078f08ff */
        /* <DEDUP_REMOVED lines=8> */
[----:B------:R-:W-:Y:S01]  /*7c90*/  @P1 IMAD.MOV R13, RZ, RZ, -R5 ;  /* 0x000000ffff0d1224 */ /* 0x000fe200078e0a05 */
[----:B------:R-:W-:Y:S04]  /*7ca0*/  @P1 IADD3 R0, -R5, RZ, RZ ;  /* 0x000000ff05001210 */ /* 0x000fe80007ffe1ff */
[----:B------:R-:W-:Y:S02]  /*7cb0*/  LEA R2, P0, R13, R46, 0x1 ;  /* 0x0000002e0d027211 */ /* 0x000fe400078008ff */
[----:B------:R-:W-:Y:S02]  /*7cc0*/  IADD3 R7, P2, R141, R0, RZ ;  /* 0x000000008d077210 */ /* 0x000fe40007f5e0ff */
[----:B------:R-:W-:Y:S02]  /*7cd0*/  LEA.HI.X.SX32 R3, R13, R47, 0x1, P0 ;  /* 0x0000002f0d037211 */ /* 0x000fe400000f0eff */
[C---:B------:R-:W-:Y:S02]  /*7ce0*/  LEA R40, P0, R7.reuse, R108, 0x1 ;  /* 0x0000006c07287211 */ /* 0x040fe400078008ff */
[----:B------:R-:W-:Y:S01]  /*7cf0*/  LEA.HI.X.SX32 R0, R0, R125, 0x1, P2 ;  /* 0x0000007d00007211 */ /* 0x000fe200010f0eff */
[----:B------:R3:W4:Y:S03]  /*7d00*/  LD.E.128 R12, [R2.64] ;  /* 0x00000006020c7980 */ /* 0x000726000c101d00 */
[----:B------:R-:W-:Y:S02]  /*7d10*/  LEA.HI.X R41, R7, R109, R0, 0x1, P0 ;  /* 0x0000006d07297211 */ /* 0x000fe400000f0c00 */
[----:B------:R-:W-:Y:S02]  /*7d20*/  MOV R0, RZ ;  /* 0x000000ff00007202 */ /* 0x000fe40000000f00 */
[----:B------:R-:W-:Y:S02]  /*7d30*/  @P1 IADD3 R0, -R5, RZ, RZ ;  /* 0x000000ff05001210 */ /* 0x000fe40007ffe1ff */
[----:B------:R-:W3:Y:S02]  /*7d40*/  LD.E.128 R40, [R40.64] ;  /* 0x0000000628287980 */ /* 0x000ee4000c101d00 */
[----:B------:R-:W-:Y:S04]  /*7d50*/  IADD3 R7, P0, R141, R0, RZ ;  /* 0x000000008d077210 */ /* 0x000fe80007f1e0ff */
[----:B------:R-:W-:Y:S02]  /*7d60*/  LEA.HI.X.SX32 R0, R0, R125, 0x1, P0 ;  /* 0x0000007d00007211 */ /* 0x000fe400000f0eff */
[C---:B------:R-:W-:Y:S04]  /*7d70*/  LEA R4, P0, R7.reuse, R110, 0x1 ;  /* 0x0000006e07047211 */ /* 0x040fe800078008ff */
[----:B------:R-:W-:Y:S05]  /*7d80*/  LEA.HI.X R5, R7, R111, R0, 0x1, P0 ;  /* 0x0000006f07057211 */ /* 0x000fea00000f0c00 */
[----:B--2---:R1:W2:Y:S01]  /*7d90*/  LD.E.128 R32, [R4.64] ;  /* 0x0000000604207980 */ /* 0x0042a2000c101d00 */
[--C-:B---3--:R-:W-:Y:S01]  /*7da0*/  HADD2.F32 R3, -RZ, R41.reuse.H0_H0 ;  /* 0x20000029ff037230 */ /* 0x108fe20000004100 */
[----:B----4-:R-:W-:Y:S01]  /*7db0*/  IMAD.MOV.U32 R11, RZ, RZ, R13 ;  /* 0x000000ffff0b7224 */ /* 0x010fe200078e000d */
[----:B-1----:R-:W-:Y:S01]  /*7dc0*/  HADD2.F32 R4, -RZ, R41.H1_H1 ;  /* 0x30000029ff047230 */ /* 0x002fe20000004100 */
        /* <DEDUP_REMOVED lines=61> */
.L_x_7701:
[----:B------:R-:W-:Y:S05]  /*81a0*/  BSYNC B0 ;  /* 0x0000000000007941 */ /* 0x000fea0003800000 */
.L_x_7700:
[C---:B------:R-:W-:Y:S01]  /*81b0*/  LEA R44, P0, R72.reuse, R158, 0x1 ;  /* 0x0000009e482c7211 */ /* 0x040fe200078008ff */
[----:B------:R-:W-:Y:S03]  /*81c0*/  BSSY B0, `(.L_x_7702) ;  /* 0x0000063000007945 */ /* 0x000fe60003800000 */
[----:B------:R-:W-:Y:S02]  /*81d0*/  LEA.HI.X R45, R72, R159, R73, 0x1, P0 ;  /* 0x0000009f482d7211 */ /* 0x000fe400000f0c49 */
[----:B------:R-:W-:Y:S03]  /*81e0*/  ISETP.GE.AND P0, PT, R22, R25, PT ;  /* 0x000000191600720c */ /* 0x000fe60003f06270 */
[----:B-----5:R4:W-:Y:S04]  /*81f0*/  ST.E.128 [R44.64], R8 ;  /* 0x000000082c007985 */ /* 0x0209e8000c101d06 */
[----:B---3--:R4:W5:Y:S06]  /*8200*/  LD.E.128 R4, [R46.64+0x80] ;  /* 0x000080062e047980 */ /* 0x00896c000c101d00 */
[----:B------:R-:W-:-:S05]  /*8210*/  @P0 BRA `(.L_x_7703) ;  /* 0x000005d000000947 */ /* 0x000fca0003800000 */
[----:B----4-:R-:W-:Y:S01]  /*8220*/  LEA.HI R9, R25, R25, RZ, 0x1 ;  /* 0x0000001919097211 */ /* 0x010fe200078f08ff */
[----:B-----5:R-:W-:Y:S01]  /*8230*/  IMAD.MOV.U32 R16, RZ, RZ, R4 ;  /* 0x000000ffff107224 */ /* 0x020fe200078e0004 */
[----:B------:R-:W-:Y:S01]  /*8240*/  MOV R8, RZ ;  /* 0x000000ff00087202 */ /* 0x000fe20000000f00 */
[----:B------:R-:W-:Y:S01]  /*8250*/  IMAD.MOV.U32 R37, RZ, RZ, R7 ;  /* 0x000000ffff257224 */ /* 0x000fe200078e0007 */
[----:B------:R-:W-:Y:S02]  /*8260*/  SHF.R.S32.HI R9, RZ, 0x1, R9 ;  /* 0x00000001ff097819 */ /* 0x000fe40000011409 */
[C---:B------:R-:W-:Y:S02]  /*8270*/  LEA R12, P0, R79.reuse, R106, 0x1 ;  /* 0x0000006a4f0c7211 */ /* 0x040fe400078008ff */
[-C--:B------:R-:W-:Y:S02]  /*8280*/  ISETP.GE.AND P1, PT, R22, R9.reuse, PT ;  /* 0x000000091600720c */ /* 0x080fe40003f26270 */
[----:B------:R-:W-:Y:S02]  /*8290*/  MOV R10, R9 ;  /* 0x00000009000a7202 */ /* 0x000fe40000000f00 */
[----:B------:R-:W-:Y:S02]  /*82a0*/  LEA.HI.X R13, R79, R107, R82, 0x1, P0 ;  /* 0x0000006b4f0d7211 */ /* 0x000fe400000f0c52 */
[----:B------:R-:W-:Y:S02]  /*82b0*/  MOV R39, R5 ;  /* 0x0000000500277202 */ /* 0x000fe40000000f00 */
[----:B------:R-:W-:Y:S05]  /*82c0*/  MOV R36, R6 ;  /* 0x0000000600247202 */ /* 0x000fea0000000f00 */
[----:B------:R-:W-:Y:S01]  /*82d0*/  @P1 IMAD.MOV R10, RZ, RZ, -R9 ;  /* 0x000000ffff0a1224 */ /* 0x000fe200078e0a09 */
[C---:B------:R-:W-:Y:S04]  /*82e0*/  @P1 IADD3 R8, -R9.reuse, RZ, RZ ;  /* 0x000000ff09081210 */ /* 0x040fe80007ffe1ff */
[----:B------:R-:W-:Y:S02]  /*82f0*/  LEA R2, P0, R10, R12, 0x1 ;  /* 0x0000000c0a027211 */ /* 0x000fe400078008ff */
[----:B------:R-:W-:Y:S02]  /*8300*/  IADD3 R0, P2, R134, R8, RZ ;  /* 0x0000000886007210 */ /* 0x000fe40007f5e0ff */
[----:B------:R-:W-:Y:S02]  /*8310*/  LEA.HI.X.SX32 R3, R10, R13, 0x1, P0 ;  /* 0x0000000d0a037211 */ /* 0x000fe400000f0eff */
[----:B------:R-:W-:Y:S02]  /*8320*/  LEA R40, P0, R0, R108, 0x1 ;  /* 0x0000006c00287211 */ /* 0x000fe400078008ff */
[----:B------:R-:W-:Y:S01]  /*8330*/  LEA.HI.X.SX32 R8, R8, R123, 0x1, P2 ;  /* 0x0000007b08087211 */ /* 0x000fe200010f0eff */
[----:B------:R3:W4:Y:S03]  /*8340*/  LD.E.128 R12, [R2.64] ;  /* 0x00000006020c7980 */ /* 0x000726000c101d00 */
        /* <DEDUP_REMOVED lines=8> */
[----:B--2---:R-:W2:Y:S01]  /*83d0*/  LD.E.128 R32, [R30.64] ;  /* 0x000000061e207980 */ /* 0x004ea2000c101d00 */
[--C-:B---3--:R-:W-:Y:S01]  /*83e0*/  HADD2.F32 R3, -RZ, R41.reuse.H0_H0 ;  /* 0x20000029ff037230 */ /* 0x108fe20000004100 */
[----:B----4-:R-:W-:Y:S01]  /*83f0*/  MOV R11, R13 ;  /* 0x0000000d000b7202 */ /* 0x010fe20000000f00 */
[----:B------:R-:W-:Y:S01]  /*8400*/  HADD2.F32 R4, -RZ, R41.H1_H1 ;  /* 0x30000029ff047230 */ /* 0x000fe20000004100 */
[----:B------:R-:W-:Y:S01]  /*8410*/  MOV R10, R14 ;  /* 0x0000000e000a7202 */ /* 0x000fe20000000f00 */
[--C-:B------:R-:W-:Y:S01]  /*8420*/  HADD2.F32 R13, -RZ, R12.reuse.H1_H1 ;  /* 0x3000000cff0d7230 */ /* 0x100fe20000004100 */
[----:B------:R-:W-:Y:S01]  /*8430*/  IMAD.MOV.U32 R9, RZ, RZ, R15 ;  /* 0x000000ffff097224 */ /* 0x000fe200078e000f */
        /* <DEDUP_REMOVED lines=59> */
.L_x_7703:
[----:B------:R-:W-:Y:S05]  /*87f0*/  BSYNC B0 ;  /* 0x0000000000007941 */ /* 0x000fea0003800000 */
.L_x_7702:
[----:B-----5:R3:W-:Y:S01]  /*8800*/  ST.E.128 [R44.64+0x80], R4 ;  /* 0x000080042c007985 */ /* 0x0207e2000c101d06 */
[----:B------:R-:W-:Y:S01]  /*8810*/  ISETP.GE.AND P0, PT, R21, R25, PT ;  /* 0x000000191500720c */ /* 0x000fe20003f06270 */
[----:B------:R-:W-:Y:S02]  /*8820*/  BSSY B0, `(.L_x_7704) ;  /* 0x000005f000007945 */ /* 0x000fe40003800000 */
[----:B----4-:R3:W5:Y:S10]  /*8830*/  LD.E.128 R8, [R46.64+0x100] ;  /* 0x000100062e087980 */ /* 0x010774000c101d00 */
[----:B------:R-:W-:-:S05]  /*8840*/  @P0 BRA `(.L_x_7705) ;  /* 0x000005c000000947 */ /* 0x000fca0003800000 */
[----:B------:R-:W-:Y:S01]  /*8850*/  LEA.HI R0, R25, R25, RZ, 0x1 ;  /* 0x0000001919007211 */ /* 0x000fe200078f08ff */
[----:B-----5:R-:W-:Y:S01]  /*8860*/  IMAD.MOV.U32 R36, RZ, RZ, R10 ;  /* 0x000000ffff247224 */ /* 0x020fe200078e000a */
[----:B---3--:R-:W-:Y:S02]  /*8870*/  MOV R6, RZ ;  /* 0x000000ff00067202 */ /* 0x008fe40000000f00 */
[----:B------:R-:W-:Y:S02]  /*8880*/  SHF.R.S32.HI R0, RZ, 0x1, R0 ;  /* 0x00000001ff007819 */ /* 0x000fe40000011400 */
[----:B------:R-:W-:Y:S02]  /*8890*/  LEA R12, P0, R81, R106, 0x1 ;  /* 0x0000006a510c7211 */ /* 0x000fe400078008ff */
[-C--:B------:R-:W-:Y:S02]  /*88a0*/  ISETP.GE.AND P1, PT, R21, R0.reuse, PT ;  /* 0x000000001500720c */ /* 0x080fe40003f26270 */
[----:B------:R-:W-:Y:S02]  /*88b0*/  MOV R5, R0 ;  /* 0x0000000000057202 */ /* 0x000fe40000000f00 */
[----:B------:R-:W-:Y:S02]  /*88c0*/  LEA.HI.X R13, R81, R107, R84, 0x1, P0 ;  /* 0x0000006b510d7211 */ /* 0x000fe400000f0c54 */
[----:B------:R-:W-:Y:S02]  /*88d0*/  MOV R37, R11 ;  /* 0x0000000b00257202 */ /* 0x000fe40000000f00 */
[----:B------:R-:W-:Y:S02]  /*88e0*/  MOV R39, R9 ;  /* 0x0000000900277202 */ /* 0x000fe40000000f00 */
[----:B------:R-:W-:Y:S03]  /*88f0*/  MOV R16, R8 ;  /* 0x0000000800107202 */ /* 0x000fe60000000f00 */
[----:B------:R-:W-:Y:S01]  /*8900*/  @P1 IMAD.MOV R5, RZ, RZ, -R0 ;  /* 0x000000ffff051224 */ /* 0x000fe200078e0a00 */
[----:B------:R-:W-:Y:S04]  /*8910*/  @P1 IADD3 R6, -R0, RZ, RZ ;  /* 0x000000ff00061210 */ /* 0x000fe80007ffe1ff */
[----:B------:R-:W-:Y:S02]  /*8920*/  LEA R2, P0, R5, R12, 0x1 ;  /* 0x0000000c05027211 */ /* 0x000fe400078008ff */
[----:B------:R-:W-:Y:S02]  /*8930*/  IADD3 R4, P2, R133, R6, RZ ;  /* 0x0000000685047210 */ /* 0x000fe40007f5e0ff */
[----:B------:R-:W-:Y:S02]  /*8940*/  LEA.HI.X.SX32 R3, R5, R13, 0x1, P0 ;  /* 0x0000000d05037211 */ /* 0x000fe400000f0eff */
[----:B------:R-:W-:Y:S02]  /*8950*/  LEA R40, P0, R4, R108, 0x1 ;  /* 0x0000006c04287211 */ /* 0x000fe400078008ff */
[----:B------:R-:W-:Y:S01]  /*8960*/  LEA.HI.X.SX32 R6, R6, R121, 0x1, P2 ;  /* 0x0000007906067211 */ /* 0x000fe200010f0eff */
[----:B------:R3:W4:Y:S03]  /*8970*/  LD.E.128 R12, [R2.64] ;  /* 0x00000006020c7980 */ /* 0x000726000c101d00 */
        /* <DEDUP_REMOVED lines=8> */
[----:B--2---:R1:W2:Y:S01]  /*8a00*/  LD.E.128 R32, [R4.64] ;  /* 0x0000000604207980 */ /* 0x0042a2000c101d00 */
[--C-:B---3--:R-:W-:Y:S01]  /*8a10*/  HADD2.F32 R3, -RZ, R41.reuse.H0_H0 ;  /* 0x20000029ff037230 */ /* 0x108fe20000004100 */
[----:B----4-:R-:W-:Y:S01]  /*8a20*/  MOV R11, R13 ;  /* 0x0000000d000b7202 */ /* 0x010fe20000000f00 */
[----:B-1----:R-:W-:Y:S01]  /*8a30*/  HADD2.F32 R4, -RZ, R41.H1_H1 ;  /* 0x30000029ff047230 */ /* 0x002fe20000004100 */
        /* <DEDUP_REMOVED lines=61> */
.L_x_7705:
[----:B------:R-:W-:Y:S05]  /*8e10*/  BSYNC B0 ;  /* 0x0000000000007941 */ /* 0x000fea0003800000 */
.L_x_7704:
[----:B-----5:R4:W-:Y:S01]  /*8e20*/  ST.E.128 [R44.64+0x100], R8 ;  /* 0x000100082c007985 */ /* 0x0209e2000c101d06 */
[----:B------:R-:W-:Y:S01]  /*8e30*/  ISETP.GE.AND P0, PT, R20, R25, PT ;  /* 0x000000191400720c */ /* 0x000fe20003f06270 */
[----:B------:R-:W-:Y:S02]  /*8e40*/  BSSY B0, `(.L_x_7706) ;  /* 0x0000060000007945 */ /* 0x000fe40003800000 */
[----:B---3--:R4:W5:Y:S10]  /*8e50*/  LD.E.128 R4, [R46.64+0x180] ;  /* 0x000180062e047980 */ /* 0x008974000c101d00 */
        /* <DEDUP_REMOVED lines=13> */
[----:B------:R-:W-:Y:S04]  /*8f30*/  @P1 IADD3 R8, -R9, RZ, RZ ;  /* 0x000000ff09081210 */ /* 0x000fe80007ffe1ff */
[C---:B------:R-:W-:Y:S02]  /*8f40*/  LEA R2, P0, R10.reuse, R12, 0x1 ;  /* 0x0000000c0a027211 */ /* 0x040fe400078008ff */
        /* <DEDUP_REMOVED lines=79> */
.L_x_7707:
[----:B------:R-:W-:Y:S05]  /*9440*/  BSYNC B0 ;  /* 0x0000000000007941 */ /* 0x000fea0003800000 */
.L_x_7706:
[----:B-----5:R3:W-:Y:S02]  /*9450*/  ST.E.128 [R44.64+0x180], R4 ;  /* 0x000180042c007985 */ /* 0x0207e4000c101d06 */
.L_x_7699:
[----:B------:R-:W-:Y:S05]  /*9460*/  BSYNC B1 ;  /* 0x0000000000017941 */ /* 0x000fea0003800000 */
.L_x_7698:
[C---:B------:R-:W-:Y:S01]  /*9470*/  ISETP.GE.AND P0, PT, R138.reuse, R167, PT ;  /* 0x000000a78a00720c */ /* 0x040fe20003f06270 */
[----:B------:R-:W-:Y:S03]  /*9480*/  BSSY B1, `(.L_x_7708) ;  /* 0x0000190000017945 */ /* 0x000fe60003800000 */
[----:B------:R-:W-:Y:S11]  /*9490*/  ISETP.GE.AND P0, PT, R138, R163, !P0 ;  /* 0x000000a38a00720c */ /* 0x000ff60004706270 */
[----:B------:R-:W-:Y:S02]  /*94a0*/  @!UPT UIADD3 URZ, URZ, URZ, URZ ;  /* 0x0000003f3f3ff290 */ /* 0x000fe4000fffe03f */
[----:B------:R-:W-:-:S05]  /*94b0*/  @!P0 BRA `(.L_x_7709) ;  /* 0x000018c000008947 */ /* 0x000fca0003800000 */
[C---:B--2-4-:R-:W-:Y:S01]  /*94c0*/  LEA R46, P0, R80.reuse, R106, 0x1 ;  /* 0x0000006a502e7211 */ /* 0x054fe200078008ff */
[----:B------:R-:W-:Y:S03]  /*94d0*/  BSSY B0, `(.L_x_7710) ;  /* 0x000005f000007945 */ /* 0x000fe60003800000 */
[----:B------:R-:W-:Y:S02]  /*94e0*/  LEA.HI.X R47, R80, R107, R77, 0x1, P0 ;  /* 0x0000006b502f7211 */ /* 0x000fe400000f0c4d */
[----:B------:R-:W-:Y:S03]  /*94f0*/  ISETP.GE.AND P0, PT, R26, R25, PT ;  /* 0x000000191a00720c */ /* 0x000fe60003f06270 */
[----:B------:R2:W5:Y:S10]  /*9500*/  LD.E.128 R8, [R46.64] ;  /* 0x000000062e087980 */ /* 0x000574000c101d00 */
        /* <DEDUP_REMOVED lines=91> */
.L_x_7711:
[----:B------:R-:W-:Y:S05]  /*9ac0*/  BSYNC B0 ;  /* 0x0000000000007941 */ /* 0x000fea0003800000 */
.L_x_7710:
[C---:B---3--:R-:W-:Y:S01]  /*9ad0*/  LEA R44, P0, R70.reuse, R158, 0x1 ;  /* 0x0000009e462c7211 */ /* 0x048fe200078008ff */
[----:B------:R-:W-:Y:S03]  /*9ae0*/  BSSY B0, `(.L_x_7712) ;  /* 0x0000063000007945 */ /* 0x000fe60003800000 */
[----:B------:R-:W-:Y:S02]  /*9af0*/  LEA.HI.X R45, R70, R159, R71, 0x1, P0 ;  /* 0x0000009f462d7211 */ /* 0x000fe400000f0c47 */
[----:B------:R-:W-:Y:S03]  /*9b00*/  ISETP.GE.AND P0, PT, R22, R25, PT ;  /* 0x000000191600720c */ /* 0x000fe60003f06270 */
[----:B-----5:R3:W-:Y:S04]  /*9b10*/  ST.E.128 [R44.64], R8 ;  /* 0x000000082c007985 */ /* 0x0207e8000c101d06 */
[----:B------:R3:W5:Y:S06]  /*9b20*/  LD.E.128 R4, [R46.64+0x80] ;  /* 0x000080062e047980 */ /* 0x00076c000c101d00 */
[----:B------:R-:W-:-:S05]  /*9b30*/  @P0 BRA `(.L_x_7713) ;  /* 0x000005d000000947 */ /* 0x000fca0003800000 */
[----:B---3--:R-:W-:Y:S01]  /*9b40*/  LEA.HI R9, R25, R25, RZ, 0x1 ;  /* 0x0000001919097211 */ /* 0x008fe200078f08ff */
        /* <DEDUP_REMOVED lines=12> */
[----:B------:R-:W-:Y:S02]  /*9c10*/  LEA R2, P0, R8, R12, 0x1 ;  /* 0x0000000c08027211 */ /* 0x000fe400078008ff */
[----:B------:R-:W-:Y:S02]  /*9c20*/  IADD3 R0, P2, R132, R11, RZ ;  /* 0x0000000b84007210 */ /* 0x000fe40007f5e0ff */
[----:B------:R-:W-:Y:S02]  /*9c30*/  LEA.HI.X.SX32 R3, R8, R13, 0x1, P0 ;  /* 0x0000000d08037211 */ /* 0x000fe400000f0eff */
[C---:B------:R-:W-:Y:S02]  /*9c40*/  LEA R40, P0, R0.reuse, R108, 0x1 ;  /* 0x0000006c00287211 */ /* 0x040fe400078008ff */
[-C--:B------:R-:W-:Y:S01]  /*9c50*/  LEA.HI.X.SX32 R11, R11, R120.reuse, 0x1, P2 ;  /* 0x000000780b0b7211 */ /* 0x080fe200010f0eff */
        /* <DEDUP_REMOVED lines=75> */
.L_x_7713:
[----:B------:R-:W-:Y:S05]  /*a110*/  BSYNC B0 ;  /* 0x0000000000007941 */ /* 0x000fea0003800000 */
.L_x_7712:
[----:B-----5:R4:W-:Y:S01]  /*a120*/  ST.E.128 [R44.64+0x80], R4 ;  /* 0x000080042c007985 */ /* 0x0209e2000c101d06 */
[----:B------:R-:W-:Y:S01]  /*a130*/  ISETP.GE.AND P0, PT, R21, R25, PT ;  /* 0x000000191500720c */ /* 0x000fe20003f06270 */
[----:B------:R-:W-:Y:S02]  /*a140*/  BSSY B0, `(.L_x_7714) ;  /* 0x000005f000007945 */ /* 0x000fe40003800000 */
[----:B---3--:R4:W5:Y:S10]  /*a150*/  LD.E.128 R8, [R46.64+0x100] ;  /* 0x000100062e087980 */ /* 0x008974000c101d00 */
[----:B------:R-:W-:-:S05]  /*a160*/  @P0 BRA `(.L_x_7715) ;  /* 0x000005c000000947 */ /* 0x000fca0003800000 */
[----:B------:R-:W-:Y:S01]  /*a170*/  LEA.HI R0, R25, R25, RZ, 0x1 ;  /* 0x0000001919007211 */ /* 0x000fe200078f08ff */
[----:B-----5:R-:W-:Y:S01]  /*a180*/  IMAD.MOV.U32 R36, RZ, RZ, R10 ;  /* 0x000000ffff247224 */ /* 0x020fe200078e000a */
[----:B----4-:R-:W-:Y:S02]  /*a190*/  MOV R5, RZ ;  /* 0x000000ff00057202 */ /* 0x010fe40000000f00 */
[----:B------:R-:W-:Y:S02]  /*a1a0*/  SHF.R.S32.HI R0, RZ, 0x1, R0 ;  /* 0x00000001ff007819 */ /* 0x000fe40000011400 */
[----:B------:R-:W-:Y:S02]  /*a1b0*/  LEA R12, P0, R87, R106, 0x1 ;  /* 0x0000006a570c7211 */ /* 0x000fe400078008ff */
[-C--:B------:R-:W-:Y:S02]  /*a1c0*/  ISETP.GE.AND P1, PT, R21, R0.reuse, PT ;  /* 0x000000001500720c */ /* 0x080fe40003f26270 */
[----:B------:R-:W-:Y:S02]  /*a1d0*/  MOV R6, R0 ;  /* 0x0000000000067202 */ /* 0x000fe40000000f00 */
[----:B------:R-:W-:Y:S02]  /*a1e0*/  LEA.HI.X R13, R87, R107, R90, 0x1, P0 ;  /* 0x0000006b570d7211 */ /* 0x000fe400000f0c5a */
[----:B------:R-:W-:Y:S02]  /*a1f0*/  MOV R31, RZ ;  /* 0x000000ff001f7202 */ /* 0x000fe40000000f00 */
[----:B------:R-:W-:Y:S02]  /*a200*/  MOV R37, R11 ;  /* 0x0000000b00257202 */ /* 0x000fe40000000f00 */
[----:B------:R-:W-:Y:S02]  /*a210*/  MOV R39, R9 ;  /* 0x0000000900277202 */ /* 0x000fe40000000f00 */
[----:B------:R-:W-:Y:S01]  /*a220*/  MOV R16, R8 ;  /* 0x0000000800107202 */ /* 0x000fe20000000f00 */
[--C-:B------:R-:W-:Y:S01]  /*a230*/  @P1 IMAD.MOV R6, RZ, RZ, -R0.reuse ;  /* 0x000000ffff061224 */ /* 0x100fe200078e0a00 */
[----:B------:R-:W-:Y:S01]  /*a240*/  @P1 IADD3 R5, -R0, RZ, RZ ;  /* 0x000000ff00051210 */ /* 0x000fe20007ffe1ff */
[----:B------:R-:W-:Y:S03]  /*a250*/  @P1 IMAD.MOV R31, RZ, RZ, -R0 ;  /* 0x000000ffff1f1224 */ /* 0x000fe600078e0a00 */
[----:B------:R-:W-:Y:S02]  /*a260*/  LEA R2, P0, R6, R12, 0x1 ;  /* 0x0000000c06027211 */ /* 0x000fe400078008ff */
[----:B------:R-:W-:Y:S02]  /*a270*/  IADD3 R4, P2, R130, R5, RZ ;  /* 0x0000000582047210 */ /* 0x000fe40007f5e0ff */
[----:B------:R-:W-:Y:S02]  /*a280*/  LEA.HI.X.SX32 R3, R6, R13, 0x1, P0 ;  /* 0x0000000d06037211 */ /* 0x000fe400000f0eff */
[C---:B------:R-:W-:Y:S02]  /*a290*/  LEA R40, P0, R4.reuse, R108, 0x1 ;  /* 0x0000006c04287211 */ /* 0x040fe400078008ff */
[-C--:B------:R-:W-:Y:S01]  /*a2a0*/  LEA.HI.X.SX32 R5, R5, R118.reuse, 0x1, P2 ;  /* 0x0000007605057211 */ /* 0x080fe200010f0eff */
[----:B------:R3:W4:Y:S03]  /*a2b0*/  LD.E.128 R12, [R2.64] ;  /* 0x00000006020c7980 */ /* 0x000726000c101d00 */
[----:B------:R-:W-:Y:S02]  /*a2c0*/  LEA.HI.X R41, R4, R109, R5, 0x1, P0 ;  /* 0x0000006d04297211 */ /* 0x000fe400000f0c05 */
[----:B------:R-:W-:Y:S04]  /*a2d0*/  IADD3 R7, P0, R130, R31, RZ ;  /* 0x0000001f82077210 */ /* 0x000fe80007f1e0ff */
[----:B------:R-:W3:Y:S01]  /*a2e0*/  LD.E.128 R40, [R40.64] ;  /* 0x0000000628287980 */ /* 0x000ee2000c101d00 */
        /* <DEDUP_REMOVED lines=68> */
.L_x_7715:
[----:B------:R-:W-:Y:S05]  /*a730*/  BSYNC B0 ;  /* 0x0000000000007941 */ /* 0x000fea0003800000 */
.L_x_7714:
[----:B-----5:R3:W-:Y:S01]  /*a740*/  ST.E.128 [R44.64+0x100], R8 ;  /* 0x000100082c007985 */ /* 0x0207e2000c101d06 */
[----:B------:R-:W-:Y:S01]  /*a750*/  ISETP.GE.AND P0, PT, R20, R25, PT ;  /* 0x000000191400720c */ /* 0x000fe20003f06270 */
[----:B------:R-:W-:Y:S02]  /*a760*/  BSSY B0, `(.L_x_7716) ;  /* 0x0000060000007945 */ /* 0x000fe40003800000 */
[----:B----4-:R3:W5:Y:S10]  /*a770*/  LD.E.128 R4, [R46.64+0x180] ;  /* 0x000180062e047980 */ /* 0x010774000c101d00 */
        /* <DEDUP_REMOVED lines=94> */
.L_x_7717:
[----:B------:R-:W-:Y:S05]  /*ad60*/  BSYNC B0 ;  /* 0x0000000000007941 */ /* 0x000fea0003800000 */
.L_x_7716:
[----:B-----5:R4:W-:Y:S02]  /*ad70*/  ST.E.128 [R44.64+0x180], R4 ;  /* 0x000180042c007985 */ /* 0x0209e4000c101d06 */
.L_x_7709:
[----:B------:R-:W-:Y:S05]  /*ad80*/  BSYNC B1 ;  /* 0x0000000000017941 */ /* 0x000fea0003800000 */
.L_x_7708:
[C---:B------:R-:W-:Y:S01]  /*ad90*/  ISETP.GE.AND P0, PT, R136.reuse, R167, PT ;  /* 0x000000a78800720c */ /* 0x040fe20003f06270 */
[----:B------:R-:W-:Y:S03]  /*ada0*/  BSSY B1, `(.L_x_7718) ;  /* 0x0000192000017945 */ /* 0x000fe60003800000 */
[----:B------:R-:W-:Y:S11]  /*adb0*/  ISETP.GE.AND P0, PT, R136, R163, !P0 ;  /* 0x000000a38800720c */ /* 0x000ff60004706270 */
[----:B------:R-:W-:Y:S02]  /*adc0*/  @!UPT UIADD3 URZ, URZ, URZ, URZ ;  /* 0x0000003f3f3ff290 */ /* 0x000fe4000fffe03f */
[----:B------:R-:W-:-:S05]  /*add0*/  @!P0 BRA `(.L_x_7719) ;  /* 0x000018e000008947 */ /* 0x000fca0003800000 */
[----:B--234-:R-:W-:Y:S01]  /*ade0*/  IMAD.WIDE.U32 R46, R160, 0x60, R106 ;  /* 0x00000060a02e7825 */ /* 0x01cfe200078e006a */
[----:B------:R-:W-:Y:S01]  /*adf0*/  ISETP.GE.AND P0, PT, R26, R25, PT ;  /* 0x000000191a00720c */ /* 0x000fe20003f06270 */
[----:B------:R-:W-:Y:S02]  /*ae00*/  BSSY B0, `(.L_x_7720) ;  /* 0x000005f000007945 */ /* 0x000fe40003800000 */
[----:B------:R-:W-:Y:S05]  /*ae10*/  IMAD R3, R161, 0x60, RZ ;  /* 0x00000060a1037824 */ /* 0x000fea00078e02ff */
        /* <DEDUP_REMOVED lines=93> */
.L_x_7721:
[----:B------:R-:W-:Y:S05]  /*b3f0*/  BSYNC B0 ;  /* 0x0000000000007941 */ /* 0x000fea0003800000 */
.L_x_7720:
[----:B------:R-:W-:Y:S01]  /*b400*/  IMAD.WIDE.U32 R44, R168, 0x60, R158 ;  /* 0x00000060a82c7825 */ /* 0x000fe200078e009e */
[----:B------:R-:W-:Y:S01]  /*b410*/  ISETP.GE.AND P0, PT, R22, R25, PT ;  /* 0x000000191600720c */ /* 0x000fe20003f06270 */
[----:B------:R-:W-:Y:S02]  /*b420*/  BSSY B0, `(.L_x_7722) ;  /* 0x0000063000007945 */ /* 0x000fe40003800000 */
[----:B------:R-:W-:Y:S05]  /*b430*/  IMAD R3, R169, 0x60, RZ ;  /* 0x00000060a9037824 */ /* 0x000fea00078e02ff */
[----:B------:R-:W-:Y:S05]  /*b440*/  IADD3 R45, R45, R3, RZ ;  /* 0x000000032d2d7210 */ /* 0x000fea0007ffe0ff */
[----:B-----5:R3:W-:Y:S04]  /*b450*/  ST.E.128 [R44.64], R8 ;  /* 0x000000082c007985 */ /* 0x0207e8000c101d06 */
[----:B------:R3:W5:Y:S01]  /*b460*/  LD.E.128 R4, [R46.64+0x80] ;  /* 0x000080062e047980 */ /* 0x000762000c101d00 */
[----:B------:R-:W-:-:S05]  /*b470*/  @P0 BRA `(.L_x_7723) ;  /* 0x000005d000000947 */ /* 0x000fca0003800000 */
[----:B---3--:R-:W-:Y:S01]  /*b480*/  LEA.HI R9, R25, R25, RZ, 0x1 ;  /* 0x0000001919097211 */ /* 0x008fe200078f08ff */
[----:B-----5:R-:W-:Y:S01]  /*b490*/  IMAD.MOV.U32 R16, RZ, RZ, R4 ;  /* 0x000000ffff107224 */ /* 0x020fe200078e0004 */
[----:B------:R-:W-:Y:S01]  /*b4a0*/  IADD3 R12, P0, R106, R98, RZ ;  /* 0x000000626a0c7210 */ /* 0x000fe20007f1e0ff */
[----:B------:R-:W-:Y:S01]  /*b4b0*/  IMAD.MOV.U32 R37, RZ, RZ, R7 ;  /* 0x000000ffff257224 */ /* 0x000fe200078e0007 */
[----:B------:R-:W-:Y:S02]  /*b4c0*/  SHF.R.S32.HI R9, RZ, 0x1, R9 ;  /* 0x00000001ff097819 */ /* 0x000fe40000011409 */
[----:B------:R-:W-:Y:S01]  /*b4d0*/  MOV R8, RZ ;  /* 0x000000ff00087202 */ /* 0x000fe20000000f00 */
[----:B------:R-:W-:Y:S01]  /*b4e0*/  IMAD.X R13, R107, 0x1, R97, P0 ;  /* 0x000000016b0d7824 */ /* 0x000fe200000e0661 */
[-C--:B------:R-:W-:Y:S02]  /*b4f0*/  ISETP.GE.AND P1, PT, R22, R9.reuse, PT ;  /* 0x000000091600720c */ /* 0x080fe40003f26270 */
[----:B------:R-:W-:Y:S02]  /*b500*/  MOV R10, R9 ;  /* 0x00000009000a7202 */ /* 0x000fe40000000f00 */
[----:B------:R-:W-:Y:S02]  /*b510*/  MOV R39, R5 ;  /* 0x0000000500277202 */ /* 0x000fe40000000f00 */
[----:B------:R-:W-:Y:S07]  /*b520*/  MOV R36, R6 ;  /* 0x0000000600247202 */ /* 0x000fee0000000f00 */
        /* <DEDUP_REMOVED lines=82> */
.L_x_7723:
[----:B------:R-:W-:Y:S05]  /*ba50*/  BSYNC B0 ;  /* 0x0000000000007941 */ /* 0x000fea0003800000 */
.L_x_7722:
[----:B-----5:R4:W-:Y:S01]  /*ba60*/  ST.E.128 [R44.64+0x80], R4 ;  /* 0x000080042c007985 */ /* 0x0209e2000c101d06 */
[----:B------:R-:W-:Y:S01]  /*ba70*/  ISETP.GE.AND P0, PT, R21, R25, PT ;  /* 0x000000191500720c */ /* 0x000fe20003f06270 */
[----:B------:R-:W-:Y:S02]  /*ba80*/  BSSY B0, `(.L_x_7724) ;  /* 0x000005f000007945 */ /* 0x000fe40003800000 */
[----:B---3--:R4:W5:Y:S10]  /*ba90*/  LD.E.128 R8, [R46.64+0x100] ;  /* 0x000100062e087980 */ /* 0x008974000c101d00 */
[----:B------:R-:W-:-:S05]  /*baa0*/  @P0 BRA `(.L_x_7725) ;  /* 0x000005c000000947 */ /* 0x000fca0003800000 */
[----:B------:R-:W-:Y:S01]  /*bab0*/  LEA.HI R0, R25, R25, RZ, 0x1 ;  /* 0x0000001919007211 */ /* 0x000fe200078f08ff */
[----:B-----5:R-:W-:Y:S01]  /*bac0*/  IMAD.MOV.U32 R39, RZ, RZ, R9 ;  /* 0x000000ffff277224 */ /* 0x020fe200078e0009 */
[----:B------:R-:W-:Y:S02]  /*bad0*/  IADD3 R12, P0, R106, R100, RZ ;  /* 0x000000646a0c7210 */ /* 0x000fe40007f1e0ff */
[----:B------:R-:W-:Y:S02]  /*bae0*/  SHF.R.S32.HI R0, RZ, 0x1, R0 ;  /* 0x00000001ff007819 */ /* 0x000fe40000011400 */
[----:B----4-:R-:W-:Y:S01]  /*baf0*/  MOV R6, RZ ;  /* 0x000000ff00067202 */ /* 0x010fe20000000f00 */
[----:B------:R-:W-:Y:S01]  /*bb00*/  IMAD.X R13, R107, 0x1, R99, P0 ;  /* 0x000000016b0d7824 */ /* 0x000fe200000e0663 */
        /* <DEDUP_REMOVED lines=86> */
.L_x_7725:
[----:B------:R-:W-:Y:S05]  /*c070*/  BSYNC B0 ;  /* 0x0000000000007941 */ /* 0x000fea0003800000 */
.L_x_7724:
[----:B-----5:R3:W-:Y:S01]  /*c080*/  ST.E.128 [R44.64+0x100], R8 ;  /* 0x000100082c007985 */ /* 0x0207e2000c101d06 */
[----:B------:R-:W-:Y:S01]  /*c090*/  ISETP.GE.AND P0, PT, R20, R25, PT ;  /* 0x000000191400720c */ /* 0x000fe20003f06270 */
[----:B------:R-:W-:Y:S02]  /*c0a0*/  BSSY B0, `(.L_x_7726) ;  /* 0x0000060000007945 */ /* 0x000fe40003800000 */
[----:B----4-:R3:W5:Y:S10]  /*c0b0*/  LD.E.128 R4, [R46.64+0x180] ;  /* 0x000180062e047980 */ /* 0x010774000c101d00 */
        /* <DEDUP_REMOVED lines=94> */
.L_x_7727:
[----:B------:R-:W-:Y:S05]  /*c6a0*/  BSYNC B0 ;  /* 0x0000000000007941 */ /* 0x000fea0003800000 */
.L_x_7726:
[----:B-----5:R4:W-:Y:S02]  /*c6b0*/  ST.E.128 [R44.64+0x180], R4 ;  /* 0x000180042c007985 */ /* 0x0209e4000c101d06 */
.L_x_7719:
[----:B------:R-:W-:Y:S05]  /*c6c0*/  BSYNC B1 ;  /* 0x0000000000017941 */ /* 0x000fea0003800000 */
.L_x_7718:
[----:B------:R-:W5:Y:S02]  /*c6d0*/  LD.E R3, [R18.64+0xd0] ;  /* 0x0000d00612037980 */ /* 0x000f64000c101900 */
[----:B-----5:R-:W-:Y:S05]  /*c6e0*/  IMAD.U32 R3, R3, -0x20, RZ ;  /* 0xffffffe003037824 */ /* 0x020fea00078e00ff */
[C---:B------:R-:W-:Y:S02]  /*c6f0*/  LEA R110, P1, R3.reuse, R110, 0x1 ;  /* 0x0000006e036e7211 */ /* 0x040fe400078208ff */
[C---:B------:R-:W-:Y:S02]  /*c700*/  LEA R108, P0, R3.reuse, R108, 0x1 ;  /* 0x0000006c036c7211 */ /* 0x040fe400078008ff */
[C---:B------:R-:W-:Y:S02]  /*c710*/  LEA.HI.X.SX32 R111, R3.reuse, R111, 0x1, P1 ;  /* 0x0000006f036f7211 */ /* 0x040fe400008f0eff */
[----:B------:R-:W-:Y:S01]  /*c720*/  LEA.HI.X.SX32 R109, R3, R109, 0x1, P0 ;  /* 0x0000006d036d7211 */ /* 0x000fe200000f0eff */
[----:B------:R-:W-:-:S05]  /*c730*/  BRA `(.L_x_7687) ;  /* 0x0000034000007947 */ /* 0x000fca0003800000 */
.L_x_7677:
[----:B----4-:R-:W2:Y:S01]  /*c740*/  @P3 LD.E.128 R36, [R106.64] ;  /* 0x000000066a243980 */ /* 0x010ea2000c101d00 */
[C---:B------:R-:W-:Y:S04]  /*c750*/  @P2 LEA R42, P0, R78.reuse, R106, 0x1 ;  /* 0x0000006a4e2a2211 */ /* 0x040fe800078008ff */
        /* <DEDUP_REMOVED lines=8> */
[C---:B------:R-:W-:Y:S04]  /*c7e0*/  @P0 LEA R2, P1, R70.reuse, R158, 0x1 ;  /* 0x0000009e46020211 */ /* 0x040fe800078208ff */
[----:B------:R-:W-:Y:S02]  /*c7f0*/  @P0 LEA.HI.X R3, R70, R159, R71, 0x1, P1 ;  /* 0x0000009f46030211 */ /* 0x000fe400008f0c47 */
[C---:B------:R-:W-:Y:S04]  /*c800*/  ISETP.GE.AND P1, PT, R136.reuse, R167, PT ;  /* 0x000000a78800720c */ /* 0x040fe80003f26270 */
[----:B------:R-:W-:Y:S11]  /*c810*/  ISETP.GE.AND P1, PT, R136, R163, !P1 ;  /* 0x000000a38800720c */ /* 0x000ff60004f26270 */
[----:B------:R-:W-:Y:S02]  /*c820*/  @!UPT UIADD3 URZ, URZ, URZ, URZ ;  /* 0x0000003f3f3ff290 */ /* 0x000fe4000fffe03f */
[----:B------:R-:W-:Y:S01]  /*c830*/  @P1 IMAD R0, R161, 0x60, RZ ;  /* 0x00000060a1001824 */ /* 0x000fe200078e02ff */
[----:B--2---:R-:W-:Y:S04]  /*c840*/  @P3 ST.E.128 [R158.64], R36 ;  /* 0x000000249e003985 */ /* 0x004fe8000c101d06 */
[----:B------:R-:W2:Y:S04]  /*c850*/  @P3 LD.E.128 R8, [R106.64+0x80] ;  /* 0x000080066a083980 */ /* 0x000ea8000c101d00 */
[----:B--2---:R1:W-:Y:S04]  /*c860*/  @P3 ST.E.128 [R158.64+0x80], R8 ;  /* 0x000080089e003985 */ /* 0x0043e8000c101d06 */
[----:B------:R-:W2:Y:S04]  /*c870*/  @P3 LD.E.128 R4, [R106.64+0x100] ;  /* 0x000100066a043980 */ /* 0x000ea8000c101d00 */
[----:B--2---:R2:W-:Y:S04]  /*c880*/  @P3 ST.E.128 [R158.64+0x100], R4 ;  /* 0x000100049e003985 */ /* 0x0045e8000c101d06 */
[----:B------:R-:W3:Y:S04]  /*c890*/  @P3 LD.E.128 R32, [R106.64+0x180] ;  /* 0x000180066a203980 */ /* 0x000ee8000c101d00 */
[----:B---3--:R3:W-:Y:S04]  /*c8a0*/  @P3 ST.E.128 [R158.64+0x180], R32 ;  /* 0x000180209e003985 */ /* 0x0087e8000c101d06 */
[----:B------:R-:W4:Y:S04]  /*c8b0*/  @P2 LD.E.128 R12, [R42.64] ;  /* 0x000000062a0c2980 */ /* 0x000f28000c101d00 */
[----:B----4-:R-:W-:Y:S04]  /*c8c0*/  @P2 ST.E.128 [R40.64], R12 ;  /* 0x0000000c28002985 */ /* 0x010fe8000c101d06 */
[----:B-1----:R-:W4:Y:S04]  /*c8d0*/  @P2 LD.E.128 R8, [R42.64+0x80] ;  /* 0x000080062a082980 */ /* 0x002f28000c101d00 */
[----:B----4-:R-:W-:Y:S04]  /*c8e0*/  @P2 ST.E.128 [R40.64+0x80], R8 ;  /* 0x0000800828002985 */ /* 0x010fe8000c101d06 */
[----:B--2---:R-:W2:Y:S04]  /*c8f0*/  @P2 LD.E.128 R4, [R42.64+0x100] ;  /* 0x000100062a042980 */ /* 0x004ea8000c101d00 */
[----:B--2---:R-:W-:Y:S04]  /*c900*/  @P2 ST.E.128 [R40.64+0x100], R4 ;  /* 0x0001000428002985 */ /* 0x004fe8000c101d06 */
[----:B------:R-:W2:Y:S04]  /*c910*/  @P2 LD.E.128 R36, [R42.64+0x180] ;  /* 0x000180062a242980 */ /* 0x000ea8000c101d00 */
[----:B--2---:R1:W-:Y:S04]  /*c920*/  @P2 ST.E.128 [R40.64+0x180], R36 ;  /* 0x0001802428002985 */ /* 0x0043e8000c101d06 */
[----:B---3--:R-:W2:Y:S01]  /*c930*/  @P0 LD.E.128 R32, [R30.64] ;  /* 0x000000061e200980 */ /* 0x008ea2000c101d00 */
[----:B-1----:R-:W-:Y:S04]  /*c940*/  @P1 IMAD.WIDE.U32 R36, R160, 0x60, R106 ;  /* 0x00000060a0241825 */ /* 0x002fe800078e006a */
[----:B------:R-:W-:Y:S02]  /*c950*/  @P1 IMAD.IADD R37, R37, 0x1, R0 ;  /* 0x0000000125251824 */ /* 0x000fe400078e0200 */
[----:B------:R-:W-:Y:S01]  /*c960*/  @P1 IMAD R0, R169, 0x60, RZ ;  /* 0x00000060a9001824 */ /* 0x000fe200078e02ff */
[----:B--2---:R1:W-:Y:S04]  /*c970*/  @P0 ST.E.128 [R2.64], R32 ;  /* 0x0000002002000985 */ /* 0x0043e8000c101d06 */
[----:B------:R-:W2:Y:S04]  /*c980*/  @P0 LD.E.128 R12, [R30.64+0x80] ;  /* 0x000080061e0c0980 */ /* 0x000ea8000c101d00 */
[----:B--2---:R2:W-:Y:S04]  /*c990*/  @P0 ST.E.128 [R2.64+0x80], R12 ;  /* 0x0000800c02000985 */ /* 0x0045e8000c101d06 */
[----:B------:R-:W3:Y:S04]  /*c9a0*/  @P0 LD.E.128 R8, [R30.64+0x100] ;  /* 0x000100061e080980 */ /* 0x000ee8000c101d00 */
[----:B---3--:R3:W-:Y:S04]  /*c9b0*/  @P0 ST.E.128 [R2.64+0x100], R8 ;  /* 0x0001000802000985 */ /* 0x0087e8000c101d06 */
[----:B------:R4:W5:Y:S02]  /*c9c0*/  @P0 LD.E.128 R4, [R30.64+0x180] ;  /* 0x000180061e040980 */ /* 0x000964000c101d00 */
[----:B----4-:R-:W-:Y:S04]  /*c9d0*/  @P1 IMAD.WIDE.U32 R30, R168, 0x60, R158 ;  /* 0x00000060a81e1825 */ /* 0x010fe800078e009e */
[----:B------:R-:W-:Y:S01]  /*c9e0*/  @P1 IMAD.IADD R31, R31, 0x1, R0 ;  /* 0x000000011f1f1824 */ /* 0x000fe200078e0200 */
[----:B-----5:R4:W-:Y:S04]  /*c9f0*/  @P0 ST.E.128 [R2.64+0x180], R4 ;  /* 0x0001800402000985 */ /* 0x0209e8000c101d06 */
[----:B-1----:R-:W5:Y:S04]  /*ca00*/  @P1 LD.E.128 R32, [R36.64] ;  /* 0x0000000624201980 */ /* 0x002f68000c101d00 */
[----:B-----5:R1:W-:Y:S04]  /*ca10*/  @P1 ST.E.128 [R30.64], R32 ;  /* 0x000000201e001985 */ /* 0x0203e8000c101d06 */
[----:B--2---:R-:W2:Y:S04]  /*ca20*/  @P1 LD.E.128 R12, [R36.64+0x80] ;  /* 0x00008006240c1980 */ /* 0x004ea8000c101d00 */
[----:B--2---:R1:W-:Y:S04]  /*ca30*/  @P1 ST.E.128 [R30.64+0x80], R12 ;  /* 0x0000800c1e001985 */ /* 0x0043e8000c101d06 */
[----:B---3--:R-:W2:Y:S04]  /*ca40*/  @P1 LD.E.128 R8, [R36.64+0x100] ;  /* 0x0001000624081980 */ /* 0x008ea8000c101d00 */
[----:B--2---:R1:W-:Y:S04]  /*ca50*/  @P1 ST.E.128 [R30.64+0x100], R8 ;  /* 0x000100081e001985 */ /* 0x0043e8000c101d06 */
[----:B----4-:R-:W2:Y:S04]  /*ca60*/  @P1 LD.E.128 R4, [R36.64+0x180] ;  /* 0x0001800624041980 */ /* 0x010ea8000c101d00 */
[----:B--2---:R1:W-:Y:S02]  /*ca70*/  @P1 ST.E.128 [R30.64+0x180], R4 ;  /* 0x000180041e001985 */ /* 0x0043e4000c101d06 */
.L_x_7687:
[----:B------:R-:W-:Y:S05]  /*ca80*/  BSYNC B2 ;  /* 0x0000000000027941 */ /* 0x000fea0003800000 */
.L_x_7676:
[----:B------:R-:W-:Y:S01]  /*ca90*/  ISETP.NE.U32.AND P1, PT, R240, RZ, PT ;  /* 0x000000fff000720c */ /* 0x000fe20003f25070 */
[----:B------:R-:W5:Y:S01]  /*caa0*/  LD.E R3, [R18.64+0x128] ;  /* 0x0001280612037980 */ /* 0x000f62000c101900 */
[----:B------:R-:W-:Y:S02]  /*cab0*/  BSSY B0, `(.L_x_7728) ;  /* 0x0000060000007945 */ /* 0x000fe40003800000 */
[----:B------:R-:W-:Y:S01]  /*cac0*/  ISETP.NE.AND.EX P1, PT, R241, RZ, PT, P1 ;  /* 0x000000fff100720c */ /* 0x000fe20003f25310 */
[----:B-----5:R-:W-:Y:S05]  /*cad0*/  IMAD.U32 R3, R3, -0x40, RZ ;  /* 0xffffffc003037824 */ /* 0x020fea00078e00ff */
[C---:B-12---:R-:W-:Y:S04]  /*cae0*/  LEA R106, P0, R3.reuse, R106, 0x1 ;  /* 0x0000006a036a7211 */ /* 0x046fe800078008ff */
[----:B------:R-:W-:Y:S03]  /*caf0*/  LEA.HI.X.SX32 R107, R3, R107, 0x1, P0 ;  /* 0x0000006b036b7211 */ /* 0x000fe600000f0eff */
[----:B------:R-:W-:-:S05]  /*cb00*/  @!P1 BRA `(.L_x_7729) ;  /* 0x0000050000009947 */ /* 0x000fca0003800000 */
[----:B------:R-:W-:Y:S04]  /*cb10*/  IADD3 R3, R17, -0x1, RZ ;  /* 0xffffffff11037810 */ /* 0x000fe80007ffe0ff */
[----:B------:R-:W-:Y:S11]  /*cb20*/  ISETP.GT.AND P0, PT, R3, R74, PT ;  /* 0x0000004a0300720c */ /* 0x000ff60003f04270 */
[----:B------:R-:W-:Y:S02]  /*cb30*/  @!UPT UIADD3 URZ, URZ, URZ, URZ ;  /* 0x0000003f3f3ff290 */ /* 0x000fe4000fffe03f */
[----:B------:R-:W-:-:S05]  /*cb40*/  @!P0 BRA `(.L_x_7730) ;  /* 0x0000056000008947 */ /* 0x000fca0003800000 */
[----:B---34-:R-:W-:Y:S01]  /*cb50*/  IMAD.MOV.U32 R10, RZ, RZ, RZ ;  /* 0x000000ffff0a7224 */ /* 0x018fe200078e00ff */
        /* <DEDUP_REMOVED lines=23> */
[----:B------:R-:W-:Y:S01]  /*ccd0*/  @!P3 IADD3 R6, R6, 0x1, RZ ;  /* 0x000000010606b810 */ /* 0x000fe20007ffe0ff */
[--C-:B------:R-:W-:Y:S01]  /*cce0*/  @!P3 IMAD.IADD R8, R8, 0x1, -R3.reuse ;  /* 0x000000010808b824 */ /* 0x100fe200078e0a03 */
[----:B------:R-:W-:Y:S01]  /*ccf0*/  @!P0 IADD3 R4, R4, 0x1, RZ ;  /* 0x0000000104048810 */ /* 0x000fe20007ffe0ff */
[----:B------:R-:W-:Y:S01]  /*cd00*/  @!P0 IMAD.IADD R5, R5, 0x1, -R3 ;  /* 0x0000000105058824 */ /* 0x000fe200078e0a03 */
[----:B------:R-:W-:Y:S02]  /*cd10*/  ISETP.NE.AND P0, PT, R2, RZ, PT ;  /* 0x000000ff0200720c */ /* 0x000fe40003f05270 */
[-C--:B------:R-:W-:Y:S02]  /*cd20*/  ISETP.GE.U32.AND P5, PT, R8, R3.reuse, PT ;  /* 0x000000030800720c */ /* 0x080fe40003fa6070 */
[----:B------:R-:W-:Y:S01]  /*cd30*/  ISETP.GE.U32.AND P4, PT, R5, R3, PT ;  /* 0x000000030500720c */ /* 0x000fe20003f86070 */
[----:B------:R-:W5:Y:S01]  /*cd40*/  LD.E.64 R8, [R18.64+0x28] ;  /* 0x0000280612087980 */ /* 0x000f62000c101b00 */
[-C--:B------:R-:W-:Y:S02]  /*cd50*/  LOP3.LUT R5, R23, R2.reuse, RZ, 0x3c, !PT ;  /* 0x0000000217057212 */ /* 0x080fe400078e3cff */
[-C--:B------:R-:W-:Y:S02]  /*cd60*/  LOP3.LUT R3, R0, R2.reuse, RZ, 0x3c, !PT ;  /* 0x0000000200037212 */ /* 0x080fe400078e3cff */
[----:B------:R-:W-:Y:S02]  /*cd70*/  ISETP.GE.AND P2, PT, R5, RZ, PT ;  /* 0x000000ff0500720c */ /* 0x000fe40003f46270 */
[----:B------:R-:W-:Y:S02]  /*cd80*/  ISETP.GE.AND P1, PT, R3, RZ, PT ;  /* 0x000000ff0300720c */ /* 0x000fe40003f26270 */
[----:B------:R-:W-:Y:S02]  /*cd90*/  LOP3.LUT R3, RZ, R2, RZ, 0x33, !PT ;  /* 0x00000002ff037212 */ /* 0x000fe400078e33ff */
[----:B------:R-:W-:Y:S02]  /*cda0*/  @P5 IADD3 R6, R6, 0x1, RZ ;  /* 0x0000000106065810 */ /* 0x000fe40007ffe0ff */
[----:B------:R-:W-:Y:S02]  /*cdb0*/  @P4 IADD3 R4, R4, 0x1, RZ ;  /* 0x0000000104044810 */ /* 0x000fe40007ffe0ff */
[----:B------:R-:W-:Y:S03]  /*cdc0*/  IADD3 R0, -R23, R0, RZ ;  /* 0x0000000017007210 */ /* 0x000fe60007ffe1ff */
        /* <DEDUP_REMOVED lines=11> */
[----:B------:R-:W2:Y:S02]  /*ce80*/  LD.E R6, [R24.64] ;  /* 0x0000000618067980 */ /* 0x000ea4000c101900 */
[----:B----4-:R-:W-:Y:S02]  /*ce90*/  IMAD R4, R13, R0, RZ ;  /* 0x000000000d047224 */ /* 0x010fe400078e02ff */
[----:B--2---:R-:W-:Y:S01]  /*cea0*/  IMAD.IADD R5, R5, 0x1, -R6 ;  /* 0x0000000105057824 */ /* 0x004fe200078e0a06 */
[----:B------:R-:W-:Y:S03]  /*ceb0*/  SHF.R.S32.HI R6, RZ, 0x1f, R0 ;  /* 0x0000001fff067819 */ /* 0x000fe60000011400 */
[----:B---3--:R-:W-:Y:S01]  /*cec0*/  IMAD R3, R15, R5, RZ ;  /* 0x000000050f037224 */ /* 0x008fe200078e02ff */
[----:B------:R-:W-:Y:S01]  /*ced0*/  SHF.R.S32.HI R7, RZ, 0x1f, R5 ;  /* 0x0000001fff077819 */ /* 0x000fe20000011405 */
[C---:B------:R-:W-:Y:S02]  /*cee0*/  IMAD R4, R12.reuse, R6, R4 ;  /* 0x000000060c047224 */ /* 0x040fe400078e0204 */
[----:B------:R-:W-:Y:S04]  /*cef0*/  IMAD.WIDE.U32 R12, R12, R0, RZ ;  /* 0x000000000c0c7225 */ /* 0x000fe800078e00ff */
[C---:B------:R-:W-:Y:S01]  /*cf00*/  IMAD R3, R14.reuse, R7, R3 ;  /* 0x000000070e037224 */ /* 0x040fe200078e0203 */
[----:B------:R-:W-:Y:S01]  /*cf10*/  IADD3 R13, R13, R4, RZ ;  /* 0x000000040d0d7210 */ /* 0x000fe20007ffe0ff */
[-C--:B------:R-:W-:Y:S04]  /*cf20*/  IMAD.WIDE.U32 R14, R14, R5.reuse, RZ ;  /* 0x000000050e0e7225 */ /* 0x080fe800078e00ff */
[----:B------:R-:W-:Y:S02]  /*cf30*/  IMAD.IADD R15, R15, 0x1, R3 ;  /* 0x000000010f0f7824 */ /* 0x000fe400078e0203 */
[----:B------:R-:W-:Y:S02]  /*cf40*/  IMAD R3, R11, R0, RZ ;  /* 0x000000000b037224 */ /* 0x000fe400078e02ff */
[----:B------:R-:W-:Y:S04]  /*cf50*/  IMAD.WIDE.U32 R14, R0, R10, R14 ;  /* 0x0000000a000e7225 */ /* 0x000fe800078e000e */
[----:B-----5:R-:W-:Y:S01]  /*cf60*/  IMAD R0, R9, R5, RZ ;  /* 0x0000000509007224 */ /* 0x020fe200078e02ff */
[----:B------:R-:W-:Y:S01]  /*cf70*/  LEA R158, P0, R14, R158, 0x1 ;  /* 0x0000009e0e9e7211 */ /* 0x000fe200078008ff */
[----:B------:R-:W-:Y:S02]  /*cf80*/  IMAD R3, R10, R6, R3 ;  /* 0x000000060a037224 */ /* 0x000fe400078e0203 */
[----:B------:R-:W-:Y:S04]  /*cf90*/  IMAD.WIDE.U32 R12, R5, R8, R12 ;  /* 0x00000008050c7225 */ /* 0x000fe800078e000c */
[----:B------:R-:W-:Y:S01]  /*cfa0*/  IMAD R0, R8, R7, R0 ;  /* 0x0000000708007224 */ /* 0x000fe200078e0200 */
[----:B------:R-:W-:Y:S01]  /*cfb0*/  LEA R113, P1, R12, R113, 0x1 ;  /* 0x000000710c717211 */ /* 0x000fe200078208ff */
[----:B------:R-:W-:Y:S02]  /*cfc0*/  IMAD.IADD R3, R15, 0x1, R3 ;  /* 0x000000010f037824 */ /* 0x000fe400078e0203 */
[----:B------:R-:W-:Y:S03]  /*cfd0*/  IMAD.IADD R5, R13, 0x1, R0 ;  /* 0x000000010d057824 */ /* 0x000fe600078e0200 */
[----:B------:R-:W-:Y:S02]  /*cfe0*/  LEA.HI.X R159, R14, R159, R3, 0x1, P0 ;  /* 0x0000009f0e9f7211 */ /* 0x000fe400000f0c03 */
[----:B------:R-:W-:Y:S01]  /*cff0*/  LEA.HI.X R112, R12, R112, R5, 0x1, P1 ;  /* 0x000000700c707211 */ /* 0x000fe200008f0c05 */
[----:B------:R-:W-:-:S05]  /*d000*/  BRA `(.L_x_7730) ;  /* 0x000000a000007947 */ /* 0x000fca0003800000 */
.L_x_7729:
[----:B------:R-:W2:Y:S01]  /*d010*/  LD.E R0, [R18.64+0x40] ;  /* 0x0000400612007980 */ /* 0x000ea2000c101900 */
[----:B---34-:R-:W-:Y:S02]  /*d020*/  IMAD.MOV.U32 R4, RZ, RZ, R113 ;  /* 0x000000ffff047224 */ /* 0x018fe400078e0071 */
[----:B------:R-:W-:Y:S01]  /*d030*/  IMAD.MOV.U32 R5, RZ, RZ, R112 ;  /* 0x000000ffff057224 */ /* 0x000fe200078e0070 */
[----:B------:R-:W3:Y:S02]  /*d040*/  LD.E R3, [R18.64+0x38] ;  /* 0x0000380612037980 */ /* 0x000ee4000c101900 */
[----:B---3--:R-:W-:Y:S02]  /*d050*/  IMAD.U32 R3, R3, -0x40, RZ ;  /* 0xffffffc003037824 */ /* 0x008fe400078e00ff */
[----:B--2---:R-:W-:Y:S03]  /*d060*/  IMAD.U32 R0, R0, -0x40, RZ ;  /* 0xffffffc000007824 */ /* 0x004fe600078e00ff */
[C---:B------:R-:W-:Y:S02]  /*d070*/  LEA R158, P0, R3.reuse, R158, 0x1 ;  /* 0x0000009e039e7211 */ /* 0x040fe400078008ff */
[C---:B------:R-:W-:Y:S02]  /*d080*/  LEA R113, P1, R0.reuse, R4, 0x1 ;  /* 0x0000000400717211 */ /* 0x040fe400078208ff */
[----:B------:R-:W-:Y:S02]  /*d090*/  LEA.HI.X.SX32 R159, R3, R159, 0x1, P0 ;  /* 0x0000009f039f7211 */ /* 0x000fe400000f0eff */
[----:B------:R-:W-:Y:S04]  /*d0a0*/  LEA.HI.X.SX32 R112, R0, R5, 0x1, P1 ;  /* 0x0000000500707211 */ /* 0x000fe800008f0eff */
.L_x_7730:
[----:B------:R-:W-:Y:S05]  /*d0b0*/  BSYNC B0 ;  /* 0x0000000000007941 */ /* 0x000fea0003800000 */
.L_x_7728:
[----:B------:R-:W-:Y:S04]  /*d0c0*/  IADD3 R17, R17, -0x1, RZ ;  /* 0xffffffff11117810 */ /* 0x000fe80007ffe0ff */
[----:B------:R-:W-:Y:S11]  /*d0d0*/  ISETP.GT.AND P0, PT, R17, R74, PT ;  /* 0x0000004a1100720c */ /* 0x000ff60003f04270 */
[----:B------:R-:W-:Y:S02]  /*d0e0*/  @!UPT UIADD3 URZ, URZ, URZ, URZ ;  /* 0x0000003f3f3ff290 */ /* 0x000fe4000fffe03f */
[----:B------:R-:W-:-:S05]  /*d0f0*/  @P0 BRA `(.L_x_7731) ;  /* 0xffff5a2000000947 */ /* 0x000fca000383ffff */
.L_x_7675:
[----:B-1----:R-:W-:Y:S01]  /*d100*/  WARPSYNC 0xffffffff ;  /* 0xffffffff00007948 */ /* 0x002fe20003800000 */
[----:B------:R-:W-:Y:S06]  /*d110*/  BAR.SYNC.DEFER_BLOCKING 0x0 ;  /* 0x0000000000007b1d */ /* 0x000fec0000010000 */
[----:B------:R-:W2:Y:S01]  /*d120*/  LD.E R3, [R18.64+0xd0] ;  /* 0x0000d00612037980 */ /* 0x000ea2000c101900 */
[----:B------:R-:W-:Y:S01]  /*d130*/  BSSY B2, `(.L_x_7732) ;  /* 0x0000904000027945 */ /* 0x000fe20003800000 */
[----:B------:R-:W-:Y:S01]  /*d140*/  IMAD.SHL.U32 R245, R143, 0x2, RZ ;  /* 0x000000028ff57824 */ /* 0x000fe200078e00ff */
[C---:B---34-:R-:W-:Y:S01]  /*d150*/  SHF.L.U64.HI R9, R150.reuse, 0x4, R151 ;  /* 0x0000000496097819 */ /* 0x058fe20000010297 */
        /* <DEDUP_REMOVED lines=12> */
[----:B------:R-:W2:Y:S01]  /*d220*/  @P1 LD.E R2, [R10.64] ;  /* 0x000000060a021980 */ /* 0x000ea2000c101900 */
[-C--:B------:R-:W-:Y:S02]  /*d230*/  IADD3 R5, P1, R5, R146.reuse, RZ ;  /* 0x0000009205057210 */ /* 0x080fe40007f3e0ff */
[----:B------:R-:W-:Y:S02]  /*d240*/  LEA.HI R13, R3, R3, RZ, 0x1 ;  /* 0x00000003030d7211 */ /* 0x000fe400078f08ff */
[C---:B------:R-:W-:Y:S01]  /*d250*/  LEA R7, P0, R150.reuse, R146, 0x5 ;  /* 0x0000009296077211 */ /* 0x040fe200078028ff */
[----:B------:R-:W-:Y:S01]  /*d260*/  IMAD.X R9, R9, 0x1, R149, P1 ;  /* 0x0000000109097824 */ /* 0x000fe200008e0695 */
[----:B-----5:R-:W-:Y:S02]  /*d270*/  LEA R30, P1, R5, R152, 0x1 ;  /* 0x00000098051e7211 */ /* 0x020fe400078208ff */
[----:B------:R-:W-:Y:S02]  /*d280*/  SHF.R.S32.HI R13, RZ, 0x1, R13 ;  /* 0x00000001ff0d7819 */ /* 0x000fe4000001140d */
[----:B------:R-:W-:-:S02]  /*d290*/  LEA.HI.X R6, R150, R149, R151, 0x5, P0 ;  /* 0x0000009596067211 */ /* 0x000fc400000f2c97 */
[----:B---3--:R-:W-:Y:S01]  /*d2a0*/  ISETP.NE.AND P4, PT, R0, RZ, PT ;  /* 0x000000ff0000720c */ /* 0x008fe20003f85270 */
[----:B------:R-:W-:Y:S01]  /*d2b0*/  IMAD.MOV.U32 R148, RZ, RZ, R146 ;  /* 0x000000ffff947224 */ /* 0x000fe200078e0092 */
[-C--:B------:R-:W-:Y:S02]  /*d2c0*/  LEA R44, P2, R146, R152.reuse, 0x1 ;  /* 0x00000098922c7211 */ /* 0x080fe400078408ff */
[----:B------:R-:W-:Y:S02]  /*d2d0*/  LEA R24, P0, R7, R152, 0x1 ;  /* 0x0000009807187211 */ /* 0x000fe400078008ff */
[----:B------:R-:W-:Y:S01]  /*d2e0*/  LEA.HI.X R31, R5, R153, R9, 0x1, P1 ;  /* 0x00000099051f7211 */ /* 0x000fe200008f0c09 */
[----:B------:R-:W-:Y:S01]  /*d2f0*/  IMAD R9, R144, R13, R140 ;  /* 0x0000000d90097224 */ /* 0x000fe200078e028c */
[-CC-:B------:R-:W-:Y:S01]  /*d300*/  LEA.HI.X R45, R146, R153.reuse, R149.reuse, 0x1, P2 ;  /* 0x00000099922d7211 */ /* 0x180fe200010f0c95 */
[----:B------:R-:W-:Y:S01]  /*d310*/  IMAD R4, R151, 0x30, RZ ;  /* 0x0000003097047824 */ /* 0x000fe200078e02ff */
[----:B------:R-:W-:Y:S01]  /*d320*/  LEA.HI.X R25, R7, R153, R6, 0x1, P0 ;  /* 0x0000009907197211 */ /* 0x000fe200000f0c06 */
[----:B------:R-:W-:-:S04]  /*d330*/  IMAD.WIDE.U32 R148, R150, 0x30, R148 ;  /* 0x0000003096947825 */ /* 0x000fc800078e0094 */
        /* <DEDUP_REMOVED lines=8> */
[----:B--2---:R-:W-:-:S05]  /*d3c0*/  IADD3 R2, R2, R76, R61 ;  /* 0x0000004c02027210 */ /* 0x004fca0007ffe03d */
        /* <DEDUP_REMOVED lines=9> */
[----:B------:R1:W5:Y:S01]  /*d460*/  LD.E.128 R32, [R44.64] ;  /* 0x000000062c207980 */ /* 0x000362000c101d00 */
[----:B------:R-:W-:Y:S01]  /*d470*/  ISETP.GE.AND P2, PT, R26, R3, PT ;  /* 0x000000031a00720c */ /* 0x000fe20003f46270 */
[C---:B------:R-:W-:Y:S01]  /*d480*/  IMAD.SHL.U32 R41, R8.reuse, 0x2, RZ ;  /* 0x0000000208297824 */ /* 0x040fe200078e00ff */
[----:B------:R-:W-:Y:S01]  /*d490*/  SHF.L.U64.HI R5, R8, 0x1, R9 ;  /* 0x0000000108057819 */ /* 0x000fe20000010209 */
[----:B------:R-:W-:Y:S03]  /*d4a0*/  BSSY B0, `(.L_x_7737) ;  /* 0x000002d000007945 */ /* 0x000fe60003800000 */
[----:B------:R-:W-:-:S02]  /*d4b0*/  IADD3 R10, P1, R14, R41, RZ ;  /* 0x000000290e0a7210 */ /* 0x000fc40007f3e0ff */
[----:B------:R-:W-:-:S03]  /*d4c0*/  IADD3 R40, P0, R16, R41, RZ ;  /* 0x0000002910287210 */ /* 0x000fc60007f1e0ff */
[--C-:B------:R-:W-:Y:S02]  /*d4d0*/  IMAD.X R11, R15, 0x1, R5.reuse, P1 ;  /* 0x000000010f0b7824 */ /* 0x100fe400008e0605 */
[----:B------:R-:W-:Y:S01]  /*d4e0*/  IMAD.X R41, R17, 0x1, R5, P0 ;  /* 0x0000000111297824 */ /* 0x000fe200000e0605 */
[----:B------:R-:W-:Y:S05]  /*d4f0*/  @P2 BRA `(.L_x_7738) ;  /* 0x0000027000002947 */ /* 0x000fea0003800000 */
[----:B------:R-:W2:Y:S04]  /*d500*/  LD.E.64 R4, [R40.64] ;  /* 0x0000000628047980 */ /* 0x000ea8000c101b00 */
[----:B------:R-:W3:Y:S01]  /*d510*/  LD.E.64 R6, [R10.64] ;  /* 0x000000060a067980 */ /* 0x000ee2000c101b00 */
[--C-:B-----5:R-:W-:Y:S02]  /*d520*/  HADD2.F32 R37, -RZ, R33.reuse.H0_H0 ;  /* 0x20000021ff257230 */ /* 0x120fe40000004100 */
[----:B------:R-:W-:-:S02]  /*d530*/  HADD2.F32 R43, -RZ, R33.H1_H1 ;  /* 0x30000021ff2b7230 */ /* 0x000fc40000004100 */
[--C-:B------:R-:W-:Y:S02]  /*d540*/  HADD2.F32 R33, -RZ, R35.reuse.H1_H1 ;  /* 0x30000023ff217230 */ /* 0x100fe40000004100 */
[----:B------:R-:W-:Y:S02]  /*d550*/  HADD2.F32 R39, -RZ, R35.H0_H0 ;  /* 0x20000023ff277230 */ /* 0x000fe40000004100 */
        /* <DEDUP_REMOVED lines=9> */
[-C--:B------:R-:W-:Y:S01]  /*d5f0*/  FMUL.FTZ R28, R43, R22.reuse ;  /* 0x000000162b1c7220 */ /* 0x080fe20000410000 */
[----:B------:R-:W-:Y:S01]  /*d600*/  HADD2.F32 R5, -RZ, R5.H0_H0 ;  /* 0x20000005ff057230 */ /* 0x000fe20000004100 */
[----:B------:R-:W-:Y:S01]  /*d610*/  FFMA.FTZ R36, R37, R22, -R36 ;  /* 0x0000001625247223 */ /* 0x000fe20000010824 */
[----:B------:R-:W-:Y:S01]  /*d620*/  HADD2.F32 R7, -RZ, R7.H0_H0 ;  /* 0x20000007ff077230 */ /* 0x000fe20000004100 */
[----:B------:R-:W-:Y:S01]  /*d630*/  FFMA.FTZ R0, R39, R0, R33 ;  /* 0x0000000027007223 */ /* 0x000fe20000010021 */
[----:B------:R-:W-:Y:S01]  /*d640*/  HADD2.F32 R33, -RZ, R32.H1_H1 ;  /* 0x30000020ff217230 */ /* 0x000fe20000004100 */
[----:B------:R-:W-:Y:S01]  /*d650*/  FFMA.FTZ R37, R37, R2, R28 ;  /* 0x0000000225257223 */ /* 0x000fe2000001001c */
[----:B------:R-:W-:Y:S01]  /*d660*/  HADD2.F32 R2, -RZ, R34.H1_H1 ;  /* 0x30000022ff027230 */ /* 0x000fe20000004100 */
        /* <DEDUP_REMOVED lines=16> */
.L_x_7738:
[----:B------:R-:W-:Y:S05]  /*d770*/  BSYNC B0 ;  /* 0x0000000000007941 */ /* 0x000fea0003800000 */
.L_x_7737:
[----:B-----5:R2:W-:Y:S04]  /*d780*/  STS.128 [R245], R32 ;  /* 0x00000020f5007388 */ /* 0x0205e80000000c00 */
[----:B------:R2:W5:Y:S01]  /*d790*/  LD.E.128 R36, [R44.64+0x80] ;  /* 0x000080062c247980 */ /* 0x000562000c101d00 */
[----:B------:R-:W-:Y:S01]  /*d7a0*/  IADD3 R0, R26, 0x40, RZ ;  /* 0x000000401a007810 */ /* 0x000fe20007ffe0ff */
[----:B------:R-:W-:Y:S03]  /*d7b0*/  BSSY B0, `(.L_x_7739) ;  /* 0x000002a000007945 */ /* 0x000fe60003800000 */
[----:B------:R-:W-:-:S13]  /*d7c0*/  ISETP.GE.AND P0, PT, R0, R3, PT ;  /* 0x000000030000720c */ /* 0x000fda0003f06270 */
[----:B------:R-:W-:Y:S05]  /*d7d0*/  @P0 BRA `(.L_x_7740) ;  /* 0x0000027000000947 */ /* 0x000fea0003800000 */
[----:B------:R-:W3:Y:S04]  /*d7e0*/  LD.E.64 R4, [R40.64+0x40] ;  /* 0x0000400628047980 */ /* 0x000ee8000c101b00 */
[----:B------:R-:W4:Y:S01]  /*d7f0*/  LD.E.64 R6, [R10.64+0x40] ;  /* 0x000040060a067980 */ /* 0x000f22000c101b00 */
[--C-:B--2--5:R-:W-:Y:S02]  /*d800*/  HADD2.F32 R35, -RZ, R37.reuse.H0_H0 ;  /* 0x20000025ff237230 */ /* 0x124fe40000004100 */
[----:B------:R-:W-:Y:S02]  /*d810*/  HADD2.F32 R37, -RZ, R37.H1_H1 ;  /* 0x30000025ff257230 */ /* 0x000fe40000004100 */
[--C-:B------:R-:W-:Y:S02]  /*d820*/  HADD2.F32 R33, -RZ, R39.reuse.H1_H1 ;  /* 0x30000027ff217230 */ /* 0x100fe40000004100 */
[----:B------:R-:W-:-:S02]  /*d830*/  HADD2.F32 R39, -RZ, R39.H0_H0 ;  /* 0x20000027ff277230 */ /* 0x000fc40000004100 */
[----:B---3--:R-:W-:Y:S02]  /*d840*/  HADD2.F32 R2, -RZ, R4.H1_H1 ;  /* 0x30000004ff027230 */ /* 0x008fe40000004100 */
[----:B------:R-:W-:Y:S02]  /*d850*/  HADD2.F32 R0, -RZ, R5.H1_H1 ;  /* 0x30000005ff007230 */ /* 0x000fe40000004100 */
[----:B----4-:R-:W-:Y:S01]  /*d860*/  HADD2.F32 R22, -RZ, R6.H1_H1 ;  /* 0x30000006ff167230 */ /* 0x010fe20000004100 */
        /* <DEDUP_REMOVED lines=9> */
[----:B------:R-:W-:-:S02]  /*d900*/  FFMA.FTZ R32, R35, R22, -R32 ;  /* 0x0000001623207223 */ /* 0x000fc40000010820 */
[----:B------:R-:W-:Y:S01]  /*d910*/  FFMA.FTZ R35, R35, R2, R28 ;  /* 0x0000000223237223 */ /* 0x000fe2000001001c */
[----:B------:R-:W-:Y:S01]  /*d920*/  HADD2.F32 R2, -RZ, R38.H1_H1 ;  /* 0x30000026ff027230 */ /* 0x000fe20000004100 */
[C---:B------:R-:W-:Y:S01]  /*d930*/  FFMA.FTZ R0, R39.reuse, R0, R33 ;  /* 0x0000000027007223 */ /* 0x040fe20000010021 */
[--C-:B------:R-:W-:Y:S01]  /*d940*/  HADD2.F32 R33, -RZ, R36.reuse.H1_H1 ;  /* 0x30000024ff217230 */ /* 0x100fe20000004100 */
[----:B------:R-:W-:Y:S01]  /*d950*/  FFMA.FTZ R37, R39, R12, -R37 ;  /* 0x0000000c27257223 */ /* 0x000fe20000010825 */
[----:B------:R-:W-:Y:S01]  /*d960*/  HADD2.F32 R39, -RZ, R36.H0_H0 ;  /* 0x20000024ff277230 */ /* 0x000fe20000004100 */
[----:B------:R-:W-:Y:S01]  /*d970*/  FMUL.FTZ R22, R2, R5 ;  /* 0x0000000502167220 */ /* 0x000fe20000410000 */
        /* <DEDUP_REMOVED lines=8> */
[C---:B------:R-:W-:Y:S01]  /*da00*/  FFMA.FTZ R22, R38.reuse, R7, -R22 ;  /* 0x0000000726167223 */ /* 0x040fe20000010816 */
[----:B------:R-:W-:Y:S01]  /*da10*/  MOV R37, R32 ;  /* 0x0000002000257202 */ /* 0x000fe20000000f00 */
[----:B------:R-:W-:Y:S01]  /*da20*/  FFMA.FTZ R5, R38, R5, R2 ;  /* 0x0000000526057223 */ /* 0x000fe20000010002 */
[----:B------:R-:W-:-:S04]  /*da30*/  F2FP.PACK_AB R36, R33, R12 ;  /* 0x0000000c2124723e */ /* 0x000fc800000000ff */
[----:B------:R-:W-:Y:S02]  /*da40*/  F2FP.PACK_AB R38, R5, R22 ;  /* 0x000000160526723e */ /* 0x000fe400000000ff */
.L_x_7740:
[----:B------:R-:W-:Y:S05]  /*da50*/  BSYNC B0 ;  /* 0x0000000000007941 */ /* 0x000fea0003800000 */
.L_x_7739:
[----:B-----5:R3:W-:Y:S04]  /*da60*/  STS.128 [R245+0x2000], R36 ;  /* 0x00200024f5007388 */ /* 0x0207e80000000c00 */
[----:B--2---:R3:W5:Y:S01]  /*da70*/  LD.E.128 R32, [R44.64+0x100] ;  /* 0x000100062c207980 */ /* 0x004762000c101d00 */
[----:B------:R-:W-:Y:S01]  /*da80*/  IADD3 R0, R26, 0x80, RZ ;  /* 0x000000801a007810 */ /* 0x000fe20007ffe0ff */
[----:B------:R-:W-:Y:S03]  /*da90*/  BSSY B0, `(.L_x_7741) ;  /* 0x000002a000007945 */ /* 0x000fe60003800000 */
[----:B------:R-:W-:-:S13]  /*daa0*/  ISETP.GE.AND P0, PT, R0, R3, PT ;  /* 0x000000030000720c */ /* 0x000fda0003f06270 */
[----:B------:R-:W-:Y:S05]  /*dab0*/  @P0 BRA `(.L_x_7742) ;  /* 0x0000027000000947 */ /* 0x000fea0003800000 */
[----:B------:R-:W2:Y:S04]  /*dac0*/  LD.E.64 R4, [R40.64+0x80] ;  /* 0x0000800628047980 */ /* 0x000ea8000c101b00 */
[----:B------:R-:W4:Y:S01]  /*dad0*/  LD.E.64 R6, [R10.64+0x80] ;  /* 0x000080060a067980 */ /* 0x000f22000c101b00 */
[--C-:B---3-5:R-:W-:Y:S02]  /*dae0*/  HADD2.F32 R37, -RZ, R33.reuse.H0_H0 ;  /* 0x20000021ff257230 */ /* 0x128fe40000004100 */
[----:B------:R-:W-:Y:S02]  /*daf0*/  HADD2.F32 R43, -RZ, R33.H1_H1 ;  /* 0x30000021ff2b7230 */ /* 0x000fe40000004100 */
[--C-:B------:R-:W-:Y:S02]  /*db00*/  HADD2.F32 R33, -RZ, R35.reuse.H1_H1 ;  /* 0x30000023ff217230 */ /* 0x100fe40000004100 */
        /* <DEDUP_REMOVED lines=34> */
.L_x_7742:
[----:B------:R-:W-:Y:S05]  /*dd30*/  BSYNC B0 ;  /* 0x0000000000007941 */ /* 0x000fea0003800000 */
.L_x_7741:
[----:B-----5:R2:W-:Y:S04]  /*dd40*/  STS.128 [R245+0x4000], R32 ;  /* 0x00400020f5007388 */ /* 0x0205e80000000c00 */
[----:B-1-3--:R-:W5:Y:S01]  /*dd50*/  LD.E.128 R44, [R44.64+0x180] ;  /* 0x000180062c2c7980 */ /* 0x00af62000c101d00 */
[----:B------:R-:W-:Y:S01]  /*dd60*/  IADD3 R0, R26, 0xc0, RZ ;  /* 0x000000c01a007810 */ /* 0x000fe20007ffe0ff */
[----:B------:R-:W-:Y:S03]  /*dd70*/  BSSY B0, `(.L_x_7743) ;  /* 0x0000029000007945 */ /* 0x000fe60003800000 */
[----:B------:R-:W-:-:S13]  /*dd80*/  ISETP.GE.AND P0, PT, R0, R3, PT ;  /* 0x000000030000720c */ /* 0x000fda0003f06270 */
[----:B------:R-:W-:Y:S05]  /*dd90*/  @P0 BRA `(.L_x_7744) ;  /* 0x0000026000000947 */ /* 0x000fea0003800000 */
[----:B------:R-:W3:Y:S04]  /*dda0*/  LD.E.64 R4, [R40.64+0xc0] ;  /* 0x0000c00628047980 */ /* 0x000ee8000c101b00 */
[----:B------:R-:W4:Y:S01]  /*ddb0*/  LD.E.64 R6, [R10.64+0xc0] ;  /* 0x0000c0060a067980 */ /* 0x000f22000c101b00 */
[----:B-----5:R-:W-:Y:S02]  /*ddc0*/  HADD2.F32 R37, -RZ, R45.H1_H1 ;  /* 0x3000002dff257230 */ /* 0x020fe40000004100 */
[----:B--2---:R-:W-:Y:S02]  /*ddd0*/  HADD2.F32 R33, -RZ, R47.H1_H1 ;  /* 0x3000002fff217230 */ /* 0x004fe40000004100 */
[----:B------:R-:W-:Y:S02]  /*dde0*/  HADD2.F32 R35, -RZ, R45.H0_H0 ;  /* 0x2000002dff237230 */ /* 0x000fe40000004100 */
[----:B------:R-:W-:-:S02]  /*ddf0*/  HADD2.F32 R47, -RZ, R47.H0_H0 ;  /* 0x2000002fff2f7230 */ /* 0x000fc40000004100 */
[----:B---3--:R-:W-:Y:S02]  /*de00*/  HADD2.F32 R2, -RZ, R4.H1_H1 ;  /* 0x30000004ff027230 */ /* 0x008fe40000004100 */
        /* <DEDUP_REMOVED lines=10> */
[C---:B------:R-:W-:Y:S01]  /*deb0*/  FFMA.FTZ R28, R35.reuse, R12, -R28 ;  /* 0x0000000c231c7223 */ /* 0x040fe2000001081c */
[----:B------:R-:W-:Y:S01]  /*dec0*/  HADD2.F32 R7, -RZ, R7.H0_H0 ;  /* 0x20000007ff077230 */ /* 0x000fe20000004100 */
        /* <DEDUP_REMOVED lines=19> */
.L_x_7744:
[----:B------:R-:W-:Y:S05]  /*e000*/  BSYNC B0 ;  /* 0x0000000000007941 */ /* 0x000fea0003800000 */
.L_x_7743:
[----:B-----5:R1:W-:Y:S02]  /*e010*/  STS.128 [R245+0x6000], R44 ;  /* 0x0060002cf5007388 */ /* 0x0203e40000000c00 */
.L_x_7736:
[----:B------:R-:W-:Y:S05]  /*e020*/  BSYNC B1 ;  /* 0x0000000000017941 */ /* 0x000fea0003800000 */
.L_x_7735:
[----:B------:R-:W-:Y:S01]  /*e030*/  IADD3 R12, R144, 0x10, RZ ;  /* 0x00000010900c7810 */ /* 0x000fe20007ffe0ff */
[----:B------:R-:W-:Y:S03]  /*e040*/  BSSY B1, `(.L_x_7745) ;  /* 0x00000c2000017945 */ /* 0x000fe60003800000 */
[----:B------:R-:W-:-:S04]  /*e050*/  ISETP.GE.AND P0, PT, R12, R23, PT ;  /* 0x000000170c00720c */ /* 0x000fc80003f06270 */
[----:B------:R-:W-:-:S13]  /*e060*/  ISETP.LT.OR P0, PT, R58, -0x87, P0 ;  /* 0xffffff793a00780c */ /* 0x000fda0000701670 */
[----:B------:R-:W-:Y:S05]  /*e070*/  @P0 BRA `(.L_x_7746) ;  /* 0x00000be000000947 */ /* 0x000fea0003800000 */
[----:B--2---:R2:W5:Y:S01]  /*e080*/  LD.E.128 R32, [R30.64] ;  /* 0x000000061e207980 */ /* 0x004562000c101d00 */
[C---:B------:R-:W-:Y:S01]  /*e090*/  IADD3 R5, P0, R29.reuse, R8, RZ ;  /* 0x000000081d057210 */ /* 0x040fe20007f1e0ff */
[----:B------:R-:W-:Y:S03]  /*e0a0*/  BSSY B0, `(.L_x_7747) ;  /* 0x0000031000007945 */ /* 0x000fe60003800000 */
[----:B------:R-:W-:Y:S01]  /*e0b0*/  LEA.HI.X.SX32 R0, R29, R9, 0x1, P0 ;  /* 0x000000091d007211 */ /* 0x000fe200000f0eff */
[C---:B------:R-:W-:Y:S01]  /*e0c0*/  IMAD.SHL.U32 R41, R5.reuse, 0x2, RZ ;  /* 0x0000000205297824 */ /* 0x040fe200078e00ff */
[----:B------:R-:W-:Y:S02]  /*e0d0*/  ISETP.GE.AND P0, PT, R26, R3, PT ;  /* 0x000000031a00720c */ /* 0x000fe40003f06270 */
[----:B------:R-:W-:Y:S02]  /*e0e0*/  SHF.L.U64.HI R5, R5, 0x1, R0 ;  /* 0x0000000105057819 */ /* 0x000fe40000010200 */
[----:B------:R-:W-:-:S02]  /*e0f0*/  IADD3 R10, P2, R14, R41, RZ ;  /* 0x000000290e0a7210 */ /* 0x000fc40007f5e0ff */
[----:B------:R-:W-:-:S03]  /*e100*/  IADD3 R40, P1, R16, R41, RZ ;  /* 0x0000002910287210 */ /* 0x000fc60007f3e0ff */
[--C-:B------:R-:W-:Y:S02]  /*e110*/  IMAD.X R11, R15, 0x1, R5.reuse, P2 ;  /* 0x000000010f0b7824 */ /* 0x100fe400010e0605 */
[----:B------:R-:W-:Y:S02]  /*e120*/  IMAD.X R41, R17, 0x1, R5, P1 ;  /* 0x0000000111297824 */ /* 0x000fe400008e0605 */
[----:B------:R-:W-:Y:S05]  /*e130*/  @P0 BRA `(.L_x_7748) ;  /* 0x0000027000000947 */ /* 0x000fea0003800000 */
[----:B------:R-:W3:Y:S04]  /*e140*/  LD.E.64 R4, [R40.64] ;  /* 0x0000000628047980 */ /* 0x000ee8000c101b00 */
[----:B------:R-:W4:Y:S01]  /*e150*/  LD.E.64 R6, [R10.64] ;  /* 0x000000060a067980 */ /* 0x000f22000c101b00 */
[----:B-----5:R-:W-:Y:S01]  /*e160*/  MOV R43, R33 ;  /* 0x00000021002b7202 */ /* 0x020fe20000000f00 */
[----:B------:R-:W-:-:S02]  /*e170*/  HADD2.F32 R29, -RZ, R35.H1_H1 ;  /* 0x30000023ff1d7230 */ /* 0x000fc40000004100 */
[----:B------:R-:W-:Y:S02]  /*e180*/  HADD2.F32 R39, -RZ, R35.H0_H0 ;  /* 0x20000023ff277230 */ /* 0x000fe40000004100 */
[--C-:B------:R-:W-:Y:S02]  /*e190*/  HADD2.F32 R33, -RZ, R43.reuse.H0_H0 ;  /* 0x2000002bff217230 */ /* 0x100fe40000004100 */
        /* <DEDUP_REMOVED lines=33> */
.L_x_7748:
[----:B------:R-:W-:Y:S05]  /*e3b0*/  BSYNC B0 ;  /* 0x0000000000007941 */ /* 0x000fea0003800000 */
.L_x_7747:
[----:B-----5:R3:W-:Y:S04]  /*e3c0*/  STS.128 [R245+0x800], R32 ;  /* 0x00080020f5007388 */ /* 0x0207e80000000c00 */
[----:B------:R3:W5:Y:S01]  /*e3d0*/  LD.E.128 R36, [R30.64+0x80] ;  /* 0x000080061e247980 */ /* 0x000762000c101d00 */
[----:B------:R-:W-:Y:S01]  /*e3e0*/  IADD3 R0, R26, 0x40, RZ ;  /* 0x000000401a007810 */ /* 0x000fe20007ffe0ff */
[----:B------:R-:W-:Y:S03]  /*e3f0*/  BSSY B0, `(.L_x_7749) ;  /* 0x0000029000007945 */ /* 0x000fe60003800000 */
[----:B------:R-:W-:-:S13]  /*e400*/  ISETP.GE.AND P0, PT, R0, R3, PT ;  /* 0x000000030000720c */ /* 0x000fda0003f06270 */
[----:B------:R-:W-:Y:S05]  /*e410*/  @P0 BRA `(.L_x_7750) ;  /* 0x0000026000000947 */ /* 0x000fea0003800000 */
[----:B------:R-:W4:Y:S04]  /*e420*/  LD.E.64 R4, [R40.64+0x40] ;  /* 0x0000400628047980 */ /* 0x000f28000c101b00 */
[----:B--2---:R-:W2:Y:S01]  /*e430*/  LD.E.64 R6, [R10.64+0x40] ;  /* 0x000040060a067980 */ /* 0x004ea2000c101b00 */
[----:B---3-5:R-:W-:Y:S02]  /*e440*/  HADD2.F32 R35, -RZ, R37.H1_H1 ;  /* 0x30000025ff237230 */ /* 0x028fe40000004100 */
[----:B------:R-:W-:Y:S02]  /*e450*/  HADD2.F32 R29, -RZ, R39.H1_H1 ;  /* 0x30000027ff1d7230 */ /* 0x000fe40000004100 */
[----:B------:R-:W-:Y:S02]  /*e460*/  HADD2.F32 R33, -RZ, R37.H0_H0 ;  /* 0x20000025ff217230 */ /* 0x000fe40000004100 */
[----:B------:R-:W-:-:S02]  /*e470*/  HADD2.F32 R39, -RZ, R39.H0_H0 ;  /* 0x20000027ff277230 */ /* 0x000fc40000004100 */
[----:B------:R-:W-:Y:S02]  /*e480*/  HADD2.F32 R37, -RZ, R36.H0_H0 ;  /* 0x20000024ff257230 */ /* 0x000fe40000004100 */
[----:B----4-:R-:W-:Y:S02]  /*e490*/  HADD2.F32 R2, -RZ, R4.H1_H1 ;  /* 0x30000004ff027230 */ /* 0x010fe40000004100 */
        /* <DEDUP_REMOVED lines=15> */
[----:B------:R-:W-:Y:S01]  /*e590*/  HADD2.F32 R29, -RZ, R36.H1_H1 ;  /* 0x30000024ff1d7230 */ /* 0x000fe20000004100 */
[----:B------:R-:W-:Y:S01]  /*e5a0*/  FFMA.FTZ R35, R39, R22, -R35 ;  /* 0x0000001627237223 */ /* 0x000fe20000010823 */
[----:B------:R-:W-:Y:S01]  /*e5b0*/  HADD2.F32 R38, -RZ, R38.H0_H0 ;  /* 0x20000026ff267230 */ /* 0x000fe20000004100 */
[----:B------:R-:W-:Y:S02]  /*e5c0*/  FMUL.FTZ R28, R2, R5 ;  /* 0x00000005021c7220 */ /* 0x000fe40000410000 */
[C---:B------:R-:W-:Y:S01]  /*e5d0*/  FMUL.FTZ R22, R29.reuse, R4 ;  /* 0x000000041d167220 */ /* 0x040fe20000410000 */
        /* <DEDUP_REMOVED lines=10> */
.L_x_7750:
[----:B------:R-:W-:Y:S05]  /*e680*/  BSYNC B0 ;  /* 0x0000000000007941 */ /* 0x000fea0003800000 */
.L_x_7749:
[----:B-----5:R4:W-:Y:S04]  /*e690*/  STS.128 [R245+0x2800], R36 ;  /* 0x00280024f5007388 */ /* 0x0209e80000000c00 */
[----:B---3--:R4:W5:Y:S01]  /*e6a0*/  LD.E.128 R32, [R30.64+0x100] ;  /* 0x000100061e207980 */ /* 0x008962000c101d00 */
[----:B------:R-:W-:Y:S01]  /*e6b0*/  IADD3 R0, R26, 0x80, RZ ;  /* 0x000000801a007810 */ /* 0x000fe20007ffe0ff */
[----:B------:R-:W-:Y:S03]  /*e6c0*/  BSSY B0, `(.L_x_7751) ;  /* 0x000002a000007945 */ /* 0x000fe60003800000 */
[----:B------:R-:W-:-:S13]  /*e6d0*/  ISETP.GE.AND P0, PT, R0, R3, PT ;  /* 0x000000030000720c */ /* 0x000fda0003f06270 */
        /* <DEDUP_REMOVED lines=40> */
.L_x_7752:
[----:B------:R-:W-:Y:S05]  /*e960*/  BSYNC B0 ;  /* 0x0000000000007941 */ /* 0x000fea0003800000 */
.L_x_7751:
[----:B-----5:R3:W-:Y:S04]  /*e970*/  STS.128 [R245+0x4800], R32 ;  /* 0x00480020f5007388 */ /* 0x0207e80000000c00 */
[----:B--2-4-:R-:W5:Y:S01]  /*e980*/  LD.E.128 R28, [R30.64+0x180] ;  /* 0x000180061e1c7980 */ /* 0x014f62000c101d00 */
        /* <DEDUP_REMOVED lines=43> */
.L_x_7754:
[----:B------:R-:W-:Y:S05]  /*ec40*/  BSYNC B0 ;  /* 0x0000000000007941 */ /* 0x000fea0003800000 */
.L_x_7753:
[----:B-----5:R2:W-:Y:S02]  /*ec50*/  STS.128 [R245+0x6800], R28 ;  /* 0x0068001cf5007388 */ /* 0x0205e40000000c00 */
.L_x_7746:
[----:B------:R-:W-:Y:S05]  /*ec60*/  BSYNC B1 ;  /* 0x0000000000017941 */ /* 0x000fea0003800000 */
.L_x_7745:
[----:B------:R-:W-:Y:S01]  /*ec70*/  IADD3 R22, R144, 0x20, RZ ;  /* 0x0000002090167810 */ /* 0x000fe20007ffe0ff */
[----:B------:R-:W-:Y:S03]  /*ec80*/  BSSY B1, `(.L_x_7755) ;  /* 0x00000c5000017945 */ /* 0x000fe60003800000 */
[----:B------:R-:W-:-:S04]  /*ec90*/  ISETP.GE.AND P0, PT, R22, R23, PT ;  /* 0x000000171600720c */ /* 0x000fc80003f06270 */
[----:B------:R-:W-:-:S13]  /*eca0*/  ISETP.LT.OR P0, PT, R58, -0x107, P0 ;  /* 0xfffffef93a00780c */ /* 0x000fda0000701670 */
[----:B------:R-:W-:Y:S05]  /*ecb0*/  @P0 BRA `(.L_x_7756) ;  /* 0x00000c1000000947 */ /* 0x000fea0003800000 */
[----:B--2---:R2:W5:Y:S01]  /*ecc0*/  LD.E.128 R28, [R24.64] ;  /* 0x00000006181c7980 */ /* 0x004562000c101d00 */
[----:B------:R-:W-:Y:S01]  /*ecd0*/  IMAD.SHL.U32 R5, R13, 0x20, RZ ;  /* 0x000000200d057824 */ /* 0x000fe200078e00ff */
[----:B------:R-:W-:Y:S04]  /*ece0*/  BSSY B0, `(.L_x_7757) ;  /* 0x0000033000007945 */ /* 0x000fe80003800000 */
[----:B------:R-:W-:-:S04]  /*ecf0*/  IADD3 R0, P0, R5, R8, RZ ;  /* 0x0000000805007210 */ /* 0x000fc80007f1e0ff */
[----:B------:R-:W-:Y:S01]  /*ed00*/  LEA.HI.X.SX32 R5, R5, R9, 0x1, P0 ;  /* 0x0000000905057211 */ /* 0x000fe200000f0eff */
[----:B------:R-:W-:Y:S01]  /*ed10*/  IMAD.SHL.U32 R37, R0, 0x2, RZ ;  /* 0x0000000200257824 */ /* 0x000fe200078e00ff */
[----:B------:R-:W-:Y:S02]  /*ed20*/  ISETP.GE.AND P0, PT, R26, R3, PT ;  /* 0x000000031a00720c */ /* 0x000fe40003f06270 */
[----:B------:R-:W-:Y:S02]  /*ed30*/  SHF.L.U64.HI R5, R0, 0x1, R5 ;  /* 0x0000000100057819 */ /* 0x000fe40000010205 */
[-C--:B------:R-:W-:Y:S02]  /*ed40*/  IADD3 R10, P2, R14, R37.reuse, RZ ;  /* 0x000000250e0a7210 */ /* 0x080fe40007f5e0ff */
[----:B------:R-:W-:-:S03]  /*ed50*/  IADD3 R36, P1, R16, R37, RZ ;  /* 0x0000002510247210 */ /* 0x000fc60007f3e0ff */
[--C-:B------:R-:W-:Y:S02]  /*ed60*/  IMAD.X R11, R15, 0x1, R5.reuse, P2 ;  /* 0x000000010f0b7824 */ /* 0x100fe400010e0605 */
[----:B------:R-:W-:Y:S02]  /*ed70*/  IMAD.X R37, R17, 0x1, R5, P1 ;  /* 0x0000000111257824 */ /* 0x000fe400008e0605 */
[----:B------:R-:W-:Y:S05]  /*ed80*/  @P0 BRA `(.L_x_7758) ;  /* 0x0000028000000947 */ /* 0x000fea0003800000 */
[----:B--2---:R-:W2:Y:S04]  /*ed90*/  LD.E.64 R4, [R36.64] ;  /* 0x0000000624047980 */ /* 0x004ea8000c101b00 */
[----:B------:R-:W4:Y:S01]  /*eda0*/  LD.E.64 R6, [R10.64] ;  /* 0x000000060a067980 */ /* 0x000f22000c101b00 */
[--C-:B---3-5:R-:W-:Y:S01]  /*edb0*/  HADD2.F32 R35, -RZ, R29.reuse.H0_H0 ;  /* 0x2000001dff237230 */ /* 0x128fe20000004100 */
[----:B------:R-:W-:Y:S01]  /*edc0*/  MOV R33, R30 ;  /* 0x0000001e00217202 */ /* 0x000fe20000000f00 */
[----:B------:R-:W-:-:S02]  /*edd0*/  HADD2.F32 R41, -RZ, R29.H1_H1 ;  /* 0x3000001dff297230 */ /* 0x000fc40000004100 */
[--C-:B------:R-:W-:Y:S02]  /*ede0*/  HADD2.F32 R32, -RZ, R31.reuse.H1_H1 ;  /* 0x3000001fff207230 */ /* 0x100fe40000004100 */
[----:B------:R-:W-:Y:S02]  /*edf0*/  HADD2.F32 R39, -RZ, R31.H0_H0 ;  /* 0x2000001fff277230 */ /* 0x000fe40000004100 */
[----:B--2---:R-:W-:Y:S02]  /*ee00*/  HADD2.F32 R0, -RZ, R5.H1_H1 ;  /* 0x30000005ff007230 */ /* 0x004fe40000004100 */
[----:B------:R-:W-:Y:S02]  /*ee10*/  HADD2.F32 R2, -RZ, R4.H1_H1 ;  /* 0x30000004ff027230 */ /* 0x000fe40000004100 */
[----:B----4-:R-:W-:Y:S01]  /*ee20*/  HADD2.F32 R29, -RZ, R7.H1_H1 ;  /* 0x30000007ff1d7230 */ /* 0x010fe20000004100 */
[C---:B------:R-:W-:Y:S01]  /*ee30*/  FMUL.FTZ R34, R32.reuse, R0 ;  /* 0x0000000020227220 */ /* 0x040fe20000410000 */
        /* <DEDUP_REMOVED lines=29> */
.L_x_7758:
[----:B--2---:R-:W-:Y:S05]  /*f010*/  BSYNC B0 ;  /* 0x0000000000007941 */ /* 0x004fea0003800000 */
.L_x_7757:
[----:B-----5:R2:W-:Y:S04]  /*f020*/  STS.128 [R245+0x1000], R28 ;  /* 0x0010001cf5007388 */ /* 0x0205e80000000c00 */
[----:B---3--:R2:W5:Y:S01]  /*f030*/  LD.E.128 R32, [R24.64+0x80] ;  /* 0x0000800618207980 */ /* 0x008562000c101d00 */
        /* <DEDUP_REMOVED lines=12> */
[--C-:B----4-:R-:W-:Y:S01]  /*f100*/  HADD2.F32 R29, -RZ, R6.reuse.H1_H1 ;  /* 0x30000006ff1d7230 */ /* 0x110fe20000004100 */
        /* <DEDUP_REMOVED lines=30> */
.L_x_7760:
[----:B------:R-:W-:Y:S05]  /*f2f0*/  BSYNC B0 ;  /* 0x0000000000007941 */ /* 0x000fea0003800000 */
.L_x_7759:
        /* <DEDUP_REMOVED lines=8> */
[--C-:B---3-5:R-:W-:Y:S01]  /*f380*/  HADD2.F32 R35, -RZ, R29.reuse.H0_H0 ;  /* 0x2000001dff237230 */ /* 0x128fe20000004100 */
[----:B------:R-:W-:Y:S01]  /*f390*/  MOV R33, R30 ;  /* 0x0000001e00217202 */ /* 0x000fe20000000f00 */
[----:B------:R-:W-:Y:S02]  /*f3a0*/  HADD2.F32 R41, -RZ, R29.H1_H1 ;  /* 0x3000001dff297230 */ /* 0x000fe40000004100 */
[--C-:B------:R-:W-:Y:S02]  /*f3b0*/  HADD2.F32 R32, -RZ, R31.reuse.H1_H1 ;  /* 0x3000001fff207230 */ /* 0x100fe40000004100 */
[----:B------:R-:W-:-:S02]  /*f3c0*/  HADD2.F32 R39, -RZ, R31.H0_H0 ;  /* 0x2000001fff277230 */ /* 0x000fc40000004100 */
        /* <DEDUP_REMOVED lines=33> */
.L_x_7762:
[----:B------:R-:W-:Y:S05]  /*f5e0*/  BSYNC B0 ;  /* 0x0000000000007941 */ /* 0x000fea0003800000 */
.L_x_7761:
        /* <DEDUP_REMOVED lines=8> */
[----:B--2--5:R-:W-:Y:S02]  /*f670*/  HADD2.F32 R31, -RZ, R33.H1_H1 ;  /* 0x30000021ff1f7230 */ /* 0x024fe40000004100 */
[----:B------:R-:W-:Y:S02]  /*f680*/  HADD2.F32 R25, -RZ, R35.H1_H1 ;  /* 0x30000023ff197230 */ /* 0x000fe40000004100 */
        /* <DEDUP_REMOVED lines=34> */
.L_x_7764:
[----:B------:R-:W-:Y:S05]  /*f8b0*/  BSYNC B0 ;  /* 0x0000000000007941 */ /* 0x000fea0003800000 */
.L_x_7763:
[----:B-----5:R3:W-:Y:S02]  /*f8c0*/  STS.128 [R245+0x7000], R32 ;  /* 0x00700020f5007388 */ /* 0x0207e40000000c00 */
.L_x_7756:
[----:B------:R-:W-:Y:S05]  /*f8d0*/  BSYNC B1 ;  /* 0x0000000000017941 */ /* 0x000fea0003800000 */
.L_x_7755:
[----:B--2---:R-:W-:-:S04]  /*f8e0*/  IADD3 R24, R144, 0x30, RZ ;  /* 0x0000003090187810 */ /* 0x004fc80007ffe0ff */
[----:B------:R-:W-:-:S04]  /*f8f0*/  ISETP.GE.AND P0, PT, R24, R23, PT ;  /* 0x000000171800720c */ /* 0x000fc80003f06270 */
[----:B------:R-:W-:-:S13]  /*f900*/  ISETP.LT.OR P0, PT, R58, -0x187, P0 ;  /* 0xfffffe793a00780c */ /* 0x000fda0000701670 */
[----:B------:R-:W-:Y:S05]  /*f910*/  @P0 BRA `(.L_x_7765) ;  /* 0x0000685000000947 */ /* 0x000fea0003800000 */
[----:B------:R2:W5:Y:S01]  /*f920*/  LD.E.128 R28, [R20.64] ;  /* 0x00000006141c7980 */ /* 0x000562000c101d00 */
[----:B------:R-:W-:Y:S01]  /*f930*/  IMAD R13, R13, 0x30, RZ ;  /* 0x000000300d0d7824 */ /* 0x000fe200078e02ff */
[----:B------:R-:W-:Y:S04]  /*f940*/  BSSY B0, `(.L_x_7766) ;  /* 0x0000031000007945 */ /* 0x000fe80003800000 */
[----:B------:R-:W-:-:S04]  /*f950*/  IADD3 R5, P0, R13, R8, RZ ;  /* 0x000000080d057210 */ /* 0x000fc80007f1e0ff */
[----:B------:R-:W-:Y:S01]  /*f960*/  LEA.HI.X.SX32 R0, R13, R9, 0x1, P0 ;  /* 0x000000090d007211 */ /* 0x000fe200000f0eff */
[C---:B------:R-:W-:Y:S01]  /*f970*/  IMAD.SHL.U32 R7, R5.reuse, 0x2, RZ ;  /* 0x0000000205077824 */ /* 0x040fe200078e00ff */
        /* <DEDUP_REMOVED lines=9> */
[----:B-----5:R-:W-:Y:S02]  /*fa10*/  HADD2.F32 R23, -RZ, R29.H1_H1 ;  /* 0x3000001dff177230 */ /* 0x020fe40000004100 */
[----:B------:R-:W-:-:S02]  /*fa20*/  HADD2.F32 R11, -RZ, R31.H1_H1 ;  /* 0x3000001fff0b7230 */ /* 0x000fc40000004100 */
[----:B------:R-:W-:Y:S02]  /*fa30*/  HADD2.F32 R10, -RZ, R29.H0_H0 ;  /* 0x2000001dff0a7230 */ /* 0x000fe40000004100 */
[----:B------:R-:W-:Y:S02]  /*fa40*/  HADD2.F32 R31, -RZ, R31.H0_H0 ;  /* 0x2000001fff1f7230 */ /* 0x000fe40000004100 */
[----:B--2---:R-:W-:Y:S02]  /*fa50*/  HADD2.F32 R2, -RZ, R4.H1_H1 ;  /* 0x30000004ff027230 */ /* 0x004fe40000004100 */
[----:B------:R-:W-:Y:S02]  /*fa60*/  HADD2.F32 R0, -RZ, R5.H1_H1 ;  /* 0x30000005ff007230 */ /* 0x000fe40000004100 */
[--C-:B----4-:R-:W-:Y:S01]  /*fa70*/  HADD2.F32 R9, -RZ, R6.reuse.H1_H1 ;  /* 0x30000006ff097230 */ /* 0x110fe20000004100 */
        /* <DEDUP_REMOVED lines=8> */
[-C--:B------:R-:W-:Y:S01]  /*fb00*/  FMUL.FTZ R11, R11, R8.reuse ;  /* 0x000000080b0b7220 */ /* 0x080fe20000410000 */
[----:B------:R-:W-:Y:S01]  /*fb10*/  HADD2.F32 R5, -RZ, R5.H0_H0 ;  /* 0x20000005ff057230 */ /* 0x000fe20000004100 */
[C---:B------:R-:W-:Y:S01]  /*fb20*/  FFMA.FTZ R13, R31.reuse, R8, -R13 ;  /* 0x000000081f0d7223 */ /* 0x040fe2000001080d */
[----:B------:R-:W-:Y:S01]  /*fb30*/  HADD2.F32 R8, -RZ, R30.H1_H1 ;  /* 0x3000001eff087230 */ /* 0x000fe20000004100 */
[----:B------:R-:W-:Y:S01]  /*fb40*/  FFMA.FTZ R2, R10, R2, R23 ;  /* 0x000000020a027223 */ /* 0x000fe20000010017 */
        /* <DEDUP_REMOVED lines=16> */
.L_x_7767:
[----:B--2---:R-:W-:Y:S05]  /*fc50*/  BSYNC B0 ;  /* 0x0000000000007941 */ /* 0x004fea0003800000 */
.L_x_7766:
        /* <DEDUP_REMOVED lines=8> */
[----:B-----5:R-:W-:Y:S02]  /*fce0*/  HADD2.F32 R23, -RZ, R33.H1_H1 ;  /* 0x30000021ff177230 */ /* 0x020fe40000004100 */
[----:B------:R-:W-:Y:S02]  /*fcf0*/  HADD2.F32 R11, -RZ, R35.H1_H1 ;  /* 0x30000023ff0b7230 */ /* 0x000fe40000004100 */
[----:B------:R-:W-:Y:S02]  /*fd00*/  HADD2.F32 R10, -RZ, R33.H0_H0 ;  /* 0x20000021ff0a7230 */ /* 0x000fe40000004100 */
[----:B------:R-:W-:-:S02]  /*fd10*/  HADD2.F32 R35, -RZ, R35.H0_H0 ;  /* 0x20000023ff237230 */ /* 0x000fc40000004100 */
[----:B---3--:R-:W-:Y:S02]  /*fd20*/  HADD2.F32 R2, -RZ, R4.H1_H1 ;  /* 0x30000004ff027230 */ /* 0x008fe40000004100 */
        /* <DEDUP_REMOVED lines=31> */
.L_x_7769:
[----:B------:R-:W-:Y:S05]  /*ff20*/  BSYNC B0 ;  /* 0x0000000000007941 */ /* 0x000fea0003800000 */
.L_x_7768:
        /* <DEDUP_REMOVED lines=8> */
[--C-:B-----5:R-:W-:Y:S01]  /*ffb0*/  HADD2.F32 R25, -RZ, R9.reuse.H0_H0 ;  /* 0x20000009ff197230 */ /* 0x120fe20000004100 */
[----:B------:R-:W-:Y:S01]  /*ffc0*/  MOV R23, R10 ;  /* 0x0000000a00177202 */ /* 0x000fe20000000f00 */
[----:B---3--:R-:W-:Y:S02]  /*ffd0*/  HADD2.F32 R33, -RZ, R9.H1_H1 ;  /* 0x30000009ff217230 */ /* 0x008fe40000004100 */
        /* <DEDUP_REMOVED lines=14> */
[--C-:B------:R-:W-:Y:S01]  /*100c0*/  HADD2.F32 R9, -RZ, R8.reuse.H1_H1 ;  /* 0x30000008ff097230 */ /* 0x100fe20000004100 */
        /* <DEDUP_REMOVED lines=16> */
[----:B------:R-:W-:Y:S02]  /*101d0*/  F2FP.PACK_AB R10, R0, R9 ;  /* 0x00000009000a723e */ /* 0x000fe400000000ff */
[----:B------:R-:W-:-:S02]  /*101e0*/  F2FP.PACK_AB R11, R13, R28 ;  /* 0x0000001c0d0b723e */ /* 0x000fc400000000ff */
[----:B------:R-:W-:Y:S02]  /*101f0*/  F2FP.PACK_AB R8, R23, R8 ;  /* 0x000000081708723e */ /* 0x000fe400000000ff */
[----:B------:R-:W-:Y:S02]  /*10200*/  MOV R9, R2 ;  /* 0x0000000200097202 */ /* 0x000fe40000000f00 */
.L_x_7771:
[----:B------:R-:W-:Y:S05]  /*10210*/  BSYNC B0 ;  /* 0x0000000000007941 */ /* 0x000fea0003800000 */
.L_x_7770:
[----:B-----5:R4:W-:Y:S04]  /*10220*/  STS.128 [R245+0x5800], R8 ;  /* 0x00580008f5007388 */ /* 0x0209e80000000c00 */
[----:B--2---:R4:W5:Y:S01]  /*10230*/  LD.E.128 R28, [R20.64+0x180] ;  /* 0x00018006141c7980 */ /* 0x004962000c101d00 */
[----:B------:R-:W-:Y:S01]  /*10240*/  IADD3 R26, R26, 0xc0, RZ ;  /* 0x000000c01a1a7810 */ /* 0x000fe20007ffe0ff */
[----:B------:R-:W-:Y:S03]  /*10250*/  BSSY B0, `(.L_x_7772) ;  /* 0x0000029000007945 */ /* 0x000fe60003800000 */
[----:B------:R-:W-:-:S13]  /*10260*/  ISETP.GE.AND P0, PT, R26, R3, PT ;  /* 0x000000031a00720c */ /* 0x000fda0003f06270 */
[----:B------:R-:W-:Y:S05]  /*10270*/  @P0 BRA `(.L_x_7773) ;  /* 0x0000026000000947 */ /* 0x000fea0003800000 */
[----:B------:R-:W2:Y:S04]  /*10280*/  LD.E.64 R2, [R16.64+0xc0] ;  /* 0x0000c00610027980 */ /* 0x000ea8000c101b00 */
[----:B---3--:R-:W3:Y:S01]  /*10290*/  LD.E.64 R4, [R14.64+0xc0] ;  /* 0x0000c0060e047980 */ /* 0x008ee2000c101b00 */
[----:B----45:R-:W-:Y:S02]  /*102a0*/  HADD2.F32 R9, -RZ, R31.H1_H1 ;  /* 0x3000001fff097230 */ /* 0x030fe40000004100 */
[----:B------:R-:W-:Y:S02]  /*102b0*/  HADD2.F32 R13, -RZ, R29.H1_H1 ;  /* 0x3000001dff0d7230 */ /* 0x000fe40000004100 */
[----:B------:R-:W-:Y:S02]  /*102c0*/  HADD2.F32 R31, -RZ, R31.H0_H0 ;  /* 0x2000001fff1f7230 */ /* 0x000fe40000004100 */
        /* <DEDUP_REMOVED lines=33> */
.L_x_7773:
[----:B------:R-:W-:Y:S05]  /*104e0*/  BSYNC B0 ;  /* 0x0000000000007941 */ /* 0x000fea0003800000 */
.L_x_7772:
[----:B-----5:R2:W-:Y:S01]  /*104f0*/  STS.128 [R245+0x7800], R28 ;  /* 0x0078001cf5007388 */ /* 0x0205e20000000c00 */
[----:B------:R-:W-:Y:S05]  /*10500*/  BRA `(.L_x_7765) ;  /* 0x00005c6000007947 */ /* 0x000fea0003800000 */
.L_x_7734:
[----:B-1----:R-:W-:Y:S01]  /*10510*/  BSSY B1, `(.L_x_7774) ;  /* 0x000015a000017945 */ /* 0x002fe20003800000 */
[----:B------:R-:W-:Y:S05]  /*10520*/  @!P0 BRA `(.L_x_7775) ;  /* 0x0000158000008947 */ /* 0x000fea0003800000 */
        /* <DEDUP_REMOVED lines=14> */
[----:B------:R-:W2:Y:S01]  /*10610*/  LD.E.128 R32, [R32.64] ;  /* 0x0000000620207980 */ /* 0x000ea2000c101d00 */
[----:B------:R-:W-:Y:S02]  /*10620*/  LEA.HI.X R5, R7, R17, R5, 0x1, P0 ;  /* 0x0000001107057211 */ /* 0x000fe400000f0c05 */
[----:B------:R-:W-:-:S04]  /*10630*/  @P1 IADD3 R9, -R13, RZ, RZ ;  /* 0x000000ff0d091210 */ /* 0x000fc80007ffe1ff */
[----:B------:R-:W3:Y:S01]  /*10640*/  LD.E.128 R4, [R4.64] ;  /* 0x0000000604047980 */ /* 0x000ee2000c101d00 */
[----:B------:R-:W-:-:S04]  /*10650*/  IADD3 R11, P0, R9, R0, RZ ;  /* 0x00000000090b7210 */ /* 0x000fc80007f1e0ff */
[----:B------:R-:W-:Y:S02]  /*10660*/  LEA.HI.X.SX32 R9, R9, R2, 0x1, P0 ;  /* 0x0000000209097211 */ /* 0x000fe400000f0eff */
[----:B------:R-:W-:-:S04]  /*10670*/  LEA R8, P0, R11, R14, 0x1 ;  /* 0x0000000e0b087211 */ /* 0x000fc800078008ff */
[----:B------:R-:W-:-:S06]  /*10680*/  LEA.HI.X R9, R11, R15, R9, 0x1, P0 ;  /* 0x0000000f0b097211 */ /* 0x000fcc00000f0c09 */
[----:B------:R-:W4:Y:S01]  /*10690*/  LD.E.128 R8, [R8.64] ;  /* 0x0000000608087980 */ /* 0x000f22000c101d00 */
        /* <DEDUP_REMOVED lines=25> */
[--C-:B----4-:R-:W-:Y:S01]  /*10830*/  HADD2.F32 R5, -RZ, R9.reuse.H0_H0 ;  /* 0x20000009ff057230 */ /* 0x110fe20000004100 */
[----:B------:R-:W-:Y:S01]  /*10840*/  @!P1 FADD.FTZ R36, -R36, -RZ ;  /* 0x800000ff24249221 */ /* 0x000fe20000010100 */
[----:B------:R-:W-:Y:S01]  /*10850*/  HADD2.F32 R32, -RZ, R9.H1_H1 ;  /* 0x30000009ff207230 */ /* 0x000fe20000004100 */
[----:B------:R-:W-:Y:S01]  /*10860*/  FMUL.FTZ R4, R7, R4 ;  /* 0x0000000407047220 */ /* 0x000fe20000410000 */
[----:B-----5:R-:W-:-:S02]  /*10870*/  HADD2.F32 R7, -RZ, R43.H0_H0 ;  /* 0x2000002bff077230 */ /* 0x020fc40000004100 */
[----:B------:R-:W-:Y:S01]  /*10880*/  HADD2.F32 R9, -RZ, R11.H0_H0 ;  /* 0x2000000bff097230 */ /* 0x000fe20000004100 */
[----:B------:R-:W-:Y:S01]  /*10890*/  FMUL.FTZ R37, R37, R12 ;  /* 0x0000000c25257220 */ /* 0x000fe20000410000 */
[--C-:B------:R-:W-:Y:S01]  /*108a0*/  HADD2.F32 R12, -RZ, R41.reuse.H0_H0 ;  /* 0x20000029ff0c7230 */ /* 0x100fe20000004100 */
[----:B------:R-:W-:Y:S01]  /*108b0*/  FMUL.FTZ R33, R33, R22 ;  /* 0x0000001621217220 */ /* 0x000fe20000410000 */
[----:B------:R-:W-:Y:S01]  /*108c0*/  HADD2.F32 R22, -RZ, R41.H1_H1 ;  /* 0x30000029ff167230 */ /* 0x000fe20000004100 */
[----:B------:R-:W-:Y:S01]  /*108d0*/  @!P1 FADD.FTZ R28, -R28, -RZ ;  /* 0x800000ff1c1c9221 */ /* 0x000fe20000010100 */
[--C-:B------:R-:W-:Y:S01]  /*108e0*/  HADD2.F32 R41, -RZ, R8.reuse.H1_H1 ;  /* 0x30000008ff297230 */ /* 0x100fe20000004100 */
[----:B------:R-:W-:Y:S01]  /*108f0*/  FMUL.FTZ R36, R35, R36 ;  /* 0x0000002423247220 */ /* 0x000fe20000410000 */
[----:B------:R-:W-:Y:S01]  /*10900*/  HADD2.F32 R35, -RZ, R8.H0_H0 ;  /* 0x20000008ff237230 */ /* 0x000fe20000004100 */
[----:B------:R-:W-:Y:S01]  /*10910*/  FFMA.FTZ R7, R7, R9, R38 ;  /* 0x0000000907077223 */ /* 0x000fe20000010026 */
[--C-:B------:R-:W-:Y:S01]  /*10920*/  HADD2.F32 R8, -RZ, R40.reuse.H0_H0 ;  /* 0x20000028ff087230 */ /* 0x100fe20000004100 */
[----:B------:R-:W-:Y:S01]  /*10930*/  FMUL.FTZ R28, R39, R28 ;  /* 0x0000001c271c7220 */ /* 0x000fe20000410000 */
[----:B------:R-:W-:-:S02]  /*10940*/  HADD2.F32 R40, -RZ, R40.H1_H1 ;  /* 0x30000028ff287230 */ /* 0x000fc40000004100 */
[----:B------:R-:W-:Y:S01]  /*10950*/  HADD2.F32 R9, -RZ, R42.H0_H0 ;  /* 0x2000002aff097230 */ /* 0x000fe20000004100 */
[----:B------:R-:W-:Y:S01]  /*10960*/  FFMA.FTZ R5, R12, R5, R37 ;  /* 0x000000050c057223 */ /* 0x000fe20000010025 */
[----:B------:R-:W-:Y:S01]  /*10970*/  HADD2.F32 R11, -RZ, R11.H1_H1 ;  /* 0x3000000bff0b7230 */ /* 0x000fe20000004100 */
[----:B------:R-:W-:Y:S01]  /*10980*/  FFMA.FTZ R22, R22, R32, R33 ;  /* 0x0000002016167223 */ /* 0x000fe20000010021 */
[--C-:B------:R-:W-:Y:S02]  /*10990*/  HADD2.F32 R39, -RZ, R10.reuse.H0_H0 ;  /* 0x2000000aff277230 */ /* 0x100fe40000004100 */
[----:B------:R-:W-:Y:S02]  /*109a0*/  HADD2.F32 R47, -RZ, R10.H1_H1 ;  /* 0x3000000aff2f7230 */ /* 0x000fe40000004100 */
[----:B------:R-:W-:Y:S02]  /*109b0*/  HADD2.F32 R43, -RZ, R43.H1_H1 ;  /* 0x3000002bff2b7230 */ /* 0x000fe40000004100 */
[----:B------:R-:W-:Y:S01]  /*109c0*/  HADD2.F32 R42, -RZ, R42.H1_H1 ;  /* 0x3000002aff2a7230 */ /* 0x000fe20000004100 */
[----:B------:R-:W-:-:S02]  /*109d0*/  FFMA.FTZ R8, R8, R35, R28 ;  /* 0x0000002308087223 */ /* 0x000fc4000001001c */
[----:B------:R-:W-:Y:S01]  /*109e0*/  FFMA.FTZ R41, R40, R41, R36 ;  /* 0x0000002928297223 */ /* 0x000fe20000010024 */
[----:B------:R-:W-:Y:S01]  /*109f0*/  F2FP.PACK_AB R5, R22, R5 ;  /* 0x000000051605723e */ /* 0x000fe200000000ff */
[----:B------:R-:W-:Y:S02]  /*10a00*/  FFMA.FTZ R46, R43, R11, R46 ;  /* 0x0000000b2b2e7223 */ /* 0x000fe4000001002e */
[----:B------:R-:W-:Y:S02]  /*10a10*/  FFMA.FTZ R4, R9, R39, R4 ;  /* 0x0000002709047223 */ /* 0x000fe40000010004 */
[----:B------:R-:W-:Y:S01]  /*10a20*/  FFMA.FTZ R47, R42, R47, R6 ;  /* 0x0000002f2a2f7223 */ /* 0x000fe20000010006 */
[----:B------:R-:W-:Y:S02]  /*10a30*/  F2FP.PACK_AB R40, R41, R8 ;  /* 0x000000082928723e */ /* 0x000fe400000000ff */
[----:B------:R-:W-:Y:S02]  /*10a40*/  F2FP.PACK_AB R43, R46, R7 ;  /* 0x000000072e2b723e */ /* 0x000fe400000000ff */
[----:B------:R-:W-:-:S02]  /*10a50*/  F2FP.PACK_AB R42, R47, R4 ;  /* 0x000000042f2a723e */ /* 0x000fc400000000ff */
[----:B------:R-:W-:Y:S02]  /*10a60*/  MOV R41, R5 ;  /* 0x0000000500297202 */ /* 0x000fe40000000f00 */
.L_x_7777:
[----:B------:R-:W-:Y:S05]  /*10a70*/  BSYNC B0 ;  /* 0x0000000000007941 */ /* 0x000fea0003800000 */
.L_x_7776:
[----:B-----5:R2:W-:Y:S04]  /*10a80*/  STS.128 [R245], R40 ;  /* 0x00000028f5007388 */ /* 0x0205e80000000c00 */
[----:B------:R2:W5:Y:S01]  /*10a90*/  LD.E.128 R36, [R44.64+0x80] ;  /* 0x000080062c247980 */ /* 0x000562000c101d00 */
[----:B------:R-:W-:Y:S01]  /*10aa0*/  IADD3 R4, R26, 0x40, RZ ;  /* 0x000000401a047810 */ /* 0x000fe20007ffe0ff */
[----:B------:R-:W-:Y:S03]  /*10ab0*/  BSSY B0, `(.L_x_7778) ;  /* 0x0000052000007945 */ /* 0x000fe60003800000 */
[----:B------:R-:W-:-:S13]  /*10ac0*/  ISETP.GE.AND P0, PT, R4, R3, PT ;  /* 0x000000030400720c */ /* 0x000fda0003f06270 */
        /* <DEDUP_REMOVED lines=33> */
[----:B------:R-:W-:Y:S01]  /*10ce0*/  HADD2.F32 R12, -RZ, R34.H0_H0 ;  /* 0x20000022ff0c7230 */ /* 0x000fe20000004100 */
[----:B------:R-:W-:Y:S01]  /*10cf0*/  FMUL.FTZ R43, R43, R4 ;  /* 0x000000042b2b7220 */ /* 0x000fe20000410000 */
[----:B------:R-:W-:Y:S01]  /*10d00*/  HADD2.F32 R4, -RZ, R35.H1_H1 ;  /* 0x30000023ff047230 */ /* 0x000fe20000004100 */
[----:B------:R-:W-:Y:S02]  /*10d10*/  @!P1 FADD.FTZ R5, -R5, -RZ ;  /* 0x800000ff05059221 */ /* 0x000fe40000010100 */
[----:B------:R-:W-:Y:S01]  /*10d20*/  @!P1 FADD.FTZ R7, -R7, -RZ ;  /* 0x800000ff07079221 */ /* 0x000fe20000010100 */
[----:B------:R-:W-:Y:S01]  /*10d30*/  HADD2.F32 R33, -RZ, R33.H1_H1 ;  /* 0x30000021ff217230 */ /* 0x000fe20000004100 */
[----:B------:R-:W-:Y:S01]  /*10d40*/  @!P1 FADD.FTZ R28, -R28, -RZ ;  /* 0x800000ff1c1c9221 */ /* 0x000fe20000010100 */
[----:B------:R-:W-:Y:S01]  /*10d50*/  HADD2.F32 R47, -RZ, R32.H1_H1 ;  /* 0x30000020ff2f7230 */ /* 0x000fe20000004100 */
[----:B------:R-:W-:Y:S01]  /*10d60*/  FMUL.FTZ R5, R12, R5 ;  /* 0x000000050c057220 */ /* 0x000fe20000410000 */
[----:B--2---:R-:W-:Y:S01]  /*10d70*/  HADD2.F32 R12, -RZ, R8.H0_H0 ;  /* 0x20000008ff0c7230 */ /* 0x004fe20000004100 */
[----:B------:R-:W-:Y:S01]  /*10d80*/  FMUL.FTZ R7, R4, R7 ;  /* 0x0000000704077220 */ /* 0x000fe20000410000 */
[----:B-----5:R-:W-:Y:S01]  /*10d90*/  HADD2.F32 R4, -RZ, R36.H0_H0 ;  /* 0x20000024ff047230 */ /* 0x020fe20000004100 */
[----:B------:R-:W-:Y:S01]  /*10da0*/  @!P1 FADD.FTZ R22, -R22, -RZ ;  /* 0x800000ff16169221 */ /* 0x000fe20000010100 */
[----:B------:R-:W-:Y:S01]  /*10db0*/  HADD2.F32 R51, -RZ, R34.H1_H1 ;  /* 0x30000022ff337230 */ /* 0x000fe20000004100 */
[----:B------:R-:W-:Y:S01]  /*10dc0*/  FMUL.FTZ R33, R33, R28 ;  /* 0x0000001c21217220 */ /* 0x000fe20000410000 */
[----:B------:R-:W-:Y:S01]  /*10dd0*/  HADD2.F32 R49, -RZ, R35.H0_H0 ;  /* 0x20000023ff317230 */ /* 0x000fe20000004100 */
[----:B------:R-:W-:Y:S01]  /*10de0*/  @!P1 FADD.FTZ R40, -R40, -RZ ;  /* 0x800000ff28289221 */ /* 0x000fe20000010100 */
[----:B------:R-:W-:Y:S01]  /*10df0*/  HADD2.F32 R28, -RZ, R8.H1_H1 ;  /* 0x30000008ff1c7230 */ /* 0x000fe20000004100 */
[----:B------:R-:W-:Y:S01]  /*10e00*/  @!P1 FADD.FTZ R6, -R6, -RZ ;  /* 0x800000ff06069221 */ /* 0x000fe20000010100 */
[--C-:B------:R-:W-:Y:S01]  /*10e10*/  HADD2.F32 R8, -RZ, R9.reuse.H0_H0 ;  /* 0x20000009ff087230 */ /* 0x100fe20000004100 */
[----:B------:R-:W-:Y:S01]  /*10e20*/  FMUL.FTZ R47, R47, R22 ;  /* 0x000000162f2f7220 */ /* 0x000fe20000410000 */
[----:B------:R-:W-:Y:S01]  /*10e30*/  HADD2.F32 R34, -RZ, R9.H1_H1 ;  /* 0x30000009ff227230 */ /* 0x000fe20000004100 */
[----:B------:R-:W-:Y:S01]  /*10e40*/  FFMA.FTZ R4, R4, R12, R41 ;  /* 0x0000000c04047223 */ /* 0x000fe20000010029 */
[----:B------:R-:W-:-:S02]  /*10e50*/  HADD2.F32 R32, -RZ, R10.H0_H0 ;  /* 0x2000000aff207230 */ /* 0x000fc40000004100 */
[----:B------:R-:W-:Y:S02]  /*10e60*/  HADD2.F32 R35, -RZ, R10.H1_H1 ;  /* 0x3000000aff237230 */ /* 0x000fe40000004100 */
[--C-:B------:R-:W-:Y:S02]  /*10e70*/  HADD2.F32 R9, -RZ, R11.reuse.H0_H0 ;  /* 0x2000000bff097230 */ /* 0x100fe40000004100 */
[----:B------:R-:W-:Y:S02]  /*10e80*/  HADD2.F32 R10, -RZ, R11.H1_H1 ;  /* 0x3000000bff0a7230 */ /* 0x000fe40000004100 */
[----:B------:R-:W-:Y:S02]  /*10e90*/  HADD2.F32 R22, -RZ, R37.H0_H0 ;  /* 0x20000025ff167230 */ /* 0x000fe40000004100 */
[----:B------:R-:W-:Y:S02]  /*10ea0*/  HADD2.F32 R12, -RZ, R38.H0_H0 ;  /* 0x20000026ff0c7230 */ /* 0x000fe40000004100 */
[----:B------:R-:W-:Y:S01]  /*10eb0*/  HADD2.F32 R11, -RZ, R39.H0_H0 ;  /* 0x20000027ff0b7230 */ /* 0x000fe20000004100 */
[----:B------:R-:W-:Y:S01]  /*10ec0*/  FMUL.FTZ R40, R51, R40 ;  /* 0x0000002833287220 */ /* 0x000fe20000410000 */
[----:B------:R-:W-:Y:S01]  /*10ed0*/  HADD2.F32 R36, -RZ, R36.H1_H1 ;  /* 0x30000024ff247230 */ /* 0x000fe20000004100 */
[----:B------:R-:W-:Y:S01]  /*10ee0*/  FMUL.FTZ R6, R49, R6 ;  /* 0x0000000631067220 */ /* 0x000fe20000410000 */
        /* <DEDUP_REMOVED lines=14> */
.L_x_7779:
[----:B------:R-:W-:Y:S05]  /*10fd0*/  BSYNC B0 ;  /* 0x0000000000007941 */ /* 0x000fea0003800000 */
.L_x_7778:
[----:B-----5:R3:W-:Y:S04]  /*10fe0*/  STS.128 [R245+0x2000], R36 ;  /* 0x00200024f5007388 */ /* 0x0207e80000000c00 */
[----:B--2---:R3:W5:Y:S01]  /*10ff0*/  LD.E.128 R40, [R44.64+0x100] ;  /* 0x000100062c287980 */ /* 0x004762000c101d00 */
        /* <DEDUP_REMOVED lines=14> */
[----:B------:R-:W2:Y:S01]  /*110e0*/  LD.E.128 R32, [R32.64+0x100] ;  /* 0x0001000620207980 */ /* 0x000ea2000c101d00 */
[----:B------:R-:W-:Y:S02]  /*110f0*/  LEA.HI.X R5, R7, R17, R5, 0x1, P0 ;  /* 0x0000001107057211 */ /* 0x000fe400000f0c05 */
[----:B------:R-:W-:-:S04]  /*11100*/  @P1 IADD3 R9, -R13, RZ, RZ ;  /* 0x000000ff0d091210 */ /* 0x000fc80007ffe1ff */
[----:B------:R-:W4:Y:S01]  /*11110*/  LD.E.128 R4, [R4.64+0x100] ;  /* 0x0001000604047980 */ /* 0x000f22000c101d00 */
[----:B------:R-:W-:-:S04]  /*11120*/  IADD3 R11, P0, R9, R0, RZ ;  /* 0x00000000090b7210 */ /* 0x000fc80007f1e0ff */
[----:B------:R-:W-:Y:S02]  /*11130*/  LEA.HI.X.SX32 R9, R9, R2, 0x1, P0 ;  /* 0x0000000209097211 */ /* 0x000fe400000f0eff */
[----:B------:R-:W-:-:S04]  /*11140*/  LEA R8, P0, R11, R14, 0x1 ;  /* 0x0000000e0b087211 */ /* 0x000fc800078008ff */
[----:B------:R-:W-:-:S06]  /*11150*/  LEA.HI.X R9, R11, R15, R9, 0x1, P0 ;  /* 0x0000000f0b097211 */ /* 0x000fcc00000f0c09 */
[----:B---3--:R-:W3:Y:S01]  /*11160*/  LD.E.128 R8, [R8.64+0x100] ;  /* 0x0001000608087980 */ /* 0x008ee2000c101d00 */
[----:B--2---:R-:W-:Y:S02]  /*11170*/  HADD2.F32 R37, -RZ, R32.H0_H0 ;  /* 0x20000020ff257230 */ /* 0x004fe40000004100 */
        /* <DEDUP_REMOVED lines=21> */
[----:B---3--:R-:W-:Y:S01]  /*112d0*/  HADD2.F32 R12, -RZ, R8.H0_H0 ;  /* 0x20000008ff0c7230 */ /* 0x008fe20000004100 */
        /* <DEDUP_REMOVED lines=37> */
.L_x_7781:
[----:B------:R-:W-:Y:S05]  /*11530*/  BSYNC B0 ;  /* 0x0000000000007941 */ /* 0x000fea0003800000 */
.L_x_7780:
[----:B-----5:R2:W-:Y:S04]  /*11540*/  STS.128 [R245+0x4000], R40 ;  /* 0x00400028f5007388 */ /* 0x0205e80000000c00 */
[----:B---3--:R2:W5:Y:S01]  /*11550*/  LD.E.128 R36, [R44.64+0x180] ;  /* 0x000180062c247980 */ /* 0x008562000c101d00 */
        /* <DEDUP_REMOVED lines=42> */
[----:B------:R-:W-:Y:S01]  /*11800*/  FMUL.FTZ R5, R12, R5 ;  /* 0x000000050c057220 */ /* 0x000fe20000410000 */
[----:B--2---:R-:W-:Y:S01]  /*11810*/  HADD2.F32 R12, -RZ, R9.H0_H0 ;  /* 0x20000009ff0c7230 */ /* 0x004fe20000004100 */
[----:B------:R-:W-:Y:S01]  /*11820*/  FMUL.FTZ R7, R4, R7 ;  /* 0x0000000704077220 */ /* 0x000fe20000410000 */
[----:B-----5:R-:W-:Y:S01]  /*11830*/  HADD2.F32 R4, -RZ, R37.H0_H0 ;  /* 0x20000025ff047230 */ /* 0x020fe20000004100 */
[----:B------:R-:W-:Y:S01]  /*11840*/  @!P1 FADD.FTZ R28, -R28, -RZ ;  /* 0x800000ff1c1c9221 */ /* 0x000fe20000010100 */
[----:B-1----:R-:W-:Y:S01]  /*11850*/  HADD2.F32 R45, -RZ, R32.H1_H1 ;  /* 0x30000020ff2d7230 */ /* 0x002fe20000004100 */
[----:B------:R-:W-:Y:S01]  /*11860*/  @!P1 FADD.FTZ R22, -R22, -RZ ;  /* 0x800000ff16169221 */ /* 0x000fe20000010100 */
[----:B------:R-:W-:Y:S01]  /*11870*/  HADD2.F32 R49, -RZ, R34.H1_H1 ;  /* 0x30000022ff317230 */ /* 0x000fe20000004100 */
[----:B------:R-:W-:Y:S01]  /*11880*/  @!P1 FADD.FTZ R40, -R40, -RZ ;  /* 0x800000ff28289221 */ /* 0x000fe20000010100 */
[----:B------:R-:W-:Y:S01]  /*11890*/  HADD2.F32 R47, -RZ, R35.H0_H0 ;  /* 0x20000023ff2f7230 */ /* 0x000fe20000004100 */
[----:B------:R-:W-:Y:S01]  /*118a0*/  @!P1 FADD.FTZ R6, -R6, -RZ ;  /* 0x800000ff06069221 */ /* 0x000fe20000010100 */
[--C-:B------:R-:W-:Y:S01]  /*118b0*/  HADD2.F32 R35, -RZ, R11.reuse.H0_H0 ;  /* 0x2000000bff237230 */ /* 0x100fe20000004100 */
[----:B------:R-:W-:Y:S01]  /*118c0*/  FMUL.FTZ R33, R33, R28 ;  /* 0x0000001c21217220 */ /* 0x000fe20000410000 */
[----:B------:R-:W-:Y:S01]  /*118d0*/  HADD2.F32 R34, -RZ, R11.H1_H1 ;  /* 0x3000000bff227230 */ /* 0x000fe20000004100 */
[----:B------:R-:W-:Y:S01]  /*118e0*/  FFMA.FTZ R4, R4, R12, R43 ;  /* 0x0000000c04047223 */ /* 0x000fe2000001002b */
[--C-:B------:R-:W-:Y:S01]  /*118f0*/  HADD2.F32 R42, -RZ, R10.reuse.H0_H0 ;  /* 0x2000000aff2a7230 */ /* 0x100fe20000004100 */
[----:B------:R-:W-:Y:S01]  /*11900*/  FMUL.FTZ R45, R45, R22 ;  /* 0x000000162d2d7220 */ /* 0x000fe20000410000 */
[----:B------:R-:W-:-:S02]  /*11910*/  HADD2.F32 R11, -RZ, R10.H1_H1 ;  /* 0x3000000aff0b7230 */ /* 0x000fc40000004100 */
[----:B------:R-:W-:Y:S02]  /*11920*/  HADD2.F32 R28, -RZ, R36.H0_H0 ;  /* 0x20000024ff1c7230 */ /* 0x000fe40000004100 */
        /* <DEDUP_REMOVED lines=22> */
.L_x_7783:
[----:B------:R-:W-:Y:S05]  /*11a90*/  BSYNC B0 ;  /* 0x0000000000007941 */ /* 0x000fea0003800000 */
.L_x_7782:
[----:B-----5:R3:W-:Y:S02]  /*11aa0*/  STS.128 [R245+0x6000], R36 ;  /* 0x00600024f5007388 */ /* 0x0207e40000000c00 */
.L_x_7775:
[----:B------:R-:W-:Y:S05]  /*11ab0*/  BSYNC B1 ;  /* 0x0000000000017941 */ /* 0x000fea0003800000 */
.L_x_7774:
[----:B------:R-:W-:Y:S01]  /*11ac0*/  IADD3 R12, R144, 0x10, RZ ;  /* 0x00000010900c7810 */ /* 0x000fe20007ffe0ff */
[----:B------:R-:W-:Y:S03]  /*11ad0*/  BSSY B1, `(.L_x_7784) ;  /* 0x0000166000017945 */ /* 0x000fe60003800000 */
[----:B------:R-:W-:-:S04]  /*11ae0*/  ISETP.GE.AND P0, PT, R12, R23, PT ;  /* 0x000000170c00720c */ /* 0x000fc80003f06270 */
[----:B------:R-:W-:-:S13]  /*11af0*/  ISETP.LT.OR P0, PT, R58, -0x87, P0 ;  /* 0xffffff793a00780c */ /* 0x000fda0000701670 */
[----:B------:R-:W-:Y:S05]  /*11b00*/  @P0 BRA `(.L_x_7785) ;  /* 0x0000162000000947 */ /* 0x000fea0003800000 */
[----:B---3--:R3:W5:Y:S01]  /*11b10*/  LD.E.128 R36, [R30.64] ;  /* 0x000000061e247980 */ /* 0x008762000c101d00 */
        /* <DEDUP_REMOVED lines=10> */
[----:B------:R-:W-:Y:S02]  /*11bc0*/  IADD3 R7, P1, R5, R9, RZ ;  /* 0x0000000905077210 */ /* 0x000fe40007f3e0ff */
[----:B------:R-:W-:Y:S01]  /*11bd0*/  MOV R10, RZ ;  /* 0x000000ff000a7202 */ /* 0x000fe20000000f00 */
[----:B------:R-:W-:Y:S01]  /*11be0*/  IMAD.WIDE R32, R11, 0x2, R30 ;  /* 0x000000020b207825 */ /* 0x000fe200078e021e */
[----:B------:R-:W-:Y:S02]  /*11bf0*/  LEA.HI.X.SX32 R5, R5, R8, 0x1, P1 ;  /* 0x0000000805057211 */ /* 0x000fe400008f0eff */
[----:B------:R-:W-:-:S02]  /*11c00*/  LEA R4, P1, R7, R16, 0x1 ;  /* 0x0000001007047211 */ /* 0x000fc400078208ff */
[----:B------:R-:W-:Y:S01]  /*11c10*/  @P0 IADD3 R10, -R13, RZ, RZ ;  /* 0x000000ff0d0a0210 */ /* 0x000fe20007ffe1ff */
[----:B------:R-:W4:Y:S01]  /*11c20*/  LD.E.128 R32, [R32.64] ;  /* 0x0000000620207980 */ /* 0x000f22000c101d00 */
[----:B------:R-:W-:Y:S02]  /*11c30*/  LEA.HI.X R5, R7, R17, R5, 0x1, P1 ;  /* 0x0000001107057211 */ /* 0x000fe400008f0c05 */
[----:B------:R-:W-:-:S04]  /*11c40*/  IADD3 R9, P1, R10, R9, RZ ;  /* 0x000000090a097210 */ /* 0x000fc80007f3e0ff */
[----:B--2---:R-:W2:Y:S01]  /*11c50*/  LD.E.128 R4, [R4.64] ;  /* 0x0000000604047980 */ /* 0x004ea2000c101d00 */
[----:B------:R-:W-:Y:S02]  /*11c60*/  LEA.HI.X.SX32 R8, R10, R8, 0x1, P1 ;  /* 0x000000080a087211 */ /* 0x000fe400008f0eff */
[----:B------:R-:W-:-:S04]  /*11c70*/  LEA R10, P1, R9, R14, 0x1 ;  /* 0x0000000e090a7211 */ /* 0x000fc800078208ff */
[----:B------:R-:W-:-:S06]  /*11c80*/  LEA.HI.X R11, R9, R15, R8, 0x1, P1 ;  /* 0x0000000f090b7211 */ /* 0x000fcc00008f0c08 */
[----:B---3--:R-:W3:Y:S01]  /*11c90*/  LD.E.128 R8, [R10.64] ;  /* 0x000000060a087980 */ /* 0x008ee2000c101d00 */
[----:B----4-:R-:W-:Y:S02]  /*11ca0*/  HADD2.F32 R43, -RZ, R32.H0_H0 ;  /* 0x20000020ff2b7230 */ /* 0x010fe40000004100 */
[----:B-1----:R-:W-:Y:S02]  /*11cb0*/  HADD2.F32 R45, -RZ, R33.H0_H0 ;  /* 0x20000021ff2d7230 */ /* 0x002fe40000004100 */
        /* <DEDUP_REMOVED lines=20> */
[----:B------:R-:W-:Y:S01]  /*11e00*/  HADD2.F32 R34, -RZ, R34.H1_H1 ;  /* 0x30000022ff227230 */ /* 0x000fe20000004100 */
[----:B------:R-:W-:Y:S01]  /*11e10*/  FMUL.FTZ R7, R4, R7 ;  /* 0x0000000704077220 */ /* 0x000fe20000410000 */
[----:B-----5:R-:W-:Y:S01]  /*11e20*/  HADD2.F32 R4, -RZ, R36.H0_H0 ;  /* 0x20000024ff047230 */ /* 0x020fe20000004100 */
[----:B------:R-:W-:Y:S01]  /*11e30*/  @!P0 FADD.FTZ R28, -R28, -RZ ;  /* 0x800000ff1c1c8221 */ /* 0x000fe20000010100 */
[--C-:B---3--:R-:W-:Y:S01]  /*11e40*/  HADD2.F32 R22, -RZ, R8.reuse.H0_H0 ;  /* 0x20000008ff167230 */ /* 0x108fe20000004100 */
[----:B------:R-:W-:Y:S01]  /*11e50*/  @!P0 FADD.FTZ R41, -R41, -RZ ;  /* 0x800000ff29298221 */ /* 0x000fe20000010100 */
[----:B------:R-:W-:Y:S01]  /*11e60*/  HADD2.F32 R49, -RZ, R35.H0_H0 ;  /* 0x20000023ff317230 */ /* 0x000fe20000004100 */
[----:B------:R-:W-:Y:S01]  /*11e70*/  FMUL.FTZ R33, R33, R40 ;  /* 0x0000002821217220 */ /* 0x000fe20000410000 */
        /* <DEDUP_REMOVED lines=30> */
.L_x_7787:
[----:B------:R-:W-:Y:S05]  /*12060*/  BSYNC B0 ;  /* 0x0000000000007941 */ /* 0x000fea0003800000 */
.L_x_7786:
[----:B-----5:R4:W-:Y:S04]  /*12070*/  STS.128 [R245+0x800], R36 ;  /* 0x00080024f5007388 */ /* 0x0209e80000000c00 */
[----:B--2---:R4:W5:Y:S01]  /*12080*/  LD.E.128 R40, [R30.64+0x80] ;  /* 0x000080061e287980 */ /* 0x004962000c101d00 */
[----:B------:R-:W-:Y:S01]  /*12090*/  IADD3 R4, R26, 0x40, RZ ;  /* 0x000000401a047810 */ /* 0x000fe20007ffe0ff */
[----:B------:R-:W-:Y:S03]  /*120a0*/  BSSY B0, `(.L_x_7788) ;  /* 0x0000055000007945 */ /* 0x000fe60003800000 */
[----:B------:R-:W-:-:S13]  /*120b0*/  ISETP.GE.AND P0, PT, R4, R3, PT ;  /* 0x000000030400720c */ /* 0x000fda0003f06270 */
        /* <DEDUP_REMOVED lines=15> */
[----:B------:R-:W2:Y:S01]  /*121b0*/  LD.E.128 R32, [R32.64+0x80] ;  /* 0x0000800620207980 */ /* 0x000ea2000c101d00 */
[----:B------:R-:W-:Y:S02]  /*121c0*/  LEA.HI.X R5, R7, R17, R5, 0x1, P1 ;  /* 0x0000001107057211 */ /* 0x000fe400008f0c05 */
[----:B------:R-:W-:-:S04]  /*121d0*/  IADD3 R9, P1, R10, R9, RZ ;  /* 0x000000090a097210 */ /* 0x000fc80007f3e0ff */
[----:B---3--:R-:W3:Y:S01]  /*121e0*/  LD.E.128 R4, [R4.64] ;  /* 0x0000000604047980 */ /* 0x008ee2000c101d00 */
[----:B------:R-:W-:Y:S02]  /*121f0*/  LEA.HI.X.SX32 R8, R10, R8, 0x1, P1 ;  /* 0x000000080a087211 */ /* 0x000fe400008f0eff */
[----:B------:R-:W-:-:S04]  /*12200*/  LEA R10, P1, R9, R14, 0x1 ;  /* 0x0000000e090a7211 */ /* 0x000fc800078208ff */
[----:B------:R-:W-:-:S06]  /*12210*/  LEA.HI.X R11, R9, R15, R8, 0x1, P1 ;  /* 0x0000000f090b7211 */ /* 0x000fcc00008f0c08 */
[----:B----4-:R-:W4:Y:S01]  /*12220*/  LD.E.128 R8, [R10.64] ;  /* 0x000000060a087980 */ /* 0x010f22000c101d00 */
[----:B--2---:R-:W-:Y:S02]  /*12230*/  HADD2.F32 R39, -RZ, R32.H0_H0 ;  /* 0x20000020ff277230 */ /* 0x004fe40000004100 */
[----:B-1----:R-:W-:Y:S02]  /*12240*/  HADD2.F32 R45, -RZ, R33.H0_H0 ;  /* 0x20000021ff2d7230 */ /* 0x002fe40000004100 */
        /* <DEDUP_REMOVED lines=24> */
[--C-:B----4-:R-:W-:Y:S01]  /*123d0*/  HADD2.F32 R22, -RZ, R8.reuse.H0_H0 ;  /* 0x20000008ff167230 */ /* 0x110fe20000004100 */
        /* <DEDUP_REMOVED lines=33> */
.L_x_7789:
[----:B------:R-:W-:Y:S05]  /*125f0*/  BSYNC B0 ;  /* 0x0000000000007941 */ /* 0x000fea0003800000 */
.L_x_7788:
[----:B-----5:R2:W-:Y:S04]  /*12600*/  STS.128 [R245+0x2800], R40 ;  /* 0x00280028f5007388 */ /* 0x0205e80000000c00 */
[----:B----4-:R2:W5:Y:S01]  /*12610*/  LD.E.128 R36, [R30.64+0x100] ;  /* 0x000100061e247980 */ /* 0x010562000c101d00 */
        /* <DEDUP_REMOVED lines=18> */
[----:B------:R-:W4:Y:S01]  /*12740*/  LD.E.128 R32, [R32.64+0x100] ;  /* 0x0001000620207980 */ /* 0x000f22000c101d00 */
        /* <DEDUP_REMOVED lines=67> */
.L_x_7791:
[----:B------:R-:W-:Y:S05]  /*12b80*/  BSYNC B0 ;  /* 0x0000000000007941 */ /* 0x000fea0003800000 */
.L_x_7790:
[----:B-----5:R4:W-:Y:S04]  /*12b90*/  STS.128 [R245+0x4800], R36 ;  /* 0x00480024f5007388 */ /* 0x0209e80000000c00 */
[----:B------:R4:W5:Y:S01]  /*12ba0*/  LD.E.128 R32, [R30.64+0x180] ;  /* 0x000180061e207980 */ /* 0x000962000c101d00 */
        /* <DEDUP_REMOVED lines=14> */
[----:B--234-:R-:W-:Y:S01]  /*12c90*/  IMAD.WIDE R30, R11, 0x2, R30 ;  /* 0x000000020b1e7825 */ /* 0x01cfe200078e021e */
[----:B------:R-:W-:Y:S02]  /*12ca0*/  LEA.HI.X.SX32 R5, R5, R8, 0x1, P1 ;  /* 0x0000000805057211 */ /* 0x000fe400008f0eff */
[----:B------:R-:W-:-:S02]  /*12cb0*/  LEA R4, P1, R7, R16, 0x1 ;  /* 0x0000001007047211 */ /* 0x000fc400078208ff */
[----:B------:R-:W-:Y:S01]  /*12cc0*/  @P0 IADD3 R10, -R13, RZ, RZ ;  /* 0x000000ff0d0a0210 */ /* 0x000fe20007ffe1ff */
[----:B------:R-:W2:Y:S01]  /*12cd0*/  LD.E.128 R28, [R30.64+0x180] ;  /* 0x000180061e1c7980 */ /* 0x000ea2000c101d00 */
[----:B------:R-:W-:Y:S02]  /*12ce0*/  LEA.HI.X R5, R7, R17, R5, 0x1, P1 ;  /* 0x0000001107057211 */ /* 0x000fe400008f0c05 */
[----:B------:R-:W-:-:S04]  /*12cf0*/  IADD3 R9, P1, R10, R9, RZ ;  /* 0x000000090a097210 */ /* 0x000fc80007f3e0ff */
[----:B------:R-:W3:Y:S01]  /*12d00*/  LD.E.128 R4, [R4.64] ;  /* 0x0000000604047980 */ /* 0x000ee2000c101d00 */
[----:B------:R-:W-:Y:S02]  /*12d10*/  LEA.HI.X.SX32 R8, R10, R8, 0x1, P1 ;  /* 0x000000080a087211 */ /* 0x000fe400008f0eff */
[----:B------:R-:W-:-:S04]  /*12d20*/  LEA R10, P1, R9, R14, 0x1 ;  /* 0x0000000e090a7211 */ /* 0x000fc800078208ff */
[----:B------:R-:W-:-:S06]  /*12d30*/  LEA.HI.X R11, R9, R15, R8, 0x1, P1 ;  /* 0x0000000f090b7211 */ /* 0x000fcc00008f0c08 */
[----:B------:R-:W4:Y:S01]  /*12d40*/  LD.E.128 R8, [R10.64] ;  /* 0x000000060a087980 */ /* 0x000f22000c101d00 */
        /* <DEDUP_REMOVED lines=11> */
[----:B------:R-:W-:Y:S02]  /*12e00*/  HADD2.F32 R7, -RZ, R7.H1_H1 ;  /* 0x30000007ff077230 */ /* 0x000fe40000004100 */
[----:B------:R-:W-:Y:S01]  /*12e10*/  HADD2.F32 R43, -RZ, R28.H1_H1 ;  /* 0x3000001cff2b7230 */ /* 0x000fe20000004100 */
[----:B------:R-:W-:Y:S01]  /*12e20*/  @!P0 FADD.FTZ R37, -R37, -RZ ;  /* 0x800000ff25258221 */ /* 0x000fe20000010100 */
[----:B------:R-:W-:Y:S01]  /*12e30*/  HADD2.F32 R28, -RZ, R29.H1_H1 ;  /* 0x3000001dff1c7230 */ /* 0x000fe20000004100 */
[----:B------:R-:W-:Y:S01]  /*12e40*/  FMUL.FTZ R39, R39, R22 ;  /* 0x0000001627277220 */ /* 0x000fe20000410000 */
[----:B------:R-:W-:Y:S01]  /*12e50*/  HADD2.F32 R22, -RZ, R30.H0_H0 ;  /* 0x2000001eff167230 */ /* 0x000fe20000004100 */
[----:B------:R-:W-:Y:S01]  /*12e60*/  FMUL.FTZ R41, R41, R4 ;  /* 0x0000000429297220 */ /* 0x000fe20000410000 */
[----:B------:R-:W-:Y:S01]  /*12e70*/  HADD2.F32 R4, -RZ, R31.H1_H1 ;  /* 0x3000001fff047230 */ /* 0x000fe20000004100 */
[----:B------:R-:W-:-:S02]  /*12e80*/  @!P0 FADD.FTZ R5, -R5, -RZ ;  /* 0x800000ff05058221 */ /* 0x000fc40000010100 */
[----:B------:R-:W-:Y:S02]  /*12e90*/  @!P0 FADD.FTZ R7, -R7, -RZ ;  /* 0x800000ff07078221 */ /* 0x000fe40000010100 */
[----:B------:R-:W-:Y:S01]  /*12ea0*/  FMUL.FTZ R28, R28, R37 ;  /* 0x000000251c1c7220 */ /* 0x000fe20000410000 */
[----:B------:R-:W-:Y:S01]  /*12eb0*/  HADD2.F32 R37, -RZ, R30.H1_H1 ;  /* 0x3000001eff257230 */ /* 0x000fe20000004100 */
[----:B------:R-:W-:Y:S01]  /*12ec0*/  @!P0 FADD.FTZ R36, -R36, -RZ ;  /* 0x800000ff24248221 */ /* 0x000fe20000010100 */
[----:B------:R-:W-:Y:S01]  /*12ed0*/  HADD2.F32 R29, -RZ, R31.H0_H0 ;  /* 0x2000001fff1d7230 */ /* 0x000fe20000004100 */
[----:B------:R-:W-:Y:S02]  /*12ee0*/  @!P0 FADD.FTZ R38, -R38, -RZ ;  /* 0x800000ff26268221 */ /* 0x000fe40000010100 */
[----:B------:R-:W-:Y:S01]  /*12ef0*/  FMUL.FTZ R5, R22, R5 ;  /* 0x0000000516057220 */ /* 0x000fe20000410000 */
[----:B----4-:R-:W-:Y:S01]  /*12f00*/  HADD2.F32 R22, -RZ, R8.H0_H0 ;  /* 0x20000008ff167230 */ /* 0x010fe20000004100 */
[----:B------:R-:W-:Y:S01]  /*12f10*/  FMUL.FTZ R7, R4, R7 ;  /* 0x0000000704077220 */ /* 0x000fe20000410000 */
[----:B-----5:R-:W-:Y:S01]  /*12f20*/  HADD2.F32 R4, -RZ, R32.H0_H0 ;  /* 0x20000020ff047230 */ /* 0x020fe20000004100 */
[----:B------:R-:W-:-:S02]  /*12f30*/  @!P0 FADD.FTZ R6, -R6, -RZ ;  /* 0x800000ff06068221 */ /* 0x000fc40000010100 */
[----:B------:R-:W-:Y:S01]  /*12f40*/  FMUL.FTZ R43, R43, R36 ;  /* 0x000000242b2b7220 */ /* 0x000fe20000410000 */
        /* <DEDUP_REMOVED lines=28> */
.L_x_7793:
[----:B------:R-:W-:Y:S05]  /*13110*/  BSYNC B0 ;  /* 0x0000000000007941 */ /* 0x000fea0003800000 */
.L_x_7792:
[----:B-----5:R1:W-:Y:S02]  /*13120*/  STS.128 [R245+0x6800], R32 ;  /* 0x00680020f5007388 */ /* 0x0203e40000000c00 */
.L_x_7785:
[----:B------:R-:W-:Y:S05]  /*13130*/  BSYNC B1 ;  /* 0x0000000000017941 */ /* 0x000fea0003800000 */
.L_x_7784:
[----:B------:R-:W-:Y:S01]  /*13140*/  IADD3 R22, R144, 0x20, RZ ;  /* 0x0000002090167810 */ /* 0x000fe20007ffe0ff */
[----:B------:R-:W-:Y:S03]  /*13150*/  BSSY B1, `(.L_x_7794) ;  /* 0x000016a000017945 */ /* 0x000fe60003800000 */
[----:B------:R-:W-:-:S04]  /*13160*/  ISETP.GE.AND P0, PT, R22, R23, PT ;  /* 0x000000171600720c */ /* 0x000fc80003f06270 */
[----:B------:R-:W-:-:S13]  /*13170*/  ISETP.LT.OR P0, PT, R58, -0x107, P0 ;  /* 0xfffffef93a00780c */ /* 0x000fda0000701670 */
        /* <DEDUP_REMOVED lines=18> */
[----:B--234-:R-:W2:Y:S01]  /*132a0*/  LD.E.128 R28, [R28.64] ;  /* 0x000000061c1c7980 */ /* 0x01cea2000c101d00 */
        /* <DEDUP_REMOVED lines=31> */
[--C-:B-----5:R-:W-:Y:S01]  /*134a0*/  HADD2.F32 R37, -RZ, R32.reuse.H1_H1 ;  /* 0x30000020ff257230 */ /* 0x120fe20000004100 */
        /* <DEDUP_REMOVED lines=37> */
.L_x_7797:
[----:B------:R-:W-:Y:S05]  /*13700*/  BSYNC B0 ;  /* 0x0000000000007941 */ /* 0x000fea0003800000 */
.L_x_7796:
[----:B-----5:R1:W-:Y:S04]  /*13710*/  STS.128 [R245+0x1000], R32 ;  /* 0x00100020f5007388 */ /* 0x0203e80000000c00 */
[----:B---34-:R1:W5:Y:S01]  /*13720*/  LD.E.128 R36, [R24.64+0x80] ;  /* 0x0000800618247980 */ /* 0x018362000c101d00 */
[----:B------:R-:W-:Y:S01]  /*13730*/  IADD3 R4, R26, 0x40, RZ ;  /* 0x000000401a047810 */ /* 0x000fe20007ffe0ff */
[----:B------:R-:W-:Y:S03]  /*13740*/  BSSY B0, `(.L_x_7798) ;  /* 0x0000056000007945 */ /* 0x000fe60003800000 */
[----:B------:R-:W-:-:S13]  /*13750*/  ISETP.GE.AND P0, PT, R4, R3, PT ;  /* 0x000000030400720c */ /* 0x000fda0003f06270 */
        /* <DEDUP_REMOVED lines=35> */
[----:B------:R-:W-:Y:S01]  /*13990*/  HADD2.F32 R41, -RZ, R29.H0_H0 ;  /* 0x2000001dff297230 */ /* 0x000fe20000004100 */
[----:B------:R-:W-:Y:S01]  /*139a0*/  FMUL.FTZ R40, R40, R31 ;  /* 0x0000001f28287220 */ /* 0x000fe20000410000 */
[----:B------:R-:W-:Y:S01]  /*139b0*/  HADD2.F32 R31, -RZ, R32.H0_H0 ;  /* 0x20000020ff1f7230 */ /* 0x000fe20000004100 */
[----:B------:R-:W-:Y:S01]  /*139c0*/  @!P0 FADD.FTZ R33, -R33, -RZ ;  /* 0x800000ff21218221 */ /* 0x000fe20000010100 */
[----:B------:R-:W-:Y:S01]  /*139d0*/  HADD2.F32 R28, -RZ, R28.H1_H1 ;  /* 0x3000001cff1c7230 */ /* 0x000fe20000004100 */
[----:B------:R-:W-:Y:S01]  /*139e0*/  @!P0 FADD.FTZ R7, -R7, -RZ ;  /* 0x800000ff07078221 */ /* 0x000fe20000010100 */
[----:B------:R-:W-:Y:S01]  /*139f0*/  HADD2.F32 R32, -RZ, R32.H1_H1 ;  /* 0x30000020ff207230 */ /* 0x000fe20000004100 */
[----:B------:R-:W-:Y:S01]  /*13a00*/  FMUL.FTZ R41, R41, R4 ;  /* 0x0000000429297220 */ /* 0x000fe20000410000 */
[----:B------:R-:W-:Y:S01]  /*13a10*/  HADD2.F32 R4, -RZ, R30.H0_H0 ;  /* 0x2000001eff047230 */ /* 0x000fe20000004100 */
[----:B------:R-:W-:-:S02]  /*13a20*/  @!P0 FADD.FTZ R5, -R5, -RZ ;  /* 0x800000ff05058221 */ /* 0x000fc40000010100 */
[----:B------:R-:W-:Y:S01]  /*13a30*/  @!P0 FADD.FTZ R6, -R6, -RZ ;  /* 0x800000ff06068221 */ /* 0x000fe20000010100 */
[----:B------:R-:W-:Y:S01]  /*13a40*/  HADD2.F32 R29, -RZ, R29.H1_H1 ;  /* 0x3000001dff1d7230 */ /* 0x000fe20000004100 */
[----:B------:R-:W-:Y:S01]  /*13a50*/  FMUL.FTZ R28, R28, R33 ;  /* 0x000000211c1c7220 */ /* 0x000fe20000410000 */
[----:B------:R-:W-:Y:S01]  /*13a60*/  HADD2.F32 R30, -RZ, R30.H1_H1 ;  /* 0x3000001eff1e7230 */ /* 0x000fe20000004100 */
[----:B------:R-:W-:Y:S01]  /*13a70*/  FMUL.FTZ R7, R32, R7 ;  /* 0x0000000720077220 */ /* 0x000fe20000410000 */
[----:B-----5:R-:W-:Y:S01]  /*13a80*/  HADD2.F32 R33, -RZ, R36.H1_H1 ;  /* 0x30000024ff217230 */ /* 0x020fe20000004100 */
[----:B------:R-:W-:Y:S01]  /*13a90*/  @!P0 FADD.FTZ R34, -R34, -RZ ;  /* 0x800000ff22228221 */ /* 0x000fe20000010100 */
[--C-:B----4-:R-:W-:Y:S01]  /*13aa0*/  HADD2.F32 R32, -RZ, R8.reuse.H1_H1 ;  /* 0x30000008ff207230 */ /* 0x110fe20000004100 */
[----:B------:R-:W-:Y:S02]  /*13ab0*/  @!P0 FADD.FTZ R35, -R35, -RZ ;  /* 0x800000ff23238221 */ /* 0x000fe40000010100 */
[----:B------:R-:W-:Y:S01]  /*13ac0*/  FMUL.FTZ R5, R4, R5 ;  /* 0x0000000504057220 */ /* 0x000fe20000410000 */
[----:B------:R-:W-:Y:S01]  /*13ad0*/  HADD2.F32 R4, -RZ, R8.H0_H0 ;  /* 0x20000008ff047230 */ /* 0x000fe20000004100 */
[----:B------:R-:W-:Y:S01]  /*13ae0*/  FMUL.FTZ R6, R31, R6 ;  /* 0x000000061f067220 */ /* 0x000fe20000410000 */
[----:B------:R-:W-:Y:S01]  /*13af0*/  HADD2.F32 R31, -RZ, R36.H0_H0 ;  /* 0x20000024ff1f7230 */ /* 0x000fe20000004100 */
        /* <DEDUP_REMOVED lines=26> */
.L_x_7799:
[----:B------:R-:W-:Y:S05]  /*13ca0*/  BSYNC B0 ;  /* 0x0000000000007941 */ /* 0x000fea0003800000 */
.L_x_7798:
[----:B-----5:R3:W-:Y:S04]  /*13cb0*/  STS.128 [R245+0x3000], R36 ;  /* 0x00300024f5007388 */ /* 0x0207e80000000c00 */
[----:B-1----:R3:W5:Y:S01]  /*13cc0*/  LD.E.128 R32, [R24.64+0x100] ;  /* 0x0001000618207980 */ /* 0x002762000c101d00 */
        /* <DEDUP_REMOVED lines=20> */
[----:B------:R-:W4:Y:S01]  /*13e10*/  LD.E.128 R4, [R4.64] ;  /* 0x0000000604047980 */ /* 0x000f22000c101d00 */
[----:B------:R-:W-:-:S04]  /*13e20*/  IADD3 R9, P1, R10, R9, RZ ;  /* 0x000000090a097210 */ /* 0x000fc80007f3e0ff */
[----:B------:R-:W-:Y:S02]  /*13e30*/  LEA.HI.X.SX32 R8, R10, R8, 0x1, P1 ;  /* 0x000000080a087211 */ /* 0x000fe400008f0eff */
[----:B------:R-:W-:-:S04]  /*13e40*/  LEA R10, P1, R9, R14, 0x1 ;  /* 0x0000000e090a7211 */ /* 0x000fc800078208ff */
[----:B------:R-:W-:-:S06]  /*13e50*/  LEA.HI.X R11, R9, R15, R8, 0x1, P1 ;  /* 0x0000000f090b7211 */ /* 0x000fcc00008f0c08 */
[----:B---3--:R-:W3:Y:S01]  /*13e60*/  LD.E.128 R8, [R10.64] ;  /* 0x000000060a087980 */ /* 0x008ee2000c101d00 */
[----:B--2---:R-:W-:Y:S01]  /*13e70*/  MOV R36, R31 ;  /* 0x0000001f00247202 */ /* 0x004fe20000000f00 */
[----:B------:R-:W-:Y:S02]  /*13e80*/  HADD2.F32 R40, -RZ, R28.H0_H0 ;  /* 0x2000001cff287230 */ /* 0x000fe40000004100 */
[--C-:B----4-:R-:W-:Y:S02]  /*13e90*/  HADD2.F32 R31, -RZ, R4.reuse.H0_H0 ;  /* 0x20000004ff1f7230 */ /* 0x110fe40000004100 */
        /* <DEDUP_REMOVED lines=58> */
.L_x_7801:
[----:B------:R-:W-:Y:S05]  /*14240*/  BSYNC B0 ;  /* 0x0000000000007941 */ /* 0x000fea0003800000 */
.L_x_7800:
[----:B-----5:R1:W-:Y:S04]  /*14250*/  STS.128 [R245+0x5000], R32 ;  /* 0x00500020f5007388 */ /* 0x0203e80000000c00 */
[----:B--2---:R1:W5:Y:S01]  /*14260*/  LD.E.128 R28, [R24.64+0x180] ;  /* 0x00018006181c7980 */ /* 0x004362000c101d00 */
        /* <DEDUP_REMOVED lines=14> */
[----:B-1----:R-:W-:Y:S01]  /*14350*/  IMAD.WIDE R32, R11, 0x2, R24 ;  /* 0x000000020b207825 */ /* 0x002fe200078e0218 */
[----:B------:R-:W-:Y:S02]  /*14360*/  LEA.HI.X.SX32 R5, R5, R8, 0x1, P1 ;  /* 0x0000000805057211 */ /* 0x000fe400008f0eff */
[----:B------:R-:W-:-:S02]  /*14370*/  LEA R4, P1, R7, R16, 0x1 ;  /* 0x0000001007047211 */ /* 0x000fc400078208ff */
[----:B------:R-:W-:Y:S01]  /*14380*/  @P0 IADD3 R10, -R13, RZ, RZ ;  /* 0x000000ff0d0a0210 */ /* 0x000fe20007ffe1ff */
[----:B------:R-:W2:Y:S01]  /*14390*/  LD.E.128 R32, [R32.64+0x180] ;  /* 0x0001800620207980 */ /* 0x000ea2000c101d00 */
[----:B------:R-:W-:Y:S02]  /*143a0*/  LEA.HI.X R5, R7, R17, R5, 0x1, P1 ;  /* 0x0000001107057211 */ /* 0x000fe400008f0c05 */
[----:B------:R-:W-:-:S04]  /*143b0*/  IADD3 R9, P1, R10, R9, RZ ;  /* 0x000000090a097210 */ /* 0x000fc80007f3e0ff */
[----:B------:R-:W4:Y:S01]  /*143c0*/  LD.E.128 R4, [R4.64] ;  /* 0x0000000604047980 */ /* 0x000f22000c101d00 */
[----:B------:R-:W-:Y:S02]  /*143d0*/  LEA.HI.X.SX32 R8, R10, R8, 0x1, P1 ;  /* 0x000000080a087211 */ /* 0x000fe400008f0eff */
[----:B------:R-:W-:-:S04]  /*143e0*/  LEA R10, P1, R9, R14, 0x1 ;  /* 0x0000000e090a7211 */ /* 0x000fc800078208ff */
[----:B------:R-:W-:-:S06]  /*143f0*/  LEA.HI.X R11, R9, R15, R8, 0x1, P1 ;  /* 0x0000000f090b7211 */ /* 0x000fcc00008f0c08 */
[----:B---3--:R-:W3:Y:S01]  /*14400*/  LD.E.128 R8, [R10.64] ;  /* 0x000000060a087980 */ /* 0x008ee2000c101d00 */
        /* <DEDUP_REMOVED lines=26> */
[----:B---3--:R-:W-:Y:S01]  /*145b0*/  HADD2.F32 R24, -RZ, R8.H0_H0 ;  /* 0x20000008ff187230 */ /* 0x008fe20000004100 */
        /* <DEDUP_REMOVED lines=33> */
.L_x_7803:
[----:B------:R-:W-:Y:S05]  /*147d0*/  BSYNC B0 ;  /* 0x0000000000007941 */ /* 0x000fea0003800000 */
.L_x_7802:
[----:B-----5:R2:W-:Y:S02]  /*147e0*/  STS.128 [R245+0x7000], R28 ;  /* 0x0070001cf5007388 */ /* 0x0205e40000000c00 */
.L_x_7795:
[----:B------:R-:W-:Y:S05]  /*147f0*/  BSYNC B1 ;  /* 0x0000000000017941 */ /* 0x000fea0003800000 */
.L_x_7794:
[----:B-1-3--:R-:W-:-:S04]  /*14800*/  IADD3 R24, R144, 0x30, RZ ;  /* 0x0000003090187810 */ /* 0x00afc80007ffe0ff */
[----:B------:R-:W-:-:S04]  /*14810*/  ISETP.GE.AND P0, PT, R24, R23, PT ;  /* 0x000000171800720c */ /* 0x000fc80003f06270 */
[----:B------:R-:W-:-:S13]  /*14820*/  ISETP.LT.OR P0, PT, R58, -0x187, P0 ;  /* 0xfffffe793a00780c */ /* 0x000fda0000701670 */
        /* <DEDUP_REMOVED lines=13> */
[----:B------:R-:W-:Y:S02]  /*14900*/  IADD3 R7, P1, R5, R9, RZ ;  /* 0x0000000905077210 */ /* 0x000fe40007f3e0ff */
[----:B------:R-:W-:Y:S01]  /*14910*/  MOV R10, RZ ;  /* 0x000000ff000a7202 */ /* 0x000fe20000000f00 */
[----:B--2---:R-:W-:Y:S01]  /*14920*/  IMAD.WIDE R28, R11, 0x2, R20 ;  /* 0x000000020b1c7825 */ /* 0x004fe200078e0214 */
[----:B------:R-:W-:Y:S02]  /*14930*/  LEA.HI.X.SX32 R5, R5, R8, 0x1, P1 ;  /* 0x0000000805057211 */ /* 0x000fe400008f0eff */
[----:B------:R-:W-:-:S02]  /*14940*/  LEA R4, P1, R7, R16, 0x1 ;  /* 0x0000001007047211 */ /* 0x000fc400078208ff */
[----:B------:R-:W-:Y:S01]  /*14950*/  @P0 IADD3 R10, -R13, RZ, RZ ;  /* 0x000000ff0d0a0210 */ /* 0x000fe20007ffe1ff */
[----:B----4-:R-:W2:Y:S01]  /*14960*/  LD.E.128 R28, [R28.64] ;  /* 0x000000061c1c7980 */ /* 0x010ea2000c101d00 */
        /* <DEDUP_REMOVED lines=67> */
.L_x_7805:
[----:B------:R-:W-:Y:S05]  /*14da0*/  BSYNC B0 ;  /* 0x0000000000007941 */ /* 0x000fea0003800000 */
.L_x_7804:
[----:B-----5:R3:W-:Y:S04]  /*14db0*/  STS.128 [R245+0x1800], R32 ;  /* 0x00180020f5007388 */ /* 0x0207e80000000c00 */
[----:B----4-:R3:W5:Y:S01]  /*14dc0*/  LD.E.128 R36, [R20.64+0x80] ;  /* 0x0000800614247980 */ /* 0x010762000c101d00 */
[----:B------:R-:W-:Y:S01]  /*14dd0*/  IADD3 R4, R26, 0x40, RZ ;  /* 0x000000401a047810 */ /* 0x000fe20007ffe0ff */
[----:B------:R-:W-:Y:S03]  /*14de0*/  BSSY B0, `(.L_x_7806) ;  /* 0x0000056000007945 */ /* 0x000fe60003800000 */
[----:B------:R-:W-:-:S13]  /*14df0*/  ISETP.GE.AND P0, PT, R4, R3, PT ;  /* 0x000000030400720c */ /* 0x000fda0003f06270 */
        /* <DEDUP_REMOVED lines=13> */
[----:B--2---:R-:W-:-:S03]  /*14ed0*/  IMAD.WIDE R28, R11, 0x2, R20 ;  /* 0x000000020b1c7825 */ /* 0x004fc600078e0214 */
[----:B------:R-:W-:Y:S02]  /*14ee0*/  LEA.HI.X R5, R7, R17, R5, 0x1, P1 ;  /* 0x0000001107057211 */ /* 0x000fe400008f0c05 */
[----:B------:R-:W-:Y:S01]  /*14ef0*/  MOV R10, RZ ;  /* 0x000000ff000a7202 */ /* 0x000fe20000000f00 */
[----:B------:R-:W2:Y:S01]  /*14f00*/  LD.E.128 R28, [R28.64+0x80] ;  /* 0x000080061c1c7980 */ /* 0x000ea2000c101d00 */
[----:B------:R-:W-:-:S03]  /*14f10*/  @P0 IADD3 R10, -R13, RZ, RZ ;  /* 0x000000ff0d0a0210 */ /* 0x000fc60007ffe1ff */
[----:B------:R-:W4:Y:S01]  /*14f20*/  LD.E.128 R4, [R4.64] ;  /* 0x0000000604047980 */ /* 0x000f22000c101d00 */
[----:B------:R-:W-:-:S04]  /*14f30*/  IADD3 R9, P1, R10, R9, RZ ;  /* 0x000000090a097210 */ /* 0x000fc80007f3e0ff */
        /* <DEDUP_REMOVED lines=31> */
[----:B------:R-:W-:Y:S01]  /*15130*/  @!P0 FADD.FTZ R5, -R5, -RZ ;  /* 0x800000ff05058221 */ /* 0x000fe20000010100 */
[----:B-----5:R-:W-:Y:S01]  /*15140*/  HADD2.F32 R23, -RZ, R36.H0_H0 ;  /* 0x20000024ff177230 */ /* 0x020fe20000004100 */
[----:B------:R-:W-:Y:S01]  /*15150*/  @!P0 FADD.FTZ R33, -R33, -RZ ;  /* 0x800000ff21218221 */ /* 0x000fe20000010100 */
[----:B---3--:R-:W-:Y:S01]  /*15160*/  HADD2.F32 R4, -RZ, R8.H0_H0 ;  /* 0x20000008ff047230 */ /* 0x008fe20000004100 */
        /* <DEDUP_REMOVED lines=12> */
[----:B------:R-:W-:Y:S02]  /*15230*/  HADD2.F32 R32, -RZ, R10.H0_H0 ;  /* 0x2000000aff207230 */ /* 0x000fe40000004100 */
[----:B------:R-:W-:Y:S01]  /*15240*/  HADD2.F32 R11, -RZ, R38.H0_H0 ;  /* 0x20000026ff0b7230 */ /* 0x000fe20000004100 */
[----:B------:R-:W-:Y:S01]  /*15250*/  FFMA.FTZ R8, R30, R8, R35 ;  /* 0x000000081e087223 */ /* 0x000fe20000010023 */
[----:B------:R-:W-:Y:S02]  /*15260*/  HADD2.F32 R23, -RZ, R39.H0_H0 ;  /* 0x20000027ff177230 */ /* 0x000fe40000004100 */
[----:B------:R-:W-:Y:S01]  /*15270*/  HADD2.F32 R10, -RZ, R10.H1_H1 ;  /* 0x3000000aff0a7230 */ /* 0x000fe20000004100 */
[----:B------:R-:W-:Y:S01]  /*15280*/  FFMA.FTZ R5, R11, R32, R5 ;  /* 0x000000200b057223 */ /* 0x000fe20000010005 */
[----:B------:R-:W-:Y:S01]  /*15290*/  HADD2.F32 R37, -RZ, R37.H1_H1 ;  /* 0x30000025ff257230 */ /* 0x000fe20000004100 */
[----:B------:R-:W-:Y:S01]  /*152a0*/  FFMA.FTZ R6, R23, R9, R6 ;  /* 0x0000000917067223 */ /* 0x000fe20000010006 */
[----:B------:R-:W-:-:S02]  /*152b0*/  HADD2.F32 R38, -RZ, R38.H1_H1 ;  /* 0x30000026ff267230 */ /* 0x000fc40000004100 */
[----:B------:R-:W-:Y:S01]  /*152c0*/  HADD2.F32 R39, -RZ, R39.H1_H1 ;  /* 0x30000027ff277230 */ /* 0x000fe20000004100 */
[----:B------:R-:W-:Y:S01]  /*152d0*/  FFMA.FTZ R29, R37, R36, R29 ;  /* 0x00000024251d7223 */ /* 0x000fe2000001001d */
[----:B------:R-:W-:Y:S01]  /*152e0*/  F2FP.PACK_AB R36, R25, R4 ;  /* 0x000000041924723e */ /* 0x000fe200000000ff */
[----:B------:R-:W-:Y:S02]  /*152f0*/  FFMA.FTZ R10, R38, R10, R33 ;  /* 0x0000000a260a7223 */ /* 0x000fe40000010021 */
[----:B------:R-:W-:Y:S01]  /*15300*/  FFMA.FTZ R7, R39, R40, R7 ;  /* 0x0000002827077223 */ /* 0x000fe20000010007 */
[----:B------:R-:W-:Y:S02]  /*15310*/  F2FP.PACK_AB R37, R29, R8 ;  /* 0x000000081d25723e */ /* 0x000fe400000000ff */
[----:B------:R-:W-:Y:S02]  /*15320*/  F2FP.PACK_AB R38, R10, R5 ;  /* 0x000000050a26723e */ /* 0x000fe400000000ff */
[----:B------:R-:W-:-:S02]  /*15330*/  F2FP.PACK_AB R39, R7, R6 ;  /* 0x000000060727723e */ /* 0x000fc400000000ff */
.L_x_7807:
[----:B------:R-:W-:Y:S05]  /*15340*/  BSYNC B0 ;  /* 0x0000000000007941 */ /* 0x000fea0003800000 */
.L_x_7806:
[----:B-----5:R4:W-:Y:S04]  /*15350*/  STS.128 [R245+0x3800], R36 ;  /* 0x00380024f5007388 */ /* 0x0209e80000000c00 */
[----:B---3--:R4:W5:Y:S01]  /*15360*/  LD.E.128 R32, [R20.64+0x100] ;  /* 0x0001000614207980 */ /* 0x008962000c101d00 */
        /* <DEDUP_REMOVED lines=21> */
[----:B------:R-:W3:Y:S01]  /*154c0*/  LD.E.128 R4, [R4.64] ;  /* 0x0000000604047980 */ /* 0x000ee2000c101d00 */
        /* <DEDUP_REMOVED lines=45> */
[----:B------:R-:W-:Y:S01]  /*157a0*/  HADD2.F32 R40, -RZ, R11.H1_H1 ;  /* 0x3000000bff287230 */ /* 0x000fe20000004100 */
[----:B------:R-:W-:Y:S01]  /*157b0*/  FFMA.FTZ R25, R25, R31, R28 ;  /* 0x0000001f19197223 */ /* 0x000fe2000001001c */
[----:B------:R-:W-:Y:S02]  /*157c0*/  HADD2.F32 R30, -RZ, R33.H0_H0 ;  /* 0x20000021ff1e7230 */ /* 0x000fe40000004100 */
[----:B------:R-:W-:Y:S02]  /*157d0*/  HADD2.F32 R32, -RZ, R10.H0_H0 ;  /* 0x2000000aff207230 */ /* 0x000fe40000004100 */
[----:B------:R-:W-:Y:S01]  /*157e0*/  HADD2.F32 R11, -RZ, R34.H0_H0 ;  /* 0x20000022ff0b7230 */ /* 0x000fe20000004100 */
[----:B------:R-:W-:Y:S01]  /*157f0*/  FFMA.FTZ R8, R30, R8, R39 ;  /* 0x000000081e087223 */ /* 0x000fe20000010027 */
[----:B------:R-:W-:-:S02]  /*15800*/  HADD2.F32 R23, -RZ, R35.H0_H0 ;  /* 0x20000023ff177230 */ /* 0x000fc40000004100 */
[----:B------:R-:W-:Y:S01]  /*15810*/  HADD2.F32 R10, -RZ, R10.H1_H1 ;  /* 0x3000000aff0a7230 */ /* 0x000fe20000004100 */
[----:B------:R-:W-:Y:S01]  /*15820*/  FFMA.FTZ R5, R11, R32, R5 ;  /* 0x000000200b057223 */ /* 0x000fe20000010005 */
        /* <DEDUP_REMOVED lines=11> */
.L_x_7809:
[----:B------:R-:W-:Y:S05]  /*158e0*/  BSYNC B0 ;  /* 0x0000000000007941 */ /* 0x000fea0003800000 */
.L_x_7808:
[----:B-----5:R3:W-:Y:S04]  /*158f0*/  STS.128 [R245+0x5800], R32 ;  /* 0x00580020f5007388 */ /* 0x0207e80000000c00 */
[----:B--2---:R3:W5:Y:S01]  /*15900*/  LD.E.128 R28, [R20.64+0x180] ;  /* 0x00018006141c7980 */ /* 0x004762000c101d00 */
        /* <DEDUP_REMOVED lines=16> */
[----:B---3--:R-:W-:-:S03]  /*15a10*/  IMAD.WIDE R32, R7, 0x2, R20 ;  /* 0x0000000207207825 */ /* 0x008fc600078e0214 */
        /* <DEDUP_REMOVED lines=27> */
[----:B------:R-:W-:Y:S01]  /*15bd0*/  @!P0 FADD.FTZ R3, -R3, -RZ ;  /* 0x800000ff03038221 */ /* 0x000fe20000010100 */
[----:B-1----:R-:W-:Y:S01]  /*15be0*/  HADD2.F32 R21, -RZ, R32.H1_H1 ;  /* 0x30000020ff157230 */ /* 0x002fe20000004100 */
        /* <DEDUP_REMOVED lines=21> */
[----:B------:R-:W-:-:S02]  /*15d40*/  HADD2.F32 R2, -RZ, R31.H0_H0 ;  /* 0x2000001fff027230 */ /* 0x000fc40000004100 */
[----:B------:R-:W-:Y:S01]  /*15d50*/  HADD2.F32 R28, -RZ, R28.H1_H1 ;  /* 0x3000001cff1c7230 */ /* 0x000fe20000004100 */
[----:B------:R-:W-:Y:S01]  /*15d60*/  FFMA.FTZ R3, R5, R16, R3 ;  /* 0x0000001005037223 */ /* 0x000fe20000010003 */
[----:B------:R-:W-:Y:S02]  /*15d70*/  HADD2.F32 R8, -RZ, R8.H1_H1 ;  /* 0x30000008ff087230 */ /* 0x000fe40000004100 */
[----:B------:R-:W-:Y:S02]  /*15d80*/  HADD2.F32 R9, -RZ, R9.H1_H1 ;  /* 0x30000009ff097230 */ /* 0x000fe40000004100 */
[----:B------:R-:W-:Y:S01]  /*15d90*/  HADD2.F32 R10, -RZ, R10.H1_H1 ;  /* 0x3000000aff0a7230 */ /* 0x000fe20000004100 */
[----:B------:R-:W-:Y:S01]  /*15da0*/  FFMA.FTZ R21, R28, R8, R21 ;  /* 0x000000081c157223 */ /* 0x000fe20000010015 */
[--C-:B------:R-:W-:Y:S02]  /*15db0*/  HADD2.F32 R23, -RZ, R11.reuse.H0_H0 ;  /* 0x2000000bff177230 */ /* 0x100fe40000004100 */
        /* <DEDUP_REMOVED lines=12> */
.L_x_7811:
[----:B------:R-:W-:Y:S05]  /*15e80*/  BSYNC B0 ;  /* 0x0000000000007941 */ /* 0x000fea0003800000 */
.L_x_7810:
[----:B-----5:R2:W-:Y:S01]  /*15e90*/  STS.128 [R245+0x7800], R28 ;  /* 0x0078001cf5007388 */ /* 0x0205e20000000c00 */
[----:B------:R-:W-:Y:S05]  /*15ea0*/  BRA `(.L_x_7765) ;  /* 0x000002c000007947 */ /* 0x000fea0003800000 */
.L_x_7733:
[----:B------:R-:W-:Y:S01]  /*15eb0*/  IMAD.IADD R3, R236, 0x1, -R61 ;  /* 0x00000001ec037824 */ /* 0x000fe200078e0a3d */
[C---:B-----5:R-:W-:Y:S02]  /*15ec0*/  IADD3 R12, R144.reuse, 0x10, RZ ;  /* 0x00000010900c7810 */ /* 0x060fe40007ffe0ff */
[----:B------:R-:W-:Y:S02]  /*15ed0*/  IADD3 R24, R144, 0x30, RZ ;  /* 0x0000003090187810 */ /* 0x000fe40007ffe0ff */
[----:B------:R-:W-:Y:S02]  /*15ee0*/  ISETP.GE.AND P5, PT, R12, R3, PT ;  /* 0x000000030c00720c */ /* 0x000fe40003fa6270 */
[----:B------:R-:W-:-:S02]  /*15ef0*/  IADD3 R22, R144, 0x20, RZ ;  /* 0x0000002090167810 */ /* 0x000fc40007ffe0ff */
[-C--:B------:R-:W-:Y:S02]  /*15f00*/  ISETP.GE.AND P6, PT, R144, R3.reuse, PT ;  /* 0x000000039000720c */ /* 0x080fe40003fc6270 */
[-C--:B------:R-:W-:Y:S02]  /*15f10*/  ISETP.GE.AND P3, PT, R24, R3.reuse, PT ;  /* 0x000000031800720c */ /* 0x080fe40003f66270 */
[----:B------:R-:W-:-:S05]  /*15f20*/  ISETP.GE.AND P4, PT, R22, R3, PT ;  /* 0x000000031600720c */ /* 0x000fca0003f86270 */
[----:B------:R-:W-:-:S04]  /*15f30*/  @!P5 IADD3 R5, P1, R5, R146, RZ ;  /* 0x000000920505d210 */ /* 0x000fc80007f3e0ff */
[-C--:B------:R-:W-:Y:S01]  /*15f40*/  @!P6 LEA R6, P2, R146, R152.reuse, 0x1 ;  /* 0x000000989206e211 */ /* 0x080fe200078408ff */
[--C-:B------:R-:W-:Y:S01]  /*15f50*/  @!P5 IMAD.X R9, R9, 0x1, R149.reuse, P1 ;  /* 0x000000010909d824 */ /* 0x100fe200008e0695 */
[----:B------:R-:W-:Y:S01]  /*15f60*/  @!P5 LEA R8, P1, R5, R152, 0x1 ;  /* 0x000000980508d211 */ /* 0x000fe200078208ff */
[----:B------:R-:W-:Y:S01]  /*15f70*/  @!P3 IMAD.MOV.U32 R10, RZ, RZ, R146 ;  /* 0x000000ffff0ab224 */ /* 0x000fe200078e0092 */
[----:B------:R-:W-:Y:S01]  /*15f80*/  @!P4 LEA R3, P0, R150, R146, 0x5 ;  /* 0x000000929603c211 */ /* 0x000fe200078028ff */
[--C-:B------:R-:W-:Y:S01]  /*15f90*/  @!P3 IMAD.MOV.U32 R11, RZ, RZ, R149.reuse ;  /* 0x000000ffff0bb224 */ /* 0x100fe200078e0095 */
[-C--:B------:R-:W-:Y:S01]  /*15fa0*/  @!P6 LEA.HI.X R7, R146, R153.reuse, R149, 0x1, P2 ;  /* 0x000000999207e211 */ /* 0x080fe200010f0c95 */
[----:B------:R-:W-:Y:S01]  /*15fb0*/  @!P3 IMAD R0, R151, 0x30, RZ ;  /* 0x000000309700b824 */ /* 0x000fe200078e02ff */
[----:B------:R-:W-:Y:S01]  /*15fc0*/  @!P5 LEA.HI.X R9, R5, R153, R9, 0x1, P1 ;  /* 0x000000990509d211 */ /* 0x000fe200008f0c09 */
[C---:B------:R-:W-:Y:S01]  /*15fd0*/  @!P3 IMAD.WIDE.U32 R10, R150.reuse, 0x30, R10 ;  /* 0x00000030960ab825 */ /* 0x040fe200078e000a */
[----:B------:R-:W-:Y:S01]  /*15fe0*/  @!P4 LEA.HI.X R148, R150, R149, R151, 0x5, P0 ;  /* 0x000000959694c211 */ /* 0x000fe200000f2c97 */
[----:B------:R-:W-:Y:S01]  /*15ff0*/  @!PT LDS RZ, [RZ] ;  /* 0x00000000fffff984 */ /* 0x000fe20000000800 */
[----:B------:R-:W-:Y:S01]  /*16000*/  @!PT LDS RZ, [RZ] ;  /* 0x00000000fffff984 */ /* 0x000fe20000000800 */
[----:B------:R-:W-:Y:S01]  /*16010*/  @!PT LDS RZ, [RZ] ;  /* 0x00000000fffff984 */ /* 0x000fe20000000800 */
[----:B------:R1:W-:Y:S01]  /*16020*/  @!P6 LDGSTS.E.BYPASS.LTC128B.128 [R245], [R6.64] ;  /* 0x0000000006f5efae */ /* 0x0003e2000b901d46 */
[-C--:B------:R-:W-:Y:S01]  /*16030*/  @!P4 LEA R2, P1, R3, R152.reuse, 0x1 ;  /* 0x000000980302c211 */ /* 0x080fe200078208ff */
[----:B------:R-:W-:Y:S01]  /*16040*/  @!P3 IMAD.IADD R5, R11, 0x1, R0 ;  /* 0x000000010b05b824 */ /* 0x000fe200078e0200 */
[----:B------:R-:W-:Y:S01]  /*16050*/  @!P3 LEA R4, P0, R10, R152, 0x1 ;  /* 0x000000980a04b211 */ /* 0x000fe200078008ff */
[----:B------:R1:W-:Y:S01]  /*16060*/  @!P6 LDGSTS.E.BYPASS.LTC128B.128 [R245+0x2000], [R6.64+0x80] ;  /* 0x0200008006f5efae */ /* 0x0003e2000b901d46 */
[----:B------:R-:W-:-:S02]  /*16070*/  @!P4 LEA.HI.X R3, R3, R153, R148, 0x1, P1 ;  /* 0x000000990303c211 */ /* 0x000fc400008f0c94 */
[----:B------:R-:W-:Y:S01]  /*16080*/  @!P3 LEA.HI.X R5, R10, R153, R5, 0x1, P0 ;  /* 0x000000990a05b211 */ /* 0x000fe200000f0c05 */
        /* <DEDUP_REMOVED lines=14> */
.L_x_7765:
[----:B------:R-:W-:Y:S05]  /*16170*/  BSYNC B2 ;  /* 0x0000000000027941 */ /* 0x000fea0003800000 */
.L_x_7732:
[----:B------:R-:W-:Y:S01]  /*16180*/  IADD3 R247, R165, -0x1, RZ ;  /* 0xffffffffa5f77810 */ /* 0x000fe20007ffe0ff */
[----:B-1----:R-:W-:Y:S01]  /*16190*/  IMAD.SHL.U32 R2, R144, 0x8, RZ ;  /* 0x0000000890027824 */ /* 0x002fe200078e00ff */
[----:B------:R-:W-:-:S02]  /*161a0*/  LEA.HI R5, R64, R64, RZ, 0x1 ;  /* 0x0000004040057211 */ /* 0x000fc400078f08ff */
[----:B------:R-:W-:Y:S01]  /*161b0*/  SHF.R.S32.HI R7, RZ, 0x1f, R142 ;  /* 0x0000001fff077819 */ /* 0x000fe2000001148e */
[----:B------:R-:W-:Y:S01]  /*161c0*/  IMAD.SHL.U32 R16, R247, 0x40, RZ ;  /* 0x00000040f7107824 */ /* 0x000fe200078e00ff */
[----:B------:R-:W-:Y:S02]  /*161d0*/  LOP3.LUT R5, R5, 0xfffffffe, RZ, 0xc0, !PT ;  /* 0xfffffffe05057812 */ /* 0x000fe400078ec0ff */
[----:B------:R-:W-:Y:S01]  /*161e0*/  LEA.HI R0, R7, R142, RZ, 0x3 ;  /* 0x0000008e07007211 */ /* 0x000fe200078f18ff */
[----:B------:R-:W-:Y:S02]  /*161f0*/  IMAD.IADD R3, R63, 0x1, -R16 ;  /* 0x000000013f037824 */ /* 0x000fe400078e0a10 */
[----:B------:R-:W-:Y:S01]  /*16200*/  IMAD.IADD R64, R64, 0x1, -R5 ;  /* 0x0000000140407824 */ /* 0x000fe200078e0a05 */
[----:B------:R-:W-:Y:S01]  /*16210*/  LOP3.LUT R7, R0, 0xfffffff8, RZ, 0xc0, !PT ;  /* 0xfffffff800077812 */ /* 0x000fe200078ec0ff */
[----:B------:R-:W-:Y:S01]  /*16220*/  IMAD.SHL.U32 R5, R60, 0x40, RZ ;  /* 0x000000403c057824 */ /* 0x000fe200078e00ff */
[-C--:B------:R-:W-:Y:S01]  /*16230*/  ISETP.GE.AND P4, PT, R12, R3.reuse, PT ;  /* 0x000000030c00720c */ /* 0x080fe20003f86270 */
[----:B------:R-:W-:Y:S01]  /*16240*/  IMAD.SHL.U32 R56, R0, 0x40, RZ ;  /* 0x0000004000387824 */ /* 0x000fe200078e00ff */
[-C--:B------:R-:W-:Y:S01]  /*16250*/  ISETP.GE.AND P5, PT, R144, R3.reuse, PT ;  /* 0x000000039000720c */ /* 0x080fe20003fa6270 */
[----:B------:R-:W-:Y:S01]  /*16260*/  IMAD.IADD R142, R142, 0x1, -R7 ;  /* 0x000000018e8e7824 */ /* 0x000fe200078e0a07 */
[----:B------:R-:W-:-:S02]  /*16270*/  ISETP.GE.AND P3, PT, R22, R3, PT ;  /* 0x000000031600720c */ /* 0x000fc40003f66270 */
[-C--:B------:R-:W-:Y:S02]  /*16280*/  ISETP.GE.AND P2, PT, R12, R3.reuse, PT ;  /* 0x000000030c00720c */ /* 0x080fe40003f46270 */
[----:B------:R-:W-:Y:S02]  /*16290*/  LOP3.LUT R5, R5, 0x1c0, RZ, 0xc0, !PT ;  /* 0x000001c005057812 */ /* 0x000fe400078ec0ff */
[----:B------:R-:W-:Y:S02]  /*162a0*/  ISETP.GE.AND P1, PT, R22, R3, PT ;  /* 0x000000031600720c */ /* 0x000fe40003f26270 */
[----:B------:R-:W-:Y:S02]  /*162b0*/  LOP3.LUT R2, R5, 0x8, R2, 0xf8, !PT ;  /* 0x0000000805027812 */ /* 0x000fe400078ef802 */
[----:B----4-:R-:W-:Y:S01]  /*162c0*/  @!P4 LEA R10, P0, R72, R232, 0x1 ;  /* 0x000000e8480ac211 */ /* 0x010fe200078008ff */
[----:B------:R-:W-:Y:S01]  /*162d0*/  @!P5 IMAD.MOV.U32 R233, RZ, RZ, R231 ;  /* 0x000000ffffe9d224 */ /* 0x000fe200078e00e7 */
[----:B------:R-:W-:-:S02]  /*162e0*/  SHF.R.U32.HI R5, RZ, 0x3, R5 ;  /* 0x00000003ff057819 */ /* 0x000fc40000011605 */
[----:B------:R-:W-:Y:S02]  /*162f0*/  @!P4 LEA.HI.X R11, R72, R231, R73, 0x1, P0 ;  /* 0x000000e7480bc211 */ /* 0x000fe400000f0c49 */
[----:B------:R-:W-:Y:S01]  /*16300*/  ISETP.GE.AND P0, PT, R24, R3, PT ;  /* 0x000000031800720c */ /* 0x000fe20003f06270 */
[----:B------:R-:W-:Y:S01]  /*16310*/  @!PT LDS RZ, [RZ] ;  /* 0x00000000fffff984 */ /* 0x000fe20000000800 */
[----:B------:R-:W-:Y:S01]  /*16320*/  @!PT LDS RZ, [RZ] ;  /* 0x00000000fffff984 */ /* 0x000fe20000000800 */
[----:B------:R-:W-:Y:S01]  /*16330*/  @!PT LDS RZ, [RZ] ;  /* 0x00000000fffff984 */ /* 0x000fe20000000800 */
[----:B------:R1:W-:Y:S01]  /*16340*/  @!P5 LDGSTS.E.BYPASS.LTC128B.128 [R245+0x8000], [R232.64] ;  /* 0x08000000e8f5dfae */ /* 0x0003e2000b901d46 */
[----:B------:R-:W-:Y:S02]  /*16350*/  LOP3.LUT R5, R2, R5, RZ, 0x3c, !PT ;  /* 0x0000000502057212 */ /* 0x000fe400078e3cff */
[----:B------:R-:W-:Y:S01]  /*16360*/  LOP3.LUT R56, R56, 0xfffffe00, RZ, 0xc0, !PT ;  /* 0xfffffe0038387812 */ /* 0x000fe200078ec0ff */
[----:B------:R1:W-:Y:S02]  /*16370*/  @!P5 LDGSTS.E.BYPASS.LTC128B.128 [R245+0xa000], [R232.64+0x80] ;  /* 0x0a000080e8f5dfae */ /* 0x0003e4000b901d46 */
[C---:B------:R-:W-:Y:S02]  /*16380*/  IMAD R228, R64.reuse, 0x200, R5 ;  /* 0x0000020040e47824 */ /* 0x040fe400078e0205 */
[----:B------:R1:W-:Y:S01]  /*16390*/  @!P5 LDGSTS.E.BYPASS.LTC128B.128 [R245+0xc000], [R232.64+0x100] ;  /* 0x0c000100e8f5dfae */ /* 0x0003e2000b901d46 */
[----:B------:R-:W-:-:S03]  /*163a0*/  IMAD.SHL.U32 R64, R64, 0x8, RZ ;  /* 0x0000000840407824 */ /* 0x000fc600078e00ff */
[----:B------:R1:W-:Y:S01]  /*163b0*/  @!P5 LDGSTS.E.BYPASS.LTC128B.128 [R245+0xe000], [R232.64+0x180] ;  /* 0x0e000180e8f5dfae */ /* 0x0003e2000b901d46 */
[----:B------:R-:W-:Y:S01]  /*163c0*/  @!P0 IMAD R4, R169, 0x60, RZ ;  /* 0x00000060a9048824 */ /* 0x000fe200078e02ff */
[----:B------:R-:W-:Y:S02]  /*163d0*/  ISETP.GE.AND P5, PT, R144, R3, PT ;  /* 0x000000039000720c */ /* 0x000fe40003fa6270 */
[----:B------:R4:W-:Y:S04]  /*163e0*/  @!P4 LDGSTS.E.BYPASS.LTC128B.128 [R245+0x8800], [R10.64] ;  /* 0x088000000af5cfae */ /* 0x0009e8000b901d46 */
[----:B------:R4:W-:Y:S04]  /*163f0*/  @!P4 LDGSTS.E.BYPASS.LTC128B.128 [R245+0xa800], [R10.64+0x80] ;  /* 0x0a8000800af5cfae */ /* 0x0009e8000b901d46 */
[----:B------:R4:W-:Y:S04]  /*16400*/  @!P4 LDGSTS.E.BYPASS.LTC128B.128 [R245+0xc800], [R10.64+0x100] ;  /* 0x0c8001000af5cfae */ /* 0x0009e8000b901d46 */
[----:B------:R4:W-:Y:S01]  /*16410*/  @!P4 LDGSTS.E.BYPASS.LTC128B.128 [R245+0xe800], [R10.64+0x180] ;  /* 0x0e8001800af5cfae */ /* 0x0009e2000b901d46 */
[----:B-1----:R-:W-:-:S04]  /*16420*/  @!P0 IMAD.MOV.U32 R233, RZ, RZ, R231 ;  /* 0x000000ffffe98224 */ /* 0x002fc800078e00e7 */
[----:B------:R-:W-:-:S04]  /*16430*/  @!P0 IMAD.WIDE.U32 R8, R168, 0x60, R232 ;  /* 0x00000060a8088825 */ /* 0x000fc800078e00e8 */
[----:B------:R-:W-:Y:S01]  /*16440*/  @!P0 IMAD.IADD R9, R4, 0x1, R9 ;  /* 0x0000000104098824 */ /* 0x000fe200078e0209 */
[----:B----4-:R-:W-:-:S04]  /*16450*/  @!P3 LEA R10, P4, R168, R232, 0x6 ;  /* 0x000000e8a80ab211 */ /* 0x010fc800078830ff */
[----:B------:R-:W-:Y:S02]  /*16460*/  @!P3 LEA.HI.X R11, R168, R231, R169, 0x6, P4 ;  /* 0x000000e7a80bb211 */ /* 0x000fe400020f34a9 */
[----:B------:R-:W-:Y:S01]  /*16470*/  ISETP.GE.AND P4, PT, R24, R3, PT ;  /* 0x000000031800720c */ /* 0x000fe20003f86270 */
[----:B------:R-:W-:Y:S02]  /*16480*/  IMAD.SHL.U32 R3, R142, 0x40, RZ ;  /* 0x000000408e037824 */ /* 0x000fe400078e00ff */
[----:B------:R1:W-:Y:S03]  /*16490*/  @!P3 LDGSTS.E.BYPASS.LTC128B.128 [R245+0x9000], [R10.64] ;  /* 0x090000000af5bfae */ /* 0x0003e6000b901d46 */
[----:B------:R-:W-:Y:S01]  /*164a0*/  LOP3.LUT R3, R3, 0x1c0, RZ, 0xc0, !PT ;  /* 0x000001c003037812 */ /* 0x000fe200078ec0ff */
[----:B------:R1:W-:Y:S03]  /*164b0*/  @!P3 LDGSTS.E.BYPASS.LTC128B.128 [R245+0xb000], [R10.64+0x80] ;  /* 0x0b0000800af5bfae */ /* 0x0003e6000b901d46 */
[----:B------:R-:W-:Y:S01]  /*164c0*/  LOP3.LUT R17, R3, 0x8, R64, 0xf8, !PT ;  /* 0x0000000803117812 */ /* 0x000fe200078ef840 */
[----:B------:R1:W-:Y:S01]  /*164d0*/  @!P3 LDGSTS.E.BYPASS.LTC128B.128 [R245+0xd000], [R10.64+0x100] ;  /* 0x0d0001000af5bfae */ /* 0x0003e2000b901d46 */
[----:B------:R-:W-:Y:S01]  /*164e0*/  SHF.R.U32.HI R0, RZ, 0x3, R3 ;  /* 0x00000003ff007819 */ /* 0x000fe20000011603 */
[----:B------:R-:W-:-:S02]  /*164f0*/  @!P4 IMAD R2, R171, 0x60, RZ ;  /* 0x00000060ab02c824 */ /* 0x000fc400078e02ff */
[----:B------:R1:W-:Y:S01]  /*16500*/  @!P3 LDGSTS.E.BYPASS.LTC128B.128 [R245+0xf000], [R10.64+0x180] ;  /* 0x0f0001800af5bfae */ /* 0x0003e2000b901d46 */
[----:B------:R-:W-:Y:S01]  /*16510*/  @!P4 IMAD.WIDE.U32 R6, R170, 0x60, R242 ;  /* 0x00000060aa06c825 */ /* 0x000fe200078e00f2 */
[----:B------:R-:W-:Y:S02]  /*16520*/  LOP3.LUT R17, R17, R0, RZ, 0x3c, !PT ;  /* 0x0000000011117212 */ /* 0x000fe400078e3cff */
[----:B------:R1:W-:Y:S01]  /*16530*/  @!P0 LDGSTS.E.BYPASS.LTC128B.128 [R245+0x9800], [R8.64] ;  /* 0x0980000008f58fae */ /* 0x0003e2000b901d46 */
[----:B------:R-:W-:Y:S02]  /*16540*/  @!P4 IMAD.IADD R7, R2, 0x1, R7 ;  /* 0x000000010207c824 */ /* 0x000fe400078e0207 */
[----:B------:R-:W-:Y:S01]  /*16550*/  IMAD R0, R59, 0x400, R56 ;  /* 0x000004003b007824 */ /* 0x000fe200078e0238 */
[----:B------:R1:W-:Y:S04]  /*16560*/  @!P0 LDGSTS.E.BYPASS.LTC128B.128 [R245+0xb800], [R8.64+0x80] ;  /* 0x0b80008008f58fae */ /* 0x0003e8000b901d46 */
[----:B------:R1:W-:Y:S04]  /*16570*/  @!P0 LDGSTS.E.BYPASS.LTC128B.128 [R245+0xd800], [R8.64+0x100] ;  /* 0x0d80010008f58fae */ /* 0x0003e8000b901d46 */
[----:B------:R1:W-:Y:S01]  /*16580*/  @!P0 LDGSTS.E.BYPASS.LTC128B.128 [R245+0xf800], [R8.64+0x180] ;  /* 0x0f80018008f58fae */ /* 0x0003e2000b901d46 */
[----:B------:R-:W-:-:S03]  /*16590*/  @!P2 LEA R4, P0, R65, R242, 0x1 ;  /* 0x000000f24104a211 */ /* 0x000fc600078008ff */
[----:B------:R-:W0:Y:S01]  /*165a0*/  LDGDEPBAR ;  /* 0x00000000000079af */ /* 0x000e220000000000 */
[-C--:B------:R-:W-:Y:S02]  /*165b0*/  @!P2 LEA.HI.X R5, R65, R243.reuse, R62, 0x1, P0 ;  /* 0x000000f34105a211 */ /* 0x080fe400000f0c3e */
[C---:B------:R-:W-:Y:S01]  /*165c0*/  @!P1 LEA R2, P0, R170.reuse, R242, 0x6 ;  /* 0x000000f2aa029211 */ /* 0x040fe200078030ff */
[----:B------:R-:W4:Y:S03]  /*165d0*/  LD.E R62, [R18.64+0x184] ;  /* 0x00018406123e7980 */ /* 0x000f26000c101900 */
[----:B------:R-:W-:Y:S01]  /*165e0*/  @!P1 LEA.HI.X R3, R170, R243, R171, 0x6, P0 ;  /* 0x000000f3aa039211 */ /* 0x000fe200000f34ab */
[----:B------:R-:W5:Y:S01]  /*165f0*/  LD.E R57, [R18.64+0x188] ;  /* 0x0001880612397980 */ /* 0x000f62000c101900 */
[----:B------:R-:W-:-:S04]  /*16600*/  DEPBAR.LE SB0, 0x0 ;  /* 0x000080000000791a */ /* 0x000fc80000000000 */
[----:B------:R-:W-:Y:S01]  /*16610*/  BAR.SYNC.DEFER_BLOCKING 0x0 ;  /* 0x0000000000007b1d */ /* 0x000fe20000010000 */
[----:B------:R-:W-:Y:S02]  /*16620*/  IMAD.IADD R229, R17, 0x1, R0 ;  /* 0x0000000111e57824 */ /* 0x000fe400078e0200 */
[----:B------:R-:W-:Y:S02]  /*16630*/  IMAD.SHL.U32 R228, R228, 0x2, RZ ;  /* 0x00000002e4e47824 */ /* 0x000fe400078e00ff */
        /* <DEDUP_REMOVED lines=43> */
[----:B------:R-:W-:-:S03]  /*168f0*/  R2P PR, R142, 0x6 ;  /* 0x000000068e007804 */ /* 0x000fc60000000000 */
[----:B------:R3:W-:Y:S01]  /*16900*/  @!P4 LDGSTS.E.BYPASS.LTC128B.128 [R245+0x15800], [R6.64+0x100] ;  /* 0x1580010006f5cfae */ /* 0x0007e2000b901d46 */
[----:B-1----:R-:W-:-:S03]  /*16910*/  IMAD.MOV.U32 R2, RZ, RZ, 0x10 ;  /* 0x00000010ff027424 */ /* 0x002fc600078e00ff */
[----:B------:R3:W-:Y:S01]  /*16920*/  @!P4 LDGSTS.E.BYPASS.LTC128B.128 [R245+0x17800], [R6.64+0x180] ;  /* 0x1780018006f5cfae */ /* 0x0007e2000b901d46 */
[----:B------:R-:W-:-:S03]  /*16930*/  IMAD.MOV.U32 R0, RZ, RZ, 0x20 ;  /* 0x00000020ff007424 */ /* 0x000fc600078e00ff */
[----:B------:R-:W-:Y:S04]  /*16940*/  LDSM.16.M88.4 R64, [R229] ;  /* 0x00000000e540783b */ /* 0x000fe80000000200 */
[----:B--2---:R-:W1:Y:S01]  /*16950*/  LDSM.16.M88.4 R28, [R228+0x8000] ;  /* 0x00800000e41c783b */ /* 0x004e620000000200 */
[----:B------:R-:W-:Y:S02]  /*16960*/  SEL R2, R2, 0xfffffff0, !P1 ;  /* 0xfffffff002027807 */ /* 0x000fe40004800000 */
[----:B------:R-:W-:Y:S01]  /*16970*/  SEL R0, R0, 0xffffffe0, !P2 ;  /* 0xffffffe000007807 */ /* 0x000fe20005000000 */
[----:B---3--:R-:W2:Y:S01]  /*16980*/  LDSM.16.M88.4 R20, [R228+0x8800] ;  /* 0x00880000e414783b */ /* 0x008ea20000000200 */
[----:B------:R-:W-:Y:S02]  /*16990*/  R2P PR, R60, 0x6 ;  /* 0x000000063c007804 */ /* 0x000fe40000000000 */
[----:B------:R-:W-:Y:S01]  /*169a0*/  IADD3 R3, R228, 0x8000, RZ ;  /* 0x00008000e4037810 */ /* 0x000fe20007ffe0ff */
[----:B------:R-:W-:Y:S01]  /*169b0*/  IMAD R227, R2, 0x2, R229 ;  /* 0x0000000202e37824 */ /* 0x000fe200078e02e5 */
[----:B------:R-:W-:Y:S01]  /*169c0*/  IADD3 R226, R228, 0x8020, RZ ;  /* 0x00008020e4e27810 */ /* 0x000fe20007ffe0ff */
[----:B------:R-:W3:Y:S04]  /*169d0*/  LDSM.16.M88.4 R72, [R228+0x9000] ;  /* 0x00900000e448783b */ /* 0x000ee80000000200 */
[----:B------:R-:W-:Y:S04]  /*169e0*/  LDSM.16.M88.4 R40, [R227] ;  /* 0x00000000e328783b */ /* 0x000fe80000000200 */
[----:B------:R-:W-:Y:S01]  /*169f0*/  @P1 IADD3 R226, R3, -0x20, RZ ;  /* 0xffffffe003e21810 */ /* 0x000fe20007ffe0ff */
[----:B------:R-:W-:Y:S04]  /*16a00*/  LDSM.16.M88.4 R36, [R228+0x9800] ;  /* 0x00980000e424783b */ /* 0x000fe80000000200 */
[----:B------:R-:W3:Y:S01]  /*16a10*/  LDSM.16.M88.4 R8, [R226] ;  /* 0x00000000e208783b */ /* 0x000ee20000000200 */
[----:B------:R-:W-:-:S03]  /*16a20*/  IMAD.MOV.U32 R3, RZ, RZ, 0x40 ;  /* 0x00000040ff037424 */ /* 0x000fc600078e00ff */
[----:B------:R-:W3:Y:S02]  /*16a30*/  LDSM.16.M88.4 R52, [R226+0x800] ;  /* 0x00080000e234783b */ /* 0x000ee40000000200 */
[----:B------:R-:W-:Y:S01]  /*16a40*/  SEL R3, R3, 0xffffffc0, !P2 ;  /* 0xffffffc003037807 */ /* 0x000fe20005000000 */
[----:B------:R-:W-:Y:S01]  /*16a50*/  IMAD R225, R0, 0x2, R229 ;  /* 0x0000000200e17824 */ /* 0x000fe200078e02e5 */
[----:B------:R-:W3:Y:S03]  /*16a60*/  LDSM.16.M88.4 R48, [R226+0x1000] ;  /* 0x00100000e230783b */ /* 0x000ee60000000200 */
[----:B------:R-:W-:Y:S01]  /*16a70*/  IMAD.IADD R222, R228, 0x1, R3 ;  /* 0x00000001e4de7824 */ /* 0x000fe200078e0203 */
[----:B------:R-:W-:Y:S04]  /*16a80*/  LDSM.16.M88.4 R4, [R225] ;  /* 0x00000000e104783b */ /* 0x000fe80000000200 */
[----:B------:R-:W4:Y:S01]  /*16a90*/  LDSM.16.M88.4 R12, [R222+0x8000] ;  /* 0x00800000de0c783b */ /* 0x000f220000000200 */
[C---:B-1----:R-:W-:Y:S03]  /*16aa0*/  HMMA.16816.F32 R32, R64.reuse, R28, RZ ;  /* 0x0000001c4020723c */ /* 0x042fe600000018ff */
[----:B------:R-:W1:Y:S04]  /*16ab0*/  LDSM.16.M88.4 R44, [R226+0x1800] ;  /* 0x00180000e22c783b */ /* 0x000e680000000200 */
[----:B------:R-:W-:Y:S01]  /*16ac0*/  LDSM.16.M88.4 R88, [R229+0x2000] ;  /* 0x00200000e558783b */ /* 0x000fe20000000200 */
[C---:B------:R-:W-:Y:S03]  /*16ad0*/  HMMA.16816.F32 R28, R64.reuse, R30, RZ ;  /* 0x0000001e401c723c */ /* 0x040fe600000018ff */
[----:B------:R-:W-:Y:S04]  /*16ae0*/  LDSM.16.M88.4 R84, [R228+0xb000] ;  /* 0x00b00000e454783b */ /* 0x000fe80000000200 */
[----:B------:R-:W-:Y:S01]  /*16af0*/  LDSM.16.M88.4 R80, [R228+0xb800] ;  /* 0x00b80000e450783b */ /* 0x000fe20000000200 */
[C---:B--2---:R-:W-:Y:S03]  /*16b00*/  HMMA.16816.F32 R24, R64.reuse, R20, RZ ;  /* 0x000000144018723c */ /* 0x044fe600000018ff */
[----:B------:R-:W0:Y:S05]  /*16b10*/  LDGDEPBAR ;  /* 0x00000000000079af */ /* 0x000e2a0000000000 */
[C---:B------:R-:W-:Y:S08]  /*16b20*/  HMMA.16816.F32 R20, R64.reuse, R22, RZ ;  /* 0x000000164014723c */ /* 0x040ff000000018ff */
[C---:B---3--:R-:W-:Y:S08]  /*16b30*/  HMMA.16816.F32 R76, R64.reuse, R72, RZ ;  /* 0x00000048404c723c */ /* 0x048ff000000018ff */
[----:B------:R-:W-:Y:S08]  /*16b40*/  HMMA.16816.F32 R72, R64, R74, RZ ;  /* 0x0000004a4048723c */ /* 0x000ff000000018ff */
[C---:B------:R-:W-:Y:S08]  /*16b50*/  HMMA.16816.F32 R32, R40.reuse, R8, R32 ;  /* 0x000000082820723c */ /* 0x040ff00000001820 */
[----:B------:R-:W-:Y:S01]  /*16b60*/  HMMA.16816.F32 R28, R40, R10, R28 ;  /* 0x0000000a281c723c */ /* 0x000fe2000000181c */
[----:B------:R-:W-:Y:S07]  /*16b70*/  LDSM.16.M88.4 R8, [R222+0x9000] ;  /* 0x00900000de08783b */ /* 0x000fee0000000200 */
[C---:B------:R-:W-:Y:S08]  /*16b80*/  HMMA.16816.F32 R68, R64.reuse, R36, RZ ;  /* 0x000000244044723c */ /* 0x040ff000000018ff */
[----:B------:R-:W-:Y:S01]  /*16b90*/  HMMA.16816.F32 R64, R64, R38, RZ ;  /* 0x000000264040723c */ /* 0x000fe200000018ff */
[----:B------:R-:W2:Y:S01]  /*16ba0*/  LDSM.16.M88.4 R36, [R222+0x8800] ;  /* 0x00880000de24783b */ /* 0x000ea20000000200 */
[----:B------:R-:W-:-:S06]  /*16bb0*/  IMAD R224, R0, 0x2, R227 ;  /* 0x0000000200e07824 */ /* 0x000fcc00078e02e3 */
[----:B------:R-:W-:Y:S01]  /*16bc0*/  HMMA.16816.F32 R24, R40, R52, R24 ;  /* 0x000000342818723c */ /* 0x000fe20000001818 */
[----:B------:R-:W-:-:S07]  /*16bd0*/  IMAD.IADD R215, R3, 0x1, R226 ;  /* 0x0000000103d77824 */ /* 0x000fce00078e02e2 */
[C---:B------:R-:W-:Y:S01]  /*16be0*/  HMMA.16816.F32 R20, R40.reuse, R54, R20 ;  /* 0x000000362814723c */ /* 0x040fe20000001814 */
[----:B------:R-:W3:Y:S07]  /*16bf0*/  LDSM.16.M88.4 R52, [R222+0x9800] ;  /* 0x00980000de34783b */ /* 0x000eee0000000200 */
[C---:B------:R-:W-:Y:S08]  /*16c00*/  HMMA.16816.F32 R76, R40.reuse, R48, R76 ;  /* 0x00000030284c723c */ /* 0x040ff0000000184c */
[----:B------:R-:W-:Y:S01]  /*16c10*/  HMMA.16816.F32 R72, R40, R50, R72 ;  /* 0x000000322848723c */ /* 0x000fe20000001848 */
[----:B------:R-:W-:Y:S07]  /*16c20*/  LDSM.16.M88.4 R48, [R215] ;  /* 0x00000000d730783b */ /* 0x000fee0000000200 */
[C---:B----4-:R-:W-:Y:S08]  /*16c30*/  HMMA.16816.F32 R32, R4.reuse, R12, R32 ;  /* 0x0000000c0420723c */ /* 0x050ff00000001820 */
[----:B------:R-:W-:Y:S01]  /*16c40*/  HMMA.16816.F32 R28, R4, R14, R28 ;  /* 0x0000000e041c723c */ /* 0x000fe2000000181c */
[----:B------:R-:W4:Y:S07]  /*16c50*/  LDSM.16.M88.4 R12, [R224] ;  /* 0x00000000e00c783b */ /* 0x000f2e0000000200 */
[C---:B-1----:R-:W-:Y:S08]  /*16c60*/  HMMA.16816.F32 R68, R40.reuse, R44, R68 ;  /* 0x0000002c2844723c */ /* 0x042ff00000001844 */
[----:B------:R-:W-:Y:S01]  /*16c70*/  HMMA.16816.F32 R64, R40, R46, R64 ;  /* 0x0000002e2840723c */ /* 0x000fe20000001840 */
[----:B------:R-:W1:Y:S04]  /*16c80*/  LDSM.16.M88.4 R44, [R215+0x800] ;  /* 0x00080000d72c783b */ /* 0x000e680000000200 */
[----:B------:R-:W1:Y:S03]  /*16c90*/  LDSM.16.M88.4 R40, [R215+0x1000] ;  /* 0x00100000d728783b */ /* 0x000e660000000200 */
[C---:B--2---:R-:W-:Y:S08]  /*16ca0*/  HMMA.16816.F32 R24, R4.reuse, R36, R24 ;  /* 0x000000240418723c */ /* 0x044ff00000001818 */
[C---:B------:R-:W-:Y:S01]  /*16cb0*/  HMMA.16816.F32 R20, R4.reuse, R38, R20 ;  /* 0x000000260414723c */ /* 0x040fe20000001814 */
[----:B------:R-:W2:Y:S07]  /*16cc0*/  LDSM.16.M88.4 R36, [R215+0x1800] ;  /* 0x00180000d724783b */ /* 0x000eae0000000200 */
[C---:B------:R-:W-:Y:S08]  /*16cd0*/  HMMA.16816.F32 R76, R4.reuse, R8, R76 ;  /* 0x00000008044c723c */ /* 0x040ff0000000184c */
[C---:B------:R-:W-:Y:S01]  /*16ce0*/  HMMA.16816.F32 R72, R4.reuse, R10, R72 ;  /* 0x0000000a0448723c */ /* 0x040fe20000001848 */
[----:B------:R-:W2:Y:S07]  /*16cf0*/  LDSM.16.M88.4 R8, [R228+0xa000] ;  /* 0x00a00000e408783b */ /* 0x000eae0000000200 */
[C---:B---3--:R-:W-:Y:S08]  /*16d00*/  HMMA.16816.F32 R68, R4.reuse, R52, R68 ;  /* 0x000000340444723c */ /* 0x048ff00000001844 */
[----:B------:R-:W-:Y:S01]  /*16d10*/  HMMA.16816.F32 R64, R4, R54, R64 ;  /* 0x000000360440723c */ /* 0x000fe20000001840 */
[----:B------:R-:W3:Y:S04]  /*16d20*/  LDSM.16.M88.4 R4, [R228+0xa800] ;  /* 0x00a80000e404783b */ /* 0x000ee80000000200 */
[----:B------:R-:W-:Y:S03]  /*16d30*/  LDSM.16.M88.4 R52, [R227+0x2000] ;  /* 0x00200000e334783b */ /* 0x000fe60000000200 */
        /* <DEDUP_REMOVED lines=8> */
[----:B------:R-:W1:Y:S07]  /*16dc0*/  LDSM.16.M88.4 R40, [R226+0x3000] ;  /* 0x00300000e228783b */ /* 0x000e6e0000000200 */
[C---:B--2---:R-:W-:Y:S08]  /*16dd0*/  HMMA.16816.F32 R68, R12.reuse, R36, R68 ;  /* 0x000000240c44723c */ /* 0x044ff00000001844 */
[----:B------:R-:W-:Y:S01]  /*16de0*/  HMMA.16816.F32 R64, R12, R38, R64 ;  /* 0x000000260c40723c */ /* 0x000fe20000001840 */
[----:B------:R-:W2:Y:S04]  /*16df0*/  LDSM.16.M88.4 R36, [R226+0x3800] ;  /* 0x00380000e224783b */ /* 0x000ea80000000200 */
[----:B------:R-:W-:Y:S03]  /*16e00*/  LDSM.16.M88.4 R12, [R225+0x2000] ;  /* 0x00200000e10c783b */ /* 0x000fe60000000200 */
        /* <DEDUP_REMOVED lines=24> */
[----:B------:R-:W-:Y:S03]  /*16f90*/  LDSM.16.M88.4 R52, [R229+0x4000] ;  /* 0x00400000e534783b */ /* 0x000fe60000000200 */
[C---:B------:R-:W-:Y:S08]  /*16fa0*/  HMMA.16816.F32 R32, R12.reuse, R8, R32 ;  /* 0x000000080c20723c */ /* 0x040ff00000001820 */
        /* <DEDUP_REMOVED lines=32> */
[----:B------:R-:W2:Y:S07]  /*171b0*/  LDSM.16.M88.4 R8, [R226+0x5800] ;  /* 0x00580000e208783b */ /* 0x000eae0000000200 */
[C---:B---3--:R-:W-:Y:S08]  /*171c0*/  HMMA.16816.F32 R68, R52.reuse, R4, R68 ;  /* 0x000000043444723c */ /* 0x048ff00000001844 */
[----:B------:R-:W-:Y:S01]  /*171d0*/  HMMA.16816.F32 R64, R52, R6, R64 ;  /* 0x000000063440723c */ /* 0x000fe20000001840 */
[----:B------:R-:W3:Y:S04]  /*171e0*/  LDSM.16.M88.4 R4, [R222+0xc000] ;  /* 0x00c00000de04783b */ /* 0x000ee80000000200 */
[----:B------:R-:W-:Y:S03]  /*171f0*/  LDSM.16.M88.4 R52, [R228+0xe000] ;  /* 0x00e00000e434783b */ /* 0x000fe60000000200 */
        /* <DEDUP_REMOVED lines=22> */
[C---:B----4-:R-:W-:Y:S01]  /*17360*/  HMMA.16816.F32 R80, R48.reuse, R12, R68 ;  /* 0x0000000c3050723c */ /* 0x050fe20000001844 */
[----:B------:R-:W4:Y:S07]  /*17370*/  LDSM.16.M88.4 R68, [R229+0x6000] ;  /* 0x00600000e544783b */ /* 0x000f2e0000000200 */
        /* <DEDUP_REMOVED lines=18> */
[----:B------:R-:W-:Y:S07]  /*174a0*/  LDSM.16.M88.4 R52, [R225+0x6000] ;  /* 0x00600000e134783b */ /* 0x000fee0000000200 */
        /* <DEDUP_REMOVED lines=8> */
[----:B------:R-:W-:Y:S01]  /*17530*/  SHF.R.S32.HI R3, RZ, 0x1f, R58 ;  /* 0x0000001fff037819 */ /* 0x000fe2000001143a */
[----:B------:R-:W-:Y:S06]  /*17540*/  LDSM.16.M88.4 R40, [R222+0xf800] ;  /* 0x00f80000de28783b */ /* 0x000fec0000000200 */
[C---:B------:R-:W-:Y:S08]  /*17550*/  HMMA.16816.F32 R32, R36.reuse, R4, R32 ;  /* 0x000000042420723c */ /* 0x040ff00000001820 */
[C---:B------:R-:W-:Y:S01]  /*17560*/  HMMA.16816.F32 R28, R36.reuse, R6, R28 ;  /* 0x00000006241c723c */ /* 0x040fe2000000181c */
[----:B------:R-:W1:Y:S07]  /*17570*/  LDSM.16.M88.4 R4, [R222+0xf000] ;  /* 0x00f00000de04783b */ /* 0x000e6e0000000200 */
[C---:B---3--:R-:W-:Y:S08]  /*17580*/  HMMA.16816.F32 R24, R36.reuse, R44, R24 ;  /* 0x0000002c2418723c */ /* 0x048ff00000001818 */
[C---:B------:R-:W-:Y:S08]  /*17590*/  HMMA.16816.F32 R20, R36.reuse, R46, R20 ;  /* 0x0000002e2414723c */ /* 0x040ff00000001814 */
[----:B------:R-:W-:Y:S01]  /*175a0*/  HMMA.16816.F32 R76, R36, R48, R76 ;  /* 0x00000030244c723c */ /* 0x000fe2000000184c */
[----:B------:R-:W-:-:S07]  /*175b0*/  LEA.HI R3, R3, R58, RZ, 0x5 ;  /* 0x0000003a03037211 */ /* 0x000fce00078f28ff */
[C---:B------:R-:W-:Y:S08]  /*175c0*/  HMMA.16816.F32 R72, R36.reuse, R50, R72 ;  /* 0x000000322448723c */ /* 0x040ff00000001848 */
[C---:B------:R-:W-:Y:S08]  /*175d0*/  HMMA.16816.F32 R80, R36.reuse, R84, R80 ;  /* 0x000000542450723c */ /* 0x040ff00000001850 */
[----:B------:R-:W-:Y:S01]  /*175e0*/  HMMA.16816.F32 R64, R36, R86, R64 ;  /* 0x000000562440723c */ /* 0x000fe20000001840 */
[----:B------:R-:W-:Y:S07]  /*175f0*/  LDSM.16.M88.4 R36, [R215+0x6000] ;  /* 0x00600000d724783b */ /* 0x000fee0000000200 */
[C---:B----4-:R-:W-:Y:S08]  /*17600*/  HMMA.16816.F32 R32, R52.reuse, R12, R32 ;  /* 0x0000000c3420723c */ /* 0x050ff00000001820 */
[----:B------:R-:W-:Y:S01]  /*17610*/  HMMA.16816.F32 R28, R52, R14, R28 ;  /* 0x0000000e341c723c */ /* 0x000fe2000000181c */
[----:B------:R-:W3:Y:S01]  /*17620*/  LDSM.16.M88.4 R12, [R224+0x6000] ;  /* 0x00600000e00c783b */ /* 0x000ee20000000200 */
[----:B------:R-:W-:-:S06]  /*17630*/  LOP3.LUT R3, R3, 0xffffffe0, RZ, 0xc0, !PT ;  /* 0xffffffe003037812 */ /* 0x000fcc00078ec0ff */
[----:B--2---:R-:W-:Y:S01]  /*17640*/  HMMA.16816.F32 R24, R52, R8, R24 ;  /* 0x000000083418723c */ /* 0x004fe20000001818 */
[----:B------:R-:W-:-:S07]  /*17650*/  IMAD.IADD R3, R58, 0x1, -R3 ;  /* 0x000000013a037824 */ /* 0x000fce00078e0a03 */
[C---:B------:R-:W-:Y:S01]  /*17660*/  HMMA.16816.F32 R20, R52.reuse, R10, R20 ;  /* 0x0000000a3414723c */ /* 0x040fe20000001814 */
[----:B------:R-:W2:Y:S07]  /*17670*/  LDSM.16.M88.4 R8, [R215+0x6800] ;  /* 0x00680000d708783b */ /* 0x000eae0000000200 */
[----:B-1----:R-:W-:Y:S07]  /*17680*/  HMMA.16816.F32 R76, R52, R4, R76 ;  /* 0x00000004344c723c */ /* 0x002fee000000184c */
[----:B------:R-:W-:-:S04]  /*17690*/  SHF.R.S32.HI R4, RZ, 0x1f, R3 ;  /* 0x0000001fff047819 */ /* 0x000fc80000011403 */
[----:B------:R-:W-:-:S04]  /*176a0*/  LEA.HI R4, R4, R3, RZ, 0x2 ;  /* 0x0000000304047211 */ /* 0x000fc800078f10ff */
[----:B------:R-:W-:Y:S01]  /*176b0*/  SHF.R.S32.HI R4, RZ, 0x2, R4 ;  /* 0x00000002ff047819 */ /* 0x000fe20000011404 */
[----:B------:R-:W-:-:S04]  /*176c0*/  IMAD.SHL.U32 R58, R58, 0x2, RZ ;  /* 0x000000023a3a7824 */ /* 0x000fc800078e00ff */
[----:B------:R-:W-:Y:S01]  /*176d0*/  IMAD R4, R59, 0x10, R4 ;  /* 0x000000103b047824 */ /* 0x000fe200078e0204 */
[C---:B---3--:R-:W-:Y:S03]  /*176e0*/  HMMA.16816.F32 R32, R12.reuse, R36, R32 ;  /* 0x000000240c20723c */ /* 0x048fe60000001820 */
[----:B------:R-:W-:Y:S01]  /*176f0*/  IMAD.IADD R61, R61, 0x1, R4 ;  /* 0x000000013d3d7824 */ /* 0x000fe200078e0204 */
[--C-:B------:R-:W-:Y:S02]  /*17700*/  IADD3 R4, R63, 0x1, -R236.reuse ;  /* 0x000000013f047810 */ /* 0x100fe40007ffe8ec */
[----:B------:R-:W-:Y:S02]  /*17710*/  LOP3.LUT R5, R58, 0x6, RZ, 0xc0, !PT ;  /* 0x000000063a057812 */ /* 0x000fe400078ec0ff */
[----:B------:R-:W-:Y:S01]  /*17720*/  HMMA.16816.F32 R28, R12, R38, R28 ;  /* 0x000000260c1c723c */ /* 0x000fe2000000181c */
[----:B------:R-:W1:Y:S01]  /*17730*/  LDSM.16.M88.4 R36, [R215+0x7000] ;  /* 0x00700000d724783b */ /* 0x000e620000000200 */
[----:B------:R-:W-:-:S02]  /*17740*/  IADD3 R62, -R62, R63, -R236 ;  /* 0x0000003f3e3e7210 */ /* 0x000fc40007ffe9ec */
[----:B------:R-:W-:Y:S01]  /*17750*/  IADD3 R248, R61, 0x8, RZ ;  /* 0x000000083df87810 */ /* 0x000fe20007ffe0ff */
[----:B-----5:R-:W-:Y:S02]  /*17760*/  IMAD.IADD R57, R57, 0x1, R4 ;  /* 0x0000000139397824 */ /* 0x020fe400078e0204 */
[----:B------:R-:W-:Y:S02]  /*17770*/  IMAD.IADD R5, R16, 0x1, R5 ;  /* 0x0000000110057824 */ /* 0x000fe400078e0205 */
[C---:B------:R-:W-:Y:S02]  /*17780*/  IMAD.IADD R246, R61.reuse, 0x1, R62 ;  /* 0x000000013df67824 */ /* 0x040fe400078e023e */
[--C-:B------:R-:W-:Y:S01]  /*17790*/  IMAD.IADD R238, R62, 0x1, R248.reuse ;  /* 0x000000013eee7824 */ /* 0x100fe200078e02f8 */
[----:B--2---:R-:W-:Y:S01]  /*177a0*/  HMMA.16816.F32 R24, R12, R8, R24 ;  /* 0x000000080c18723c */ /* 0x004fe20000001818 */
[----:B------:R-:W-:Y:S01]  /*177b0*/  IMAD.IADD R244, R61, 0x1, R57 ;  /* 0x000000013df47824 */ /* 0x000fe200078e0239 */
[----:B------:R-:W-:Y:S01]  /*177c0*/  IMNMX R246, RZ, R246, !PT ;  /* 0x000000f6fff67217 */ /* 0x000fe20007800200 */
[----:B------:R-:W-:Y:S01]  /*177d0*/  IMAD.IADD R248, R57, 0x1, R248 ;  /* 0x0000000139f87824 */ /* 0x000fe200078e02f8 */
[----:B------:R-:W-:-:S03]  /*177e0*/  IMNMX R238, RZ, R238, !PT ;  /* 0x000000eeffee7217 */ /* 0x000fc60007800200 */
[----:B------:R-:W-:Y:S02]  /*177f0*/  IADD3 R9, R5, 0x8, RZ ;  /* 0x0000000805097810 */ /* 0x000fe40007ffe0ff */
[-C--:B------:R-:W-:Y:S02]  /*17800*/  IMNMX R244, R244, R63.reuse, PT ;  /* 0x0000003ff4f47217 */ /* 0x080fe40003800200 */
[----:B------:R-:W-:Y:S02]  /*17810*/  IMNMX R248, R248, R63, PT ;  /* 0x0000003ff8f87217 */ /* 0x000fe40003800200 */
[C---:B------:R-:W-:Y:S02]  /*17820*/  ISETP.GE.AND P1, PT, R9.reuse, R246, PT ;  /* 0x000000f60900720c */ /* 0x040fe40003f26270 */
[----:B------:R-:W-:Y:S01]  /*17830*/  ISETP.GE.AND P3, PT, R9, R238, PT ;  /* 0x000000ee0900720c */ /* 0x000fe20003f66270 */
[----:B------:R-:W-:Y:S01]  /*17840*/  HMMA.16816.F32 R20, R12, R10, R20 ;  /* 0x0000000a0c14723c */ /* 0x000fe20000001814 */
[----:B------:R-:W-:-:S02]  /*17850*/  IADD3 R3, R5, 0x1, RZ ;  /* 0x0000000105037810 */ /* 0x000fc40007ffe0ff */
[C---:B------:R-:W-:Y:S02]  /*17860*/  ISETP.GE.OR P1, PT, R9.reuse, R244, !P1 ;  /* 0x000000f40900720c */ /* 0x040fe40004f26670 */
[----:B------:R-:W-:Y:S02]  /*17870*/  ISETP.GE.OR P3, PT, R9, R248, !P3 ;  /* 0x000000f80900720c */ /* 0x000fe40005f66670 */
[-C--:B------:R-:W-:Y:S01]  /*17880*/  ISETP.GE.AND P0, PT, R5, R246.reuse, PT ;  /* 0x000000f60500720c */ /* 0x080fe20003f06270 */
[----:B------:R-:W2:Y:S01]  /*17890*/  LDSM.16.M88.4 R8, [R215+0x7800] ;  /* 0x00780000d708783b */ /* 0x000ea20000000200 */
[C---:B------:R-:W-:Y:S01]  /*178a0*/  ISETP.GE.AND P6, PT, R3.reuse, R246, PT ;  /* 0x000000f60300720c */ /* 0x040fe20003fc6270 */
[----:B------:R-:W-:Y:S01]  /*178b0*/  HMMA.16816.F32 R72, R52, R6, R72 ;  /* 0x000000063448723c */ /* 0x000fe20000001848 */
[----:B------:R-:W-:Y:S01]  /*178c0*/  ISETP.GE.AND P2, PT, R3, R238, PT ;  /* 0x000000ee0300720c */ /* 0x000fe20003f46270 */
[----:B------:R-:W-:-:S04]  /*178d0*/  DEPBAR.LE SB0, 0x0 ;  /* 0x000080000000791a */ /* 0x000fc80000000000 */
[CC--:B------:R-:W-:Y:S02]  /*178e0*/  ISETP.GE.OR P0, PT, R5.reuse, R244.reuse, !P0 ;  /* 0x000000f40500720c */ /* 0x0c0fe40004706670 */
[----:B------:R-:W-:Y:S02]  /*178f0*/  IADD3 R7, R5, 0x9, RZ ;  /* 0x0000000905077810 */ /* 0x000fe40007ffe0ff */
[C---:B------:R-:W-:Y:S02]  /*17900*/  ISETP.GE.OR P6, PT, R3.reuse, R244, !P6 ;  /* 0x000000f40300720c */ /* 0x040fe400077c6670 */
[----:B------:R-:W-:Y:S02]  /*17910*/  ISETP.GE.OR P2, PT, R3, R248, !P2 ;  /* 0x000000f80300720c */ /* 0x000fe40005746670 */
[----:B------:R-:W-:Y:S02]  /*17920*/  FSEL R3, R32, -INF , !P0 ;  /* 0xff80000020037808 */ /* 0x000fe40004000000 */
[----:B------:R-:W-:-:S02]  /*17930*/  ISETP.GE.AND P5, PT, R5, R238, PT ;  /* 0x000000ee0500720c */ /* 0x000fc40003fa6270 */
[C---:B------:R-:W-:Y:S02]  /*17940*/  ISETP.GE.AND P4, PT, R7.reuse, R246, PT ;  /* 0x000000f60700720c */ /* 0x040fe40003f86270 */
[----:B------:R-:W-:Y:S02]  /*17950*/  ISETP.GE.AND P0, PT, R7, R238, PT ;  /* 0x000000ee0700720c */ /* 0x000fe40003f06270 */
[----:B------:R-:W-:Y:S02]  /*17960*/  LOP3.LUT R4, R17, R56, RZ, 0xfc, !PT ;  /* 0x0000003811047212 */ /* 0x000fe400078efcff */
[----:B------:R-:W-:Y:S02]  /*17970*/  ISETP.GE.OR P5, PT, R5, R248, !P5 ;  /* 0x000000f80500720c */ /* 0x000fe40006fa6670 */
[C---:B------:R-:W-:Y:S02]  /*17980*/  ISETP.GE.OR P4, PT, R7.reuse, R244, !P4 ;  /* 0x000000f40700720c */ /* 0x040fe40006786670 */
[----:B------:R-:W-:-:S02]  /*17990*/  ISETP.GE.OR P0, PT, R7, R248, !P0 ;  /* 0x000000f80700720c */ /* 0x000fc40004706670 */
[C---:B------:R-:W-:Y:S02]  /*179a0*/  IADD3 R7, R5.reuse, 0x10, RZ ;  /* 0x0000001005077810 */ /* 0x040fe40007ffe0ff */
[----:B------:R-:W-:Y:S01]  /*179b0*/  IADD3 R17, R5, 0x11, RZ ;  /* 0x0000001105117810 */ /* 0x000fe20007ffe0ff */
[----:B------:R-:W-:Y:S01]  /*179c0*/  HMMA.16816.F32 R80, R52, R40, R80 ;  /* 0x000000283450723c */ /* 0x000fe20000001850 */
[----:B------:R-:W-:Y:S02]  /*179d0*/  FSEL R34, R34, -INF , !P5 ;  /* 0xff80000022227808 */ /* 0x000fe40006800000 */
[----:B------:R-:W-:Y:S02]  /*179e0*/  FSEL R6, R33, -INF , !P6 ;  /* 0xff80000021067808 */ /* 0x000fe40007000000 */
[----:B------:R-:W-:Y:S02]  /*179f0*/  FSEL R35, R35, -INF , !P2 ;  /* 0xff80000023237808 */ /* 0x000fe40005000000 */
[----:B------:R-:W-:-:S02]  /*17a00*/  FSEL R28, R28, -INF , !P1 ;  /* 0xff8000001c1c7808 */ /* 0x000fc40004800000 */
[C---:B------:R-:W-:Y:S02]  /*17a10*/  ISETP.GE.AND P2, PT, R7.reuse, R246, PT ;  /* 0x000000f60700720c */ /* 0x040fe40003f46270 */
[----:B------:R-:W-:Y:S02]  /*17a20*/  ISETP.GE.AND P5, PT, R7, R238, PT ;  /* 0x000000ee0700720c */ /* 0x000fe40003fa6270 */
[C---:B------:R-:W-:Y:S02]  /*17a30*/  ISETP.GE.AND P6, PT, R17.reuse, R246, PT ;  /* 0x000000f61100720c */ /* 0x040fe40003fc6270 */
[----:B------:R-:W-:Y:S01]  /*17a40*/  ISETP.GE.AND P1, PT, R17, R238, PT ;  /* 0x000000ee1100720c */ /* 0x000fe20003f26270 */
[----:B-1----:R-:W-:Y:S01]  /*17a50*/  HMMA.16816.F32 R76, R12, R36, R76 ;  /* 0x000000240c4c723c */ /* 0x002fe2000000184c */
[C---:B------:R-:W-:Y:S02]  /*17a60*/  ISETP.GE.OR P2, PT, R7.reuse, R244, !P2 ;  /* 0x000000f40700720c */ /* 0x040fe40005746670 */
[----:B------:R-:W-:-:S02]  /*17a70*/  ISETP.GE.OR P5, PT, R7, R248, !P5 ;  /* 0x000000f80700720c */ /* 0x000fc40006fa6670 */
[C---:B------:R-:W-:Y:S02]  /*17a80*/  ISETP.GE.OR P6, PT, R17.reuse, R244, !P6 ;  /* 0x000000f41100720c */ /* 0x040fe400077c6670 */
[----:B------:R-:W-:Y:S01]  /*17a90*/  ISETP.GE.OR P1, PT, R17, R248, !P1 ;  /* 0x000000f81100720c */ /* 0x000fe20004f26670 */
[----:B------:R-:W-:Y:S01]  /*17aa0*/  HMMA.16816.F32 R64, R52, R42, R64 ;  /* 0x0000002a3440723c */ /* 0x000fe20000001840 */
[C---:B------:R-:W-:Y:S02]  /*17ab0*/  IADD3 R17, R5.reuse, 0x18, RZ ;  /* 0x0000001805117810 */ /* 0x040fe40007ffe0ff */
[----:B------:R-:W-:Y:S02]  /*17ac0*/  IADD3 R7, R5, 0x19, RZ ;  /* 0x0000001905077810 */ /* 0x000fe40007ffe0ff */
[----:B------:R-:W-:Y:S02]  /*17ad0*/  FSEL R30, R30, -INF , !P3 ;  /* 0xff8000001e1e7808 */ /* 0x000fe40005800000 */
[----:B------:R-:W-:-:S02]  /*17ae0*/  FSEL R29, R29, -INF , !P4 ;  /* 0xff8000001d1d7808 */ /* 0x000fc40006000000 */
[----:B------:R-:W-:Y:S02]  /*17af0*/  FSEL R31, R31, -INF , !P0 ;  /* 0xff8000001f1f7808 */ /* 0x000fe40004000000 */
[----:B------:R-:W-:Y:S02]  /*17b00*/  FSEL R24, R24, -INF , !P2 ;  /* 0xff80000018187808 */ /* 0x000fe40005000000 */
[C---:B------:R-:W-:Y:S02]  /*17b10*/  ISETP.GE.AND P0, PT, R17.reuse, R246, PT ;  /* 0x000000f61100720c */ /* 0x040fe40003f06270 */
[----:B------:R-:W-:Y:S02]  /*17b20*/  ISETP.GE.AND P3, PT, R17, R238, PT ;  /* 0x000000ee1100720c */ /* 0x000fe40003f66270 */
[C---:B------:R-:W-:Y:S02]  /*17b30*/  ISETP.GE.AND P4, PT, R7.reuse, R246, PT ;  /* 0x000000f60700720c */ /* 0x040fe40003f86270 */
[----:B------:R-:W-:Y:S01]  /*17b40*/  ISETP.GE.AND P2, PT, R7, R238, PT ;  /* 0x000000ee0700720c */ /* 0x000fe20003f46270 */
[----:B------:R-:W-:Y:S01]  /*17b50*/  HMMA.16816.F32 R72, R12, R38, R72 ;  /* 0x000000260c48723c */ /* 0x000fe20000001848 */
[----:B------:R-:W-:-:S02]  /*17b60*/  ISETP.GE.OR P0, PT, R17, R244, !P0 ;  /* 0x000000f41100720c */ /* 0x000fc40004706670 */
[----:B------:R-:W-:Y:S02]  /*17b70*/  ISETP.GE.OR P3, PT, R17, R248, !P3 ;  /* 0x000000f81100720c */ /* 0x000fe40005f66670 */
[C---:B------:R-:W-:Y:S02]  /*17b80*/  ISETP.GE.OR P4, PT, R7.reuse, R244, !P4 ;  /* 0x000000f40700720c */ /* 0x040fe40006786670 */
[----:B------:R-:W-:Y:S02]  /*17b90*/  ISETP.GE.OR P2, PT, R7, R248, !P2 ;  /* 0x000000f80700720c */ /* 0x000fe40005746670 */
[C---:B------:R-:W-:Y:S02]  /*17ba0*/  IADD3 R17, R5.reuse, 0x20, RZ ;  /* 0x0000002005117810 */ /* 0x040fe40007ffe0ff */
[----:B------:R-:W-:Y:S02]  /*17bb0*/  IADD3 R7, R5, 0x21, RZ ;  /* 0x0000002105077810 */ /* 0x000fe40007ffe0ff */
[----:B------:R-:W-:-:S02]  /*17bc0*/  FSEL R25, R25, -INF , !P6 ;  /* 0xff80000019197808 */ /* 0x000fc40007000000 */
[----:B------:R-:W-:Y:S02]  /*17bd0*/  FSEL R27, R27, -INF , !P1 ;  /* 0xff8000001b1b7808 */ /* 0x000fe40004800000 */
[----:B------:R-:W-:Y:S02]  /*17be0*/  FSEL R20, R20, -INF , !P0 ;  /* 0xff80000014147808 */ /* 0x000fe40004000000 */
[-C--:B------:R-:W-:Y:S02]  /*17bf0*/  ISETP.GE.AND P1, PT, R17, R246.reuse, PT ;  /* 0x000000f61100720c */ /* 0x080fe40003f26270 */
[C---:B------:R-:W-:Y:S02]  /*17c00*/  ISETP.GE.AND P6, PT, R7.reuse, R246, PT ;  /* 0x000000f60700720c */ /* 0x040fe40003fc6270 */
[----:B------:R-:W-:Y:S01]  /*17c10*/  ISETP.GE.AND P0, PT, R7, R238, PT ;  /* 0x000000ee0700720c */ /* 0x000fe20003f06270 */
[----:B--2---:R-:W-:Y:S01]  /*17c20*/  HMMA.16816.F32 R80, R12, R8, R80 ;  /* 0x000000080c50723c */ /* 0x004fe20000001850 */
        /* <DEDUP_REMOVED lines=8> */
[-C--:B------:R-:W-:Y:S02]  /*17cb0*/  ISETP.GE.AND P4, PT, R9, R246.reuse, PT ;  /* 0x000000f60900720c */ /* 0x080fe40003f86270 */
[C---:B------:R-:W-:Y:S02]  /*17cc0*/  ISETP.GE.AND P3, PT, R7.reuse, R246, PT ;  /* 0x000000f60700720c */ /* 0x040fe40003f66270 */
[----:B------:R-:W-:Y:S01]  /*17cd0*/  ISETP.GE.AND P1, PT, R7, R238, PT ;  /* 0x000000ee0700720c */ /* 0x000fe20003f26270 */
[----:B------:R-:W-:Y:S01]  /*17ce0*/  HMMA.16816.F32 R64, R12, R10, R64 ;  /* 0x0000000a0c40723c */ /* 0x000fe20000001840 */
[-C--:B------:R-:W-:Y:S02]  /*17cf0*/  ISETP.GE.OR P4, PT, R9, R244.reuse, !P4 ;  /* 0x000000f40900720c */ /* 0x080fe40006786670 */
[----:B------:R-:W-:-:S02]  /*17d00*/  ISETP.GE.OR P3, PT, R7, R244, !P3 ;  /* 0x000000f40700720c */ /* 0x000fc40005f66670 */
[----:B------:R-:W-:Y:S02]  /*17d10*/  ISETP.GE.OR P1, PT, R7, R248, !P1 ;  /* 0x000000f80700720c */ /* 0x000fe40004f26670 */
[----:B------:R-:W-:Y:S02]  /*17d20*/  IADD3 R7, R5, 0x31, RZ ;  /* 0x0000003105077810 */ /* 0x000fe40007ffe0ff */
[----:B------:R-:W-:Y:S02]  /*17d30*/  FSEL R187, R77, -INF , !P6 ;  /* 0xff8000004dbb7808 */ /* 0x000fe40007000000 */
[----:B------:R-:W-:Y:S02]  /*17d40*/  FSEL R182, R72, -INF , !P4 ;  /* 0xff80000048b67808 */ /* 0x000fe40006000000 */
[C---:B------:R-:W-:Y:S02]  /*17d50*/  ISETP.GE.AND P6, PT, R7.reuse, R246, PT ;  /* 0x000000f60700720c */ /* 0x040fe40003fc6270 */
[----:B------:R-:W-:-:S02]  /*17d60*/  ISETP.GE.AND P4, PT, R7, R238, PT ;  /* 0x000000ee0700720c */ /* 0x000fc40003f86270 */
[----:B------:R-:W-:Y:S02]  /*17d70*/  FSEL R32, R23, -INF , !P2 ;  /* 0xff80000017207808 */ /* 0x000fe40005000000 */
[----:B------:R-:W-:Y:S02]  /*17d80*/  ISETP.GE.AND P2, PT, R9, R238, PT ;  /* 0x000000ee0900720c */ /* 0x000fe40003f46270 */
[C---:B------:R-:W-:Y:S02]  /*17d90*/  ISETP.GE.OR P6, PT, R7.reuse, R244, !P6 ;  /* 0x000000f40700720c */ /* 0x040fe400077c6670 */
[-C--:B------:R-:W-:Y:S02]  /*17da0*/  ISETP.GE.OR P4, PT, R7, R248.reuse, !P4 ;  /* 0x000000f80700720c */ /* 0x080fe40006786670 */
[----:B------:R-:W-:Y:S02]  /*17db0*/  IADD3 R7, R5, 0x38, RZ ;  /* 0x0000003805077810 */ /* 0x000fe40007ffe0ff */
[----:B------:R-:W-:-:S02]  /*17dc0*/  ISETP.GE.OR P2, PT, R9, R248, !P2 ;  /* 0x000000f80900720c */ /* 0x000fc40005746670 */
[----:B------:R-:W-:Y:S02]  /*17dd0*/  IADD3 R9, R5, 0x30, RZ ;  /* 0x0000003005097810 */ /* 0x000fe40007ffe0ff */
[----:B------:R-:W-:Y:S02]  /*17de0*/  FSEL R190, R75, -INF , !P1 ;  /* 0xff8000004bbe7808 */ /* 0x000fe40004800000 */
[----:B------:R-:W-:Y:S02]  /*17df0*/  ISETP.GE.AND P1, PT, R7, R238, PT ;  /* 0x000000ee0700720c */ /* 0x000fe40003f26270 */
[----:B------:R-:W-:Y:S02]  /*17e00*/  FSEL R195, R79, -INF , !P0 ;  /* 0xff8000004fc37808 */ /* 0x000fe40004000000 */
[----:B------:R-:W-:Y:S02]  /*17e10*/  ISETP.GE.AND P0, PT, R9, R246, PT ;  /* 0x000000f60900720c */ /* 0x000fe40003f06270 */
[----:B------:R-:W-:-:S02]  /*17e20*/  ISETP.GE.OR P1, PT, R7, R248, !P1 ;  /* 0x000000f80700720c */ /* 0x000fc40004f26670 */
[----:B------:R-:W-:Y:S02]  /*17e30*/  FSEL R26, R26, -INF , !P5 ;  /* 0xff8000001a1a7808 */ /* 0x000fe40006800000 */
[----:B------:R-:W-:Y:S02]  /*17e40*/  ISETP.GE.OR P0, PT, R9, R244, !P0 ;  /* 0x000000f40900720c */ /* 0x000fe40004706670 */
[----:B------:R-:W-:Y:S02]  /*17e50*/  ISETP.GE.AND P5, PT, R17, R238, PT ;  /* 0x000000ee1100720c */ /* 0x000fe40003fa6270 */
[----:B------:R-:W-:Y:S02]  /*17e60*/  IADD3 R5, R5, 0x39, RZ ;  /* 0x0000003905057810 */ /* 0x000fe40007ffe0ff */
[----:B------:R-:W-:Y:S02]  /*17e70*/  FSEL R186, R66, -INF , !P1 ;  /* 0xff80000042ba7808 */ /* 0x000fe40004800000 */
[----:B------:R-:W-:-:S02]  /*17e80*/  ISETP.GT.AND P1, PT, R247, R230, PT ;  /* 0x000000e6f700720c */ /* 0x000fc40003f24270 */
[----:B------:R-:W-:Y:S02]  /*17e90*/  FSEL R201, R80, -INF , !P0 ;  /* 0xff80000050c97808 */ /* 0x000fe40004000000 */
[----:B------:R-:W-:Y:S02]  /*17ea0*/  ISETP.GE.OR P5, PT, R17, R248, !P5 ;  /* 0x000000f81100720c */ /* 0x000fe40006fa6670 */
[----:B------:R-:W-:Y:S02]  /*17eb0*/  ISETP.GE.AND P0, PT, R5, R238, PT ;  /* 0x000000ee0500720c */ /* 0x000fe40003f06270 */
[----:B------:R-:W-:Y:S02]  /*17ec0*/  FSEL R192, R78, -INF , !P5 ;  /* 0xff8000004ec07808 */ /* 0x000fe40006800000 */
[----:B------:R-:W-:Y:S02]  /*17ed0*/  FSEL R193, R74, -INF , !P2 ;  /* 0xff8000004ac17808 */ /* 0x000fe40005000000 */
[----:B------:R-:W-:-:S02]  /*17ee0*/  FSEL R189, R73, -INF , !P3 ;  /* 0xff80000049bd7808 */ /* 0x000fc40005800000 */
[----:B------:R-:W-:Y:S02]  /*17ef0*/  ISETP.GE.OR P0, PT, R5, R248, !P0 ;  /* 0x000000f80500720c */ /* 0x000fe40004706670 */
[----:B------:R-:W-:Y:S02]  /*17f00*/  ISETP.GE.AND P5, PT, R9, R238, PT ;  /* 0x000000ee0900720c */ /* 0x000fe40003fa6270 */
[-C--:B------:R-:W-:Y:S02]  /*17f10*/  ISETP.GE.AND P3, PT, R7, R246.reuse, PT ;  /* 0x000000f60700720c */ /* 0x080fe40003f66270 */
[----:B------:R-:W-:Y:S02]  /*17f20*/  ISETP.GE.AND P2, PT, R5, R246, PT ;  /* 0x000000f60500720c */ /* 0x000fe40003f46270 */
[----:B------:R-:W-:Y:S01]  /*17f30*/  FSEL R184, R67, -INF , !P0 ;  /* 0xff80000043b87808 */ /* 0x000fe20004000000 */
[----:B------:R-:W-:Y:S01]  /*17f40*/  BSSY B1, `(.L_x_7812) ;  /* 0x000007d000017945 */ /* 0x000fe20003800000 */
[----:B------:R-:W-:-:S02]  /*17f50*/  ISETP.GE.OR P5, PT, R9, R248, !P5 ;  /* 0x000000f80900720c */ /* 0x000fc40006fa6670 */
[-C--:B------:R-:W-:Y:S02]  /*17f60*/  ISETP.GE.OR P3, PT, R7, R244.reuse, !P3 ;  /* 0x000000f40700720c */ /* 0x080fe40005f66670 */
[----:B------:R-:W-:Y:S02]  /*17f70*/  ISETP.GE.OR P2, PT, R5, R244, !P2 ;  /* 0x000000f40500720c */ /* 0x000fe40005746670 */
[----:B------:R-:W-:Y:S02]  /*17f80*/  ISETP.NE.U32.AND P0, PT, R240, RZ, PT ;  /* 0x000000fff000720c */ /* 0x000fe40003f05070 */
[----:B------:R-:W-:Y:S02]  /*17f90*/  FSEL R196, R82, -INF , !P5 ;  /* 0xff80000052c47808 */ /* 0x000fe40006800000 */
[----:B------:R-:W-:Y:S02]  /*17fa0*/  FSEL R200, R81, -INF , !P6 ;  /* 0xff80000051c87808 */ /* 0x000fe40007000000 */
[----:B------:R-:W-:-:S02]  /*17fb0*/  FSEL R194, R83, -INF , !P4 ;  /* 0xff80000053c27808 */ /* 0x000fc40006000000 */
[----:B------:R-:W-:Y:S02]  /*17fc0*/  FSEL R198, R64, -INF , !P3 ;  /* 0xff80000040c67808 */ /* 0x000fe40005800000 */
[----:B------:R-:W-:Y:S02]  /*17fd0*/  FSEL R197, R65, -INF , !P2 ;  /* 0xff80000041c57808 */ /* 0x000fe40005000000 */
[----:B------:R-:W-:Y:S02]  /*17fe0*/  ISETP.NE.AND.EX P0, PT, R241, RZ, PT, P0 ;  /* 0x000000fff100720c */ /* 0x000fe40003f05300 */
        /* <DEDUP_REMOVED lines=14> */
[----:B------:R-:W-:Y:S01]  /*180d0*/  IADD3 R167, R226, 0x7800, RZ ;  /* 0x00007800e2a77810 */ /* 0x000fe20007ffe0ff */
[----:B------:R-:W-:Y:S06]  /*180e0*/  BAR.SYNC.DEFER_BLOCKING 0x0 ;  /* 0x0000000000007b1d */ /* 0x000fec0000010000 */
[----:B------:R-:W-:Y:S05]  /*180f0*/  @!P1 BRA `(.L_x_7813) ;  /* 0x0000061000009947 */ /* 0x000fea0003800000 */
        /* <DEDUP_REMOVED lines=13> */
[----:B------:R-:W2:Y:S01]  /*181d0*/  LD.E.64 R16, [R18.64+0x20] ;  /* 0x0000200612107980 */ /* 0x000ea2000c101b00 */
        /* <DEDUP_REMOVED lines=17> */
[----:B------:R-:W-:Y:S01]  /*182f0*/  ISETP.GE.U32.AND P5, PT, R8, R9, PT ;  /* 0x000000090800720c */ /* 0x000fe20003fa6070 */
[----:B------:R-:W3:Y:S01]  /*18300*/  LD.E.64 R14, [R18.64+0x38] ;  /* 0x00003806120e7980 */ /* 0x000ee2000c101b00 */
[----:B------:R-:W-:Y:S02]  /*18310*/  ISETP.GE.AND P2, PT, R11, RZ, PT ;  /* 0x000000ff0b00720c */ /* 0x000fe40003f46270 */
[----:B------:R-:W-:-:S02]  /*18320*/  @!P3 IADD3 R10, R10, 0x1, RZ ;  /* 0x000000010a0ab810 */ /* 0x000fc40007ffe0ff */
[----:B------:R-:W-:Y:S02]  /*18330*/  ISETP.NE.AND P3, PT, R13, RZ, PT ;  /* 0x000000ff0d00720c */ /* 0x000fe40003f65270 */
[----:B------:R-:W-:-:S03]  /*18340*/  LOP3.LUT R9, RZ, R13, RZ, 0x33, !PT ;  /* 0x0000000dff097212 */ /* 0x000fc600078e33ff */
        /* <DEDUP_REMOVED lines=21> */
[----:B------:R-:W-:-:S05]  /*184a0*/  IMAD R7, R16, R8, R7 ;  /* 0x0000000810077224 */ /* 0x000fca00078e0207 */
[----:B------:R-:W-:Y:S01]  /*184b0*/  IADD3 R10, R13, R7, RZ ;  /* 0x000000070d0a7210 */ /* 0x000fe20007ffe0ff */
[----:B------:R-:W-:Y:S01]  /*184c0*/  IMAD.MOV.U32 R7, RZ, RZ, R12 ;  /* 0x000000ffff077224 */ /* 0x000fe200078e000c */
[----:B------:R-:W-:Y:S05]  /*184d0*/  BRA `(.L_x_7816) ;  /* 0x0000003000007947 */ /* 0x000fea0003800000 */
.L_x_7815:
[----:B------:R-:W2:Y:S02]  /*184e0*/  LD.E R7, [R18.64+0x38] ;  /* 0x0000380612077980 */ /* 0x000ea4000c101900 */
[----:B--2---:R-:W-:-:S04]  /*184f0*/  LEA R7, -R7, RZ, 0x6 ;  /* 0x000000ff07077211 */ /* 0x004fc800078e31ff */
[----:B------:R-:W-:Y:S02]  /*18500*/  SHF.R.S32.HI R10, RZ, 0x1f, R7 ;  /* 0x0000001fff0a7819 */ /* 0x000fe40000011407 */
.L_x_7816:
[----:B------:R-:W-:Y:S05]  /*18510*/  BSYNC B0 ;  /* 0x0000000000007941 */ /* 0x000fea0003800000 */
.L_x_7814:
[C---:B------:R-:W-:Y:S01]  /*18520*/  LEA R232, P3, R7.reuse, R232, 0x1 ;  /* 0x000000e807e87211 */ /* 0x040fe200078608ff */
[C---:B------:R-:W-:Y:S01]  /*18530*/  IMAD.SHL.U32 R5, R168.reuse, 0x20, RZ ;  /* 0x00000020a8057824 */ /* 0x040fe200078e00ff */
[----:B------:R-:W-:Y:S02]  /*18540*/  SHF.L.U64.HI R8, R168, 0x5, R169 ;  /* 0x00000005a8087819 */ /* 0x000fe400000102a9 */
[----:B------:R-:W-:Y:S02]  /*18550*/  LEA.HI.X R231, R7, R231, R10, 0x1, P3 ;  /* 0x000000e707e77211 */ /* 0x000fe400018f0c0a */
[----:B------:R-:W-:-:S03]  /*18560*/  IADD3 R12, P2, R232, R5, RZ ;  /* 0x00000005e80c7210 */ /* 0x000fc60007f5e0ff */
[----:B------:R-:W-:Y:S01]  /*18570*/  IMAD.MOV.U32 R233, RZ, RZ, R231 ;  /* 0x000000ffffe97224 */ /* 0x000fe200078e00e7 */
[----:B------:R-:W-:Y:S01]  /*18580*/  IADD3 R10, P3, R12, R5, RZ ;  /* 0x000000050c0a7210 */ /* 0x000fe20007f7e0ff */
[----:B------:R-:W-:-:S03]  /*18590*/  IMAD.X R13, R231, 0x1, R8, P2 ;  /* 0x00000001e70d7824 */ /* 0x000fc600010e0608 */
[----:B------:R-:W-:Y:S01]  /*185a0*/  @!PT LDS RZ, [RZ] ;  /* 0x00000000fffff984 */ /* 0x000fe20000000800 */
[----:B------:R-:W-:Y:S01]  /*185b0*/  @!PT LDS RZ, [RZ] ;  /* 0x00000000fffff984 */ /* 0x000fe20000000800 */
[----:B------:R-:W-:Y:S01]  /*185c0*/  @!PT LDS RZ, [RZ] ;  /* 0x00000000fffff984 */ /* 0x000fe20000000800 */
[----:B------:R1:W-:Y:S01]  /*185d0*/  LDGSTS.E.BYPASS.LTC128B.128 [R245+0x8000], [R232.64] ;  /* 0x08000000e8f57fae */ /* 0x0003e2000b901d46 */
[----:B------:R-:W-:Y:S01]  /*185e0*/  IADD3 R14, P2, R10, R5, RZ ;  /* 0x000000050a0e7210 */ /* 0x000fe20007f5e0ff */
[--C-:B------:R-:W-:Y:S02]  /*185f0*/  IMAD.X R11, R13, 0x1, R8.reuse, P3 ;  /* 0x000000010d0b7824 */ /* 0x100fe400018e0608 */
[----:B------:R1:W-:Y:S02]  /*18600*/  LDGSTS.E.BYPASS.LTC128B.128 [R245+0xa000], [R232.64+0x80] ;  /* 0x0a000080e8f57fae */ /* 0x0003e4000b901d46 */
[----:B------:R-:W-:Y:S02]  /*18610*/  IMAD.X R15, R11, 0x1, R8, P2 ;  /* 0x000000010b0f7824 */ /* 0x000fe400010e0608 */
        /* <DEDUP_REMOVED lines=15> */
.L_x_7813:
[----:B------:R-:W-:Y:S05]  /*18710*/  BSYNC B1 ;  /* 0x0000000000017941 */ /* 0x000fea0003800000 */
.L_x_7812:
[----:B------:R-:W2:Y:S01]  /*18720*/  LD.E R188, [R18.64+0xdc] ;  /* 0x0000dc0612bc7980 */ /* 0x000ea2000c101900 */
        /* <DEDUP_REMOVED lines=47> */
[----:B-1----:R-:W-:-:S03]  /*18a20*/  FMNMX.FTZ R7, R10, R7, !PT ;  /* 0x000000070a077209 */ /* 0x002fc60007810000 */
[----:B------:R-:W-:Y:S04]  /*18a30*/  LDSM.16.MT88.4 R96, [R219+0x14000] ;  /* 0x01400000db60783b */ /* 0x000fe80000004200 */
[----:B------:R-:W1:Y:S04]  /*18a40*/  SHFL.BFLY PT, R164, R7, 0x1, 0x1f ;  /* 0x0c201f0007a47f89 */ /* 0x000e6800000e0000 */
[----:B------:R-:W-:Y:S04]  /*18a50*/  LDSM.16.MT88.4 R104, [R223+0x16000] ;  /* 0x01600000df68783b */ /* 0x000fe80000004200 */
[----:B------:R-:W-:Y:S01]  /*18a60*/  LDSM.16.MT88.4 R112, [R221+0x16000] ;  /* 0x01600000dd70783b */ /* 0x000fe20000004200 */
[----:B---3--:R-:W-:-:S03]  /*18a70*/  FMNMX.FTZ R8, R9, R8, !PT ;  /* 0x0000000809087209 */ /* 0x008fc60007810000 */
[----:B------:R-:W-:Y:S04]  /*18a80*/  LDSM.16.MT88.4 R120, [R220+0x16000] ;  /* 0x01600000dc78783b */ /* 0x000fe80000004200 */
[----:B------:R-:W3:Y:S04]  /*18a90*/  SHFL.BFLY PT, R5, R8, 0x1, 0x1f ;  /* 0x0c201f0008057f89 */ /* 0x000ee800000e0000 */
[----:B------:R-:W-:Y:S01]  /*18aa0*/  LDSM.16.MT88.4 R12, [R219+0x10800] ;  /* 0x01080000db0c783b */ /* 0x000fe20000004200 */
[----:B-1----:R-:W-:-:S04]  /*18ab0*/  FMNMX.FTZ R164, R7, R164, !PT ;  /* 0x000000a407a47209 */ /* 0x002fc80007810000 */
[----:B------:R-:W-:Y:S01]  /*18ac0*/  FSETP.NEU.FTZ.AND P2, PT, R164, -INF , PT ;  /* 0xff800000a400780b */ /* 0x000fe20003f5d000 */
[----:B--2---:R-:W-:-:S05]  /*18ad0*/  FMUL.FTZ R199, R188, R164 ;  /* 0x000000a4bcc77220 */ /* 0x004fca0000410000 */
[----:B------:R-:W-:-:S05]  /*18ae0*/  FSEL R199, R199, RZ, P2 ;  /* 0x000000ffc7c77208 */ /* 0x000fca0001000000 */
[-CC-:B------:R-:W-:Y:S01]  /*18af0*/  FFMA.FTZ R181, R3, R188.reuse, -R199.reuse ;  /* 0x000000bc03b57223 */ /* 0x180fe200000108c7 */
[----:B---3--:R-:W-:Y:S01]  /*18b00*/  FMNMX.FTZ R3, R8, R5, !PT ;  /* 0x0000000508037209 */ /* 0x008fe20007810000 */
[-CC-:B------:R-:W-:Y:S01]  /*18b10*/  FFMA.FTZ R176, R6, R188.reuse, -R199.reuse ;  /* 0x000000bc06b07223 */ /* 0x180fe200000108c7 */
[----:B------:R-:W-:Y:S01]  /*18b20*/  LDSM.16.MT88.4 R8, [R223+0x12800] ;  /* 0x01280000df08783b */ /* 0x000fe20000004200 */
[-CC-:B------:R-:W-:Y:S01]  /*18b30*/  FFMA.FTZ R179, R28, R188.reuse, -R199.reuse ;  /* 0x000000bc1cb37223 */ /* 0x180fe200000108c7 */
[----:B------:R-:W-:Y:S01]  /*18b40*/  FSETP.NEU.FTZ.AND P2, PT, R3, -INF , PT ;  /* 0xff8000000300780b */ /* 0x000fe20003f5d000 */
[----:B------:R-:W-:Y:S01]  /*18b50*/  FMUL.FTZ R191, R188, R3 ;  /* 0x00000003bcbf7220 */ /* 0x000fe20000410000 */
[----:B------:R-:W1:Y:S01]  /*18b60*/  LDSM.16.MT88.4 R4, [R219+0x16000] ;  /* 0x01600000db04783b */ /* 0x000e620000004200 */
[-CC-:B------:R-:W-:Y:S01]  /*18b70*/  FFMA.FTZ R172, R29, R188.reuse, -R199.reuse ;  /* 0x000000bc1dac7223 */ /* 0x180fe200000108c7 */
[----:B------:R-:W-:Y:S01]  /*18b80*/  MUFU.EX2 R181, R181 ;  /* 0x000000b500b57308 */ /* 0x000fe20000000800 */
[-CC-:B------:R-:W-:Y:S01]  /*18b90*/  FFMA.FTZ R177, R24, R188.reuse, -R199.reuse ;  /* 0x000000bc18b17223 */ /* 0x180fe200000108c7 */
[----:B------:R-:W-:Y:S01]  /*18ba0*/  FSEL R191, R191, RZ, P2 ;  /* 0x000000ffbfbf7208 */ /* 0x000fe20001000000 */
[----:B------:R-:W-:-:S02]  /*18bb0*/  FFMA.FTZ R166, R25, R188, -R199 ;  /* 0x000000bc19a67223 */ /* 0x000fc400000108c7 */
[-C--:B------:R-:W-:Y:S02]  /*18bc0*/  FFMA.FTZ R17, R20, R188.reuse, -R199 ;  /* 0x000000bc14117223 */ /* 0x080fe400000108c7 */
[-CC-:B------:R-:W-:Y:S01]  /*18bd0*/  FFMA.FTZ R178, R34, R188.reuse, -R191.reuse ;  /* 0x000000bc22b27223 */ /* 0x180fe200000108bf */
[----:B------:R-:W2:Y:S01]  /*18be0*/  MUFU.EX2 R176, R176 ;  /* 0x000000b000b07308 */ /* 0x000ea20000000800 */
[-CC-:B------:R-:W-:Y:S02]  /*18bf0*/  FFMA.FTZ R185, R35, R188.reuse, -R191.reuse ;  /* 0x000000bc23b97223 */ /* 0x180fe400000108bf */
[-CC-:B------:R-:W-:Y:S02]  /*18c00*/  FFMA.FTZ R183, R30, R188.reuse, -R191.reuse ;  /* 0x000000bc1eb77223 */ /* 0x180fe400000108bf */
[-CC-:B------:R-:W-:Y:S02]  /*18c10*/  FFMA.FTZ R174, R31, R188.reuse, -R191.reuse ;  /* 0x000000bc1fae7223 */ /* 0x180fe400000108bf */
[-CC-:B------:R-:W-:Y:S01]  /*18c20*/  FFMA.FTZ R175, R26, R188.reuse, -R191.reuse ;  /* 0x000000bc1aaf7223 */ /* 0x180fe200000108bf */
[----:B------:R-:W-:Y:S01]  /*18c30*/  MUFU.EX2 R179, R179 ;  /* 0x000000b300b37308 */ /* 0x000fe20000000800 */
[-C--:B------:R-:W-:Y:S01]  /*18c40*/  FFMA.FTZ R16, R27, R188.reuse, -R191 ;  /* 0x000000bc1b107223 */ /* 0x080fe200000108bf */
[----:B------:R-:W-:Y:S01]  /*18c50*/  LDSM.16.MT88.4 R28, [R223+0x10800] ;  /* 0x01080000df1c783b */ /* 0x000fe20000004200 */
[----:B------:R-:W-:-:S02]  /*18c60*/  FFMA.FTZ R2, R21, R188, -R199 ;  /* 0x000000bc15027223 */ /* 0x000fc400000108c7 */
[-CC-:B------:R-:W-:Y:S01]  /*18c70*/  FFMA.FTZ R173, R33, R188.reuse, -R191.reuse ;  /* 0x000000bc21ad7223 */ /* 0x180fe200000108bf */
[----:B------:R-:W3:Y:S01]  /*18c80*/  LDSM.16.MT88.4 R24, [R221+0x10800] ;  /* 0x01080000dd18783b */ /* 0x000ee20000004200 */
[-C--:B------:R-:W-:Y:S01]  /*18c90*/  FFMA.FTZ R0, R32, R188.reuse, -R191 ;  /* 0x000000bc20007223 */ /* 0x080fe200000108bf */
[----:B------:R-:W4:Y:S01]  /*18ca0*/  MUFU.EX2 R172, R172 ;  /* 0x000000ac00ac7308 */ /* 0x000f220000000800 */
[----:B--2---:R-:W-:Y:S01]  /*18cb0*/  F2FP.PACK_AB R128, R176, R181 ;  /* 0x000000b5b080723e */ /* 0x004fe200000000ff */
[----:B------:R-:W2:Y:S01]  /*18cc0*/  LDSM.16.MT88.4 R20, [R220+0x10800] ;  /* 0x01080000dc14783b */ /* 0x000ea20000004200 */
[-CC-:B------:R-:W-:Y:S02]  /*18cd0*/  FFMA.FTZ R180, R180, R188.reuse, -R199.reuse ;  /* 0x000000bcb4b47223 */ /* 0x180fe400000108c7 */
[-CC-:B------:R-:W-:Y:S01]  /*18ce0*/  FFMA.FTZ R187, R187, R188.reuse, -R199.reuse ;  /* 0x000000bcbbbb7223 */ /* 0x180fe200000108c7 */
[----:B------:R-:W-:Y:S01]  /*18cf0*/  LDSM.16.MT88.4 R32, [R221+0x12800] ;  /* 0x01280000dd20783b */ /* 0x000fe20000004200 */
[-CC-:B------:R-:W-:Y:S01]  /*18d00*/  FFMA.FTZ R182, R182, R188.reuse, -R199.reuse ;  /* 0x000000bcb6b67223 */ /* 0x180fe200000108c7 */
[----:B------:R-:W-:Y:S01]  /*18d10*/  MUFU.EX2 R178, R178 ;  /* 0x000000b200b27308 */ /* 0x000fe20000000800 */
[----:B------:R-:W-:-:S02]  /*18d20*/  FFMA.FTZ R189, R189, R188, -R199 ;  /* 0x000000bcbdbd7223 */ /* 0x000fc400000108c7 */
[-CC-:B------:R-:W-:Y:S02]  /*18d30*/  FFMA.FTZ R192, R192, R188.reuse, -R191.reuse ;  /* 0x000000bcc0c07223 */ /* 0x180fe400000108bf */
[-CC-:B------:R-:W-:Y:S02]  /*18d40*/  FFMA.FTZ R195, R195, R188.reuse, -R191.reuse ;  /* 0x000000bcc3c37223 */ /* 0x180fe400000108bf */
[-CC-:B------:R-:W-:Y:S01]  /*18d50*/  FFMA.FTZ R193, R193, R188.reuse, -R191.reuse ;  /* 0x000000bcc1c17223 */ /* 0x180fe200000108bf */
[----:B------:R-:W5:Y:S01]  /*18d60*/  MUFU.EX2 R185, R185 ;  /* 0x000000b900b97308 */ /* 0x000f620000000800 */
[----:B----4-:R-:W-:Y:S01]  /*18d70*/  F2FP.PACK_AB R130, R172, R179 ;  /* 0x000000b3ac82723e */ /* 0x010fe200000000ff */
[-C--:B------:R-:W-:Y:S02]  /*18d80*/  FFMA.FTZ R190, R190, R188.reuse, -R191 ;  /* 0x000000bcbebe7223 */ /* 0x080fe400000108bf */
[-C--:B------:R-:W-:Y:S02]  /*18d90*/  FFMA.FTZ R251, R197, R188.reuse, -R199 ;  /* 0x000000bcc5fb7223 */ /* 0x080fe400000108c7 */
[----:B------:R-:W-:-:S02]  /*18da0*/  FFMA.FTZ R194, R194, R188, -R191 ;  /* 0x000000bcc2c27223 */ /* 0x000fc400000108bf */
[----:B------:R-:W-:Y:S01]  /*18db0*/  MUFU.EX2 R183, R183 ;  /* 0x000000b700b77308 */ /* 0x000fe20000000800 */
[-CC-:B------:R-:W-:Y:S02]  /*18dc0*/  FFMA.FTZ R186, R186, R188.reuse, -R191.reuse ;  /* 0x000000bcbaba7223 */ /* 0x180fe400000108bf */
[----:B------:R-:W-:Y:S02]  /*18dd0*/  FFMA.FTZ R249, R184, R188, -R191 ;  /* 0x000000bcb8f97223 */ /* 0x000fe400000108bf */
[----:B------:R-:W-:-:S03]  /*18de0*/  FADD.FTZ R176, R181, R176 ;  /* 0x000000b0b5b07221 */ /* 0x000fc60000010000 */
[----:B------:R-:W4:Y:S01]  /*18df0*/  MUFU.EX2 R174, R174 ;  /* 0x000000ae00ae7308 */ /* 0x000f220000000800 */
[----:B-----5:R-:W-:Y:S01]  /*18e00*/  F2FP.PACK_AB R129, R185, R178 ;  /* 0x000000b2b981723e */ /* 0x020fe200000000ff */
[----:B------:R-:W-:Y:S02]  /*18e10*/  FADD.FTZ R178, R178, R185 ;  /* 0x000000b9b2b27221 */ /* 0x000fe40000010000 */
[----:B------:R-:W-:-:S04]  /*18e20*/  FADD.FTZ R179, R179, R176 ;  /* 0x000000b0b3b37221 */ /* 0x000fc80000010000 */
[----:B------:R-:W-:Y:S01]  /*18e30*/  MUFU.EX2 R177, R177 ;  /* 0x000000b100b17308 */ /* 0x000fe20000000800 */
[----:B------:R-:W-:Y:S01]  /*18e40*/  FADD.FTZ R172, R172, R179 ;  /* 0x000000b3acac7221 */ /* 0x000fe20000010000 */
[----:B----4-:R-:W-:-:S06]  /*18e50*/  F2FP.PACK_AB R131, R174, R183 ;  /* 0x000000b7ae83723e */ /* 0x010fcc00000000ff */
        /* <DEDUP_REMOVED lines=38> */
[----:B------:R-:W-:Y:S06]  /*190c0*/  MUFU.EX2 R249, R249 ;  /* 0x000000f900f97308 */ /* 0x000fec0000000800 */
        /* <DEDUP_REMOVED lines=116> */
[C---:B------:R-:W-:Y:S07]  /*19810*/  HMMA.16816.F32 R136, R4.reuse, R32, R136 ;  /* 0x000000200488723c */ /* 0x040fee0000001888 */
[-CC-:B------:R-:W-:Y:S01]  /*19820*/  FFMA.FTZ R32, R201, R188.reuse, -R199.reuse ;  /* 0x000000bcc9207223 */ /* 0x180fe200000108c7 */
[----:B-1----:R-:W-:Y:S01]  /*19830*/  HMMA.16816.F32 R124, R4, R8, R124 ;  /* 0x00000008047c723c */ /* 0x002fe2000000187c */
[----:B------:R-:W-:-:S04]  /*19840*/  FFMA.FTZ R33, R200, R188, -R199 ;  /* 0x000000bcc8217223 */ /* 0x000fc800000108c7 */
[----:B------:R-:W-:Y:S03]  /*19850*/  MUFU.EX2 R32, R32 ;  /* 0x0000002000207308 */ /* 0x000fe60000000800 */
[C---:B------:R-:W-:Y:S01]  /*19860*/  HMMA.16816.F32 R128, R4.reuse, R10, R128 ;  /* 0x0000000a0480723c */ /* 0x040fe20000001880 */
[----:B------:R-:W1:Y:S04]  /*19870*/  LDSM.16.MT88.4 R8, [R223+0x13800] ;  /* 0x01380000df08783b */ /* 0x000e680000004200 */
[----:B------:R-:W4:Y:S03]  /*19880*/  MUFU.EX2 R33, R33 ;  /* 0x0000002100217308 */ /* 0x000f260000000800 */
[C---:B------:R-:W-:Y:S07]  /*19890*/  HMMA.16816.F32 R132, R4.reuse, R34, R132 ;  /* 0x000000220484723c */ /* 0x040fee0000001884 */
[-C--:B------:R-:W-:Y:S01]  /*198a0*/  FFMA.FTZ R34, R198, R188.reuse, -R199 ;  /* 0x000000bcc6227223 */ /* 0x080fe200000108c7 */
[----:B------:R-:W-:Y:S01]  /*198b0*/  HMMA.16816.F32 R36, R4, R28, R36 ;  /* 0x0000001c0424723c */ /* 0x000fe20000001824 */
[----:B------:R-:W-:-:S04]  /*198c0*/  FFMA.FTZ R35, R196, R188, -R191 ;  /* 0x000000bcc4237223 */ /* 0x000fc800000108bf */
[----:B------:R-:W-:Y:S03]  /*198d0*/  MUFU.EX2 R34, R34 ;  /* 0x0000002200227308 */ /* 0x000fe60000000800 */
[C---:B------:R-:W-:Y:S01]  /*198e0*/  HMMA.16816.F32 R40, R4.reuse, R30, R40 ;  /* 0x0000001e0428723c */ /* 0x040fe20000001828 */
[----:B------:R-:W5:Y:S04]  /*198f0*/  LDSM.16.MT88.4 R28, [R223+0x11800] ;  /* 0x01180000df1c783b */ /* 0x000f680000004200 */
[----:B------:R-:W1:Y:S03]  /*19900*/  MUFU.EX2 R35, R35 ;  /* 0x0000002300237308 */ /* 0x000e660000000800 */
[C---:B------:R-:W-:Y:S08]  /*19910*/  HMMA.16816.F32 R100, R4.reuse, R24, R100 ;  /* 0x000000180464723c */ /* 0x040ff00000001864 */
[C---:B------:R-:W-:Y:S01]  /*19920*/  HMMA.16816.F32 R104, R4.reuse, R26, R104 ;  /* 0x0000001a0468723c */ /* 0x040fe20000001868 */
[----:B------:R-:W1:Y:S07]  /*19930*/  LDSM.16.MT88.4 R24, [R221+0x11800] ;  /* 0x01180000dd18783b */ /* 0x000e6e0000004200 */
[C---:B--2---:R-:W-:Y:S08]  /*19940*/  HMMA.16816.F32 R108, R4.reuse, R20, R108 ;  /* 0x00000014046c723c */ /* 0x044ff0000000186c */
[C---:B------:R-:W-:Y:S01]  /*19950*/  HMMA.16816.F32 R112, R4.reuse, R22, R112 ;  /* 0x000000160470723c */ /* 0x040fe20000001870 */
[----:B------:R-:W2:Y:S07]  /*19960*/  LDSM.16.MT88.4 R20, [R220+0x11800] ;  /* 0x01180000dc14783b */ /* 0x000eae0000004200 */
[C---:B---3--:R-:W-:Y:S08]  /*19970*/  HMMA.16816.F32 R116, R4.reuse, R12, R116 ;  /* 0x0000000c0474723c */ /* 0x048ff00000001874 */
[----:B------:R-:W-:Y:S01]  /*19980*/  HMMA.16816.F32 R120, R4, R14, R120 ;  /* 0x0000000e0478723c */ /* 0x000fe20000001878 */
[----:B------:R-:W3:Y:S06]  /*19990*/  LDSM.16.MT88.4 R12, [R219+0x11800] ;  /* 0x01180000db0c783b */ /* 0x000eec0000004200 */
[----:B----4-:R-:W-:Y:S01]  /*199a0*/  F2FP.PACK_AB R4, R33, R32 ;  /* 0x000000202104723e */ /* 0x010fe200000000ff */
[----:B------:R-:W-:Y:S01]  /*199b0*/  FADD.FTZ R32, R32, R189 ;  /* 0x000000bd20207221 */ /* 0x000fe20000010000 */
[C---:B-1----:R-:W-:Y:S01]  /*199c0*/  F2FP.PACK_AB R5, R194.reuse, R35 ;  /* 0x00000023c205723e */ /* 0x042fe200000000ff */
[----:B------:R-:W-:Y:S01]  /*199d0*/  FADD.FTZ R35, R35, R190 ;  /* 0x000000be23237221 */ /* 0x000fe20000010000 */
[----:B------:R-:W-:Y:S01]  /*199e0*/  F2FP.PACK_AB R6, R251, R34 ;  /* 0x00000022fb06723e */ /* 0x000fe200000000ff */
[----:B------:R-:W-:Y:S01]  /*199f0*/  FADD.FTZ R33, R33, R32 ;  /* 0x0000002021217221 */ /* 0x000fe20000010000 */
[----:B------:R-:W-:Y:S01]  /*19a00*/  F2FP.PACK_AB R7, R249, R186 ;  /* 0x000000baf907723e */ /* 0x000fe200000000ff */
[----:B------:R-:W-:-:S02]  /*19a10*/  FADD.FTZ R35, R194, R35 ;  /* 0x00000023c2237221 */ /* 0x000fc40000010000 */
[----:B------:R-:W-:Y:S02]  /*19a20*/  FADD.FTZ R34, R34, R33 ;  /* 0x0000002122227221 */ /* 0x000fe40000010000 */
[----:B------:R-:W-:Y:S02]  /*19a30*/  FADD.FTZ R186, R186, R35 ;  /* 0x00000023baba7221 */ /* 0x000fe40000010000 */
[----:B------:R-:W-:Y:S01]  /*19a40*/  HMMA.16816.F32 R36, R4, R8, R36 ;  /* 0x000000080424723c */ /* 0x000fe20000001824 */
[----:B------:R-:W-:Y:S02]  /*19a50*/  FADD.FTZ R251, R251, R34 ;  /* 0x00000022fbfb7221 */ /* 0x000fe40000010000 */
[----:B------:R-:W-:-:S05]  /*19a60*/  FADD.FTZ R249, R249, R186 ;  /* 0x000000baf9f97221 */ /* 0x000fca0000010000 */
[C---:B------:R-:W-:Y:S01]  /*19a70*/  HMMA.16816.F32 R40, R4.reuse, R10, R40 ;  /* 0x0000000a0428723c */ /* 0x040fe20000001828 */
[----:B------:R-:W1:Y:S07]  /*19a80*/  LDSM.16.MT88.4 R8, [R223+0x15800] ;  /* 0x01580000df08783b */ /* 0x000e6e0000004200 */
[C---:B-----5:R-:W-:Y:S08]  /*19a90*/  HMMA.16816.F32 R160, R4.reuse, R28, R160 ;  /* 0x0000001c04a0723c */ /* 0x060ff000000018a0 */
        /* <DEDUP_REMOVED lines=30> */
[C---:B------:R-:W-:Y:S08]  /*19c80*/  HMMA.16816.F32 R88, R4.reuse, R30, R88 ;  /* 0x0000001e0458723c */ /* 0x040ff00000001858 */
[C---:B-----5:R-:W-:Y:S08]  /*19c90*/  HMMA.16816.F32 R92, R4.reuse, R24, R92 ;  /* 0x00000018045c723c */ /* 0x060ff0000000185c */
[C---:B------:R-:W-:Y:S08]  /*19ca0*/  HMMA.16816.F32 R96, R4.reuse, R26, R96 ;  /* 0x0000001a0460723c */ /* 0x040ff00000001860 */
[C---:B--2---:R-:W-:Y:S08]  /*19cb0*/  HMMA.16816.F32 R108, R4.reuse, R20, R108 ;  /* 0x00000014046c723c */ /* 0x044ff0000000186c */
[C---:B------:R-:W-:Y:S08]  /*19cc0*/  HMMA.16816.F32 R112, R4.reuse, R22, R112 ;  /* 0x000000160470723c */ /* 0x040ff00000001870 */
[C---:B---3--:R-:W-:Y:S08]  /*19cd0*/  HMMA.16816.F32 R116, R4.reuse, R12, R116 ;  /* 0x0000000c0474723c */ /* 0x048ff00000001874 */
        /* <DEDUP_REMOVED lines=50> */
[----:B------:R-:W-:Y:S01]  /*1a000*/  @!P1 IMAD.MOV R7, RZ, RZ, -R7 ;  /* 0x000000ffff079224 */ /* 0x000fe200078e0a07 */
[----:B------:R-:W-:-:S04]  /*1a010*/  @!P3 IADD3 R8, -R8, RZ, RZ ;  /* 0x000000ff0808b210 */ /* 0x000fc80007ffe1ff */
[C---:B------:R-:W-:Y:S02]  /*1a020*/  SEL R2, R0.reuse, R7, !P2 ;  /* 0x0000000700027207 */ /* 0x040fe40005000000 */
[----:B------:R-:W-:-:S03]  /*1a030*/  SEL R7, R0, R8, !P2 ;  /* 0x0000000800077207 */ /* 0x000fc60005000000 */
[----:B------:R-:W-:-:S04]  /*1a040*/  IMAD.WIDE R16, R2, 0x4, R240 ;  /* 0x0000000402107825 */ /* 0x000fc800078e02f0 */
[C---:B------:R-:W-:Y:S01]  /*1a050*/  IMAD.WIDE R14, R7.reuse, 0x4, R240 ;  /* 0x00000004070e7825 */ /* 0x040fe200078e02f0 */
[----:B------:R-:W4:Y:S04]  /*1a060*/  LD.E R0, [R16.64] ;  /* 0x0000000410007980 */ /* 0x000f28000c101900 */
[----:B------:R-:W4:Y:S01]  /*1a070*/  LD.E R5, [R14.64] ;  /* 0x000000040e057980 */ /* 0x000f22000c101900 */
[----:B------:R-:W-:-:S04]  /*1a080*/  IMAD.IADD R2, R7, 0x1, -R2 ;  /* 0x0000000107027824 */ /* 0x000fc800078e0a02 */
[----:B------:R-:W-:-:S05]  /*1a090*/  IMAD R9, R9, R2, -0x40 ;  /* 0xffffffc009097424 */ /* 0x000fca00078e0202 */
[----:B------:R-:W-:Y:S01]  /*1a0a0*/  SHF.R.S32.HI R7, RZ, 0x1f, R9 ;  /* 0x0000001fff077819 */ /* 0x000fe20000011409 */
[-C--:B---3--:R-:W-:Y:S02]  /*1a0b0*/  IMAD R2, R11, R9.reuse, RZ ;  /* 0x000000090b027224 */ /* 0x088fe400078e02ff */
[----:B------:R-:W-:-:S04]  /*1a0c0*/  IMAD.WIDE.U32 R8, R10, R9, RZ ;  /* 0x000000090a087225 */ /* 0x000fc800078e00ff */
[----:B------:R-:W-:-:S05]  /*1a0d0*/  IMAD R2, R10, R7, R2 ;  /* 0x000000070a027224 */ /* 0x000fca00078e0202 */
[----:B------:R-:W-:Y:S01]  /*1a0e0*/  IADD3 R9, R9, R2, RZ ;  /* 0x0000000209097210 */ /* 0x000fe20007ffe0ff */
[----:B----4-:R-:W-:-:S04]  /*1a0f0*/  IMAD.IADD R5, R0, 0x1, -R5 ;  /* 0x0000000100057824 */ /* 0x010fc800078e0a05 */
[----:B--2---:R-:W-:Y:S01]  /*1a100*/  IMAD R7, R13, R5, RZ ;  /* 0x000000050d077224 */ /* 0x004fe200078e02ff */
[----:B------:R-:W-:Y:S01]  /*1a110*/  SHF.R.S32.HI R0, RZ, 0x1f, R5 ;  /* 0x0000001fff007819 */ /* 0x000fe20000011405 */
[----:B------:R-:W-:-:S04]  /*1a120*/  IMAD.WIDE.U32 R4, R5, R12, R8 ;  /* 0x0000000c05047225 */ /* 0x000fc800078e0008 */
[----:B------:R-:W-:-:S04]  /*1a130*/  IMAD R0, R12, R0, R7 ;  /* 0x000000000c007224 */ /* 0x000fc800078e0207 */
[----:B------:R-:W-:Y:S01]  /*1a140*/  IMAD.IADD R5, R5, 0x1, R0 ;  /* 0x0000000105057824 */ /* 0x000fe200078e0200 */
[----:B------:R-:W-:Y:S05]  /*1a150*/  BRA `(.L_x_7820) ;  /* 0x0000004000007947 */ /* 0x000fea0003800000 */
.L_x_7819:
[----:B------:R-:W-:Y:S02]  /*1a160*/  ULDC.64 UR4, c[0x0][0x118] ;  /* 0x0000460000047ab9 */ /* 0x000fe40000000a00 */
[----:B------:R-:W2:Y:S02]  /*1a170*/  LD.E R4, [R18.64+0x40] ;  /* 0x0000400412047980 */ /* 0x000ea4000c101900 */
[----:B--2---:R-:W-:-:S04]  /*1a180*/  LEA R4, -R4, RZ, 0x6 ;  /* 0x000000ff04047211 */ /* 0x004fc800078e31ff */
[----:B------:R-:W-:Y:S02]  /*1a190*/  SHF.R.S32.HI R5, RZ, 0x1f, R4 ;  /* 0x0000001fff057819 */ /* 0x000fe40000011404 */
.L_x_7820:
[----:B------:R-:W-:Y:S05]  /*1a1a0*/  BSYNC B0 ;  /* 0x0000000000007941 */ /* 0x000fea0003800000 */
.L_x_7818:
[----:B------:R-:W-:Y:S01]  /*1a1b0*/  IMAD.SHL.U32 R0, R170, 0x20, RZ ;  /* 0x00000020aa007824 */ /* 0x000fe200078e00ff */
[----:B------:R-:W-:Y:S01]  /*1a1c0*/  LEA R242, P2, R4, R242, 0x1 ;  /* 0x000000f204f27211 */ /* 0x000fe200078408ff */
[----:B------:R-:W-:Y:S01]  /*1a1d0*/  ULDC.64 UR4, c[0x0][0x118] ;  /* 0x0000460000047ab9 */ /* 0x000fe20000000a00 */
[----:B------:R-:W-:Y:S01]  /*1a1e0*/  SHF.L.U64.HI R2, R170, 0x5, R171 ;  /* 0x00000005aa027819 */ /* 0x000fe200000102ab */
[----:B------:R-:W-:Y:S01]  /*1a1f0*/  BSSY B1, `(.L_x_7821) ;  /* 0x00001c9000017945 */ /* 0x000fe20003800000 */
[----:B------:R-:W-:Y:S02]  /*1a200*/  IADD3 R6, P1, R0, R242, RZ ;  /* 0x000000f200067210 */ /* 0x000fe40007f3e0ff */
[----:B------:R-:W-:Y:S02]  /*1a210*/  LEA.HI.X R243, R4, R243, R5, 0x1, P2 ;  /* 0x000000f304f37211 */ /* 0x000fe400010f0c05 */
[----:B------:R-:W-:-:S03]  /*1a220*/  IADD3 R8, P2, R0, R6, RZ ;  /* 0x0000000600087210 */ /* 0x000fc60007f5e0ff */
[----:B------:R-:W-:Y:S01]  /*1a230*/  IMAD.X R7, R2, 0x1, R243, P1 ;  /* 0x0000000102077824 */ /* 0x000fe200008e06f3 */
        /* <DEDUP_REMOVED lines=25> */
[----:B--2---:R-:W3:Y:S04]  /*1a3d0*/  LDSM.16.M88.4 R4, [R228+0x9000] ;  /* 0x00900000e404783b */ /* 0x004ee80000000200 */
[----:B------:R-:W2:Y:S04]  /*1a3e0*/  LDSM.16.M88.4 R180, [R228+0x9800] ;  /* 0x00980000e4b4783b */ /* 0x000ea80000000200 */
[----:B------:R-:W-:Y:S04]  /*1a3f0*/  LDSM.16.M88.4 R176, [R227] ;  /* 0x00000000e3b0783b */ /* 0x000fe80000000200 */
[----:B------:R-:W1:Y:S04]  /*1a400*/  LDSM.16.M88.4 R172, [R226] ;  /* 0x00000000e2ac783b */ /* 0x000e680000000200 */
[----:B------:R-:W1:Y:S04]  /*1a410*/  LDSM.16.M88.4 R32, [R218] ;  /* 0x00000000da20783b */ /* 0x000e680000000200 */
[----:B------:R-:W1:Y:S04]  /*1a420*/  LDSM.16.M88.4 R196, [R217] ;  /* 0x00000000d9c4783b */ /* 0x000e680000000200 */
[----:B------:R-:W1:Y:S04]  /*1a430*/  LDSM.16.M88.4 R184, [R216] ;  /* 0x00000000d8b8783b */ /* 0x000e680000000200 */
[----:B------:R-:W-:Y:S01]  /*1a440*/  LDSM.16.M88.4 R200, [R222+0x9000] ;  /* 0x00900000dec8783b */ /* 0x000fe20000000200 */
[C---:B----4-:R-:W-:Y:S03]  /*1a450*/  HMMA.16816.F32 R28, R188.reuse, R24, RZ ;  /* 0x00000018bc1c723c */ /* 0x050fe600000018ff */
[----:B------:R-:W4:Y:S04]  /*1a460*/  S2R R0, SR_TID.X ;  /* 0x0000000000007919 */ /* 0x000f280000002100 */
[----:B------:R-:W0:Y:S01]  /*1a470*/  LDGDEPBAR ;  /* 0x00000000000079af */ /* 0x000e220000000000 */
[C---:B-----5:R-:W-:Y:S08]  /*1a480*/  HMMA.16816.F32 R20, R188.reuse, R12, RZ ;  /* 0x0000000cbc14723c */ /* 0x060ff000000018ff */
[C---:B------:R-:W-:Y:S08]  /*1a490*/  HMMA.16816.F32 R24, R188.reuse, R26, RZ ;  /* 0x0000001abc18723c */ /* 0x040ff000000018ff */
[----:B------:R-:W-:Y:S01]  /*1a4a0*/  HMMA.16816.F32 R12, R188, R14, RZ ;  /* 0x0000000ebc0c723c */ /* 0x000fe200000018ff */
[----:B----4-:R-:W-:-:S05]  /*1a4b0*/  IMAD.SHL.U32 R0, R0, 0x2, RZ ;  /* 0x0000000200007824 */ /* 0x010fca00078e00ff */
[----:B------:R-:W-:Y:S02]  /*1a4c0*/  LOP3.LUT R0, R0, 0x6, RZ, 0xc0, !PT ;  /* 0x0000000600007812 */ /* 0x000fe400078ec0ff */
[----:B---3--:R-:W-:Y:S03]  /*1a4d0*/  HMMA.16816.F32 R8, R188, R4, RZ ;  /* 0x00000004bc08723c */ /* 0x008fe600000018ff */
[----:B------:R-:W-:-:S05]  /*1a4e0*/  IMAD R17, R247, 0x40, R0 ;  /* 0x00000040f7117824 */ /* 0x000fca00078e0200 */
[C---:B------:R-:W-:Y:S01]  /*1a4f0*/  HMMA.16816.F32 R4, R188.reuse, R6, RZ ;  /* 0x00000006bc04723c */ /* 0x040fe200000018ff */
[C---:B------:R-:W-:Y:S02]  /*1a500*/  ISETP.GE.AND P5, PT, R17.reuse, R246, PT ;  /* 0x000000f61100720c */ /* 0x040fe40003fa6270 */
[C---:B------:R-:W-:Y:S02]  /*1a510*/  ISETP.GE.AND P2, PT, R17.reuse, R238, PT ;  /* 0x000000ee1100720c */ /* 0x040fe40003f46270 */
[C---:B------:R-:W-:Y:S02]  /*1a520*/  ISETP.GE.OR P5, PT, R17.reuse, R244, !P5 ;  /* 0x000000f41100720c */ /* 0x040fe40006fa6670 */
[C---:B------:R-:W-:Y:S01]  /*1a530*/  ISETP.GE.OR P2, PT, R17.reuse, R248, !P2 ;  /* 0x000000f81100720c */ /* 0x040fe20005746670 */
[----:B--2---:R-:W-:Y:S01]  /*1a540*/  HMMA.16816.F32 R192, R188, R180, RZ ;  /* 0x000000b4bcc0723c */ /* 0x004fe200000018ff */
[----:B------:R-:W-:-:S07]  /*1a550*/  IADD3 R165, R17, 0x9, RZ ;  /* 0x0000000911a57810 */ /* 0x000fce0007ffe0ff */
[----:B------:R-:W-:Y:S01]  /*1a560*/  HMMA.16816.F32 R188, R188, R182, RZ ;  /* 0x000000b6bcbc723c */ /* 0x000fe200000018ff */
[----:B------:R-:W-:Y:S07]  /*1a570*/  LDSM.16.M88.4 R180, [R225] ;  /* 0x00000000e1b4783b */ /* 0x000fee0000000200 */
        /* <DEDUP_REMOVED lines=37> */
[----:B------:R-:W-:Y:S04]  /*1a7d0*/  LDSM.16.M88.4 R184, [R212] ;  /* 0x00000000d4b8783b */ /* 0x000fe80000000200 */
[----:B------:R-:W-:Y:S03]  /*1a7e0*/  LDSM.16.M88.4 R200, [R209] ;  /* 0x00000000d1c8783b */ /* 0x000fe60000000200 */
[C---:B---3--:R-:W-:Y:S08]  /*1a7f0*/  HMMA.16816.F32 R28, R180.reuse, R176, R28 ;  /* 0x000000b0b41c723c */ /* 0x048ff0000000181c */
[C---:B------:R-:W-:Y:S01]  /*1a800*/  HMMA.16816.F32 R24, R180.reuse, R178, R24 ;  /* 0x000000b2b418723c */ /* 0x040fe20000001818 */
[----:B------:R-:W3:Y:S07]  /*1a810*/  LDSM.16.M88.4 R176, [R227+0x2000] ;  /* 0x00200000e3b0783b */ /* 0x000eee0000000200 */
[C---:B-1----:R-:W-:Y:S08]  /*1a820*/  HMMA.16816.F32 R20, R180.reuse, R172, R20 ;  /* 0x000000acb414723c */ /* 0x042ff00000001814 */
[C---:B------:R-:W-:Y:S01]  /*1a830*/  HMMA.16816.F32 R12, R180.reuse, R174, R12 ;  /* 0x000000aeb40c723c */ /* 0x040fe2000000180c */
[----:B------:R-:W1:Y:S07]  /*1a840*/  LDSM.16.M88.4 R172, [R214] ;  /* 0x00000000d6ac783b */ /* 0x000e6e0000000200 */
[C---:B--2---:R-:W-:Y:S08]  /*1a850*/  HMMA.16816.F32 R8, R180.reuse, R32, R8 ;  /* 0x00000020b408723c */ /* 0x044ff00000001808 */
[C---:B------:R-:W-:Y:S01]  /*1a860*/  HMMA.16816.F32 R4, R180.reuse, R34, R4 ;  /* 0x00000022b404723c */ /* 0x040fe20000001804 */
[----:B------:R-:W2:Y:S07]  /*1a870*/  LDSM.16.M88.4 R32, [R213] ;  /* 0x00000000d520783b */ /* 0x000eae0000000200 */
[C---:B------:R-:W-:Y:S08]  /*1a880*/  HMMA.16816.F32 R192, R180.reuse, R196, R192 ;  /* 0x000000c4b4c0723c */ /* 0x040ff000000018c0 */
[----:B------:R-:W-:Y:S01]  /*1a890*/  HMMA.16816.F32 R188, R180, R198, R188 ;  /* 0x000000c6b4bc723c */ /* 0x000fe200000018bc */
[----:B------:R-:W4:Y:S04]  /*1a8a0*/  LDSM.16.M88.4 R180, [R211] ;  /* 0x00000000d3b4783b */ /* 0x000f280000000200 */
[----:B------:R-:W-:Y:S03]  /*1a8b0*/  LDSM.16.M88.4 R196, [R222+0xa800] ;  /* 0x00a80000dec4783b */ /* 0x000fe60000000200 */
[C---:B---3--:R-:W-:Y:S08]  /*1a8c0*/  HMMA.16816.F32 R8, R176.reuse, R184, R8 ;  /* 0x000000b8b008723c */ /* 0x048ff00000001808 */
[C---:B-1----:R-:W-:Y:S08]  /*1a8d0*/  HMMA.16816.F32 R28, R176.reuse, R172, R28 ;  /* 0x000000acb01c723c */ /* 0x042ff0000000181c */
[C---:B------:R-:W-:Y:S01]  /*1a8e0*/  HMMA.16816.F32 R24, R176.reuse, R174, R24 ;  /* 0x000000aeb018723c */ /* 0x040fe20000001818 */
[----:B------:R-:W1:Y:S07]  /*1a8f0*/  LDSM.16.M88.4 R172, [R225+0x2000] ;  /* 0x00200000e1ac783b */ /* 0x000e6e0000000200 */
[C---:B--2---:R-:W-:Y:S08]  /*1a900*/  HMMA.16816.F32 R20, R176.reuse, R32, R20 ;  /* 0x00000020b014723c */ /* 0x044ff00000001814 */
[C---:B------:R-:W-:Y:S01]  /*1a910*/  HMMA.16816.F32 R12, R176.reuse, R34, R12 ;  /* 0x00000022b00c723c */ /* 0x040fe2000000180c */
[----:B------:R-:W2:Y:S07]  /*1a920*/  LDSM.16.M88.4 R32, [R222+0xa000] ;  /* 0x00a00000de20783b */ /* 0x000eae0000000200 */
[C---:B------:R-:W-:Y:S01]  /*1a930*/  HMMA.16816.F32 R4, R176.reuse, R186, R4 ;  /* 0x000000bab004723c */ /* 0x040fe20000001804 */
[----:B------:R-:W3:Y:S07]  /*1a940*/  LDSM.16.M88.4 R184, [R222+0xb000] ;  /* 0x00b00000deb8783b */ /* 0x000eee0000000200 */
[C---:B----4-:R-:W-:Y:S08]  /*1a950*/  HMMA.16816.F32 R192, R176.reuse, R180, R192 ;  /* 0x000000b4b0c0723c */ /* 0x050ff000000018c0 */
        /* <DEDUP_REMOVED lines=14> */
[----:B------:R-:W4:Y:S04]  /*1aa40*/  LDSM.16.M88.4 R180, [R215+0x3800] ;  /* 0x00380000d7b4783b */ /* 0x000f280000000200 */
[----:B------:R-:W-:Y:S03]  /*1aa50*/  LDSM.16.M88.4 R172, [R229+0x4000] ;  /* 0x00400000e5ac783b */ /* 0x000fe60000000200 */
[C---:B-1----:R-:W-:Y:S08]  /*1aa60*/  HMMA.16816.F32 R20, R176.reuse, R196, R20 ;  /* 0x000000c4b014723c */ /* 0x042ff00000001814 */
[C---:B--2---:R-:W-:Y:S08]  /*1aa70*/  HMMA.16816.F32 R28, R176.reuse, R32, R28 ;  /* 0x00000020b01c723c */ /* 0x044ff0000000181c */
[C---:B------:R-:W-:Y:S01]  /*1aa80*/  HMMA.16816.F32 R24, R176.reuse, R34, R24 ;  /* 0x00000022b018723c */ /* 0x040fe20000001818 */
[----:B------:R-:W1:Y:S07]  /*1aa90*/  LDSM.16.M88.4 R32, [R228+0xc000] ;  /* 0x00c00000e420783b */ /* 0x000e6e0000000200 */
        /* <DEDUP_REMOVED lines=51> */
[C---:B----4-:R-:W-:Y:S08]  /*1add0*/  HMMA.16816.F32 R20, R200.reuse, R172, R20 ;  /* 0x000000acc814723c */ /* 0x050ff00000001814 */
[C---:B------:R-:W-:Y:S01]  /*1ade0*/  HMMA.16816.F32 R12, R200.reuse, R174, R12 ;  /* 0x000000aec80c723c */ /* 0x040fe2000000180c */
[----:B------:R-:W4:Y:S07]  /*1adf0*/  LDSM.16.M88.4 R172, [R228+0xf000] ;  /* 0x00f00000e4ac783b */ /* 0x000f2e0000000200 */
[C---:B-1----:R-:W-:Y:S08]  /*1ae00*/  HMMA.16816.F32 R8, R200.reuse, R32, R8 ;  /* 0x00000020c808723c */ /* 0x042ff00000001808 */
[----:B------:R-:W-:Y:S01]  /*1ae10*/  HMMA.16816.F32 R4, R200, R34, R4 ;  /* 0x00000022c804723c */ /* 0x000fe20000001804 */
[----:B------:R-:W-:Y:S07]  /*1ae20*/  LDSM.16.M88.4 R32, [R228+0xf800] ;  /* 0x00f80000e420783b */ /* 0x000fee0000000200 */
[C---:B--2---:R-:W-:Y:S08]  /*1ae30*/  HMMA.16816.F32 R28, R184.reuse, R180, R28 ;  /* 0x000000b4b81c723c */ /* 0x044ff0000000181c */
[C---:B------:R-:W-:Y:S01]  /*1ae40*/  HMMA.16816.F32 R24, R184.reuse, R182, R24 ;  /* 0x000000b6b818723c */ /* 0x040fe20000001818 */
[----:B------:R-:W-:Y:S07]  /*1ae50*/  LDSM.16.M88.4 R180, [R227+0x6000] ;  /* 0x00600000e3b4783b */ /* 0x000fee0000000200 */
[C---:B---3--:R-:W-:Y:S08]  /*1ae60*/  HMMA.16816.F32 R20, R184.reuse, R176, R20 ;  /* 0x000000b0b814723c */ /* 0x048ff00000001814 */
[C---:B------:R-:W-:Y:S01]  /*1ae70*/  HMMA.16816.F32 R12, R184.reuse, R178, R12 ;  /* 0x000000b2b80c723c */ /* 0x040fe2000000180c */
[----:B------:R-:W1:Y:S07]  /*1ae80*/  LDSM.16.M88.4 R176, [R206] ;  /* 0x00000000ceb0783b */ /* 0x000e6e0000000200 */
[C---:B----4-:R-:W-:Y:S08]  /*1ae90*/  HMMA.16816.F32 R8, R184.reuse, R172, R8 ;  /* 0x000000acb808723c */ /* 0x050ff00000001808 */
[----:B------:R-:W-:Y:S01]  /*1aea0*/  HMMA.16816.F32 R4, R184, R174, R4 ;  /* 0x000000aeb804723c */ /* 0x000fe20000001804 */
[----:B------:R-:W2:Y:S07]  /*1aeb0*/  LDSM.16.M88.4 R172, [R205] ;  /* 0x00000000cdac783b */ /* 0x000eae0000000200 */
[C---:B------:R-:W-:Y:S08]  /*1aec0*/  HMMA.16816.F32 R192, R200.reuse, R196, R192 ;  /* 0x000000c4c8c0723c */ /* 0x040ff000000018c0 */
[----:B------:R-:W-:Y:S01]  /*1aed0*/  HMMA.16816.F32 R188, R200, R198, R188 ;  /* 0x000000c6c8bc723c */ /* 0x000fe200000018bc */
[----:B------:R-:W3:Y:S07]  /*1aee0*/  LDSM.16.M88.4 R196, [R204] ;  /* 0x00000000ccc4783b */ /* 0x000eee0000000200 */
[----:B-1----:R-:W-:Y:S08]  /*1aef0*/  HMMA.16816.F32 R28, R180, R176, R28 ;  /* 0x000000b0b41c723c */ /* 0x002ff0000000181c */
[C---:B------:R-:W-:Y:S08]  /*1af00*/  HMMA.16816.F32 R192, R184.reuse, R32, R192 ;  /* 0x00000020b8c0723c */ /* 0x040ff000000018c0 */
[----:B------:R-:W-:Y:S01]  /*1af10*/  HMMA.16816.F32 R188, R184, R34, R188 ;  /* 0x00000022b8bc723c */ /* 0x000fe200000018bc */
[----:B------:R-:W1:Y:S04]  /*1af20*/  LDSM.16.M88.4 R32, [R167] ;  /* 0x00000000a720783b */ /* 0x000e680000000200 */
[----:B------:R-:W-:Y:S03]  /*1af30*/  LDSM.16.M88.4 R184, [R222+0xe800] ;  /* 0x00e80000deb8783b */ /* 0x000fe60000000200 */
        /* <DEDUP_REMOVED lines=13> */
[C---:B--2---:R-:W-:Y:S08]  /*1b010*/  HMMA.16816.F32 R28, R176.reuse, R172, R28 ;  /* 0x000000acb01c723c */ /* 0x044ff0000000181c */
[C---:B------:R-:W-:Y:S01]  /*1b020*/  HMMA.16816.F32 R24, R176.reuse, R174, R24 ;  /* 0x000000aeb018723c */ /* 0x040fe20000001818 */
[----:B------:R-:W2:Y:S07]  /*1b030*/  LDSM.16.M88.4 R172, [R215+0x6000] ;  /* 0x00600000d7ac783b */ /* 0x000eae0000000200 */
[C---:B------:R-:W-:Y:S01]  /*1b040*/  HMMA.16816.F32 R12, R176.reuse, R186, R12 ;  /* 0x000000bab00c723c */ /* 0x040fe2000000180c */
[----:B------:R-:W4:Y:S07]  /*1b050*/  LDSM.16.M88.4 R184, [R215+0x6800] ;  /* 0x00680000d7b8783b */ /* 0x000f2e0000000200 */
[C---:B---3--:R-:W-:Y:S08]  /*1b060*/  HMMA.16816.F32 R8, R176.reuse, R196, R8 ;  /* 0x000000c4b008723c */ /* 0x048ff00000001808 */
[C---:B-1----:R-:W-:Y:S07]  /*1b070*/  HMMA.16816.F32 R192, R176.reuse, R32, R192 ;  /* 0x00000020b0c0723c */ /* 0x042fee00000018c0 */
[----:B------:R-:W-:Y:S01]  /*1b080*/  IADD3 R33, R17, 0x1, RZ ;  /* 0x0000000111217810 */ /* 0x000fe20007ffe0ff */
[----:B------:R-:W-:Y:S03]  /*1b090*/  HMMA.16816.F32 R4, R176, R198, R4 ;  /* 0x000000c6b004723c */ /* 0x000fe60000001804 */
[----:B------:R-:W-:-:S02]  /*1b0a0*/  ISETP.GE.AND P4, PT, R33, R246, PT ;  /* 0x000000f62100720c */ /* 0x000fc40003f86270 */
[C---:B------:R-:W-:Y:S02]  /*1b0b0*/  ISETP.GE.AND P1, PT, R33.reuse, R238, PT ;  /* 0x000000ee2100720c */ /* 0x040fe40003f26270 */
[C---:B------:R-:W-:Y:S01]  /*1b0c0*/  ISETP.GE.OR P4, PT, R33.reuse, R244, !P4 ;  /* 0x000000f42100720c */ /* 0x040fe20006786670 */
[----:B------:R-:W-:Y:S01]  /*1b0d0*/  HMMA.16816.F32 R188, R176, R34, R188 ;  /* 0x00000022b0bc723c */ /* 0x000fe200000018bc */
[----:B------:R-:W-:-:S07]  /*1b0e0*/  ISETP.GE.OR P1, PT, R33, R248, !P1 ;  /* 0x000000f82100720c */ /* 0x000fce0004f26670 */
[C---:B--2---:R-:W-:Y:S08]  /*1b0f0*/  HMMA.16816.F32 R28, R180.reuse, R172, R28 ;  /* 0x000000acb41c723c */ /* 0x044ff0000000181c */
[C---:B------:R-:W-:Y:S01]  /*1b100*/  HMMA.16816.F32 R24, R180.reuse, R174, R24 ;  /* 0x000000aeb418723c */ /* 0x040fe20000001818 */
[----:B------:R-:W1:Y:S07]  /*1b110*/  LDSM.16.M88.4 R172, [R215+0x7000] ;  /* 0x00700000d7ac783b */ /* 0x000e6e0000000200 */
[C---:B----4-:R-:W-:Y:S07]  /*1b120*/  HMMA.16816.F32 R20, R180.reuse, R184, R20 ;  /* 0x000000b8b414723c */ /* 0x050fee0000001814 */
[----:B------:R-:W-:Y:S01]  /*1b130*/  IADD3 R185, R17, 0x8, RZ ;  /* 0x0000000811b97810 */ /* 0x000fe20007ffe0ff */
[----:B------:R-:W-:Y:S01]  /*1b140*/  HMMA.16816.F32 R12, R180, R186, R12 ;  /* 0x000000bab40c723c */ /* 0x000fe2000000180c */
[----:B------:R-:W-:-:S02]  /*1b150*/  FSEL R33, R28, -INF , !P5 ;  /* 0xff8000001c217808 */ /* 0x000fc40006800000 */
[----:B------:R-:W-:Y:S02]  /*1b160*/  FSEL R0, R30, -INF , !P2 ;  /* 0xff8000001e007808 */ /* 0x000fe40005000000 */
[C---:B------:R-:W-:Y:S02]  /*1b170*/  ISETP.GE.AND P6, PT, R185.reuse, R246, PT ;  /* 0x000000f6b900720c */ /* 0x040fe40003fc6270 */
[----:B------:R-:W-:Y:S02]  /*1b180*/  ISETP.GE.AND P3, PT, R185, R238, PT ;  /* 0x000000eeb900720c */ /* 0x000fe40003f66270 */
[C---:B------:R-:W-:Y:S02]  /*1b190*/  ISETP.GE.AND P5, PT, R165.reuse, R246, PT ;  /* 0x000000f6a500720c */ /* 0x040fe40003fa6270 */
[----:B------:R-:W-:Y:S02]  /*1b1a0*/  ISETP.GE.AND P2, PT, R165, R238, PT ;  /* 0x000000eea500720c */ /* 0x000fe40003f46270 */
[----:B------:R-:W-:-:S02]  /*1b1b0*/  ISETP.GE.OR P6, PT, R185, R244, !P6 ;  /* 0x000000f4b900720c */ /* 0x000fc400077c6670 */
[----:B------:R-:W-:Y:S02]  /*1b1c0*/  ISETP.GE.OR P3, PT, R185, R248, !P3 ;  /* 0x000000f8b900720c */ /* 0x000fe40005f66670 */
[C---:B------:R-:W-:Y:S02]  /*1b1d0*/  ISETP.GE.OR P5, PT, R165.reuse, R244, !P5 ;  /* 0x000000f4a500720c */ /* 0x040fe40006fa6670 */
[----:B------:R-:W-:Y:S02]  /*1b1e0*/  ISETP.GE.OR P2, PT, R165, R248, !P2 ;  /* 0x000000f8a500720c */ /* 0x000fe40005746670 */
[----:B------:R-:W-:Y:S02]  /*1b1f0*/  FSEL R28, R24, -INF , !P6 ;  /* 0xff800000181c7808 */ /* 0x000fe40007000000 */
[----:B------:R-:W-:Y:S02]  /*1b200*/  FSEL R16, R26, -INF , !P3 ;  /* 0xff8000001a107808 */ /* 0x000fe40005800000 */
[----:B------:R-:W-:Y:S01]  /*1b210*/  FSEL R250, R25, -INF , !P5 ;  /* 0xff80000019fa7808 */ /* 0x000fe20006800000 */
[----:B-1----:R-:W-:Y:S01]  /*1b220*/  HMMA.16816.F32 R8, R180, R172, R8 ;  /* 0x000000acb408723c */ /* 0x002fe20000001808 */
[----:B------:R-:W-:-:S02]  /*1b230*/  FSEL R186, R27, -INF , !P2 ;  /* 0xff8000001bba7808 */ /* 0x000fc40005000000 */
[----:B------:R-:W1:Y:S01]  /*1b240*/  LDSM.16.M88.4 R24, [R215+0x7800] ;  /* 0x00780000d718783b */ /* 0x000e620000000200 */
[----:B------:R-:W-:Y:S01]  /*1b250*/  FSEL R2, R31, -INF , !P1 ;  /* 0xff8000001f027808 */ /* 0x000fe20004800000 */
[----:B------:R-:W-:-:S04]  /*1b260*/  DEPBAR.LE SB0, 0x0 ;  /* 0x000080000000791a */ /* 0x000fc80000000000 */
[C---:B------:R-:W-:Y:S01]  /*1b270*/  IADD3 R31, R17.reuse, 0x11, RZ ;  /* 0x00000011111f7810 */ /* 0x040fe20007ffe0ff */
[----:B------:R-:W-:Y:S01]  /*1b280*/  HMMA.16816.F32 R4, R180, R174, R4 ;  /* 0x000000aeb404723c */ /* 0x000fe20000001804 */
[----:B------:R-:W-:Y:S01]  /*1b290*/  IADD3 R165, R17, 0x10, RZ ;  /* 0x0000001011a57810 */ /* 0x000fe20007ffe0ff */
[----:B------:R-:W-:Y:S01]  /*1b2a0*/  BAR.SYNC.DEFER_BLOCKING 0x0 ;  /* 0x0000000000007b1d */ /* 0x000fe20000010000 */
[C---:B------:R-:W-:Y:S02]  /*1b2b0*/  ISETP.GE.AND P6, PT, R31.reuse, R246, PT ;  /* 0x000000f61f00720c */ /* 0x040fe40003fc6270 */
[C---:B------:R-:W-:Y:S02]  /*1b2c0*/  ISETP.GE.AND P3, PT, R31.reuse, R238, PT ;  /* 0x000000ee1f00720c */ /* 0x040fe40003f66270 */
[C---:B------:R-:W-:Y:S02]  /*1b2d0*/  ISETP.GE.OR P6, PT, R31.reuse, R244, !P6 ;  /* 0x000000f41f00720c */ /* 0x040fe400077c6670 */
[----:B------:R-:W-:-:S02]  /*1b2e0*/  ISETP.GE.OR P3, PT, R31, R248, !P3 ;  /* 0x000000f81f00720c */ /* 0x000fc40005f66670 */
[----:B------:R-:W-:Y:S02]  /*1b2f0*/  IADD3 R31, R17, 0x18, RZ ;  /* 0x00000018111f7810 */ /* 0x000fe40007ffe0ff */
[----:B------:R-:W-:Y:S02]  /*1b300*/  FSEL R29, R29, -INF , !P4 ;  /* 0xff8000001d1d7808 */ /* 0x000fe40006000000 */
[C---:B------:R-:W-:Y:S02]  /*1b310*/  ISETP.GE.AND P4, PT, R165.reuse, R246, PT ;  /* 0x000000f6a500720c */ /* 0x040fe40003f86270 */
[----:B------:R-:W-:Y:S02]  /*1b320*/  ISETP.GE.AND P1, PT, R165, R238, PT ;  /* 0x000000eea500720c */ /* 0x000fe40003f26270 */
[C---:B------:R-:W-:Y:S02]  /*1b330*/  ISETP.GE.AND P5, PT, R31.reuse, R246, PT ;  /* 0x000000f61f00720c */ /* 0x040fe40003fa6270 */
[----:B------:R-:W-:-:S02]  /*1b340*/  ISETP.GE.AND P2, PT, R31, R238, PT ;  /* 0x000000ee1f00720c */ /* 0x000fc40003f46270 */
[C---:B------:R-:W-:Y:S02]  /*1b350*/  ISETP.GE.OR P4, PT, R165.reuse, R244, !P4 ;  /* 0x000000f4a500720c */ /* 0x040fe40006786670 */
[----:B------:R-:W-:Y:S02]  /*1b360*/  ISETP.GE.OR P1, PT, R165, R248, !P1 ;  /* 0x000000f8a500720c */ /* 0x000fe40004f26670 */
[C---:B------:R-:W-:Y:S02]  /*1b370*/  ISETP.GE.OR P5, PT, R31.reuse, R244, !P5 ;  /* 0x000000f41f00720c */ /* 0x040fe40006fa6670 */
[----:B------:R-:W-:Y:S02]  /*1b380*/  ISETP.GE.OR P2, PT, R31, R248, !P2 ;  /* 0x000000f81f00720c */ /* 0x000fe40005746670 */
[C---:B------:R-:W-:Y:S02]  /*1b390*/  IADD3 R165, R17.reuse, 0x19, RZ ;  /* 0x0000001911a57810 */ /* 0x040fe40007ffe0ff */
[----:B------:R-:W-:Y:S01]  /*1b3a0*/  IADD3 R31, R17, 0x20, RZ ;  /* 0x00000020111f7810 */ /* 0x000fe20007ffe0ff */
[----:B-1----:R-:W-:Y:S01]  /*1b3b0*/  HMMA.16816.F32 R192, R180, R24, R192 ;  /* 0x00000018b4c0723c */ /* 0x002fe200000018c0 */
[----:B------:R-:W-:-:S02]  /*1b3c0*/  FSEL R22, R22, -INF , !P1 ;  /* 0xff80000016167808 */ /* 0x000fc40004800000 */
[----:B------:R-:W-:Y:S02]  /*1b3d0*/  FSEL R184, R21, -INF , !P6 ;  /* 0xff80000015b87808 */ /* 0x000fe40007000000 */
[----:B------:R-:W-:Y:S02]  /*1b3e0*/  FSEL R23, R23, -INF , !P3 ;  /* 0xff80000017177808 */ /* 0x000fe40005800000 */
[----:B------:R-:W-:Y:S01]  /*1b3f0*/  ISETP.GE.AND P1, PT, R165, R238, PT ;  /* 0x000000eea500720c */ /* 0x000fe20003f26270 */
[----:B------:R-:W-:Y:S01]  /*1b400*/  HMMA.16816.F32 R188, R180, R26, R188 ;  /* 0x0000001ab4bc723c */ /* 0x000fe200000018bc */
[C---:B------:R-:W-:Y:S02]  /*1b410*/  ISETP.GE.AND P6, PT, R31.reuse, R246, PT ;  /* 0x000000f61f00720c */ /* 0x040fe40003fc6270 */
[----:B------:R-:W-:Y:S02]  /*1b420*/  ISETP.GE.AND P3, PT, R31, R238, PT ;  /* 0x000000ee1f00720c */ /* 0x000fe40003f66270 */
[----:B------:R-:W-:-:S02]  /*1b430*/  IADD3 R21, R17, 0x21, RZ ;  /* 0x0000002111157810 */ /* 0x000fc40007ffe0ff */
[----:B------:R-:W-:Y:S02]  /*1b440*/  FSEL R185, R20, -INF , !P4 ;  /* 0xff80000014b97808 */ /* 0x000fe40006000000 */
[C---:B------:R-:W-:Y:S02]  /*1b450*/  ISETP.GE.AND P4, PT, R165.reuse, R246, PT ;  /* 0x000000f6a500720c */ /* 0x040fe40003f86270 */
[----:B------:R-:W-:Y:S02]  /*1b460*/  ISETP.GE.OR P1, PT, R165, R248, !P1 ;  /* 0x000000f8a500720c */ /* 0x000fe40004f26670 */
[----:B------:R-:W-:Y:S02]  /*1b470*/  FSEL R20, R12, -INF , !P5 ;  /* 0xff8000000c147808 */ /* 0x000fe40006800000 */
[C---:B------:R-:W-:Y:S02]  /*1b480*/  ISETP.GE.OR P6, PT, R31.reuse, R244, !P6 ;  /* 0x000000f41f00720c */ /* 0x040fe400077c6670 */
[----:B------:R-:W-:-:S02]  /*1b490*/  ISETP.GE.OR P3, PT, R31, R248, !P3 ;  /* 0x000000f81f00720c */ /* 0x000fc40005f66670 */
[----:B------:R-:W-:Y:S02]  /*1b4a0*/  ISETP.GE.AND P5, PT, R21, R246, PT ;  /* 0x000000f61500720c */ /* 0x000fe40003fa6270 */
[----:B------:R-:W-:Y:S02]  /*1b4b0*/  FSEL R187, R14, -INF , !P2 ;  /* 0xff8000000ebb7808 */ /* 0x000fe40005000000 */
[----:B------:R-:W-:Y:S02]  /*1b4c0*/  IADD3 R31, R17, 0x28, RZ ;  /* 0x00000028111f7810 */ /* 0x000fe40007ffe0ff */
[----:B------:R-:W-:Y:S02]  /*1b4d0*/  ISETP.GE.AND P2, PT, R21, R238, PT ;  /* 0x000000ee1500720c */ /* 0x000fe40003f46270 */
[----:B------:R-:W-:Y:S02]  /*1b4e0*/  ISETP.GE.OR P4, PT, R165, R244, !P4 ;  /* 0x000000f4a500720c */ /* 0x000fe40006786670 */
[----:B------:R-:W-:-:S02]  /*1b4f0*/  FSEL R233, R15, -INF , !P1 ;  /* 0xff8000000fe97808 */ /* 0x000fc40004800000 */
[----:B------:R-:W-:Y:S02]  /*1b500*/  ISETP.GE.OR P5, PT, R21, R244, !P5 ;  /* 0x000000f41500720c */ /* 0x000fe40006fa6670 */
[----:B------:R-:W-:Y:S02]  /*1b510*/  ISETP.GE.AND P1, PT, R31, R246, PT ;  /* 0x000000f61f00720c */ /* 0x000fe40003f26270 */
[----:B------:R-:W-:Y:S02]  /*1b520*/  ISETP.GE.OR P2, PT, R21, R248, !P2 ;  /* 0x000000f81500720c */ /* 0x000fe40005746670 */
[----:B------:R-:W-:Y:S02]  /*1b530*/  FSEL R21, R13, -INF , !P4 ;  /* 0xff8000000d157808 */ /* 0x000fe40006000000 */
[----:B------:R-:W-:Y:S02]  /*1b540*/  IADD3 R13, R17, 0x29, RZ ;  /* 0x00000029110d7810 */ /* 0x000fe40007ffe0ff */
[----:B------:R-:W-:-:S02]  /*1b550*/  ISETP.GE.OR P1, PT, R31, R244, !P1 ;  /* 0x000000f41f00720c */ /* 0x000fc40004f26670 */
[----:B------:R-:W-:Y:S02]  /*1b560*/  FSEL R201, R9, -INF , !P5 ;  /* 0xff80000009c97808 */ /* 0x000fe40006800000 */
[----:B------:R-:W-:Y:S02]  /*1b570*/  IADD3 R9, R17, 0x31, RZ ;  /* 0x0000003111097810 */ /* 0x000fe40007ffe0ff */
[----:B------:R-:W-:Y:S02]  /*1b580*/  ISETP.GE.AND P4, PT, R31, R238, PT ;  /* 0x000000ee1f00720c */ /* 0x000fe40003f86270 */
[----:B------:R-:W-:Y:S02]  /*1b590*/  FSEL R200, R8, -INF , !P6 ;  /* 0xff80000008c87808 */ /* 0x000fe40007000000 */
[----:B------:R-:W-:Y:S02]  /*1b5a0*/  FSEL R198, R10, -INF , !P3 ;  /* 0xff8000000ac67808 */ /* 0x000fe40005800000 */
[----:B------:R-:W-:-:S02]  /*1b5b0*/  ISETP.GE.AND P6, PT, R13, R246, PT ;  /* 0x000000f60d00720c */ /* 0x000fc40003fc6270 */
[----:B------:R-:W-:Y:S02]  /*1b5c0*/  ISETP.GE.AND P3, PT, R13, R238, PT ;  /* 0x000000ee0d00720c */ /* 0x000fe40003f66270 */
[----:B------:R-:W-:Y:S02]  /*1b5d0*/  FSEL R202, R4, -INF , !P1 ;  /* 0xff80000004ca7808 */ /* 0x000fe40004800000 */
[----:B------:R-:W-:Y:S02]  /*1b5e0*/  ISETP.GE.AND P1, PT, R9, R246, PT ;  /* 0x000000f60900720c */ /* 0x000fe40003f26270 */
[----:B------:R-:W-:Y:S02]  /*1b5f0*/  ISETP.GE.OR P4, PT, R31, R248, !P4 ;  /* 0x000000f81f00720c */ /* 0x000fe40006786670 */
[C---:B------:R-:W-:Y:S02]  /*1b600*/  ISETP.GE.OR P6, PT, R13.reuse, R244, !P6 ;  /* 0x000000f40d00720c */ /* 0x040fe400077c6670 */
[----:B------:R-:W-:-:S02]  /*1b610*/  ISETP.GE.OR P3, PT, R13, R248, !P3 ;  /* 0x000000f80d00720c */ /* 0x000fc40005f66670 */
[----:B------:R-:W-:Y:S02]  /*1b620*/  IADD3 R13, R17, 0x30, RZ ;  /* 0x00000030110d7810 */ /* 0x000fe40007ffe0ff */
[----:B------:R-:W-:Y:S02]  /*1b630*/  ISETP.GE.OR P1, PT, R9, R244, !P1 ;  /* 0x000000f40900720c */ /* 0x000fe40004f26670 */
[----:B------:R-:W-:Y:S02]  /*1b640*/  FSEL R196, R6, -INF , !P4 ;  /* 0xff80000006c47808 */ /* 0x000fe40006000000 */
[----:B------:R-:W-:Y:S02]  /*1b650*/  FSEL R197, R11, -INF , !P2 ;  /* 0xff8000000bc57808 */ /* 0x000fe40005000000 */
[----:B------:R-:W-:Y:S02]  /*1b660*/  ISETP.GE.AND P4, PT, R9, R238, PT ;  /* 0x000000ee0900720c */ /* 0x000fe40003f86270 */
[----:B------:R-:W-:-:S02]  /*1b670*/  ISETP.GE.AND P5, PT, R13, R246, PT ;  /* 0x000000f60d00720c */ /* 0x000fc40003fa6270 */
[----:B------:R-:W-:Y:S02]  /*1b680*/  ISETP.GE.AND P2, PT, R13, R238, PT ;  /* 0x000000ee0d00720c */ /* 0x000fe40003f46270 */
[----:B------:R-:W-:Y:S02]  /*1b690*/  FSEL R178, R193, -INF , !P1 ;  /* 0xff800000c1b27808 */ /* 0x000fe40004800000 */
[----:B------:R-:W-:Y:S02]  /*1b6a0*/  ISETP.GT.AND P1, PT, R247, R230, PT ;  /* 0x000000e6f700720c */ /* 0x000fe40003f24270 */
[----:B------:R-:W-:Y:S02]  /*1b6b0*/  ISETP.GE.OR P4, PT, R9, R248, !P4 ;  /* 0x000000f80900720c */ /* 0x000fe40006786670 */
[C---:B------:R-:W-:Y:S02]  /*1b6c0*/  ISETP.GE.OR P5, PT, R13.reuse, R244, !P5 ;  /* 0x000000f40d00720c */ /* 0x040fe40006fa6670 */
[----:B------:R-:W-:-:S02]  /*1b6d0*/  ISETP.GE.OR P2, PT, R13, R248, !P2 ;  /* 0x000000f80d00720c */ /* 0x000fc40005746670 */
[C---:B------:R-:W-:Y:S02]  /*1b6e0*/  IADD3 R9, R17.reuse, 0x38, RZ ;  /* 0x0000003811097810 */ /* 0x040fe40007ffe0ff */
[----:B------:R-:W-:Y:S02]  /*1b6f0*/  IADD3 R17, R17, 0x39, RZ ;  /* 0x0000003911117810 */ /* 0x000fe40007ffe0ff */
[----:B------:R-:W-:Y:S02]  /*1b700*/  FSEL R203, R5, -INF , !P6 ;  /* 0xff80000005cb7808 */ /* 0x000fe40007000000 */
[----:B------:R-:W-:Y:S02]  /*1b710*/  FSEL R199, R7, -INF , !P3 ;  /* 0xff80000007c77808 */ /* 0x000fe40005800000 */
[----:B------:R-:W-:Y:S02]  /*1b720*/  FSEL R180, R192, -INF , !P5 ;  /* 0xff800000c0b47808 */ /* 0x000fe40006800000 */
[----:B------:R-:W-:-:S02]  /*1b730*/  FSEL R175, R194, -INF , !P2 ;  /* 0xff800000c2af7808 */ /* 0x000fc40005000000 */
[C---:B------:R-:W-:Y:S02]  /*1b740*/  ISETP.GE.AND P6, PT, R9.reuse, R246, PT ;  /* 0x000000f60900720c */ /* 0x040fe40003fc6270 */
[----:B------:R-:W-:Y:S02]  /*1b750*/  ISETP.GE.AND P3, PT, R9, R238, PT ;  /* 0x000000ee0900720c */ /* 0x000fe40003f66270 */
[C---:B------:R-:W-:Y:S02]  /*1b760*/  ISETP.GE.AND P5, PT, R17.reuse, R246, PT ;  /* 0x000000f61100720c */ /* 0x040fe40003fa6270 */
[----:B------:R-:W-:Y:S02]  /*1b770*/  ISETP.GE.AND P2, PT, R17, R238, PT ;  /* 0x000000ee1100720c */ /* 0x000fe40003f46270 */
[C---:B------:R-:W-:Y:S02]  /*1b780*/  ISETP.GE.OR P6, PT, R9.reuse, R244, !P6 ;  /* 0x000000f40900720c */ /* 0x040fe400077c6670 */
[----:B------:R-:W-:-:S02]  /*1b790*/  ISETP.GE.OR P3, PT, R9, R248, !P3 ;  /* 0x000000f80900720c */ /* 0x000fc40005f66670 */
[C---:B------:R-:W-:Y:S02]  /*1b7a0*/  ISETP.GE.OR P5, PT, R17.reuse, R244, !P5 ;  /* 0x000000f41100720c */ /* 0x040fe40006fa6670 */
[----:B------:R-:W-:Y:S02]  /*1b7b0*/  ISETP.GE.OR P2, PT, R17, R248, !P2 ;  /* 0x000000f81100720c */ /* 0x000fe40005746670 */
[----:B------:R-:W-:Y:S02]  /*1b7c0*/  FSEL R172, R195, -INF , !P4 ;  /* 0xff800000c3ac7808 */ /* 0x000fe40006000000 */
[----:B------:R-:W-:Y:S02]  /*1b7d0*/  FSEL R176, R188, -INF , !P6 ;  /* 0xff800000bcb07808 */ /* 0x000fe40007000000 */
[----:B------:R-:W-:Y:S02]  /*1b7e0*/  FSEL R166, R190, -INF , !P3 ;  /* 0xff800000bea67808 */ /* 0x000fe40005800000 */
[----:B------:R-:W-:-:S02]  /*1b7f0*/  FSEL R177, R189, -INF , !P5 ;  /* 0xff800000bdb17808 */ /* 0x000fc40006800000 */
[----:B------:R-:W-:Y:S01]  /*1b800*/  FSEL R165, R191, -INF , !P2 ;  /* 0xff800000bfa57808 */ /* 0x000fe20005000000 */
[----:B------:R-:W-:Y:S05]  /*1b810*/  @!P1 BRA `(.L_x_7822) ;  /* 0x0000066000009947 */ /* 0x000fea0003800000 */
[----:B------:R-:W-:Y:S01]  /*1b820*/  BSSY B0, `(.L_x_7823) ;  /* 0x0000044000007945 */ /* 0x000fe20003800000 */
[----:B------:R-:W-:Y:S05]  /*1b830*/  @!P0 BRA `(.L_x_7824) ;  /* 0x000003e000008947 */ /* 0x000fea0003800000 */
[----:B------:R-:W-:Y:S02]  /*1b840*/  ULDC.64 UR4, c[0x0][0x118] ;  /* 0x0000460000047ab9 */ /* 0x000fe40000000a00 */
[----:B------:R-:W2:Y:S01]  /*1b850*/  LD.E R13, [R18.64+0x170] ;  /* 0x00017004120d7980 */ /* 0x000ea2000c101900 */
[----:B------:R-:W-:-:S05]  /*1b860*/  IMAD.SHL.U32 R4, R247, 0x40, RZ ;  /* 0x00000040f7047824 */ /* 0x000fca00078e00ff */
[C---:B------:R-:W-:Y:S02]  /*1b870*/  IADD3 R10, R4.reuse, -0x40, RZ ;  /* 0xffffffc0040a7810 */ /* 0x040fe40007ffe0ff */
        /* <DEDUP_REMOVED lines=24> */
[-C--:B------:R-:W-:Y:S02]  /*1ba00*/  @!P4 IADD3 R7, R7, -R8.reuse, RZ ;  /* 0x800000080707c210 */ /* 0x080fe40007ffe0ff */
[----:B------:R-:W-:Y:S01]  /*1ba10*/  @!P2 IMAD.IADD R5, R5, 0x1, -R8 ;  /* 0x000000010505a824 */ /* 0x000fe200078e0a08 */
[----:B------:R-:W-:Y:S02]  /*1ba20*/  @!P4 IADD3 R11, R11, 0x1, RZ ;  /* 0x000000010b0bc810 */ /* 0x000fe40007ffe0ff */
        /* <DEDUP_REMOVED lines=31> */
.L_x_7824:
[----:B------:R-:W-:Y:S02]  /*1bc20*/  ULDC.64 UR4, c[0x0][0x118] ;  /* 0x0000460000047ab9 */ /* 0x000fe40000000a00 */
[----:B------:R-:W2:Y:S02]  /*1bc30*/  LD.E R7, [R18.64+0x38] ;  /* 0x0000380412077980 */ /* 0x000ea4000c101900 */
[----:B--2---:R-:W-:-:S04]  /*1bc40*/  LEA R7, -R7, RZ, 0x6 ;  /* 0x000000ff07077211 */ /* 0x004fc800078e31ff */
[----:B------:R-:W-:Y:S02]  /*1bc50*/  SHF.R.S32.HI R6, RZ, 0x1f, R7 ;  /* 0x0000001fff067819 */ /* 0x000fe40000011407 */
.L_x_7825:
[----:B------:R-:W-:Y:S05]  /*1bc60*/  BSYNC B0 ;  /* 0x0000000000007941 */ /* 0x000fea0003800000 */
.L_x_7823:
[C---:B------:R-:W-:Y:S01]  /*1bc70*/  LEA R232, P2, R7.reuse, R232, 0x1 ;  /* 0x000000e807e87211 */ /* 0x040fe200078408ff */
[C---:B------:R-:W-:Y:S01]  /*1bc80*/  IMAD.SHL.U32 R5, R168.reuse, 0x20, RZ ;  /* 0x00000020a8057824 */ /* 0x040fe200078e00ff */
[----:B------:R-:W-:Y:S01]  /*1bc90*/  SHF.L.U64.HI R4, R168, 0x5, R169 ;  /* 0x00000005a8047819 */ /* 0x000fe200000102a9 */
[----:B------:R-:W-:Y:S01]  /*1bca0*/  ULDC.64 UR4, c[0x0][0x118] ;  /* 0x0000460000047ab9 */ /* 0x000fe20000000a00 */
[----:B------:R-:W-:Y:S01]  /*1bcb0*/  LEA.HI.X R231, R7, R231, R6, 0x1, P2 ;  /* 0x000000e707e77211 */ /* 0x000fe200010f0c06 */
[----:B------:R-:W-:Y:S01]  /*1bcc0*/  IMAD.MOV.U32 R12, RZ, RZ, R232 ;  /* 0x000000ffff0c7224 */ /* 0x000fe200078e00e8 */
        /* <DEDUP_REMOVED lines=27> */
.L_x_7822:
[----:B------:R-:W-:Y:S05]  /*1be80*/  BSYNC B1 ;  /* 0x0000000000017941 */ /* 0x000fea0003800000 */
.L_x_7821:
[----:B------:R-:W-:Y:S01]  /*1be90*/  ULDC.64 UR4, c[0x0][0x118] ;  /* 0x0000460000047ab9 */ /* 0x000fe20000000a00 */
[----:B------:R-:W-:Y:S01]  /*1bea0*/  FMNMX.FTZ R4, R164, R33, !PT ;  /* 0x00000021a4047209 */ /* 0x000fe20007810000 */
[----:B------:R-:W2:Y:S03]  /*1beb0*/  LD.E R174, [R18.64+0xdc] ;  /* 0x0000dc0412ae7980 */ /* 0x000ea6000c101900 */
[----:B------:R-:W-:Y:S01]  /*1bec0*/  FMNMX.FTZ R5, R29, R4, !PT ;  /* 0x000000041d057209 */ /* 0x000fe20007810000 */
[----:B-1----:R-:W-:Y:S03]  /*1bed0*/  LDSM.16.MT88.4 R12, [R221+0x10000] ;  /* 0x01000000dd0c783b */ /* 0x002fe60000004200 */
[----:B------:R-:W-:Y:S01]  /*1bee0*/  FMNMX.FTZ R5, R28, R5, !PT ;  /* 0x000000051c057209 */ /* 0x000fe20007810000 */
[----:B------:R-:W-:Y:S03]  /*1bef0*/  LDSM.16.MT88.4 R24, [R219+0x16000] ;  /* 0x01600000db18783b */ /* 0x000fe60000004200 */
        /* <DEDUP_REMOVED lines=26> */
[----:B------:R-:W1:Y:S01]  /*1c0a0*/  SHFL.BFLY PT, R7, R8, 0x2, 0x1f ;  /* 0x0c401f0008077f89 */ /* 0x000e6200000e0000 */
[----:B------:R-:W-:-:S04]  /*1c0b0*/  FMNMX.FTZ R5, R172, R5, !PT ;  /* 0x00000005ac057209 */ /* 0x000fc80007810000 */
[----:B------:R-:W-:-:S04]  /*1c0c0*/  FMNMX.FTZ R6, R166, R5, !PT ;  /* 0x00000005a6067209 */ /* 0x000fc80007810000 */
[----:B------:R-:W-:-:S05]  /*1c0d0*/  FMNMX.FTZ R6, R165, R6, !PT ;  /* 0x00000006a5067209 */ /* 0x000fca0007810000 */
[----:B------:R-:W3:Y:S01]  /*1c0e0*/  SHFL.BFLY PT, R5, R6, 0x2, 0x1f ;  /* 0x0c401f0006057f89 */ /* 0x000ee200000e0000 */
[----:B-1----:R-:W-:-:S03]  /*1c0f0*/  FMNMX.FTZ R7, R8, R7, !PT ;  /* 0x0000000708077209 */ /* 0x002fc60007810000 */
[----:B------:R-:W-:Y:S04]  /*1c100*/  LDSM.16.MT88.4 R8, [R220+0x10000] ;  /* 0x01000000dc08783b */ /* 0x000fe80000004200 */
[----:B------:R-:W1:Y:S01]  /*1c110*/  SHFL.BFLY PT, R34, R7, 0x1, 0x1f ;  /* 0x0c201f0007227f89 */ /* 0x000e6200000e0000 */
[----:B---3--:R-:W-:-:S05]  /*1c120*/  FMNMX.FTZ R5, R6, R5, !PT ;  /* 0x0000000506057209 */ /* 0x008fca0007810000 */
[----:B------:R-:W3:Y:S01]  /*1c130*/  SHFL.BFLY PT, R4, R5, 0x1, 0x1f ;  /* 0x0c201f0005047f89 */ /* 0x000ee200000e0000 */
[----:B-1----:R-:W-:-:S04]  /*1c140*/  FMNMX.FTZ R34, R7, R34, !PT ;  /* 0x0000002207227209 */ /* 0x002fc80007810000 */
[----:B------:R-:W-:Y:S01]  /*1c150*/  FSETP.NEU.FTZ.AND P2, PT, R34, -INF , PT ;  /* 0xff8000002200780b */ /* 0x000fe20003f5d000 */
[----:B--2---:R-:W-:-:S05]  /*1c160*/  FMUL.FTZ R179, R174, R34 ;  /* 0x00000022aeb37220 */ /* 0x004fca0000410000 */
[----:B------:R-:W-:-:S05]  /*1c170*/  FSEL R179, R179, RZ, P2 ;  /* 0x000000ffb3b37208 */ /* 0x000fca0001000000 */
[--C-:B------:R-:W-:Y:S01]  /*1c180*/  FFMA.FTZ R32, R33, R174, -R179.reuse ;  /* 0x000000ae21207223 */ /* 0x100fe200000108b3 */
[----:B---3--:R-:W-:Y:S01]  /*1c190*/  FMNMX.FTZ R33, R5, R4, !PT ;  /* 0x0000000405217209 */ /* 0x008fe20007810000 */
[-CC-:B------:R-:W-:Y:S01]  /*1c1a0*/  FFMA.FTZ R30, R28, R174.reuse, -R179.reuse ;  /* 0x000000ae1c1e7223 */ /* 0x180fe200000108b3 */
[----:B------:R-:W-:Y:S01]  /*1c1b0*/  FSEL R5, R34, RZ, P2 ;  /* 0x000000ff22057208 */ /* 0x000fe20001000000 */
[-C--:B------:R-:W-:Y:S01]  /*1c1c0*/  FFMA.FTZ R31, R29, R174.reuse, -R179 ;  /* 0x000000ae1d1f7223 */ /* 0x080fe200000108b3 */
[C---:B------:R-:W-:Y:S01]  /*1c1d0*/  FSETP.NEU.FTZ.AND P0, PT, R33.reuse, -INF , PT ;  /* 0xff8000002100780b */ /* 0x040fe20003f1d000 */
[----:B------:R-:W-:Y:S01]  /*1c1e0*/  FMUL.FTZ R173, R174, R33 ;  /* 0x00000021aead7220 */ /* 0x000fe20000410000 */
[----:B------:R-:W-:Y:S01]  /*1c1f0*/  MUFU.EX2 R32, R32 ;  /* 0x0000002000207308 */ /* 0x000fe20000000800 */
[----:B------:R-:W-:Y:S01]  /*1c200*/  FADD.FTZ R5, R164, -R5 ;  /* 0x80000005a4057221 */ /* 0x000fe20000010000 */
[----:B------:R-:W-:Y:S01]  /*1c210*/  FSEL R4, R33, RZ, P0 ;  /* 0x000000ff21047208 */ /* 0x000fe20000000000 */
[----:B------:R-:W-:Y:S01]  /*1c220*/  FFMA.FTZ R29, R250, R174, -R179 ;  /* 0x000000aefa1d7223 */ /* 0x000fe200000108b3 */
[----:B------:R-:W-:Y:S01]  /*1c230*/  FSEL R173, R173, RZ, P0 ;  /* 0x000000ffadad7208 */ /* 0x000fe20000000000 */
[----:B------:R-:W-:-:S02]  /*1c240*/  FMUL.FTZ R164, R174, R5 ;  /* 0x00000005aea47220 */ /* 0x000fc40000410000 */
[----:B------:R-:W-:Y:S01]  /*1c250*/  FADD.FTZ R3, R3, -R4 ;  /* 0x8000000403037221 */ /* 0x000fe20000010000 */
[----:B------:R-:W1:Y:S01]  /*1c260*/  MUFU.EX2 R31, R31 ;  /* 0x0000001f001f7308 */ /* 0x000e620000000800 */
[-CC-:B------:R-:W-:Y:S02]  /*1c270*/  FFMA.FTZ R28, R0, R174.reuse, -R173.reuse ;  /* 0x000000ae001c7223 */ /* 0x180fe400000108ad */
[-CC-:B------:R-:W-:Y:S02]  /*1c280*/  FFMA.FTZ R2, R2, R174.reuse, -R173.reuse ;  /* 0x000000ae02027223 */ /* 0x180fe400000108ad */
[-CC-:B------:R-:W-:Y:S02]  /*1c290*/  FFMA.FTZ R0, R16, R174.reuse, -R173.reuse ;  /* 0x000000ae10007223 */ /* 0x180fe400000108ad */
[-C--:B------:R-:W-:Y:S01]  /*1c2a0*/  FFMA.FTZ R35, R186, R174.reuse, -R173 ;  /* 0x000000aeba237223 */ /* 0x080fe200000108ad */
[----:B------:R-:W-:Y:S01]  /*1c2b0*/  MUFU.EX2 R30, R30 ;  /* 0x0000001e001e7308 */ /* 0x000fe20000000800 */
[----:B------:R-:W-:Y:S01]  /*1c2c0*/  FMUL.FTZ R3, R174, R3 ;  /* 0x00000003ae037220 */ /* 0x000fe20000410000 */
[----:B------:R-:W2:Y:S01]  /*1c2d0*/  LDSM.16.MT88.4 R16, [R223+0x10000] ;  /* 0x01000000df10783b */ /* 0x000ea20000004200 */
[----:B------:R-:W-:-:S02]  /*1c2e0*/  FFMA.FTZ R181, R185, R174, -R179 ;  /* 0x000000aeb9b57223 */ /* 0x000fc400000108b3 */
[-C--:B------:R-:W-:Y:S02]  /*1c2f0*/  FFMA.FTZ R182, R184, R174.reuse, -R179 ;  /* 0x000000aeb8b67223 */ /* 0x080fe400000108b3 */
[----:B------:R-:W-:Y:S01]  /*1c300*/  FFMA.FTZ R188, R187, R174, -R173 ;  /* 0x000000aebbbc7223 */ /* 0x000fe200000108ad */
[----:B------:R-:W3:Y:S01]  /*1c310*/  MUFU.EX2 R29, R29 ;  /* 0x0000001d001d7308 */ /* 0x000ee20000000800 */
[----:B-1----:R-:W-:Y:S01]  /*1c320*/  F2FP.PACK_AB R4, R31, R32 ;  /* 0x000000201f04723e */ /* 0x002fe200000000ff */
[-CC-:B------:R-:W-:Y:S02]  /*1c330*/  FFMA.FTZ R183, R20, R174.reuse, -R179.reuse ;  /* 0x000000ae14b77223 */ /* 0x180fe400000108b3 */
[-C--:B------:R-:W-:Y:S02]  /*1c340*/  FFMA.FTZ R184, R21, R174.reuse, -R179 ;  /* 0x000000ae15b87223 */ /* 0x080fe400000108b3 */
[-CC-:B------:R-:W-:Y:S02]  /*1c350*/  FFMA.FTZ R185, R22, R174.reuse, -R173.reuse ;  /* 0x000000ae16b97223 */ /* 0x180fe400000108ad */
[----:B------:R-:W-:Y:S01]  /*1c360*/  MUFU.EX2 R28, R28 ;  /* 0x0000001c001c7308 */ /* 0x000fe20000000800 */
[----:B------:R-:W-:-:S02]  /*1c370*/  FFMA.FTZ R186, R23, R174, -R173 ;  /* 0x000000ae17ba7223 */ /* 0x000fc400000108ad */
[-CC-:B------:R-:W-:Y:S01]  /*1c380*/  FFMA.FTZ R187, R233, R174.reuse, -R173.reuse ;  /* 0x000000aee9bb7223 */ /* 0x180fe200000108ad */
[----:B------:R-:W-:Y:S01]  /*1c390*/  LDSM.16.MT88.4 R20, [R223+0x10800] ;  /* 0x01080000df14783b */ /* 0x000fe20000004200 */
[-C--:B------:R-:W-:Y:S02]  /*1c3a0*/  FFMA.FTZ R195, R196, R174.reuse, -R173 ;  /* 0x000000aec4c37223 */ /* 0x080fe400000108ad */
[--C-:B------:R-:W-:Y:S01]  /*1c3b0*/  FFMA.FTZ R189, R200, R174, -R179.reuse ;  /* 0x000000aec8bd7223 */ /* 0x100fe200000108b3 */
[----:B------:R-:W1:Y:S01]  /*1c3c0*/  MUFU.EX2 R2, R2 ;  /* 0x0000000200027308 */ /* 0x000e620000000800 */
[----:B---3--:R-:W-:Y:S01]  /*1c3d0*/  F2FP.PACK_AB R6, R29, R30 ;  /* 0x0000001e1d06723e */ /* 0x008fe200000000ff */
[-CC-:B------:R-:W-:Y:S02]  /*1c3e0*/  FFMA.FTZ R190, R201, R174.reuse, -R179.reuse ;  /* 0x000000aec9be7223 */ /* 0x180fe400000108b3 */
[-CC-:B------:R-:W-:Y:S02]  /*1c3f0*/  FFMA.FTZ R191, R202, R174.reuse, -R179.reuse ;  /* 0x000000aecabf7223 */ /* 0x180fe400000108b3 */
[----:B------:R-:W-:-:S02]  /*1c400*/  FFMA.FTZ R192, R203, R174, -R179 ;  /* 0x000000aecbc07223 */ /* 0x000fc400000108b3 */
[----:B------:R-:W-:Y:S01]  /*1c410*/  MUFU.EX2 R0, R0 ;  /* 0x0000000000007308 */ /* 0x000fe20000000800 */
[-CC-:B------:R-:W-:Y:S02]  /*1c420*/  FFMA.FTZ R193, R198, R174.reuse, -R173.reuse ;  /* 0x000000aec6c17223 */ /* 0x180fe400000108ad */
[-CC-:B------:R-:W-:Y:S02]  /*1c430*/  FFMA.FTZ R194, R197, R174.reuse, -R173.reuse ;  /* 0x000000aec5c27223 */ /* 0x180fe400000108ad */
[-C--:B------:R-:W-:Y:S02]  /*1c440*/  FFMA.FTZ R196, R199, R174.reuse, -R173 ;  /* 0x000000aec7c47223 */ /* 0x080fe400000108ad */
[--C-:B------:R-:W-:Y:S01]  /*1c450*/  FFMA.FTZ R180, R180, R174, -R179.reuse ;  /* 0x000000aeb4b47223 */ /* 0x100fe200000108b3 */
[----:B------:R-:W3:Y:S01]  /*1c460*/  MUFU.EX2 R35, R35 ;  /* 0x0000002300237308 */ /* 0x000ee20000000800 */
[----:B-1----:R-:W-:Y:S01]  /*1c470*/  F2FP.PACK_AB R5, R2, R28 ;  /* 0x0000001c0205723e */ /* 0x002fe200000000ff */
[----:B------:R-:W-:-:S02]  /*1c480*/  FFMA.FTZ R197, R178, R174, -R179 ;  /* 0x000000aeb2c57223 */ /* 0x000fc400000108b3 */
[-CC-:B------:R-:W-:Y:S02]  /*1c490*/  FFMA.FTZ R176, R176, R174.reuse, -R179.reuse ;  /* 0x000000aeb0b07223 */ /* 0x180fe400000108b3 */
[-C--:B------:R-:W-:Y:S02]  /*1c4a0*/  FFMA.FTZ R177, R177, R174.reuse, -R179 ;  /* 0x000000aeb1b17223 */ /* 0x080fe400000108b3 */
[----:B------:R-:W1:Y:S01]  /*1c4b0*/  MUFU.EX2 R164, R164 ;  /* 0x000000a400a47308 */ /* 0x000e620000000800 */
[-CC-:B------:R-:W-:Y:S02]  /*1c4c0*/  FFMA.FTZ R175, R175, R174.reuse, -R173.reuse ;  /* 0x000000aeafaf7223 */ /* 0x180fe400000108ad */
[-CC-:B------:R-:W-:Y:S02]  /*1c4d0*/  FFMA.FTZ R172, R172, R174.reuse, -R173.reuse ;  /* 0x000000aeacac7223 */ /* 0x180fe400000108ad */
[-CC-:B------:R-:W-:Y:S02]  /*1c4e0*/  FFMA.FTZ R166, R166, R174.reuse, -R173.reuse ;  /* 0x000000aea6a67223 */ /* 0x180fe400000108ad */
[----:B------:R-:W-:Y:S01]  /*1c4f0*/  FFMA.FTZ R165, R165, R174, -R173 ;  /* 0x000000aea5a57223 */ /* 0x000fe200000108ad */
        /* <DEDUP_REMOVED lines=62> */
[----:B------:R-:W1:Y:S01]  /*1c8e0*/  MUFU.EX2 R190, R190 ;  /* 0x000000be00be7308 */ /* 0x000e620000000800 */
[-C--:B------:R-:W-:Y:S02]  /*1c8f0*/  FMUL.FTZ R135, R135, R3.reuse ;  /* 0x0000000387877220 */ /* 0x080fe40000410000 */
        /* <DEDUP_REMOVED lines=8> */
[-C--:B------:R-:W-:Y:S01]  /*1c980*/  FMUL.FTZ R49, R49, R164.reuse ;  /* 0x000000a431317220 */ /* 0x080fe20000410000 */
[----:B------:R-:W2:Y:S01]  /*1c990*/  LDSM.16.MT88.4 R16, [R220+0x12000] ;  /* 0x01200000dc10783b */ /* 0x000ea20000004200 */
        /* <DEDUP_REMOVED lines=11> */
[----:B------:R-:W5:Y:S01]  /*1ca50*/  LDSM.16.MT88.4 R8, [R223+0x14000] ;  /* 0x01400000df08783b */ /* 0x000f620000004200 */
[----:B------:R-:W-:Y:S02]  /*1ca60*/  FMUL.FTZ R65, R65, R164 ;  /* 0x000000a441417220 */ /* 0x000fe40000410000 */
[-C--:B------:R-:W-:Y:S01]  /*1ca70*/  FMUL.FTZ R66, R66, R3.reuse ;  /* 0x0000000342427220 */ /* 0x080fe20000410000 */
[----:B------:R-:W1:Y:S01]  /*1ca80*/  MUFU.EX2 R194, R194 ;  /* 0x000000c200c27308 */ /* 0x000e620000000800 */
[----:B------:R-:W-:-:S02]  /*1ca90*/  FMUL.FTZ R67, R67, R3 ;  /* 0x0000000343437220 */ /* 0x000fc40000410000 */
        /* <DEDUP_REMOVED lines=69> */
[-C--:B------:R-:W-:Y:S02]  /*1cef0*/  FMUL.FTZ R111, R111, R3.reuse ;  /* 0x000000036f6f7220 */ /* 0x080fe40000410000 */
        /* <DEDUP_REMOVED lines=8> */
[-C--:B------:R-:W-:Y:S02]  /*1cf80*/  FMUL.FTZ R101, R101, R164.reuse ;  /* 0x000000a465657220 */ /* 0x080fe40000410000 */
[-C--:B------:R-:W-:Y:S02]  /*1cf90*/  FMUL.FTZ R102, R102, R3.reuse ;  /* 0x0000000366667220 */ /* 0x080fe40000410000 */
[----:B------:R-:W-:Y:S01]  /*1cfa0*/  FMUL.FTZ R103, R103, R3 ;  /* 0x0000000367677220 */ /* 0x000fe20000410000 */
[----:B------:R-:W-:Y:S01]  /*1cfb0*/  HMMA.16816.F32 R112, R4, R14, R112 ;  /* 0x0000000e0470723c */ /* 0x000fe20000001870 */
[----:B------:R-:W3:Y:S01]  /*1cfc0*/  LDSM.16.MT88.4 R12, [R220+0x10800] ;  /* 0x01080000dc0c783b */ /* 0x000ee20000004200 */
[----:B------:R-:W-:-:S02]  /*1cfd0*/  FMUL.FTZ R104, R104, R164 ;  /* 0x000000a468687220 */ /* 0x000fc40000410000 */
[-C--:B------:R-:W-:Y:S02]  /*1cfe0*/  FMUL.FTZ R105, R105, R164.reuse ;  /* 0x000000a469697220 */ /* 0x080fe40000410000 */
[-C--:B------:R-:W-:Y:S02]  /*1cff0*/  FMUL.FTZ R106, R106, R3.reuse ;  /* 0x000000036a6a7220 */ /* 0x080fe40000410000 */
[-C--:B------:R-:W-:Y:S02]  /*1d000*/  FMUL.FTZ R107, R107, R3.reuse ;  /* 0x000000036b6b7220 */ /* 0x080fe40000410000 */
[-C--:B------:R-:W-:Y:S01]  /*1d010*/  FMUL.FTZ R116, R116, R164.reuse ;  /* 0x000000a474747220 */ /* 0x080fe20000410000 */
[----:B--2---:R-:W-:Y:S01]  /*1d020*/  HMMA.16816.F32 R100, R4, R16, R100 ;  /* 0x000000100464723c */ /* 0x004fe20000001864 */
[----:B------:R-:W-:Y:S02]  /*1d030*/  FMUL.FTZ R117, R117, R164 ;  /* 0x000000a475757220 */ /* 0x000fe40000410000 */
[----:B------:R-:W-:-:S02]  /*1d040*/  FMUL.FTZ R118, R118, R3 ;  /* 0x0000000376767220 */ /* 0x000fc40000410000 */
[-C--:B------:R-:W-:Y:S02]  /*1d050*/  FMUL.FTZ R119, R119, R3.reuse ;  /* 0x0000000377777220 */ /* 0x080fe40000410000 */
[-C--:B------:R-:W-:Y:S01]  /*1d060*/  FMUL.FTZ R120, R120, R164.reuse ;  /* 0x000000a478787220 */ /* 0x080fe20000410000 */
[C---:B------:R-:W-:Y:S01]  /*1d070*/  HMMA.16816.F32 R104, R4.reuse, R18, R104 ;  /* 0x000000120468723c */ /* 0x040fe20000001868 */
[-C--:B------:R-:W-:Y:S01]  /*1d080*/  FMUL.FTZ R121, R121, R164.reuse ;  /* 0x000000a479797220 */ /* 0x080fe20000410000 */
[----:B------:R-:W2:Y:S01]  /*1d090*/  LDSM.16.MT88.4 R16, [R221+0x10800] ;  /* 0x01080000dd10783b */ /* 0x000ea20000004200 */
[-C--:B------:R-:W-:Y:S02]  /*1d0a0*/  FMUL.FTZ R122, R122, R3.reuse ;  /* 0x000000037a7a7220 */ /* 0x080fe40000410000 */
        /* <DEDUP_REMOVED lines=8> */
[----:B------:R-:W-:Y:S01]  /*1d130*/  FMUL.FTZ R129, R129, R164 ;  /* 0x000000a481817220 */ /* 0x000fe20000410000 */
[----:B------:R-:W5:Y:S01]  /*1d140*/  LDSM.16.MT88.4 R8, [R219+0x10800] ;  /* 0x01080000db08783b */ /* 0x000f620000004200 */
[-C--:B------:R-:W-:Y:S02]  /*1d150*/  FMUL.FTZ R130, R130, R3.reuse ;  /* 0x0000000382827220 */ /* 0x080fe40000410000 */
[----:B------:R-:W-:-:S02]  /*1d160*/  FMUL.FTZ R131, R131, R3 ;  /* 0x0000000383837220 */ /* 0x000fc40000410000 */
[----:B------:R-:W-:Y:S01]  /*1d170*/  FFMA.FTZ R32, R251, R164, R32 ;  /* 0x000000a4fb207223 */ /* 0x000fe20000010020 */
[C---:B------:R-:W-:Y:S01]  /*1d180*/  HMMA.16816.F32 R124, R4.reuse, R24, R124 ;  /* 0x00000018047c723c */ /* 0x040fe2000000187c */
[----:B------:R-:W-:Y:S01]  /*1d190*/  FFMA.FTZ R3, R249, R3, R28 ;  /* 0x00000003f9037223 */ /* 0x000fe2000001001c */
[----:B------:R-:W-:Y:S01]  /*1d1a0*/  MOV R164, R34 ;  /* 0x0000002200a47202 */ /* 0x000fe20000000f00 */
[----:B------:R-:W-:Y:S02]  /*1d1b0*/  FADD.FTZ R31, R31, R32 ;  /* 0x000000201f1f7221 */ /* 0x000fe40000010000 */
[----:B------:R-:W-:Y:S02]  /*1d1c0*/  FADD.FTZ R3, R2, R3 ;  /* 0x0000000302037221 */ /* 0x000fe40000010000 */
[----:B------:R-:W-:Y:S01]  /*1d1d0*/  FADD.FTZ R30, R30, R31 ;  /* 0x0000001f1e1e7221 */ /* 0x000fe20000010000 */
[----:B------:R-:W-:Y:S01]  /*1d1e0*/  HMMA.16816.F32 R128, R4, R26, R128 ;  /* 0x0000001a0480723c */ /* 0x000fe20000001880 */
[----:B------:R-:W-:Y:S01]  /*1d1f0*/  LDSM.16.MT88.4 R24, [R223+0x12800] ;  /* 0x01280000df18783b */ /* 0x000fe20000004200 */
[----:B------:R-:W-:-:S02]  /*1d200*/  FADD.FTZ R2, R0, R3 ;  /* 0x0000000300027221 */ /* 0x000fc40000010000 */
[----:B------:R-:W-:Y:S02]  /*1d210*/  FADD.FTZ R0, R29, R30 ;  /* 0x0000001e1d007221 */ /* 0x000fe40000010000 */
[----:B------:R-:W-:Y:S01]  /*1d220*/  FADD.FTZ R2, R35, R2 ;  /* 0x0000000223027221 */ /* 0x000fe20000010000 */
[----:B-1----:R-:W-:Y:S01]  /*1d230*/  F2FP.PACK_AB R4, R182, R181 ;  /* 0x000000b5b604723e */ /* 0x002fe200000000ff */
        /* <DEDUP_REMOVED lines=56> */
[C---:B------:R-:W-:Y:S08]  /*1d5c0*/  HMMA.16816.F32 R124, R4.reuse, R20, R124 ;  /* 0x00000014047c723c */ /* 0x040ff0000000187c */
        /* <DEDUP_REMOVED lines=64> */
[C---:B------:R-:W-:Y:S01]  /*1d9d0*/  F2FP.PACK_AB R5, R172.reuse, R175 ;  /* 0x000000afac05723e */ /* 0x040fe200000000ff */
        /* <DEDUP_REMOVED lines=10> */
[----:B------:R-:W-:-:S05]  /*1da80*/  FADD.FTZ R249, R165, R166 ;  /* 0x000000a6a5f97221 */ /* 0x000fca0000010000 */
        /* <DEDUP_REMOVED lines=18> */
[C---:B------:R-:W-:Y:S01]  /*1dbb0*/  HMMA.16816.F32 R140, R4.reuse, R26, R140 ;  /* 0x0000001a048c723c */ /* 0x040fe2000000188c */
[----:B------:R-:W-:Y:S07]  /*1dbc0*/  LDSM.16.MT88.4 R24, [R219+0x15800] ;  /* 0x01580000db18783b */ /* 0x000fee0000004200 */
        /* <DEDUP_REMOVED lines=21> */
[----:B------:R-:W-:Y:S11]  /*1dd20*/  HMMA.16816.F32 R128, R4, R14, R128 ;  /* 0x0000000e0480723c */ /* 0x000ff60000001880 */
[----:B------:R-:W-:Y:S08]  /*1dd30*/  @!UPT UIADD3 URZ, URZ, URZ, URZ ;  /* 0x0000003f3f3ff290 */ /* 0x000ff0000fffe03f */
.L_x_7817:
[----:B------:R-:W-:Y:S05]  /*1dd40*/  @!P1 BRA `(.L_x_7826) ;  /* 0x0000431000009947 */ /* 0x000fea0003800000 */
[C---:B------:R-:W-:Y:S01]  /*1dd50*/  SHF.L.U64.HI R2, R168.reuse, 0x5, R169 ;  /* 0x00000005a8027819 */ /* 0x040fe200000102a9 */
[----:B------:R-:W-:Y:S01]  /*1dd60*/  IMAD.SHL.U32 R4, R168, 0x20, RZ ;  /* 0x00000020a8047824 */ /* 0x000fe200078e00ff */
[C---:B------:R-:W-:Y:S01]  /*1dd70*/  SHF.L.U64.HI R250, R170.reuse, 0x5, R171 ;  /* 0x00000005aafa7819 */ /* 0x040fe200000102ab */
[----:B------:R-:W-:Y:S01]  /*1dd80*/  IMAD.SHL.U32 R252, R170, 0x20, RZ ;  /* 0x00000020aafc7824 */ /* 0x000fe200078e00ff */
[----:B------:R-:W-:Y:S01]  /*1dd90*/  MOV R0, R3 ;  /* 0x0000000300007202 */ /* 0x000fe20000000f00 */
[----:B------:R1:W-:Y:S04]  /*1dda0*/  STL [R1], R2 ;  /* 0x0000000201007387 */ /* 0x0003e80000100800 */
[----:B------:R2:W-:Y:S01]  /*1ddb0*/  STL [R1+0x4], R4 ;  /* 0x0000040401007387 */ /* 0x0005e20000100800 */
[----:B-1----:R-:W-:-:S03]  /*1ddc0*/  IMAD.MOV.U32 R2, RZ, RZ, R164 ;  /* 0x000000ffff027224 */ /* 0x002fc600078e00a4 */
.L_x_7835:
        /* <DEDUP_REMOVED lines=14> */
[----:B------:R-:W3:Y:S04]  /*1deb0*/  LD.E R10, [R164.64+0x170] ;  /* 0x00017004a40a7980 */ /* 0x000ee8000c101900 */
[----:B------:R-:W4:Y:S01]  /*1dec0*/  LD.E.64 R14, [R164.64+0x28] ;  /* 0x00002804a40e7980 */ /* 0x000f22000c101b00 */
[-C--:B---3--:R-:W-:Y:S02]  /*1ded0*/  IABS R7, R10.reuse ;  /* 0x0000000a00077213 */ /* 0x088fe40000000000 */
        /* <DEDUP_REMOVED lines=8> */
[----:B--2---:R-:W-:Y:S02]  /*1df60*/  IABS R4, R3 ;  /* 0x0000000300047213 */ /* 0x004fe40000000000 */
        /* <DEDUP_REMOVED lines=36> */
[----:B------:R-:W3:Y:S04]  /*1e1b0*/  LD.E R3, [R18.64] ;  /* 0x0000000412037980 */ /* 0x000ee8000c101900 */
[----:B------:R-:W3:Y:S01]  /*1e1c0*/  LD.E R4, [R16.64] ;  /* 0x0000000410047980 */ /* 0x000ee2000c101900 */
[----:B------:R-:W-:Y:S01]  /*1e1d0*/  SHF.R.S32.HI R6, RZ, 0x1f, R10 ;  /* 0x0000001fff067819 */ /* 0x000fe2000001140a */
[-C--:B--2---:R-:W-:Y:S02]  /*1e1e0*/  IMAD R5, R13, R10.reuse, RZ ;  /* 0x0000000a0d057224 */ /* 0x084fe400078e02ff */
[C---:B------:R-:W-:Y:S04]  /*1e1f0*/  IMAD.WIDE.U32 R10, R12.reuse, R10, RZ ;  /* 0x0000000a0c0a7225 */ /* 0x040fe800078e00ff */
[----:B------:R-:W-:Y:S04]  /*1e200*/  IMAD R5, R12, R6, R5 ;  /* 0x000000060c057224 */ /* 0x000fe800078e0205 */
[----:B------:R-:W-:Y:S02]  /*1e210*/  IMAD.IADD R11, R11, 0x1, R5 ;  /* 0x000000010b0b7824 */ /* 0x000fe400078e0205 */
[----:B---3--:R-:W-:Y:S04]  /*1e220*/  IMAD.IADD R3, R3, 0x1, -R4 ;  /* 0x0000000103037824 */ /* 0x008fe800078e0a04 */
[----:B----4-:R-:W-:Y:S01]  /*1e230*/  IMAD R5, R15, R3, RZ ;  /* 0x000000030f057224 */ /* 0x010fe200078e02ff */
[----:B------:R-:W-:Y:S01]  /*1e240*/  SHF.R.S32.HI R4, RZ, 0x1f, R3 ;  /* 0x0000001fff047819 */ /* 0x000fe20000011403 */
[----:B------:R-:W-:Y:S04]  /*1e250*/  IMAD.WIDE.U32 R10, R3, R14, R10 ;  /* 0x0000000e030a7225 */ /* 0x000fe800078e000a */
[----:B------:R-:W-:Y:S04]  /*1e260*/  IMAD R5, R14, R4, R5 ;  /* 0x000000040e057224 */ /* 0x000fe800078e0205 */
[----:B------:R-:W-:Y:S01]  /*1e270*/  IMAD.IADD R5, R11, 0x1, R5 ;  /* 0x000000010b057824 */ /* 0x000fe200078e0205 */
[----:B------:R-:W-:-:S05]  /*1e280*/  BRA `(.L_x_7829) ;  /* 0x0000004000007947 */ /* 0x000fca0003800000 */
.L_x_7828:
[----:B------:R-:W-:Y:S02]  /*1e290*/  ULDC.64 UR4, c[0x0][0x118] ;  /* 0x0000460000047ab9 */ /* 0x000fe40000000a00 */
[----:B------:R-:W3:Y:S02]  /*1e2a0*/  LD.E R10, [R164.64+0x40] ;  /* 0x00004004a40a7980 */ /* 0x000ee4000c101900 */
[----:B---3--:R-:W-:Y:S04]  /*1e2b0*/  LEA R10, -R10, RZ, 0x6 ;  /* 0x000000ff0a0a7211 */ /* 0x008fe800078e31ff */
[----:B------:R-:W-:Y:S02]  /*1e2c0*/  SHF.R.S32.HI R5, RZ, 0x1f, R10 ;  /* 0x0000001fff057819 */ /* 0x000fe4000001140a */
.L_x_7829:
[----:B------:R-:W-:Y:S05]  /*1e2d0*/  BSYNC B0 ;  /* 0x0000000000007941 */ /* 0x000fea0003800000 */
.L_x_7827:
[C---:B------:R-:W-:Y:S01]  /*1e2e0*/  LEA R242, P0, R10.reuse, R242, 0x1 ;  /* 0x000000f20af27211 */ /* 0x040fe200078008ff */
[----:B------:R-:W-:Y:S01]  /*1e2f0*/  ULDC.64 UR4, c[0x0][0x118] ;  /* 0x0000460000047ab9 */ /* 0x000fe20000000a00 */
[----:B------:R-:W-:Y:S02]  /*1e300*/  BSSY B1, `(.L_x_7830) ;  /* 0x000015a000017945 */ /* 0x000fe40003800000 */
[----:B------:R-:W-:Y:S02]  /*1e310*/  LEA.HI.X R243, R10, R243, R5, 0x1, P0 ;  /* 0x000000f30af37211 */ /* 0x000fe400000f0c05 */
[----:B------:R-:W-:Y:S03]  /*1e320*/  IADD3 R6, P0, R252, R242, RZ ;  /* 0x000000f2fc067210 */ /* 0x000fe60007f1e0ff */
[----:B------:R-:W-:Y:S01]  /*1e330*/  @!PT LDS RZ, [RZ] ;  /* 0x00000000fffff984 */ /* 0x000fe20000000800 */
[----:B------:R-:W-:Y:S01]  /*1e340*/  @!PT LDS RZ, [RZ] ;  /* 0x00000000fffff984 */ /* 0x000fe20000000800 */
[----:B------:R-:W-:Y:S01]  /*1e350*/  @!PT LDS RZ, [RZ] ;  /* 0x00000000fffff984 */ /* 0x000fe20000000800 */
[----:B------:R1:W-:Y:S02]  /*1e360*/  LDGSTS.E.BYPASS.LTC128B.128 [R245+0x10000], [R242.64] ;  /* 0x10000000f2f57fae */ /* 0x0003e4000b901d44 */
[----:B------:R-:W-:Y:S01]  /*1e370*/  IMAD.X R7, R250, 0x1, R243, P0 ;  /* 0x00000001fa077824 */ /* 0x000fe200000e06f3 */
[----:B--2---:R-:W-:Y:S01]  /*1e380*/  IADD3 R4, P0, R252, R6, RZ ;  /* 0x00000006fc047210 */ /* 0x004fe20007f1e0ff */
[----:B------:R1:W-:Y:S04]  /*1e390*/  LDGSTS.E.BYPASS.LTC128B.128 [R245+0x12000], [R242.64+0x80] ;  /* 0x12000080f2f57fae */ /* 0x0003e8000b901d44 */
[----:B------:R1:W-:Y:S01]  /*1e3a0*/  LDGSTS.E.BYPASS.LTC128B.128 [R245+0x14000], [R242.64+0x100] ;  /* 0x14000100f2f57fae */ /* 0x0003e2000b901d44 */
[----:B------:R-:W-:Y:S01]  /*1e3b0*/  IMAD.X R5, R250, 0x1, R7, P0 ;  /* 0x00000001fa057824 */ /* 0x000fe200000e0607 */
[----:B------:R-:W-:Y:S02]  /*1e3c0*/  IADD3 R12, P0, R252, R4, RZ ;  /* 0x00000004fc0c7210 */ /* 0x000fe40007f1e0ff */
[----:B------:R1:W-:Y:S03]  /*1e3d0*/  LDGSTS.E.BYPASS.LTC128B.128 [R245+0x16000], [R242.64+0x180] ;  /* 0x16000180f2f57fae */ /* 0x0003e6000b901d44 */
[----:B------:R-:W-:Y:S01]  /*1e3e0*/  IMAD.X R13, R250, 0x1, R5, P0 ;  /* 0x00000001fa0d7824 */ /* 0x000fe200000e0605 */
[----:B------:R2:W-:Y:S01]  /*1e3f0*/  LDGSTS.E.BYPASS.LTC128B.128 [R245+0x10800], [R6.64] ;  /* 0x1080000006f57fae */ /* 0x0005e2000b901d44 */
[----:B------:R-:W-:Y:S03]  /*1e400*/  ISETP.GT.AND P0, PT, R247, R230, PT ;  /* 0x000000e6f700720c */ /* 0x000fe60003f04270 */
        /* <DEDUP_REMOVED lines=23> */
[----:B------:R-:W-:Y:S04]  /*1e580*/  LDSM.16.M88.4 R192, [R222+0x8000] ;  /* 0x00800000dec0783b */ /* 0x000fe80000000200 */
[----:B------:R-:W-:Y:S01]  /*1e590*/  LDSM.16.M88.4 R196, [R222+0x8800] ;  /* 0x00880000dec4783b */ /* 0x000fe20000000200 */
[C---:B------:R-:W-:Y:S03]  /*1e5a0*/  HMMA.16816.F32 R8, R32.reuse, R10, RZ ;  /* 0x0000000a2008723c */ /* 0x040fe600000018ff */
[----:B------:R-:W-:Y:S05]  /*1e5b0*/  LDSM.16.M88.4 R200, [R222+0x9800] ;  /* 0x00980000dec8783b */ /* 0x000fea0000000200 */
[C---:B---3--:R-:W-:Y:S08]  /*1e5c0*/  HMMA.16816.F32 R12, R32.reuse, R16, RZ ;  /* 0x00000010200c723c */ /* 0x048ff000000018ff */
[C---:B------:R-:W-:Y:S08]  /*1e5d0*/  HMMA.16816.F32 R16, R32.reuse, R18, RZ ;  /* 0x000000122010723c */ /* 0x040ff000000018ff */
[C---:B----4-:R-:W-:Y:S08]  /*1e5e0*/  HMMA.16816.F32 R20, R32.reuse, R24, RZ ;  /* 0x000000182014723c */ /* 0x050ff000000018ff */
[C---:B------:R-:W-:Y:S08]  /*1e5f0*/  HMMA.16816.F32 R24, R32.reuse, R26, RZ ;  /* 0x0000001a2018723c */ /* 0x040ff000000018ff */
[C---:B-----5:R-:W-:Y:S08]  /*1e600*/  HMMA.16816.F32 R28, R32.reuse, R168, RZ ;  /* 0x000000a8201c723c */ /* 0x060ff000000018ff */
[----:B------:R-:W-:Y:S01]  /*1e610*/  HMMA.16816.F32 R32, R32, R170, RZ ;  /* 0x000000aa2020723c */ /* 0x000fe200000018ff */
[----:B------:R-:W2:Y:S07]  /*1e620*/  LDSM.16.M88.4 R168, [R225] ;  /* 0x00000000e1a8783b */ /* 0x000eae0000000200 */
[C---:B-1----:R-:W-:Y:S08]  /*1e630*/  HMMA.16816.F32 R4, R172.reuse, R176, R4 ;  /* 0x000000b0ac04723c */ /* 0x042ff00000001804 */
[C---:B------:R-:W-:Y:S01]  /*1e640*/  HMMA.16816.F32 R8, R172.reuse, R178, R8 ;  /* 0x000000b2ac08723c */ /* 0x040fe20000001808 */
[----:B------:R-:W1:Y:S07]  /*1e650*/  LDSM.16.M88.4 R176, [R222+0x9000] ;  /* 0x00900000deb0783b */ /* 0x000e6e0000000200 */
        /* <DEDUP_REMOVED lines=28> */
[----:B------:R-:W-:Y:S07]  /*1e820*/  LDSM.16.M88.4 R172, [R214] ;  /* 0x00000000d6ac783b */ /* 0x000fee0000000200 */
[C---:B-1----:R-:W-:Y:S08]  /*1e830*/  HMMA.16816.F32 R20, R180.reuse, R176, R20 ;  /* 0x000000b0b414723c */ /* 0x042ff00000001814 */
[C---:B------:R-:W-:Y:S01]  /*1e840*/  HMMA.16816.F32 R24, R180.reuse, R178, R24 ;  /* 0x000000b2b418723c */ /* 0x040fe20000001818 */
[----:B------:R-:W-:Y:S07]  /*1e850*/  LDSM.16.M88.4 R176, [R213] ;  /* 0x00000000d5b0783b */ /* 0x000fee0000000200 */
[C---:B--2---:R-:W-:Y:S08]  /*1e860*/  HMMA.16816.F32 R28, R180.reuse, R168, R28 ;  /* 0x000000a8b41c723c */ /* 0x044ff0000000181c */
[----:B------:R-:W-:Y:S01]  /*1e870*/  HMMA.16816.F32 R32, R180, R170, R32 ;  /* 0x000000aab420723c */ /* 0x000fe20000001820 */
[----:B------:R-:W1:Y:S04]  /*1e880*/  LDSM.16.M88.4 R168, [R227+0x2000] ;  /* 0x00200000e3a8783b */ /* 0x000e680000000200 */
[----:B------:R-:W2:Y:S03]  /*1e890*/  LDSM.16.M88.4 R180, [R212] ;  /* 0x00000000d4b4783b */ /* 0x000ea60000000200 */
[C---:B------:R-:W-:Y:S08]  /*1e8a0*/  HMMA.16816.F32 R4, R188.reuse, R192, R4 ;  /* 0x000000c0bc04723c */ /* 0x040ff00000001804 */
[C---:B------:R-:W-:Y:S01]  /*1e8b0*/  HMMA.16816.F32 R8, R188.reuse, R194, R8 ;  /* 0x000000c2bc08723c */ /* 0x040fe20000001808 */
[----:B------:R-:W-:Y:S07]  /*1e8c0*/  LDSM.16.M88.4 R192, [R225+0x2000] ;  /* 0x00200000e1c0783b */ /* 0x000fee0000000200 */
[C---:B------:R-:W-:Y:S08]  /*1e8d0*/  HMMA.16816.F32 R12, R188.reuse, R196, R12 ;  /* 0x000000c4bc0c723c */ /* 0x040ff0000000180c */
[C---:B------:R-:W-:Y:S01]  /*1e8e0*/  HMMA.16816.F32 R16, R188.reuse, R198, R16 ;  /* 0x000000c6bc10723c */ /* 0x040fe20000001810 */
[----:B------:R-:W-:Y:S07]  /*1e8f0*/  LDSM.16.M88.4 R196, [R222+0xa000] ;  /* 0x00a00000dec4783b */ /* 0x000fee0000000200 */
[C---:B---3--:R-:W-:Y:S08]  /*1e900*/  HMMA.16816.F32 R20, R188.reuse, R184, R20 ;  /* 0x000000b8bc14723c */ /* 0x048ff00000001814 */
        /* <DEDUP_REMOVED lines=18> */
[----:B------:R-:W3:Y:S03]  /*1ea30*/  LDSM.16.M88.4 R184, [R215+0x3000] ;  /* 0x00300000d7b8783b */ /* 0x000ee60000000200 */
[C---:B------:R-:W-:Y:S08]  /*1ea40*/  HMMA.16816.F32 R4, R192.reuse, R196, R4 ;  /* 0x000000c4c004723c */ /* 0x040ff00000001804 */
        /* <DEDUP_REMOVED lines=10> */
[----:B------:R-:W-:Y:S04]  /*1eaf0*/  LDSM.16.M88.4 R192, [R210] ;  /* 0x00000000d2c0783b */ /* 0x000fe80000000200 */
[----:B------:R-:W-:Y:S03]  /*1eb00*/  LDSM.16.M88.4 R200, [R207] ;  /* 0x00000000cfc8783b */ /* 0x000fe60000000200 */
        /* <DEDUP_REMOVED lines=9> */
[C---:B-----5:R-:W-:Y:S08]  /*1eba0*/  HMMA.16816.F32 R28, R168.reuse, R196, R28 ;  /* 0x000000c4a81c723c */ /* 0x060ff0000000181c */
[----:B------:R-:W-:Y:S01]  /*1ebb0*/  HMMA.16816.F32 R32, R168, R198, R32 ;  /* 0x000000c6a820723c */ /* 0x000fe20000001820 */
[----:B------:R-:W3:Y:S04]  /*1ebc0*/  LDSM.16.M88.4 R168, [R228+0xd800] ;  /* 0x00d80000e4a8783b */ /* 0x000ee80000000200 */
[----:B------:R-:W5:Y:S03]  /*1ebd0*/  LDSM.16.M88.4 R196, [R209] ;  /* 0x00000000d1c4783b */ /* 0x000f660000000200 */
[C---:B-1----:R-:W-:Y:S08]  /*1ebe0*/  HMMA.16816.F32 R4, R172.reuse, R188, R4 ;  /* 0x000000bcac04723c */ /* 0x042ff00000001804 */
[C---:B------:R-:W-:Y:S01]  /*1ebf0*/  HMMA.16816.F32 R8, R172.reuse, R190, R8 ;  /* 0x000000beac08723c */ /* 0x040fe20000001808 */
[----:B------:R-:W1:Y:S07]  /*1ec00*/  LDSM.16.M88.4 R188, [R208] ;  /* 0x00000000d0bc783b */ /* 0x000e6e0000000200 */
[C---:B--2---:R-:W-:Y:S08]  /*1ec10*/  HMMA.16816.F32 R12, R172.reuse, R176, R12 ;  /* 0x000000b0ac0c723c */ /* 0x044ff0000000180c */
[C---:B------:R-:W-:Y:S01]  /*1ec20*/  HMMA.16816.F32 R16, R172.reuse, R178, R16 ;  /* 0x000000b2ac10723c */ /* 0x040fe20000001810 */
[----:B------:R-:W-:Y:S07]  /*1ec30*/  LDSM.16.M88.4 R176, [R222+0xc800] ;  /* 0x00c80000deb0783b */ /* 0x000fee0000000200 */
[C---:B----4-:R-:W-:Y:S08]  /*1ec40*/  HMMA.16816.F32 R20, R172.reuse, R180, R20 ;  /* 0x000000b4ac14723c */ /* 0x050ff00000001814 */
[C---:B------:R-:W-:Y:S01]  /*1ec50*/  HMMA.16816.F32 R24, R172.reuse, R182, R24 ;  /* 0x000000b6ac18723c */ /* 0x040fe20000001818 */
[----:B------:R-:W-:Y:S07]  /*1ec60*/  LDSM.16.M88.4 R180, [R222+0xd000] ;  /* 0x00d00000deb4783b */ /* 0x000fee0000000200 */
[C---:B---3--:R-:W-:Y:S08]  /*1ec70*/  HMMA.16816.F32 R28, R172.reuse, R168, R28 ;  /* 0x000000a8ac1c723c */ /* 0x048ff0000000181c */
[----:B------:R-:W-:Y:S01]  /*1ec80*/  HMMA.16816.F32 R32, R172, R170, R32 ;  /* 0x000000aaac20723c */ /* 0x000fe20000001820 */
[----:B------:R-:W-:Y:S04]  /*1ec90*/  LDSM.16.M88.4 R168, [R225+0x4000] ;  /* 0x00400000e1a8783b */ /* 0x000fe80000000200 */
[----:B------:R-:W2:Y:S03]  /*1eca0*/  LDSM.16.M88.4 R172, [R222+0xc000] ;  /* 0x00c00000deac783b */ /* 0x000ea60000000200 */
[C---:B------:R-:W-:Y:S08]  /*1ecb0*/  HMMA.16816.F32 R4, R184.reuse, R192, R4 ;  /* 0x000000c0b804723c */ /* 0x040ff00000001804 */
[C---:B------:R-:W-:Y:S01]  /*1ecc0*/  HMMA.16816.F32 R8, R184.reuse, R194, R8 ;  /* 0x000000c2b808723c */ /* 0x040fe20000001808 */
[----:B------:R-:W3:Y:S07]  /*1ecd0*/  LDSM.16.M88.4 R192, [R222+0xd800] ;  /* 0x00d80000dec0783b */ /* 0x000eee0000000200 */
        /* <DEDUP_REMOVED lines=15> */
[----:B------:R-:W5:Y:S07]  /*1edd0*/  LDSM.16.M88.4 R176, [R215+0x5800] ;  /* 0x00580000d7b0783b */ /* 0x000f6e0000000200 */
[C---:B------:R-:W-:Y:S08]  /*1ede0*/  HMMA.16816.F32 R20, R168.reuse, R180, R20 ;  /* 0x000000b4a814723c */ /* 0x040ff00000001814 */
[C---:B------:R-:W-:Y:S01]  /*1edf0*/  HMMA.16816.F32 R24, R168.reuse, R182, R24 ;  /* 0x000000b6a818723c */ /* 0x040fe20000001818 */
[----:B------:R-:W2:Y:S07]  /*1ee00*/  LDSM.16.M88.4 R180, [R229+0x6000] ;  /* 0x00600000e5b4783b */ /* 0x000eae0000000200 */
[C---:B---3--:R-:W-:Y:S08]  /*1ee10*/  HMMA.16816.F32 R28, R168.reuse, R192, R28 ;  /* 0x000000c0a81c723c */ /* 0x048ff0000000181c */
[----:B------:R-:W-:Y:S01]  /*1ee20*/  HMMA.16816.F32 R32, R168, R194, R32 ;  /* 0x000000c2a820723c */ /* 0x000fe20000001820 */
[----:B------:R-:W3:Y:S04]  /*1ee30*/  LDSM.16.M88.4 R168, [R228+0xe800] ;  /* 0x00e80000e4a8783b */ /* 0x000ee80000000200 */
[----:B------:R-:W3:Y:S03]  /*1ee40*/  LDSM.16.M88.4 R192, [R228+0xf000] ;  /* 0x00f00000e4c0783b */ /* 0x000ee60000000200 */
[C---:B-1----:R-:W-:Y:S08]  /*1ee50*/  HMMA.16816.F32 R4, R188.reuse, R196, R4 ;  /* 0x000000c4bc04723c */ /* 0x042ff00000001804 */
[C---:B------:R-:W-:Y:S01]  /*1ee60*/  HMMA.16816.F32 R8, R188.reuse, R198, R8 ;  /* 0x000000c6bc08723c */ /* 0x040fe20000001808 */
[----:B------:R-:W1:Y:S07]  /*1ee70*/  LDSM.16.M88.4 R196, [R228+0xf800] ;  /* 0x00f80000e4c4783b */ /* 0x000e6e0000000200 */
[C---:B----4-:R-:W-:Y:S08]  /*1ee80*/  HMMA.16816.F32 R12, R188.reuse, R184, R12 ;  /* 0x000000b8bc0c723c */ /* 0x050ff0000000180c */
[C---:B------:R-:W-:Y:S01]  /*1ee90*/  HMMA.16816.F32 R16, R188.reuse, R186, R16 ;  /* 0x000000babc10723c */ /* 0x040fe20000001810 */
[----:B------:R-:W-:Y:S07]  /*1eea0*/  LDSM.16.M88.4 R184, [R205] ;  /* 0x00000000cdb8783b */ /* 0x000fee0000000200 */
[C---:B--2---:R-:W-:Y:S08]  /*1eeb0*/  HMMA.16816.F32 R20, R188.reuse, R172, R20 ;  /* 0x000000acbc14723c */ /* 0x044ff00000001814 */
[C---:B------:R-:W-:Y:S01]  /*1eec0*/  HMMA.16816.F32 R24, R188.reuse, R174, R24 ;  /* 0x000000aebc18723c */ /* 0x040fe20000001818 */
[----:B------:R-:W-:Y:S07]  /*1eed0*/  LDSM.16.M88.4 R172, [R227+0x6000] ;  /* 0x00600000e3ac783b */ /* 0x000fee0000000200 */
[C---:B-----5:R-:W-:Y:S08]  /*1eee0*/  HMMA.16816.F32 R28, R188.reuse, R176, R28 ;  /* 0x000000b0bc1c723c */ /* 0x060ff0000000181c */
[----:B------:R-:W-:Y:S01]  /*1eef0*/  HMMA.16816.F32 R32, R188, R178, R32 ;  /* 0x000000b2bc20723c */ /* 0x000fe20000001820 */
[----:B------:R-:W2:Y:S04]  /*1ef00*/  LDSM.16.M88.4 R176, [R206] ;  /* 0x00000000ceb0783b */ /* 0x000ea80000000200 */
[----:B------:R-:W-:Y:S03]  /*1ef10*/  LDSM.16.M88.4 R188, [R167] ;  /* 0x00000000a7bc783b */ /* 0x000fe60000000200 */
[C---:B------:R-:W-:Y:S08]  /*1ef20*/  HMMA.16816.F32 R4, R180.reuse, R200, R4 ;  /* 0x000000c8b404723c */ /* 0x040ff00000001804 */
[C---:B------:R-:W-:Y:S01]  /*1ef30*/  HMMA.16816.F32 R8, R180.reuse, R202, R8 ;  /* 0x000000cab408723c */ /* 0x040fe20000001808 */
[----:B------:R-:W-:Y:S07]  /*1ef40*/  LDSM.16.M88.4 R200, [R222+0xe000] ;  /* 0x00e00000dec8783b */ /* 0x000fee0000000200 */
[C---:B---3--:R-:W-:Y:S08]  /*1ef50*/  HMMA.16816.F32 R12, R180.reuse, R168, R12 ;  /* 0x000000a8b40c723c */ /* 0x048ff0000000180c */
[C---:B------:R-:W-:Y:S01]  /*1ef60*/  HMMA.16816.F32 R16, R180.reuse, R170, R16 ;  /* 0x000000aab410723c */ /* 0x040fe20000001810 */
[----:B------:R-:W3:Y:S07]  /*1ef70*/  LDSM.16.M88.4 R168, [R204] ;  /* 0x00000000cca8783b */ /* 0x000eee0000000200 */
        /* <DEDUP_REMOVED lines=18> */
[----:B------:R-:W3:Y:S04]  /*1f0a0*/  LDSM.16.M88.4 R172, [R215+0x6000] ;  /* 0x00600000d7ac783b */ /* 0x000ee80000000200 */
[----:B------:R-:W5:Y:S03]  /*1f0b0*/  LDSM.16.M88.4 R188, [R215+0x7000] ;  /* 0x00700000d7bc783b */ /* 0x000f660000000200 */
[C---:B----4-:R-:W-:Y:S08]  /*1f0c0*/  HMMA.16816.F32 R4, R192.reuse, R200, R4 ;  /* 0x000000c8c004723c */ /* 0x050ff00000001804 */
[C---:B------:R-:W-:Y:S01]  /*1f0d0*/  HMMA.16816.F32 R8, R192.reuse, R202, R8 ;  /* 0x000000cac008723c */ /* 0x040fe20000001808 */
[----:B------:R-:W4:Y:S01]  /*1f0e0*/  LDSM.16.M88.4 R200, [R215+0x7800] ;  /* 0x00780000d7c8783b */ /* 0x000f220000000200 */
[----:B------:R-:W-:Y:S04]  /*1f0f0*/  DEPBAR.LE SB0, 0x0 ;  /* 0x000080000000791a */ /* 0x000fe80000000000 */
[----:B------:R-:W-:Y:S02]  /*1f100*/  BAR.SYNC.DEFER_BLOCKING 0x0 ;  /* 0x0000000000007b1d */ /* 0x000fe40000010000 */
[C---:B-1----:R-:W-:Y:S08]  /*1f110*/  HMMA.16816.F32 R12, R192.reuse, R180, R12 ;  /* 0x000000b4c00c723c */ /* 0x042ff0000000180c */
        /* <DEDUP_REMOVED lines=9> */
[C---:B-----5:R-:W-:Y:S08]  /*1f1b0*/  HMMA.16816.F32 R20, R168.reuse, R188, R20 ;  /* 0x000000bca814723c */ /* 0x060ff00000001814 */
        /* <DEDUP_REMOVED lines=20> */
[C---:B------:R-:W-:Y:S02]  /*1f300*/  IADD3 R172, R3.reuse, -0x40, RZ ;  /* 0xffffffc003ac7810 */ /* 0x040fe40007ffe0ff */
[----:B------:R-:W-:Y:S02]  /*1f310*/  IABS R168, R3 ;  /* 0x0000000300a87213 */ /* 0x000fe40000000000 */
[-C--:B------:R-:W-:Y:S04]  /*1f320*/  LOP3.LUT R3, R3, R174.reuse, RZ, 0x3c, !PT ;  /* 0x000000ae03037212 */ /* 0x080fe800078e3cff */
[----:B------:R-:W-:Y:S02]  /*1f330*/  ISETP.GE.AND P2, PT, R3, RZ, PT ;  /* 0x000000ff0300720c */ /* 0x000fe40003f46270 */
[----:B------:R-:W-:Y:S01]  /*1f340*/  LOP3.LUT R3, RZ, R174, RZ, 0x33, !PT ;  /* 0x000000aeff037212 */ /* 0x000fe200078e33ff */
        /* <DEDUP_REMOVED lines=48> */
.L_x_7833:
[----:B------:R-:W-:Y:S02]  /*1f650*/  ULDC.64 UR4, c[0x0][0x118] ;  /* 0x0000460000047ab9 */ /* 0x000fe40000000a00 */
[----:B------:R-:W2:Y:S02]  /*1f660*/  LD.E R174, [R164.64+0x38] ;  /* 0x00003804a4ae7980 */ /* 0x000ea4000c101900 */
[----:B--2---:R-:W-:Y:S04]  /*1f670*/  LEA R174, -R174, RZ, 0x6 ;  /* 0x000000ffaeae7211 */ /* 0x004fe800078e31ff */
[----:B------:R-:W-:Y:S02]  /*1f680*/  SHF.R.S32.HI R169, RZ, 0x1f, R174 ;  /* 0x0000001fffa97819 */ /* 0x000fe400000114ae */
.L_x_7834:
[----:B------:R-:W-:Y:S05]  /*1f690*/  BSYNC B0 ;  /* 0x0000000000007941 */ /* 0x000fea0003800000 */
.L_x_7832:
[----:B------:R-:W2:Y:S01]  /*1f6a0*/  LDL R166, [R1+0x4] ;  /* 0x0000040001a67983 */ /* 0x000ea20000100800 */
[C---:B------:R-:W-:Y:S01]  /*1f6b0*/  LEA R232, P0, R174.reuse, R232, 0x1 ;  /* 0x000000e8aee87211 */ /* 0x040fe200078008ff */
[----:B------:R-:W-:Y:S02]  /*1f6c0*/  ULDC.64 UR4, c[0x0][0x118] ;  /* 0x0000460000047ab9 */ /* 0x000fe40000000a00 */
[----:B------:R-:W3:Y:S01]  /*1f6d0*/  LDL R3, [R1] ;  /* 0x0000000001037983 */ /* 0x000ee20000100800 */
[----:B------:R-:W-:Y:S05]  /*1f6e0*/  LEA.HI.X R231, R174, R231, R169, 0x1, P0 ;  /* 0x000000e7aee77211 */ /* 0x000fea00000f0ca9 */
[--C-:B------:R-:W-:Y:S05]  /*1f6f0*/  IMAD.MOV.U32 R233, RZ, RZ, R231.reuse ;  /* 0x000000ffffe97224 */ /* 0x100fea00078e00e7 */
[----:B------:R-:W-:Y:S01]  /*1f700*/  @!PT LDS RZ, [RZ] ;  /* 0x00000000fffff984 */ /* 0x000fe20000000800 */
[----:B------:R-:W-:Y:S01]  /*1f710*/  @!PT LDS RZ, [RZ] ;  /* 0x00000000fffff984 */ /* 0x000fe20000000800 */
[----:B------:R-:W-:Y:S01]  /*1f720*/  @!PT LDS RZ, [RZ] ;  /* 0x00000000fffff984 */ /* 0x000fe20000000800 */
[----:B------:R1:W-:Y:S04]  /*1f730*/  LDGSTS.E.BYPASS.LTC128B.128 [R245+0x8000], [R232.64] ;  /* 0x08000000e8f57fae */ /* 0x0003e8000b901d44 */
[----:B------:R1:W-:Y:S04]  /*1f740*/  LDGSTS.E.BYPASS.LTC128B.128 [R245+0xa000], [R232.64+0x80] ;  /* 0x0a000080e8f57fae */ /* 0x0003e8000b901d44 */
[----:B------:R1:W-:Y:S04]  /*1f750*/  LDGSTS.E.BYPASS.LTC128B.128 [R245+0xc000], [R232.64+0x100] ;  /* 0x0c000100e8f57fae */ /* 0x0003e8000b901d44 */
[----:B------:R1:W-:Y:S01]  /*1f760*/  LDGSTS.E.BYPASS.LTC128B.128 [R245+0xe000], [R232.64+0x180] ;  /* 0x0e000180e8f57fae */ /* 0x0003e2000b901d44 */
[C---:B--2---:R-:W-:Y:S05]  /*1f770*/  IADD3 R172, P0, R166.reuse, R232, RZ ;  /* 0x000000e8a6ac7210 */ /* 0x044fea0007f1e0ff */
[C---:B---3--:R-:W-:Y:S01]  /*1f780*/  IMAD.X R173, R3.reuse, 0x1, R231, P0 ;  /* 0x0000000103ad7824 */ /* 0x048fe200000e06e7 */
[C---:B------:R-:W-:Y:S04]  /*1f790*/  IADD3 R170, P0, R166.reuse, R172, RZ ;  /* 0x000000aca6aa7210 */ /* 0x040fe80007f1e0ff */
[----:B------:R1:W-:Y:S01]  /*1f7a0*/  LDGSTS.E.BYPASS.LTC128B.128 [R245+0x8800], [R172.64] ;  /* 0x08800000acf57fae */ /* 0x0003e2000b901d44 */
[C---:B------:R-:W-:Y:S01]  /*1f7b0*/  IMAD.X R171, R3.reuse, 0x1, R173, P0 ;  /* 0x0000000103ab7824 */ /* 0x040fe200000e06ad */
[----:B------:R-:W-:Y:S02]  /*1f7c0*/  IADD3 R168, P0, R166, R170, RZ ;  /* 0x000000aaa6a87210 */ /* 0x000fe40007f1e0ff */
        /* <DEDUP_REMOVED lines=13> */
.L_x_7831:
[----:B------:R-:W-:Y:S05]  /*1f8a0*/  BSYNC B1 ;  /* 0x0000000000017941 */ /* 0x000fea0003800000 */
.L_x_7830:
[----:B------:R-:W-:Y:S01]  /*1f8b0*/  ULDC.64 UR4, c[0x0][0x118] ;  /* 0x0000460000047ab9 */ /* 0x000fe20000000a00 */
[----:B------:R-:W2:Y:S08]  /*1f8c0*/  S2R R166, SR_TID.X ;  /* 0x0000000000a67919 */ /* 0x000eb00000002100 */
[----:B------:R3:W4:Y:S01]  /*1f8d0*/  LD.E R165, [R164.64+0xdc] ;  /* 0x0000dc04a4a57980 */ /* 0x000722000c101900 */
[----:B--2---:R-:W-:Y:S04]  /*1f8e0*/  SHF.L.U32 R166, R166, 0x1, RZ ;  /* 0x00000001a6a67819 */ /* 0x004fe800000006ff */
[----:B------:R-:W-:Y:S04]  /*1f8f0*/  LOP3.LUT R166, R166, 0x6, RZ, 0xc0, !PT ;  /* 0x00000006a6a67812 */ /* 0x000fe800078ec0ff */
[----:B------:R-:W-:Y:S04]  /*1f900*/  LEA R3, R247, R166, 0x6 ;  /* 0x000000a6f7037211 */ /* 0x000fe800078e30ff */
[C---:B-1----:R-:W-:Y:S02]  /*1f910*/  IADD3 R169, R3.reuse, 0x1, RZ ;  /* 0x0000000103a97810 */ /* 0x042fe40007ffe0ff */
[----:B------:R-:W-:Y:S02]  /*1f920*/  IADD3 R173, R3, 0x8, RZ ;  /* 0x0000000803ad7810 */ /* 0x000fe40007ffe0ff */
[C---:B------:R-:W-:Y:S02]  /*1f930*/  ISETP.GE.AND P6, PT, R169.reuse, R246, PT ;  /* 0x000000f6a900720c */ /* 0x040fe40003fc6270 */
[----:B------:R-:W-:Y:S02]  /*1f940*/  ISETP.GE.AND P1, PT, R169, R238, PT ;  /* 0x000000eea900720c */ /* 0x000fe40003f26270 */
[C---:B------:R-:W-:Y:S02]  /*1f950*/  ISETP.GE.AND P0, PT, R173.reuse, R246, PT ;  /* 0x000000f6ad00720c */ /* 0x040fe40003f06270 */
[----:B------:R-:W-:Y:S02]  /*1f960*/  ISETP.GE.AND P4, PT, R173, R238, PT ;  /* 0x000000eead00720c */ /* 0x000fe40003f86270 */
[----:B------:R-:W-:Y:S02]  /*1f970*/  ISETP.GE.OR P1, PT, R169, R248, !P1 ;  /* 0x000000f8a900720c */ /* 0x000fe40004f26670 */
[C---:B------:R-:W-:Y:S02]  /*1f980*/  ISETP.GE.OR P0, PT, R173.reuse, R244, !P0 ;  /* 0x000000f4ad00720c */ /* 0x040fe40004706670 */
[----:B------:R-:W-:Y:S02]  /*1f990*/  ISETP.GE.OR P4, PT, R173, R248, !P4 ;  /* 0x000000f8ad00720c */ /* 0x000fe40006786670 */
[----:B------:R-:W-:Y:S02]  /*1f9a0*/  IADD3 R173, R3, 0x11, RZ ;  /* 0x0000001103ad7810 */ /* 0x000fe40007ffe0ff */
[----:B------:R-:W-:Y:S02]  /*1f9b0*/  ISETP.GE.OR P6, PT, R169, R244, !P6 ;  /* 0x000000f4a900720c */ /* 0x000fe400077c6670 */
[C---:B------:R-:W-:Y:S02]  /*1f9c0*/  IADD3 R169, R3.reuse, 0x9, RZ ;  /* 0x0000000903a97810 */ /* 0x040fe40007ffe0ff */
[----:B------:R-:W-:Y:S02]  /*1f9d0*/  FSEL R8, R8, -INF , !P0 ;  /* 0xff80000008087808 */ /* 0x000fe40004000000 */
[-C--:B------:R-:W-:Y:S02]  /*1f9e0*/  ISETP.GE.AND P2, PT, R3, R246.reuse, PT ;  /* 0x000000f60300720c */ /* 0x080fe40003f46270 */
[----:B------:R-:W-:Y:S02]  /*1f9f0*/  FSEL R5, R5, -INF , !P6 ;  /* 0xff80000005057808 */ /* 0x000fe40007000000 */
[-C--:B------:R-:W-:Y:S02]  /*1fa00*/  ISETP.GE.AND P5, PT, R169, R246.reuse, PT ;  /* 0x000000f6a900720c */ /* 0x080fe40003fa6270 */
[C---:B------:R-:W-:Y:S02]  /*1fa10*/  ISETP.GE.AND P6, PT, R173.reuse, R246, PT ;  /* 0x000000f6ad00720c */ /* 0x040fe40003fc6270 */
[----:B------:R-:W-:Y:S02]  /*1fa20*/  ISETP.GE.AND P0, PT, R173, R238, PT ;  /* 0x000000eead00720c */ /* 0x000fe40003f06270 */
[-C--:B------:R-:W-:Y:S02]  /*1fa30*/  ISETP.GE.OR P2, PT, R3, R244.reuse, !P2 ;  /* 0x000000f40300720c */ /* 0x080fe40005746670 */
[-C--:B------:R-:W-:Y:S02]  /*1fa40*/  ISETP.GE.OR P5, PT, R169, R244.reuse, !P5 ;  /* 0x000000f4a900720c */ /* 0x080fe40006fa6670 */
[C---:B------:R-:W-:Y:S02]  /*1fa50*/  ISETP.GE.OR P6, PT, R173.reuse, R244, !P6 ;  /* 0x000000f4ad00720c */ /* 0x040fe400077c6670 */
[----:B------:R-:W-:Y:S02]  /*1fa60*/  ISETP.GE.OR P0, PT, R173, R248, !P0 ;  /* 0x000000f8ad00720c */ /* 0x000fe40004706670 */
[----:B------:R-:W-:Y:S02]  /*1fa70*/  IADD3 R173, R3, 0x19, RZ ;  /* 0x0000001903ad7810 */ /* 0x000fe40007ffe0ff */
[----:B------:R-:W-:Y:S02]  /*1fa80*/  FSEL R9, R9, -INF , !P5 ;  /* 0xff80000009097808 */ /* 0x000fe40006800000 */
[----:B------:R-:W-:Y:S02]  /*1fa90*/  ISETP.GE.AND P3, PT, R3, R238, PT ;  /* 0x000000ee0300720c */ /* 0x000fe40003f66270 */
[----:B------:R-:W-:Y:S02]  /*1faa0*/  FSEL R171, R4, -INF , !P2 ;  /* 0xff80000004ab7808 */ /* 0x000fe40005000000 */
[----:B------:R-:W-:Y:S02]  /*1fab0*/  ISETP.GE.AND P5, PT, R173, R246, PT ;  /* 0x000000f6ad00720c */ /* 0x000fe40003fa6270 */
[C---:B------:R-:W-:Y:S02]  /*1fac0*/  ISETP.GE.OR P3, PT, R3.reuse, R248, !P3 ;  /* 0x000000f80300720c */ /* 0x040fe40005f66670 */
[----:B------:R-:W-:Y:S02]  /*1fad0*/  IADD3 R175, R3, 0x10, RZ ;  /* 0x0000001003af7810 */ /* 0x000fe40007ffe0ff */
[----:B------:R-:W-:Y:S02]  /*1fae0*/  ISETP.GE.OR P5, PT, R173, R244, !P5 ;  /* 0x000000f4ad00720c */ /* 0x000fe40006fa6670 */
[----:B------:R-:W-:Y:S02]  /*1faf0*/  FMNMX.FTZ R4, R171, R2, !PT ;  /* 0x00000002ab047209 */ /* 0x000fe40007810000 */
[----:B------:R-:W-:Y:S02]  /*1fb00*/  ISETP.GE.AND P2, PT, R169, R238, PT ;  /* 0x000000eea900720c */ /* 0x000fe40003f46270 */
[----:B------:R-:W-:Y:S02]  /*1fb10*/  FSEL R7, R7, -INF , !P1 ;  /* 0xff80000007077808 */ /* 0x000fe40004800000 */
[----:B------:R-:W-:Y:S02]  /*1fb20*/  ISETP.GE.OR P2, PT, R169, R248, !P2 ;  /* 0x000000f8a900720c */ /* 0x000fe40005746670 */
[----:B------:R-:W-:Y:S02]  /*1fb30*/  FSEL R169, R6, -INF , !P3 ;  /* 0xff80000006a97808 */ /* 0x000fe40005800000 */
[----:B------:R-:W-:Y:S02]  /*1fb40*/  ISETP.GE.AND P3, PT, R175, R238, PT ;  /* 0x000000eeaf00720c */ /* 0x000fe40003f66270 */
[----:B------:R-:W-:Y:S02]  /*1fb50*/  FSEL R195, R17, -INF , !P5 ;  /* 0xff80000011c37808 */ /* 0x000fe40006800000 */
[----:B------:R-:W-:Y:S02]  /*1fb60*/  FMNMX.FTZ R17, R5, R4, !PT ;  /* 0x0000000405117209 */ /* 0x000fe40007810000 */
[C---:B------:R-:W-:Y:S02]  /*1fb70*/  ISETP.GE.AND P1, PT, R175.reuse, R246, PT ;  /* 0x000000f6af00720c */ /* 0x040fe40003f26270 */
[C---:B------:R-:W-:Y:S02]  /*1fb80*/  ISETP.GE.OR P3, PT, R175.reuse, R248, !P3 ;  /* 0x000000f8af00720c */ /* 0x040fe40005f66670 */
[----:B------:R-:W-:Y:S02]  /*1fb90*/  FMNMX.FTZ R4, R8, R17, !PT ;  /* 0x0000001108047209 */ /* 0x000fe40007810000 */
[----:B------:R-:W-:Y:S02]  /*1fba0*/  ISETP.GE.OR P1, PT, R175, R244, !P1 ;  /* 0x000000f4af00720c */ /* 0x000fe40004f26670 */
[----:B------:R-:W-:Y:S02]  /*1fbb0*/  IADD3 R175, R3, 0x18, RZ ;  /* 0x0000001803af7810 */ /* 0x000fe40007ffe0ff */
[----:B------:R-:W-:Y:S02]  /*1fbc0*/  FSEL R10, R10, -INF , !P4 ;  /* 0xff8000000a0a7808 */ /* 0x000fe40006000000 */
[----:B------:R-:W-:Y:S02]  /*1fbd0*/  FSEL R11, R11, -INF , !P2 ;  /* 0xff8000000b0b7808 */ /* 0x000fe40005000000 */
[----:B------:R-:W-:Y:S02]  /*1fbe0*/  FSEL R192, R12, -INF , !P1 ;  /* 0xff8000000cc07808 */ /* 0x000fe40004800000 */
[----:B------:R-:W-:Y:S02]  /*1fbf0*/  FMNMX.FTZ R17, R9, R4, !PT ;  /* 0x0000000409117209 */ /* 0x000fe40007810000 */
[C---:B------:R-:W-:Y:S02]  /*1fc00*/  ISETP.GE.AND P2, PT, R175.reuse, R246, PT ;  /* 0x000000f6af00720c */ /* 0x040fe40003f46270 */
[-C--:B------:R-:W-:Y:S02]  /*1fc10*/  ISETP.GE.AND P4, PT, R175, R238.reuse, PT ;  /* 0x000000eeaf00720c */ /* 0x080fe40003f86270 */
[----:B------:R-:W-:Y:S02]  /*1fc20*/  ISETP.GE.AND P1, PT, R173, R238, PT ;  /* 0x000000eead00720c */ /* 0x000fe40003f26270 */
[C---:B------:R-:W-:Y:S02]  /*1fc30*/  ISETP.GE.OR P2, PT, R175.reuse, R244, !P2 ;  /* 0x000000f4af00720c */ /* 0x040fe40005746670 */
[-C--:B------:R-:W-:Y:S02]  /*1fc40*/  ISETP.GE.OR P4, PT, R175, R248.reuse, !P4 ;  /* 0x000000f8af00720c */ /* 0x080fe40006786670 */
[----:B------:R-:W-:Y:S02]  /*1fc50*/  IADD3 R175, R3, 0x20, RZ ;  /* 0x0000002003af7810 */ /* 0x000fe40007ffe0ff */
[----:B------:R-:W-:Y:S02]  /*1fc60*/  ISETP.GE.OR P1, PT, R173, R248, !P1 ;  /* 0x000000f8ad00720c */ /* 0x000fe40004f26670 */
[----:B------:R-:W-:Y:S02]  /*1fc70*/  FSEL R193, R13, -INF , !P6 ;  /* 0xff8000000dc17808 */ /* 0x000fe40007000000 */
[----:B------:R-:W-:Y:S02]  /*1fc80*/  FMNMX.FTZ R4, R192, R17, !PT ;  /* 0x00000011c0047209 */ /* 0x000fe40007810000 */
[----:B------:R-:W-:Y:S02]  /*1fc90*/  IADD3 R173, R3, 0x21, RZ ;  /* 0x0000002103ad7810 */ /* 0x000fe40007ffe0ff */
[----:B------:R-:W-:Y:S02]  /*1fca0*/  FSEL R194, R16, -INF , !P2 ;  /* 0xff80000010c27808 */ /* 0x000fe40005000000 */
[----:B------:R-:W-:Y:S02]  /*1fcb0*/  FSEL R197, R15, -INF , !P0 ;  /* 0xff8000000fc57808 */ /* 0x000fe40004000000 */
[----:B------:R-:W-:Y:S02]  /*1fcc0*/  ISETP.GE.AND P0, PT, R175, R246, PT ;  /* 0x000000f6af00720c */ /* 0x000fe40003f06270 */
[----:B------:R-:W-:Y:S02]  /*1fcd0*/  FSEL R199, R19, -INF , !P1 ;  /* 0xff80000013c77808 */ /* 0x000fe40004800000 */
[----:B------:R-:W-:Y:S02]  /*1fce0*/  FMNMX.FTZ R19, R193, R4, !PT ;  /* 0x00000004c1137209 */ /* 0x000fe40007810000 */
[----:B------:R-:W-:Y:S02]  /*1fcf0*/  FMNMX.FTZ R4, R169, R0, !PT ;  /* 0x00000000a9047209 */ /* 0x000fe40007810000 */
[----:B------:R-:W-:Y:S02]  /*1fd00*/  ISETP.GE.AND P6, PT, R173, R246, PT ;  /* 0x000000f6ad00720c */ /* 0x000fe40003fc6270 */
[----:B------:R-:W-:Y:S02]  /*1fd10*/  ISETP.GE.OR P0, PT, R175, R244, !P0 ;  /* 0x000000f4af00720c */ /* 0x000fe40004706670 */
[----:B------:R-:W-:Y:S02]  /*1fd20*/  FMNMX.FTZ R6, R194, R19, !PT ;  /* 0x00000013c2067209 */ /* 0x000fe40007810000 */
[----:B------:R-:W-:Y:S02]  /*1fd30*/  FMNMX.FTZ R19, R7, R4, !PT ;  /* 0x0000000407137209 */ /* 0x000fe40007810000 */
[----:B------:R-:W-:Y:S02]  /*1fd40*/  FSEL R203, R20, -INF , !P0 ;  /* 0xff80000014cb7808 */ /* 0x000fe40004000000 */
[----:B------:R-:W-:Y:S02]  /*1fd50*/  ISETP.GE.OR P6, PT, R173, R244, !P6 ;  /* 0x000000f4ad00720c */ /* 0x000fe400077c6670 */
[----:B------:R-:W-:Y:S02]  /*1fd60*/  IADD3 R13, R3, 0x28, RZ ;  /* 0x00000028030d7810 */ /* 0x000fe40007ffe0ff */
[----:B------:R-:W-:Y:S02]  /*1fd70*/  FMNMX.FTZ R4, R195, R6, !PT ;  /* 0x00000006c3047209 */ /* 0x000fe40007810000 */
[----:B------:R-:W-:Y:S02]  /*1fd80*/  FMNMX.FTZ R6, R10, R19, !PT ;  /* 0x000000130a067209 */ /* 0x000fe40007810000 */
[----:B------:R-:W-:Y:S02]  /*1fd90*/  FSEL R196, R14, -INF , !P3 ;  /* 0xff8000000ec47808 */ /* 0x000fe40005800000 */
[----:B------:R-:W-:Y:S02]  /*1fda0*/  IADD3 R15, R3, 0x29, RZ ;  /* 0x00000029030f7810 */ /* 0x000fe40007ffe0ff */
[----:B------:R-:W-:Y:S02]  /*1fdb0*/  FMNMX.FTZ R19, R11, R6, !PT ;  /* 0x000000060b137209 */ /* 0x000fe40007810000 */
[----:B------:R-:W-:Y:S02]  /*1fdc0*/  ISETP.GE.AND P5, PT, R13, R246, PT ;  /* 0x000000f60d00720c */ /* 0x000fe40003fa6270 */
[----:B------:R-:W-:Y:S02]  /*1fdd0*/  FSEL R233, R21, -INF , !P6 ;  /* 0xff80000015e97808 */ /* 0x000fe40007000000 */
[----:B------:R-:W-:Y:S02]  /*1fde0*/  FMNMX.FTZ R4, R203, R4, !PT ;  /* 0x00000004cb047209 */ /* 0x000fe40007810000 */
[----:B------:R-:W-:Y:S02]  /*1fdf0*/  FSEL R198, R18, -INF , !P4 ;  /* 0xff80000012c67808 */ /* 0x000fe40006000000 */
[----:B------:R-:W-:Y:S02]  /*1fe00*/  ISETP.GE.AND P4, PT, R15, R246, PT ;  /* 0x000000f60f00720c */ /* 0x000fe40003f86270 */
[----:B------:R-:W-:Y:S02]  /*1fe10*/  ISETP.GE.OR P5, PT, R13, R244, !P5 ;  /* 0x000000f40d00720c */ /* 0x000fe40006fa6670 */
[----:B------:R-:W-:Y:S02]  /*1fe20*/  IADD3 R17, R3, 0x30, RZ ;  /* 0x0000003003117810 */ /* 0x000fe40007ffe0ff */
[----:B------:R-:W-:Y:S02]  /*1fe30*/  FMNMX.FTZ R21, R233, R4, !PT ;  /* 0x00000004e9157209 */ /* 0x000fe40007810000 */
[----:B------:R-:W-:Y:S02]  /*1fe40*/  FMNMX.FTZ R4, R196, R19, !PT ;  /* 0x00000013c4047209 */ /* 0x000fe40007810000 */
[-C--:B------:R-:W-:Y:S02]  /*1fe50*/  ISETP.GE.AND P3, PT, R175, R238.reuse, PT ;  /* 0x000000eeaf00720c */ /* 0x080fe40003f66270 */
[C---:B------:R-:W-:Y:S02]  /*1fe60*/  ISETP.GE.AND P0, PT, R15.reuse, R238, PT ;  /* 0x000000ee0f00720c */ /* 0x040fe40003f06270 */
[----:B------:R-:W-:Y:S02]  /*1fe70*/  ISETP.GE.OR P4, PT, R15, R244, !P4 ;  /* 0x000000f40f00720c */ /* 0x000fe40006786670 */
[----:B------:R-:W-:Y:S02]  /*1fe80*/  FSEL R202, R24, -INF , !P5 ;  /* 0xff80000018ca7808 */ /* 0x000fe40006800000 */
[----:B------:R-:W-:Y:S02]  /*1fe90*/  ISETP.GE.AND P6, PT, R17, R246, PT ;  /* 0x000000f61100720c */ /* 0x000fe40003fc6270 */
[----:B------:R-:W-:Y:S02]  /*1fea0*/  FMNMX.FTZ R19, R197, R4, !PT ;  /* 0x00000004c5137209 */ /* 0x000fe40007810000 */
[----:B------:R-:W-:Y:S02]  /*1feb0*/  ISETP.GE.AND P2, PT, R173, R238, PT ;  /* 0x000000eead00720c */ /* 0x000fe40003f46270 */
[-C--:B------:R-:W-:Y:S02]  /*1fec0*/  ISETP.GE.OR P3, PT, R175, R248.reuse, !P3 ;  /* 0x000000f8af00720c */ /* 0x080fe40005f66670 */
[----:B------:R-:W-:Y:S02]  /*1fed0*/  ISETP.GE.OR P0, PT, R15, R248, !P0 ;  /* 0x000000f80f00720c */ /* 0x000fe40004706670 */
[----:B------:R-:W-:Y:S02]  /*1fee0*/  IADD3 R15, R3, 0x31, RZ ;  /* 0x00000031030f7810 */ /* 0x000fe40007ffe0ff */
[----:B------:R-:W-:Y:S02]  /*1fef0*/  ISETP.GE.OR P6, PT, R17, R244, !P6 ;  /* 0x000000f41100720c */ /* 0x000fe400077c6670 */
[----:B------:R-:W-:Y:S02]  /*1ff00*/  FSEL R201, R25, -INF , !P4 ;  /* 0xff80000019c97808 */ /* 0x000fe40006000000 */
[----:B------:R-:W-:Y:S02]  /*1ff10*/  FMNMX.FTZ R4, R198, R19, !PT ;  /* 0x00000013c6047209 */ /* 0x000fe40007810000 */
[----:B------:R-:W-:Y:S02]  /*1ff20*/  ISETP.GE.AND P1, PT, R13, R238, PT ;  /* 0x000000ee0d00720c */ /* 0x000fe40003f26270 */
[----:B------:R-:W-:Y:S02]  /*1ff30*/  FMNMX.FTZ R6, R202, R21, !PT ;  /* 0x00000015ca067209 */ /* 0x000fe40007810000 */
[----:B------:R-:W-:Y:S02]  /*1ff40*/  ISETP.GE.AND P5, PT, R15, R246, PT ;  /* 0x000000f60f00720c */ /* 0x000fe40003fa6270 */
[----:B------:R-:W-:Y:S02]  /*1ff50*/  FSEL R177, R28, -INF , !P6 ;  /* 0xff8000001cb17808 */ /* 0x000fe40007000000 */
[----:B------:R-:W-:Y:S02]  /*1ff60*/  FSEL R200, R22, -INF , !P3 ;  /* 0xff80000016c87808 */ /* 0x000fe40005800000 */
[----:B------:R-:W-:Y:S02]  /*1ff70*/  ISETP.GE.OR P2, PT, R173, R248, !P2 ;  /* 0x000000f8ad00720c */ /* 0x000fe40005746670 */
[----:B------:R-:W-:Y:S02]  /*1ff80*/  FMNMX.FTZ R19, R199, R4, !PT ;  /* 0x00000004c7137209 */ /* 0x000fe40007810000 */
[----:B------:R-:W-:Y:S02]  /*1ff90*/  ISETP.GE.OR P1, PT, R13, R248, !P1 ;  /* 0x000000f80d00720c */ /* 0x000fe40004f26670 */
[----:B------:R-:W-:Y:S02]  /*1ffa0*/  IADD3 R13, R3, 0x38, RZ ;  /* 0x00000038030d7810 */ /* 0x000fe40007ffe0ff */
[----:B------:R-:W-:Y:S02]  /*1ffb0*/  FMNMX.FTZ R6, R201, R6, !PT ;  /* 0x00000006c9067209 */ /* 0x000fe40007810000 */
[----:B------:R-:W-:Y:S02]  /*1ffc0*/  ISETP.GE.OR P5, PT, R15, R244, !P5 ;  /* 0x000000f40f00720c */ /* 0x000fe40006fa6670 */
[----:B------:R-:W-:Y:S02]  /*1ffd0*/  FSEL R183, R23, -INF , !P2 ;  /* 0xff80000017b77808 */ /* 0x000fe40005000000 */
[----:B------:R-:W-:Y:S02]  /*1ffe0*/  IADD3 R3, R3, 0x39, RZ ;  /* 0x0000003903037810 */ /* 0x000fe40007ffe0ff */
[----:B------:R-:W-:Y:S02]  /*1fff0*/  ISETP.GE.AND P4, PT, R13, R246, PT ;  /* 0x000000f60d00720c */ /* 0x000fe40003f86270 */
[----:B------:R-:W-:Y:S02]  /*20000*/  FMNMX.FTZ R21, R177, R6, !PT ;  /* 0x00000006b1157209 */ /* 0x000fe40007810000 */
[----:B------:R-:W-:Y:S02]  /*20010*/  FMNMX.FTZ R6, R200, R19, !PT ;  /* 0x00000013c8067209 */ /* 0x000fe40007810000 */
[----:B------:R-:W-:Y:S02]  /*20020*/  FSEL R180, R29, -INF , !P5 ;  /* 0xff8000001db47808 */ /* 0x000fe40006800000 */
[----:B------:R-:W-:Y:S02]  /*20030*/  ISETP.GE.AND P6, PT, R3, R246, PT ;  /* 0x000000f60300720c */ /* 0x000fe40003fc6270 */
        /* <DEDUP_REMOVED lines=18> */
[----:B------:R-:W-:Y:S01]  /*20160*/  FSEL R174, R31, -INF , !P2 ;  /* 0xff8000001fae7808 */ /* 0x000fe20005000000 */
[----:B------:R-:W-:Y:S01]  /*20170*/  LDSM.16.MT88.4 R20, [R221+0x10000] ;  /* 0x01000000dd14783b */ /* 0x000fe20000004200 */
[----:B------:R-:W-:Y:S02]  /*20180*/  ISETP.GE.OR P1, PT, R13, R248, !P0 ;  /* 0x000000f80d00720c */ /* 0x000fe40004726670 */
[----:B------:R-:W-:Y:S02]  /*20190*/  FMNMX.FTZ R13, R175, R6, !PT ;  /* 0x00000006af0d7209 */ /* 0x000fe40007810000 */
[C---:B------:R-:W-:Y:S02]  /*201a0*/  ISETP.GE.AND P0, PT, R3.reuse, R238, PT ;  /* 0x000000ee0300720c */ /* 0x040fe40003f06270 */
[----:B------:R-:W-:Y:S01]  /*201b0*/  FSEL R173, R34, -INF , !P1 ;  /* 0xff80000022ad7808 */ /* 0x000fe20004800000 */
[----:B------:R-:W1:Y:S01]  /*201c0*/  SHFL.BFLY PT, R17, R4, 0x2, 0x1f ;  /* 0x0c401f0004117f89 */ /* 0x000e6200000e0000 */
[----:B------:R-:W-:Y:S02]  /*201d0*/  FMNMX.FTZ R12, R174, R13, !PT ;  /* 0x0000000dae0c7209 */ /* 0x000fe40007810000 */
[----:B------:R-:W-:Y:S02]  /*201e0*/  ISETP.GE.OR P0, PT, R3, R248, !P0 ;  /* 0x000000f80300720c */ /* 0x000fe40004706670 */
[----:B------:R-:W-:Y:S02]  /*201f0*/  FMNMX.FTZ R3, R173, R12, !PT ;  /* 0x0000000cad037209 */ /* 0x000fe40007810000 */
[----:B------:R-:W-:Y:S01]  /*20200*/  FSEL R166, R35, -INF , !P0 ;  /* 0xff80000023a67808 */ /* 0x000fe20004000000 */
[----:B------:R-:W-:Y:S03]  /*20210*/  LDSM.16.MT88.4 R12, [R223+0x10000] ;  /* 0x01000000df0c783b */ /* 0x000fe60000004200 */
[----:B------:R-:W-:Y:S05]  /*20220*/  FMNMX.FTZ R6, R166, R3, !PT ;  /* 0x00000003a6067209 */ /* 0x000fea0007810000 */
[----:B------:R-:W2:Y:S01]  /*20230*/  SHFL.BFLY PT, R3, R6, 0x2, 0x1f ;  /* 0x0c401f0006037f89 */ /* 0x000ea200000e0000 */
[----:B-1----:R-:W-:Y:S07]  /*20240*/  FMNMX.FTZ R17, R4, R17, !PT ;  /* 0x0000001104117209 */ /* 0x002fee0007810000 */
[----:B------:R-:W-:Y:S08]  /*20250*/  LDSM.16.MT88.4 R28, [R220+0x10000] ;  /* 0x01000000dc1c783b */ /* 0x000ff00000004200 */
[----:B---3--:R-:W1:Y:S01]  /*20260*/  SHFL.BFLY PT, R164, R17, 0x1, 0x1f ;  /* 0x0c201f0011a47f89 */ /* 0x008e6200000e0000 */
[----:B--2---:R-:W-:Y:S07]  /*20270*/  FMNMX.FTZ R4, R6, R3, !PT ;  /* 0x0000000306047209 */ /* 0x004fee0007810000 */
[----:B------:R-:W2:Y:S01]  /*20280*/  SHFL.BFLY PT, R3, R4, 0x1, 0x1f ;  /* 0x0c201f0004037f89 */ /* 0x000ea200000e0000 */
[----:B-1----:R-:W-:Y:S04]  /*20290*/  FMNMX.FTZ R164, R17, R164, !PT ;  /* 0x000000a411a47209 */ /* 0x002fe80007810000 */
[----:B------:R-:W-:Y:S01]  /*202a0*/  FSETP.NEU.FTZ.AND P1, PT, R164, -INF , PT ;  /* 0xff800000a400780b */ /* 0x000fe20003f3d000 */
[----:B----4-:R-:W-:Y:S05]  /*202b0*/  FMUL.FTZ R182, R165, R164 ;  /* 0x000000a4a5b67220 */ /* 0x010fea0000410000 */
[----:B------:R-:W-:Y:S02]  /*202c0*/  FSEL R182, R182, RZ, P1 ;  /* 0x000000ffb6b67208 */ /* 0x000fe40000800000 */
[----:B--2---:R-:W-:Y:S03]  /*202d0*/  FMNMX.FTZ R3, R4, R3, !PT ;  /* 0x0000000304037209 */ /* 0x004fe60007810000 */
[--C-:B------:R-:W-:Y:S01]  /*202e0*/  FFMA.FTZ R184, R5, R165, -R182.reuse ;  /* 0x000000a505b87223 */ /* 0x100fe200000108b6 */
[----:B------:R-:W-:Y:S01]  /*202f0*/  FSEL R5, R164, RZ, P1 ;  /* 0x000000ffa4057208 */ /* 0x000fe20000800000 */
[----:B------:R-:W-:Y:S01]  /*20300*/  FMUL.FTZ R172, R165, R3 ;  /* 0x00000003a5ac7220 */ /* 0x000fe20000410000 */
[----:B------:R-:W-:Y:S01]  /*20310*/  FSETP.NEU.FTZ.AND P0, PT, R3, -INF , PT ;  /* 0xff8000000300780b */ /* 0x000fe20003f1d000 */
[-C--:B------:R-:W-:Y:S02]  /*20320*/  FFMA.FTZ R185, R171, R165.reuse, -R182 ;  /* 0x000000a5abb97223 */ /* 0x080fe400000108b6 */
[----:B------:R-:W-:Y:S01]  /*20330*/  FADD.FTZ R4, -R5, R2 ;  /* 0x0000000205047221 */ /* 0x000fe20000010100 */
[----:B------:R-:W-:Y:S01]  /*20340*/  FSEL R5, R3, RZ, P0 ;  /* 0x000000ff03057208 */ /* 0x000fe20000000000 */
[-C--:B------:R-:W-:Y:S01]  /*20350*/  FFMA.FTZ R191, R8, R165.reuse, -R182 ;  /* 0x000000a508bf7223 */ /* 0x080fe200000108b6 */
[----:B------:R-:W-:Y:S01]  /*20360*/  FSEL R172, R172, RZ, P0 ;  /* 0x000000ffacac7208 */ /* 0x000fe20000000000 */
[----:B------:R-:W-:Y:S01]  /*20370*/  FMUL.FTZ R2, R165, R4 ;  /* 0x00000004a5027220 */ /* 0x000fe20000410000 */
[----:B------:R-:W-:Y:S01]  /*20380*/  MUFU.EX2 R185, R185 ;  /* 0x000000b900b97308 */ /* 0x000fe20000000800 */
[----:B------:R-:W-:Y:S01]  /*20390*/  FADD.FTZ R4, -R5, R0 ;  /* 0x0000000005047221 */ /* 0x000fe20000010100 */
[----:B------:R-:W-:Y:S01]  /*203a0*/  ISETP.GT.AND P0, PT, R247, R230, PT ;  /* 0x000000e6f700720c */ /* 0x000fe20003f04270 */
[-C--:B------:R-:W-:Y:S02]  /*203b0*/  FFMA.FTZ R190, R9, R165.reuse, -R182 ;  /* 0x000000a509be7223 */ /* 0x080fe400000108b6 */
[-CC-:B------:R-:W-:Y:S02]  /*203c0*/  FFMA.FTZ R189, R169, R165.reuse, -R172.reuse ;  /* 0x000000a5a9bd7223 */ /* 0x180fe400000108ac */
[-CC-:B------:R-:W-:Y:S02]  /*203d0*/  FFMA.FTZ R188, R7, R165.reuse, -R172.reuse ;  /* 0x000000a507bc7223 */ /* 0x180fe400000108ac */
[-CC-:B------:R-:W-:Y:S01]  /*203e0*/  FFMA.FTZ R187, R10, R165.reuse, -R172.reuse ;  /* 0x000000a50abb7223 */ /* 0x180fe200000108ac */
[----:B------:R-:W1:Y:S01]  /*203f0*/  MUFU.EX2 R2, R2 ;  /* 0x0000000200027308 */ /* 0x000e620000000800 */
[-C--:B------:R-:W-:Y:S02]  /*20400*/  FFMA.FTZ R186, R11, R165.reuse, -R172 ;  /* 0x000000a50bba7223 */ /* 0x080fe400000108ac */
[----:B------:R-:W-:Y:S02]  /*20410*/  FMUL.FTZ R0, R165, R4 ;  /* 0x00000004a5007220 */ /* 0x000fe40000410000 */
[-CC-:B------:R-:W-:Y:S02]  /*20420*/  FFMA.FTZ R177, R177, R165.reuse, -R182.reuse ;  /* 0x000000a5b1b17223 */ /* 0x180fe400000108b6 */
[-CC-:B------:R-:W-:Y:S02]  /*20430*/  FFMA.FTZ R180, R180, R165.reuse, -R182.reuse ;  /* 0x000000a5b4b47223 */ /* 0x180fe400000108b6 */
[-C--:B------:R-:W-:Y:S01]  /*20440*/  FFMA.FTZ R178, R178, R165.reuse, -R182 ;  /* 0x000000a5b2b27223 */ /* 0x080fe200000108b6 */
[----:B------:R-:W2:Y:S01]  /*20450*/  MUFU.EX2 R0, R0 ;  /* 0x0000000000007308 */ /* 0x000ea20000000800 */
[-CC-:B------:R-:W-:Y:S02]  /*20460*/  FFMA.FTZ R175, R175, R165.reuse, -R172.reuse ;  /* 0x000000a5afaf7223 */ /* 0x180fe400000108ac */
[-C--:B------:R-:W-:Y:S02]  /*20470*/  FFMA.FTZ R174, R174, R165.reuse, -R172 ;  /* 0x000000a5aeae7223 */ /* 0x080fe400000108ac */
[-CC-:B------:R-:W-:Y:S02]  /*20480*/  FFMA.FTZ R192, R192, R165.reuse, -R182.reuse ;  /* 0x000000a5c0c07223 */ /* 0x180fe400000108b6 */
[-CC-:B------:R-:W-:Y:S02]  /*20490*/  FFMA.FTZ R193, R193, R165.reuse, -R182.reuse ;  /* 0x000000a5c1c17223 */ /* 0x180fe400000108b6 */
[-CC-:B------:R-:W-:Y:S01]  /*204a0*/  FFMA.FTZ R194, R194, R165.reuse, -R182.reuse ;  /* 0x000000a5c2c27223 */ /* 0x180fe200000108b6 */
[----:B------:R-:W3:Y:S01]  /*204b0*/  MUFU.EX2 R184, R184 ;  /* 0x000000b800b87308 */ /* 0x000ee20000000800 */
[-C--:B------:R-:W-:Y:S02]  /*204c0*/  FFMA.FTZ R195, R195, R165.reuse, -R182 ;  /* 0x000000a5c3c37223 */ /* 0x080fe400000108b6 */
[--C-:B------:R-:W-:Y:S02]  /*204d0*/  FFMA.FTZ R196, R196, R165, -R172.reuse ;  /* 0x000000a5c4c47223 */ /* 0x100fe400000108ac */
[C---:B-1----:R-:W-:Y:S02]  /*204e0*/  FMUL.FTZ R4, R2.reuse, R160 ;  /* 0x000000a002047220 */ /* 0x042fe40000410000 */
        /* <DEDUP_REMOVED lines=8> */
[----:B------:R-:W1:Y:S01]  /*20570*/  MUFU.EX2 R190, R190 ;  /* 0x000000be00be7308 */ /* 0x000e620000000800 */
[----:B------:R-:W-:Y:S01]  /*20580*/  FMUL.FTZ R11, R0, R159 ;  /* 0x0000009f000b7220 */ /* 0x000fe20000410000 */
[----:B------:R-:W-:Y:S01]  /*20590*/  LDSM.16.MT88.4 R160, [R219+0x12800] ;  /* 0x01280000dba0783b */ /* 0x000fe20000004200 */
[----:B------:R-:W-:Y:S01]  /*205a0*/  FMUL.FTZ R17, R2, R149 ;  /* 0x0000009502117220 */ /* 0x000fe20000410000 */
[----:B---3--:R-:W-:Y:S01]  /*205b0*/  F2FP.PACK_AB R168, R184, R185 ;  /* 0x000000b9b8a8723e */ /* 0x008fe200000000ff */
        /* <DEDUP_REMOVED lines=13> */
[----:B-1----:R-:W-:Y:S01]  /*20690*/  F2FP.PACK_AB R170, R190, R191 ;  /* 0x000000bfbeaa723e */ /* 0x002fe200000000ff */
[----:B------:R-:W-:Y:S02]  /*206a0*/  FMUL.FTZ R35, R0, R135 ;  /* 0x0000008700237220 */ /* 0x000fe40000410000 */
[C---:B------:R-:W-:Y:S03]  /*206b0*/  FMUL.FTZ R36, R2.reuse, R36 ;  /* 0x0000002402247220 */ /* 0x040fe60000410000 */
[----:B------:R-:W-:Y:S01]  /*206c0*/  LDSM.16.MT88.4 R132, [R220+0x12000] ;  /* 0x01200000dc84783b */ /* 0x000fe20000004200 */
[----:B------:R-:W-:Y:S01]  /*206d0*/  MUFU.EX2 R187, R187 ;  /* 0x000000bb00bb7308 */ /* 0x000fe20000000800 */
[----:B------:R-:W-:Y:S02]  /*206e0*/  FMUL.FTZ R37, R2, R37 ;  /* 0x0000002502257220 */ /* 0x000fe40000410000 */
[C---:B------:R-:W-:Y:S02]  /*206f0*/  FMUL.FTZ R38, R0.reuse, R38 ;  /* 0x0000002600267220 */ /* 0x040fe40000410000 */
[----:B------:R-:W-:Y:S02]  /*20700*/  FMUL.FTZ R39, R0, R39 ;  /* 0x0000002700277220 */ /* 0x000fe40000410000 */
[----:B------:R-:W-:Y:S01]  /*20710*/  LDSM.16.MT88.4 R156, [R220+0x12800] ;  /* 0x01280000dc9c783b */ /* 0x000fe20000004200 */
[C---:B------:R-:W-:Y:S02]  /*20720*/  FMUL.FTZ R40, R2.reuse, R40 ;  /* 0x0000002802287220 */ /* 0x040fe40000410000 */
[----:B------:R-:W1:Y:S01]  /*20730*/  MUFU.EX2 R186, R186 ;  /* 0x000000ba00ba7308 */ /* 0x000e620000000800 */
[----:B------:R-:W-:Y:S02]  /*20740*/  FMUL.FTZ R41, R2, R41 ;  /* 0x0000002902297220 */ /* 0x000fe40000410000 */
[----:B------:R-:W-:Y:S01]  /*20750*/  FMUL.FTZ R42, R0, R42 ;  /* 0x0000002a002a7220 */ /* 0x000fe20000410000 */
        /* <DEDUP_REMOVED lines=12> */
[----:B------:R-:W-:Y:S01]  /*20820*/  FMUL.FTZ R52, R2, R52 ;  /* 0x0000003402347220 */ /* 0x000fe20000410000 */
[----:B-1----:R-:W-:Y:S01]  /*20830*/  F2FP.PACK_AB R171, R186, R187 ;  /* 0x000000bbbaab723e */ /* 0x002fe200000000ff */
[----:B------:R-:W-:Y:S02]  /*20840*/  FMUL.FTZ R53, R2, R53 ;  /* 0x0000003502357220 */ /* 0x000fe40000410000 */
[C---:B------:R-:W-:Y:S02]  /*20850*/  FMUL.FTZ R54, R0.reuse, R54 ;  /* 0x0000003600367220 */ /* 0x040fe40000410000 */
[----:B------:R-:W-:Y:S01]  /*20860*/  FMUL.FTZ R55, R0, R55 ;  /* 0x0000003700377220 */ /* 0x000fe20000410000 */
[----:B------:R-:W-:Y:S01]  /*20870*/  MUFU.EX2 R194, R194 ;  /* 0x000000c200c27308 */ /* 0x000fe20000000800 */
[C---:B------:R-:W-:Y:S05]  /*20880*/  HMMA.16816.F32 R4, R168.reuse, R12, R4 ;  /* 0x0000000ca804723c */ /* 0x040fea0000001804 */
        /* <DEDUP_REMOVED lines=44> */
[C---:B---3--:R-:W-:Y:S04]  /*20b50*/  HMMA.16816.F32 R36, R168.reuse, R144, R36 ;  /* 0x00000090a824723c */ /* 0x048fe80000001824 */
[----:B------:R-:W-:Y:S02]  /*20b60*/  FMUL.FTZ R75, R0, R75 ;  /* 0x0000004b004b7220 */ /* 0x000fe40000410000 */
[C---:B------:R-:W-:Y:S02]  /*20b70*/  FMUL.FTZ R76, R2.reuse, R76 ;  /* 0x0000004c024c7220 */ /* 0x040fe40000410000 */
[C---:B------:R-:W-:Y:S01]  /*20b80*/  HMMA.16816.F32 R40, R168.reuse, R146, R40 ;  /* 0x00000092a828723c */ /* 0x040fe20000001828 */
[----:B------:R-:W-:Y:S03]  /*20b90*/  LDSM.16.MT88.4 R144, [R220+0x10800] ;  /* 0x01080000dc90783b */ /* 0x000fe60000004200 */
[----:B------:R-:W-:Y:S02]  /*20ba0*/  FMUL.FTZ R77, R2, R77 ;  /* 0x0000004d024d7220 */ /* 0x000fe40000410000 */
[C---:B------:R-:W-:Y:S02]  /*20bb0*/  FMUL.FTZ R78, R0.reuse, R78 ;  /* 0x0000004e004e7220 */ /* 0x040fe40000410000 */
[----:B------:R-:W-:Y:S01]  /*20bc0*/  FMUL.FTZ R79, R0, R79 ;  /* 0x0000004f004f7220 */ /* 0x000fe20000410000 */
[C---:B----4-:R-:W-:Y:S03]  /*20bd0*/  HMMA.16816.F32 R44, R168.reuse, R136, R44 ;  /* 0x00000088a82c723c */ /* 0x050fe6000000182c */
        /* <DEDUP_REMOVED lines=66> */
[-CC-:B------:R-:W-:Y:S02]  /*21000*/  FFMA.FTZ R197, R197, R165.reuse, -R172.reuse ;  /* 0x000000a5c5c57223 */ /* 0x180fe400000108ac */
[--C-:B------:R-:W-:Y:S03]  /*21010*/  FFMA.FTZ R198, R198, R165, -R172.reuse ;  /* 0x000000a5c6c67223 */ /* 0x100fe600000108ac */
[C---:B-1----:R-:W-:Y:S01]  /*21020*/  HMMA.16816.F32 R116, R168.reuse, R136, R116 ;  /* 0x00000088a874723c */ /* 0x042fe20000001874 */
[----:B------:R-:W1:Y:S02]  /*21030*/  MUFU.EX2 R197, R197 ;  /* 0x000000c500c57308 */ /* 0x000e640000000800 */
[C---:B------:R-:W-:Y:S02]  /*21040*/  FMUL.FTZ R120, R2.reuse, R120 ;  /* 0x0000007802787220 */ /* 0x040fe40000410000 */
[----:B------:R-:W-:Y:S02]  /*21050*/  FMUL.FTZ R121, R2, R121 ;  /* 0x0000007902797220 */ /* 0x000fe40000410000 */
[C---:B------:R-:W-:Y:S02]  /*21060*/  FMUL.FTZ R122, R0.reuse, R122 ;  /* 0x0000007a007a7220 */ /* 0x040fe40000410000 */
[----:B------:R-:W-:Y:S02]  /*21070*/  FMUL.FTZ R123, R0, R123 ;  /* 0x0000007b007b7220 */ /* 0x000fe40000410000 */
[----:B------:R-:W-:Y:S01]  /*21080*/  MUFU.EX2 R198, R198 ;  /* 0x000000c600c67308 */ /* 0x000fe20000000800 */
[-C--:B------:R-:W-:Y:S02]  /*21090*/  FFMA.FTZ R199, R199, R165.reuse, -R172 ;  /* 0x000000a5c7c77223 */ /* 0x080fe400000108ac */
[--C-:B------:R-:W-:Y:S02]  /*210a0*/  FFMA.FTZ R203, R203, R165, -R182.reuse ;  /* 0x000000a5cbcb7223 */ /* 0x100fe400000108b6 */
[C---:B------:R-:W-:Y:S01]  /*210b0*/  HMMA.16816.F32 R120, R168.reuse, R138, R120 ;  /* 0x0000008aa878723c */ /* 0x040fe20000001878 */
[----:B------:R-:W5:Y:S02]  /*210c0*/  LDSM.16.MT88.4 R136, [R221+0x10800] ;  /* 0x01080000dd88783b */ /* 0x000f640000004200 */
[C---:B------:R-:W-:Y:S02]  /*210d0*/  FMUL.FTZ R124, R2.reuse, R124 ;  /* 0x0000007c027c7220 */ /* 0x040fe40000410000 */
[----:B------:R-:W1:Y:S01]  /*210e0*/  MUFU.EX2 R199, R199 ;  /* 0x000000c700c77308 */ /* 0x000e620000000800 */
[----:B------:R-:W-:Y:S02]  /*210f0*/  FMUL.FTZ R125, R2, R125 ;  /* 0x0000007d027d7220 */ /* 0x000fe40000410000 */
[C---:B------:R-:W-:Y:S04]  /*21100*/  FMUL.FTZ R126, R0.reuse, R126 ;  /* 0x0000007e007e7220 */ /* 0x040fe80000410000 */
[----:B------:R-:W-:Y:S02]  /*21110*/  FMUL.FTZ R127, R0, R127 ;  /* 0x0000007f007f7220 */ /* 0x000fe40000410000 */
[-CC-:B------:R-:W-:Y:S01]  /*21120*/  FFMA.FTZ R233, R233, R165.reuse, -R182.reuse ;  /* 0x000000a5e9e97223 */ /* 0x180fe200000108b6 */
[----:B------:R-:W-:Y:S01]  /*21130*/  MUFU.EX2 R203, R203 ;  /* 0x000000cb00cb7308 */ /* 0x000fe20000000800 */
[-CC-:B------:R-:W-:Y:S02]  /*21140*/  FFMA.FTZ R202, R202, R165.reuse, -R182.reuse ;  /* 0x000000a5caca7223 */ /* 0x180fe400000108b6 */
[--C-:B------:R-:W-:Y:S01]  /*21150*/  FFMA.FTZ R201, R201, R165, -R182.reuse ;  /* 0x000000a5c9c97223 */ /* 0x100fe200000108b6 */
[C---:B---3--:R-:W-:Y:S03]  /*21160*/  HMMA.16816.F32 R124, R168.reuse, R132, R124 ;  /* 0x00000084a87c723c */ /* 0x048fe6000000187c */
[C---:B------:R-:W-:Y:S02]  /*21170*/  FMUL.FTZ R128, R2.reuse, R128 ;  /* 0x0000008002807220 */ /* 0x040fe40000410000 */
[----:B------:R-:W-:Y:S01]  /*21180*/  FMUL.FTZ R129, R2, R129 ;  /* 0x0000008102817220 */ /* 0x000fe20000410000 */
[----:B------:R-:W3:Y:S01]  /*21190*/  MUFU.EX2 R233, R233 ;  /* 0x000000e900e97308 */ /* 0x000ee20000000800 */
[C---:B------:R-:W-:Y:S01]  /*211a0*/  FMUL.FTZ R130, R0.reuse, R130 ;  /* 0x0000008200827220 */ /* 0x040fe20000410000 */
[----:B--2---:R-:W-:Y:S01]  /*211b0*/  F2FP.PACK_AB R132, R193, R192 ;  /* 0x000000c0c184723e */ /* 0x004fe200000000ff */
[----:B------:R-:W-:Y:S03]  /*211c0*/  FMUL.FTZ R131, R0, R131 ;  /* 0x0000008300837220 */ /* 0x000fe60000410000 */
[-C--:B------:R-:W-:Y:S01]  /*211d0*/  FFMA.FTZ R182, R176, R165.reuse, -R182 ;  /* 0x000000a5b0b67223 */ /* 0x080fe200000108b6 */
[----:B-1----:R-:W-:Y:S01]  /*211e0*/  F2FP.PACK_AB R133, R197, R196 ;  /* 0x000000c4c585723e */ /* 0x002fe200000000ff */
[-CC-:B------:R-:W-:Y:S02]  /*211f0*/  FFMA.FTZ R200, R200, R165.reuse, -R172.reuse ;  /* 0x000000a5c8c87223 */ /* 0x180fe400000108ac */
[----:B------:R-:W-:Y:S01]  /*21200*/  HMMA.16816.F32 R128, R168, R134, R128 ;  /* 0x00000086a880723c */ /* 0x000fe20000001880 */
[----:B------:R-:W-:Y:S02]  /*21210*/  MUFU.EX2 R168, R180 ;  /* 0x000000b400a87308 */ /* 0x000fe40000000800 */
[-CC-:B------:R-:W-:Y:S02]  /*21220*/  FFMA.FTZ R183, R183, R165.reuse, -R172.reuse ;  /* 0x000000a5b7b77223 */ /* 0x180fe400000108ac */
[-CC-:B------:R-:W-:Y:S02]  /*21230*/  FFMA.FTZ R181, R181, R165.reuse, -R172.reuse ;  /* 0x000000a5b5b57223 */ /* 0x180fe400000108ac */
[----:B------:R-:W-:Y:S01]  /*21240*/  F2FP.PACK_AB R134, R195, R194 ;  /* 0x000000c2c386723e */ /* 0x000fe200000000ff */
[--C-:B------:R-:W-:Y:S01]  /*21250*/  FFMA.FTZ R179, R179, R165, -R172.reuse ;  /* 0x000000a5b3b37223 */ /* 0x100fe200000108ac */
[----:B------:R-:W-:Y:S02]  /*21260*/  F2FP.PACK_AB R135, R199, R198 ;  /* 0x000000c6c787723e */ /* 0x000fe400000000ff */
[----:B------:R-:W-:Y:S01]  /*21270*/  MUFU.EX2 R169, R183 ;  /* 0x000000b700a97308 */ /* 0x000fe20000000800 */
[----:B------:R-:W-:Y:S01]  /*21280*/  FFMA.FTZ R185, R2, R251, R185 ;  /* 0x000000fb02b97223 */ /* 0x000fe200000100b9 */
[----:B------:R-:W-:Y:S01]  /*21290*/  MOV R2, R164 ;  /* 0x000000a400027202 */ /* 0x000fe20000000f00 */
[----:B------:R-:W-:Y:S02]  /*212a0*/  FFMA.FTZ R189, R0, R249, R189 ;  /* 0x000000f900bd7223 */ /* 0x000fe400000100bd */
[C---:B----4-:R-:W-:Y:S05]  /*212b0*/  HMMA.16816.F32 R4, R132.reuse, R140, R4 ;  /* 0x0000008c8404723c */ /* 0x050fea0000001804 */
[----:B------:R-:W-:Y:S01]  /*212c0*/  MUFU.EX2 R183, R174 ;  /* 0x000000ae00b77308 */ /* 0x000fe20000000800 */
[----:B------:R-:W-:Y:S02]  /*212d0*/  FADD.FTZ R184, R184, R185 ;  /* 0x000000b9b8b87221 */ /* 0x000fe40000010000 */
[C---:B------:R-:W-:Y:S01]  /*212e0*/  HMMA.16816.F32 R8, R132.reuse, R142, R8 ;  /* 0x0000008e8408723c */ /* 0x040fe20000001808 */
[----:B------:R-:W1:Y:S03]  /*212f0*/  LDSM.16.MT88.4 R140, [R221+0x12800] ;  /* 0x01280000dd8c783b */ /* 0x000e660000004200 */
[----:B------:R-:W-:Y:S03]  /*21300*/  FADD.FTZ R188, R188, R189 ;  /* 0x000000bdbcbc7221 */ /* 0x000fe60000010000 */
[----:B------:R-:W-:Y:S01]  /*21310*/  MUFU.EX2 R170, R181 ;  /* 0x000000b500aa7308 */ /* 0x000fe20000000800 */
[C---:B-----5:R-:W-:Y:S08]  /*21320*/  HMMA.16816.F32 R12, R132.reuse, R136, R12 ;  /* 0x00000088840c723c */ /* 0x060ff0000000180c */
[C---:B------:R-:W-:Y:S01]  /*21330*/  HMMA.16816.F32 R16, R132.reuse, R138, R16 ;  /* 0x0000008a8410723c */ /* 0x040fe20000001810 */
[----:B------:R-:W2:Y:S01]  /*21340*/  LDSM.16.MT88.4 R136, [R223+0x14800] ;  /* 0x01480000df88783b */ /* 0x000ea20000004200 */
[----:B------:R-:W-:Y:S06]  /*21350*/  MUFU.EX2 R181, R177 ;  /* 0x000000b100b57308 */ /* 0x000fec0000000800 */
[C---:B------:R-:W-:Y:S04]  /*21360*/  HMMA.16816.F32 R20, R132.reuse, R144, R20 ;  /* 0x000000908414723c */ /* 0x040fe80000001814 */
[----:B------:R-:W-:Y:S04]  /*21370*/  MUFU.EX2 R171, R179 ;  /* 0x000000b300ab7308 */ /* 0x000fe80000000800 */
[C---:B------:R-:W-:Y:S01]  /*21380*/  HMMA.16816.F32 R24, R132.reuse, R146, R24 ;  /* 0x000000928418723c */ /* 0x040fe20000001818 */
[----:B------:R-:W4:Y:S05]  /*21390*/  LDSM.16.MT88.4 R144, [R221+0x14800] ;  /* 0x01480000dd90783b */ /* 0x000f2a0000004200 */
[----:B------:R-:W-:Y:S02]  /*213a0*/  MUFU.EX2 R179, R175 ;  /* 0x000000af00b37308 */ /* 0x000fe40000000800 */
[C---:B------:R-:W-:Y:S08]  /*213b0*/  HMMA.16816.F32 R28, R132.reuse, R148, R28 ;  /* 0x00000094841c723c */ /* 0x040ff0000000181c */
[C---:B------:R-:W-:Y:S01]  /*213c0*/  HMMA.16816.F32 R32, R132.reuse, R150, R32 ;  /* 0x000000968420723c */ /* 0x040fe20000001820 */
[----:B------:R-:W5:Y:S01]  /*213d0*/  LDSM.16.MT88.4 R148, [R220+0x14800] ;  /* 0x01480000dc94783b */ /* 0x000f620000004200 */
[----:B------:R-:W-:Y:S06]  /*213e0*/  MUFU.EX2 R202, R202 ;  /* 0x000000ca00ca7308 */ /* 0x000fec0000000800 */
[C---:B------:R-:W-:Y:S04]  /*213f0*/  HMMA.16816.F32 R36, R132.reuse, R152, R36 ;  /* 0x000000988424723c */ /* 0x040fe80000001824 */
[----:B------:R-:W2:Y:S04]  /*21400*/  MUFU.EX2 R201, R201 ;  /* 0x000000c900c97308 */ /* 0x000ea80000000800 */
[C---:B------:R-:W-:Y:S01]  /*21410*/  HMMA.16816.F32 R40, R132.reuse, R154, R40 ;  /* 0x0000009a8428723c */ /* 0x040fe20000001828 */
[----:B------:R-:W-:Y:S05]  /*21420*/  LDSM.16.MT88.4 R152, [R220+0x16800] ;  /* 0x01680000dc98783b */ /* 0x000fea0000004200 */
[----:B------:R-:W2:Y:S02]  /*21430*/  MUFU.EX2 R200, R200 ;  /* 0x000000c800c87308 */ /* 0x000ea40000000800 */
        /* <DEDUP_REMOVED lines=31> */
[----:B------:R-:W-:Y:S01]  /*21630*/  HMMA.16816.F32 R128, R132, R150, R128 ;  /* 0x000000968480723c */ /* 0x000fe20000001880 */
[----:B------:R-:W-:Y:S06]  /*21640*/  LDSM.16.MT88.4 R148, [R221+0x13000] ;  /* 0x01300000dd94783b */ /* 0x000fec0000004200 */
[----:B---3--:R-:W-:Y:S02]  /*21650*/  F2FP.PACK_AB R132, R233, R203 ;  /* 0x000000cbe984723e */ /* 0x008fe400000000ff */
[----:B------:R-:W-:Y:S03]  /*21660*/  F2FP.PACK_AB R134, R201, R202 ;  /* 0x000000cac986723e */ /* 0x000fe600000000ff */
[----:B------:R-:W-:Y:S02]  /*21670*/  F2FP.PACK_AB R133, R169, R200 ;  /* 0x000000c8a985723e */ /* 0x000fe400000000ff */
[-C--:B------:R-:W-:Y:S07]  /*21680*/  F2FP.PACK_AB R135, R171, R170.reuse ;  /* 0x000000aaab87723e */ /* 0x080fee00000000ff */
        /* <DEDUP_REMOVED lines=23> */
[----:B------:R-:W-:Y:S07]  /*21800*/  LDSM.16.MT88.4 R156, [R223+0x11800] ;  /* 0x01180000df9c783b */ /* 0x000fee0000004200 */
[C---:B------:R-:W-:Y:S07]  /*21810*/  HMMA.16816.F32 R68, R132.reuse, R160, R68 ;  /* 0x000000a08444723c */ /* 0x040fee0000001844 */
[-CC-:B------:R-:W-:Y:S01]  /*21820*/  FFMA.FTZ R160, R173, R165.reuse, -R172.reuse ;  /* 0x000000a5ada07223 */ /* 0x180fe200000108ac */
[C---:B------:R-:W-:Y:S01]  /*21830*/  HMMA.16816.F32 R72, R132.reuse, R162, R72 ;  /* 0x000000a28448723c */ /* 0x040fe20000001848 */
[----:B------:R-:W3:Y:S03]  /*21840*/  MUFU.EX2 R162, R182 ;  /* 0x000000b600a27308 */ /* 0x000ee60000000800 */
[----:B------:R-:W-:Y:S01]  /*21850*/  FFMA.FTZ R172, R166, R165, -R172 ;  /* 0x000000a5a6ac7223 */ /* 0x000fe200000108ac */
[----:B------:R-:W-:Y:S02]  /*21860*/  MOV R161, R170 ;  /* 0x000000aa00a17202 */ /* 0x000fe40000000f00 */
[----:B------:R-:W-:Y:S01]  /*21870*/  MOV R163, R171 ;  /* 0x000000ab00a37202 */ /* 0x000fe20000000f00 */
[C---:B--2---:R-:W-:Y:S03]  /*21880*/  HMMA.16816.F32 R76, R132.reuse, R136, R76 ;  /* 0x00000088844c723c */ /* 0x044fe6000000184c */
[----:B------:R-:W-:Y:S05]  /*21890*/  MUFU.EX2 R171, R178 ;  /* 0x000000b200ab7308 */ /* 0x000fea0000000800 */
[C---:B------:R-:W-:Y:S01]  /*218a0*/  HMMA.16816.F32 R80, R132.reuse, R138, R80 ;  /* 0x0000008a8450723c */ /* 0x040fe20000001850 */
[----:B------:R-:W2:Y:S04]  /*218b0*/  LDSM.16.MT88.4 R136, [R221+0x17000] ;  /* 0x01700000dd88783b */ /* 0x000ea80000004200 */
[----:B------:R5:W-:Y:S03]  /*218c0*/  MUFU.EX2 R165, R172 ;  /* 0x000000ac00a57308 */ /* 0x000be60000000800 */
[C---:B----4-:R-:W-:Y:S04]  /*218d0*/  HMMA.16816.F32 R84, R132.reuse, R144, R84 ;  /* 0x000000908454723c */ /* 0x050fe80000001854 */
[----:B---3--:R-:W-:Y:S03]  /*218e0*/  MOV R166, R162 ;  /* 0x000000a200a67202 */ /* 0x008fe60000000f00 */
[----:B------:R-:W3:Y:S01]  /*218f0*/  MUFU.EX2 R170, R160 ;  /* 0x000000a000aa7308 */ /* 0x000ee20000000800 */
[C---:B------:R-:W-:Y:S01]  /*21900*/  HMMA.16816.F32 R88, R132.reuse, R146, R88 ;  /* 0x000000928458723c */ /* 0x040fe20000001858 */
[----:B------:R-:W4:Y:S07]  /*21910*/  LDSM.16.MT88.4 R144, [R220+0x17000] ;  /* 0x01700000dc90783b */ /* 0x000f2e0000004200 */
[C---:B-1----:R-:W-:Y:S01]  /*21920*/  HMMA.16816.F32 R92, R132.reuse, R140, R92 ;  /* 0x0000008c845c723c */ /* 0x042fe2000000185c */
[----:B-----5:R-:W-:Y:S07]  /*21930*/  LDSM.16.MT88.4 R172, [R219+0x11800] ;  /* 0x01180000dbac783b */ /* 0x020fee0000004200 */
[C---:B------:R-:W-:Y:S01]  /*21940*/  HMMA.16816.F32 R96, R132.reuse, R142, R96 ;  /* 0x0000008e8460723c */ /* 0x040fe20000001860 */
[----:B------:R-:W-:Y:S07]  /*21950*/  LDSM.16.MT88.4 R140, [R220+0x11800] ;  /* 0x01180000dc8c783b */ /* 0x000fee0000004200 */
[C---:B------:R-:W-:Y:S08]  /*21960*/  HMMA.16816.F32 R100, R132.reuse, R148, R100 ;  /* 0x000000948464723c */ /* 0x040ff00000001864 */
[C---:B------:R-:W-:Y:S01]  /*21970*/  HMMA.16816.F32 R104, R132.reuse, R150, R104 ;  /* 0x000000968468723c */ /* 0x040fe20000001868 */
[----:B------:R-:W1:Y:S07]  /*21980*/  LDSM.16.MT88.4 R148, [R221+0x11800] ;  /* 0x01180000dd94783b */ /* 0x000e6e0000004200 */
[C---:B--2---:R-:W-:Y:S07]  /*21990*/  HMMA.16816.F32 R108, R132.reuse, R136, R108 ;  /* 0x00000088846c723c */ /* 0x044fee000000186c */
[----:B------:R-:W-:Y:S01]  /*219a0*/  MOV R136, R163 ;  /* 0x000000a300887202 */ /* 0x000fe20000000f00 */
[C---:B------:R-:W-:Y:S04]  /*219b0*/  HMMA.16816.F32 R112, R132.reuse, R138, R112 ;  /* 0x0000008a8470723c */ /* 0x040fe80000001870 */
[----:B------:R-:W-:Y:S03]  /*219c0*/  MOV R137, R161 ;  /* 0x000000a100897202 */ /* 0x000fe60000000f00 */
[----:B------:R-:W-:Y:S01]  /*219d0*/  MOV R138, R179 ;  /* 0x000000b3008a7202 */ /* 0x000fe20000000f00 */
[C---:B----4-:R-:W-:Y:S01]  /*219e0*/  HMMA.16816.F32 R116, R132.reuse, R144, R116 ;  /* 0x000000908474723c */ /* 0x050fe20000001874 */
[----:B------:R-:W2:Y:S03]  /*219f0*/  LDSM.16.MT88.4 R176, [R223+0x13800] ;  /* 0x01380000dfb0783b */ /* 0x000ea60000004200 */
[----:B------:R-:W-:Y:S03]  /*21a00*/  MOV R139, R181 ;  /* 0x000000b5008b7202 */ /* 0x000fe60000000f00 */
[----:B------:R-:W-:Y:S01]  /*21a10*/  MOV R144, R183 ;  /* 0x000000b700907202 */ /* 0x000fe20000000f00 */
[C---:B------:R-:W-:Y:S01]  /*21a20*/  HMMA.16816.F32 R120, R132.reuse, R146, R120 ;  /* 0x000000928478723c */ /* 0x040fe20000001878 */
[----:B------:R-:W4:Y:S03]  /*21a30*/  LDSM.16.MT88.4 R180, [R221+0x13800] ;  /* 0x01380000ddb4783b */ /* 0x000f260000004200 */
[----:B------:R-:W-:Y:S04]  /*21a40*/  MOV R145, R168 ;  /* 0x000000a800917202 */ /* 0x000fe80000000f00 */
[C---:B------:R-:W-:Y:S04]  /*21a50*/  HMMA.16816.F32 R124, R132.reuse, R152, R124 ;  /* 0x00000098847c723c */ /* 0x040fe8000000187c */
[----:B------:R-:W-:Y:S04]  /*21a60*/  F2FP.PACK_AB R168, R145, R139 ;  /* 0x0000008b91a8723e */ /* 0x000fe800000000ff */
[----:B------:R-:W-:Y:S07]  /*21a70*/  HMMA.16816.F32 R128, R132, R154, R128 ;  /* 0x0000009a8480723c */ /* 0x000fee0000001880 */
[----:B---3--:R-:W-:Y:S02]  /*21a80*/  MOV R134, R170 ;  /* 0x000000aa00867202 */ /* 0x008fe40000000f00 */
[----:B------:R-:W-:Y:S03]  /*21a90*/  MOV R135, R171 ;  /* 0x000000ab00877202 */ /* 0x000fe60000000f00 */
[----:B------:R-:W-:Y:S02]  /*21aa0*/  MOV R133, R169 ;  /* 0x000000a900857202 */ /* 0x000fe40000000f00 */
[----:B------:R-:W-:Y:S02]  /*21ab0*/  F2FP.PACK_AB R170, R166, R135 ;  /* 0x00000087a6aa723e */ /* 0x000fe400000000ff */
[----:B------:R-:W-:Y:S02]  /*21ac0*/  F2FP.PACK_AB R169, R144, R138 ;  /* 0x0000008a90a9723e */ /* 0x000fe400000000ff */
[----:B------:R-:W-:Y:S07]  /*21ad0*/  F2FP.PACK_AB R171, R165, R134 ;  /* 0x00000086a5ab723e */ /* 0x000fee00000000ff */
[C---:B------:R-:W-:Y:S01]  /*21ae0*/  HMMA.16816.F32 R160, R168.reuse, R156, R4 ;  /* 0x0000009ca8a0723c */ /* 0x040fe20000001804 */
[----:B------:R-:W3:Y:S07]  /*21af0*/  LDSM.16.MT88.4 R4, [R220+0x13800] ;  /* 0x01380000dc04783b */ /* 0x000eee0000004200 */
[C---:B------:R-:W-:Y:S01]  /*21b00*/  HMMA.16816.F32 R156, R168.reuse, R158, R8 ;  /* 0x0000009ea89c723c */ /* 0x040fe20000001808 */
[----:B------:R-:W5:Y:S07]  /*21b10*/  LDSM.16.MT88.4 R8, [R219+0x13800] ;  /* 0x01380000db08783b */ /* 0x000f6e0000004200 */
[C---:B-1----:R-:W-:Y:S07]  /*21b20*/  HMMA.16816.F32 R152, R168.reuse, R148, R12 ;  /* 0x00000094a898723c */ /* 0x042fee000000180c */
[----:B------:R-:W-:Y:S01]  /*21b30*/  MOV R14, R144 ;  /* 0x00000090000e7202 */ /* 0x000fe20000000f00 */
[C---:B------:R-:W-:Y:S04]  /*21b40*/  HMMA.16816.F32 R148, R168.reuse, R150, R16 ;  /* 0x00000096a894723c */ /* 0x040fe80000001810 */
[----:B------:R-:W-:Y:S03]  /*21b50*/  IMAD.MOV.U32 R15, RZ, RZ, R145 ;  /* 0x000000ffff0f7224 */ /* 0x000fe600078e0091 */
[----:B------:R-:W-:Y:S01]  /*21b60*/  MOV R16, R138 ;  /* 0x0000008a00107202 */ /* 0x000fe20000000f00 */
[C---:B------:R-:W-:Y:S01]  /*21b70*/  HMMA.16816.F32 R144, R168.reuse, R140, R20 ;  /* 0x0000008ca890723c */ /* 0x040fe20000001814 */
[----:B------:R-:W-:Y:S03]  /*21b80*/  LDSM.16.MT88.4 R20, [R220+0x15800] ;  /* 0x01580000dc14783b */ /* 0x000fe60000004200 */
[----:B------:R-:W-:Y:S02]  /*21b90*/  MOV R17, R139 ;  /* 0x0000008b00117202 */ /* 0x000fe40000000f00 */
[----:B------:R-:W-:Y:S02]  /*21ba0*/  MOV R18, R136 ;  /* 0x0000008800127202 */ /* 0x000fe40000000f00 */
[C---:B------:R-:W-:Y:S01]  /*21bb0*/  HMMA.16816.F32 R140, R168.reuse, R142, R24 ;  /* 0x0000008ea88c723c */ /* 0x040fe20000001818 */
[----:B------:R-:W-:Y:S03]  /*21bc0*/  LDSM.16.MT88.4 R24, [R219+0x15800] ;  /* 0x01580000db18783b */ /* 0x000fe60000004200 */
[----:B------:R-:W-:Y:S04]  /*21bd0*/  MOV R19, R137 ;  /* 0x0000008900137202 */ /* 0x000fe80000000f00 */
[C---:B------:R-:W-:Y:S07]  /*21be0*/  HMMA.16816.F32 R136, R168.reuse, R172, R28 ;  /* 0x000000aca888723c */ /* 0x040fee000000181c */
[----:B------:R-:W-:Y:S02]  /*21bf0*/  MOV R31, R133 ;  /* 0x00000085001f7202 */ /* 0x000fe40000000f00 */
[----:B------:R-:W-:Y:S03]  /*21c00*/  MOV R173, R134 ;  /* 0x0000008600ad7202 */ /* 0x000fe60000000f00 */
[----:B------:R-:W-:Y:S02]  /*21c10*/  MOV R172, R135 ;  /* 0x0000008700ac7202 */ /* 0x000fe40000000f00 */
[C---:B------:R-:W-:Y:S01]  /*21c20*/  HMMA.16816.F32 R132, R168.reuse, R174, R32 ;  /* 0x000000aea884723c */ /* 0x040fe20000001820 */
[----:B------:R-:W-:Y:S06]  /*21c30*/  LDSM.16.MT88.4 R32, [R221+0x17800] ;  /* 0x01780000dd20783b */ /* 0x000fec0000004200 */
[----:B------:R-:W-:Y:S01]  /*21c40*/  IMAD.MOV.U32 R175, RZ, RZ, R14 ;  /* 0x000000ffffaf7224 */ /* 0x000fe200078e000e */
[C---:B--2---:R-:W-:Y:S04]  /*21c50*/  HMMA.16816.F32 R36, R168.reuse, R176, R36 ;  /* 0x000000b0a824723c */ /* 0x044fe80000001824 */
[----:B------:R-:W-:Y:S02]  /*21c60*/  MOV R174, R15 ;  /* 0x0000000f00ae7202 */ /* 0x000fe40000000f00 */
[----:B------:R-:W1:Y:S01]  /*21c70*/  LDSM.16.MT88.4 R12, [R223+0x15800] ;  /* 0x01580000df0c783b */ /* 0x000e620000004200 */
[----:B------:R-:W-:Y:S01]  /*21c80*/  MOV R177, R16 ;  /* 0x0000001000b17202 */ /* 0x000fe20000000f00 */
[C---:B------:R-:W-:Y:S04]  /*21c90*/  HMMA.16816.F32 R40, R168.reuse, R178, R40 ;  /* 0x000000b2a828723c */ /* 0x040fe80000001828 */
[----:B------:R-:W-:Y:S03]  /*21ca0*/  MOV R176, R17 ;  /* 0x0000001100b07202 */ /* 0x000fe60000000f00 */
[----:B------:R-:W-:Y:S01]  /*21cb0*/  MOV R179, R18 ;  /* 0x0000001200b37202 */ /* 0x000fe20000000f00 */
[C---:B----4-:R-:W-:Y:S04]  /*21cc0*/  HMMA.16816.F32 R44, R168.reuse, R180, R44 ;  /* 0x000000b4a82c723c */ /* 0x050fe8000000182c */
[----:B------:R-:W-:Y:S02]  /*21cd0*/  MOV R178, R19 ;  /* 0x0000001300b27202 */ /* 0x000fe40000000f00 */
[----:B------:R-:W2:Y:S01]  /*21ce0*/  LDSM.16.MT88.4 R16, [R221+0x15800] ;  /* 0x01580000dd10783b */ /* 0x000ea20000004200 */
[----:B------:R-:W-:Y:S01]  /*21cf0*/  MOV R181, R31 ;  /* 0x0000001f00b57202 */ /* 0x000fe20000000f00 */
[C---:B------:R-:W-:Y:S06]  /*21d00*/  HMMA.16816.F32 R48, R168.reuse, R182, R48 ;  /* 0x000000b6a830723c */ /* 0x040fec0000001830 */
[----:B------:R-:W4:Y:S02]  /*21d10*/  LDSM.16.MT88.4 R28, [R223+0x17800] ;  /* 0x01780000df1c783b */ /* 0x000f240000004200 */
[C---:B---3--:R-:W-:Y:S08]  /*21d20*/  HMMA.16816.F32 R52, R168.reuse, R4, R52 ;  /* 0x00000004a834723c */ /* 0x048ff00000001834 */
[C---:B------:R-:W-:Y:S01]  /*21d30*/  HMMA.16816.F32 R56, R168.reuse, R6, R56 ;  /* 0x00000006a838723c */ /* 0x040fe20000001838 */
[----:B------:R-:W3:Y:S07]  /*21d40*/  LDSM.16.MT88.4 R4, [R220+0x17800] ;  /* 0x01780000dc04783b */ /* 0x000eee0000004200 */
[C---:B-----5:R-:W-:Y:S08]  /*21d50*/  HMMA.16816.F32 R60, R168.reuse, R8, R60 ;  /* 0x00000008a83c723c */ /* 0x060ff0000000183c */
[C---:B------:R-:W-:Y:S01]  /*21d60*/  HMMA.16816.F32 R64, R168.reuse, R10, R64 ;  /* 0x0000000aa840723c */ /* 0x040fe20000001840 */
[----:B------:R-:W5:Y:S07]  /*21d70*/  LDSM.16.MT88.4 R8, [R219+0x17800] ;  /* 0x01780000db08783b */ /* 0x000f6e0000004200 */
        /* <DEDUP_REMOVED lines=41> */
[C---:B-----5:R-:W-:Y:S04]  /*22010*/  HMMA.16816.F32 R124, R168.reuse, R8, R124 ;  /* 0x00000008a87c723c */ /* 0x060fe8000000187c */
[----:B------:R-:W-:Y:S01]  /*22020*/  FADD.FTZ R249, R165, R0 ;  /* 0x00000000a5f97221 */ /* 0x000fe20000010000 */
[----:B------:R-:W-:Y:S03]  /*22030*/  MOV R0, R3 ;  /* 0x0000000300007202 */ /* 0x000fe60000000f00 */
[----:B------:R-:W-:Y:S01]  /*22040*/  HMMA.16816.F32 R128, R168, R10, R128 ;  /* 0x0000000aa880723c */ /* 0x000fe20000001880 */
[----:B------:R-:W-:-:S07]  /*22050*/  @P0 BRA `(.L_x_7835) ;  /* 0xffffbd7000000947 */ /* 0x000fce000383ffff */
.L_x_7826:
        /* <DEDUP_REMOVED lines=11> */
.L_x_7840:
[----:B--23--:R-:W-:Y:S01]  /*22110*/  FADD.FTZ R251, R10, R251 ;  /* 0x000000fb0afb7221 */ /* 0x00cfe20000010000 */
[----:B------:R-:W-:Y:S05]  /*22120*/  BRA.DIV ~URZ, `(.L_x_7837) ;  /* 0x000019227f007947 */ /* 0x000fea000b800000 */
[----:B------:R-:W2:Y:S04]  /*22130*/  SHFL.BFLY PT, R6, R249, 0x2, 0x1f ;  /* 0x0c401f00f9067f89 */ /* 0x000ea800000e0000 */
[----:B------:R-:W3:Y:S01]  /*22140*/  SHFL.BFLY PT, R2, R251, 0x1, 0x1f ;  /* 0x0c201f00fb027f89 */ /* 0x000ee200000e0000 */
[----:B--2---:R-:W-:Y:S02]  /*22150*/  FADD.FTZ R11, R6, R249 ;  /* 0x000000f9060b7221 */ /* 0x004fe40000010000 */
[----:B---3--:R-:W-:-:S03]  /*22160*/  FADD.FTZ R2, R251, R2 ;  /* 0x00000002fb027221 */ /* 0x008fc60000010000 */
[----:B------:R2:W3:Y:S04]  /*22170*/  SHFL.BFLY PT, R10, R11, 0x1, 0x1f ;  /* 0x0c201f000b0a7f89 */ /* 0x0004e800000e0000 */
.L_x_7841:
        /* <DEDUP_REMOVED lines=11> */
[CC--:B--2---:R-:W-:Y:S02]  /*22230*/  LEA.HI R11, R10.reuse, R9.reuse, RZ, 0x2 ;  /* 0x000000090a0b7211 */ /* 0x0c4fe400078f10ff */
[----:B------:R-:W-:Y:S02]  /*22240*/  LEA.HI R10, R10, R9, RZ, 0x5 ;  /* 0x000000090a0a7211 */ /* 0x000fe400078f28ff */
[--C-:B------:R-:W-:Y:S02]  /*22250*/  SHF.R.S32.HI R12, RZ, 0x2, R11.reuse ;  /* 0x00000002ff0c7819 */ /* 0x100fe4000001140b */
[----:B------:R-:W-:Y:S01]  /*22260*/  SHF.R.S32.HI R13, RZ, 0x1f, R11 ;  /* 0x0000001fff0d7819 */ /* 0x000fe2000001140b */
[C---:B---3--:R-:W-:Y:S01]  /*22270*/  FMUL.FTZ R160, R8.reuse, R160 ;  /* 0x000000a008a07220 */ /* 0x048fe20000410000 */
[----:B------:R-:W-:Y:S01]  /*22280*/  LOP3.LUT R16, R11, 0x1ffffffc, RZ, 0xc0, !PT ;  /* 0x1ffffffc0b107812 */ /* 0x000fe200078ec0ff */
[C---:B------:R-:W-:Y:S01]  /*22290*/  FMUL.FTZ R161, R8.reuse, R161 ;  /* 0x000000a108a17220 */ /* 0x040fe20000410000 */
[----:B------:R-:W-:Y:S01]  /*222a0*/  LEA.HI R13, R13, R12, RZ, 0x3 ;  /* 0x0000000c0d0d7211 */ /* 0x000fe200078f18ff */
[C---:B------:R-:W-:Y:S01]  /*222b0*/  FMUL.FTZ R156, R8.reuse, R156 ;  /* 0x0000009c089c7220 */ /* 0x040fe20000410000 */
        /* <DEDUP_REMOVED lines=9> */
[----:B------:R-:W-:Y:S01]  /*22350*/  FMUL.FTZ R149, R8, R149 ;  /* 0x0000009508957220 */ /* 0x000fe20000410000 */
[----:B------:R-:W-:Y:S01]  /*22360*/  SHF.L.U32 R14, R12, 0x6, RZ ;  /* 0x000000060c0e7819 */ /* 0x000fe200000006ff */
[----:B------:R-:W-:Y:S01]  /*22370*/  FMUL.FTZ R144, R8, R144 ;  /* 0x0000009008907220 */ /* 0x000fe20000410000 */
[----:B------:R-:W-:Y:S01]  /*22380*/  LOP3.LUT R15, R12, 0x1, RZ, 0xc0, !PT ;  /* 0x000000010c0f7812 */ /* 0x000fe200078ec0ff */
[----:B------:R-:W-:Y:S01]  /*22390*/  FMUL.FTZ R145, R8, R145 ;  /* 0x0000009108917220 */ /* 0x000fe20000410000 */
[----:B------:R-:W-:Y:S01]  /*223a0*/  LOP3.LUT R14, R14, 0x1c0, RZ, 0xc0, !PT ;  /* 0x000001c00e0e7812 */ /* 0x000fe200078ec0ff */
[C---:B------:R-:W-:Y:S01]  /*223b0*/  FMUL.FTZ R140, R8.reuse, R140 ;  /* 0x0000008c088c7220 */ /* 0x040fe20000410000 */
[----:B------:R-:W-:Y:S01]  /*223c0*/  ISETP.NE.U32.AND P0, PT, R15, 0x1, PT ;  /* 0x000000010f00780c */ /* 0x000fe20003f05070 */
[----:B------:R-:W-:Y:S01]  /*223d0*/  FMUL.FTZ R141, R8, R141 ;  /* 0x0000008d088d7220 */ /* 0x000fe20000410000 */
[----:B------:R-:W-:Y:S01]  /*223e0*/  LEA.HI R14, R14, R14, RZ, 0x1d ;  /* 0x0000000e0e0e7211 */ /* 0x000fe200078fe8ff */
[----:B------:R-:W-:Y:S01]  /*223f0*/  FMUL.FTZ R136, R8, R136 ;  /* 0x0000008808887220 */ /* 0x000fe20000410000 */
[----:B------:R-:W-:Y:S01]  /*22400*/  R2P PR, R12, 0x6 ;  /* 0x000000060c007804 */ /* 0x000fe20000000000 */
[C---:B------:R-:W-:Y:S01]  /*22410*/  FMUL.FTZ R137, R8.reuse, R137 ;  /* 0x0000008908897220 */ /* 0x040fe20000410000 */
[----:B------:R-:W-:Y:S01]  /*22420*/  LEA R13, R13, R14, 0x1 ;  /* 0x0000000e0d0d7211 */ /* 0x000fe200078e08ff */
[----:B------:R-:W-:-:S02]  /*22430*/  FMUL.FTZ R132, R8, R132 ;  /* 0x0000008408847220 */ /* 0x000fc40000410000 */
[C---:B------:R-:W-:Y:S01]  /*22440*/  FMUL.FTZ R133, R8.reuse, R133 ;  /* 0x0000008508857220 */ /* 0x040fe20000410000 */
[----:B------:R-:W-:Y:S01]  /*22450*/  SHF.L.U32 R12, R13, 0x2, RZ ;  /* 0x000000020d0c7819 */ /* 0x000fe200000006ff */
[C---:B------:R-:W-:Y:S01]  /*22460*/  FMUL.FTZ R36, R8.reuse, R36 ;  /* 0x0000002408247220 */ /* 0x040fe20000410000 */
[----:B------:R-:W-:Y:S01]  /*22470*/  STS.64 [R13.X4], R160 ;  /* 0x000000a00d007388 */ /* 0x000fe20000004a00 */
[----:B------:R-:W-:Y:S01]  /*22480*/  FMUL.FTZ R37, R8, R37 ;  /* 0x0000002508257220 */ /* 0x000fe20000410000 */
[----:B------:R-:W-:Y:S01]  /*22490*/  IADD3 R14, R12, -0x20, RZ ;  /* 0xffffffe00c0e7810 */ /* 0x000fe20007ffe0ff */
[----:B------:R-:W-:Y:S01]  /*224a0*/  FMUL.FTZ R40, R8, R40 ;  /* 0x0000002808287220 */ /* 0x000fe20000410000 */
[----:B------:R-:W-:Y:S01]  /*224b0*/  @P0 IADD3 R14, R12, 0x20, RZ ;  /* 0x000000200c0e0810 */ /* 0x000fe20007ffe0ff */
        /* <DEDUP_REMOVED lines=44> */
[----:B------:R-:W-:Y:S01]  /*22780*/  FMUL.FTZ R129, R8, R129 ;  /* 0x0000008108817220 */ /* 0x000fe20000410000 */
[----:B------:R-:W-:Y:S01]  /*22790*/  MOV R8, 0x40 ;  /* 0x0000004000087802 */ /* 0x000fe20000000f00 */
[C---:B----4-:R-:W-:Y:S02]  /*227a0*/  FMUL.FTZ R163, R7.reuse, R163 ;  /* 0x000000a307a37220 */ /* 0x050fe40000410000 */
[C---:B------:R-:W-:Y:S02]  /*227b0*/  FMUL.FTZ R162, R7.reuse, R162 ;  /* 0x000000a207a27220 */ /* 0x040fe40000410000 */
        /* <DEDUP_REMOVED lines=65> */
[----:B------:R-:W-:Y:S02]  /*22bd0*/  SEL R7, R8, 0xffffffc0, !P1 ;  /* 0xffffffc008077807 */ /* 0x000fe40004800000 */
[----:B------:R-:W-:-:S02]  /*22be0*/  MOV R8, 0x80 ;  /* 0x0000008000087802 */ /* 0x000fc40000000f00 */
[----:B------:R-:W-:Y:S02]  /*22bf0*/  IADD3 R15, R12, R7, RZ ;  /* 0x000000070c0f7210 */ /* 0x000fe40007ffe0ff */
[----:B------:R-:W-:Y:S02]  /*22c00*/  SEL R17, R8, 0xffffff80, !P2 ;  /* 0xffffff8008117807 */ /* 0x000fe40005000000 */
        /* <DEDUP_REMOVED lines=65> */
[----:B--2---:R4:W2:Y:S04]  /*23020*/  LD.E.64 R12, [R4.64+0xb0] ;  /* 0x0000b004040c7980 */ /* 0x0048a8000c101b00 */
[----:B---3--:R3:W2:Y:S04]  /*23030*/  LD.E R8, [R4.64+0x60] ;  /* 0x0000600404087980 */ /* 0x0086a8000c101900 */
[----:B------:R-:W1:Y:S04]  /*23040*/  S2R R145, SR_TID.X ;  /* 0x0000000000917919 */ /* 0x000e680000002100 */
[----:B------:R3:W5:Y:S04]  /*23050*/  LD.E R7, [R4.64+0xcc] ;  /* 0x0000cc0404077980 */ /* 0x000768000c101900 */
[----:B------:R3:W5:Y:S04]  /*23060*/  LD.E.64 R148, [R4.64+0x78] ;  /* 0x0000780404947980 */ /* 0x000768000c101b00 */
[----:B------:R3:W5:Y:S01]  /*23070*/  LD.E.64 R150, [R4.64+0xa8] ;  /* 0x0000a80404967980 */ /* 0x000762000c101b00 */
[----:B------:R-:W-:Y:S01]  /*23080*/  LOP3.LUT R10, R10, 0xffffffe0, RZ, 0xc0, !PT ;  /* 0xffffffe00a0a7812 */ /* 0x000fe200078ec0ff */
[----:B------:R-:W4:Y:S01]  /*23090*/  @P4 MUFU.LG2 R2, R2 ;  /* 0x0000000200024308 */ /* 0x000f220000000c00 */
[----:B------:R-:W-:Y:S01]  /*230a0*/  SHF.R.S32.HI R144, RZ, 0x1f, R11 ;  /* 0x0000001fff907819 */ /* 0x000fe2000001140b */
[----:B------:R-:W-:Y:S01]  /*230b0*/  BSSY B0, `(.L_x_7838) ;  /* 0x0000056000007945 */ /* 0x000fe20003800000 */
[----:B------:R-:W-:-:S02]  /*230c0*/  IADD3 R10, R9, -R10, RZ ;  /* 0x8000000a090a7210 */ /* 0x000fc40007ffe0ff */
[----:B------:R-:W-:Y:S01]  /*230d0*/  LEA.HI R144, R144, R11, RZ, 0x2 ;  /* 0x0000000b90907211 */ /* 0x000fe200078f10ff */
[----:B------:R-:W-:Y:S01]  /*230e0*/  BAR.SYNC.DEFER_BLOCKING 0x0 ;  /* 0x0000000000007b1d */ /* 0x000fe20000010000 */
[----:B------:R-:W-:Y:S02]  /*230f0*/  LOP3.LUT P0, RZ, R10, 0x3, RZ, 0xc0, !PT ;  /* 0x000000030aff7812 */ /* 0x000fe4000780c0ff */
[----:B------:R-:W-:Y:S02]  /*23100*/  LOP3.LUT R144, R144, 0xffffffc, RZ, 0xc0, !PT ;  /* 0x0ffffffc90907812 */ /* 0x000fe400078ec0ff */
[----:B-1----:R-:W-:Y:S01]  /*23110*/  SHF.R.S32.HI R14, RZ, 0x1f, R145 ;  /* 0x0000001fff0e7819 */ /* 0x002fe20000011491 */
[----:B------:R-:W1:Y:S01]  /*23120*/  @P3 MUFU.LG2 R6, R6 ;  /* 0x0000000600063308 */ /* 0x000e620000000c00 */
[----:B------:R-:W-:Y:S02]  /*23130*/  IADD3 R144, R11, -R144, RZ ;  /* 0x800000900b907210 */ /* 0x000fe40007ffe0ff */
[----:B------:R-:W-:Y:S01]  /*23140*/  LEA.HI R14, R14, R145, RZ, 0x4 ;  /* 0x000000910e0e7211 */ /* 0x000fe200078f20ff */
[----:B----4-:R-:W-:Y:S01]  /*23150*/  @P4 FMUL.FTZ R11, R2, 0.69314718246459960938 ;  /* 0x3f317218020b4820 */ /* 0x010fe20000410000 */
[----:B------:R-:W-:-:S02]  /*23160*/  MOV R9, 0xff800000 ;  /* 0xff80000000097802 */ /* 0x000fc40000000f00 */
[----:B------:R-:W-:Y:S01]  /*23170*/  LOP3.LUT R16, R14, 0xfffffff0, RZ, 0xc0, !PT ;  /* 0xfffffff00e107812 */ /* 0x000fe200078ec0ff */
[----:B-----5:R-:W-:Y:S01]  /*23180*/  @P4 FFMA.FTZ R9, R164, R0, R11 ;  /* 0x00000000a4094223 */ /* 0x020fe2000001000b */
[----:B------:R-:W-:Y:S02]  /*23190*/  SHF.R.S32.HI R14, RZ, 0x4, R14 ;  /* 0x00000004ff0e7819 */ /* 0x000fe4000001140e */
[----:B------:R-:W-:Y:S02]  /*231a0*/  IADD3 R15, -R16, R145, RZ ;  /* 0x00000091100f7210 */ /* 0x000fe40007ffe1ff */
[----:B------:R-:W-:Y:S02]  /*231b0*/  SHF.L.U32 R17, R14, 0x6, RZ ;  /* 0x000000060e117819 */ /* 0x000fe400000006ff */
[----:B------:R-:W-:Y:S01]  /*231c0*/  LEA.HI R16, R15, R15, RZ, 0x1 ;  /* 0x0000000f0f107211 */ /* 0x000fe200078f08ff */
[----:B-1----:R-:W-:Y:S01]  /*231d0*/  @P3 FMUL.FTZ R6, R6, 0.69314718246459960938 ;  /* 0x3f31721806063820 */ /* 0x002fe20000410000 */
[----:B------:R-:W-:-:S02]  /*231e0*/  LOP3.LUT R17, R17, 0x1c0, RZ, 0xc0, !PT ;  /* 0x000001c011117812 */ /* 0x000fc400078ec0ff */
[C---:B------:R-:W-:Y:S02]  /*231f0*/  SHF.L.U32 R18, R16.reuse, 0x2, RZ ;  /* 0x0000000210127819 */ /* 0x040fe400000006ff */
[----:B---3--:R-:W-:Y:S02]  /*23200*/  SHF.R.U32.HI R4, RZ, 0x3, R17 ;  /* 0x00000003ff047819 */ /* 0x008fe40000011611 */
[----:B------:R-:W-:Y:S02]  /*23210*/  LOP3.LUT R5, R17, 0x38, R18, 0xf8, !PT ;  /* 0x0000003811057812 */ /* 0x000fe400078ef812 */
[----:B------:R-:W-:Y:S02]  /*23220*/  LOP3.LUT R16, R16, 0xffffffe, RZ, 0xc0, !PT ;  /* 0x0ffffffe10107812 */ /* 0x000fe400078ec0ff */
[----:B------:R-:W-:Y:S02]  /*23230*/  LOP3.LUT R4, R5, R4, RZ, 0x3c, !PT ;  /* 0x0000000405047212 */ /* 0x000fe400078e3cff */
[----:B------:R-:W-:-:S02]  /*23240*/  IADD3 R5, R15, -R16, RZ ;  /* 0x800000100f057210 */ /* 0x000fc40007ffe0ff */
[----:B------:R-:W-:Y:S01]  /*23250*/  MOV R10, 0xff800000 ;  /* 0xff800000000a7802 */ /* 0x000fe20000000f00 */
[----:B------:R-:W-:Y:S01]  /*23260*/  @P3 FFMA.FTZ R10, R3, R0, R6 ;  /* 0x00000000030a3223 */ /* 0x000fe20000010006 */
[----:B------:R-:W-:Y:S02]  /*23270*/  LEA R146, R5, R4, 0x2 ;  /* 0x0000000405927211 */ /* 0x000fe400078e10ff */
[----:B------:R-:W-:-:S03]  /*23280*/  SHF.R.S32.HI R4, RZ, 0x1f, R145 ;  /* 0x0000001fff047819 */ /* 0x000fc60000011491 */
[----:B------:R1:W3:Y:S01]  /*23290*/  LDS.128 R140, [R146.X4] ;  /* 0x00000000928c7984 */ /* 0x0002e20000004c00 */
[----:B------:R-:W-:-:S03]  /*232a0*/  LEA.HI R4, R4, R145, RZ, 0x5 ;  /* 0x0000009104047211 */ /* 0x000fc600078f28ff */
[----:B------:R1:W4:Y:S01]  /*232b0*/  LDS.128 R136, [R146.X4+0x800] ;  /* 0x0008000092887984 */ /* 0x0003220000004c00 */
[----:B------:R-:W-:-:S03]  /*232c0*/  LOP3.LUT R4, R4, 0xffffffe0, RZ, 0xc0, !PT ;  /* 0xffffffe004047812 */ /* 0x000fc600078ec0ff */
[----:B------:R1:W1:Y:S01]  /*232d0*/  LDS.128 R132, [R146.X4+0x1000] ;  /* 0x0010000092847984 */ /* 0x0002620000004c00 */
[----:B------:R-:W-:-:S03]  /*232e0*/  IADD3 R4, R145, -R4, RZ ;  /* 0x8000000491047210 */ /* 0x000fc60007ffe0ff */
[----:B------:R1:W1:Y:S01]  /*232f0*/  LDS.128 R128, [R146.X4+0x1800] ;  /* 0x0018000092807984 */ /* 0x0002620000004c00 */
[----:B------:R-:W-:-:S03]  /*23300*/  SHF.R.S32.HI R5, RZ, 0x1f, R4 ;  /* 0x0000001fff057819 */ /* 0x000fc60000011404 */
[----:B------:R1:W1:Y:S01]  /*23310*/  LDS.128 R124, [R146.X4+0x2000] ;  /* 0x00200000927c7984 */ /* 0x0002620000004c00 */
[----:B------:R-:W-:Y:S02]  /*23320*/  LEA.HI R5, R5, R4, RZ, 0x2 ;  /* 0x0000000405057211 */ /* 0x000fe400078f10ff */
[----:B------:R-:W-:Y:S01]  /*23330*/  SHF.L.U32 R4, R235, 0x6, RZ ;  /* 0x00000006eb047819 */ /* 0x000fe200000006ff */
[----:B------:R1:W1:Y:S01]  /*23340*/  LDS.128 R120, [R146.X4+0x2800] ;  /* 0x0028000092787984 */ /* 0x0002620000004c00 */
[----:B------:R-:W-:-:S03]  /*23350*/  SHF.R.S32.HI R5, RZ, 0x2, R5 ;  /* 0x00000002ff057819 */ /* 0x000fc60000011405 */
[----:B------:R1:W1:Y:S01]  /*23360*/  LDS.128 R116, [R146.X4+0x3000] ;  /* 0x0030000092747984 */ /* 0x0002620000004c00 */
[----:B------:R-:W-:-:S03]  /*23370*/  LEA R5, R144, R5, 0x4 ;  /* 0x0000000590057211 */ /* 0x000fc600078e20ff */
        /* <DEDUP_REMOVED lines=25> */
[----:B--2---:R-:W-:-:S04]  /*23510*/  IMAD R12, R12, UR8, R239 ;  /* 0x000000080c0c7c24 */ /* 0x004fc8000f8e02ef */
[----:B------:R-:W-:-:S04]  /*23520*/  IMAD R8, R12, R8, R237 ;  /* 0x000000080c087224 */ /* 0x000fc800078e02ed */
[----:B------:R-:W-:Y:S01]  /*23530*/  IMAD R8, R13, R8, R4 ;  /* 0x000000080d087224 */ /* 0x000fe200078e0204 */
        /* <DEDUP_REMOVED lines=13> */
.L_x_7839:
[----:B-1-34-:R-:W-:Y:S05]  /*23610*/  BSYNC B0 ;  /* 0x0000000000007941 */ /* 0x01afea0003800000 */
.L_x_7838:
[----:B------:R-:W-:Y:S01]  /*23620*/  IMAD.SHL.U32 R2, R15, 0x4, RZ ;  /* 0x000000040f027824 */ /* 0x000fe200078e00ff */
[----:B------:R-:W-:Y:S01]  /*23630*/  IADD3 R0, R14, 0x8, RZ ;  /* 0x000000080e007810 */ /* 0x000fe20007ffe0ff */
[----:B------:R-:W-:Y:S01]  /*23640*/  IMAD R235, R235, -0x40, R236 ;  /* 0xffffffc0ebeb7824 */ /* 0x000fe200078e02ec */
[----:B------:R-:W-:Y:S01]  /*23650*/  ULDC.64 UR4, c[0x0][0x118] ;  /* 0x0000460000047ab9 */ /* 0x000fe20000000a00 */
[----:B------:R-:W-:Y:S01]  /*23660*/  IMAD R7, R8, R7, RZ ;  /* 0x0000000708077224 */ /* 0x000fe200078e02ff */
[----:B------:R-:W-:Y:S02]  /*23670*/  SHF.R.S32.HI R3, RZ, 0x1f, R2 ;  /* 0x0000001fff037819 */ /* 0x000fe40000011402 */
[----:B------:R-:W-:-:S02]  /*23680*/  ISETP.GE.AND P5, PT, R0, R235, PT ;  /* 0x000000eb0000720c */ /* 0x000fc40003fa6270 */
[C---:B------:R-:W-:Y:S01]  /*23690*/  IADD3 R0, R14.reuse, 0x18, RZ ;  /* 0x000000180e007810 */ /* 0x040fe20007ffe0ff */
[C---:B------:R-:W-:Y:S01]  /*236a0*/  IMAD.WIDE R4, R14.reuse, 0x100, R2 ;  /* 0x000001000e047825 */ /* 0x040fe200078e0202 */
[----:B------:R-:W-:Y:S02]  /*236b0*/  IADD3 R2, R14, 0x10, RZ ;  /* 0x000000100e027810 */ /* 0x000fe40007ffe0ff */
[----:B------:R-:W-:Y:S02]  /*236c0*/  ISETP.GE.AND P3, PT, R0, R235, PT ;  /* 0x000000eb0000720c */ /* 0x000fe40003f66270 */
[----:B------:R-:W-:Y:S02]  /*236d0*/  IADD3 R6, P0, R4, R7, RZ ;  /* 0x0000000704067210 */ /* 0x000fe40007f1e0ff */
[----:B------:R-:W-:Y:S02]  /*236e0*/  IADD3 R0, R14, 0x30, RZ ;  /* 0x000000300e007810 */ /* 0x000fe40007ffe0ff */
[----:B------:R-:W-:-:S02]  /*236f0*/  LEA.HI.X.SX32 R3, R7, R5, 0x1, P0 ;  /* 0x0000000507037211 */ /* 0x000fc400000f0eff */
[----:B------:R-:W-:Y:S02]  /*23700*/  LEA R8, P0, R6, R148, 0x2 ;  /* 0x0000009406087211 */ /* 0x000fe400078010ff */
[----:B------:R-:W-:Y:S02]  /*23710*/  ISETP.GE.AND P4, PT, R2, R235, PT ;  /* 0x000000eb0200720c */ /* 0x000fe40003f86270 */
[----:B------:R-:W-:Y:S02]  /*23720*/  LEA.HI.X R9, R6, R149, R3, 0x2, P0 ;  /* 0x0000009506097211 */ /* 0x000fe400000f1403 */
[-C--:B------:R-:W-:Y:S02]  /*23730*/  ISETP.GE.AND P0, PT, R0, R235.reuse, PT ;  /* 0x000000eb0000720c */ /* 0x080fe40003f06270 */
[C---:B------:R-:W-:Y:S01]  /*23740*/  ISETP.GE.AND P6, PT, R14.reuse, R235, PT ;  /* 0x000000eb0e00720c */ /* 0x040fe20003fc6270 */
[----:B------:R1:W-:Y:S01]  /*23750*/  @!P5 ST.E.128 [R8.64+0x2000], R136 ;  /* 0x002000880800d985 */ /* 0x0003e2000c101d04 */
[----:B------:R-:W-:-:S02]  /*23760*/  IADD3 R4, R14, 0x20, RZ ;  /* 0x000000200e047810 */ /* 0x000fc40007ffe0ff */
[C---:B------:R-:W-:Y:S01]  /*23770*/  IADD3 R2, R14.reuse, 0x28, RZ ;  /* 0x000000280e027810 */ /* 0x040fe20007ffe0ff */
[----:B------:R1:W-:Y:S01]  /*23780*/  @!P5 ST.E.128 [R8.64+0x2100], R104 ;  /* 0x002100680800d985 */ /* 0x0003e2000c101d04 */
[----:B------:R-:W-:Y:S02]  /*23790*/  IADD3 R14, R14, 0x38, RZ ;  /* 0x000000380e0e7810 */ /* 0x000fe40007ffe0ff */
[-C--:B------:R-:W-:Y:S01]  /*237a0*/  ISETP.GE.AND P2, PT, R4, R235.reuse, PT ;  /* 0x000000eb0400720c */ /* 0x080fe20003f46270 */
[----:B------:R1:W-:Y:S01]  /*237b0*/  @!P5 ST.E.128 [R8.64+0x2200], R72 ;  /* 0x002200480800d985 */ /* 0x0003e2000c101d04 */
[----:B------:R-:W-:-:S03]  /*237c0*/  ISETP.GE.AND P1, PT, R2, R235, PT ;  /* 0x000000eb0200720c */ /* 0x000fc60003f26270 */
[----:B------:R1:W-:Y:S04]  /*237d0*/  @!P0 ST.E.128 [R8.64+0xc000], R116 ;  /* 0x00c0007408008985 */ /* 0x0003e8000c101d04 */
[----:B------:R1:W-:Y:S04]  /*237e0*/  @!P0 ST.E.128 [R8.64+0xc100], R84 ;  /* 0x00c1005408008985 */ /* 0x0003e8000c101d04 */
[----:B------:R1:W-:Y:S04]  /*237f0*/  @!P0 ST.E.128 [R8.64+0xc200], R52 ;  /* 0x00c2003408008985 */ /* 0x0003e8000c101d04 */
[----:B------:R1:W-:Y:S01]  /*23800*/  @!P0 ST.E.128 [R8.64+0xc300], R20 ;  /* 0x00c3001408008985 */ /* 0x0003e2000c101d04 */
[----:B------:R-:W-:Y:S01]  /*23810*/  ISETP.GE.AND P0, PT, R14, R235, PT ;  /* 0x000000eb0e00720c */ /* 0x000fe20003f06270 */
[----:B------:R-:W-:-:S02]  /*23820*/  IMAD.MOV.U32 R235, RZ, RZ, 0x0 ;  /* 0x00000000ffeb7424 */ /* 0x000fc400078e00ff */
[----:B------:R1:W-:Y:S04]  /*23830*/  @!P6 ST.E.128 [R8.64+0x100], R108 ;  /* 0x0001006c0800e985 */ /* 0x0003e8000c101d04 */
        /* <DEDUP_REMOVED lines=19> */
[----:B------:R1:W-:Y:S04]  /*23970*/  @!P6 ST.E.64 [R8.64], R140 ;  /* 0x0000008c0800e985 */ /* 0x0003e8000c101b04 */
[----:B------:R1:W-:Y:S01]  /*23980*/  @!P6 ST.E.64 [R8.64+0x8], R142 ;  /* 0x0000088e0800e985 */ /* 0x0003e2000c101b04 */
[----:B------:R-:W-:Y:S05]  /*23990*/  @P0 RET.REL.NODEC R234 `(_ZN5flash24flash_fwd_splitkv_kernelI23Flash_fwd_kernel_traitsILi256ELi64ELi64ELi4ELb0ELb0EN7cutlass6half_tE19Flash_kernel_traitsILi256ELi64ELi64ELi4ES3_EELb0ELb1ELb0ELb0ELb1ELb0ELb1ELb1EEEvNS_16Flash_fwd_paramsE) ;  /* 0xfffdc660ea000950 */ /* 0x000fea0003c3ffff */
[----:B------:R-:W-:Y:S01]  /*239a0*/  MOV R235, 0x0 ;  /* 0x0000000000eb7802 */ /* 0x000fe20000000f00 */
[----:B------:R-:W-:-:S02]  /*239b0*/  ULDC.64 UR4, c[0x0][0x118] ;  /* 0x0000460000047ab9 */ /* 0x000fc40000000a00 */
[----:B------:R2:W-:Y:S04]  /*239c0*/  ST.E.128 [R8.64+0xe000], R112 ;  /* 0x00e0007008007985 */ /* 0x0005e8000c101d04 */
[----:B------:R2:W-:Y:S04]  /*239d0*/  ST.E.128 [R8.64+0xe100], R80 ;  /* 0x00e1005008007985 */ /* 0x0005e8000c101d04 */
[----:B------:R2:W-:Y:S04]  /*239e0*/  ST.E.128 [R8.64+0xe200], R48 ;  /* 0x00e2003008007985 */ /* 0x0005e8000c101d04 */
[----:B------:R2:W-:Y:S01]  /*239f0*/  ST.E.128 [R8.64+0xe300], R16 ;  /* 0x00e3001008007985 */ /* 0x0005e2000c101d04 */
[----:B------:R-:W-:Y:S05]  /*23a00*/  RET.REL.NODEC R234 `(_ZN5flash24flash_fwd_splitkv_kernelI23Flash_fwd_kernel_traitsILi256ELi64ELi64ELi4ELb0ELb0EN7cutlass6half_tE19Flash_kernel_traitsILi256ELi64ELi64ELi4ES3_EELb0ELb1ELb0ELb0ELb1ELb0ELb1ELb1EEEvNS_16Flash_fwd_paramsE) ;  /* 0xfffdc5f0ea007950 */ /* 0x000fea0003c3ffff */
.L_x_7836:
[----:B------:R-:W-:Y:S02]  /*23a10*/  MOV R9, 0x2 ;  /* 0x0000000200097802 */ /* 0x000fe40000000f00 */
[----:B------:R-:W-:-:S02]  /*23a20*/  MOV R8, 0x23a40 ;  /* 0x00023a4000087802 */ /* 0x000fc40000000f00 */
[----:B-1---5:R-:W-:Y:S05]  /*23a30*/  CALL.REL.NOINC `($__internal_28_$__cuda_sm70_shflsync_bfly_p) ;  /* 0x000000f000007944 */ /* 0x022fea0003c00000 */
[----:B-12---:R-:W-:Y:S05]  /*23a40*/  BRA `(.L_x_7840) ;  /* 0xffffe6c000007947 */ /* 0x006fea000383ffff */
.L_x_7837:
[----:B------:R-:W-:Y:S02]  /*23a50*/  MOV R9, 0x1 ;  /* 0x0000000100097802 */ /* 0x000fe40000000f00 */
[----:B------:R-:W-:-:S02]  /*23a60*/  MOV R8, 0x23a80 ;  /* 0x00023a8000087802 */ /* 0x000fc40000000f00 */
[----:B-1---5:R-:W-:Y:S05]  /*23a70*/  CALL.REL.NOINC `($__internal_28_$__cuda_sm70_shflsync_bfly_p) ;  /* 0x000000b000007944 */ /* 0x022fea0003c00000 */
[----:B--2---:R-:W-:Y:S01]  /*23a80*/  FADD.FTZ R2, R251, R10 ;  /* 0x0000000afb027221 */ /* 0x004fe20000010000 */
[----:B-1----:R-:W-:-:S02]  /*23a90*/  MOV R251, R249 ;  /* 0x000000f900fb7202 */ /* 0x002fc40000000f00 */
[----:B------:R-:W-:Y:S02]  /*23aa0*/  MOV R9, 0x2 ;  /* 0x0000000200097802 */ /* 0x000fe40000000f00 */
[----:B------:R-:W-:Y:S02]  /*23ab0*/  MOV R8, 0x23ad0 ;  /* 0x00023ad000087802 */ /* 0x000fe40000000f00 */
[----:B------:R-:W-:Y:S05]  /*23ac0*/  CALL.REL.NOINC `($__internal_28_$__cuda_sm70_shflsync_bfly_p) ;  /* 0x0000006000007944 */ /* 0x000fea0003c00000 */
[----:B--2---:R-:W-:Y:S01]  /*23ad0*/  FADD.FTZ R11, R249, R10 ;  /* 0x0000000af90b7221 */ /* 0x004fe20000010000 */
[----:B-1----:R-:W-:Y:S02]  /*23ae0*/  MOV R9, 0x1 ;  /* 0x0000000100097802 */ /* 0x002fe40000000f00 */
[----:B------:R-:W-:Y:S02]  /*23af0*/  MOV R8, 0x23b20 ;  /* 0x00023b2000087802 */ /* 0x000fe40000000f00 */
[----:B------:R-:W-:Y:S02]  /*23b00*/  MOV R251, R11 ;  /* 0x0000000b00fb7202 */ /* 0x000fe40000000f00 */
[----:B------:R-:W-:Y:S05]  /*23b10*/  CALL.REL.NOINC `($__internal_28_$__cuda_sm70_shflsync_bfly_p) ;  /* 0x0000001000007944 */ /* 0x000fea0003c00000 */
[----:B-12---:R-:W-:Y:S05]  /*23b20*/  BRA `(.L_x_7841) ;  /* 0xffffe65000007947 */ /* 0x006fea000383ffff */
        .weak           $__internal_28_$__cuda_sm70_shflsync_bfly_p
        .type           $__internal_28_$__cuda_sm70_shflsync_bfly_p,@function
        .size           $__internal_28_$__cuda_sm70_shflsync_bfly_p,(.L_x_8759 - $__internal_28_$__cuda_sm70_shflsync_bfly_p)
$__internal_28_$__cuda_sm70_shflsync_bfly_p:
[----:B------:R-:W-:Y:S01]  /*23b30*/  MOV R12, R8 ;  /* 0x00000008000c7202 */ /* 0x000fe20000000f00 */
[----:B------:R-:W-:Y:S04]  /*23b40*/  WARPSYNC R6 ;  /* 0x0000000600007348 */ /* 0x000fe80003800000 */
[----:B------:R-:W-:Y:S01]  /*23b50*/  MOV R13, 0x0 ;  /* 0x00000000000d7802 */ /* 0x000fe20000000f00 */
[----:B------:R1:W2:Y:S03]  /*23b60*/  SHFL.BFLY PT, R10, R251, R9, R7 ;  /* 0x0c000009fb0a7389 */ /* 0x0002a600000e0007 */
[----:B------:R-:W-:Y:S05]  /*23b70*/  RET.REL.NODEC R12 `(_ZN5flash24flash_fwd_splitkv_kernelI23Flash_fwd_kernel_traitsILi256ELi64ELi64ELi4ELb0ELb0EN7cutlass6half_tE19Flash_kernel_traitsILi256ELi64ELi64ELi4ES3_EELb0ELb1ELb0ELb0ELb1ELb0ELb1ELb1EEEvNS_16Flash_fwd_paramsE) ;  /* 0xfffdc4800c007950 */ /* 0x000fea0003c3ffff */
.L_x_7842:
        /* <DEDUP_REMOVED lines=16> */
.L_x_8759:


//--------------------- .text._ZN5flash24flash_fwd_splitkv_kernelI23Flash_fwd_kernel_traitsILi256ELi64ELi64ELi4ELb0ELb0EN7cutlass6half_tE19Flash_kernel_traitsILi256ELi64ELi64ELi4ES3_EELb0ELb1ELb0ELb0ELb1ELb1ELb1ELb1EEEvNS_16Flash_fwd_paramsE --------------------------
	.section	.text._ZN5flash24flash_fwd_splitkv_kernelI23Flash_fwd_kernel_traitsILi256ELi64ELi64ELi4ELb0ELb0EN7cutlass6half_tE19Flash_kernel_traitsILi256ELi64ELi64ELi4ES3_EELb0ELb1ELb0ELb0ELb1ELb1ELb1ELb1EEEvNS_16Flash_fwd_paramsE,"ax",@progbits
	.sectioninfo	@"SHI_REGISTERS=255"
	.align	128
        .global         _ZN5flash24flash_fwd_splitkv_kernelI23Flash_fwd_kernel_traitsILi256ELi64ELi64ELi4ELb0ELb0EN7cutlass6half_tE19Flash_kernel_traitsILi256ELi64ELi64ELi4ES3_EELb0ELb1ELb0ELb0ELb1ELb1ELb1ELb1EEEvNS_16Flash_fwd_paramsE
        .type           _ZN5flash24flash_fwd_splitkv_kernelI23Flash_fwd_kernel_traitsILi256ELi64ELi64ELi4ELb0ELb0EN7cutlass6half_tE19Flash_kernel_traitsILi256ELi64ELi64ELi4ES3_EELb0ELb1ELb0ELb0ELb1ELb1ELb1ELb1EEEvNS_16Flash_fwd_paramsE,@function
        .size           _ZN5flash24flash_fwd_splitkv_kernelI23Flash_fwd_kernel_traitsILi256ELi64ELi64ELi4ELb0ELb0EN7cutlass6half_tE19Flash_kernel_traitsILi256ELi64ELi64ELi4ES3_EELb0ELb1ELb0ELb0ELb1ELb1ELb1ELb1EEEvNS_16Flash_fwd_paramsE,(.L_x_8761 - _ZN5flash24flash_fwd_splitkv_kernelI23Flash_fwd_kernel_traitsILi256ELi64ELi64ELi4ELb0ELb0EN7cutlass6half_tE19Flash_kernel_traitsILi256ELi64ELi64ELi4ES3_EELb0ELb1ELb0ELb0ELb1ELb1ELb1ELb1EEEvNS_16Flash_fwd_paramsE)
        .other          _ZN5flash24flash_fwd_splitkv_kernelI23Flash_fwd_kernel_traitsILi256ELi64ELi64ELi4ELb0ELb0EN7cutlass6half_tE19Flash_kernel_traitsILi256ELi64ELi64ELi4ES3_EELb0ELb1ELb0ELb0ELb1ELb1ELb1ELb1EEEvNS_16Flash_fwd_paramsE,@"STO_CUDA_ENTRY STV_DEFAULT"
_ZN5flash24flash_fwd_splitkv_kernelI23Flash_fwd_kernel_traitsILi256ELi64ELi64ELi4ELb0ELb0EN7cutlass6half_tE19Flash_kernel_traitsILi256ELi64ELi64ELi4ES3_EELb0ELb1ELb0ELb0ELb1ELb1ELb1ELb1EEEvNS_16Flash_fwd_paramsE:
.text._ZN5flash24flash_fwd_splitkv_kernelI23Flash_fwd_kernel_traitsILi256ELi64ELi64ELi4ELb0ELb0EN7cutlass6half_tE19Flash_kernel_traitsILi256ELi64ELi64ELi4ES3_EELb0ELb1ELb0ELb0ELb1ELb1ELb1ELb1EEEvNS_16Flash_fwd_paramsE:
        /* <DEDUP_REMOVED lines=30> */
[----:B---34-:R-:W-:Y:S05]  /*01e0*/  CALL.REL.NOINC `($_ZN5flash24flash_fwd_splitkv_kernelI23Flash_fwd_kernel_traitsILi256ELi64ELi64ELi4ELb0ELb0EN7cutlass6half_tE19Flash_kernel_traitsILi256ELi64ELi64ELi4ES3_EELb0ELb1ELb0ELb0ELb1ELb1ELb1ELb1EEEvNS_16Flash_fwd_paramsE$_ZN5flash30compute_attn_1rowblock_splitkvI23Flash_fwd_kernel_traitsILi256ELi64ELi64ELi4ELb0ELb0EN7cutlass6half_tE19Flash_kernel_traitsILi256ELi64ELi64ELi4ES3_EELb0ELb1ELb0ELb0ELb1ELb1ELb1ELb1ENS_16Flash_fwd_paramsEEEvRKT8_iiiii) ;  /* 0x0000002000007944 */ /* 0x018fea0003c00000 */
[----:B------:R-:W-:Y:S05]  /*01f0*/  BSYNC B3 ;  /* 0x0000000000037941 */ /* 0x000fea0003800000 */
.L_x_7843:
[----:B------:R-:W-:Y:S05]  /*0200*/  EXIT ;  /* 0x000000000000794d */ /* 0x000fea0003800000 */
        .type           $_ZN5flash24flash_fwd_splitkv_kernelI23Flash_fwd_kernel_traitsILi256ELi64ELi64ELi4ELb0ELb0EN7cutlass6half_tE19Flash_kernel_traitsILi256ELi64ELi64ELi4ES3_EELb0ELb1ELb0ELb0ELb1ELb1ELb1ELb1EEEvNS_16Flash_fwd_paramsE$_ZN5flash30compute_attn_1rowblock_splitkvI23Flash_fwd_kernel_traitsILi256ELi64ELi64ELi4ELb0ELb0EN7cutlass6half_tE19Flash_kernel_traitsILi256ELi64ELi64ELi4ES3_EELb0ELb1ELb0ELb0ELb1ELb1ELb1ELb1ENS_16Flash_fwd_paramsEEEvRKT8_iiiii,@function
        .size           $_ZN5flash24flash_fwd_splitkv_kernelI23Flash_fwd_kernel_traitsILi256ELi64ELi64ELi4ELb0ELb0EN7cutlass6half_tE19Flash_kernel_traitsILi256ELi64ELi64ELi4ES3_EELb0ELb1ELb0ELb0ELb1ELb1ELb1ELb1EEEvNS_16Flash_fwd_paramsE$_ZN5flash30compute_attn_1rowblock_splitkvI23Flash_fwd_kernel_traitsILi256ELi64ELi64ELi4ELb0ELb0EN7cutlass6half_tE19Flash_kernel_traitsILi256ELi64ELi64ELi4ES3_EELb0ELb1ELb0ELb0ELb1ELb1ELb1ELb1ENS_16Flash_fwd_paramsEEEvRKT8_iiiii,($__internal_29_$__cuda_sm70_shflsync_bfly_p - $_ZN5flash24flash_fwd_splitkv_kernelI23Flash_fwd_kernel_traitsILi256ELi64ELi64ELi4ELb0ELb0EN7cutlass6half_tE19Flash_kernel_traitsILi256ELi64ELi64ELi4ES3_EELb0ELb1ELb0ELb0ELb1ELb1ELb1ELb1EEEvNS_16Flash_fwd_paramsE$_ZN5flash30compute_attn_1rowblock_splitkvI23Flash_fwd_kernel_traitsILi256ELi64ELi64ELi4ELb0ELb0EN7cutlass6half_tE19Flash_kernel_traitsILi256ELi64ELi64ELi4ES3_EELb0ELb1ELb0ELb0ELb1ELb1ELb1ELb1ENS_16Flash_fwd_paramsEEEvRKT8_iiiii)
$_ZN5flash24flash_fwd_splitkv_kernelI23Flash_fwd_kernel_traitsILi256ELi64ELi64ELi4ELb0ELb0EN7cutlass6half_tE19Flash_kernel_traitsILi256ELi64ELi64ELi4ES3_EELb0ELb1ELb0ELb0ELb1ELb1ELb1ELb1EEEvNS_16Flash_fwd_paramsE$_ZN5flash30compute_attn_1rowblock_splitkvI23Flash_fwd_kernel_traitsILi256ELi64ELi64ELi4ELb0ELb0EN7cutlass6half_tE19Flash_kernel_traitsILi256ELi64ELi64ELi4ES3_EELb0ELb1ELb0ELb0ELb1ELb1ELb1ELb1ENS_16Flash_fwd_paramsEEEvRKT8_iiiii:
        /* <DEDUP_REMOVED lines=21> */
.L_x_7845:
[----:B------:R-:W-:Y:S05]  /*0360*/  BSYNC B0 ;  /* 0x0000000000007941 */ /* 0x000fea0003800000 */
.L_x_7844:
        /* <DEDUP_REMOVED lines=14> */
[----:B-1--4-:R-:W-:-:S06]  /*0450*/  @P0 IADD3 R3, R0, -R15, RZ ;  /* 0x8000000f00030210 */ /* 0x012fcc0007ffe0ff */
[----:B------:R1:W5:Y:S01]  /*0460*/  @!P0 LD.E R3, [R4.64] ;  /* 0x0000000604038980 */ /* 0x000362000c101900 */
[----:B------:R-:W-:Y:S05]  /*0470*/  BRA `(.L_x_7848) ;  /* 0x0000001000007947 */ /* 0x000fea0003800000 */
.L_x_7847:
[----:B-1----:R1:W5:Y:S02]  /*0480*/  LD.E R3, [R18.64+0xb8] ;  /* 0x0000b80612037980 */ /* 0x002364000c101900 */
.L_x_7848:
[----:B------:R-:W-:Y:S05]  /*0490*/  BSYNC B0 ;  /* 0x0000000000007941 */ /* 0x000fea0003800000 */
.L_x_7846:
[----:B-1----:R-:W4:Y:S01]  /*04a0*/  LD.E.64 R4, [R18.64+0xf8] ;  /* 0x0000f80612047980 */ /* 0x002f22000c101b00 */
        /* <DEDUP_REMOVED lines=9> */
.L_x_7850:
[----:B------:R-:W4:Y:S01]  /*0540*/  LD.E.64 R2, [R18.64+0x108] ;  /* 0x0001080612027980 */ /* 0x000f22000c101b00 */
[----:B------:R-:W-:Y:S01]  /*0550*/  BSSY B0, `(.L_x_7852) ;  /* 0x0000006000007945 */ /* 0x000fe20003800000 */
[----:B------:R-:W-:Y:S01]  /*0560*/  IMAD.MOV.U32 R59, RZ, RZ, RZ ;  /* 0x000000ffff3b7224 */ /* 0x000fe200078e00ff */
[----:B----4-:R-:W-:-:S04]  /*0570*/  ISETP.NE.U32.AND P0, PT, R2, RZ, PT ;  /* 0x000000ff0200720c */ /* 0x010fc80003f05070 */
[----:B------:R-:W-:-:S13]  /*0580*/  ISETP.NE.AND.EX P0, PT, R3, RZ, PT, P0 ;  /* 0x000000ff0300720c */ /* 0x000fda0003f05300 */
[----:B------:R-:W-:Y:S05]  /*0590*/  @!P0 BRA `(.L_x_7853) ;  /* 0x0000001000008947 */ /* 0x000fea0003800000 */
[----:B------:R1:W5:Y:S02]  /*05a0*/  LD.E R59, [R18.64+0xbc] ;  /* 0x0000bc06123b7980 */ /* 0x000364000c101900 */
.L_x_7853:
[----:B------:R-:W-:Y:S05]  /*05b0*/  BSYNC B0 ;  /* 0x0000000000007941 */ /* 0x000fea0003800000 */
.L_x_7852:
[----:B-----5:R-:W-:Y:S02]  /*05c0*/  IADD3 R59, R76, R59, RZ ;  /* 0x0000003b4c3b7210 */ /* 0x020fe40007ffe0ff */
.L_x_7851:
[----:B------:R-:W-:Y:S05]  /*05d0*/  BSYNC B1 ;  /* 0x0000000000017941 */ /* 0x000fea0003800000 */
.L_x_7849:
[----:B------:R-:W-:Y:S01]  /*05e0*/  IMAD.SHL.U32 R61, R235, 0x40, RZ ;  /* 0x00000040eb3d7824 */ /* 0x000fe200078e00ff */
[----:B------:R-:W-:Y:S01]  /*05f0*/  MOV R2, R234 ;  /* 0x000000ea00027202 */ /* 0x000fe20000000f00 */
[----:B------:R-:W-:-:S03]  /*0600*/  IMAD.MOV.U32 R3, RZ, RZ, 0x0 ;  /* 0x00000000ff037424 */ /* 0x000fc600078e00ff */
[----:B------:R-:W-:-:S13]  /*0610*/  ISETP.GT.AND P0, PT, R236, R61, PT ;  /* 0x0000003dec00720c */ /* 0x000fda0003f04270 */
[----:B------:R-:W-:Y:S05]  /*0620*/  @!P0 RET.REL.NODEC R2 `(_ZN5flash24flash_fwd_splitkv_kernelI23Flash_fwd_kernel_traitsILi256ELi64ELi64ELi4ELb0ELb0EN7cutlass6half_tE19Flash_kernel_traitsILi256ELi64ELi64ELi4ES3_EELb0ELb1ELb0ELb0ELb1ELb1ELb1ELb1EEEvNS_16Flash_fwd_paramsE) ;  /* 0xfffff9d002008950 */ /* 0x000fea0003c3ffff */
[----:B------:R-:W4:Y:S04]  /*0630*/  LD.E R0, [R18.64+0xb8] ;  /* 0x0000b80612007980 */ /* 0x000f28000c101900 */
[----:B------:R-:W5:Y:S04]  /*0640*/  LD.E R5, [R18.64+0x184] ;  /* 0x0001840612057980 */ /* 0x000f68000c101900 */
[----:B---3--:R-:W3:Y:S01]  /*0650*/  LD.E R4, [R18.64+0x188] ;  /* 0x0001880612047980 */ /* 0x008ee2000c101900 */
[----:B------:R-:W-:-:S04]  /*0660*/  IABS R3, c[0x0][0x10] ;  /* 0x0000040000037a13 */ /* 0x000fc80000000000 */
        /* <DEDUP_REMOVED lines=24> */
[----:B------:R-:W-:Y:S02]  /*07f0*/  SHF.R.S32.HI R5, RZ, 0x1f, R2 ;  /* 0x0000001fff057819 */ /* 0x000fe40000011402 */
[----:B------:R-:W-:Y:S02]  /*0800*/  SHF.R.S32.HI R7, RZ, 0x1f, R6 ;  /* 0x0000001fff077819 */ /* 0x000fe40000011406 */
[----:B------:R-:W-:Y:S02]  /*0810*/  LEA.HI R2, R5, R2, RZ, 0x6 ;  /* 0x0000000205027211 */ /* 0x000fe400078f30ff */
[----:B------:R-:W-:Y:S02]  /*0820*/  LEA.HI R7, R7, R6, RZ, 0x6 ;  /* 0x0000000607077211 */ /* 0x000fe400078f30ff */
[----:B------:R-:W-:-:S02]  /*0830*/  SHF.R.S32.HI R2, RZ, 0x6, R2 ;  /* 0x00000006ff027819 */ /* 0x000fc40000011402 */
[----:B------:R-:W-:Y:S01]  /*0840*/  SHF.R.S32.HI R7, RZ, 0x6, R7 ;  /* 0x00000006ff077819 */ /* 0x000fe20000011407 */
[----:B------:R-:W-:Y:S01]  /*0850*/  @!P1 IMAD.IADD R0, R0, 0x1, -R3 ;  /* 0x0000000100009824 */ /* 0x000fe200078e0a03 */
[----:B------:R-:W-:Y:S02]  /*0860*/  @!P1 IADD3 R11, R11, 0x1, RZ ;  /* 0x000000010b0b9810 */ /* 0x000fe40007ffe0ff */
[----:B------:R-:W-:Y:S02]  /*0870*/  ISETP.NE.AND P1, PT, RZ, c[0x0][0x10], PT ;  /* 0x00000400ff007a0c */ /* 0x000fe40003f25270 */
[----:B------:R-:W-:Y:S02]  /*0880*/  ISETP.GE.U32.AND P2, PT, R0, R3, PT ;  /* 0x000000030000720c */ /* 0x000fe40003f46070 */
[----:B------:R-:W-:-:S04]  /*0890*/  IADD3 R0, -R236, 0x7f, R61 ;  /* 0x0000007fec007810 */ /* 0x000fc80007ffe13d */
[----:B---3--:R-:W-:-:S04]  /*08a0*/  IADD3 R0, R4, R0, R59 ;  /* 0x0000000004007210 */ /* 0x008fc80007ffe03b */
[----:B------:R-:W-:-:S03]  /*08b0*/  SHF.R.S32.HI R5, RZ, 0x1f, R0 ;  /* 0x0000001fff057819 */ /* 0x000fc60000011400 */
[----:B------:R-:W-:Y:S02]  /*08c0*/  @P2 IADD3 R11, R11, 0x1, RZ ;  /* 0x000000010b0b2810 */ /* 0x000fe40007ffe0ff */
[----:B------:R-:W-:-:S03]  /*08d0*/  LEA.HI R5, R5, R0, RZ, 0x6 ;  /* 0x0000000005057211 */ /* 0x000fc600078f30ff */
[----:B------:R-:W-:Y:S01]  /*08e0*/  IMAD.MOV.U32 R3, RZ, RZ, R11 ;  /* 0x000000ffff037224 */ /* 0x000fe200078e000b */
[----:B------:R-:W-:-:S03]  /*08f0*/  SHF.R.S32.HI R5, RZ, 0x6, R5 ;  /* 0x00000006ff057819 */ /* 0x000fc60000011405 */
[----:B------:R-:W-:Y:S01]  /*0900*/  @!P0 IMAD.MOV R3, RZ, RZ, -R3 ;  /* 0x000000ffff038224 */ /* 0x000fe200078e0a03 */
[----:B------:R-:W-:-:S05]  /*0910*/  @!P1 LOP3.LUT R3, RZ, c[0x0][0x10], RZ, 0x33, !PT ;  /* 0x00000400ff039a12 */ /* 0x000fca00078e33ff */
[----:B------:R-:W-:-:S04]  /*0920*/  IMAD R230, R3, UR8, RZ ;  /* 0x0000000803e67c24 */ /* 0x000fc8000f8e02ff */
        /* <DEDUP_REMOVED lines=104> */
[----:B------:R-:W-:Y:S05]  /*0fb0*/  @P6 RET.REL.NODEC R234 `(_ZN5flash24flash_fwd_splitkv_kernelI23Flash_fwd_kernel_traitsILi256ELi64ELi64ELi4ELb0ELb0EN7cutlass6half_tE19Flash_kernel_traitsILi256ELi64ELi64ELi4ES3_EELb0ELb1ELb0ELb0ELb1ELb1ELb1ELb1EEEvNS_16Flash_fwd_paramsE) ;  /* 0xfffff040ea006950 */ /* 0x000fea0003c3ffff */
[----:B-1----:R-:W-:Y:S02]  /*0fc0*/  MOV R3, 0xff800000 ;  /* 0xff80000000037802 */ /* 0x002fe40000000f00 */
[----:B------:R-:W-:-:S03]  /*0fd0*/  MOV R235, 0x0 ;  /* 0x0000000000eb7802 */ /* 0x000fc60000000f00 */
[----:B------:R1:W-:Y:S01]  /*0fe0*/  ST.E [R6.64+0xe0], R3 ;  /* 0x0000e00306007985 */ /* 0x0003e2000c101906 */
[----:B------:R-:W-:Y:S05]  /*0ff0*/  RET.REL.NODEC R234 `(_ZN5flash24flash_fwd_splitkv_kernelI23Flash_fwd_kernel_traitsILi256ELi64ELi64ELi4ELb0ELb0EN7cutlass6half_tE19Flash_kernel_traitsILi256ELi64ELi64ELi4ES3_EELb0ELb1ELb0ELb0ELb1ELb1ELb1ELb1EEEvNS_16Flash_fwd_paramsE) ;  /* 0xfffff000ea007950 */ /* 0x000fea0003c3ffff */
.L_x_7854:
        /* <DEDUP_REMOVED lines=38> */
[----:B-----5:R-:W-:Y:S01]  /*1260*/  IMAD R8, R3, R4, RZ ;  /* 0x0000000403087224 */ /* 0x020fe200078e02ff */
        /* <DEDUP_REMOVED lines=42> */
[----:B--2---:R-:W-:Y:S01]  /*1510*/  IMAD R8, R169, R2, RZ ;  /* 0x00000002a9087224 */ /* 0x004fe200078e02ff */
[----:B------:R-:W-:-:S04]  /*1520*/  SHF.R.S32.HI R13, RZ, 0x1f, R2 ;  /* 0x0000001fff0d7819 */ /* 0x000fc80000011402 */
[----:B------:R-:W-:Y:S02]  /*1530*/  @!P0 IMAD.MOV R4, RZ, RZ, -R4 ;  /* 0x000000ffff048224 */ /* 0x000fe400078e0a04 */
[----:B------:R-:W-:Y:S01]  /*1540*/  IMAD R8, R168, R13, R8 ;  /* 0x0000000da8087224 */ /* 0x000fe200078e0208 */
[----:B------:R-:W-:-:S05]  /*1550*/  @!P1 LOP3.LUT R4, RZ, R6, RZ, 0x33, !PT ;  /* 0x00000006ff049212 */ /* 0x000fca00078e33ff */
[----:B------:R-:W-:Y:S01]  /*1560*/  IMAD R6, R15, R4, RZ ;  /* 0x000000040f067224 */ /* 0x000fe200078e02ff */
[----:B---3--:R-:W-:Y:S01]  /*1570*/  SHF.R.S32.HI R0, RZ, 0x1f, R3 ;  /* 0x0000001fff007819 */ /* 0x008fe20000011403 */
[-C--:B------:R-:W-:Y:S02]  /*1580*/  IMAD R7, R21, R3.reuse, RZ ;  /* 0x0000000315077224 */ /* 0x080fe400078e02ff */
[----:B------:R-:W-:-:S04]  /*1590*/  IMAD.WIDE.U32 R16, R20, R3, RZ ;  /* 0x0000000314107225 */ /* 0x000fc800078e00ff */
[----:B------:R-:W-:-:S05]  /*15a0*/  IMAD R7, R20, R0, R7 ;  /* 0x0000000014077224 */ /* 0x000fca00078e0207 */
[----:B------:R-:W-:Y:S01]  /*15b0*/  IADD3 R17, R17, R7, RZ ;  /* 0x0000000711117210 */ /* 0x000fe20007ffe0ff */
[----:B------:R-:W-:-:S04]  /*15c0*/  IMAD R7, R11, R3, RZ ;  /* 0x000000030b077224 */ /* 0x000fc800078e02ff */
[----:B------:R-:W-:Y:S01]  /*15d0*/  IMAD.WIDE.U32 R16, R2, R168, R16 ;  /* 0x000000a802107225 */ /* 0x000fe200078e0010 */
[----:B------:R-:W-:-:S04]  /*15e0*/  SHF.R.S32.HI R11, RZ, 0x1f, R4 ;  /* 0x0000001fff0b7819 */ /* 0x000fc80000011404 */
[----:B------:R-:W-:Y:S01]  /*15f0*/  IADD3 R17, R17, R8, RZ ;  /* 0x0000000811117210 */ /* 0x000fe20007ffe0ff */
[----:B------:R-:W-:-:S04]  /*1600*/  IMAD.WIDE.U32 R20, R10, R3, RZ ;  /* 0x000000030a147225 */ /* 0x000fc800078e00ff */
[----:B------:R-:W-:Y:S02]  /*1610*/  IMAD R7, R10, R0, R7 ;  /* 0x000000000a077224 */ /* 0x000fe400078e0207 */
[----:B------:R-:W-:Y:S02]  /*1620*/  IMAD R0, R14, R11, R6 ;  /* 0x0000000b0e007224 */ /* 0x000fe400078e0206 */
[----:B------:R-:W-:Y:S01]  /*1630*/  IMAD.WIDE.U32 R14, R4, R14, R16 ;  /* 0x0000000e040e7225 */ /* 0x000fe200078e0010 */
[----:B------:R-:W-:-:S03]  /*1640*/  IADD3 R23, R21, R7, RZ ;  /* 0x0000000715177210 */ /* 0x000fc60007ffe0ff */
[----:B------:R-:W-:Y:S01]  /*1650*/  IMAD.IADD R7, R15, 0x1, R0 ;  /* 0x000000010f077824 */ /* 0x000fe200078e0200 */
[----:B------:R-:W-:Y:S01]  /*1660*/  MOV R0, R14 ;  /* 0x0000000e00007202 */ /* 0x000fe20000000f00 */
[----:B------:R-:W-:Y:S01]  /*1670*/  IMAD.MOV.U32 R6, RZ, RZ, R20 ;  /* 0x000000ffff067224 */ /* 0x000fe200078e0014 */
[----:B------:R-:W-:Y:S05]  /*1680*/  BRA `(.L_x_7857) ;  /* 0x000004f000007947 */ /* 0x000fea0003800000 */
.L_x_7856:
        /* <DEDUP_REMOVED lines=22> */
[----:B------:R-:W-:Y:S01]  /*17f0*/  @!P3 SHF.R.S32.HI R6, RZ, 0x1f, R12 ;  /* 0x0000001fff06b819 */ /* 0x000fe2000001140c */
[----:B----4-:R-:W-:-:S03]  /*1800*/  @!P3 IMAD R5, R169, R12, RZ ;  /* 0x0000000ca905b224 */ /* 0x010fc600078e02ff */
[----:B------:R-:W-:Y:S01]  /*1810*/  ISETP.GT.U32.AND P0, PT, R3, R0, PT ;  /* 0x000000000300720c */ /* 0x000fe20003f04070 */
[----:B------:R-:W-:Y:S02]  /*1820*/  @!P3 IMAD R5, R6, R168, R5 ;  /* 0x000000a80605b224 */ /* 0x000fe400078e0205 */
[----:B------:R-:W-:Y:S01]  /*1830*/  @!P3 IMAD.WIDE.U32 R26, R168, R12, RZ ;  /* 0x0000000ca81ab225 */ /* 0x000fe200078e00ff */
[----:B-----5:R-:W-:-:S03]  /*1840*/  @!P3 SHF.R.S32.HI R6, RZ, 0x1f, R8 ;  /* 0x0000001fff06b819 */ /* 0x020fc60000011408 */
[----:B------:R-:W-:Y:S01]  /*1850*/  @P3 IMAD.IADD R7, R12, 0x1, R15 ;  /* 0x000000010c073824 */ /* 0x000fe200078e020f */
[----:B------:R-:W-:Y:S01]  /*1860*/  @!P3 IADD3 R27, R27, R5, RZ ;  /* 0x000000051b1bb210 */ /* 0x000fe20007ffe0ff */
[----:B--2---:R-:W-:-:S04]  /*1870*/  @!P3 IMAD R5, R23, R8, RZ ;  /* 0x000000081705b224 */ /* 0x004fc800078e02ff */
[----:B------:R-:W-:Y:S01]  /*1880*/  @!P0 IADD3 R0, R0, -R3, RZ ;  /* 0x8000000300008210 */ /* 0x000fe20007ffe0ff */
[-C--:B------:R-:W-:Y:S02]  /*1890*/  @P3 IMAD R11, R169, R7.reuse, RZ ;  /* 0x00000007a90b3224 */ /* 0x080fe400078e02ff */
[----:B------:R-:W-:Y:S01]  /*18a0*/  @P3 IMAD.WIDE.U32 R28, R168, R7, RZ ;  /* 0x00000007a81c3225 */ /* 0x000fe200078e00ff */
[----:B------:R-:W-:-:S03]  /*18b0*/  ISETP.GE.U32.AND P2, PT, R0, R3, PT ;  /* 0x000000030000720c */ /* 0x000fc60003f46070 */
[C---:B------:R-:W-:Y:S02]  /*18c0*/  @!P3 IMAD R5, R22.reuse, R6, R5 ;  /* 0x000000061605b224 */ /* 0x040fe400078e0205 */
[----:B------:R-:W-:Y:S01]  /*18d0*/  @!P3 IMAD.WIDE.U32 R22, R22, R8, R26 ;  /* 0x000000081616b225 */ /* 0x000fe200078e001a */
[----:B------:R-:W-:-:S03]  /*18e0*/  @P3 MOV R10, R28 ;  /* 0x0000001c000a3202 */ /* 0x000fc60000000f00 */
[----:B------:R-:W-:Y:S01]  /*18f0*/  @P3 IMAD.IADD R11, R29, 0x1, R11 ;  /* 0x000000011d0b3824 */ /* 0x000fe200078e020b */
[----:B------:R-:W-:Y:S01]  /*1900*/  LOP3.LUT R0, R237, R4, RZ, 0x3c, !PT ;  /* 0x00000004ed007212 */ /* 0x000fe200078e3cff */
[----:B------:R-:W-:Y:S01]  /*1910*/  @!P3 IMAD.IADD R11, R23, 0x1, R5 ;  /* 0x00000001170bb824 */ /* 0x000fe200078e0205 */
[----:B------:R-:W-:Y:S02]  /*1920*/  LEA R5, R165, 0xffffffc0, 0x6 ;  /* 0xffffffc0a5057811 */ /* 0x000fe400078e30ff */
[----:B------:R-:W-:Y:S01]  /*1930*/  @!P3 MOV R10, R22 ;  /* 0x00000016000ab202 */ /* 0x000fe20000000f00 */
[----:B------:R-:W-:Y:S01]  /*1940*/  @!P3 IMAD R6, R171, R12, RZ ;  /* 0x0000000cab06b224 */ /* 0x000fe200078e02ff */
[----:B------:R-:W-:Y:S01]  /*1950*/  @!P3 SHF.R.S32.HI R3, RZ, 0x1f, R12 ;  /* 0x0000001fff03b819 */ /* 0x000fe2000001140c */
[----:B------:R-:W-:Y:S01]  /*1960*/  IMAD R7, R169, R5, RZ ;  /* 0x00000005a9077224 */ /* 0x000fe200078e02ff */
[----:B------:R-:W-:Y:S02]  /*1970*/  SHF.R.S32.HI R13, RZ, 0x1f, R5 ;  /* 0x0000001fff0d7819 */ /* 0x000fe40000011405 */
[----:B------:R-:W-:-:S02]  /*1980*/  ISETP.GE.AND P1, PT, R0, RZ, PT ;  /* 0x000000ff0000720c */ /* 0x000fc40003f26270 */
[----:B------:R-:W-:Y:S01]  /*1990*/  @!P0 IADD3 R2, R2, 0x1, RZ ;  /* 0x0000000102028810 */ /* 0x000fe20007ffe0ff */
[----:B------:R-:W-:Y:S01]  /*19a0*/  IMAD.WIDE.U32 R26, R168, R5, R10 ;  /* 0x00000005a81a7225 */ /* 0x000fe200078e000a */
[----:B------:R-:W-:Y:S02]  /*19b0*/  ISETP.NE.AND P0, PT, R4, RZ, PT ;  /* 0x000000ff0400720c */ /* 0x000fe40003f05270 */
[----:B------:R-:W-:Y:S01]  /*19c0*/  @P2 IADD3 R2, R2, 0x1, RZ ;  /* 0x0000000102022810 */ /* 0x000fe20007ffe0ff */
[----:B------:R-:W-:Y:S02]  /*19d0*/  @!P3 IMAD R3, R3, R170, R6 ;  /* 0x000000aa0303b224 */ /* 0x000fe400078e0206 */
[----:B------:R-:W-:-:S04]  /*19e0*/  @!P3 IMAD.WIDE.U32 R10, R170, R12, RZ ;  /* 0x0000000caa0ab225 */ /* 0x000fc800078e00ff */
[----:B------:R-:W-:Y:S02]  /*19f0*/  IMAD R7, R13, R168, R7 ;  /* 0x000000a80d077224 */ /* 0x000fe400078e0207 */
[----:B------:R-:W-:Y:S01]  /*1a00*/  @!P3 IMAD.IADD R11, R11, 0x1, R3 ;  /* 0x000000010b0bb824 */ /* 0x000fe200078e0203 */
[----:B------:R-:W-:Y:S02]  /*1a10*/  MOV R3, R2 ;  /* 0x0000000200037202 */ /* 0x000fe40000000f00 */
[----:B------:R-:W-:Y:S01]  /*1a20*/  IADD3 R27, R27, R7, RZ ;  /* 0x000000071b1b7210 */ /* 0x000fe20007ffe0ff */
[----:B------:R-:W-:Y:S01]  /*1a30*/  @!P3 IMAD R0, R21, R8, RZ ;  /* 0x000000081500b224 */ /* 0x000fe200078e02ff */
[----:B------:R-:W-:Y:S01]  /*1a40*/  @!P3 SHF.R.S32.HI R7, RZ, 0x1f, R8 ;  /* 0x0000001fff07b819 */ /* 0x000fe20000011408 */
[----:B------:R-:W-:Y:S01]  /*1a50*/  @!P1 IMAD.MOV R3, RZ, RZ, -R3 ;  /* 0x000000ffff039224 */ /* 0x000fe200078e0a03 */
[----:B------:R-:W-:Y:S02]  /*1a60*/  @!P0 LOP3.LUT R3, RZ, R4, RZ, 0x33, !PT ;  /* 0x00000004ff038212 */ /* 0x000fe400078e33ff */
[----:B------:R-:W-:Y:S01]  /*1a70*/  @P3 IADD3 R12, R12, R15, RZ ;  /* 0x0000000f0c0c3210 */ /* 0x000fe20007ffe0ff */
[----:B------:R-:W-:-:S02]  /*1a80*/  @!P3 IMAD R0, R20, R7, R0 ;  /* 0x000000071400b224 */ /* 0x000fc400078e0200 */
        /* <DEDUP_REMOVED lines=15> */
.L_x_7857:
[----:B-1----:R-:W-:Y:S05]  /*1b80*/  BSYNC B0 ;  /* 0x0000000000007941 */ /* 0x002fea0003800000 */
.L_x_7855:
        /* <DEDUP_REMOVED lines=11> */
[----:B------:R-:W-:Y:S01]  /*1c40*/  IMAD.IADD R62, R58, 0x1, -R27 ;  /* 0x000000013a3e7824 */ /* 0x000fe200078e0a1b */
[----:B------:R-:W-:-:S03]  /*1c50*/  SHF.R.S32.HI R144, RZ, 0x3, R144 ;  /* 0x00000003ff907819 */ /* 0x000fc60000011490 */
[----:B------:R-:W-:-:S05]  /*1c60*/  IMAD.SHL.U32 R26, R62, 0x8, RZ ;  /* 0x000000083e1a7824 */ /* 0x000fca00078e00ff */
[----:B------:R-:W-:Y:S02]  /*1c70*/  IADD3 R30, P0, R26, R6, RZ ;  /* 0x000000061a1e7210 */ /* 0x000fe40007f1e0ff */
[----:B------:R-:W-:Y:S01]  /*1c80*/  SHF.R.S32.HI R27, RZ, 0x1f, R26 ;  /* 0x0000001fff1b7819 */ /* 0x000fe2000001141a */
[----:B------:R-:W-:Y:S02]  /*1c90*/  IMAD.SHL.U32 R6, R144, 0x40, RZ ;  /* 0x0000004090067824 */ /* 0x000fe400078e00ff */
[-C--:B------:R-:W-:Y:S01]  /*1ca0*/  IMAD R13, R13, R170.reuse, RZ ;  /* 0x000000aa0d0d7224 */ /* 0x080fe200078e02ff */
[----:B------:R-:W-:Y:S02]  /*1cb0*/  IADD3.X R31, R27, R23, RZ, P0, !PT ;  /* 0x000000171b1f7210 */ /* 0x000fe400007fe4ff */
[----:B------:R-:W-:Y:S01]  /*1cc0*/  LOP3.LUT R23, R6, 0x1c0, RZ, 0xc0, !PT ;  /* 0x000001c006177812 */ /* 0x000fe200078ec0ff */
[C---:B------:R-:W-:Y:S02]  /*1cd0*/  IMAD R13, R2.reuse, R171, R13 ;  /* 0x000000ab020d7224 */ /* 0x040fe400078e020d */
[----:B------:R-:W-:Y:S01]  /*1ce0*/  IMAD.WIDE.U32 R30, R2, R170, R30 ;  /* 0x000000aa021e7225 */ /* 0x000fe200078e001e */
[----:B------:R-:W-:-:S02]  /*1cf0*/  LOP3.LUT R143, R23, 0x38, R26, 0xf8, !PT ;  /* 0x00000038178f7812 */ /* 0x000fc400078ef81a */
[----:B------:R-:W-:Y:S01]  /*1d00*/  SHF.R.U32.HI R2, RZ, 0x3, R23 ;  /* 0x00000003ff027819 */ /* 0x000fe20000011617 */
[----:B------:R-:W-:Y:S01]  /*1d10*/  IMAD.IADD R23, R31, 0x1, R13 ;  /* 0x000000011f177824 */ /* 0x000fe200078e020d */
[----:B------:R-:W-:Y:S01]  /*1d20*/  SHF.R.S32.HI R66, RZ, 0x1f, R239 ;  /* 0x0000001fff427819 */ /* 0x000fe200000114ef */
[----:B------:R-:W-:Y:S01]  /*1d30*/  IMAD.MOV.U32 R22, RZ, RZ, R30 ;  /* 0x000000ffff167224 */ /* 0x000fe200078e001e */
[----:B------:R-:W-:Y:S01]  /*1d40*/  LOP3.LUT R143, R143, R2, RZ, 0x3c, !PT ;  /* 0x000000028f8f7212 */ /* 0x000fe200078e3cff */
[----:B------:R-:W-:Y:S02]  /*1d50*/  IMAD R2, R25, R4, RZ ;  /* 0x0000000419027224 */ /* 0x000fe400078e02ff */
[----:B------:R-:W-:Y:S01]  /*1d60*/  IMAD.WIDE.U32 R22, R4, R24, R22 ;  /* 0x0000001804167225 */ /* 0x000fe200078e0016 */
[----:B------:R-:W-:-:S03]  /*1d70*/  SHF.R.S32.HI R145, RZ, 0x1f, R144 ;  /* 0x0000001fff917819 */ /* 0x000fc60000011490 */
[----:B------:R-:W-:Y:S02]  /*1d80*/  IMAD R2, R11, R24, R2 ;  /* 0x000000180b027224 */ /* 0x000fe400078e0202 */
[----:B------:R-:W-:Y:S01]  /*1d90*/  IMAD R231, R169, R144, RZ ;  /* 0x00000090a9e77224 */ /* 0x000fe200078e02ff */
[CC--:B------:R-:W-:Y:S02]  /*1da0*/  LEA.HI R10, R3.reuse, R58.reuse, RZ, 0x6 ;  /* 0x0000003a030a7211 */ /* 0x0c0fe400078f30ff */
[----:B------:R-:W-:Y:S01]  /*1db0*/  LEA.HI R65, R3, R58, RZ, 0x4 ;  /* 0x0000003a03417211 */ /* 0x000fe200078f20ff */
[----:B------:R-:W-:Y:S01]  /*1dc0*/  IMAD R231, R145, R168, R231 ;  /* 0x000000a891e77224 */ /* 0x000fe200078e02e7 */
[----:B------:R-:W-:Y:S01]  /*1dd0*/  LEA.HI R60, R3, R58, RZ, 0x5 ;  /* 0x0000003a033c7211 */ /* 0x000fe200078f28ff */
[----:B------:R-:W-:Y:S01]  /*1de0*/  IMAD.SHL.U32 R10, R10, 0x8, RZ ;  /* 0x000000080a0a7824 */ /* 0x000fe200078e00ff */
[----:B------:R-:W-:Y:S01]  /*1df0*/  LOP3.LUT R3, R65, 0xfffffff0, RZ, 0xc0, !PT ;  /* 0xfffffff041037812 */ /* 0x000fe200078ec0ff */
[----:B------:R-:W-:Y:S01]  /*1e00*/  IMAD.SHL.U32 R63, R170, 0x10, RZ ;  /* 0x00000010aa3f7824 */ /* 0x000fe200078e00ff */
[----:B------:R-:W-:Y:S01]  /*1e10*/  SHF.L.U64.HI R73, R168, 0x4, R169 ;  /* 0x00000004a8497819 */ /* 0x000fe200000102a9 */
[----:B------:R-:W-:Y:S01]  /*1e20*/  IMAD.SHL.U32 R140, R62, 0x4, RZ ;  /* 0x000000043e8c7824 */ /* 0x000fe200078e00ff */
[----:B------:R-:W-:-:S02]  /*1e30*/  LOP3.LUT R143, R143, 0xfffffe00, R10, 0xf8, !PT ;  /* 0xfffffe008f8f7812 */ /* 0x000fc400078ef80a */
[----:B------:R-:W-:Y:S02]  /*1e40*/  SHF.L.U32 R72, R168, 0x4, RZ ;  /* 0x00000004a8487819 */ /* 0x000fe400000006ff */
[----:B------:R-:W-:Y:S02]  /*1e50*/  SHF.L.U64.HI R64, R170, 0x4, R171 ;  /* 0x00000004aa407819 */ /* 0x000fe400000102ab */
[----:B------:R-:W-:Y:S02]  /*1e60*/  SHF.R.S32.HI R60, RZ, 0x5, R60 ;  /* 0x00000005ff3c7819 */ /* 0x000fe4000001143c */
[----:B------:R-:W-:Y:S02]  /*1e70*/  SHF.R.S32.HI R65, RZ, 0x4, R65 ;  /* 0x00000004ff417819 */ /* 0x000fe40000011441 */
[----:B------:R-:W-:Y:S01]  /*1e80*/  IADD3 R142, -R3, R58, RZ ;  /* 0x0000003a038e7210 */ /* 0x000fe20007ffe1ff */
[----:B--2---:R-:W-:-:S04]  /*1e90*/  @P1 IMAD.WIDE.U32 R32, R150, R9, RZ ;  /* 0x0000000996201225 */ /* 0x004fc800078e00ff */
[----:B------:R-:W-:Y:S01]  /*1ea0*/  @P1 IMAD R9, R151, R9, RZ ;  /* 0x0000000997091224 */ /* 0x000fe200078e02ff */
[----:B------:R-:W-:Y:S01]  /*1eb0*/  @P1 MOV R8, R32 ;  /* 0x0000002000081202 */ /* 0x000fe20000000f00 */
[-C--:B---3--:R-:W-:Y:S02]  /*1ec0*/  @!P1 IMAD R13, R29, R239.reuse, RZ ;  /* 0x000000ef1d0d9224 */ /* 0x088fe400078e02ff */
[----:B------:R-:W-:-:S04]  /*1ed0*/  @!P1 IMAD.WIDE.U32 R30, R28, R239, RZ ;  /* 0x000000ef1c1e9225 */ /* 0x000fc800078e00ff */
[----:B------:R-:W-:Y:S02]  /*1ee0*/  @!P1 IMAD R6, R28, R66, R13 ;  /* 0x000000421c069224 */ /* 0x000fe400078e020d */
[----:B------:R-:W-:Y:S02]  /*1ef0*/  @!P1 IMAD.MOV.U32 R8, RZ, RZ, R30 ;  /* 0x000000ffff089224 */ /* 0x000fe400078e001e */
[----:B------:R-:W-:Y:S01]  /*1f00*/  @P1 IMAD.IADD R9, R33, 0x1, R9 ;  /* 0x0000000121091824 */ /* 0x000fe200078e0209 */
[----:B------:R-:W-:Y:S02]  /*1f10*/  @!P1 IADD3 R9, R31, R6, RZ ;  /* 0x000000061f099210 */ /* 0x000fe40007ffe0ff */
[----:B------:R-:W-:Y:S01]  /*1f20*/  IADD3 R8, P0, R26, R8, RZ ;  /* 0x000000081a087210 */ /* 0x000fe20007f1e0ff */
[----:B------:R-:W-:Y:S01]  /*1f30*/  IMAD R13, R21, R237, RZ ;  /* 0x000000ed150d7224 */ /* 0x000fe200078e02ff */
[----:B------:R-:W-:-:S03]  /*1f40*/  SHF.R.S32.HI R6, RZ, 0x1f, R237 ;  /* 0x0000001fff067819 */ /* 0x000fc600000114ed */
[----:B------:R-:W-:Y:S02]  /*1f50*/  IMAD.X R9, R27, 0x1, R9, P0 ;  /* 0x000000011b097824 */ /* 0x000fe400000e0609 */
[----:B------:R-:W-:Y:S02]  /*1f60*/  IMAD R6, R20, R6, R13 ;  /* 0x0000000614067224 */ /* 0x000fe400078e020d */
[----:B------:R-:W-:-:S04]  /*1f70*/  IMAD.WIDE.U32 R146, R237, R20, R8 ;  /* 0x00000014ed927225 */ /* 0x000fc800078e0008 */
[----:B------:R-:W-:Y:S01]  /*1f80*/  IMAD.MOV.U32 R20, RZ, RZ, R22 ;  /* 0x000000ffff147224 */ /* 0x000fe200078e0016 */
[----:B------:R-:W-:Y:S02]  /*1f90*/  IADD3 R22, P0, R26, R0, RZ ;  /* 0x000000001a167210 */ /* 0x000fe40007f1e0ff */
[----:B------:R-:W-:Y:S02]  /*1fa0*/  IADD3 R21, R23, R2, RZ ;  /* 0x0000000217157210 */ /* 0x000fe40007ffe0ff */
[----:B------:R-:W-:Y:S01]  /*1fb0*/  IADD3.X R23, R27, R7, RZ, P0, !PT ;  /* 0x000000071b177210 */ /* 0x000fe200007fe4ff */
[----:B------:R-:W-:Y:S02]  /*1fc0*/  IMAD R7, R171, R144, RZ ;  /* 0x00000090ab077224 */ /* 0x000fe400078e02ff */
[----:B------:R-:W-:-:S04]  /*1fd0*/  IMAD.WIDE R8, R235, 0x40, R144 ;  /* 0x00000040eb087825 */ /* 0x000fc800078e0290 */
[-C--:B------:R-:W-:Y:S02]  /*1fe0*/  IMAD R7, R145, R170.reuse, R7 ;  /* 0x000000aa91077224 */ /* 0x080fe400078e0207 */
[----:B------:R-:W-:-:S04]  /*1ff0*/  IMAD.WIDE.U32 R20, R144, R170, R20 ;  /* 0x000000aa90147225 */ /* 0x000fc800078e0014 */
[----:B------:R-:W-:Y:S01]  /*2000*/  IMAD R149, R9, R150, RZ ;  /* 0x0000009609957224 */ /* 0x000fe200078e02ff */
[----:B------:R-:W-:Y:S01]  /*2010*/  SHF.R.S32.HI R9, RZ, 0x1f, R76 ;  /* 0x0000001fff097819 */ /* 0x000fe2000001144c */
[----:B------:R-:W-:Y:S01]  /*2020*/  IMAD.IADD R7, R21, 0x1, R7 ;  /* 0x0000000115077824 */ /* 0x000fe200078e0207 */
[C---:B----4-:R-:W-:Y:S02]  /*2030*/  LEA R242, P0, R20.reuse, R14, 0x1 ;  /* 0x0000000e14f27211 */ /* 0x050fe400078008ff */
[----:B------:R-:W-:Y:S02]  /*2040*/  LEA.HI R0, R9, R76, RZ, 0x6 ;  /* 0x0000004c09007211 */ /* 0x000fe400078f30ff */
[----:B------:R-:W-:Y:S02]  /*2050*/  LEA.HI.X R243, R20, R15, R7, 0x1, P0 ;  /* 0x0000000f14f37211 */ /* 0x000fe400000f0c07 */
[----:B------:R-:W-:-:S04]  /*2060*/  SHF.R.S32.HI R7, RZ, 0x6, R0 ;  /* 0x00000006ff077819 */ /* 0x000fc80000011400 */
[----:B------:R-:W-:-:S04]  /*2070*/  IMNMX R74, R230, R7, !PT ;  /* 0x00000007e64a7217 */ /* 0x000fc80007800200 */
[----:B------:R-:W-:Y:S01]  /*2080*/  ISETP.GT.AND P0, PT, R165, R74, PT ;  /* 0x0000004aa500720c */ /* 0x000fe20003f04270 */
[----:B------:R-:W-:Y:S02]  /*2090*/  IMAD.IADD R147, R147, 0x1, R6 ;  /* 0x0000000193937824 */ /* 0x000fe400078e0206 */
[----:B------:R-:W-:-:S04]  /*20a0*/  IMAD.WIDE.U32 R22, R144, R168, R22 ;  /* 0x000000a890167225 */ /* 0x000fc800078e0016 */
[----:B------:R-:W-:Y:S01]  /*20b0*/  IMAD R149, R8, R151, R149 ;  /* 0x0000009708957224 */ /* 0x000fe200078e0295 */
[----:B------:R-:W-:Y:S01]  /*20c0*/  LEA R232, P1, R22, R16, 0x1 ;  /* 0x0000001016e87211 */ /* 0x000fe200078208ff */
[----:B------:R-:W-:Y:S02]  /*20d0*/  IMAD.IADD R231, R23, 0x1, R231 ;  /* 0x0000000117e77824 */ /* 0x000fe400078e02e7 */
[----:B------:R-:W-:-:S03]  /*20e0*/  IMAD.WIDE.U32 R146, R8, R150, R146 ;  /* 0x0000009608927225 */ /* 0x000fc600078e0092 */
[----:B------:R-:W-:Y:S01]  /*20f0*/  LEA.HI.X R231, R22, R17, R231, 0x1, P1 ;  /* 0x0000001116e77211 */ /* 0x000fe200008f0ce7 */
[----:B------:R-:W-:Y:S01]  /*2100*/  @!P4 IMAD.MOV.U32 R12, RZ, RZ, RZ ;  /* 0x000000ffff0cc224 */ /* 0x000fe200078e00ff */
        /* <DEDUP_REMOVED lines=161> */
.L_x_7914:
        /* <DEDUP_REMOVED lines=269> */
.L_x_7863:
[----:B------:R-:W-:Y:S05]  /*3bf0*/  BSYNC B0 ;  /* 0x0000000000007941 */ /* 0x000fea0003800000 */
.L_x_7862:
        /* <DEDUP_REMOVED lines=208> */
.L_x_7865:
[----:B------:R-:W-:Y:S05]  /*4900*/  BSYNC B0 ;  /* 0x0000000000007941 */ /* 0x000fea0003800000 */
.L_x_7864:
        /* <DEDUP_REMOVED lines=211> */
.L_x_7867:
[----:B------:R-:W-:Y:S05]  /*5640*/  BSYNC B0 ;  /* 0x0000000000007941 */ /* 0x000fea0003800000 */
.L_x_7866:
        /* <DEDUP_REMOVED lines=213> */
.L_x_7869:
[----:B------:R-:W-:Y:S05]  /*63a0*/  BSYNC B0 ;  /* 0x0000000000007941 */ /* 0x000fea0003800000 */
.L_x_7868:
[----:B------:R-:W2:Y:S02]  /*63b0*/  LD.E R3, [R18.64+0xd0] ;  /* 0x0000d00612037980 */ /* 0x000ea4000c101900 */
[----:B--2---:R-:W-:Y:S05]  /*63c0*/  IMAD.U32 R3, R3, -0x20, RZ ;  /* 0xffffffe003037824 */ /* 0x004fea00078e00ff */
[C---:B------:R-:W-:Y:S02]  /*63d0*/  LEA R28, P1, R3.reuse, R28, 0x1 ;  /* 0x0000001c031c7211 */ /* 0x040fe400078208ff */
[C---:B------:R-:W-:Y:S02]  /*63e0*/  LEA R54, P0, R3.reuse, R54, 0x1 ;  /* 0x0000003603367211 */ /* 0x040fe400078008ff */
[C---:B------:R-:W-:Y:S02]  /*63f0*/  LEA.HI.X.SX32 R29, R3.reuse, R29, 0x1, P1 ;  /* 0x0000001d031d7211 */ /* 0x040fe400008f0eff */
[----:B------:R-:W-:Y:S01]  /*6400*/  LEA.HI.X.SX32 R55, R3, R55, 0x1, P0 ;  /* 0x0000003703377211 */ /* 0x000fe200000f0eff */
[----:B------:R-:W-:-:S05]  /*6410*/  BRA `(.L_x_7870) ;  /* 0x0000666000007947 */ /* 0x000fca0003800000 */
.L_x_7861:
        /* <DEDUP_REMOVED lines=93> */
.L_x_7874:
[----:B------:R-:W-:Y:S05]  /*69f0*/  BSYNC B0 ;  /* 0x0000000000007941 */ /* 0x000fea0003800000 */
.L_x_7873:
        /* <DEDUP_REMOVED lines=92> */
.L_x_7876:
[----:B------:R-:W-:Y:S05]  /*6fc0*/  BSYNC B0 ;  /* 0x0000000000007941 */ /* 0x000fea0003800000 */
.L_x_7875:
        /* <DEDUP_REMOVED lines=91> */
.L_x_7878:
[----:B------:R-:W-:Y:S05]  /*7580*/  BSYNC B0 ;  /* 0x0000000000007941 */ /* 0x000fea0003800000 */
.L_x_7877:
        /* <DEDUP_REMOVED lines=92> */
.L_x_7880:
[----:B------:R-:W-:Y:S05]  /*7b50*/  BSYNC B0 ;  /* 0x0000000000007941 */ /* 0x000fea0003800000 */
.L_x_7879:
[----:B-----5:R3:W-:Y:S02]  /*7b60*/  ST.E.128 [R158.64+0x180], R4 ;  /* 0x000180049e007985 */ /* 0x0207e4000c101d06 */
.L_x_7872:
[----:B------:R-:W-:Y:S05]  /*7b70*/  BSYNC B1 ;  /* 0x0000000000017941 */ /* 0x000fea0003800000 */
.L_x_7871:
        /* <DEDUP_REMOVED lines=98> */
.L_x_7884:
[----:B------:R-:W-:Y:S05]  /*81a0*/  BSYNC B0 ;  /* 0x0000000000007941 */ /* 0x000fea0003800000 */
.L_x_7883:
        /* <DEDUP_REMOVED lines=100> */
.L_x_7886:
[----:B------:R-:W-:Y:S05]  /*87f0*/  BSYNC B0 ;  /* 0x0000000000007941 */ /* 0x000fea0003800000 */
.L_x_7885:
        /* <DEDUP_REMOVED lines=97> */
.L_x_7888:
[----:B------:R-:W-:Y:S05]  /*8e10*/  BSYNC B0 ;  /* 0x0000000000007941 */ /* 0x000fea0003800000 */
.L_x_7887:
        /* <DEDUP_REMOVED lines=98> */
.L_x_7890:
[----:B------:R-:W-:Y:S05]  /*9440*/  BSYNC B0 ;  /* 0x0000000000007941 */ /* 0x000fea0003800000 */
.L_x_7889:
[----:B-----5:R3:W-:Y:S02]  /*9450*/  ST.E.128 [R44.64+0x180], R4 ;  /* 0x000180042c007985 */ /* 0x0207e4000c101d06 */
.L_x_7882:
[----:B------:R-:W-:Y:S05]  /*9460*/  BSYNC B1 ;  /* 0x0000000000017941 */ /* 0x000fea0003800000 */
.L_x_7881:
        /* <DEDUP_REMOVED lines=101> */
.L_x_7894:
[----:B------:R-:W-:Y:S05]  /*9ac0*/  BSYNC B0 ;  /* 0x0000000000007941 */ /* 0x000fea0003800000 */
.L_x_7893:
        /* <DEDUP_REMOVED lines=100> */
.L_x_7896:
[----:B------:R-:W-:Y:S05]  /*a110*/  BSYNC B0 ;  /* 0x0000000000007941 */ /* 0x000fea0003800000 */
.L_x_7895:
        /* <DEDUP_REMOVED lines=97> */
.L_x_7898:
[----:B------:R-:W-:Y:S05]  /*a730*/  BSYNC B0 ;  /* 0x0000000000007941 */ /* 0x000fea0003800000 */
.L_x_7897:
        /* <DEDUP_REMOVED lines=98> */
.L_x_7900:
[----:B------:R-:W-:Y:S05]  /*ad60*/  BSYNC B0 ;  /* 0x0000000000007941 */ /* 0x000fea0003800000 */
.L_x_7899:
[----:B-----5:R4:W-:Y:S02]  /*ad70*/  ST.E.128 [R44.64+0x180], R4 ;  /* 0x000180042c007985 */ /* 0x0209e4000c101d06 */
.L_x_7892:
[----:B------:R-:W-:Y:S05]  /*ad80*/  BSYNC B1 ;  /* 0x0000000000017941 */ /* 0x000fea0003800000 */
.L_x_7891:
        /* <DEDUP_REMOVED lines=102> */
.L_x_7904:
[----:B------:R-:W-:Y:S05]  /*b3f0*/  BSYNC B0 ;  /* 0x0000000000007941 */ /* 0x000fea0003800000 */
.L_x_7903:
        /* <DEDUP_REMOVED lines=101> */
.L_x_7906:
[----:B------:R-:W-:Y:S05]  /*ba50*/  BSYNC B0 ;  /* 0x0000000000007941 */ /* 0x000fea0003800000 */
.L_x_7905:
        /* <DEDUP_REMOVED lines=97> */
.L_x_7908:
[----:B------:R-:W-:Y:S05]  /*c070*/  BSYNC B0 ;  /* 0x0000000000007941 */ /* 0x000fea0003800000 */
.L_x_7907:
        /* <DEDUP_REMOVED lines=98> */
.L_x_7910:
[----:B------:R-:W-:Y:S05]  /*c6a0*/  BSYNC B0 ;  /* 0x0000000000007941 */ /* 0x000fea0003800000 */
.L_x_7909:
[----:B-----5:R4:W-:Y:S02]  /*c6b0*/  ST.E.128 [R44.64+0x180], R4 ;  /* 0x000180042c007985 */ /* 0x0209e4000c101d06 */
.L_x_7902:
[----:B------:R-:W-:Y:S05]  /*c6c0*/  BSYNC B1 ;  /* 0x0000000000017941 */ /* 0x000fea0003800000 */
.L_x_7901:
[----:B------:R-:W5:Y:S02]  /*c6d0*/  LD.E R3, [R18.64+0xd0] ;  /* 0x0000d00612037980 */ /* 0x000f64000c101900 */
[----:B-----5:R-:W-:Y:S05]  /*c6e0*/  IMAD.U32 R3, R3, -0x20, RZ ;  /* 0xffffffe003037824 */ /* 0x020fea00078e00ff */
[C---:B------:R-:W-:Y:S02]  /*c6f0*/  LEA R110, P1, R3.reuse, R110, 0x1 ;  /* 0x0000006e036e7211 */ /* 0x040fe400078208ff */
[C---:B------:R-:W-:Y:S02]  /*c700*/  LEA R108, P0, R3.reuse, R108, 0x1 ;  /* 0x0000006c036c7211 */ /* 0x040fe400078008ff */
[C---:B------:R-:W-:Y:S02]  /*c710*/  LEA.HI.X.SX32 R111, R3.reuse, R111, 0x1, P1 ;  /* 0x0000006f036f7211 */ /* 0x040fe400008f0eff */
[----:B------:R-:W-:Y:S01]  /*c720*/  LEA.HI.X.SX32 R109, R3, R109, 0x1, P0 ;  /* 0x0000006d036d7211 */ /* 0x000fe200000f0eff */
[----:B------:R-:W-:-:S05]  /*c730*/  BRA `(.L_x_7870) ;  /* 0x0000034000007947 */ /* 0x000fca0003800000 */
.L_x_7860:
        /* <DEDUP_REMOVED lines=52> */
.L_x_7870:
[----:B------:R-:W-:Y:S05]  /*ca80*/  BSYNC B2 ;  /* 0x0000000000027941 */ /* 0x000fea0003800000 */
.L_x_7859:
        /* <DEDUP_REMOVED lines=88> */
.L_x_7912:
        /* <DEDUP_REMOVED lines=10> */
.L_x_7913:
[----:B------:R-:W-:Y:S05]  /*d0b0*/  BSYNC B0 ;  /* 0x0000000000007941 */ /* 0x000fea0003800000 */
.L_x_7911:
[----:B------:R-:W-:Y:S04]  /*d0c0*/  IADD3 R17, R17, -0x1, RZ ;  /* 0xffffffff11117810 */ /* 0x000fe80007ffe0ff */
[----:B------:R-:W-:Y:S11]  /*d0d0*/  ISETP.GT.AND P0, PT, R17, R74, PT ;  /* 0x0000004a1100720c */ /* 0x000ff60003f04270 */
[----:B------:R-:W-:Y:S02]  /*d0e0*/  @!UPT UIADD3 URZ, URZ, URZ, URZ ;  /* 0x0000003f3f3ff290 */ /* 0x000fe4000fffe03f */
[----:B------:R-:W-:-:S05]  /*d0f0*/  @P0 BRA `(.L_x_7914) ;  /* 0xffff5a2000000947 */ /* 0x000fca000383ffff */
.L_x_7858:
        /* <DEDUP_REMOVED lines=103> */
.L_x_7921:
[----:B------:R-:W-:Y:S05]  /*d770*/  BSYNC B0 ;  /* 0x0000000000007941 */ /* 0x000fea0003800000 */
.L_x_7920:
        /* <DEDUP_REMOVED lines=45> */
.L_x_7923:
[----:B------:R-:W-:Y:S05]  /*da50*/  BSYNC B0 ;  /* 0x0000000000007941 */ /* 0x000fea0003800000 */
.L_x_7922:
        /* <DEDUP_REMOVED lines=45> */
.L_x_7925:
[----:B------:R-:W-:Y:S05]  /*dd30*/  BSYNC B0 ;  /* 0x0000000000007941 */ /* 0x000fea0003800000 */
.L_x_7924:
        /* <DEDUP_REMOVED lines=44> */
.L_x_7927:
[----:B------:R-:W-:Y:S05]  /*e000*/  BSYNC B0 ;  /* 0x0000000000007941 */ /* 0x000fea0003800000 */
.L_x_7926:
[----:B-----5:R1:W-:Y:S02]  /*e010*/  STS.128 [R245+0x6000], R44 ;  /* 0x0060002cf5007388 */ /* 0x0203e40000000c00 */
.L_x_7919:
[----:B------:R-:W-:Y:S05]  /*e020*/  BSYNC B1 ;  /* 0x0000000000017941 */ /* 0x000fea0003800000 */
.L_x_7918:
        /* <DEDUP_REMOVED lines=56> */
.L_x_7931:
[----:B------:R-:W-:Y:S05]  /*e3b0*/  BSYNC B0 ;  /* 0x0000000000007941 */ /* 0x000fea0003800000 */
.L_x_7930:
        /* <DEDUP_REMOVED lines=44> */
.L_x_7933:
[----:B------:R-:W-:Y:S05]  /*e680*/  BSYNC B0 ;  /* 0x0000000000007941 */ /* 0x000fea0003800000 */
.L_x_7932:
        /* <DEDUP_REMOVED lines=45> */
.L_x_7935:
[----:B------:R-:W-:Y:S05]  /*e960*/  BSYNC B0 ;  /* 0x0000000000007941 */ /* 0x000fea0003800000 */
.L_x_7934:
        /* <DEDUP_REMOVED lines=45> */
.L_x_7937:
[----:B------:R-:W-:Y:S05]  /*ec40*/  BSYNC B0 ;  /* 0x0000000000007941 */ /* 0x000fea0003800000 */
.L_x_7936:
[----:B-----5:R2:W-:Y:S02]  /*ec50*/  STS.128 [R245+0x6800], R28 ;  /* 0x0068001cf5007388 */ /* 0x0205e40000000c00 */
.L_x_7929:
[----:B------:R-:W-:Y:S05]  /*ec60*/  BSYNC B1 ;  /* 0x0000000000017941 */ /* 0x000fea0003800000 */
.L_x_7928:
        /* <DEDUP_REMOVED lines=58> */
.L_x_7941:
[----:B--2---:R-:W-:Y:S05]  /*f010*/  BSYNC B0 ;  /* 0x0000000000007941 */ /* 0x004fea0003800000 */
.L_x_7940:
        /* <DEDUP_REMOVED lines=45> */
.L_x_7943:
[----:B------:R-:W-:Y:S05]  /*f2f0*/  BSYNC B0 ;  /* 0x0000000000007941 */ /* 0x000fea0003800000 */
.L_x_7942:
        /* <DEDUP_REMOVED lines=46> */
.L_x_7945:
[----:B------:R-:W-:Y:S05]  /*f5e0*/  BSYNC B0 ;  /* 0x0000000000007941 */ /* 0x000fea0003800000 */
.L_x_7944:
        /* <DEDUP_REMOVED lines=44> */
.L_x_7947:
[----:B------:R-:W-:Y:S05]  /*f8b0*/  BSYNC B0 ;  /* 0x0000000000007941 */ /* 0x000fea0003800000 */
.L_x_7946:
[----:B-----5:R3:W-:Y:S02]  /*f8c0*/  STS.128 [R245+0x7000], R32 ;  /* 0x00700020f5007388 */ /* 0x0207e40000000c00 */
.L_x_7939:
[----:B------:R-:W-:Y:S05]  /*f8d0*/  BSYNC B1 ;  /* 0x0000000000017941 */ /* 0x000fea0003800000 */
.L_x_7938:
        /* <DEDUP_REMOVED lines=55> */
.L_x_7950:
[----:B--2---:R-:W-:Y:S05]  /*fc50*/  BSYNC B0 ;  /* 0x0000000000007941 */ /* 0x004fea0003800000 */
.L_x_7949:
        /* <DEDUP_REMOVED lines=44> */
.L_x_7952:
[----:B------:R-:W-:Y:S05]  /*ff20*/  BSYNC B0 ;  /* 0x0000000000007941 */ /* 0x000fea0003800000 */
.L_x_7951:
        /* <DEDUP_REMOVED lines=46> */
.L_x_7954:
[----:B------:R-:W-:Y:S05]  /*10210*/  BSYNC B0 ;  /* 0x0000000000007941 */ /* 0x000fea0003800000 */
.L_x_7953:
        /* <DEDUP_REMOVED lines=44> */
.L_x_7956:
[----:B------:R-:W-:Y:S05]  /*104e0*/  BSYNC B0 ;  /* 0x0000000000007941 */ /* 0x000fea0003800000 */
.L_x_7955:
[----:B-----5:R2:W-:Y:S01]  /*104f0*/  STS.128 [R245+0x7800], R28 ;  /* 0x0078001cf5007388 */ /* 0x0205e20000000c00 */
[----:B------:R-:W-:Y:S05]  /*10500*/  BRA `(.L_x_7948) ;  /* 0x00005c6000007947 */ /* 0x000fea0003800000 */
.L_x_7917:
        /* <DEDUP_REMOVED lines=86> */
.L_x_7960:
[----:B------:R-:W-:Y:S05]  /*10a70*/  BSYNC B0 ;  /* 0x0000000000007941 */ /* 0x000fea0003800000 */
.L_x_7959:
        /* <DEDUP_REMOVED lines=85> */
.L_x_7962:
[----:B------:R-:W-:Y:S05]  /*10fd0*/  BSYNC B0 ;  /* 0x0000000000007941 */ /* 0x000fea0003800000 */
.L_x_7961:
        /* <DEDUP_REMOVED lines=85> */
.L_x_7964:
[----:B------:R-:W-:Y:S05]  /*11530*/  BSYNC B0 ;  /* 0x0000000000007941 */ /* 0x000fea0003800000 */
.L_x_7963:
        /* <DEDUP_REMOVED lines=85> */
.L_x_7966:
[----:B------:R-:W-:Y:S05]  /*11a90*/  BSYNC B0 ;  /* 0x0000000000007941 */ /* 0x000fea0003800000 */
.L_x_7965:
[----:B-----5:R3:W-:Y:S02]  /*11aa0*/  STS.128 [R245+0x6000], R36 ;  /* 0x00600024f5007388 */ /* 0x0207e40000000c00 */
.L_x_7958:
[----:B------:R-:W-:Y:S05]  /*11ab0*/  BSYNC B1 ;  /* 0x0000000000017941 */ /* 0x000fea0003800000 */
.L_x_7957:
        /* <DEDUP_REMOVED lines=90> */
.L_x_7970:
[----:B------:R-:W-:Y:S05]  /*12060*/  BSYNC B0 ;  /* 0x0000000000007941 */ /* 0x000fea0003800000 */
.L_x_7969:
        /* <DEDUP_REMOVED lines=88> */
.L_x_7972:
[----:B------:R-:W-:Y:S05]  /*125f0*/  BSYNC B0 ;  /* 0x0000000000007941 */ /* 0x000fea0003800000 */
.L_x_7971:
        /* <DEDUP_REMOVED lines=88> */
.L_x_7974:
[----:B------:R-:W-:Y:S05]  /*12b80*/  BSYNC B0 ;  /* 0x0000000000007941 */ /* 0x000fea0003800000 */
.L_x_7973:
        /* <DEDUP_REMOVED lines=88> */
.L_x_7976:
[----:B------:R-:W-:Y:S05]  /*13110*/  BSYNC B0 ;  /* 0x0000000000007941 */ /* 0x000fea0003800000 */
.L_x_7975:
[----:B-----5:R1:W-:Y:S02]  /*13120*/  STS.128 [R245+0x6800], R32 ;  /* 0x00680020f5007388 */ /* 0x0203e40000000c00 */
.L_x_7968:
[----:B------:R-:W-:Y:S05]  /*13130*/  BSYNC B1 ;  /* 0x0000000000017941 */ /* 0x000fea0003800000 */
.L_x_7967:
        /* <DEDUP_REMOVED lines=92> */
.L_x_7980:
[----:B------:R-:W-:Y:S05]  /*13700*/  BSYNC B0 ;  /* 0x0000000000007941 */ /* 0x000fea0003800000 */
.L_x_7979:
        /* <DEDUP_REMOVED lines=89> */
.L_x_7982:
[----:B------:R-:W-:Y:S05]  /*13ca0*/  BSYNC B0 ;  /* 0x0000000000007941 */ /* 0x000fea0003800000 */
.L_x_7981:
        /* <DEDUP_REMOVED lines=89> */
.L_x_7984:
[----:B------:R-:W-:Y:S05]  /*14240*/  BSYNC B0 ;  /* 0x0000000000007941 */ /* 0x000fea0003800000 */
.L_x_7983:
        /* <DEDUP_REMOVED lines=88> */
.L_x_7986:
[----:B------:R-:W-:Y:S05]  /*147d0*/  BSYNC B0 ;  /* 0x0000000000007941 */ /* 0x000fea0003800000 */
.L_x_7985:
[----:B-----5:R2:W-:Y:S02]  /*147e0*/  STS.128 [R245+0x7000], R28 ;  /* 0x0070001cf5007388 */ /* 0x0205e40000000c00 */
.L_x_7978:
[----:B------:R-:W-:Y:S05]  /*147f0*/  BSYNC B1 ;  /* 0x0000000000017941 */ /* 0x000fea0003800000 */
.L_x_7977:
        /* <DEDUP_REMOVED lines=90> */
.L_x_7988:
[----:B------:R-:W-:Y:S05]  /*14da0*/  BSYNC B0 ;  /* 0x0000000000007941 */ /* 0x000fea0003800000 */
.L_x_7987:
        /* <DEDUP_REMOVED lines=89> */
.L_x_7990:
[----:B------:R-:W-:Y:S05]  /*15340*/  BSYNC B0 ;  /* 0x0000000000007941 */ /* 0x000fea0003800000 */
.L_x_7989:
        /* <DEDUP_REMOVED lines=89> */
.L_x_7992:
[----:B------:R-:W-:Y:S05]  /*158e0*/  BSYNC B0 ;  /* 0x0000000000007941 */ /* 0x000fea0003800000 */
.L_x_7991:
        /* <DEDUP_REMOVED lines=89> */
.L_x_7994:
[----:B------:R-:W-:Y:S05]  /*15e80*/  BSYNC B0 ;  /* 0x0000000000007941 */ /* 0x000fea0003800000 */
.L_x_7993:
[----:B-----5:R2:W-:Y:S01]  /*15e90*/  STS.128 [R245+0x7800], R28 ;  /* 0x0078001cf5007388 */ /* 0x0205e20000000c00 */
[----:B------:R-:W-:Y:S05]  /*15ea0*/  BRA `(.L_x_7948) ;  /* 0x000002c000007947 */ /* 0x000fea0003800000 */
.L_x_7916:
        /* <DEDUP_REMOVED lines=44> */
.L_x_7948:
[----:B------:R-:W-:Y:S05]  /*16170*/  BSYNC B2 ;  /* 0x0000000000027941 */ /* 0x000fea0003800000 */
.L_x_7915:
[----:B------:R-:W-:Y:S01]  /*16180*/  IADD3 R247, R165, -0x1, RZ ;  /* 0xffffffffa5f77810 */ /* 0x000fe20007ffe0ff */
[----:B-1----:R-:W-:Y:S01]  /*16190*/  IMAD.SHL.U32 R5, R62, 0x40, RZ ;  /* 0x000000403e057824 */ /* 0x002fe200078e00ff */
[----:B------:R-:W-:Y:S01]  /*161a0*/  LEA.HI R0, R65, R65, RZ, 0x1 ;  /* 0x0000004141007211 */ /* 0x000fe200078f08ff */
[----:B------:R-:W-:Y:S01]  /*161b0*/  IMAD.SHL.U32 R2, R144, 0x8, RZ ;  /* 0x0000000890027824 */ /* 0x000fe200078e00ff */
[----:B------:R-:W-:Y:S01]  /*161c0*/  SHF.R.S32.HI R7, RZ, 0x1f, R142 ;  /* 0x0000001fff077819 */ /* 0x000fe2000001148e */
[----:B------:R-:W-:Y:S01]  /*161d0*/  IMAD.SHL.U32 R16, R247, 0x40, RZ ;  /* 0x00000040f7107824 */ /* 0x000fe200078e00ff */
[----:B------:R-:W-:-:S02]  /*161e0*/  LOP3.LUT R0, R0, 0xfffffffe, RZ, 0xc0, !PT ;  /* 0xfffffffe00007812 */ /* 0x000fc400078ec0ff */
[----:B------:R-:W-:Y:S01]  /*161f0*/  LOP3.LUT R5, R5, 0x1c0, RZ, 0xc0, !PT ;  /* 0x000001c005057812 */ /* 0x000fe200078ec0ff */
[----:B------:R-:W-:Y:S02]  /*16200*/  IMAD.IADD R3, R59, 0x1, -R16 ;  /* 0x000000013b037824 */ /* 0x000fe400078e0a10 */
[----:B------:R-:W-:Y:S01]  /*16210*/  IMAD.IADD R65, R65, 0x1, -R0 ;  /* 0x0000000141417824 */ /* 0x000fe200078e0a00 */
[----:B------:R-:W-:Y:S02]  /*16220*/  LEA.HI R0, R7, R142, RZ, 0x3 ;  /* 0x0000008e07007211 */ /* 0x000fe400078f18ff */
[-C--:B------:R-:W-:Y:S02]  /*16230*/  ISETP.GE.AND P4, PT, R12, R3.reuse, PT ;  /* 0x000000030c00720c */ /* 0x080fe40003f86270 */
[-C--:B------:R-:W-:Y:S02]  /*16240*/  ISETP.GE.AND P5, PT, R144, R3.reuse, PT ;  /* 0x000000039000720c */ /* 0x080fe40003fa6270 */
[----:B------:R-:W-:-:S02]  /*16250*/  ISETP.GE.AND P3, PT, R22, R3, PT ;  /* 0x000000031600720c */ /* 0x000fc40003f66270 */
[-C--:B------:R-:W-:Y:S02]  /*16260*/  ISETP.GE.AND P2, PT, R12, R3.reuse, PT ;  /* 0x000000030c00720c */ /* 0x080fe40003f46270 */
[----:B------:R-:W-:Y:S02]  /*16270*/  LOP3.LUT R7, R0, 0xfffffff8, RZ, 0xc0, !PT ;  /* 0xfffffff800077812 */ /* 0x000fe400078ec0ff */
[----:B------:R-:W-:Y:S02]  /*16280*/  LOP3.LUT R2, R5, 0x8, R2, 0xf8, !PT ;  /* 0x0000000805027812 */ /* 0x000fe400078ef802 */
[----:B------:R-:W-:Y:S01]  /*16290*/  SHF.R.U32.HI R5, RZ, 0x3, R5 ;  /* 0x00000003ff057819 */ /* 0x000fe20000011605 */
[----:B------:R-:W-:Y:S01]  /*162a0*/  IMAD.IADD R142, R142, 0x1, -R7 ;  /* 0x000000018e8e7824 */ /* 0x000fe200078e0a07 */
[----:B----4-:R-:W-:Y:S01]  /*162b0*/  @!P4 LEA R10, P0, R72, R232, 0x1 ;  /* 0x000000e8480ac211 */ /* 0x010fe200078008ff */
[----:B------:R-:W-:Y:S01]  /*162c0*/  @!P5 IMAD.MOV.U32 R233, RZ, RZ, R231 ;  /* 0x000000ffffe9d224 */ /* 0x000fe200078e00e7 */
[----:B------:R-:W-:-:S02]  /*162d0*/  ISETP.GE.AND P1, PT, R22, R3, PT ;  /* 0x000000031600720c */ /* 0x000fc40003f26270 */
[----:B------:R-:W-:Y:S02]  /*162e0*/  @!P4 LEA.HI.X R11, R72, R231, R73, 0x1, P0 ;  /* 0x000000e7480bc211 */ /* 0x000fe400000f0c49 */
[----:B------:R-:W-:Y:S01]  /*162f0*/  ISETP.GE.AND P0, PT, R24, R3, PT ;  /* 0x000000031800720c */ /* 0x000fe20003f06270 */
[----:B------:R-:W-:Y:S01]  /*16300*/  @!PT LDS RZ, [RZ] ;  /* 0x00000000fffff984 */ /* 0x000fe20000000800 */
[----:B------:R-:W-:Y:S01]  /*16310*/  @!PT LDS RZ, [RZ] ;  /* 0x00000000fffff984 */ /* 0x000fe20000000800 */
[----:B------:R-:W-:Y:S01]  /*16320*/  @!PT LDS RZ, [RZ] ;  /* 0x00000000fffff984 */ /* 0x000fe20000000800 */
[----:B------:R1:W-:Y:S01]  /*16330*/  @!P5 LDGSTS.E.BYPASS.LTC128B.128 [R245+0x8000], [R232.64] ;  /* 0x08000000e8f5dfae */ /* 0x0003e2000b901d46 */
[----:B------:R-:W-:-:S03]  /*16340*/  LOP3.LUT R2, R2, R5, RZ, 0x3c, !PT ;  /* 0x0000000502027212 */ /* 0x000fc600078e3cff */
        /* <DEDUP_REMOVED lines=13> */
[----:B------:R-:W-:Y:S02]  /*16420*/  @!P0 IMAD.IADD R13, R4, 0x1, R9 ;  /* 0x00000001040d8824 */ /* 0x000fe400078e0209 */
[----:B------:R-:W-:Y:S01]  /*16430*/  @!P0 IMAD.MOV.U32 R12, RZ, RZ, R8 ;  /* 0x000000ffff0c8224 */ /* 0x000fe200078e0008 */
        /* <DEDUP_REMOVED lines=8> */
[----:B------:R1:W-:Y:S02]  /*164c0*/  @!P3 LDGSTS.E.BYPASS.LTC128B.128 [R245+0xd000], [R10.64+0x100] ;  /* 0x0d0001000af5bfae */ /* 0x0003e4000b901d46 */
[----:B------:R-:W-:-:S02]  /*164d0*/  @!P4 IMAD R2, R171, 0x60, RZ ;  /* 0x00000060ab02c824 */ /* 0x000fc400078e02ff */
[----:B------:R1:W-:Y:S01]  /*164e0*/  @!P3 LDGSTS.E.BYPASS.LTC128B.128 [R245+0xf000], [R10.64+0x180] ;  /* 0x0f0001800af5bfae */ /* 0x0003e2000b901d46 */
[----:B------:R-:W-:-:S03]  /*164f0*/  @!P4 IMAD.WIDE.U32 R8, R170, 0x60, R242 ;  /* 0x00000060aa08c825 */ /* 0x000fc600078e00f2 */
[----:B------:R4:W-:Y:S01]  /*16500*/  @!P0 LDGSTS.E.BYPASS.LTC128B.128 [R245+0x9800], [R12.64] ;  /* 0x098000000cf58fae */ /* 0x0009e2000b901d46 */
[----:B------:R-:W-:-:S03]  /*16510*/  @!P4 IMAD.IADD R7, R2, 0x1, R9 ;  /* 0x000000010207c824 */ /* 0x000fc600078e0209 */
[----:B------:R4:W-:Y:S04]  /*16520*/  @!P0 LDGSTS.E.BYPASS.LTC128B.128 [R245+0xb800], [R12.64+0x80] ;  /* 0x0b8000800cf58fae */ /* 0x0009e8000b901d46 */
[----:B------:R4:W-:Y:S04]  /*16530*/  @!P0 LDGSTS.E.BYPASS.LTC128B.128 [R245+0xd800], [R12.64+0x100] ;  /* 0x0d8001000cf58fae */ /* 0x0009e8000b901d46 */
[----:B------:R4:W-:Y:S01]  /*16540*/  @!P0 LDGSTS.E.BYPASS.LTC128B.128 [R245+0xf800], [R12.64+0x180] ;  /* 0x0f8001800cf58fae */ /* 0x0009e2000b901d46 */
[----:B------:R-:W-:-:S03]  /*16550*/  @!P2 LEA R4, P0, R63, R242, 0x1 ;  /* 0x000000f23f04a211 */ /* 0x000fc600078008ff */
[----:B------:R-:W0:Y:S01]  /*16560*/  LDGDEPBAR ;  /* 0x00000000000079af */ /* 0x000e220000000000 */
[-C--:B------:R-:W-:Y:S01]  /*16570*/  @!P2 LEA.HI.X R5, R63, R243.reuse, R64, 0x1, P0 ;  /* 0x000000f33f05a211 */ /* 0x080fe200000f0c40 */
[----:B------:R-:W-:Y:S01]  /*16580*/  IMAD.SHL.U32 R63, R0, 0x40, RZ ;  /* 0x00000040003f7824 */ /* 0x000fe200078e00ff */
[----:B------:R-:W-:Y:S01]  /*16590*/  SHF.R.U32.HI R0, RZ, 0x3, R6 ;  /* 0x00000003ff007819 */ /* 0x000fe20000011606 */
[----:B------:R-:W5:Y:S01]  /*165a0*/  LD.E R56, [R18.64+0x184] ;  /* 0x0001840612387980 */ /* 0x000f62000c101900 */
[C---:B------:R-:W-:Y:S01]  /*165b0*/  @!P1 LEA R2, P0, R170.reuse, R242, 0x6 ;  /* 0x000000f2aa029211 */ /* 0x040fe200078030ff */
[----:B------:R-:W-:Y:S01]  /*165c0*/  @!P4 IMAD.MOV.U32 R6, RZ, RZ, R8 ;  /* 0x000000ffff06c224 */ /* 0x000fe200078e0008 */
[----:B------:R-:W-:Y:S01]  /*165d0*/  LOP3.LUT R63, R63, 0xfffffe00, RZ, 0xc0, !PT ;  /* 0xfffffe003f3f7812 */ /* 0x000fe200078ec0ff */
[----:B--2---:R-:W2:Y:S01]  /*165e0*/  LD.E R17, [R18.64+0x188] ;  /* 0x0001880612117980 */ /* 0x004ea2000c101900 */
[----:B------:R-:W-:Y:S02]  /*165f0*/  LOP3.LUT R57, R57, R0, RZ, 0x3c, !PT ;  /* 0x0000000039397212 */ /* 0x000fe400078e3cff */
[----:B------:R-:W-:Y:S01]  /*16600*/  @!P1 LEA.HI.X R3, R170, R243, R171, 0x6, P0 ;  /* 0x000000f3aa039211 */ /* 0x000fe200000f34ab */
[----:B------:R-:W-:Y:S01]  /*16610*/  IMAD R0, R60, 0x400, R63 ;  /* 0x000004003c007824 */ /* 0x000fe200078e023f */
        /* <DEDUP_REMOVED lines=53> */
[----:B------:R-:W4:Y:S01]  /*16970*/  LDSM.16.M88.4 R8, [R228+0x8800] ;  /* 0x00880000e408783b */ /* 0x000f220000000200 */
[----:B------:R-:W-:-:S03]  /*16980*/  SEL R2, R2, 0xfffffff0, !P1 ;  /* 0xfffffff002027807 */ /* 0x000fc60004800000 */
[----:B---3--:R-:W1:Y:S01]  /*16990*/  LDSM.16.M88.4 R20, [R228+0x8000] ;  /* 0x00800000e414783b */ /* 0x008e620000000200 */
[----:B------:R-:W-:Y:S02]  /*169a0*/  SEL R0, R0, 0xffffffe0, !P2 ;  /* 0xffffffe000007807 */ /* 0x000fe40005000000 */
[----:B------:R-:W-:Y:S01]  /*169b0*/  R2P PR, R62, 0x6 ;  /* 0x000000063e007804 */ /* 0x000fe20000000000 */
[----:B------:R-:W3:Y:S01]  /*169c0*/  LDSM.16.M88.4 R84, [R228+0x9000] ;  /* 0x00900000e454783b */ /* 0x000ee20000000200 */
[----:B------:R-:W-:-:S03]  /*169d0*/  IADD3 R3, R228, 0x8000, RZ ;  /* 0x00008000e4037810 */ /* 0x000fc60007ffe0ff */
[----:B------:R-:W1:Y:S01]  /*169e0*/  LDSM.16.M88.4 R28, [R228+0x9800] ;  /* 0x00980000e41c783b */ /* 0x000e620000000200 */
[----:B------:R-:W-:Y:S01]  /*169f0*/  IADD3 R226, R228, 0x8020, RZ ;  /* 0x00008020e4e27810 */ /* 0x000fe20007ffe0ff */
[----:B------:R-:W-:Y:S02]  /*16a00*/  IMAD R227, R2, 0x2, R229 ;  /* 0x0000000202e37824 */ /* 0x000fe400078e02e5 */
[----:B------:R-:W0:Y:S04]  /*16a10*/  LDGDEPBAR ;  /* 0x00000000000079af */ /* 0x000e280000000000 */
[----:B------:R-:W-:Y:S01]  /*16a20*/  @P1 IADD3 R226, R3, -0x20, RZ ;  /* 0xffffffe003e21810 */ /* 0x000fe20007ffe0ff */
[----:B------:R-:W-:Y:S04]  /*16a30*/  LDSM.16.M88.4 R64, [R227] ;  /* 0x00000000e340783b */ /* 0x000fe80000000200 */
[----:B------:R-:W3:Y:S04]  /*16a40*/  LDSM.16.M88.4 R72, [R226+0x800] ;  /* 0x00080000e248783b */ /* 0x000ee80000000200 */
[----:B------:R-:W5:Y:S01]  /*16a50*/  LDSM.16.M88.4 R76, [R226] ;  /* 0x00000000e24c783b */ /* 0x000f620000000200 */
[----:B------:R-:W-:-:S03]  /*16a60*/  IMAD.MOV.U32 R3, RZ, RZ, 0x40 ;  /* 0x00000040ff037424 */ /* 0x000fc600078e00ff */
[----:B------:R-:W2:Y:S02]  /*16a70*/  LDSM.16.M88.4 R68, [R226+0x1000] ;  /* 0x00100000e244783b */ /* 0x000ea40000000200 */
[----:B------:R-:W-:Y:S01]  /*16a80*/  SEL R3, R3, 0xffffffc0, !P2 ;  /* 0xffffffc003037807 */ /* 0x000fe20005000000 */
[----:B------:R-:W-:Y:S01]  /*16a90*/  IMAD R225, R0, 0x2, R229 ;  /* 0x0000000200e17824 */ /* 0x000fe200078e02e5 */
[----:B------:R-:W2:Y:S01]  /*16aa0*/  LDSM.16.M88.4 R52, [R226+0x1800] ;  /* 0x00180000e234783b */ /* 0x000ea20000000200 */
[C---:B----4-:R-:W-:Y:S02]  /*16ab0*/  HMMA.16816.F32 R12, R44.reuse, R8, RZ ;  /* 0x000000082c0c723c */ /* 0x050fe400000018ff */
[----:B------:R-:W-:Y:S01]  /*16ac0*/  IMAD.IADD R222, R228, 0x1, R3 ;  /* 0x00000001e4de7824 */ /* 0x000fe200078e0203 */
[----:B------:R-:W-:Y:S04]  /*16ad0*/  LDSM.16.M88.4 R40, [R225] ;  /* 0x00000000e128783b */ /* 0x000fe80000000200 */
[----:B------:R-:W4:Y:S01]  /*16ae0*/  LDSM.16.M88.4 R32, [R222+0x8800] ;  /* 0x00880000de20783b */ /* 0x000f220000000200 */
[C---:B------:R-:W-:Y:S03]  /*16af0*/  HMMA.16816.F32 R8, R44.reuse, R10, RZ ;  /* 0x0000000a2c08723c */ /* 0x040fe600000018ff */
[----:B------:R-:W2:Y:S05]  /*16b00*/  LDSM.16.M88.4 R36, [R222+0x8000] ;  /* 0x00800000de24783b */ /* 0x000eaa0000000200 */
[C---:B-1----:R-:W-:Y:S08]  /*16b10*/  HMMA.16816.F32 R24, R44.reuse, R20, RZ ;  /* 0x000000142c18723c */ /* 0x042ff000000018ff */
[C---:B---3--:R-:W-:Y:S08]  /*16b20*/  HMMA.16816.F32 R4, R44.reuse, R84, RZ ;  /* 0x000000542c04723c */ /* 0x048ff000000018ff */
[----:B------:R-:W-:Y:S01]  /*16b30*/  HMMA.16816.F32 R48, R44, R28, RZ ;  /* 0x0000001c2c30723c */ /* 0x000fe200000018ff */
[----:B------:R-:W-:Y:S01]  /*16b40*/  IMAD R224, R0, 0x2, R227 ;  /* 0x0000000200e07824 */ /* 0x000fe200078e02e3 */
[----:B------:R-:W-:Y:S01]  /*16b50*/  LDSM.16.M88.4 R88, [R222+0x9800] ;  /* 0x00980000de58783b */ /* 0x000fe20000000200 */
[----:B------:R-:W-:-:S03]  /*16b60*/  IMAD.IADD R215, R3, 0x1, R226 ;  /* 0x0000000103d77824 */ /* 0x000fc600078e02e2 */
[----:B------:R-:W-:Y:S02]  /*16b70*/  LDSM.16.M88.4 R80, [R224] ;  /* 0x00000000e050783b */ /* 0x000fe40000000200 */
[C---:B------:R-:W-:Y:S02]  /*16b80*/  HMMA.16816.F32 R20, R44.reuse, R22, RZ ;  /* 0x000000162c14723c */ /* 0x040fe400000018ff */
[----:B------:R-:W3:Y:S06]  /*16b90*/  LD.E R3, [R18.64+0x18c] ;  /* 0x00018c0612037980 */ /* 0x000eec000c101900 */
[C---:B------:R-:W-:Y:S08]  /*16ba0*/  HMMA.16816.F32 R84, R44.reuse, R86, RZ ;  /* 0x000000562c54723c */ /* 0x040ff000000018ff */
[----:B------:R-:W-:Y:S01]  /*16bb0*/  HMMA.16816.F32 R44, R44, R30, RZ ;  /* 0x0000001e2c2c723c */ /* 0x000fe200000018ff */
[----:B------:R-:W1:Y:S07]  /*16bc0*/  LDSM.16.M88.4 R28, [R222+0x9000] ;  /* 0x00900000de1c783b */ /* 0x000e6e0000000200 */
[C---:B------:R-:W-:Y:S08]  /*16bd0*/  HMMA.16816.F32 R12, R64.reuse, R72, R12 ;  /* 0x00000048400c723c */ /* 0x040ff0000000180c */
[C---:B------:R-:W-:Y:S01]  /*16be0*/  HMMA.16816.F32 R8, R64.reuse, R74, R8 ;  /* 0x0000004a4008723c */ /* 0x040fe20000001808 */
[----:B------:R-:W1:Y:S07]  /*16bf0*/  LDSM.16.M88.4 R72, [R215+0x800] ;  /* 0x00080000d748783b */ /* 0x000e6e0000000200 */
[C---:B-----5:R-:W-:Y:S08]  /*16c00*/  HMMA.16816.F32 R24, R64.reuse, R76, R24 ;  /* 0x0000004c4018723c */ /* 0x060ff00000001818 */
[C---:B------:R-:W-:Y:S01]  /*16c10*/  HMMA.16816.F32 R20, R64.reuse, R78, R20 ;  /* 0x0000004e4014723c */ /* 0x040fe20000001814 */
[----:B------:R-:W5:Y:S07]  /*16c20*/  LDSM.16.M88.4 R76, [R215] ;  /* 0x00000000d74c783b */ /* 0x000f6e0000000200 */
[C---:B--2---:R-:W-:Y:S08]  /*16c30*/  HMMA.16816.F32 R4, R64.reuse, R68, R4 ;  /* 0x000000444004723c */ /* 0x044ff00000001804 */
[C---:B------:R-:W-:Y:S01]  /*16c40*/  HMMA.16816.F32 R84, R64.reuse, R70, R84 ;  /* 0x000000464054723c */ /* 0x040fe20000001854 */
[----:B------:R-:W2:Y:S07]  /*16c50*/  LDSM.16.M88.4 R68, [R215+0x1000] ;  /* 0x00100000d744783b */ /* 0x000eae0000000200 */
[C---:B------:R-:W-:Y:S08]  /*16c60*/  HMMA.16816.F32 R48, R64.reuse, R52, R48 ;  /* 0x000000344030723c */ /* 0x040ff00000001830 */
[----:B------:R-:W-:Y:S01]  /*16c70*/  HMMA.16816.F32 R44, R64, R54, R44 ;  /* 0x00000036402c723c */ /* 0x000fe2000000182c */
[----:B------:R-:W2:Y:S04]  /*16c80*/  LDSM.16.M88.4 R52, [R215+0x1800] ;  /* 0x00180000d734783b */ /* 0x000ea80000000200 */
[----:B------:R-:W-:Y:S03]  /*16c90*/  LDSM.16.M88.4 R64, [R228+0xa800] ;  /* 0x00a80000e440783b */ /* 0x000fe60000000200 */
[C---:B----4-:R-:W-:Y:S08]  /*16ca0*/  HMMA.16816.F32 R12, R40.reuse, R32, R12 ;  /* 0x00000020280c723c */ /* 0x050ff0000000180c */
[C---:B------:R-:W-:Y:S01]  /*16cb0*/  HMMA.16816.F32 R8, R40.reuse, R34, R8 ;  /* 0x000000222808723c */ /* 0x040fe20000001808 */
[----:B------:R-:W4:Y:S07]  /*16cc0*/  LDSM.16.M88.4 R32, [R229+0x2000] ;  /* 0x00200000e520783b */ /* 0x000f2e0000000200 */
[C---:B------:R-:W-:Y:S08]  /*16cd0*/  HMMA.16816.F32 R24, R40.reuse, R36, R24 ;  /* 0x000000242818723c */ /* 0x040ff00000001818 */
[C---:B------:R-:W-:Y:S08]  /*16ce0*/  HMMA.16816.F32 R20, R40.reuse, R38, R20 ;  /* 0x000000262814723c */ /* 0x040ff00000001814 */
[C---:B-1----:R-:W-:Y:S01]  /*16cf0*/  HMMA.16816.F32 R36, R40.reuse, R28, R4 ;  /* 0x0000001c2824723c */ /* 0x042fe20000001804 */
[----:B------:R-:W1:Y:S07]  /*16d00*/  LDSM.16.M88.4 R4, [R228+0xa000] ;  /* 0x00a00000e404783b */ /* 0x000e6e0000000200 */
[C---:B------:R-:W-:Y:S01]  /*16d10*/  HMMA.16816.F32 R84, R40.reuse, R30, R84 ;  /* 0x0000001e2854723c */ /* 0x040fe20000001854 */
[----:B------:R-:W1:Y:S07]  /*16d20*/  LDSM.16.M88.4 R28, [R228+0xb000] ;  /* 0x00b00000e41c783b */ /* 0x000e6e0000000200 */
[C---:B------:R-:W-:Y:S08]  /*16d30*/  HMMA.16816.F32 R48, R40.reuse, R88, R48 ;  /* 0x000000582830723c */ /* 0x040ff00000001830 */
[----:B------:R-:W-:Y:S01]  /*16d40*/  HMMA.16816.F32 R44, R40, R90, R44 ;  /* 0x0000005a282c723c */ /* 0x000fe2000000182c */
[----:B------:R-:W-:Y:S07]  /*16d50*/  LDSM.16.M88.4 R40, [R227+0x2000] ;  /* 0x00200000e328783b */ /* 0x000fee0000000200 */
[C---:B------:R-:W-:Y:S08]  /*16d60*/  HMMA.16816.F32 R12, R80.reuse, R72, R12 ;  /* 0x00000048500c723c */ /* 0x040ff0000000180c */
[C---:B------:R-:W-:Y:S08]  /*16d70*/  HMMA.16816.F32 R8, R80.reuse, R74, R8 ;  /* 0x0000004a5008723c */ /* 0x040ff00000001808 */
[C---:B-----5:R-:W-:Y:S08]  /*16d80*/  HMMA.16816.F32 R24, R80.reuse, R76, R24 ;  /* 0x0000004c5018723c */ /* 0x060ff00000001818 */
[C---:B------:R-:W-:Y:S01]  /*16d90*/  HMMA.16816.F32 R20, R80.reuse, R78, R20 ;  /* 0x0000004e5014723c */ /* 0x040fe20000001814 */
[----:B------:R-:W5:Y:S07]  /*16da0*/  LDSM.16.M88.4 R76, [R228+0xb800] ;  /* 0x00b80000e44c783b */ /* 0x000f6e0000000200 */
[C---:B--2---:R-:W-:Y:S01]  /*16db0*/  HMMA.16816.F32 R72, R80.reuse, R68, R36 ;  /* 0x000000445048723c */ /* 0x044fe20000001824 */
[----:B------:R-:W-:Y:S07]  /*16dc0*/  LDSM.16.M88.4 R36, [R226+0x2000] ;  /* 0x00200000e224783b */ /* 0x000fee0000000200 */
[C---:B------:R-:W-:Y:S01]  /*16dd0*/  HMMA.16816.F32 R88, R80.reuse, R70, R84 ;  /* 0x000000465058723c */ /* 0x040fe20000001854 */
[----:B------:R-:W2:Y:S04]  /*16de0*/  LDSM.16.M88.4 R84, [R226+0x2800] ;  /* 0x00280000e254783b */ /* 0x000ea80000000200 */
[----:B------:R-:W2:Y:S03]  /*16df0*/  LDSM.16.M88.4 R68, [R226+0x3000] ;  /* 0x00300000e244783b */ /* 0x000ea60000000200 */
[C---:B------:R-:W-:Y:S08]  /*16e00*/  HMMA.16816.F32 R48, R80.reuse, R52, R48 ;  /* 0x000000345030723c */ /* 0x040ff00000001830 */
[----:B------:R-:W-:Y:S01]  /*16e10*/  HMMA.16816.F32 R44, R80, R54, R44 ;  /* 0x00000036502c723c */ /* 0x000fe2000000182c */
[----:B------:R-:W2:Y:S04]  /*16e20*/  LDSM.16.M88.4 R80, [R226+0x3800] ;  /* 0x00380000e250783b */ /* 0x000ea80000000200 */
[----:B------:R-:W-:Y:S03]  /*16e30*/  LDSM.16.M88.4 R52, [R222+0xa000] ;  /* 0x00a00000de34783b */ /* 0x000fe60000000200 */
        /* <DEDUP_REMOVED lines=9> */
[C---:B-----5:R-:W-:Y:S08]  /*16ed0*/  HMMA.16816.F32 R48, R32.reuse, R76, R48 ;  /* 0x0000004c2030723c */ /* 0x060ff00000001830 */
[----:B------:R-:W-:Y:S01]  /*16ee0*/  HMMA.16816.F32 R44, R32, R78, R44 ;  /* 0x0000004e202c723c */ /* 0x000fe2000000182c */
[----:B------:R-:W-:Y:S07]  /*16ef0*/  LDSM.16.M88.4 R32, [R215+0x2800] ;  /* 0x00280000d720783b */ /* 0x000fee0000000200 */
[C---:B--2---:R-:W-:Y:S08]  /*16f00*/  HMMA.16816.F32 R12, R40.reuse, R84, R12 ;  /* 0x00000054280c723c */ /* 0x044ff0000000180c */
[C---:B------:R-:W-:Y:S01]  /*16f10*/  HMMA.16816.F32 R8, R40.reuse, R86, R8 ;  /* 0x000000562808723c */ /* 0x040fe20000001808 */
[----:B------:R-:W2:Y:S07]  /*16f20*/  LDSM.16.M88.4 R84, [R222+0xb800] ;  /* 0x00b80000de54783b */ /* 0x000eae0000000200 */
[C---:B------:R-:W-:Y:S08]  /*16f30*/  HMMA.16816.F32 R24, R40.reuse, R36, R24 ;  /* 0x000000242818723c */ /* 0x040ff00000001818 */
[C---:B------:R-:W-:Y:S01]  /*16f40*/  HMMA.16816.F32 R20, R40.reuse, R38, R20 ;  /* 0x000000262814723c */ /* 0x040fe20000001814 */
[----:B------:R-:W-:Y:S07]  /*16f50*/  LDSM.16.M88.4 R36, [R215+0x2000] ;  /* 0x00200000d724783b */ /* 0x000fee0000000200 */
[C---:B------:R-:W-:Y:S01]  /*16f60*/  HMMA.16816.F32 R76, R40.reuse, R68, R72 ;  /* 0x00000044284c723c */ /* 0x040fe20000001848 */
[----:B------:R-:W5:Y:S07]  /*16f70*/  LDSM.16.M88.4 R72, [R224+0x2000] ;  /* 0x00200000e048783b */ /* 0x000f6e0000000200 */
        /* <DEDUP_REMOVED lines=19> */
[C---:B-----5:R-:W-:Y:S08]  /*170b0*/  HMMA.16816.F32 R12, R72.reuse, R32, R12 ;  /* 0x00000020480c723c */ /* 0x060ff0000000180c */
[C---:B------:R-:W-:Y:S01]  /*170c0*/  HMMA.16816.F32 R8, R72.reuse, R34, R8 ;  /* 0x000000224808723c */ /* 0x040fe20000001808 */
[----:B------:R-:W5:Y:S07]  /*170d0*/  LDSM.16.M88.4 R32, [R226+0x4800] ;  /* 0x00480000e220783b */ /* 0x000f6e0000000200 */
[C---:B------:R-:W-:Y:S08]  /*170e0*/  HMMA.16816.F32 R24, R72.reuse, R36, R24 ;  /* 0x000000244818723c */ /* 0x040ff00000001818 */
[C---:B------:R-:W-:Y:S01]  /*170f0*/  HMMA.16816.F32 R20, R72.reuse, R38, R20 ;  /* 0x000000264814723c */ /* 0x040fe20000001814 */
[----:B------:R-:W2:Y:S07]  /*17100*/  LDSM.16.M88.4 R36, [R226+0x4000] ;  /* 0x00400000e224783b */ /* 0x000eae0000000200 */
        /* <DEDUP_REMOVED lines=18> */
[----:B------:R-:W2:Y:S07]  /*17230*/  LDSM.16.M88.4 R52, [R222+0xd800] ;  /* 0x00d80000de34783b */ /* 0x000eae0000000200 */
[C---:B-----5:R-:W-:Y:S08]  /*17240*/  HMMA.16816.F32 R12, R64.reuse, R32, R12 ;  /* 0x00000020400c723c */ /* 0x060ff0000000180c */
[C---:B------:R-:W-:Y:S01]  /*17250*/  HMMA.16816.F32 R8, R64.reuse, R34, R8 ;  /* 0x000000224008723c */ /* 0x040fe20000001808 */
[----:B------:R-:W-:Y:S07]  /*17260*/  LDSM.16.M88.4 R32, [R215+0x4000] ;  /* 0x00400000d720783b */ /* 0x000fee0000000200 */
[C---:B------:R-:W-:Y:S08]  /*17270*/  HMMA.16816.F32 R24, R64.reuse, R36, R24 ;  /* 0x000000244018723c */ /* 0x040ff00000001818 */
[C---:B------:R-:W-:Y:S01]  /*17280*/  HMMA.16816.F32 R20, R64.reuse, R38, R20 ;  /* 0x000000264014723c */ /* 0x040fe20000001814 */
[----:B------:R-:W-:Y:S07]  /*17290*/  LDSM.16.M88.4 R36, [R224+0x4000] ;  /* 0x00400000e024783b */ /* 0x000fee0000000200 */
[C---:B------:R-:W-:Y:S08]  /*172a0*/  HMMA.16816.F32 R76, R64.reuse, R68, R76 ;  /* 0x00000044404c723c */ /* 0x040ff0000000184c */
[C---:B------:R-:W-:Y:S01]  /*172b0*/  HMMA.16816.F32 R88, R64.reuse, R70, R88 ;  /* 0x000000464058723c */ /* 0x040fe20000001858 */
[----:B------:R-:W5:Y:S07]  /*172c0*/  LDSM.16.M88.4 R68, [R215+0x4800] ;  /* 0x00480000d744783b */ /* 0x000f6e0000000200 */
[C---:B------:R-:W-:Y:S08]  /*172d0*/  HMMA.16816.F32 R48, R64.reuse, R80, R48 ;  /* 0x000000504030723c */ /* 0x040ff00000001830 */
[----:B------:R-:W-:Y:S01]  /*172e0*/  HMMA.16816.F32 R44, R64, R82, R44 ;  /* 0x00000052402c723c */ /* 0x000fe2000000182c */
[----:B------:R-:W2:Y:S07]  /*172f0*/  LDSM.16.M88.4 R64, [R215+0x5000] ;  /* 0x00500000d740783b */ /* 0x000eae0000000200 */
[C---:B-1----:R-:W-:Y:S08]  /*17300*/  HMMA.16816.F32 R12, R72.reuse, R4, R12 ;  /* 0x00000004480c723c */ /* 0x042ff0000000180c */
[C---:B------:R-:W-:Y:S01]  /*17310*/  HMMA.16816.F32 R8, R72.reuse, R6, R8 ;  /* 0x000000064808723c */ /* 0x040fe20000001808 */
[----:B------:R-:W-:Y:S07]  /*17320*/  LDSM.16.M88.4 R4, [R228+0xe000] ;  /* 0x00e00000e404783b */ /* 0x000fee0000000200 */
[C---:B------:R-:W-:Y:S08]  /*17330*/  HMMA.16816.F32 R24, R72.reuse, R40, R24 ;  /* 0x000000284818723c */ /* 0x040ff00000001818 */
[C---:B----4-:R-:W-:Y:S08]  /*17340*/  HMMA.16816.F32 R76, R72.reuse, R28, R76 ;  /* 0x0000001c484c723c */ /* 0x050ff0000000184c */
[C---:B------:R-:W-:Y:S01]  /*17350*/  HMMA.16816.F32 R88, R72.reuse, R30, R88 ;  /* 0x0000001e4858723c */ /* 0x040fe20000001858 */
[----:B------:R-:W1:Y:S07]  /*17360*/  LDSM.16.M88.4 R28, [R215+0x5800] ;  /* 0x00580000d71c783b */ /* 0x000e6e0000000200 */
[C---:B------:R-:W-:Y:S01]  /*17370*/  HMMA.16816.F32 R20, R72.reuse, R42, R20 ;  /* 0x0000002a4814723c */ /* 0x040fe20000001814 */
[----:B------:R-:W4:Y:S07]  /*17380*/  LDSM.16.M88.4 R40, [R229+0x6000] ;  /* 0x00600000e528783b */ /* 0x000f2e0000000200 */
[C---:B--2---:R-:W-:Y:S08]  /*17390*/  HMMA.16816.F32 R48, R72.reuse, R52, R48 ;  /* 0x000000344830723c */ /* 0x044ff00000001830 */
[----:B------:R-:W-:Y:S01]  /*173a0*/  HMMA.16816.F32 R44, R72, R54, R44 ;  /* 0x00000036482c723c */ /* 0x000fe2000000182c */
[----:B------:R-:W-:Y:S07]  /*173b0*/  LDSM.16.M88.4 R72, [R228+0xe800] ;  /* 0x00e80000e448783b */ /* 0x000fee0000000200 */
[C---:B-----5:R-:W-:Y:S01]  /*173c0*/  HMMA.16816.F32 R52, R36.reuse, R68, R12 ;  /* 0x000000442434723c */ /* 0x060fe2000000180c */
[----:B------:R-:W-:Y:S07]  /*173d0*/  LDSM.16.M88.4 R12, [R226+0x6000] ;  /* 0x00600000e20c783b */ /* 0x000fee0000000200 */
[C---:B------:R-:W-:Y:S01]  /*173e0*/  HMMA.16816.F32 R8, R36.reuse, R70, R8 ;  /* 0x000000462408723c */ /* 0x040fe20000001808 */
[----:B------:R-:W2:Y:S07]  /*173f0*/  LDSM.16.M88.4 R68, [R228+0xf000] ;  /* 0x00f00000e444783b */ /* 0x000eae0000000200 */
[C---:B------:R-:W-:Y:S08]  /*17400*/  HMMA.16816.F32 R24, R36.reuse, R32, R24 ;  /* 0x000000202418723c */ /* 0x040ff00000001818 */
[C---:B------:R-:W-:Y:S01]  /*17410*/  HMMA.16816.F32 R20, R36.reuse, R34, R20 ;  /* 0x000000222414723c */ /* 0x040fe20000001814 */
[----:B------:R-:W5:Y:S07]  /*17420*/  LDSM.16.M88.4 R32, [R227+0x6000] ;  /* 0x00600000e320783b */ /* 0x000f6e0000000200 */
[C---:B------:R-:W-:Y:S08]  /*17430*/  HMMA.16816.F32 R76, R36.reuse, R64, R76 ;  /* 0x00000040244c723c */ /* 0x040ff0000000184c */
[C---:B------:R-:W-:Y:S01]  /*17440*/  HMMA.16816.F32 R88, R36.reuse, R66, R88 ;  /* 0x000000422458723c */ /* 0x040fe20000001858 */
[----:B------:R-:W-:Y:S07]  /*17450*/  LDSM.16.M88.4 R64, [R222+0xe000] ;  /* 0x00e00000de40783b */ /* 0x000fee0000000200 */
[C---:B-1----:R-:W-:Y:S01]  /*17460*/  HMMA.16816.F32 R80, R36.reuse, R28, R48 ;  /* 0x0000001c2450723c */ /* 0x042fe20000001830 */
[----:B------:R-:W-:Y:S07]  /*17470*/  LDSM.16.M88.4 R48, [R225+0x6000] ;  /* 0x00600000e130783b */ /* 0x000fee0000000200 */
[----:B------:R-:W-:Y:S01]  /*17480*/  HMMA.16816.F32 R44, R36, R30, R44 ;  /* 0x0000001e242c723c */ /* 0x000fe2000000182c */
[----:B------:R-:W1:Y:S04]  /*17490*/  LDSM.16.M88.4 R28, [R228+0xf800] ;  /* 0x00f80000e41c783b */ /* 0x000e680000000200 */
[----:B------:R-:W-:Y:S03]  /*174a0*/  LDSM.16.M88.4 R36, [R215+0x6000] ;  /* 0x00600000d724783b */ /* 0x000fe60000000200 */
[C---:B----4-:R-:W-:Y:S08]  /*174b0*/  HMMA.16816.F32 R24, R40.reuse, R4, R24 ;  /* 0x000000042818723c */ /* 0x050ff00000001818 */
[C---:B--2---:R-:W-:Y:S08]  /*174c0*/  HMMA.16816.F32 R76, R40.reuse, R68, R76 ;  /* 0x00000044284c723c */ /* 0x044ff0000000184c */
[C---:B------:R-:W-:Y:S01]  /*174d0*/  HMMA.16816.F32 R88, R40.reuse, R70, R88 ;  /* 0x000000462858723c */ /* 0x040fe20000001858 */
[----:B------:R-:W2:Y:S07]  /*174e0*/  LDSM.16.M88.4 R68, [R226+0x6800] ;  /* 0x00680000e244783b */ /* 0x000eae0000000200 */
[----:B------:R-:W-:Y:S08]  /*174f0*/  HMMA.16816.F32 R20, R40, R6, R20 ;  /* 0x000000062814723c */ /* 0x000ff00000001814 */
[----:B-----5:R-:W-:Y:S01]  /*17500*/  HMMA.16816.F32 R4, R32, R12, R24 ;  /* 0x0000000c2004723c */ /* 0x020fe20000001818 */
[----:B------:R-:W4:Y:S07]  /*17510*/  LDSM.16.M88.4 R24, [R224+0x6000] ;  /* 0x00600000e018783b */ /* 0x000f2e0000000200 */
[C---:B------:R-:W-:Y:S08]  /*17520*/  HMMA.16816.F32 R52, R40.reuse, R72, R52 ;  /* 0x000000482834723c */ /* 0x040ff00000001834 */
[C---:B------:R-:W-:Y:S08]  /*17530*/  HMMA.16816.F32 R8, R40.reuse, R74, R8 ;  /* 0x0000004a2808723c */ /* 0x040ff00000001808 */
[C---:B-1----:R-:W-:Y:S08]  /*17540*/  HMMA.16816.F32 R80, R40.reuse, R28, R80 ;  /* 0x0000001c2850723c */ /* 0x042ff00000001850 */
[----:B------:R-:W-:Y:S01]  /*17550*/  HMMA.16816.F32 R44, R40, R30, R44 ;  /* 0x0000001e282c723c */ /* 0x000fe2000000182c */
[----:B------:R-:W1:Y:S04]  /*17560*/  LDSM.16.M88.4 R28, [R222+0xe800] ;  /* 0x00e80000de1c783b */ /* 0x000e680000000200 */
[----:B------:R-:W-:Y:S03]  /*17570*/  LDSM.16.M88.4 R40, [R226+0x7800] ;  /* 0x00780000e228783b */ /* 0x000fe60000000200 */
[----:B------:R-:W-:Y:S08]  /*17580*/  HMMA.16816.F32 R4, R48, R64, R4 ;  /* 0x000000403004723c */ /* 0x000ff00000001804 */
[C---:B--2---:R-:W-:Y:S08]  /*17590*/  HMMA.16816.F32 R52, R32.reuse, R68, R52 ;  /* 0x000000442034723c */ /* 0x044ff00000001834 */
[C---:B------:R-:W-:Y:S01]  /*175a0*/  HMMA.16816.F32 R20, R32.reuse, R14, R20 ;  /* 0x0000000e2014723c */ /* 0x040fe20000001814 */
[----:B------:R-:W2:Y:S07]  /*175b0*/  LDSM.16.M88.4 R12, [R226+0x7000] ;  /* 0x00700000e20c783b */ /* 0x000eae0000000200 */
[----:B------:R-:W-:Y:S01]  /*175c0*/  HMMA.16816.F32 R68, R32, R70, R8 ;  /* 0x000000462044723c */ /* 0x000fe20000001808 */
[----:B------:R-:W5:Y:S07]  /*175d0*/  LDSM.16.M88.4 R8, [R215+0x6800] ;  /* 0x00680000d708783b */ /* 0x000f6e0000000200 */
[----:B----4-:R-:W-:Y:S08]  /*175e0*/  HMMA.16816.F32 R4, R24, R36, R4 ;  /* 0x000000241804723c */ /* 0x010ff00000001804 */
[----:B-1----:R-:W-:Y:S07]  /*175f0*/  HMMA.16816.F32 R52, R48, R28, R52 ;  /* 0x0000001c3034723c */ /* 0x002fee0000001834 */
[----:B------:R-:W-:-:S09]  /*17600*/  SHF.R.S32.HI R29, RZ, 0x1f, R58 ;  /* 0x0000001fff1d7819 */ /* 0x000fd2000001143a */
[----:B---3--:R-:W-:Y:S01]  /*17610*/  FMUL.FTZ R4, R4, R3 ;  /* 0x0000000304047220 */ /* 0x008fe20000410000 */
[C---:B--2---:R-:W-:Y:S03]  /*17620*/  HMMA.16816.F32 R76, R32.reuse, R12, R76 ;  /* 0x0000000c204c723c */ /* 0x044fe6000000184c */
[----:B------:R1:W2:Y:S05]  /*17630*/  MUFU.TANH R36, R4 ;  /* 0x0000000400247308 */ /* 0x0002aa0000002400 */
[----:B------:R-:W-:Y:S01]  /*17640*/  HMMA.16816.F32 R88, R32, R14, R88 ;  /* 0x0000000e2058723c */ /* 0x000fe20000001858 */
[----:B------:R-:W3:Y:S07]  /*17650*/  LDSM.16.M88.4 R12, [R222+0xf000] ;  /* 0x00f00000de0c783b */ /* 0x000eee0000000200 */
[----:B-----5:R-:W-:Y:S01]  /*17660*/  HMMA.16816.F32 R52, R24, R8, R52 ;  /* 0x000000081834723c */ /* 0x020fe20000001834 */
[----:B-1----:R-:W-:-:S06]  /*17670*/  LEA.HI R4, R29, R58, RZ, 0x5 ;  /* 0x0000003a1d047211 */ /* 0x002fcc00078f28ff */
[----:B------:R-:W-:-:S05]  /*17680*/  LOP3.LUT R9, R4, 0xffffffe0, RZ, 0xc0, !PT ;  /* 0xffffffe004097812 */ /* 0x000fca00078ec0ff */
[----:B------:R-:W-:-:S05]  /*17690*/  IMAD.IADD R4, R58, 0x1, -R9 ;  /* 0x000000013a047824 */ /* 0x000fca00078e0a09 */
[----:B------:R-:W-:-:S04]  /*176a0*/  SHF.R.S32.HI R9, RZ, 0x1f, R4 ;  /* 0x0000001fff097819 */ /* 0x000fc80000011404 */
[----:B------:R-:W-:-:S04]  /*176b0*/  LEA.HI R4, R9, R4, RZ, 0x2 ;  /* 0x0000000409047211 */ /* 0x000fc800078f10ff */
[----:B------:R-:W-:Y:S01]  /*176c0*/  SHF.R.S32.HI R9, RZ, 0x2, R4 ;  /* 0x00000002ff097819 */ /* 0x000fe20000011404 */
[----:B------:R-:W-:Y:S04]  /*176d0*/  HMMA.16816.F32 R80, R32, R40, R80 ;  /* 0x000000282050723c */ /* 0x000fe80000001850 */
[----:B------:R-:W-:-:S04]  /*176e0*/  IMAD R60, R60, 0x10, R9 ;  /* 0x000000103c3c7824 */ /* 0x000fc800078e0209 */
[----:B------:R-:W-:Y:S01]  /*176f0*/  HMMA.16816.F32 R44, R32, R42, R44 ;  /* 0x0000002a202c723c */ /* 0x000fe2000000182c */
[----:B------:R-:W-:Y:S01]  /*17700*/  IMAD.IADD R61, R61, 0x1, R60 ;  /* 0x000000013d3d7824 */ /* 0x000fe200078e023c */
[----:B------:R-:W-:-:S05]  /*17710*/  IADD3 R8, R59, 0x1, -R236 ;  /* 0x000000013b087810 */ /* 0x000fca0007ffe8ec */
[----:B------:R-:W-:Y:S01]  /*17720*/  IMAD.SHL.U32 R35, R58, 0x2, RZ ;  /* 0x000000023a237824 */ /* 0x000fe200078e00ff */
[C---:B------:R-:W-:Y:S01]  /*17730*/  HMMA.16816.F32 R68, R48.reuse, R30, R68 ;  /* 0x0000001e3044723c */ /* 0x040fe20000001844 */
[----:B------:R-:W-:Y:S02]  /*17740*/  IADD3 R56, -R56, R59, -R236 ;  /* 0x0000003b38387210 */ /* 0x000fe40007ffe9ec */
[----:B------:R-:W-:Y:S01]  /*17750*/  IADD3 R9, R61, 0x8, RZ ;  /* 0x000000083d097810 */ /* 0x000fe20007ffe0ff */
[----:B------:R-:W-:Y:S01]  /*17760*/  IMAD.IADD R8, R17, 0x1, R8 ;  /* 0x0000000111087824 */ /* 0x000fe200078e0208 */
[----:B------:R-:W-:Y:S01]  /*17770*/  LOP3.LUT R35, R35, 0x6, RZ, 0xc0, !PT ;  /* 0x0000000623237812 */ /* 0x000fe200078ec0ff */
[----:B------:R-:W-:Y:S01]  /*17780*/  IMAD.IADD R248, R61, 0x1, R56 ;  /* 0x000000013df87824 */ /* 0x000fe200078e0238 */
[----:B------:R-:W-:Y:S01]  /*17790*/  LDSM.16.M88.4 R28, [R215+0x7000] ;  /* 0x00700000d71c783b */ /* 0x000fe20000000200 */
[----:B---3--:R-:W-:Y:S01]  /*177a0*/  HMMA.16816.F32 R76, R48, R12, R76 ;  /* 0x0000000c304c723c */ /* 0x008fe2000000184c */
[----:B------:R-:W-:-:S02]  /*177b0*/  IMAD.IADD R246, R56, 0x1, R9 ;  /* 0x0000000138f67824 */ /* 0x000fc400078e0209 */
[----:B------:R-:W-:-:S05]  /*177c0*/  IMAD.IADD R35, R16, 0x1, R35 ;  /* 0x0000000110237824 */ /* 0x000fca00078e0223 */
[C---:B------:R-:W-:Y:S01]  /*177d0*/  HMMA.16816.F32 R88, R48.reuse, R14, R88 ;  /* 0x0000000e3058723c */ /* 0x040fe20000001858 */
[----:B------:R-:W1:Y:S01]  /*177e0*/  LDSM.16.M88.4 R12, [R222+0xf800] ;  /* 0x00f80000de0c783b */ /* 0x000e620000000200 */
[----:B------:R-:W-:Y:S01]  /*177f0*/  IMAD.IADD R238, R61, 0x1, R8 ;  /* 0x000000013dee7824 */ /* 0x000fe200078e0208 */
[----:B------:R-:W-:Y:S01]  /*17800*/  IMNMX R248, RZ, R248, !PT ;  /* 0x000000f8fff87217 */ /* 0x000fe20007800200 */
[----:B------:R-:W-:Y:S01]  /*17810*/  IMAD.IADD R244, R8, 0x1, R9 ;  /* 0x0000000108f47824 */ /* 0x000fe200078e0209 */
[----:B------:R-:W-:Y:S02]  /*17820*/  IADD3 R9, R35, 0x1, RZ ;  /* 0x0000000123097810 */ /* 0x000fe40007ffe0ff */
[----:B------:R-:W-:Y:S01]  /*17830*/  IMNMX R246, RZ, R246, !PT ;  /* 0x000000f6fff67217 */ /* 0x000fe20007800200 */
[----:B------:R-:W-:Y:S01]  /*17840*/  HMMA.16816.F32 R20, R48, R66, R20 ;  /* 0x000000423014723c */ /* 0x000fe20000001814 */
[-C--:B------:R-:W-:Y:S02]  /*17850*/  IMNMX R238, R238, R59.reuse, PT ;  /* 0x0000003beeee7217 */ /* 0x080fe40003800200 */
[----:B------:R-:W-:-:S02]  /*17860*/  IMNMX R244, R244, R59, PT ;  /* 0x0000003bf4f47217 */ /* 0x000fc40003800200 */
[C---:B------:R-:W-:Y:S02]  /*17870*/  ISETP.GE.AND P4, PT, R9.reuse, R248, PT ;  /* 0x000000f80900720c */ /* 0x040fe40003f86270 */
[C---:B------:R-:W-:Y:S01]  /*17880*/  ISETP.GE.AND P1, PT, R9.reuse, R246, PT ;  /* 0x000000f60900720c */ /* 0x040fe20003f26270 */
[----:B------:R-:W-:Y:S01]  /*17890*/  HMMA.16816.F32 R68, R24, R10, R68 ;  /* 0x0000000a1844723c */ /* 0x000fe20000001844 */
[C---:B------:R-:W-:Y:S02]  /*178a0*/  ISETP.GE.OR P4, PT, R9.reuse, R238, !P4 ;  /* 0x000000ee0900720c */ /* 0x040fe40006786670 */
[----:B------:R-:W-:Y:S02]  /*178b0*/  ISETP.GE.OR P1, PT, R9, R244, !P1 ;  /* 0x000000f40900720c */ /* 0x000fe40004f26670 */
[C---:B------:R-:W-:Y:S02]  /*178c0*/  IADD3 R9, R35.reuse, 0x9, RZ ;  /* 0x0000000923097810 */ /* 0x040fe40007ffe0ff */
[----:B------:R-:W-:-:S02]  /*178d0*/  IADD3 R11, R35, 0x8, RZ ;  /* 0x00000008230b7810 */ /* 0x000fc40007ffe0ff */
[-C--:B------:R-:W-:Y:S02]  /*178e0*/  ISETP.GE.AND P3, PT, R9, R248.reuse, PT ;  /* 0x000000f80900720c */ /* 0x080fe40003f66270 */
[C---:B------:R-:W-:Y:S02]  /*178f0*/  ISETP.GE.AND P0, PT, R11.reuse, R248, PT ;  /* 0x000000f80b00720c */ /* 0x040fe40003f06270 */
[-C--:B------:R-:W-:Y:S02]  /*17900*/  ISETP.GE.AND P6, PT, R11, R246.reuse, PT ;  /* 0x000000f60b00720c */ /* 0x080fe40003fc6270 */
[----:B------:R-:W-:Y:S02]  /*17910*/  ISETP.GE.AND P5, PT, R9, R246, PT ;  /* 0x000000f60900720c */ /* 0x000fe40003fa6270 */
[C---:B------:R-:W-:Y:S02]  /*17920*/  ISETP.GE.OR P0, PT, R11.reuse, R238, !P0 ;  /* 0x000000ee0b00720c */ /* 0x040fe40004706670 */
[----:B------:R-:W-:-:S02]  /*17930*/  ISETP.GE.OR P6, PT, R11, R244, !P6 ;  /* 0x000000f40b00720c */ /* 0x000fc400077c6670 */
[C---:B------:R-:W-:Y:S02]  /*17940*/  ISETP.GE.OR P3, PT, R9.reuse, R238, !P3 ;  /* 0x000000ee0900720c */ /* 0x040fe40005f66670 */
[----:B------:R-:W-:Y:S02]  /*17950*/  ISETP.GE.OR P5, PT, R9, R244, !P5 ;  /* 0x000000f40900720c */ /* 0x000fe40006fa6670 */
[----:B------:R-:W3:Y:S01]  /*17960*/  LDSM.16.M88.4 R8, [R215+0x7800] ;  /* 0x00780000d708783b */ /* 0x000ee20000000200 */
[----:B------:R-:W-:Y:S08]  /*17970*/  HMMA.16816.F32 R20, R24, R38, R20 ;  /* 0x000000261814723c */ /* 0x000ff00000001814 */
[----:B-1----:R-:W-:Y:S01]  /*17980*/  HMMA.16816.F32 R80, R48, R12, R80 ;  /* 0x0000000c3050723c */ /* 0x002fe20000001850 */
[----:B------:R-:W-:-:S02]  /*17990*/  FMUL.FTZ R6, R6, R3 ;  /* 0x0000000306067220 */ /* 0x000fc40000410000 */
[-C--:B------:R-:W-:Y:S01]  /*179a0*/  FMUL.FTZ R5, R5, R3.reuse ;  /* 0x0000000305057220 */ /* 0x080fe20000410000 */
[----:B------:R-:W-:Y:S01]  /*179b0*/  ISETP.GE.AND P2, PT, R35, R248, PT ;  /* 0x000000f82300720c */ /* 0x000fe20003f46270 */
[----:B------:R-:W-:-:S03]  /*179c0*/  FMUL.FTZ R7, R7, R3 ;  /* 0x0000000307077220 */ /* 0x000fc60000410000 */
[----:B------:R-:W-:Y:S01]  /*179d0*/  HMMA.16816.F32 R76, R24, R28, R76 ;  /* 0x0000001c184c723c */ /* 0x000fe2000000184c */
[----:B------:R-:W-:Y:S01]  /*179e0*/  MUFU.TANH R6, R6 ;  /* 0x0000000600067308 */ /* 0x000fe20000002400 */
[----:B------:R-:W-:Y:S01]  /*179f0*/  FMUL.FTZ R34, R52, R3 ;  /* 0x0000000334227220 */ /* 0x000fe20000410000 */
[----:B------:R-:W-:-:S05]  /*17a00*/  ISETP.GE.OR P2, PT, R35, R238, !P2 ;  /* 0x000000ee2300720c */ /* 0x000fca0005746670 */
[----:B------:R-:W-:Y:S01]  /*17a10*/  HMMA.16816.F32 R44, R48, R14, R44 ;  /* 0x0000000e302c723c */ /* 0x000fe2000000182c */
[----:B------:R-:W1:Y:S01]  /*17a20*/  MUFU.TANH R5, R5 ;  /* 0x0000000500057308 */ /* 0x000e620000002400 */
[-C--:B------:R-:W-:Y:S02]  /*17a30*/  FMUL.FTZ R22, R22, R3.reuse ;  /* 0x0000000316167220 */ /* 0x080fe40000410000 */
[-C--:B------:R-:W-:Y:S01]  /*17a40*/  FMUL.FTZ R37, R53, R3.reuse ;  /* 0x0000000335257220 */ /* 0x080fe20000410000 */
[----:B------:R-:W-:Y:S01]  /*17a50*/  IADD3 R41, R35, 0x11, RZ ;  /* 0x0000001123297810 */ /* 0x000fe20007ffe0ff */
[-C--:B------:R-:W-:Y:S01]  /*17a60*/  FMUL.FTZ R23, R23, R3.reuse ;  /* 0x0000000317177220 */ /* 0x080fe20000410000 */
[----:B--2---:R-:W-:Y:S01]  /*17a70*/  FSEL R36, R36, -INF , !P2 ;  /* 0xff80000024247808 */ /* 0x004fe20005000000 */
[-C--:B------:R-:W-:Y:S01]  /*17a80*/  FMUL.FTZ R21, R21, R3.reuse ;  /* 0x0000000315157220 */ /* 0x080fe20000410000 */
[----:B------:R-:W2:Y:S01]  /*17a90*/  MUFU.TANH R7, R7 ;  /* 0x0000000700077308 */ /* 0x000ea20000002400 */
[-C--:B------:R-:W-:Y:S01]  /*17aa0*/  FMUL.FTZ R20, R20, R3.reuse ;  /* 0x0000000314147220 */ /* 0x080fe20000410000 */
[----:B------:R-:W-:Y:S01]  /*17ab0*/  HMMA.16816.F32 R88, R24, R30, R88 ;  /* 0x0000001e1858723c */ /* 0x000fe20000001858 */
[----:B------:R-:W-:Y:S01]  /*17ac0*/  ISETP.GE.AND P2, PT, R35, R246, PT ;  /* 0x000000f62300720c */ /* 0x000fe20003f46270 */
[----:B------:R-:W-:Y:S01]  /*17ad0*/  FMUL.FTZ R38, R54, R3 ;  /* 0x0000000336267220 */ /* 0x000fe20000410000 */
[----:B------:R-:W-:-:S04]  /*17ae0*/  DEPBAR.LE SB0, 0x0 ;  /* 0x000080000000791a */ /* 0x000fc80000000000 */
[----:B------:R1:W4:Y:S01]  /*17af0*/  MUFU.TANH R33, R23 ;  /* 0x0000001700217308 */ /* 0x0003220000002400 */
[----:B---3--:R-:W-:Y:S01]  /*17b00*/  HMMA.16816.F32 R80, R24, R8, R80 ;  /* 0x000000081850723c */ /* 0x008fe20000001850 */
[----:B------:R-:W-:Y:S01]  /*17b10*/  ISETP.GE.OR P2, PT, R35, R244, !P2 ;  /* 0x000000f42300720c */ /* 0x000fe20005746670 */
[----:B------:R-:W-:Y:S01]  /*17b20*/  FMUL.FTZ R39, R55, R3 ;  /* 0x0000000337277220 */ /* 0x000fe20000410000 */
[----:B------:R-:W-:-:S04]  /*17b30*/  IADD3 R13, R35, 0x10, RZ ;  /* 0x00000010230d7810 */ /* 0x000fc80007ffe0ff */
[----:B------:R-:W3:Y:S01]  /*17b40*/  MUFU.TANH R34, R34 ;  /* 0x0000002200227308 */ /* 0x000ee20000002400 */
[----:B------:R-:W-:-:S07]  /*17b50*/  FMUL.FTZ R29, R68, R3 ;  /* 0x00000003441d7220 */ /* 0x000fce0000410000 */
[----:B------:R5:W2:Y:S08]  /*17b60*/  MUFU.TANH R32, R20 ;  /* 0x0000001400207308 */ /* 0x000ab00000002400 */
[----:B------:R-:W2:Y:S01]  /*17b70*/  MUFU.TANH R22, R22 ;  /* 0x0000001600167308 */ /* 0x000ea20000002400 */
[----:B-1----:R-:W-:-:S07]  /*17b80*/  FSEL R23, R5, -INF , !P4 ;  /* 0xff80000005177808 */ /* 0x002fce0006000000 */
[----:B------:R-:W1:Y:S01]  /*17b90*/  MUFU.TANH R21, R21 ;  /* 0x0000001500157308 */ /* 0x000e620000002400 */
[----:B-----5:R-:W-:Y:S02]  /*17ba0*/  FSEL R20, R6, -INF , !P2 ;  /* 0xff80000006147808 */ /* 0x020fe40005000000 */
[----:B------:R-:W-:Y:S01]  /*17bb0*/  ISETP.GE.AND P2, PT, R13, R248, PT ;  /* 0x000000f80d00720c */ /* 0x000fe20003f46270 */
[----:B------:R-:W-:Y:S01]  /*17bc0*/  FMUL.FTZ R30, R71, R3 ;  /* 0x00000003471e7220 */ /* 0x000fe20000410000 */
[----:B------:R-:W-:-:S03]  /*17bd0*/  ISETP.GE.AND P4, PT, R13, R246, PT ;  /* 0x000000f60d00720c */ /* 0x000fc60003f86270 */
[----:B------:R-:W-:Y:S01]  /*17be0*/  MUFU.TANH R37, R37 ;  /* 0x0000002500257308 */ /* 0x000fe20000002400 */
[----:B------:R-:W-:Y:S01]  /*17bf0*/  ISETP.GE.OR P2, PT, R13, R238, !P2 ;  /* 0x000000ee0d00720c */ /* 0x000fe20005746670 */
[----:B------:R-:W-:Y:S01]  /*17c00*/  FMUL.FTZ R70, R70, R3 ;  /* 0x0000000346467220 */ /* 0x000fe20000410000 */
[----:B------:R-:W-:-:S05]  /*17c10*/  IADD3 R15, R35, 0x19, RZ ;  /* 0x00000019230f7810 */ /* 0x000fca0007ffe0ff */
[----:B------:R-:W5:Y:S01]  /*17c20*/  MUFU.TANH R38, R38 ;  /* 0x0000002600267308 */ /* 0x000f620000002400 */
[-C--:B------:R-:W-:Y:S01]  /*17c30*/  FMUL.FTZ R76, R76, R3.reuse ;  /* 0x000000034c4c7220 */ /* 0x080fe20000410000 */
[----:B--2---:R-:W-:Y:S01]  /*17c40*/  FSEL R17, R7, -INF , !P1 ;  /* 0xff80000007117808 */ /* 0x004fe20004800000 */
[----:B------:R-:W-:Y:S01]  /*17c50*/  FMUL.FTZ R79, R79, R3 ;  /* 0x000000034f4f7220 */ /* 0x000fe20000410000 */
[----:B------:R-:W-:-:S04]  /*17c60*/  ISETP.GE.OR P4, PT, R13, R244, !P4 ;  /* 0x000000f40d00720c */ /* 0x000fc80006786670 */
[----:B------:R-:W2:Y:S01]  /*17c70*/  MUFU.TANH R39, R39 ;  /* 0x0000002700277308 */ /* 0x000ea20000002400 */
[----:B------:R-:W-:Y:S01]  /*17c80*/  IADD3 R7, R35, 0x18, RZ ;  /* 0x0000001823077810 */ /* 0x000fe20007ffe0ff */
[----:B------:R-:W-:Y:S01]  /*17c90*/  HMMA.16816.F32 R44, R24, R10, R44 ;  /* 0x0000000a182c723c */ /* 0x000fe2000000182c */
[----:B----4-:R-:W-:-:S05]  /*17ca0*/  FSEL R13, R33, -INF , !P5 ;  /* 0xff800000210d7808 */ /* 0x010fca0006800000 */
[----:B------:R-:W4:Y:S01]  /*17cb0*/  MUFU.TANH R29, R29 ;  /* 0x0000001d001d7308 */ /* 0x000f220000002400 */
[----:B---3--:R-:W-:Y:S02]  /*17cc0*/  FSEL R5, R34, -INF , !P2 ;  /* 0xff80000022057808 */ /* 0x008fe40005000000 */
[-C--:B------:R-:W-:Y:S02]  /*17cd0*/  ISETP.GE.AND P1, PT, R41, R248.reuse, PT ;  /* 0x000000f82900720c */ /* 0x080fe40003f26270 */
[C---:B------:R-:W-:Y:S02]  /*17ce0*/  ISETP.GE.AND P5, PT, R15.reuse, R248, PT ;  /* 0x000000f80f00720c */ /* 0x040fe40003fa6270 */
[----:B------:R-:W-:Y:S01]  /*17cf0*/  ISETP.GE.AND P2, PT, R15, R246, PT ;  /* 0x000000f60f00720c */ /* 0x000fe20003f46270 */
[----:B------:R-:W3:Y:S01]  /*17d00*/  MUFU.TANH R31, R70 ;  /* 0x00000046001f7308 */ /* 0x000ee20000002400 */
[----:B------:R-:W-:Y:S02]  /*17d10*/  FSEL R28, R32, -INF , !P0 ;  /* 0xff800000201c7808 */ /* 0x000fe40004000000 */
[----:B------:R-:W-:-:S02]  /*17d20*/  FSEL R14, R22, -INF , !P6 ;  /* 0xff800000160e7808 */ /* 0x000fc40007000000 */
[----:B------:R-:W-:Y:S02]  /*17d30*/  ISETP.GE.AND P0, PT, R41, R246, PT ;  /* 0x000000f62900720c */ /* 0x000fe40003f06270 */
[----:B------:R-:W-:Y:S01]  /*17d40*/  ISETP.GE.AND P6, PT, R7, R248, PT ;  /* 0x000000f80700720c */ /* 0x000fe20003fc6270 */
[----:B------:R-:W2:Y:S01]  /*17d50*/  MUFU.TANH R30, R30 ;  /* 0x0000001e001e7308 */ /* 0x000ea20000002400 */
[----:B-1----:R-:W-:Y:S02]  /*17d60*/  FSEL R21, R21, -INF , !P3 ;  /* 0xff80000015157808 */ /* 0x002fe40005800000 */
[----:B------:R-:W-:Y:S01]  /*17d70*/  ISETP.GE.AND P3, PT, R7, R246, PT ;  /* 0x000000f60700720c */ /* 0x000fe20003f66270 */
[----:B------:R-:W-:Y:S01]  /*17d80*/  FMUL.FTZ R88, R88, R3 ;  /* 0x0000000358587220 */ /* 0x000fe20000410000 */
[----:B------:R-:W-:-:S03]  /*17d90*/  ISETP.GE.OR P1, PT, R41, R238, !P1 ;  /* 0x000000ee2900720c */ /* 0x000fc60004f26670 */
[----:B------:R-:W1:Y:S01]  /*17da0*/  MUFU.TANH R180, R76 ;  /* 0x0000004c00b47308 */ /* 0x000e620000002400 */
[C---:B------:R-:W-:Y:S02]  /*17db0*/  ISETP.GE.OR P5, PT, R15.reuse, R238, !P5 ;  /* 0x000000ee0f00720c */ /* 0x040fe40006fa6670 */
[----:B------:R-:W-:Y:S01]  /*17dc0*/  ISETP.GE.OR P2, PT, R15, R244, !P2 ;  /* 0x000000f40f00720c */ /* 0x000fe20005746670 */
[----:B------:R-:W-:Y:S01]  /*17dd0*/  FMUL.FTZ R69, R69, R3 ;  /* 0x0000000345457220 */ /* 0x000fe20000410000 */
[----:B------:R-:W-:-:S03]  /*17de0*/  IADD3 R15, R35, 0x20, RZ ;  /* 0x00000020230f7810 */ /* 0x000fc60007ffe0ff */
[----:B------:R-:W1:Y:S01]  /*17df0*/  MUFU.TANH R195, R79 ;  /* 0x0000004f00c37308 */ /* 0x000e620000002400 */
[----:B------:R-:W-:Y:S01]  /*17e00*/  ISETP.GE.OR P0, PT, R41, R244, !P0 ;  /* 0x000000f42900720c */ /* 0x000fe20004706670 */
[-C--:B------:R-:W-:Y:S01]  /*17e10*/  FMUL.FTZ R78, R78, R3.reuse ;  /* 0x000000034e4e7220 */ /* 0x080fe20000410000 */
[----:B------:R-:W-:Y:S01]  /*17e20*/  ISETP.GE.OR P6, PT, R7, R238, !P6 ;  /* 0x000000ee0700720c */ /* 0x000fe200077c6670 */
[-C--:B------:R-:W-:Y:S01]  /*17e30*/  FMUL.FTZ R81, R81, R3.reuse ;  /* 0x0000000351517220 */ /* 0x080fe20000410000 */
[----:B------:R-:W-:Y:S02]  /*17e40*/  ISETP.GE.OR P3, PT, R7, R244, !P3 ;  /* 0x000000f40700720c */ /* 0x000fe40005f66670 */
[----:B------:R-:W-:Y:S01]  /*17e50*/  IADD3 R33, R35, 0x21, RZ ;  /* 0x0000002123217810 */ /* 0x000fe20007ffe0ff */
[----:B------:R-:W1:Y:S01]  /*17e60*/  MUFU.TANH R182, R88 ;  /* 0x0000005800b67308 */ /* 0x000e620000002400 */
[----:B-----5:R-:W-:Y:S02]  /*17e70*/  FSEL R9, R38, -INF , !P4 ;  /* 0xff80000026097808 */ /* 0x020fe40006000000 */
[----:B------:R-:W-:Y:S01]  /*17e80*/  FSEL R7, R37, -INF , !P1 ;  /* 0xff80000025077808 */ /* 0x000fe20004800000 */
[----:B------:R-:W-:Y:S01]  /*17e90*/  FMUL.FTZ R77, R77, R3 ;  /* 0x000000034d4d7220 */ /* 0x000fe20000410000 */
[----:B------:R-:W-:-:S02]  /*17ea0*/  ISETP.GE.AND P4, PT, R15, R248, PT ;  /* 0x000000f80f00720c */ /* 0x000fc40003f86270 */
[----:B------:R-:W-:Y:S01]  /*17eb0*/  ISETP.GE.AND P1, PT, R15, R246, PT ;  /* 0x000000f60f00720c */ /* 0x000fe20003f26270 */
[----:B------:R-:W5:Y:S01]  /*17ec0*/  MUFU.TANH R12, R69 ;  /* 0x00000045000c7308 */ /* 0x000f620000002400 */
[----:B--2---:R-:W-:Y:S02]  /*17ed0*/  FSEL R8, R39, -INF , !P0 ;  /* 0xff80000027087808 */ /* 0x004fe40004000000 */
[----:B----4-:R-:W-:Y:S02]  /*17ee0*/  FSEL R6, R29, -INF , !P6 ;  /* 0xff8000001d067808 */ /* 0x010fe40007000000 */
[C---:B------:R-:W-:Y:S02]  /*17ef0*/  ISETP.GE.AND P0, PT, R33.reuse, R248, PT ;  /* 0x000000f82100720c */ /* 0x040fe40003f06270 */
[----:B------:R-:W-:Y:S01]  /*17f00*/  ISETP.GE.AND P6, PT, R33, R246, PT ;  /* 0x000000f62100720c */ /* 0x000fe20003fc6270 */
[----:B------:R-:W2:Y:S01]  /*17f10*/  MUFU.TANH R192, R78 ;  /* 0x0000004e00c07308 */ /* 0x000ea20000002400 */
[C---:B------:R-:W-:Y:S01]  /*17f20*/  ISETP.GE.OR P4, PT, R15.reuse, R238, !P4 ;  /* 0x000000ee0f00720c */ /* 0x040fe20006786670 */
[----:B------:R-:W-:Y:S01]  /*17f30*/  FMUL.FTZ R80, R80, R3 ;  /* 0x0000000350507220 */ /* 0x000fe20000410000 */
[----:B------:R-:W-:-:S02]  /*17f40*/  ISETP.GE.OR P1, PT, R15, R244, !P1 ;  /* 0x000000f40f00720c */ /* 0x000fc40004f26670 */
[----:B------:R-:W-:-:S03]  /*17f50*/  IADD3 R29, R35, 0x28, RZ ;  /* 0x00000028231d7810 */ /* 0x000fc60007ffe0ff */
[----:B------:R-:W4:Y:S01]  /*17f60*/  MUFU.TANH R200, R81 ;  /* 0x0000005100c87308 */ /* 0x000f220000002400 */
[----:B------:R-:W-:Y:S01]  /*17f70*/  IADD3 R15, R35, 0x29, RZ ;  /* 0x00000029230f7810 */ /* 0x000fe20007ffe0ff */
[-C--:B------:R-:W-:Y:S01]  /*17f80*/  FMUL.FTZ R89, R89, R3.reuse ;  /* 0x0000000359597220 */ /* 0x080fe20000410000 */
[C---:B------:R-:W-:Y:S01]  /*17f90*/  ISETP.GE.OR P0, PT, R33.reuse, R238, !P0 ;  /* 0x000000ee2100720c */ /* 0x040fe20004706670 */
[-C--:B------:R-:W-:Y:S01]  /*17fa0*/  FMUL.FTZ R90, R90, R3.reuse ;  /* 0x000000035a5a7220 */ /* 0x080fe20000410000 */
[----:B------:R-:W-:Y:S01]  /*17fb0*/  ISETP.GE.OR P6, PT, R33, R244, !P6 ;  /* 0x000000f42100720c */ /* 0x000fe200077c6670 */
[----:B------:R-:W-:Y:S02]  /*17fc0*/  FMUL.FTZ R91, R91, R3 ;  /* 0x000000035b5b7220 */ /* 0x000fe40000410000 */
[----:B------:R-:W2:Y:S01]  /*17fd0*/  MUFU.TANH R187, R77 ;  /* 0x0000004d00bb7308 */ /* 0x000ea20000002400 */
[----:B---3--:R-:W-:Y:S02]  /*17fe0*/  FSEL R33, R31, -INF , !P3 ;  /* 0xff8000001f217808 */ /* 0x008fe40005800000 */
[----:B------:R-:W-:-:S02]  /*17ff0*/  IADD3 R11, R35, 0x31, RZ ;  /* 0x00000031230b7810 */ /* 0x000fc40007ffe0ff */
[-C--:B------:R-:W-:Y:S02]  /*18000*/  ISETP.GE.AND P3, PT, R29, R248.reuse, PT ;  /* 0x000000f81d00720c */ /* 0x080fe40003f66270 */
[----:B------:R-:W-:Y:S02]  /*18010*/  FSEL R32, R30, -INF , !P2 ;  /* 0xff8000001e207808 */ /* 0x000fe40005000000 */
[----:B-1----:R-:W-:Y:S01]  /*18020*/  FSEL R180, R180, -INF , !P4 ;  /* 0xff800000b4b47808 */ /* 0x002fe20006000000 */
[----:B------:R-:W-:Y:S01]  /*18030*/  MUFU.TANH R189, R89 ;  /* 0x0000005900bd7308 */ /* 0x000fe20000002400 */
[C---:B------:R-:W-:Y:S01]  /*18040*/  ISETP.GE.AND P2, PT, R15.reuse, R248, PT ;  /* 0x000000f80f00720c */ /* 0x040fe20003f46270 */
[----:B------:R-:W-:Y:S01]  /*18050*/  FMUL.FTZ R82, R82, R3 ;  /* 0x0000000352527220 */ /* 0x000fe20000410000 */
[----:B------:R-:W-:Y:S02]  /*18060*/  ISETP.GE.AND P4, PT, R15, R246, PT ;  /* 0x000000f60f00720c */ /* 0x000fe40003f86270 */
[----:B------:R-:W-:-:S02]  /*18070*/  FSEL R195, R195, -INF , !P6 ;  /* 0xff800000c3c37808 */ /* 0x000fc40007000000 */
[----:B------:R-:W-:Y:S01]  /*18080*/  ISETP.GE.AND P6, PT, R11, R248, PT ;  /* 0x000000f80b00720c */ /* 0x000fe20003fc6270 */
[----:B------:R-:W1:Y:S01]  /*18090*/  MUFU.TANH R193, R90 ;  /* 0x0000005a00c17308 */ /* 0x000e620000002400 */
[-C--:B------:R-:W-:Y:S02]  /*180a0*/  ISETP.GE.OR P3, PT, R29, R238.reuse, !P3 ;  /* 0x000000ee1d00720c */ /* 0x080fe40005f66670 */
[C---:B------:R-:W-:Y:S02]  /*180b0*/  ISETP.GE.OR P2, PT, R15.reuse, R238, !P2 ;  /* 0x000000ee0f00720c */ /* 0x040fe40005746670 */
[----:B------:R-:W-:-:S03]  /*180c0*/  ISETP.GE.OR P4, PT, R15, R244, !P4 ;  /* 0x000000f40f00720c */ /* 0x000fc60006786670 */
[----:B------:R-:W3:Y:S01]  /*180d0*/  MUFU.TANH R190, R91 ;  /* 0x0000005b00be7308 */ /* 0x000ee20000002400 */
[----:B------:R-:W-:Y:S01]  /*180e0*/  IADD3 R15, R35, 0x30, RZ ;  /* 0x00000030230f7810 */ /* 0x000fe20007ffe0ff */
[----:B------:R-:W-:Y:S01]  /*180f0*/  FMUL.FTZ R83, R83, R3 ;  /* 0x0000000353537220 */ /* 0x000fe20000410000 */
[----:B------:R-:W-:-:S05]  /*18100*/  ISETP.GE.OR P6, PT, R11, R238, !P6 ;  /* 0x000000ee0b00720c */ /* 0x000fca00077c6670 */
[----:B------:R-:W1:Y:S01]  /*18110*/  MUFU.TANH R80, R80 ;  /* 0x0000005000507308 */ /* 0x000e620000002400 */
[-C--:B------:R-:W-:Y:S01]  /*18120*/  FMUL.FTZ R44, R44, R3.reuse ;  /* 0x000000032c2c7220 */ /* 0x080fe20000410000 */
[----:B------:R-:W-:Y:S01]  /*18130*/  FSEL R182, R182, -INF , !P3 ;  /* 0xff800000b6b67808 */ /* 0x000fe20005800000 */
[-C--:B------:R-:W-:Y:S02]  /*18140*/  FMUL.FTZ R45, R45, R3.reuse ;  /* 0x000000032d2d7220 */ /* 0x080fe40000410000 */
[-C--:B------:R-:W-:Y:S02]  /*18150*/  FMUL.FTZ R46, R46, R3.reuse ;  /* 0x000000032e2e7220 */ /* 0x080fe40000410000 */
[----:B------:R-:W-:Y:S01]  /*18160*/  FMUL.FTZ R47, R47, R3 ;  /* 0x000000032f2f7220 */ /* 0x000fe20000410000 */
[----:B------:R-:W1:Y:S01]  /*18170*/  MUFU.TANH R196, R82 ;  /* 0x0000005200c47308 */ /* 0x000e620000002400 */
[----:B-----5:R-:W-:Y:S02]  /*18180*/  FSEL R12, R12, -INF , !P5 ;  /* 0xff8000000c0c7808 */ /* 0x020fe40006800000 */
[----:B--2---:R-:W-:-:S02]  /*18190*/  FSEL R192, R192, -INF , !P1 ;  /* 0xff800000c0c07808 */ /* 0x004fc40004800000 */
[-C--:B------:R-:W-:Y:S02]  /*181a0*/  ISETP.GE.AND P3, PT, R11, R246.reuse, PT ;  /* 0x000000f60b00720c */ /* 0x080fe40003f66270 */
[----:B------:R-:W-:Y:S01]  /*181b0*/  ISETP.GE.AND P5, PT, R29, R246, PT ;  /* 0x000000f61d00720c */ /* 0x000fe20003fa6270 */
[----:B------:R-:W2:Y:S01]  /*181c0*/  MUFU.TANH R194, R83 ;  /* 0x0000005300c27308 */ /* 0x000ea20000002400 */
[----:B------:R-:W-:Y:S02]  /*181d0*/  ISETP.GE.AND P1, PT, R15, R248, PT ;  /* 0x000000f80f00720c */ /* 0x000fe40003f26270 */
[----:B----4-:R-:W-:Y:S02]  /*181e0*/  FSEL R200, R200, -INF , !P6 ;  /* 0xff800000c8c87808 */ /* 0x010fe40007000000 */
[----:B------:R-:W-:-:S03]  /*181f0*/  ISETP.GT.AND P6, PT, R247, R230, PT ;  /* 0x000000e6f700720c */ /* 0x000fc60003fc4270 */
[----:B------:R-:W4:Y:S01]  /*18200*/  MUFU.TANH R198, R44 ;  /* 0x0000002c00c67308 */ /* 0x000f220000002400 */
[----:B------:R-:W-:Y:S02]  /*18210*/  FSEL R187, R187, -INF , !P0 ;  /* 0xff800000bbbb7808 */ /* 0x000fe40004000000 */
[-C--:B------:R-:W-:Y:S02]  /*18220*/  ISETP.GE.OR P3, PT, R11, R244.reuse, !P3 ;  /* 0x000000f40b00720c */ /* 0x080fe40005f66670 */
[----:B------:R-:W-:-:S03]  /*18230*/  ISETP.GE.OR P5, PT, R29, R244, !P5 ;  /* 0x000000f41d00720c */ /* 0x000fc60006fa6670 */
[----:B------:R-:W-:Y:S01]  /*18240*/  MUFU.TANH R197, R45 ;  /* 0x0000002d00c57308 */ /* 0x000fe20000002400 */
[C---:B------:R-:W-:Y:S02]  /*18250*/  ISETP.GE.AND P0, PT, R15.reuse, R246, PT ;  /* 0x000000f60f00720c */ /* 0x040fe40003f06270 */
[----:B------:R-:W-:Y:S02]  /*18260*/  ISETP.GE.OR P1, PT, R15, R238, !P1 ;  /* 0x000000ee0f00720c */ /* 0x000fe40004f26670 */
[----:B------:R-:W-:-:S03]  /*18270*/  IADD3 R11, R35, 0x38, RZ ;  /* 0x00000038230b7810 */ /* 0x000fc60007ffe0ff */
[----:B------:R-:W5:Y:S01]  /*18280*/  MUFU.TANH R186, R46 ;  /* 0x0000002e00ba7308 */ /* 0x000f620000002400 */
[----:B------:R-:W-:-:S07]  /*18290*/  IADD3 R35, R35, 0x39, RZ ;  /* 0x0000003923237810 */ /* 0x000fce0007ffe0ff */
[----:B------:R-:W2:Y:S01]  /*182a0*/  MUFU.TANH R184, R47 ;  /* 0x0000002f00b87308 */ /* 0x000ea20000002400 */
[----:B------:R-:W-:Y:S02]  /*182b0*/  ISETP.GE.OR P0, PT, R15, R244, !P0 ;  /* 0x000000f40f00720c */ /* 0x000fe40004706670 */
[----:B-1----:R-:W-:Y:S02]  /*182c0*/  FSEL R193, R193, -INF , !P5 ;  /* 0xff800000c1c17808 */ /* 0x002fe40006800000 */
[----:B------:R-:W-:Y:S02]  /*182d0*/  FSEL R189, R189, -INF , !P2 ;  /* 0xff800000bdbd7808 */ /* 0x000fe40005000000 */
[----:B---3--:R-:W-:Y:S02]  /*182e0*/  FSEL R190, R190, -INF , !P4 ;  /* 0xff800000bebe7808 */ /* 0x008fe40006000000 */
[----:B------:R-:W-:Y:S02]  /*182f0*/  FSEL R201, R80, -INF , !P1 ;  /* 0xff80000050c97808 */ /* 0x000fe40004800000 */
[----:B------:R-:W-:-:S02]  /*18300*/  ISETP.GE.AND P5, PT, R11, R248, PT ;  /* 0x000000f80b00720c */ /* 0x000fc40003fa6270 */
[----:B------:R-:W-:Y:S02]  /*18310*/  ISETP.GE.AND P2, PT, R11, R246, PT ;  /* 0x000000f60b00720c */ /* 0x000fe40003f46270 */
[C---:B------:R-:W-:Y:S02]  /*18320*/  ISETP.GE.AND P4, PT, R35.reuse, R248, PT ;  /* 0x000000f82300720c */ /* 0x040fe40003f86270 */
[----:B------:R-:W-:Y:S02]  /*18330*/  ISETP.GE.AND P1, PT, R35, R246, PT ;  /* 0x000000f62300720c */ /* 0x000fe40003f26270 */
[----:B------:R-:W-:Y:S01]  /*18340*/  FSEL R196, R196, -INF , !P0 ;  /* 0xff800000c4c47808 */ /* 0x000fe20004000000 */
[----:B------:R-:W-:Y:S01]  /*18350*/  BSSY B1, `(.L_x_7995) ;  /* 0x000007f000017945 */ /* 0x000fe20003800000 */
[C---:B------:R-:W-:Y:S02]  /*18360*/  ISETP.GE.OR P5, PT, R11.reuse, R238, !P5 ;  /* 0x000000ee0b00720c */ /* 0x040fe40006fa6670 */
[----:B------:R-:W-:-:S02]  /*18370*/  ISETP.GE.OR P2, PT, R11, R244, !P2 ;  /* 0x000000f40b00720c */ /* 0x000fc40005746670 */
[C---:B------:R-:W-:Y:S02]  /*18380*/  ISETP.GE.OR P4, PT, R35.reuse, R238, !P4 ;  /* 0x000000ee2300720c */ /* 0x040fe40006786670 */
[----:B------:R-:W-:Y:S02]  /*18390*/  ISETP.GE.OR P1, PT, R35, R244, !P1 ;  /* 0x000000f42300720c */ /* 0x000fe40004f26670 */
[----:B------:R-:W-:Y:S02]  /*183a0*/  ISETP.NE.U32.AND P0, PT, R240, RZ, PT ;  /* 0x000000fff000720c */ /* 0x000fe40003f05070 */
[----:B------:R-:W-:Y:S02]  /*183b0*/  LOP3.LUT R4, R57, R63, RZ, 0xfc, !PT ;  /* 0x0000003f39047212 */ /* 0x000fe400078efcff */
[----:B------:R-:W-:Y:S02]  /*183c0*/  ISETP.NE.AND.EX P0, PT, R241, RZ, PT, P0 ;  /* 0x000000fff100720c */ /* 0x000fe40003f05300 */
        /* <DEDUP_REMOVED lines=14> */
[----:B------:R-:W-:Y:S02]  /*184b0*/  IADD3 R167, R226, 0x7800, RZ ;  /* 0x00007800e2a77810 */ /* 0x000fe40007ffe0ff */
[----:B--2---:R-:W-:Y:S02]  /*184c0*/  FSEL R194, R194, -INF , !P3 ;  /* 0xff800000c2c27808 */ /* 0x004fe40005800000 */
[----:B----4-:R-:W-:Y:S02]  /*184d0*/  FSEL R198, R198, -INF , !P5 ;  /* 0xff800000c6c67808 */ /* 0x010fe40006800000 */
[----:B-----5:R-:W-:Y:S02]  /*184e0*/  FSEL R186, R186, -INF , !P2 ;  /* 0xff800000baba7808 */ /* 0x020fe40005000000 */
[----:B------:R-:W-:-:S02]  /*184f0*/  FSEL R197, R197, -INF , !P4 ;  /* 0xff800000c5c57808 */ /* 0x000fc40006000000 */
[----:B------:R-:W-:Y:S01]  /*18500*/  FSEL R184, R184, -INF , !P1 ;  /* 0xff800000b8b87808 */ /* 0x000fe20004800000 */
[----:B------:R-:W-:Y:S06]  /*18510*/  BAR.SYNC.DEFER_BLOCKING 0x0 ;  /* 0x0000000000007b1d */ /* 0x000fec0000010000 */
[----:B------:R-:W-:Y:S05]  /*18520*/  @!P6 BRA `(.L_x_7996) ;  /* 0x000006100000e947 */ /* 0x000fea0003800000 */
[----:B------:R-:W-:Y:S01]  /*18530*/  BSSY B0, `(.L_x_7997) ;  /* 0x0000041000007945 */ /* 0x000fe20003800000 */
        /* <DEDUP_REMOVED lines=61> */
.L_x_7998:
[----:B------:R-:W2:Y:S02]  /*18910*/  LD.E R11, [R18.64+0x38] ;  /* 0x00003806120b7980 */ /* 0x000ea4000c101900 */
[----:B--2---:R-:W-:-:S04]  /*18920*/  LEA R11, -R11, RZ, 0x6 ;  /* 0x000000ff0b0b7211 */ /* 0x004fc800078e31ff */
[----:B------:R-:W-:Y:S02]  /*18930*/  SHF.R.S32.HI R16, RZ, 0x1f, R11 ;  /* 0x0000001fff107819 */ /* 0x000fe4000001140b */
.L_x_7999:
[----:B------:R-:W-:Y:S05]  /*18940*/  BSYNC B0 ;  /* 0x0000000000007941 */ /* 0x000fea0003800000 */
.L_x_7997:
        /* <DEDUP_REMOVED lines=31> */
.L_x_7996:
[----:B------:R-:W-:Y:S05]  /*18b40*/  BSYNC B1 ;  /* 0x0000000000017941 */ /* 0x000fea0003800000 */
.L_x_7995:
[----:B------:R-:W2:Y:S01]  /*18b50*/  LD.E R188, [R18.64+0xdc] ;  /* 0x0000dc0612bc7980 */ /* 0x000ea2000c101900 */
        /* <DEDUP_REMOVED lines=44> */
[----:B------:R-:W3:Y:S03]  /*18e20*/  SHFL.BFLY PT, R11, R16, 0x2, 0x1f ;  /* 0x0c401f00100b7f89 */ /* 0x000ee600000e0000 */
[----:B------:R-:W-:Y:S01]  /*18e30*/  FMNMX.FTZ R15, R194, R15, !PT ;  /* 0x0000000fc20f7209 */ /* 0x000fe20007810000 */
[----:B------:R-:W-:Y:S03]  /*18e40*/  LDSM.16.MT88.4 R112, [R221+0x16000] ;  /* 0x01600000dd70783b */ /* 0x000fe60000004200 */
[----:B------:R-:W-:Y:S01]  /*18e50*/  FMNMX.FTZ R15, R186, R15, !PT ;  /* 0x0000000fba0f7209 */ /* 0x000fe20007810000 */
[----:B------:R-:W-:Y:S03]  /*18e60*/  LDSM.16.MT88.4 R120, [R220+0x16000] ;  /* 0x01600000dc78783b */ /* 0x000fe60000004200 */
[----:B------:R-:W-:Y:S01]  /*18e70*/  FMNMX.FTZ R15, R184, R15, !PT ;  /* 0x0000000fb80f7209 */ /* 0x000fe20007810000 */
[----:B-1----:R-:W-:Y:S04]  /*18e80*/  LDSM.16.MT88.4 R24, [R221+0x10800] ;  /* 0x01080000dd18783b */ /* 0x002fe80000004200 */
[----:B------:R-:W1:Y:S01]  /*18e90*/  SHFL.BFLY PT, R10, R15, 0x2, 0x1f ;  /* 0x0c401f000f0a7f89 */ /* 0x000e6200000e0000 */
[----:B---3--:R-:W-:-:S05]  /*18ea0*/  FMNMX.FTZ R11, R16, R11, !PT ;  /* 0x0000000b100b7209 */ /* 0x008fca0007810000 */
[----:B------:R-:W3:Y:S01]  /*18eb0*/  SHFL.BFLY PT, R164, R11, 0x1, 0x1f ;  /* 0x0c201f000ba47f89 */ /* 0x000ee200000e0000 */
[----:B-1----:R-:W-:-:S05]  /*18ec0*/  FMNMX.FTZ R10, R15, R10, !PT ;  /* 0x0000000a0f0a7209 */ /* 0x002fca0007810000 */
[----:B------:R-:W1:Y:S01]  /*18ed0*/  SHFL.BFLY PT, R3, R10, 0x1, 0x1f ;  /* 0x0c201f000a037f89 */ /* 0x000e6200000e0000 */
[----:B---3--:R-:W-:-:S04]  /*18ee0*/  FMNMX.FTZ R164, R11, R164, !PT ;  /* 0x000000a40ba47209 */ /* 0x008fc80007810000 */
[----:B------:R-:W-:Y:S02]  /*18ef0*/  FSETP.NEU.FTZ.AND P1, PT, R164, -INF , PT ;  /* 0xff800000a400780b */ /* 0x000fe40003f3d000 */
[----:B-1----:R-:W-:Y:S01]  /*18f00*/  FMNMX.FTZ R3, R10, R3, !PT ;  /* 0x000000030a037209 */ /* 0x002fe20007810000 */
        /* <DEDUP_REMOVED lines=10> */
[-CC-:B------:R-:W-:Y:S01]  /*18fb0*/  FFMA.FTZ R178, R20, R188.reuse, -R191.reuse ;  /* 0x000000bc14b27223 */ /* 0x180fe200000108bf */
[----:B------:R-:W-:Y:S01]  /*18fc0*/  LDSM.16.MT88.4 R28, [R223+0x10800] ;  /* 0x01080000df1c783b */ /* 0x000fe20000004200 */
[----:B------:R-:W-:-:S02]  /*18fd0*/  FFMA.FTZ R185, R17, R188, -R191 ;  /* 0x000000bc11b97223 */ /* 0x000fc400000108bf */
[-CC-:B------:R-:W-:Y:S01]  /*18fe0*/  FFMA.FTZ R183, R14, R188.reuse, -R191.reuse ;  /* 0x000000bc0eb77223 */ /* 0x180fe200000108bf */
[----:B------:R-:W-:Y:S01]  /*18ff0*/  LDSM.16.MT88.4 R20, [R220+0x10800] ;  /* 0x01080000dc14783b */ /* 0x000fe20000004200 */
[-C--:B------:R-:W-:Y:S01]  /*19000*/  FFMA.FTZ R174, R13, R188.reuse, -R191 ;  /* 0x000000bc0dae7223 */ /* 0x080fe200000108bf */
[----:B------:R-:W1:Y:S01]  /*19010*/  MUFU.EX2 R176, R176 ;  /* 0x000000b000b07308 */ /* 0x000e620000000800 */
[-CC-:B------:R-:W-:Y:S02]  /*19020*/  FFMA.FTZ R177, R5, R188.reuse, -R199.reuse ;  /* 0x000000bc05b17223 */ /* 0x180fe400000108c7 */
[-CC-:B------:R-:W-:Y:S02]  /*19030*/  FFMA.FTZ R166, R7, R188.reuse, -R199.reuse ;  /* 0x000000bc07a67223 */ /* 0x180fe400000108c7 */
[-C--:B------:R-:W-:Y:S02]  /*19040*/  FFMA.FTZ R17, R6, R188.reuse, -R199 ;  /* 0x000000bc06117223 */ /* 0x080fe400000108c7 */
[----:B------:R-:W2:Y:S01]  /*19050*/  LDSM.16.MT88.4 R4, [R219+0x16000] ;  /* 0x01600000db04783b */ /* 0x000ea20000004200 */
[----:B------:R-:W-:Y:S01]  /*19060*/  MUFU.EX2 R179, R179 ;  /* 0x000000b300b37308 */ /* 0x000fe20000000800 */
[----:B------:R-:W-:-:S02]  /*19070*/  FFMA.FTZ R175, R9, R188, -R191 ;  /* 0x000000bc09af7223 */ /* 0x000fc400000108bf */
[-C--:B------:R-:W-:Y:S02]  /*19080*/  FFMA.FTZ R16, R8, R188.reuse, -R191 ;  /* 0x000000bc08107223 */ /* 0x080fe400000108bf */
[----:B------:R-:W3:Y:S01]  /*19090*/  LDSM.16.MT88.4 R8, [R223+0x12800] ;  /* 0x01280000df08783b */ /* 0x000ee20000004200 */
[-C--:B------:R-:W-:Y:S02]  /*190a0*/  FFMA.FTZ R2, R12, R188.reuse, -R199 ;  /* 0x000000bc0c027223 */ /* 0x080fe400000108c7 */
[----:B------:R-:W4:Y:S01]  /*190b0*/  MUFU.EX2 R172, R172 ;  /* 0x000000ac00ac7308 */ /* 0x000f220000000800 */
[----:B-1----:R-:W-:Y:S01]  /*190c0*/  F2FP.PACK_AB R128, R176, R181 ;  /* 0x000000b5b080723e */ /* 0x002fe200000000ff */
[-CC-:B------:R-:W-:Y:S01]  /*190d0*/  FFMA.FTZ R173, R33, R188.reuse, -R191.reuse ;  /* 0x000000bc21ad7223 */ /* 0x180fe200000108bf */
[----:B------:R-:W1:Y:S01]  /*190e0*/  LDSM.16.MT88.4 R12, [R219+0x10800] ;  /* 0x01080000db0c783b */ /* 0x000e620000004200 */
[-C--:B------:R-:W-:Y:S02]  /*190f0*/  FFMA.FTZ R0, R32, R188.reuse, -R191 ;  /* 0x000000bc20007223 */ /* 0x080fe400000108bf */
[-CC-:B------:R-:W-:Y:S01]  /*19100*/  FFMA.FTZ R180, R180, R188.reuse, -R199.reuse ;  /* 0x000000bcb4b47223 */ /* 0x180fe200000108c7 */
[----:B------:R-:W-:Y:S01]  /*19110*/  LDSM.16.MT88.4 R32, [R221+0x12800] ;  /* 0x01280000dd20783b */ /* 0x000fe20000004200 */
[----:B------:R-:W-:Y:S01]  /*19120*/  MUFU.EX2 R178, R178 ;  /* 0x000000b200b27308 */ /* 0x000fe20000000800 */
[----:B------:R-:W-:-:S02]  /*19130*/  FFMA.FTZ R187, R187, R188, -R199 ;  /* 0x000000bcbbbb7223 */ /* 0x000fc400000108c7 */
[-CC-:B------:R-:W-:Y:S02]  /*19140*/  FFMA.FTZ R182, R182, R188.reuse, -R199.reuse ;  /* 0x000000bcb6b67223 */ /* 0x180fe400000108c7 */
[-C--:B------:R-:W-:Y:S02]  /*19150*/  FFMA.FTZ R189, R189, R188.reuse, -R199 ;  /* 0x000000bcbdbd7223 */ /* 0x080fe400000108c7 */
[-CC-:B------:R-:W-:Y:S01]  /*19160*/  FFMA.FTZ R192, R192, R188.reuse, -R191.reuse ;  /* 0x000000bcc0c07223 */ /* 0x180fe200000108bf */
[----:B------:R-:W5:Y:S01]  /*19170*/  MUFU.EX2 R185, R185 ;  /* 0x000000b900b97308 */ /* 0x000f620000000800 */
[----:B----4-:R-:W-:Y:S01]  /*19180*/  F2FP.PACK_AB R130, R172, R179 ;  /* 0x000000b3ac82723e */ /* 0x010fe200000000ff */
[-CC-:B------:R-:W-:Y:S02]  /*19190*/  FFMA.FTZ R195, R195, R188.reuse, -R191.reuse ;  /* 0x000000bcc3c37223 */ /* 0x180fe400000108bf */
[-CC-:B------:R-:W-:Y:S02]  /*191a0*/  FFMA.FTZ R193, R193, R188.reuse, -R191.reuse ;  /* 0x000000bcc1c17223 */ /* 0x180fe400000108bf */
[----:B------:R-:W-:-:S02]  /*191b0*/  FFMA.FTZ R190, R190, R188, -R191 ;  /* 0x000000bcbebe7223 */ /* 0x000fc400000108bf */
[----:B------:R-:W-:Y:S01]  /*191c0*/  MUFU.EX2 R183, R183 ;  /* 0x000000b700b77308 */ /* 0x000fe20000000800 */
[-C--:B------:R-:W-:Y:S02]  /*191d0*/  FFMA.FTZ R251, R197, R188.reuse, -R199 ;  /* 0x000000bcc5fb7223 */ /* 0x080fe400000108c7 */
[-CC-:B------:R-:W-:Y:S02]  /*191e0*/  FFMA.FTZ R194, R194, R188.reuse, -R191.reuse ;  /* 0x000000bcc2c27223 */ /* 0x180fe400000108bf */
[-CC-:B------:R-:W-:Y:S02]  /*191f0*/  FFMA.FTZ R186, R186, R188.reuse, -R191.reuse ;  /* 0x000000bcbaba7223 */ /* 0x180fe400000108bf */
[----:B------:R-:W-:Y:S01]  /*19200*/  FFMA.FTZ R249, R184, R188, -R191 ;  /* 0x000000bcb8f97223 */ /* 0x000fe200000108bf */
[----:B------:R-:W4:Y:S01]  /*19210*/  MUFU.EX2 R174, R174 ;  /* 0x000000ae00ae7308 */ /* 0x000f220000000800 */
[----:B-----5:R-:W-:Y:S01]  /*19220*/  F2FP.PACK_AB R129, R185, R178 ;  /* 0x000000b2b981723e */ /* 0x020fe200000000ff */
[----:B------:R-:W-:-:S02]  /*19230*/  FADD.FTZ R176, R181, R176 ;  /* 0x000000b0b5b07221 */ /* 0x000fc40000010000 */
[----:B------:R-:W-:Y:S02]  /*19240*/  FADD.FTZ R178, R178, R185 ;  /* 0x000000b9b2b27221 */ /* 0x000fe40000010000 */
[----:B------:R-:W-:Y:S02]  /*19250*/  FADD.FTZ R179, R179, R176 ;  /* 0x000000b0b3b37221 */ /* 0x000fe40000010000 */
[----:B------:R-:W-:Y:S02]  /*19260*/  MUFU.EX2 R177, R177 ;  /* 0x000000b100b17308 */ /* 0x000fe40000000800 */
[----:B------:R-:W-:Y:S01]  /*19270*/  FADD.FTZ R172, R172, R179 ;  /* 0x000000b3acac7221 */ /* 0x000fe20000010000 */
[----:B----4-:R-:W-:-:S05]  /*19280*/  F2FP.PACK_AB R131, R174, R183 ;  /* 0x000000b7ae83723e */ /* 0x010fca00000000ff */
        /* <DEDUP_REMOVED lines=304> */
.L_x_8002:
[----:B------:R-:W-:Y:S02]  /*1a590*/  ULDC.64 UR4, c[0x0][0x118] ;  /* 0x0000460000047ab9 */ /* 0x000fe40000000a00 */
[----:B------:R-:W2:Y:S02]  /*1a5a0*/  LD.E R4, [R18.64+0x40] ;  /* 0x0000400412047980 */ /* 0x000ea4000c101900 */
[----:B--2---:R-:W-:-:S04]  /*1a5b0*/  LEA R4, -R4, RZ, 0x6 ;  /* 0x000000ff04047211 */ /* 0x004fc800078e31ff */
[----:B------:R-:W-:Y:S02]  /*1a5c0*/  SHF.R.S32.HI R5, RZ, 0x1f, R4 ;  /* 0x0000001fff057819 */ /* 0x000fe40000011404 */
.L_x_8003:
[----:B------:R-:W-:Y:S05]  /*1a5d0*/  BSYNC B0 ;  /* 0x0000000000007941 */ /* 0x000fea0003800000 */
.L_x_8001:
[----:B------:R-:W-:Y:S01]  /*1a5e0*/  IMAD.SHL.U32 R0, R170, 0x20, RZ ;  /* 0x00000020aa007824 */ /* 0x000fe200078e00ff */
[----:B------:R-:W-:Y:S01]  /*1a5f0*/  LEA R242, P2, R4, R242, 0x1 ;  /* 0x000000f204f27211 */ /* 0x000fe200078408ff */
[----:B------:R-:W-:Y:S01]  /*1a600*/  ULDC.64 UR4, c[0x0][0x118] ;  /* 0x0000460000047ab9 */ /* 0x000fe20000000a00 */
[----:B------:R-:W-:Y:S01]  /*1a610*/  SHF.L.U64.HI R2, R170, 0x5, R171 ;  /* 0x00000005aa027819 */ /* 0x000fe200000102ab */
[----:B------:R-:W-:Y:S01]  /*1a620*/  STL.64 [R1+0x10], R38 ;  /* 0x0000102601007387 */ /* 0x000fe20000100a00 */
[----:B------:R-:W-:Y:S02]  /*1a630*/  IADD3 R6, P1, R0, R242, RZ ;  /* 0x000000f200067210 */ /* 0x000fe40007f3e0ff */
[----:B------:R-:W-:Y:S01]  /*1a640*/  LEA.HI.X R243, R4, R243, R5, 0x1, P2 ;  /* 0x000000f304f37211 */ /* 0x000fe200010f0c05 */
[----:B------:R-:W-:Y:S01]  /*1a650*/  STL.64 [R1+0x8], R36 ;  /* 0x0000082401007387 */ /* 0x000fe20000100a00 */
        /* <DEDUP_REMOVED lines=26> */
[----:B------:R-:W4:Y:S04]  /*1a800*/  LDSM.16.M88.4 R184, [R228+0x8800] ;  /* 0x00880000e4b8783b */ /* 0x000f280000000200 */
[----:B------:R-:W1:Y:S04]  /*1a810*/  LDSM.16.M88.4 R176, [R228+0x9000] ;  /* 0x00900000e4b0783b */ /* 0x000e680000000200 */
[----:B------:R-:W1:Y:S04]  /*1a820*/  LDSM.16.M88.4 R24, [R228+0x9800] ;  /* 0x00980000e418783b */ /* 0x000e680000000200 */
[----:B------:R-:W-:Y:S04]  /*1a830*/  LDSM.16.M88.4 R12, [R227] ;  /* 0x00000000e30c783b */ /* 0x000fe80000000200 */
[----:B------:R-:W1:Y:S04]  /*1a840*/  LDSM.16.M88.4 R8, [R226] ;  /* 0x00000000e208783b */ /* 0x000e680000000200 */
[----:B------:R-:W1:Y:S04]  /*1a850*/  LDSM.16.M88.4 R196, [R218] ;  /* 0x00000000dac4783b */ /* 0x000e680000000200 */
[----:B------:R-:W1:Y:S04]  /*1a860*/  LDSM.16.M88.4 R192, [R217] ;  /* 0x00000000d9c0783b */ /* 0x000e680000000200 */
[----:B------:R-:W1:Y:S04]  /*1a870*/  LDSM.16.M88.4 R28, [R216] ;  /* 0x00000000d81c783b */ /* 0x000e680000000200 */
[----:B------:R-:W-:Y:S01]  /*1a880*/  LDSM.16.M88.4 R200, [R222+0xa800] ;  /* 0x00a80000dec8783b */ /* 0x000fe20000000200 */
[C---:B--2---:R-:W-:Y:S03]  /*1a890*/  HMMA.16816.F32 R4, R32.reuse, R20, RZ ;  /* 0x000000142004723c */ /* 0x044fe600000018ff */
[----:B------:R-:W2:Y:S04]  /*1a8a0*/  LD.E R0, [R18.64+0x18c] ;  /* 0x00018c0412007980 */ /* 0x000ea8000c101900 */
[----:B------:R-:W-:Y:S01]  /*1a8b0*/  LDSM.16.M88.4 R36, [R227+0x6000] ;  /* 0x00600000e324783b */ /* 0x000fe20000000200 */
[C---:B----4-:R-:W-:Y:S03]  /*1a8c0*/  HMMA.16816.F32 R188, R32.reuse, R184, RZ ;  /* 0x000000b820bc723c */ /* 0x050fe600000018ff */
[----:B------:R-:W0:Y:S05]  /*1a8d0*/  LDGDEPBAR ;  /* 0x00000000000079af */ /* 0x000e2a0000000000 */
[C---:B------:R-:W-:Y:S08]  /*1a8e0*/  HMMA.16816.F32 R20, R32.reuse, R22, RZ ;  /* 0x000000162014723c */ /* 0x040ff000000018ff */
[C---:B------:R-:W-:Y:S08]  /*1a8f0*/  HMMA.16816.F32 R184, R32.reuse, R186, RZ ;  /* 0x000000ba20b8723c */ /* 0x040ff000000018ff */
[C---:B-1----:R-:W-:Y:S08]  /*1a900*/  HMMA.16816.F32 R180, R32.reuse, R176, RZ ;  /* 0x000000b020b4723c */ /* 0x042ff000000018ff */
[C---:B------:R-:W-:Y:S08]  /*1a910*/  HMMA.16816.F32 R176, R32.reuse, R178, RZ ;  /* 0x000000b220b0723c */ /* 0x040ff000000018ff */
[C---:B------:R-:W-:Y:S08]  /*1a920*/  HMMA.16816.F32 R172, R32.reuse, R24, RZ ;  /* 0x0000001820ac723c */ /* 0x040ff000000018ff */
[----:B------:R-:W-:Y:S01]  /*1a930*/  HMMA.16816.F32 R32, R32, R26, RZ ;  /* 0x0000001a2020723c */ /* 0x000fe200000018ff */
[----:B------:R-:W-:Y:S07]  /*1a940*/  LDSM.16.M88.4 R24, [R225] ;  /* 0x00000000e118783b */ /* 0x000fee0000000200 */
[C---:B------:R-:W-:Y:S08]  /*1a950*/  HMMA.16816.F32 R4, R12.reuse, R8, R4 ;  /* 0x000000080c04723c */ /* 0x040ff00000001804 */
[C---:B------:R-:W-:Y:S01]  /*1a960*/  HMMA.16816.F32 R20, R12.reuse, R10, R20 ;  /* 0x0000000a0c14723c */ /* 0x040fe20000001814 */
[----:B------:R-:W1:Y:S07]  /*1a970*/  LDSM.16.M88.4 R8, [R222+0x8000] ;  /* 0x00800000de08783b */ /* 0x000e6e0000000200 */
[C---:B------:R-:W-:Y:S08]  /*1a980*/  HMMA.16816.F32 R188, R12.reuse, R196, R188 ;  /* 0x000000c40cbc723c */ /* 0x040ff000000018bc */
[C---:B------:R-:W-:Y:S01]  /*1a990*/  HMMA.16816.F32 R184, R12.reuse, R198, R184 ;  /* 0x000000c60cb8723c */ /* 0x040fe200000018b8 */
[----:B------:R-:W4:Y:S07]  /*1a9a0*/  LDSM.16.M88.4 R196, [R222+0x8800] ;  /* 0x00880000dec4783b */ /* 0x000f2e0000000200 */
[C---:B------:R-:W-:Y:S08]  /*1a9b0*/  HMMA.16816.F32 R180, R12.reuse, R192, R180 ;  /* 0x000000c00cb4723c */ /* 0x040ff000000018b4 */
[C---:B------:R-:W-:Y:S01]  /*1a9c0*/  HMMA.16816.F32 R176, R12.reuse, R194, R176 ;  /* 0x000000c20cb0723c */ /* 0x040fe200000018b0 */
[----:B------:R-:W3:Y:S07]  /*1a9d0*/  LDSM.16.M88.4 R192, [R222+0x9000] ;  /* 0x00900000dec0783b */ /* 0x000eee0000000200 */
[C---:B------:R-:W-:Y:S08]  /*1a9e0*/  HMMA.16816.F32 R172, R12.reuse, R28, R172 ;  /* 0x0000001c0cac723c */ /* 0x040ff000000018ac */
[----:B------:R-:W-:Y:S01]  /*1a9f0*/  HMMA.16816.F32 R32, R12, R30, R32 ;  /* 0x0000001e0c20723c */ /* 0x000fe20000001820 */
[----:B------:R-:W3:Y:S04]  /*1aa00*/  LDSM.16.M88.4 R28, [R222+0x9800] ;  /* 0x00980000de1c783b */ /* 0x000ee80000000200 */
[----:B------:R-:W-:Y:S03]  /*1aa10*/  LDSM.16.M88.4 R12, [R224] ;  /* 0x00000000e00c783b */ /* 0x000fe60000000200 */
[C---:B-1----:R-:W-:Y:S08]  /*1aa20*/  HMMA.16816.F32 R4, R24.reuse, R8, R4 ;  /* 0x000000081804723c */ /* 0x042ff00000001804 */
[C---:B------:R-:W-:Y:S01]  /*1aa30*/  HMMA.16816.F32 R20, R24.reuse, R10, R20 ;  /* 0x0000000a1814723c */ /* 0x040fe20000001814 */
[----:B------:R-:W1:Y:S07]  /*1aa40*/  LDSM.16.M88.4 R8, [R215] ;  /* 0x00000000d708783b */ /* 0x000e6e0000000200 */
        /* <DEDUP_REMOVED lines=25> */
[----:B------:R-:W1:Y:S07]  /*1abe0*/  LDSM.16.M88.4 R8, [R214] ;  /* 0x00000000d608783b */ /* 0x000e6e0000000200 */
[C---:B----4-:R-:W-:Y:S08]  /*1abf0*/  HMMA.16816.F32 R188, R24.reuse, R196, R188 ;  /* 0x000000c418bc723c */ /* 0x050ff000000018bc */
[C---:B------:R-:W-:Y:S01]  /*1ac00*/  HMMA.16816.F32 R184, R24.reuse, R198, R184 ;  /* 0x000000c618b8723c */ /* 0x040fe200000018b8 */
[----:B------:R-:W4:Y:S07]  /*1ac10*/  LDSM.16.M88.4 R196, [R213] ;  /* 0x00000000d5c4783b */ /* 0x000f2e0000000200 */
[C---:B---3--:R-:W-:Y:S08]  /*1ac20*/  HMMA.16816.F32 R180, R24.reuse, R192, R180 ;  /* 0x000000c018b4723c */ /* 0x048ff000000018b4 */
[C---:B------:R-:W-:Y:S01]  /*1ac30*/  HMMA.16816.F32 R176, R24.reuse, R194, R176 ;  /* 0x000000c218b0723c */ /* 0x040fe200000018b0 */
[----:B------:R-:W3:Y:S07]  /*1ac40*/  LDSM.16.M88.4 R192, [R212] ;  /* 0x00000000d4c0783b */ /* 0x000eee0000000200 */
[C---:B--2---:R-:W-:Y:S08]  /*1ac50*/  HMMA.16816.F32 R172, R24.reuse, R28, R172 ;  /* 0x0000001c18ac723c */ /* 0x044ff000000018ac */
[----:B------:R-:W-:Y:S01]  /*1ac60*/  HMMA.16816.F32 R32, R24, R30, R32 ;  /* 0x0000001e1820723c */ /* 0x000fe20000001820 */
[----:B------:R-:W2:Y:S04]  /*1ac70*/  LDSM.16.M88.4 R24, [R211] ;  /* 0x00000000d318783b */ /* 0x000ea80000000200 */
        /* <DEDUP_REMOVED lines=10> */
[C---:B--2---:R-:W-:Y:S08]  /*1ad20*/  HMMA.16816.F32 R172, R12.reuse, R24, R172 ;  /* 0x000000180cac723c */ /* 0x044ff000000018ac */
[----:B------:R-:W-:Y:S01]  /*1ad30*/  HMMA.16816.F32 R32, R12, R26, R32 ;  /* 0x0000001a0c20723c */ /* 0x000fe20000001820 */
[----:B------:R-:W-:Y:S04]  /*1ad40*/  LDSM.16.M88.4 R24, [R224+0x2000] ;  /* 0x00200000e018783b */ /* 0x000fe80000000200 */
[----:B------:R-:W2:Y:S03]  /*1ad50*/  LDSM.16.M88.4 R12, [R215+0x2000] ;  /* 0x00200000d70c783b */ /* 0x000ea60000000200 */
        /* <DEDUP_REMOVED lines=22> */
[C---:B---3--:R-:W-:Y:S08]  /*1aec0*/  HMMA.16816.F32 R172, R24.reuse, R28, R172 ;  /* 0x0000001c18ac723c */ /* 0x048ff000000018ac */
[----:B------:R-:W-:Y:S01]  /*1aed0*/  HMMA.16816.F32 R32, R24, R30, R32 ;  /* 0x0000001e1820723c */ /* 0x000fe20000001820 */
[----:B------:R-:W-:Y:S04]  /*1aee0*/  LDSM.16.M88.4 R28, [R227+0x4000] ;  /* 0x00400000e31c783b */ /* 0x000fe80000000200 */
[----:B------:R-:W3:Y:S03]  /*1aef0*/  LDSM.16.M88.4 R24, [R210] ;  /* 0x00000000d218783b */ /* 0x000ee60000000200 */
[C---:B--2---:R-:W-:Y:S08]  /*1af00*/  HMMA.16816.F32 R4, R192.reuse, R12, R4 ;  /* 0x0000000cc004723c */ /* 0x044ff00000001804 */
[C---:B------:R-:W-:Y:S01]  /*1af10*/  HMMA.16816.F32 R20, R192.reuse, R14, R20 ;  /* 0x0000000ec014723c */ /* 0x040fe20000001814 */
[----:B------:R-:W2:Y:S07]  /*1af20*/  LDSM.16.M88.4 R12, [R209] ;  /* 0x00000000d10c783b */ /* 0x000eae0000000200 */
[C---:B-1----:R-:W-:Y:S08]  /*1af30*/  HMMA.16816.F32 R188, R192.reuse, R8, R188 ;  /* 0x00000008c0bc723c */ /* 0x042ff000000018bc */
[C---:B------:R-:W-:Y:S01]  /*1af40*/  HMMA.16816.F32 R184, R192.reuse, R10, R184 ;  /* 0x0000000ac0b8723c */ /* 0x040fe200000018b8 */
[----:B------:R-:W1:Y:S07]  /*1af50*/  LDSM.16.M88.4 R8, [R208] ;  /* 0x00000000d008783b */ /* 0x000e6e0000000200 */
[C---:B----4-:R-:W-:Y:S08]  /*1af60*/  HMMA.16816.F32 R172, R192.reuse, R196, R172 ;  /* 0x000000c4c0ac723c */ /* 0x050ff000000018ac */
[C---:B------:R-:W-:Y:S01]  /*1af70*/  HMMA.16816.F32 R32, R192.reuse, R198, R32 ;  /* 0x000000c6c020723c */ /* 0x040fe20000001820 */
[----:B------:R-:W4:Y:S07]  /*1af80*/  LDSM.16.M88.4 R196, [R207] ;  /* 0x00000000cfc4783b */ /* 0x000f2e0000000200 */
[C---:B------:R-:W-:Y:S08]  /*1af90*/  HMMA.16816.F32 R180, R192.reuse, R200, R180 ;  /* 0x000000c8c0b4723c */ /* 0x040ff000000018b4 */
[----:B------:R-:W-:Y:S01]  /*1afa0*/  HMMA.16816.F32 R176, R192, R202, R176 ;  /* 0x000000cac0b0723c */ /* 0x000fe200000018b0 */
[----:B------:R-:W-:Y:S04]  /*1afb0*/  LDSM.16.M88.4 R192, [R222+0xd000] ;  /* 0x00d00000dec0783b */ /* 0x000fe80000000200 */
[----:B------:R-:W-:Y:S03]  /*1afc0*/  LDSM.16.M88.4 R200, [R222+0xe000] ;  /* 0x00e00000dec8783b */ /* 0x000fe60000000200 */
[C---:B---3--:R-:W-:Y:S08]  /*1afd0*/  HMMA.16816.F32 R4, R28.reuse, R24, R4 ;  /* 0x000000181c04723c */ /* 0x048ff00000001804 */
[C---:B------:R-:W-:Y:S01]  /*1afe0*/  HMMA.16816.F32 R20, R28.reuse, R26, R20 ;  /* 0x0000001a1c14723c */ /* 0x040fe20000001814 */
        /* <DEDUP_REMOVED lines=19> */
[----:B------:R-:W4:Y:S07]  /*1b120*/  LDSM.16.M88.4 R192, [R215+0x5000] ;  /* 0x00500000d7c0783b */ /* 0x000f2e0000000200 */
[C---:B---3--:R-:W-:Y:S08]  /*1b130*/  HMMA.16816.F32 R172, R12.reuse, R28, R172 ;  /* 0x0000001c0cac723c */ /* 0x048ff000000018ac */
[----:B------:R-:W-:Y:S01]  /*1b140*/  HMMA.16816.F32 R32, R12, R30, R32 ;  /* 0x0000001e0c20723c */ /* 0x000fe20000001820 */
[----:B------:R-:W3:Y:S04]  /*1b150*/  LDSM.16.M88.4 R28, [R215+0x5800] ;  /* 0x00580000d71c783b */ /* 0x000ee80000000200 */
[----:B------:R-:W-:Y:S03]  /*1b160*/  LDSM.16.M88.4 R12, [R229+0x6000] ;  /* 0x00600000e50c783b */ /* 0x000fe60000000200 */
[C---:B--2---:R-:W-:Y:S08]  /*1b170*/  HMMA.16816.F32 R188, R24.reuse, R196, R188 ;  /* 0x000000c418bc723c */ /* 0x044ff000000018bc */
[C---:B-1----:R-:W-:Y:S08]  /*1b180*/  HMMA.16816.F32 R4, R24.reuse, R8, R4 ;  /* 0x000000081804723c */ /* 0x042ff00000001804 */
[C---:B------:R-:W-:Y:S01]  /*1b190*/  HMMA.16816.F32 R20, R24.reuse, R10, R20 ;  /* 0x0000000a1814723c */ /* 0x040fe20000001814 */
[----:B------:R-:W1:Y:S07]  /*1b1a0*/  LDSM.16.M88.4 R8, [R228+0xe000] ;  /* 0x00e00000e408783b */ /* 0x000e6e0000000200 */
[C---:B------:R-:W-:Y:S01]  /*1b1b0*/  HMMA.16816.F32 R184, R24.reuse, R198, R184 ;  /* 0x000000c618b8723c */ /* 0x040fe200000018b8 */
[----:B------:R-:W-:Y:S01]  /*1b1c0*/  IMAD.MOV.U32 R17, RZ, RZ, R201 ;  /* 0x000000ffff117224 */ /* 0x000fe200078e00c9 */
[----:B------:R-:W-:Y:S06]  /*1b1d0*/  LDSM.16.M88.4 R196, [R204] ;  /* 0x00000000ccc4783b */ /* 0x000fec0000000200 */
[C---:B----4-:R-:W-:Y:S08]  /*1b1e0*/  HMMA.16816.F32 R180, R24.reuse, R192, R180 ;  /* 0x000000c018b4723c */ /* 0x050ff000000018b4 */
[C---:B------:R-:W-:Y:S01]  /*1b1f0*/  HMMA.16816.F32 R176, R24.reuse, R194, R176 ;  /* 0x000000c218b0723c */ /* 0x040fe200000018b0 */
[----:B------:R-:W-:Y:S07]  /*1b200*/  LDSM.16.M88.4 R192, [R228+0xe800] ;  /* 0x00e80000e4c0783b */ /* 0x000fee0000000200 */
[C---:B---3--:R-:W-:Y:S08]  /*1b210*/  HMMA.16816.F32 R172, R24.reuse, R28, R172 ;  /* 0x0000001c18ac723c */ /* 0x048ff000000018ac */
[----:B------:R-:W-:Y:S01]  /*1b220*/  HMMA.16816.F32 R32, R24, R30, R32 ;  /* 0x0000001e1820723c */ /* 0x000fe20000001820 */
[----:B------:R-:W2:Y:S01]  /*1b230*/  LDSM.16.M88.4 R24, [R228+0xf800] ;  /* 0x00f80000e418783b */ /* 0x000ea20000000200 */
[----:B------:R-:W-:-:S02]  /*1b240*/  IMAD.MOV.U32 R16, RZ, RZ, R202 ;  /* 0x000000ffff107224 */ /* 0x000fc400078e00ca */
[----:B------:R-:W-:Y:S01]  /*1b250*/  IMAD.MOV.U32 R2, RZ, RZ, R203 ;  /* 0x000000ffff027224 */ /* 0x000fe200078e00cb */
[----:B------:R-:W-:Y:S03]  /*1b260*/  LDSM.16.M88.4 R28, [R228+0xf000] ;  /* 0x00f00000e41c783b */ /* 0x000fe60000000200 */
[C---:B-1----:R-:W-:Y:S08]  /*1b270*/  HMMA.16816.F32 R4, R12.reuse, R8, R4 ;  /* 0x000000080c04723c */ /* 0x042ff00000001804 */
[C---:B------:R-:W-:Y:S01]  /*1b280*/  HMMA.16816.F32 R20, R12.reuse, R10, R20 ;  /* 0x0000000a0c14723c */ /* 0x040fe20000001814 */
[----:B------:R-:W1:Y:S07]  /*1b290*/  LDSM.16.M88.4 R8, [R206] ;  /* 0x00000000ce08783b */ /* 0x000e6e0000000200 */
[----:B--2---:R-:W-:Y:S07]  /*1b2a0*/  HMMA.16816.F32 R172, R12, R24, R172 ;  /* 0x000000180cac723c */ /* 0x004fee00000018ac */
[----:B------:R-:W-:-:S02]  /*1b2b0*/  IMAD.MOV.U32 R24, RZ, RZ, R200 ;  /* 0x000000ffff187224 */ /* 0x000fc400078e00c8 */
[----:B------:R-:W2:Y:S01]  /*1b2c0*/  LDSM.16.M88.4 R200, [R205] ;  /* 0x00000000cdc8783b */ /* 0x000ea20000000200 */
[C---:B------:R-:W-:Y:S08]  /*1b2d0*/  HMMA.16816.F32 R188, R12.reuse, R192, R188 ;  /* 0x000000c00cbc723c */ /* 0x040ff000000018bc */
[----:B------:R-:W-:Y:S01]  /*1b2e0*/  HMMA.16816.F32 R184, R12, R194, R184 ;  /* 0x000000c20cb8723c */ /* 0x000fe200000018b8 */
[----:B------:R-:W-:Y:S01]  /*1b2f0*/  IMAD.MOV.U32 R25, RZ, RZ, R17 ;  /* 0x000000ffff197224 */ /* 0x000fe200078e0011 */
[----:B------:R-:W-:Y:S01]  /*1b300*/  LDSM.16.M88.4 R192, [R167] ;  /* 0x00000000a7c0783b */ /* 0x000fe20000000200 */
[----:B------:R-:W-:-:S02]  /*1b310*/  IMAD.MOV.U32 R165, RZ, RZ, R38 ;  /* 0x000000ffffa57224 */ /* 0x000fc400078e0026 */
[----:B------:R-:W-:Y:S02]  /*1b320*/  IMAD.MOV.U32 R17, RZ, RZ, R39 ;  /* 0x000000ffff117224 */ /* 0x000fe400078e0027 */
[----:B------:R-:W-:Y:S01]  /*1b330*/  IMAD.MOV.U32 R166, RZ, RZ, R37 ;  /* 0x000000ffffa67224 */ /* 0x000fe200078e0025 */
[C---:B-1----:R-:W-:Y:S08]  /*1b340*/  HMMA.16816.F32 R4, R36.reuse, R8, R4 ;  /* 0x000000082404723c */ /* 0x042ff00000001804 */
[C---:B------:R-:W-:Y:S01]  /*1b350*/  HMMA.16816.F32 R20, R36.reuse, R10, R20 ;  /* 0x0000000a2414723c */ /* 0x040fe20000001814 */
[----:B------:R-:W-:Y:S07]  /*1b360*/  LDSM.16.M88.4 R8, [R215+0x6000] ;  /* 0x00600000d708783b */ /* 0x000fee0000000200 */
[C---:B--2---:R-:W-:Y:S07]  /*1b370*/  HMMA.16816.F32 R188, R36.reuse, R200, R188 ;  /* 0x000000c824bc723c */ /* 0x044fee00000018bc */
[----:B------:R-:W-:Y:S01]  /*1b380*/  IMAD.MOV.U32 R200, RZ, RZ, R36 ;  /* 0x000000ffffc87224 */ /* 0x000fe200078e0024 */
[----:B------:R-:W-:Y:S01]  /*1b390*/  HMMA.16816.F32 R184, R36, R202, R184 ;  /* 0x000000ca24b8723c */ /* 0x000fe200000018b8 */
[----:B------:R1:W5:Y:S04]  /*1b3a0*/  LDL.LU.64 R38, [R1+0x10] ;  /* 0x0000100001267983 */ /* 0x0003680000300a00 */
[----:B------:R1:W5:Y:S03]  /*1b3b0*/  LDL.LU.64 R36, [R1+0x8] ;  /* 0x0000080001247983 */ /* 0x0003660000300a00 */
[C---:B------:R-:W-:Y:S08]  /*1b3c0*/  HMMA.16816.F32 R180, R12.reuse, R28, R180 ;  /* 0x0000001c0cb4723c */ /* 0x040ff000000018b4 */
[C---:B------:R-:W-:Y:S01]  /*1b3d0*/  HMMA.16816.F32 R176, R12.reuse, R30, R176 ;  /* 0x0000001e0cb0723c */ /* 0x040fe200000018b0 */
[----:B------:R-:W2:Y:S07]  /*1b3e0*/  LDSM.16.M88.4 R28, [R225+0x6000] ;  /* 0x00600000e11c783b */ /* 0x000eae0000000200 */
[----:B------:R-:W-:Y:S01]  /*1b3f0*/  HMMA.16816.F32 R32, R12, R26, R32 ;  /* 0x0000001a0c20723c */ /* 0x000fe20000001820 */
[----:B------:R-:W3:Y:S01]  /*1b400*/  LDSM.16.M88.4 R12, [R224+0x6000] ;  /* 0x00600000e00c783b */ /* 0x000ee20000000200 */
[----:B------:R-:W-:-:S02]  /*1b410*/  IMAD.MOV.U32 R201, RZ, RZ, R166 ;  /* 0x000000ffffc97224 */ /* 0x000fc400078e00a6 */
[----:B------:R-:W-:Y:S02]  /*1b420*/  IMAD.MOV.U32 R202, RZ, RZ, R165 ;  /* 0x000000ffffca7224 */ /* 0x000fe400078e00a5 */
[----:B------:R-:W-:Y:S02]  /*1b430*/  IMAD.MOV.U32 R203, RZ, RZ, R17 ;  /* 0x000000ffffcb7224 */ /* 0x000fe400078e0011 */
[----:B--2---:R-:W-:Y:S01]  /*1b440*/  HMMA.16816.F32 R4, R28, R24, R4 ;  /* 0x000000181c04723c */ /* 0x004fe20000001804 */
[----:B------:R-:W2:Y:S07]  /*1b450*/  LDSM.16.M88.4 R24, [R222+0xe800] ;  /* 0x00e80000de18783b */ /* 0x000eae0000000200 */
[----:B------:R-:W-:Y:S07]  /*1b460*/  HMMA.16816.F32 R176, R200, R198, R176 ;  /* 0x000000c6c8b0723c */ /* 0x000fee00000018b0 */
[----:B------:R-:W-:-:S02]  /*1b470*/  IMAD.MOV.U32 R198, RZ, RZ, R16 ;  /* 0x000000ffffc67224 */ /* 0x000fc400078e0010 */
[----:B------:R-:W-:Y:S01]  /*1b480*/  IMAD.MOV.U32 R199, RZ, RZ, R2 ;  /* 0x000000ffffc77224 */ /* 0x000fe200078e0002 */
[----:B------:R-:W-:Y:S08]  /*1b490*/  HMMA.16816.F32 R180, R200, R196, R180 ;  /* 0x000000c4c8b4723c */ /* 0x000ff000000018b4 */
[----:B---3--:R-:W-:Y:S08]  /*1b4a0*/  HMMA.16816.F32 R4, R12, R8, R4 ;  /* 0x000000080c04723c */ /* 0x008ff00000001804 */
[C---:B------:R-:W-:Y:S01]  /*1b4b0*/  HMMA.16816.F32 R20, R28.reuse, R198, R20 ;  /* 0x000000c61c14723c */ /* 0x040fe20000001814 */
[----:B------:R-:W3:Y:S07]  /*1b4c0*/  LDSM.16.M88.4 R196, [R222+0xf000] ;  /* 0x00f00000dec4783b */ /* 0x000eee0000000200 */
[----:B--2---:R-:W-:Y:S08]  /*1b4d0*/  HMMA.16816.F32 R188, R28, R24, R188 ;  /* 0x000000181cbc723c */ /* 0x004ff000000018bc */
[----:B------:R-:W-:-:S02]  /*1b4e0*/  FMUL.FTZ R4, R4, R0 ;  /* 0x0000000004047220 */ /* 0x000fc40000410000 */
[-C--:B------:R-:W-:Y:S02]  /*1b4f0*/  FMUL.FTZ R2, R5, R0.reuse ;  /* 0x0000000005027220 */ /* 0x080fe40000410000 */
[----:B------:R2:W-:Y:S01]  /*1b500*/  MUFU.TANH R16, R4 ;  /* 0x0000000400107308 */ /* 0x0005e20000002400 */
[-C--:B------:R-:W-:Y:S02]  /*1b510*/  FMUL.FTZ R17, R6, R0.reuse ;  /* 0x0000000006117220 */ /* 0x080fe40000410000 */
[----:B------:R-:W-:Y:S01]  /*1b520*/  FMUL.FTZ R24, R7, R0 ;  /* 0x0000000007187220 */ /* 0x000fe20000410000 */
[----:B------:R-:W-:Y:S01]  /*1b530*/  HMMA.16816.F32 R184, R28, R26, R184 ;  /* 0x0000001a1cb8723c */ /* 0x000fe200000018b8 */
[----:B------:R-:W4:Y:S04]  /*1b540*/  S2R R27, SR_TID.X ;  /* 0x00000000001b7919 */ /* 0x000f280000002100 */
[----:B--2---:R-:W2:Y:S03]  /*1b550*/  LDSM.16.M88.4 R4, [R215+0x7000] ;  /* 0x00700000d704783b */ /* 0x004ea60000000200 */
[----:B------:R-:W-:Y:S08]  /*1b560*/  HMMA.16816.F32 R172, R200, R192, R172 ;  /* 0x000000c0c8ac723c */ /* 0x000ff000000018ac */
[----:B---3--:R-:W-:Y:S08]  /*1b570*/  HMMA.16816.F32 R180, R28, R196, R180 ;  /* 0x000000c41cb4723c */ /* 0x008ff000000018b4 */
[----:B------:R-:W-:Y:S01]  /*1b580*/  HMMA.16816.F32 R192, R200, R194, R32 ;  /* 0x000000c2c8c0723c */ /* 0x000fe20000001820 */
[----:B------:R-:W3:Y:S01]  /*1b590*/  LDSM.16.M88.4 R32, [R215+0x6800] ;  /* 0x00680000d720783b */ /* 0x000ee20000000200 */
[----:B----4-:R-:W-:-:S06]  /*1b5a0*/  IMAD.SHL.U32 R27, R27, 0x2, RZ ;  /* 0x000000021b1b7824 */ /* 0x010fcc00078e00ff */
[----:B------:R-:W-:Y:S01]  /*1b5b0*/  HMMA.16816.F32 R20, R12, R10, R20 ;  /* 0x0000000a0c14723c */ /* 0x000fe20000001814 */
[----:B------:R-:W4:Y:S01]  /*1b5c0*/  LDSM.16.M88.4 R8, [R222+0xf800] ;  /* 0x00f80000de08783b */ /* 0x000f220000000200 */
[----:B------:R-:W-:-:S06]  /*1b5d0*/  LOP3.LUT R166, R27, 0x6, RZ, 0xc0, !PT ;  /* 0x000000061ba67812 */ /* 0x000fcc00078ec0ff */
[----:B------:R-:W-:Y:S01]  /*1b5e0*/  HMMA.16816.F32 R176, R28, R198, R176 ;  /* 0x000000c61cb0723c */ /* 0x000fe200000018b0 */
[----:B------:R-:W-:-:S07]  /*1b5f0*/  IMAD R27, R247, 0x40, R166 ;  /* 0x00000040f71b7824 */ /* 0x000fce00078e02a6 */
[----:B--2---:R-:W-:Y:S07]  /*1b600*/  HMMA.16816.F32 R180, R12, R4, R180 ;  /* 0x000000040cb4723c */ /* 0x004fee00000018b4 */
[----:B------:R-:W-:-:S04]  /*1b610*/  IADD3 R5, R27, 0x1, RZ ;  /* 0x000000011b057810 */ /* 0x000fc80007ffe0ff */
[C---:B------:R-:W-:Y:S02]  /*1b620*/  ISETP.GE.AND P6, PT, R5.reuse, R248, PT ;  /* 0x000000f80500720c */ /* 0x040fe40003fc6270 */
[C---:B------:R-:W-:Y:S02]  /*1b630*/  ISETP.GE.AND P3, PT, R5.reuse, R246, PT ;  /* 0x000000f60500720c */ /* 0x040fe40003f66270 */
[C---:B------:R-:W-:Y:S01]  /*1b640*/  ISETP.GE.OR P6, PT, R5.reuse, R238, !P6 ;  /* 0x000000ee0500720c */ /* 0x040fe200077c6670 */
[C---:B------:R-:W-:Y:S01]  /*1b650*/  HMMA.16816.F32 R176, R12.reuse, R6, R176 ;  /* 0x000000060cb0723c */ /* 0x040fe200000018b0 */
[----:B------:R-:W-:Y:S02]  /*1b660*/  ISETP.GE.OR P3, PT, R5, R244, !P3 ;  /* 0x000000f40500720c */ /* 0x000fe40005f66670 */
[----:B------:R-:W2:Y:S05]  /*1b670*/  LDSM.16.M88.4 R4, [R215+0x7800] ;  /* 0x00780000d704783b */ /* 0x000eaa0000000200 */
[C---:B---3--:R-:W-:Y:S08]  /*1b680*/  HMMA.16816.F32 R188, R12.reuse, R32, R188 ;  /* 0x000000200cbc723c */ /* 0x048ff000000018bc */
[----:B------:R-:W-:Y:S08]  /*1b690*/  HMMA.16816.F32 R184, R12, R34, R184 ;  /* 0x000000220cb8723c */ /* 0x000ff000000018b8 */
[----:B----4-:R-:W-:Y:S01]  /*1b6a0*/  HMMA.16816.F32 R172, R28, R8, R172 ;  /* 0x000000081cac723c */ /* 0x010fe200000018ac */
[-C--:B------:R-:W-:Y:S01]  /*1b6b0*/  FMUL.FTZ R25, R20, R0.reuse ;  /* 0x0000000014197220 */ /* 0x080fe20000410000 */
[----:B------:R-:W3:Y:S01]  /*1b6c0*/  MUFU.TANH R17, R17 ;  /* 0x0000001100117308 */ /* 0x000ee20000002400 */
[----:B------:R-:W-:-:S02]  /*1b6d0*/  FMUL.FTZ R20, R21, R0 ;  /* 0x0000000015147220 */ /* 0x000fc40000410000 */
[----:B------:R-:W-:-:S03]  /*1b6e0*/  FMUL.FTZ R23, R23, R0 ;  /* 0x0000000017177220 */ /* 0x000fc60000410000 */
[----:B------:R-:W-:Y:S01]  /*1b6f0*/  HMMA.16816.F32 R192, R28, R10, R192 ;  /* 0x0000000a1cc0723c */ /* 0x000fe200000018c0 */
[-C--:B------:R-:W-:Y:S01]  /*1b700*/  FMUL.FTZ R21, R22, R0.reuse ;  /* 0x0000000016157220 */ /* 0x080fe20000410000 */
[----:B------:R-:W4:Y:S01]  /*1b710*/  MUFU.TANH R2, R2 ;  /* 0x0000000200027308 */ /* 0x000f220000002400 */
[----:B------:R-:W-:Y:S01]  /*1b720*/  FMUL.FTZ R32, R188, R0 ;  /* 0x00000000bc207220 */ /* 0x000fe20000410000 */
[----:B------:R-:W-:Y:S01]  /*1b730*/  ISETP.GE.AND P1, PT, R27, R246, PT ;  /* 0x000000f61b00720c */ /* 0x000fe20003f26270 */
[----:B------:R-:W-:Y:S01]  /*1b740*/  FMUL.FTZ R22, R189, R0 ;  /* 0x00000000bd167220 */ /* 0x000fe20000410000 */
[----:B------:R-:W-:Y:S01]  /*1b750*/  ISETP.GE.AND P4, PT, R27, R248, PT ;  /* 0x000000f81b00720c */ /* 0x000fe20003f86270 */
[----:B------:R-:W-:Y:S01]  /*1b760*/  FMUL.FTZ R26, R191, R0 ;  /* 0x00000000bf1a7220 */ /* 0x000fe20000410000 */
[----:B------:R-:W-:-:S04]  /*1b770*/  DEPBAR.LE SB0, 0x0 ;  /* 0x000080000000791a */ /* 0x000fc80000000000 */
[----:B------:R-:W1:Y:S01]  /*1b780*/  MUFU.TANH R25, R25 ;  /* 0x0000001900197308 */ /* 0x000e620000002400 */
[----:B------:R-:W-:Y:S01]  /*1b790*/  FMUL.FTZ R188, R187, R0 ;  /* 0x00000000bbbc7220 */ /* 0x000fe20000410000 */
[----:B------:R-:W-:-:S06]  /*1b7a0*/  IADD3 R187, R27, 0x8, RZ ;  /* 0x000000081bbb7810 */ /* 0x000fcc0007ffe0ff */
[----:B------:R-:W1:Y:S01]  /*1b7b0*/  MUFU.TANH R21, R21 ;  /* 0x0000001500157308 */ /* 0x000e620000002400 */
[----:B------:R-:W-:Y:S01]  /*1b7c0*/  FMUL.FTZ R35, R185, R0 ;  /* 0x00000000b9237220 */ /* 0x000fe20000410000 */
[----:B------:R-:W-:Y:S01]  /*1b7d0*/  ISETP.GE.OR P1, PT, R27, R244, !P1 ;  /* 0x000000f41b00720c */ /* 0x000fe20004f26670 */
[----:B--2---:R-:W-:Y:S01]  /*1b7e0*/  HMMA.16816.F32 R172, R12, R4, R172 ;  /* 0x000000040cac723c */ /* 0x004fe200000018ac */
[----:B------:R-:W-:-:S04]  /*1b7f0*/  ISETP.GE.AND P5, PT, R187, R248, PT ;  /* 0x000000f8bb00720c */ /* 0x000fc80003fa6270 */
[----:B------:R-:W2:Y:S01]  /*1b800*/  MUFU.TANH R23, R23 ;  /* 0x0000001700177308 */ /* 0x000ea20000002400 */
[----:B------:R-:W-:Y:S01]  /*1b810*/  ISETP.GE.AND P2, PT, R187, R246, PT ;  /* 0x000000f6bb00720c */ /* 0x000fe20003f46270 */
[----:B------:R-:W-:Y:S01]  /*1b820*/  FMUL.FTZ R33, R190, R0 ;  /* 0x00000000be217220 */ /* 0x000fe20000410000 */
[----:B------:R-:W-:-:S05]  /*1b830*/  IADD3 R185, R27, 0x9, RZ ;  /* 0x000000091bb97810 */ /* 0x000fca0007ffe0ff */
[----:B------:R-:W1:Y:S01]  /*1b840*/  MUFU.TANH R24, R24 ;  /* 0x0000001800187308 */ /* 0x000e620000002400 */
[----:B------:R-:W-:Y:S02]  /*1b850*/  ISETP.GE.OR P4, PT, R27, R238, !P4 ;  /* 0x000000ee1b00720c */ /* 0x000fe40006786670 */
[----:B---3--:R-:W-:-:S05]  /*1b860*/  FSEL R8, R17, -INF , !P1 ;  /* 0xff80000011087808 */ /* 0x008fca0004800000 */
[----:B------:R-:W3:Y:S01]  /*1b870*/  MUFU.TANH R20, R20 ;  /* 0x0000001400147308 */ /* 0x000ee20000002400 */
[C---:B------:R-:W-:Y:S02]  /*1b880*/  ISETP.GE.OR P5, PT, R187.reuse, R238, !P5 ;  /* 0x000000eebb00720c */ /* 0x040fe40006fa6670 */
[----:B------:R-:W-:-:S05]  /*1b890*/  ISETP.GE.OR P2, PT, R187, R244, !P2 ;  /* 0x000000f4bb00720c */ /* 0x000fca0005746670 */
[----:B------:R-:W1:Y:S01]  /*1b8a0*/  MUFU.TANH R32, R32 ;  /* 0x0000002000207308 */ /* 0x000e620000002400 */
[----:B------:R-:W-:Y:S01]  /*1b8b0*/  ISETP.GE.AND P1, PT, R185, R246, PT ;  /* 0x000000f6b900720c */ /* 0x000fe20003f26270 */
[----:B------:R-:W-:Y:S01]  /*1b8c0*/  FMUL.FTZ R180, R180, R0 ;  /* 0x00000000b4b47220 */ /* 0x000fe20000410000 */
[----:B------:R-:W-:-:S05]  /*1b8d0*/  IADD3 R17, R27, 0x10, RZ ;  /* 0x000000101b117810 */ /* 0x000fca0007ffe0ff */
[----:B------:R-:W2:Y:S01]  /*1b8e0*/  MUFU.TANH R22, R22 ;  /* 0x0000001600167308 */ /* 0x000ea20000002400 */
[----:B------:R-:W-:Y:S01]  /*1b8f0*/  IADD3 R29, R27, 0x11, RZ ;  /* 0x000000111b1d7810 */ /* 0x000fe20007ffe0ff */
[----:B------:R-:W-:-:S06]  /*1b900*/  FMUL.FTZ R182, R182, R0 ;  /* 0x00000000b6b67220 */ /* 0x000fcc0000410000 */
[----:B------:R-:W2:Y:S01]  /*1b910*/  MUFU.TANH R26, R26 ;  /* 0x0000001a001a7308 */ /* 0x000ea20000002400 */
[----:B------:R-:W-:Y:S02]  /*1b920*/  FSEL R9, R16, -INF , !P4 ;  /* 0xff80000010097808 */ /* 0x000fe40006000000 */
[----:B------:R-:W-:Y:S02]  /*1b930*/  ISETP.GE.AND P4, PT, R185, R248, PT ;  /* 0x000000f8b900720c */ /* 0x000fe40003f86270 */
[----:B----4-:R-:W-:Y:S02]  /*1b940*/  FSEL R11, R2, -INF , !P6 ;  /* 0xff800000020b7808 */ /* 0x010fe40007000000 */
[----:B-1----:R-:W-:Y:S01]  /*1b950*/  FSEL R16, R25, -INF , !P5 ;  /* 0xff80000019107808 */ /* 0x002fe20006800000 */
[----:B------:R-:W1:Y:S01]  /*1b960*/  MUFU.TANH R33, R33 ;  /* 0x0000002100217308 */ /* 0x000e620000002400 */
[----:B------:R-:W-:Y:S02]  /*1b970*/  FSEL R10, R21, -INF , !P2 ;  /* 0xff800000150a7808 */ /* 0x000fe40005000000 */
[----:B------:R-:W-:-:S02]  /*1b980*/  ISETP.GE.OR P1, PT, R185, R244, !P1 ;  /* 0x000000f4b900720c */ /* 0x000fc40004f26670 */
[-C--:B------:R-:W-:Y:S02]  /*1b990*/  ISETP.GE.AND P6, PT, R17, R248.reuse, PT ;  /* 0x000000f81100720c */ /* 0x080fe40003fc6270 */
[C---:B------:R-:W-:Y:S01]  /*1b9a0*/  ISETP.GE.AND P5, PT, R29.reuse, R248, PT ;  /* 0x000000f81d00720c */ /* 0x040fe20003fa6270 */
[----:B------:R-:W4:Y:S01]  /*1b9b0*/  MUFU.TANH R35, R35 ;  /* 0x0000002300237308 */ /* 0x000f220000002400 */
[----:B------:R-:W-:Y:S01]  /*1b9c0*/  ISETP.GE.AND P2, PT, R29, R246, PT ;  /* 0x000000f61d00720c */ /* 0x000fe20003f46270 */
[----:B------:R-:W-:Y:S01]  /*1b9d0*/  FMUL.FTZ R34, R184, R0 ;  /* 0x00000000b8227220 */ /* 0x000fe20000410000 */
[----:B------:R-:W-:Y:S01]  /*1b9e0*/  ISETP.GE.OR P4, PT, R185, R238, !P4 ;  /* 0x000000eeb900720c */ /* 0x000fe20006786670 */
[----:B------:R-:W-:Y:S01]  /*1b9f0*/  FMUL.FTZ R165, R186, R0 ;  /* 0x00000000baa57220 */ /* 0x000fe20000410000 */
[----:B------:R-:W-:-:S03]  /*1ba00*/  ISETP.GE.OR P6, PT, R17, R238, !P6 ;  /* 0x000000ee1100720c */ /* 0x000fc600077c6670 */
[----:B------:R-:W1:Y:S01]  /*1ba10*/  MUFU.TANH R199, R180 ;  /* 0x000000b400c77308 */ /* 0x000e620000002400 */
[C---:B------:R-:W-:Y:S01]  /*1ba20*/  ISETP.GE.OR P5, PT, R29.reuse, R238, !P5 ;  /* 0x000000ee1d00720c */ /* 0x040fe20006fa6670 */
[----:B------:R-:W-:Y:S01]  /*1ba30*/  HMMA.16816.F32 R192, R12, R6, R192 ;  /* 0x000000060cc0723c */ /* 0x000fe200000018c0 */
[----:B------:R-:W-:Y:S02]  /*1ba40*/  ISETP.GE.OR P2, PT, R29, R244, !P2 ;  /* 0x000000f41d00720c */ /* 0x000fe40005746670 */
[----:B--2---:R-:W-:-:S03]  /*1ba50*/  FSEL R4, R23, -INF , !P1 ;  /* 0xff80000017047808 */ /* 0x004fc60004800000 */
[----:B------:R-:W2:Y:S01]  /*1ba60*/  MUFU.TANH R196, R182 ;  /* 0x000000b600c47308 */ /* 0x000ea20000002400 */
[----:B------:R-:W-:Y:S01]  /*1ba70*/  FSEL R2, R24, -INF , !P3 ;  /* 0xff80000018027808 */ /* 0x000fe20005800000 */
[----:B------:R-:W-:Y:S01]  /*1ba80*/  FMUL.FTZ R176, R176, R0 ;  /* 0x00000000b0b07220 */ /* 0x000fe20000410000 */
[C---:B------:R-:W-:Y:S02]  /*1ba90*/  IADD3 R29, R27.reuse, 0x19, RZ ;  /* 0x000000191b1d7810 */ /* 0x040fe40007ffe0ff */
[----:B------:R-:W-:Y:S02]  /*1baa0*/  IADD3 R23, R27, 0x20, RZ ;  /* 0x000000201b177810 */ /* 0x000fe40007ffe0ff */
[----:B------:R-:W-:Y:S01]  /*1bab0*/  ISETP.GE.AND P3, PT, R17, R246, PT ;  /* 0x000000f61100720c */ /* 0x000fe20003f66270 */
[----:B------:R-:W1:Y:S01]  /*1bac0*/  MUFU.TANH R188, R188 ;  /* 0x000000bc00bc7308 */ /* 0x000e620000002400 */
[----:B---3--:R-:W-:Y:S02]  /*1bad0*/  FSEL R5, R20, -INF , !P4 ;  /* 0xff80000014057808 */ /* 0x008fe40006000000 */
[----:B------:R-:W-:-:S02]  /*1bae0*/  FSEL R25, R32, -INF , !P6 ;  /* 0xff80000020197808 */ /* 0x000fc40007000000 */
[----:B------:R-:W-:Y:S02]  /*1baf0*/  FSEL R24, R22, -INF , !P5 ;  /* 0xff80000016187808 */ /* 0x000fe40006800000 */
[----:B------:R-:W-:Y:S01]  /*1bb00*/  FSEL R20, R26, -INF , !P2 ;  /* 0xff8000001a147808 */ /* 0x000fe20005000000 */
[----:B------:R-:W3:Y:S01]  /*1bb10*/  MUFU.TANH R34, R34 ;  /* 0x0000002200227308 */ /* 0x000ee20000002400 */
[-C--:B------:R-:W-:Y:S02]  /*1bb20*/  ISETP.GE.AND P6, PT, R29, R248.reuse, PT ;  /* 0x000000f81d00720c */ /* 0x080fe40003fc6270 */
[C---:B------:R-:W-:Y:S02]  /*1bb30*/  ISETP.GE.AND P5, PT, R23.reuse, R248, PT ;  /* 0x000000f81700720c */ /* 0x040fe40003fa6270 */
[----:B------:R-:W-:-:S03]  /*1bb40*/  ISETP.GE.AND P2, PT, R23, R246, PT ;  /* 0x000000f61700720c */ /* 0x000fc60003f46270 */
[----:B------:R-:W2:Y:S01]  /*1bb50*/  MUFU.TANH R165, R165 ;  /* 0x000000a500a57308 */ /* 0x000ea20000002400 */
[----:B------:R-:W-:Y:S01]  /*1bb60*/  ISETP.GE.OR P3, PT, R17, R244, !P3 ;  /* 0x000000f41100720c */ /* 0x000fe20005f66670 */
[-C--:B------:R-:W-:Y:S01]  /*1bb70*/  FMUL.FTZ R178, R178, R0.reuse ;  /* 0x00000000b2b27220 */ /* 0x080fe20000410000 */
[----:B------:R-:W-:Y:S01]  /*1bb80*/  IADD3 R31, R27, 0x18, RZ ;  /* 0x000000181b1f7810 */ /* 0x000fe20007ffe0ff */
[----:B------:R-:W-:Y:S01]  /*1bb90*/  FMUL.FTZ R181, R181, R0 ;  /* 0x00000000b5b57220 */ /* 0x000fe20000410000 */
[----:B------:R-:W-:-:S03]  /*1bba0*/  ISETP.GE.OR P6, PT, R29, R238, !P6 ;  /* 0x000000ee1d00720c */ /* 0x000fc600077c6670 */
[----:B------:R-:W2:Y:S01]  /*1bbb0*/  MUFU.TANH R198, R176 ;  /* 0x000000b000c67308 */ /* 0x000ea20000002400 */
[----:B------:R-:W-:Y:S01]  /*1bbc0*/  FMUL.FTZ R183, R183, R0 ;  /* 0x00000000b7b77220 */ /* 0x000fe20000410000 */
[C---:B------:R-:W-:Y:S02]  /*1bbd0*/  ISETP.GE.OR P5, PT, R23.reuse, R238, !P5 ;  /* 0x000000ee1700720c */ /* 0x040fe40006fa6670 */
[----:B------:R-:W-:Y:S01]  /*1bbe0*/  ISETP.GE.OR P2, PT, R23, R244, !P2 ;  /* 0x000000f41700720c */ /* 0x000fe20005746670 */
[----:B------:R-:W-:Y:S01]  /*1bbf0*/  FMUL.FTZ R173, R173, R0 ;  /* 0x00000000adad7220 */ /* 0x000fe20000410000 */
[----:B-1----:R-:W-:Y:S02]  /*1bc00*/  FSEL R21, R33, -INF , !P3 ;  /* 0xff80000021157808 */ /* 0x002fe40005800000 */
[C---:B------:R-:W-:Y:S02]  /*1bc10*/  IADD3 R13, R27.reuse, 0x28, RZ ;  /* 0x000000281b0d7810 */ /* 0x040fe40007ffe0ff */
[----:B------:R-:W-:Y:S01]  /*1bc20*/  IADD3 R7, R27, 0x29, RZ ;  /* 0x000000291b077810 */ /* 0x000fe20007ffe0ff */
[----:B------:R-:W1:Y:S01]  /*1bc30*/  MUFU.TANH R190, R178 ;  /* 0x000000b200be7308 */ /* 0x000e620000002400 */
[----:B------:R-:W-:-:S02]  /*1bc40*/  ISETP.GE.AND P3, PT, R29, R246, PT ;  /* 0x000000f61d00720c */ /* 0x000fc40003f66270 */
[C---:B------:R-:W-:Y:S02]  /*1bc50*/  ISETP.GE.AND P4, PT, R31.reuse, R248, PT ;  /* 0x000000f81f00720c */ /* 0x040fe40003f86270 */
[----:B------:R-:W-:Y:S02]  /*1bc60*/  ISETP.GE.AND P1, PT, R31, R246, PT ;  /* 0x000000f61f00720c */ /* 0x000fe40003f26270 */
[----:B----4-:R-:W-:Y:S01]  /*1bc70*/  FSEL R23, R35, -INF , !P6 ;  /* 0xff80000023177808 */ /* 0x010fe20007000000 */
[----:B------:R-:W4:Y:S01]  /*1bc80*/  MUFU.TANH R197, R181 ;  /* 0x000000b500c57308 */ /* 0x000f220000002400 */
[----:B------:R-:W-:Y:S02]  /*1bc90*/  FSEL R199, R199, -INF , !P5 ;  /* 0xff800000c7c77808 */ /* 0x000fe40006800000 */
[----:B--2---:R-:W-:Y:S02]  /*1bca0*/  FSEL R196, R196, -INF , !P2 ;  /* 0xff800000c4c47808 */ /* 0x004fe40005000000 */
[----:B------:R-:W-:-:S02]  /*1bcb0*/  ISETP.GE.AND P6, PT, R13, R248, PT ;  /* 0x000000f80d00720c */ /* 0x000fc40003fc6270 */
[C---:B------:R-:W-:Y:S01]  /*1bcc0*/  ISETP.GE.AND P5, PT, R7.reuse, R248, PT ;  /* 0x000000f80700720c */ /* 0x040fe20003fa6270 */
[----:B------:R-:W2:Y:S01]  /*1bcd0*/  MUFU.TANH R191, R183 ;  /* 0x000000b700bf7308 */ /* 0x000ea20000002400 */
[----:B------:R-:W-:Y:S01]  /*1bce0*/  ISETP.GE.AND P2, PT, R7, R246, PT ;  /* 0x000000f60700720c */ /* 0x000fe20003f46270 */
[----:B------:R-:W-:Y:S01]  /*1bcf0*/  FMUL.FTZ R17, R177, R0 ;  /* 0x00000000b1117220 */ /* 0x000fe20000410000 */
[----:B------:R-:W-:Y:S01]  /*1bd00*/  ISETP.GE.OR P3, PT, R29, R244, !P3 ;  /* 0x000000f41d00720c */ /* 0x000fe20005f66670 */
[----:B------:R-:W-:Y:S01]  /*1bd10*/  FMUL.FTZ R6, R174, R0 ;  /* 0x00000000ae067220 */ /* 0x000fe20000410000 */
[C---:B------:R-:W-:Y:S02]  /*1bd20*/  ISETP.GE.OR P4, PT, R31.reuse, R238, !P4 ;  /* 0x000000ee1f00720c */ /* 0x040fe40006786670 */
[----:B------:R-:W-:Y:S01]  /*1bd30*/  ISETP.GE.OR P1, PT, R31, R244, !P1 ;  /* 0x000000f41f00720c */ /* 0x000fe20004f26670 */
[----:B------:R-:W1:Y:S01]  /*1bd40*/  MUFU.TANH R178, R173 ;  /* 0x000000ad00b27308 */ /* 0x000e620000002400 */
[----:B------:R-:W-:Y:S01]  /*1bd50*/  IADD3 R29, R27, 0x21, RZ ;  /* 0x000000211b1d7810 */ /* 0x000fe20007ffe0ff */
[----:B------:R-:W-:Y:S01]  /*1bd60*/  FMUL.FTZ R179, R179, R0 ;  /* 0x00000000b3b37220 */ /* 0x000fe20000410000 */
[----:B------:R-:W-:Y:S01]  /*1bd70*/  ISETP.GE.OR P6, PT, R13, R238, !P6 ;  /* 0x000000ee0d00720c */ /* 0x000fe200077c6670 */
[----:B------:R-:W-:Y:S01]  /*1bd80*/  FMUL.FTZ R172, R172, R0 ;  /* 0x00000000acac7220 */ /* 0x000fe20000410000 */
[----:B------:R-:W-:-:S02]  /*1bd90*/  ISETP.GE.OR P5, PT, R7, R238, !P5 ;  /* 0x000000ee0700720c */ /* 0x000fc40006fa6670 */
[----:B------:R-:W-:Y:S02]  /*1bda0*/  ISETP.GE.OR P2, PT, R7, R244, !P2 ;  /* 0x000000f40700720c */ /* 0x000fe40005746670 */
[----:B------:R-:W-:Y:S02]  /*1bdb0*/  FSEL R188, R188, -INF , !P3 ;  /* 0xff800000bcbc7808 */ /* 0x000fe40005800000 */
[----:B------:R-:W-:Y:S02]  /*1bdc0*/  IADD3 R7, R27, 0x31, RZ ;  /* 0x000000311b077810 */ /* 0x000fe40007ffe0ff */
[----:B---3--:R-:W-:Y:S02]  /*1bdd0*/  FSEL R22, R34, -INF , !P4 ;  /* 0xff80000022167808 */ /* 0x008fe40006000000 */
[----:B------:R-:W-:Y:S02]  /*1bde0*/  FSEL R187, R165, -INF , !P1 ;  /* 0xff800000a5bb7808 */ /* 0x000fe40004800000 */
[----:B------:R-:W-:Y:S01]  /*1bdf0*/  ISETP.GE.AND P3, PT, R13, R246, PT ;  /* 0x000000f60d00720c */ /* 0x000fe20003f66270 */
[----:B------:R-:W3:Y:S01]  /*1be00*/  MUFU.TANH R17, R17 ;  /* 0x0000001100117308 */ /* 0x000ee20000002400 */
[----:B------:R-:W-:-:S02]  /*1be10*/  ISETP.GE.AND P4, PT, R29, R248, PT ;  /* 0x000000f81d00720c */ /* 0x000fc40003f86270 */
[----:B------:R-:W-:Y:S02]  /*1be20*/  ISETP.GE.AND P1, PT, R29, R246, PT ;  /* 0x000000f61d00720c */ /* 0x000fe40003f26270 */
[----:B------:R-:W-:Y:S02]  /*1be30*/  FSEL R198, R198, -INF , !P6 ;  /* 0xff800000c6c67808 */ /* 0x000fe40007000000 */
[----:B------:R-:W-:Y:S01]  /*1be40*/  ISETP.GE.AND P6, PT, R7, R248, PT ;  /* 0x000000f80700720c */ /* 0x000fe20003fc6270 */
[----:B------:R-:W1:Y:S01]  /*1be50*/  MUFU.TANH R189, R179 ;  /* 0x000000b300bd7308 */ /* 0x000e620000002400 */
[----:B------:R-:W-:Y:S01]  /*1be60*/  ISETP.GE.OR P3, PT, R13, R244, !P3 ;  /* 0x000000f40d00720c */ /* 0x000fe20005f66670 */
[----:B------:R-:W-:Y:S01]  /*1be70*/  FMUL.FTZ R176, R192, R0 ;  /* 0x00000000c0b07220 */ /* 0x000fe20000410000 */
[----:B------:R-:W-:Y:S01]  /*1be80*/  ISETP.GE.OR P4, PT, R29, R238, !P4 ;  /* 0x000000ee1d00720c */ /* 0x000fe20006786670 */
[----:B------:R-:W-:Y:S01]  /*1be90*/  FMUL.FTZ R177, R193, R0 ;  /* 0x00000000c1b17220 */ /* 0x000fe20000410000 */
[----:B------:R-:W-:-:S03]  /*1bea0*/  ISETP.GE.OR P1, PT, R29, R244, !P1 ;  /* 0x000000f41d00720c */ /* 0x000fc60004f26670 */
[----:B------:R2:W2:Y:S01]  /*1beb0*/  MUFU.TANH R180, R172 ;  /* 0x000000ac00b47308 */ /* 0x0004a20000002400 */
[-C--:B------:R-:W-:Y:S01]  /*1bec0*/  FMUL.FTZ R166, R194, R0.reuse ;  /* 0x00000000c2a67220 */ /* 0x080fe20000410000 */
[----:B------:R-:W-:Y:S01]  /*1bed0*/  IADD3 R13, R27, 0x30, RZ ;  /* 0x000000301b0d7810 */ /* 0x000fe20007ffe0ff */
[----:B------:R-:W-:-:S05]  /*1bee0*/  FMUL.FTZ R165, R195, R0 ;  /* 0x00000000c3a57220 */ /* 0x000fca0000410000 */
[----:B------:R-:W3:Y:S01]  /*1bef0*/  MUFU.TANH R6, R6 ;  /* 0x0000000600067308 */ /* 0x000ee20000002400 */
[----:B------:R-:W-:Y:S02]  /*1bf00*/  ISETP.GE.OR P6, PT, R7, R238, !P6 ;  /* 0x000000ee0700720c */ /* 0x000fe400077c6670 */
[----:B-1----:R-:W-:Y:S01]  /*1bf10*/  FSEL R190, R190, -INF , !P3 ;  /* 0xff800000bebe7808 */ /* 0x002fe20005800000 */
[----:B--2---:R-:W-:Y:S01]  /*1bf20*/  FMUL.FTZ R172, R175, R0 ;  /* 0x00000000afac7220 */ /* 0x004fe20000410000 */
[----:B----4-:R-:W-:Y:S02]  /*1bf30*/  FSEL R197, R197, -INF , !P4 ;  /* 0xff800000c5c57808 */ /* 0x010fe40006000000 */
[----:B------:R-:W-:Y:S02]  /*1bf40*/  FSEL R191, R191, -INF , !P1 ;  /* 0xff800000bfbf7808 */ /* 0x000fe40004800000 */
[----:B------:R-:W-:Y:S01]  /*1bf50*/  ISETP.GE.AND P3, PT, R7, R246, PT ;  /* 0x000000f60700720c */ /* 0x000fe20003f66270 */
[----:B------:R-:W1:Y:S01]  /*1bf60*/  MUFU.TANH R172, R172 ;  /* 0x000000ac00ac7308 */ /* 0x000e620000002400 */
[----:B------:R-:W-:-:S02]  /*1bf70*/  ISETP.GE.AND P4, PT, R13, R248, PT ;  /* 0x000000f80d00720c */ /* 0x000fc40003f86270 */
[----:B------:R-:W-:Y:S02]  /*1bf80*/  ISETP.GE.AND P1, PT, R13, R246, PT ;  /* 0x000000f60d00720c */ /* 0x000fe40003f26270 */
[----:B------:R-:W-:Y:S02]  /*1bf90*/  FSEL R178, R178, -INF , !P6 ;  /* 0xff800000b2b27808 */ /* 0x000fe40007000000 */
[----:B------:R-:W-:Y:S01]  /*1bfa0*/  ISETP.GT.AND P6, PT, R247, R230, PT ;  /* 0x000000e6f700720c */ /* 0x000fe20003fc4270 */
[----:B------:R-:W2:Y:S01]  /*1bfb0*/  MUFU.TANH R176, R176 ;  /* 0x000000b000b07308 */ /* 0x000ea20000002400 */
[----:B------:R-:W-:Y:S02]  /*1bfc0*/  ISETP.GE.OR P3, PT, R7, R244, !P3 ;  /* 0x000000f40700720c */ /* 0x000fe40005f66670 */
[C---:B------:R-:W-:Y:S02]  /*1bfd0*/  ISETP.GE.OR P4, PT, R13.reuse, R238, !P4 ;  /* 0x000000ee0d00720c */ /* 0x040fe40006786670 */
[----:B------:R-:W-:-:S03]  /*1bfe0*/  ISETP.GE.OR P1, PT, R13, R244, !P1 ;  /* 0x000000f40d00720c */ /* 0x000fc60004f26670 */
[----:B------:R-:W-:Y:S01]  /*1bff0*/  MUFU.TANH R177, R177 ;  /* 0x000000b100b17308 */ /* 0x000fe20000002400 */
[C---:B------:R-:W-:Y:S02]  /*1c000*/  IADD3 R7, R27.reuse, 0x38, RZ ;  /* 0x000000381b077810 */ /* 0x040fe40007ffe0ff */
[----:B------:R-:W-:-:S05]  /*1c010*/  IADD3 R27, R27, 0x39, RZ ;  /* 0x000000391b1b7810 */ /* 0x000fca0007ffe0ff */
[----:B------:R-:W4:Y:S01]  /*1c020*/  MUFU.TANH R166, R166 ;  /* 0x000000a600a67308 */ /* 0x000f220000002400 */
[----:B---3--:R-:W-:-:S07]  /*1c030*/  FSEL R192, R17, -INF , !P5 ;  /* 0xff80000011c07808 */ /* 0x008fce0006800000 */
[----:B------:R-:W3:Y:S01]  /*1c040*/  MUFU.TANH R165, R165 ;  /* 0x000000a500a57308 */ /* 0x000ee20000002400 */
[----:B------:R-:W-:Y:S02]  /*1c050*/  FSEL R189, R189, -INF , !P2 ;  /* 0xff800000bdbd7808 */ /* 0x000fe40005000000 */
[----:B------:R-:W-:Y:S02]  /*1c060*/  FSEL R180, R180, -INF , !P4 ;  /* 0xff800000b4b47808 */ /* 0x000fe40006000000 */
[----:B------:R-:W-:Y:S01]  /*1c070*/  FSEL R175, R6, -INF , !P1 ;  /* 0xff80000006af7808 */ /* 0x000fe20004800000 */
[----:B------:R-:W-:Y:S01]  /*1c080*/  BAR.SYNC.DEFER_BLOCKING 0x0 ;  /* 0x0000000000007b1d */ /* 0x000fe20000010000 */
[C---:B------:R-:W-:Y:S02]  /*1c090*/  ISETP.GE.AND P5, PT, R7.reuse, R248, PT ;  /* 0x000000f80700720c */ /* 0x040fe40003fa6270 */
[----:B------:R-:W-:Y:S02]  /*1c0a0*/  ISETP.GE.AND P2, PT, R7, R246, PT ;  /* 0x000000f60700720c */ /* 0x000fe40003f46270 */
[----:B------:R-:W-:-:S02]  /*1c0b0*/  ISETP.GE.AND P4, PT, R27, R248, PT ;  /* 0x000000f81b00720c */ /* 0x000fc40003f86270 */
[----:B------:R-:W-:Y:S01]  /*1c0c0*/  ISETP.GE.AND P1, PT, R27, R246, PT ;  /* 0x000000f61b00720c */ /* 0x000fe20003f26270 */
[----:B------:R-:W-:Y:S01]  /*1c0d0*/  BSSY B1, `(.L_x_8004) ;  /* 0x000006f000017945 */ /* 0x000fe20003800000 */
[C---:B------:R-:W-:Y:S02]  /*1c0e0*/  ISETP.GE.OR P5, PT, R7.reuse, R238, !P5 ;  /* 0x000000ee0700720c */ /* 0x040fe40006fa6670 */
[----:B------:R-:W-:Y:S02]  /*1c0f0*/  ISETP.GE.OR P2, PT, R7, R244, !P2 ;  /* 0x000000f40700720c */ /* 0x000fe40005746670 */
[C---:B------:R-:W-:Y:S02]  /*1c100*/  ISETP.GE.OR P4, PT, R27.reuse, R238, !P4 ;  /* 0x000000ee1b00720c */ /* 0x040fe40006786670 */
[----:B------:R-:W-:Y:S02]  /*1c110*/  ISETP.GE.OR P1, PT, R27, R244, !P1 ;  /* 0x000000f41b00720c */ /* 0x000fe40004f26670 */
[----:B-1----:R-:W-:-:S02]  /*1c120*/  FSEL R172, R172, -INF , !P3 ;  /* 0xff800000acac7808 */ /* 0x002fc40005800000 */
[----:B--2---:R-:W-:Y:S02]  /*1c130*/  FSEL R176, R176, -INF , !P5 ;  /* 0xff800000b0b07808 */ /* 0x004fe40006800000 */
[----:B----4-:R-:W-:Y:S02]  /*1c140*/  FSEL R166, R166, -INF , !P2 ;  /* 0xff800000a6a67808 */ /* 0x010fe40005000000 */
[----:B------:R-:W-:Y:S02]  /*1c150*/  FSEL R177, R177, -INF , !P4 ;  /* 0xff800000b1b17808 */ /* 0x000fe40006000000 */
[----:B---3--:R-:W-:Y:S01]  /*1c160*/  FSEL R165, R165, -INF , !P1 ;  /* 0xff800000a5a57808 */ /* 0x008fe20004800000 */
        /* <DEDUP_REMOVED lines=41> */
[----:B------:R-:W-:Y:S01]  /*1c400*/  @!P2 IMAD.MOV R17, RZ, RZ, -R17 ;  /* 0x000000ffff11a224 */ /* 0x000fe200078e0a11 */
[----:B------:R-:W-:-:S04]  /*1c410*/  @!P0 IADD3 R14, -R14, RZ, RZ ;  /* 0x000000ff0e0e8210 */ /* 0x000fc80007ffe1ff */
[C---:B------:R-:W-:Y:S02]  /*1c420*/  SEL R13, R7.reuse, R17, !P1 ;  /* 0x00000011070d7207 */ /* 0x040fe40004800000 */
[----:B------:R-:W-:Y:S02]  /*1c430*/  SEL R6, R7, R14, !P1 ;  /* 0x0000000e07067207 */ /* 0x000fe40004800000 */
[----:B------:R-:W3:Y:S01]  /*1c440*/  LD.E.64 R14, [R18.64+0x38] ;  /* 0x00003804120e7980 */ /* 0x000ee2000c101b00 */
[----:B------:R-:W-:-:S04]  /*1c450*/  IMAD.WIDE R32, R13, 0x4, R240 ;  /* 0x000000040d207825 */ /* 0x000fc800078e02f0 */
[----:B------:R-:W-:Y:S01]  /*1c460*/  IMAD.WIDE R30, R6, 0x4, R240 ;  /* 0x00000004061e7825 */ /* 0x000fe200078e02f0 */
[----:B------:R-:W4:Y:S04]  /*1c470*/  LD.E R7, [R32.64] ;  /* 0x0000000420077980 */ /* 0x000f28000c101900 */
[----:B------:R-:W4:Y:S01]  /*1c480*/  LD.E R0, [R30.64] ;  /* 0x000000041e007980 */ /* 0x000f22000c101900 */
[----:B------:R-:W-:-:S04]  /*1c490*/  IMAD.IADD R13, R13, 0x1, -R6 ;  /* 0x000000010d0d7824 */ /* 0x000fc800078e0a06 */
[----:B------:R-:W-:-:S05]  /*1c4a0*/  IMAD R26, R26, R13, -0x40 ;  /* 0xffffffc01a1a7424 */ /* 0x000fca00078e020d */
[----:B------:R-:W-:Y:S01]  /*1c4b0*/  SHF.R.S32.HI R13, RZ, 0x1f, R26 ;  /* 0x0000001fff0d7819 */ /* 0x000fe2000001141a */
[-C--:B---3--:R-:W-:Y:S02]  /*1c4c0*/  IMAD R6, R15, R26.reuse, RZ ;  /* 0x0000001a0f067224 */ /* 0x088fe400078e02ff */
[----:B------:R-:W-:-:S04]  /*1c4d0*/  IMAD.WIDE.U32 R26, R14, R26, RZ ;  /* 0x0000001a0e1a7225 */ /* 0x000fc800078e00ff */
[----:B------:R-:W-:Y:S02]  /*1c4e0*/  IMAD R6, R14, R13, R6 ;  /* 0x0000000d0e067224 */ /* 0x000fe400078e0206 */
[----:B----4-:R-:W-:-:S03]  /*1c4f0*/  IMAD.IADD R7, R0, 0x1, -R7 ;  /* 0x0000000100077824 */ /* 0x010fc600078e0a07 */
[----:B------:R-:W-:Y:S01]  /*1c500*/  IADD3 R27, R27, R6, RZ ;  /* 0x000000061b1b7210 */ /* 0x000fe20007ffe0ff */
[----:B--2---:R-:W-:Y:S01]  /*1c510*/  IMAD R13, R29, R7, RZ ;  /* 0x000000071d0d7224 */ /* 0x004fe200078e02ff */
[----:B------:R-:W-:-:S05]  /*1c520*/  SHF.R.S32.HI R0, RZ, 0x1f, R7 ;  /* 0x0000001fff007819 */ /* 0x000fca0000011407 */
[----:B------:R-:W-:Y:S02]  /*1c530*/  IMAD R0, R28, R0, R13 ;  /* 0x000000001c007224 */ /* 0x000fe400078e020d */
[----:B------:R-:W-:-:S04]  /*1c540*/  IMAD.WIDE.U32 R12, R7, R28, R26 ;  /* 0x0000001c070c7225 */ /* 0x000fc800078e001a */
[----:B------:R-:W-:Y:S01]  /*1c550*/  IMAD.IADD R6, R13, 0x1, R0 ;  /* 0x000000010d067824 */ /* 0x000fe200078e0200 */
[----:B------:R-:W-:Y:S05]  /*1c560*/  BRA `(.L_x_8008) ;  /* 0x0000004000007947 */ /* 0x000fea0003800000 */
.L_x_8007:
[----:B------:R-:W-:Y:S02]  /*1c570*/  ULDC.64 UR4, c[0x0][0x118] ;  /* 0x0000460000047ab9 */ /* 0x000fe40000000a00 */
[----:B------:R-:W2:Y:S02]  /*1c580*/  LD.E R12, [R18.64+0x38] ;  /* 0x00003804120c7980 */ /* 0x000ea4000c101900 */
[----:B--2---:R-:W-:-:S04]  /*1c590*/  LEA R12, -R12, RZ, 0x6 ;  /* 0x000000ff0c0c7211 */ /* 0x004fc800078e31ff */
[----:B------:R-:W-:Y:S02]  /*1c5a0*/  SHF.R.S32.HI R6, RZ, 0x1f, R12 ;  /* 0x0000001fff067819 */ /* 0x000fe4000001140c */
.L_x_8008:
[----:B------:R-:W-:Y:S05]  /*1c5b0*/  BSYNC B0 ;  /* 0x0000000000007941 */ /* 0x000fea0003800000 */
.L_x_8006:
[----:B------:R-:W-:Y:S01]  /*1c5c0*/  LEA R232, P1, R12, R232, 0x1 ;  /* 0x000000e80ce87211 */ /* 0x000fe200078208ff */
[C---:B------:R-:W-:Y:S01]  /*1c5d0*/  IMAD.SHL.U32 R7, R168.reuse, 0x20, RZ ;  /* 0x00000020a8077824 */ /* 0x040fe200078e00ff */
[----:B------:R-:W-:Y:S01]  /*1c5e0*/  SHF.L.U64.HI R0, R168, 0x5, R169 ;  /* 0x00000005a8007819 */ /* 0x000fe200000102a9 */
[----:B------:R-:W-:Y:S01]  /*1c5f0*/  ULDC.64 UR4, c[0x0][0x118] ;  /* 0x0000460000047ab9 */ /* 0x000fe20000000a00 */
        /* <DEDUP_REMOVED lines=28> */
.L_x_8005:
[----:B------:R-:W-:Y:S05]  /*1c7c0*/  BSYNC B1 ;  /* 0x0000000000017941 */ /* 0x000fea0003800000 */
.L_x_8004:
[----:B------:R-:W-:Y:S02]  /*1c7d0*/  ULDC.64 UR4, c[0x0][0x118] ;  /* 0x0000460000047ab9 */ /* 0x000fe40000000a00 */
[----:B------:R-:W2:Y:S01]  /*1c7e0*/  LD.E R174, [R18.64+0xdc] ;  /* 0x0000dc0412ae7980 */ /* 0x000ea2000c101900 */
[----:B------:R-:W-:-:S04]  /*1c7f0*/  FMNMX.FTZ R0, R164, R9, !PT ;  /* 0x00000009a4007209 */ /* 0x000fc80007810000 */
[----:B-1----:R-:W-:-:S04]  /*1c800*/  FMNMX.FTZ R7, R11, R0, !PT ;  /* 0x000000000b077209 */ /* 0x002fc80007810000 */
        /* <DEDUP_REMOVED lines=29> */
[----:B------:R-:W-:-:S04]  /*1c9e0*/  FMNMX.FTZ R0, R166, R13, !PT ;  /* 0x0000000da6007209 */ /* 0x000fc80007810000 */
[----:B------:R-:W-:-:S05]  /*1c9f0*/  FMNMX.FTZ R13, R165, R0, !PT ;  /* 0x00000000a50d7209 */ /* 0x000fca0007810000 */
[----:B------:R-:W3:Y:S01]  /*1ca00*/  SHFL.BFLY PT, R0, R13, 0x2, 0x1f ;  /* 0x0c401f000d007f89 */ /* 0x000ee200000e0000 */
[----:B-1----:R-:W-:-:S05]  /*1ca10*/  FMNMX.FTZ R7, R6, R7, !PT ;  /* 0x0000000706077209 */ /* 0x002fca0007810000 */
[----:B------:R-:W1:Y:S01]  /*1ca20*/  SHFL.BFLY PT, R34, R7, 0x1, 0x1f ;  /* 0x0c201f0007227f89 */ /* 0x000e6200000e0000 */
[----:B---3--:R-:W-:-:S03]  /*1ca30*/  FMNMX.FTZ R0, R13, R0, !PT ;  /* 0x000000000d007209 */ /* 0x008fc60007810000 */
[----:B------:R-:W-:Y:S04]  /*1ca40*/  LDSM.16.MT88.4 R12, [R221+0x10000] ;  /* 0x01000000dd0c783b */ /* 0x000fe80000004200 */
[----:B------:R-:W3:Y:S01]  /*1ca50*/  SHFL.BFLY PT, R33, R0, 0x1, 0x1f ;  /* 0x0c201f0000217f89 */ /* 0x000ee200000e0000 */
[----:B-1----:R-:W-:-:S04]  /*1ca60*/  FMNMX.FTZ R34, R7, R34, !PT ;  /* 0x0000002207227209 */ /* 0x002fc80007810000 */
[----:B------:R-:W-:Y:S02]  /*1ca70*/  FSETP.NEU.FTZ.AND P1, PT, R34, -INF , PT ;  /* 0xff8000002200780b */ /* 0x000fe40003f3d000 */
[----:B---3--:R-:W-:-:S04]  /*1ca80*/  FMNMX.FTZ R33, R0, R33, !PT ;  /* 0x0000002100217209 */ /* 0x008fc80007810000 */
        /* <DEDUP_REMOVED lines=16> */
[----:B------:R-:W-:Y:S01]  /*1cb90*/  MUFU.EX2 R32, R32 ;  /* 0x0000002000207308 */ /* 0x000fe20000000800 */
[-CC-:B------:R-:W-:Y:S01]  /*1cba0*/  FFMA.FTZ R2, R2, R174.reuse, -R173.reuse ;  /* 0x000000ae02027223 */ /* 0x180fe200000108ad */
[----:B------:R-:W1:Y:S01]  /*1cbb0*/  LDSM.16.MT88.4 R16, [R223+0x10000] ;  /* 0x01000000df10783b */ /* 0x000e620000004200 */
[-C--:B------:R-:W-:Y:S02]  /*1cbc0*/  FFMA.FTZ R0, R10, R174.reuse, -R173 ;  /* 0x000000ae0a007223 */ /* 0x080fe400000108ad */
[C---:B------:R-:W-:Y:S01]  /*1cbd0*/  FMUL.FTZ R164, R174.reuse, R5 ;  /* 0x00000005aea47220 */ /* 0x040fe20000410000 */
[----:B------:R-:W2:Y:S01]  /*1cbe0*/  LDSM.16.MT88.4 R8, [R220+0x10000] ;  /* 0x01000000dc08783b */ /* 0x000ea20000004200 */
[----:B------:R-:W-:Y:S01]  /*1cbf0*/  FMUL.FTZ R3, R174, R3 ;  /* 0x00000003ae037220 */ /* 0x000fe20000410000 */
[----:B------:R-:W3:Y:S01]  /*1cc00*/  MUFU.EX2 R31, R31 ;  /* 0x0000001f001f7308 */ /* 0x000ee20000000800 */
[----:B------:R-:W-:-:S02]  /*1cc10*/  FFMA.FTZ R181, R25, R174, -R179 ;  /* 0x000000ae19b57223 */ /* 0x000fc400000108b3 */
[-CC-:B------:R-:W-:Y:S02]  /*1cc20*/  FFMA.FTZ R182, R24, R174.reuse, -R179.reuse ;  /* 0x000000ae18b67223 */ /* 0x180fe400000108b3 */
[----:B------:R-:W-:Y:S01]  /*1cc30*/  LDSM.16.MT88.4 R24, [R219+0x16000] ;  /* 0x01600000db18783b */ /* 0x000fe20000004200 */
[-CC-:B------:R-:W-:Y:S02]  /*1cc40*/  FFMA.FTZ R183, R22, R174.reuse, -R179.reuse ;  /* 0x000000ae16b77223 */ /* 0x180fe400000108b3 */
[----:B------:R-:W4:Y:S01]  /*1cc50*/  MUFU.EX2 R30, R30 ;  /* 0x0000001e001e7308 */ /* 0x000f220000000800 */
[-C--:B------:R-:W-:Y:S02]  /*1cc60*/  FFMA.FTZ R184, R23, R174.reuse, -R179 ;  /* 0x000000ae17b87223 */ /* 0x080fe400000108b3 */
[-CC-:B------:R-:W-:Y:S02]  /*1cc70*/  FFMA.FTZ R185, R21, R174.reuse, -R173.reuse ;  /* 0x000000ae15b97223 */ /* 0x180fe400000108ad */
[----:B------:R-:W-:-:S02]  /*1cc80*/  FFMA.FTZ R186, R20, R174, -R173 ;  /* 0x000000ae14ba7223 */ /* 0x000fc400000108ad */
[----:B------:R-:W-:Y:S01]  /*1cc90*/  LDSM.16.MT88.4 R20, [R223+0x10800] ;  /* 0x01080000df14783b */ /* 0x000fe20000004200 */
[----:B------:R-:W-:Y:S01]  /*1cca0*/  MUFU.EX2 R28, R28 ;  /* 0x0000001c001c7308 */ /* 0x000fe20000000800 */
[----:B---3--:R-:W-:Y:S01]  /*1ccb0*/  F2FP.PACK_AB R4, R31, R32 ;  /* 0x000000201f04723e */ /* 0x008fe200000000ff */
[-CC-:B------:R-:W-:Y:S02]  /*1ccc0*/  FFMA.FTZ R193, R199, R174.reuse, -R179.reuse ;  /* 0x000000aec7c17223 */ /* 0x180fe400000108b3 */
[-CC-:B------:R-:W-:Y:S02]  /*1ccd0*/  FFMA.FTZ R194, R197, R174.reuse, -R179.reuse ;  /* 0x000000aec5c27223 */ /* 0x180fe400000108b3 */
[--C-:B------:R-:W-:Y:S02]  /*1cce0*/  FFMA.FTZ R195, R198, R174, -R179.reuse ;  /* 0x000000aec6c37223 */ /* 0x100fe400000108b3 */
[----:B------:R-:W3:Y:S01]  /*1ccf0*/  MUFU.EX2 R2, R2 ;  /* 0x0000000200027308 */ /* 0x000ee20000000800 */
[----:B----4-:R-:W-:Y:S01]  /*1cd00*/  F2FP.PACK_AB R6, R29, R30 ;  /* 0x0000001e1d06723e */ /* 0x010fe200000000ff */
        /* <DEDUP_REMOVED lines=8> */
[----:B------:R-:W4:Y:S01]  /*1cd90*/  MUFU.EX2 R35, R35 ;  /* 0x0000002300237308 */ /* 0x000f220000000800 */
[----:B---3--:R-:W-:Y:S01]  /*1cda0*/  F2FP.PACK_AB R5, R2, R28 ;  /* 0x0000001c0205723e */ /* 0x008fe200000000ff */
[----:B------:R-:W-:-:S02]  /*1cdb0*/  FFMA.FTZ R176, R176, R174, -R179 ;  /* 0x000000aeb0b07223 */ /* 0x000fc400000108b3 */
[-C--:B------:R-:W-:Y:S02]  /*1cdc0*/  FFMA.FTZ R177, R177, R174.reuse, -R179 ;  /* 0x000000aeb1b17223 */ /* 0x080fe400000108b3 */
[-CC-:B------:R-:W-:Y:S02]  /*1cdd0*/  FFMA.FTZ R175, R175, R174.reuse, -R173.reuse ;  /* 0x000000aeafaf7223 */ /* 0x180fe400000108ad */
[----:B------:R-:W3:Y:S01]  /*1cde0*/  MUFU.EX2 R164, R164 ;  /* 0x000000a400a47308 */ /* 0x000ee20000000800 */
[-CC-:B------:R-:W-:Y:S02]  /*1cdf0*/  FFMA.FTZ R172, R172, R174.reuse, -R173.reuse ;  /* 0x000000aeacac7223 */ /* 0x180fe400000108ad */
[-CC-:B------:R-:W-:Y:S02]  /*1ce00*/  FFMA.FTZ R166, R166, R174.reuse, -R173.reuse ;  /* 0x000000aea6a67223 */ /* 0x180fe400000108ad */
[----:B------:R-:W-:-:S03]  /*1ce10*/  FFMA.FTZ R165, R165, R174, -R173 ;  /* 0x000000aea5a57223 */ /* 0x000fc600000108ad */
        /* <DEDUP_REMOVED lines=36> */
[----:B------:R-:W1:Y:S01]  /*1d060*/  MUFU.EX2 R186, R186 ;  /* 0x000000ba00ba7308 */ /* 0x000e620000000800 */
[----:B------:R-:W-:-:S02]  /*1d070*/  FMUL.FTZ R143, R143, R3 ;  /* 0x000000038f8f7220 */ /* 0x000fc40000410000 */
[-C--:B-----5:R-:W-:Y:S01]  /*1d080*/  FMUL.FTZ R36, R36, R164.reuse ;  /* 0x000000a424247220 */ /* 0x0a0fe20000410000 */
        /* <DEDUP_REMOVED lines=10> */
[----:B------:R-:W-:Y:S01]  /*1d130*/  MUFU.EX2 R194, R194 ;  /* 0x000000c200c27308 */ /* 0x000fe20000000800 */
        /* <DEDUP_REMOVED lines=124> */
[C---:B------:R-:W-:Y:S01]  /*1d900*/  HMMA.16816.F32 R124, R4.reuse, R24, R124 ;  /* 0x00000018047c723c */ /* 0x040fe2000000187c */
[----:B------:R-:W-:Y:S02]  /*1d910*/  FMUL.FTZ R103, R103, R3 ;  /* 0x0000000367677220 */ /* 0x000fe40000410000 */
[-C--:B------:R-:W-:Y:S02]  /*1d920*/  FMUL.FTZ R104, R104, R164.reuse ;  /* 0x000000a468687220 */ /* 0x080fe40000410000 */
[----:B------:R-:W-:Y:S02]  /*1d930*/  FMUL.FTZ R105, R105, R164 ;  /* 0x000000a469697220 */ /* 0x000fe40000410000 */
[-CC-:B------:R-:W-:Y:S01]  /*1d940*/  FFMA.FTZ R24, R187, R174.reuse, -R173.reuse ;  /* 0x000000aebb187223 */ /* 0x180fe200000108ad */
[----:B----4-:R-:W-:Y:S01]  /*1d950*/  HMMA.16816.F32 R100, R4, R16, R100 ;  /* 0x000000100464723c */ /* 0x010fe20000001864 */
[----:B------:R-:W-:-:S02]  /*1d960*/  FFMA.FTZ R187, R188, R174, -R173 ;  /* 0x000000aebcbb7223 */ /* 0x000fc400000108ad */
[----:B------:R4:W-:Y:S01]  /*1d970*/  MUFU.EX2 R188, R24 ;  /* 0x0000001800bc7308 */ /* 0x0009e20000000800 */
[-C--:B------:R-:W-:Y:S02]  /*1d980*/  FMUL.FTZ R106, R106, R3.reuse ;  /* 0x000000036a6a7220 */ /* 0x080fe40000410000 */
[-C--:B------:R-:W-:Y:S02]  /*1d990*/  FMUL.FTZ R107, R107, R3.reuse ;  /* 0x000000036b6b7220 */ /* 0x080fe40000410000 */
[-C--:B------:R-:W-:Y:S02]  /*1d9a0*/  FMUL.FTZ R116, R116, R164.reuse ;  /* 0x000000a474747220 */ /* 0x080fe40000410000 */
[-C--:B------:R-:W-:Y:S01]  /*1d9b0*/  FMUL.FTZ R117, R117, R164.reuse ;  /* 0x000000a475757220 */ /* 0x080fe20000410000 */
[----:B------:R-:W1:Y:S01]  /*1d9c0*/  MUFU.EX2 R187, R187 ;  /* 0x000000bb00bb7308 */ /* 0x000e620000000800 */
[-C--:B------:R-:W-:Y:S01]  /*1d9d0*/  FMUL.FTZ R118, R118, R3.reuse ;  /* 0x0000000376767220 */ /* 0x080fe20000410000 */
[----:B------:R-:W-:Y:S01]  /*1d9e0*/  HMMA.16816.F32 R104, R4, R18, R104 ;  /* 0x000000120468723c */ /* 0x000fe20000001868 */
[----:B------:R-:W-:Y:S01]  /*1d9f0*/  FMUL.FTZ R119, R119, R3 ;  /* 0x0000000377777220 */ /* 0x000fe20000410000 */
[----:B------:R-:W3:Y:S01]  /*1da00*/  LDSM.16.MT88.4 R16, [R221+0x10800] ;  /* 0x01080000dd10783b */ /* 0x000ee20000004200 */
[----:B------:R-:W-:-:S02]  /*1da10*/  FMUL.FTZ R120, R120, R164 ;  /* 0x000000a478787220 */ /* 0x000fc40000410000 */
[-C--:B------:R-:W-:Y:S02]  /*1da20*/  FMUL.FTZ R121, R121, R164.reuse ;  /* 0x000000a479797220 */ /* 0x080fe40000410000 */
[-C--:B------:R-:W-:Y:S01]  /*1da30*/  FMUL.FTZ R122, R122, R3.reuse ;  /* 0x000000037a7a7220 */ /* 0x080fe20000410000 */
[C---:B--2---:R-:W-:Y:S01]  /*1da40*/  HMMA.16816.F32 R116, R4.reuse, R8, R116 ;  /* 0x000000080474723c */ /* 0x044fe20000001874 */
[-C--:B------:R-:W-:Y:S02]  /*1da50*/  FMUL.FTZ R123, R123, R3.reuse ;  /* 0x000000037b7b7220 */ /* 0x080fe40000410000 */
[-C--:B------:R-:W-:Y:S02]  /*1da60*/  FMUL.FTZ R128, R128, R164.reuse ;  /* 0x000000a480807220 */ /* 0x080fe40000410000 */
[-C--:B------:R-:W-:Y:S02]  /*1da70*/  FMUL.FTZ R129, R129, R164.reuse ;  /* 0x000000a481817220 */ /* 0x080fe40000410000 */
[-C--:B------:R-:W-:Y:S01]  /*1da80*/  FMUL.FTZ R130, R130, R3.reuse ;  /* 0x0000000382827220 */ /* 0x080fe20000410000 */
[----:B------:R-:W-:Y:S01]  /*1da90*/  HMMA.16816.F32 R120, R4, R10, R120 ;  /* 0x0000000a0478723c */ /* 0x000fe20000001878 */
[-C--:B------:R-:W-:Y:S01]  /*1daa0*/  FMUL.FTZ R131, R131, R3.reuse ;  /* 0x0000000383837220 */ /* 0x080fe20000410000 */
[----:B------:R-:W2:Y:S01]  /*1dab0*/  LDSM.16.MT88.4 R8, [R219+0x10800] ;  /* 0x01080000db08783b */ /* 0x000ea20000004200 */
[----:B------:R-:W-:Y:S01]  /*1dac0*/  FFMA.FTZ R32, R251, R164, R32 ;  /* 0x000000a4fb207223 */ /* 0x000fe20000010020 */
[----:B------:R-:W-:Y:S01]  /*1dad0*/  MOV R164, R34 ;  /* 0x0000002200a47202 */ /* 0x000fe20000000f00 */
[----:B------:R-:W-:-:S02]  /*1dae0*/  FFMA.FTZ R3, R249, R3, R28 ;  /* 0x00000003f9037223 */ /* 0x000fc4000001001c */
[----:B------:R-:W-:Y:S01]  /*1daf0*/  FADD.FTZ R31, R31, R32 ;  /* 0x000000201f1f7221 */ /* 0x000fe20000010000 */
[----:B------:R-:W-:Y:S01]  /*1db00*/  HMMA.16816.F32 R128, R4, R26, R128 ;  /* 0x0000001a0480723c */ /* 0x000fe20000001880 */
[----:B----4-:R-:W-:Y:S01]  /*1db10*/  LDSM.16.MT88.4 R24, [R223+0x12800] ;  /* 0x01280000df18783b */ /* 0x010fe20000004200 */
[----:B------:R-:W-:Y:S02]  /*1db20*/  FADD.FTZ R3, R2, R3 ;  /* 0x0000000302037221 */ /* 0x000fe40000010000 */
[----:B------:R-:W-:Y:S02]  /*1db30*/  FADD.FTZ R30, R30, R31 ;  /* 0x0000001f1e1e7221 */ /* 0x000fe40000010000 */
[----:B------:R-:W-:Y:S01]  /*1db40*/  FADD.FTZ R2, R0, R3 ;  /* 0x0000000300027221 */ /* 0x000fe20000010000 */
        /* <DEDUP_REMOVED lines=59> */
[C---:B------:R-:W-:Y:S08]  /*1df00*/  HMMA.16816.F32 R124, R4.reuse, R20, R124 ;  /* 0x00000014047c723c */ /* 0x040ff0000000187c */
        /* <DEDUP_REMOVED lines=73> */
[----:B--2---:R-:W-:Y:S01]  /*1e3a0*/  HMMA.16816.F32 R160, R4, R8, R160 ;  /* 0x0000000804a0723c */ /* 0x004fe200000018a0 */
[----:B------:R-:W-:Y:S02]  /*1e3b0*/  FADD.FTZ R251, R177, R176 ;  /* 0x000000b0b1fb7221 */ /* 0x000fe40000010000 */
[----:B------:R-:W-:-:S05]  /*1e3c0*/  FADD.FTZ R249, R165, R166 ;  /* 0x000000a6a5f97221 */ /* 0x000fca0000010000 */
        /* <DEDUP_REMOVED lines=43> */
.L_x_8000:
        /* <DEDUP_REMOVED lines=9> */
.L_x_8018:
        /* <DEDUP_REMOVED lines=76> */
.L_x_8011:
[----:B------:R-:W-:Y:S02]  /*1ebd0*/  ULDC.64 UR4, c[0x0][0x118] ;  /* 0x0000460000047ab9 */ /* 0x000fe40000000a00 */
[----:B------:R-:W3:Y:S02]  /*1ebe0*/  LD.E R10, [R164.64+0x40] ;  /* 0x00004004a40a7980 */ /* 0x000ee4000c101900 */
[----:B---3--:R-:W-:Y:S04]  /*1ebf0*/  LEA R10, -R10, RZ, 0x6 ;  /* 0x000000ff0a0a7211 */ /* 0x008fe800078e31ff */
[----:B------:R-:W-:Y:S02]  /*1ec00*/  SHF.R.S32.HI R5, RZ, 0x1f, R10 ;  /* 0x0000001fff057819 */ /* 0x000fe4000001140a */
.L_x_8012:
[----:B------:R-:W-:Y:S05]  /*1ec10*/  BSYNC B0 ;  /* 0x0000000000007941 */ /* 0x000fea0003800000 */
.L_x_8010:
        /* <DEDUP_REMOVED lines=8> */
[----:B------:R1:W-:Y:S01]  /*1eca0*/  LDGSTS.E.BYPASS.LTC128B.128 [R245+0x10000], [R242.64] ;  /* 0x10000000f2f57fae */ /* 0x0003e2000b901d44 */
[----:B------:R-:W-:Y:S02]  /*1ecb0*/  IADD3.X R7, R250, R243, RZ, P0, !PT ;  /* 0x000000f3fa077210 */ /* 0x000fe400007fe4ff */
[----:B--2---:R-:W-:Y:S02]  /*1ecc0*/  IADD3 R4, P0, R252, R6, RZ ;  /* 0x00000006fc047210 */ /* 0x004fe40007f1e0ff */
[----:B------:R1:W-:Y:S02]  /*1ecd0*/  LDGSTS.E.BYPASS.LTC128B.128 [R245+0x12000], [R242.64+0x80] ;  /* 0x12000080f2f57fae */ /* 0x0003e4000b901d44 */
[----:B------:R-:W-:Y:S02]  /*1ece0*/  IADD3.X R5, R250, R7, RZ, P0, !PT ;  /* 0x00000007fa057210 */ /* 0x000fe400007fe4ff */
[----:B------:R-:W-:Y:S01]  /*1ecf0*/  IADD3 R12, P0, R252, R4, RZ ;  /* 0x00000004fc0c7210 */ /* 0x000fe20007f1e0ff */
[----:B------:R1:W-:Y:S03]  /*1ed00*/  LDGSTS.E.BYPASS.LTC128B.128 [R245+0x14000], [R242.64+0x100] ;  /* 0x14000100f2f57fae */ /* 0x0003e6000b901d44 */
[----:B------:R-:W-:Y:S02]  /*1ed10*/  IADD3.X R13, R250, R5, RZ, P0, !PT ;  /* 0x00000005fa0d7210 */ /* 0x000fe400007fe4ff */
[----:B------:R1:W-:Y:S01]  /*1ed20*/  LDGSTS.E.BYPASS.LTC128B.128 [R245+0x16000], [R242.64+0x180] ;  /* 0x16000180f2f57fae */ /* 0x0003e2000b901d44 */
[----:B------:R-:W-:Y:S04]  /*1ed30*/  ISETP.GT.AND P0, PT, R247, R230, PT ;  /* 0x000000e6f700720c */ /* 0x000fe80003f04270 */
[----:B------:R2:W-:Y:S05]  /*1ed40*/  LDGSTS.E.BYPASS.LTC128B.128 [R245+0x10800], [R6.64] ;  /* 0x1080000006f57fae */ /* 0x0005ea000b901d44 */
[----:B------:R2:W-:Y:S05]  /*1ed50*/  LDGSTS.E.BYPASS.LTC128B.128 [R245+0x12800], [R6.64+0x80] ;  /* 0x1280008006f57fae */ /* 0x0005ea000b901d44 */
[----:B------:R2:W-:Y:S05]  /*1ed60*/  LDGSTS.E.BYPASS.LTC128B.128 [R245+0x14800], [R6.64+0x100] ;  /* 0x1480010006f57fae */ /* 0x0005ea000b901d44 */
[----:B------:R2:W-:Y:S05]  /*1ed70*/  LDGSTS.E.BYPASS.LTC128B.128 [R245+0x16800], [R6.64+0x180] ;  /* 0x1680018006f57fae */ /* 0x0005ea000b901d44 */
        /* <DEDUP_REMOVED lines=8> */
[----:B------:R-:W-:Y:S05]  /*1ee00*/  LDSM.16.M88.4 R32, [R229] ;  /* 0x00000000e520783b */ /* 0x000fea0000000200 */
[----:B------:R-:W2:Y:S05]  /*1ee10*/  LDSM.16.M88.4 R8, [R228+0x8000] ;  /* 0x00800000e408783b */ /* 0x000eaa0000000200 */
[----:B------:R-:W3:Y:S05]  /*1ee20*/  LDSM.16.M88.4 R16, [R228+0x8800] ;  /* 0x00880000e410783b */ /* 0x000eea0000000200 */
[----:B------:R-:W4:Y:S05]  /*1ee30*/  LDSM.16.M88.4 R24, [R228+0x9000] ;  /* 0x00900000e418783b */ /* 0x000f2a0000000200 */
[----:B------:R-:W0:Y:S05]  /*1ee40*/  LDGDEPBAR ;  /* 0x00000000000079af */ /* 0x000e2a0000000000 */
[----:B------:R-:W5:Y:S05]  /*1ee50*/  LDSM.16.M88.4 R168, [R228+0x9800] ;  /* 0x00980000e4a8783b */ /* 0x000f6a0000000200 */
[----:B------:R-:W-:Y:S05]  /*1ee60*/  LDSM.16.M88.4 R172, [R227] ;  /* 0x00000000e3ac783b */ /* 0x000fea0000000200 */
[----:B------:R-:W1:Y:S05]  /*1ee70*/  LDSM.16.M88.4 R176, [R226] ;  /* 0x00000000e2b0783b */ /* 0x000e6a0000000200 */
[----:B------:R-:W1:Y:S01]  /*1ee80*/  LDSM.16.M88.4 R180, [R218] ;  /* 0x00000000dab4783b */ /* 0x000e620000000200 */
[C---:B--2---:R-:W-:Y:S04]  /*1ee90*/  HMMA.16816.F32 R4, R32.reuse, R8, RZ ;  /* 0x000000082004723c */ /* 0x044fe800000018ff */
[----:B------:R-:W2:Y:S05]  /*1eea0*/  LDSM.16.M88.4 R184, [R217] ;  /* 0x00000000d9b8783b */ /* 0x000eaa0000000200 */
[----:B------:R-:W1:Y:S01]  /*1eeb0*/  LDSM.16.M88.4 R188, [R216] ;  /* 0x00000000d8bc783b */ /* 0x000e620000000200 */
[C---:B------:R-:W-:Y:S04]  /*1eec0*/  HMMA.16816.F32 R8, R32.reuse, R10, RZ ;  /* 0x0000000a2008723c */ /* 0x040fe800000018ff */
[----:B------:R-:W-:Y:S04]  /*1eed0*/  LDSM.16.M88.4 R192, [R222+0x8000] ;  /* 0x00800000dec0783b */ /* 0x000fe80000000200 */
[C---:B---3--:R-:W-:Y:S01]  /*1eee0*/  HMMA.16816.F32 R12, R32.reuse, R16, RZ ;  /* 0x00000010200c723c */ /* 0x048fe200000018ff */
[----:B------:R-:W-:Y:S05]  /*1eef0*/  LDSM.16.M88.4 R196, [R222+0x8800] ;  /* 0x00880000dec4783b */ /* 0x000fea0000000200 */
[----:B------:R-:W-:Y:S02]  /*1ef00*/  LDSM.16.M88.4 R200, [R215] ;  /* 0x00000000d7c8783b */ /* 0x000fe40000000200 */
[C---:B------:R-:W-:Y:S03]  /*1ef10*/  HMMA.16816.F32 R16, R32.reuse, R18, RZ ;  /* 0x000000122010723c */ /* 0x040fe600000018ff */
[----:B------:R-:W3:Y:S05]  /*1ef20*/  LD.E R3, [R164.64+0x18c] ;  /* 0x00018c04a4037980 */ /* 0x000eea000c101900 */
[C---:B----4-:R-:W-:Y:S08]  /*1ef30*/  HMMA.16816.F32 R20, R32.reuse, R24, RZ ;  /* 0x000000182014723c */ /* 0x050ff000000018ff */
[C---:B------:R-:W-:Y:S08]  /*1ef40*/  HMMA.16816.F32 R24, R32.reuse, R26, RZ ;  /* 0x0000001a2018723c */ /* 0x040ff000000018ff */
[C---:B-----5:R-:W-:Y:S08]  /*1ef50*/  HMMA.16816.F32 R28, R32.reuse, R168, RZ ;  /* 0x000000a8201c723c */ /* 0x060ff000000018ff */
[----:B------:R-:W-:Y:S01]  /*1ef60*/  HMMA.16816.F32 R32, R32, R170, RZ ;  /* 0x000000aa2020723c */ /* 0x000fe200000018ff */
[----:B------:R-:W4:Y:S07]  /*1ef70*/  LDSM.16.M88.4 R168, [R225] ;  /* 0x00000000e1a8783b */ /* 0x000f2e0000000200 */
        /* <DEDUP_REMOVED lines=8> */
[----:B------:R-:W2:Y:S07]  /*1f000*/  LDSM.16.M88.4 R184, [R224] ;  /* 0x00000000e0b8783b */ /* 0x000eae0000000200 */
[C---:B------:R-:W-:Y:S08]  /*1f010*/  HMMA.16816.F32 R28, R172.reuse, R188, R28 ;  /* 0x000000bcac1c723c */ /* 0x040ff0000000181c */
[----:B------:R-:W-:Y:S01]  /*1f020*/  HMMA.16816.F32 R32, R172, R190, R32 ;  /* 0x000000beac20723c */ /* 0x000fe20000001820 */
[----:B------:R-:W2:Y:S05]  /*1f030*/  LDSM.16.M88.4 R172, [R215+0x800] ;  /* 0x00080000d7ac783b */ /* 0x000eaa0000000200 */
[----:B------:R-:W-:Y:S02]  /*1f040*/  LDSM.16.M88.4 R188, [R215+0x1800] ;  /* 0x00180000d7bc783b */ /* 0x000fe40000000200 */
        /* <DEDUP_REMOVED lines=9> */
[C---:B-----5:R-:W-:Y:S08]  /*1f0e0*/  HMMA.16816.F32 R28, R168.reuse, R180, R28 ;  /* 0x000000b4a81c723c */ /* 0x060ff0000000181c */
[----:B------:R-:W-:Y:S01]  /*1f0f0*/  HMMA.16816.F32 R32, R168, R182, R32 ;  /* 0x000000b6a820723c */ /* 0x000fe20000001820 */
[----:B------:R-:W4:Y:S05]  /*1f100*/  LDSM.16.M88.4 R168, [R228+0xa800] ;  /* 0x00a80000e4a8783b */ /* 0x000f2a0000000200 */
[----:B------:R-:W5:Y:S02]  /*1f110*/  LDSM.16.M88.4 R180, [R228+0xb000] ;  /* 0x00b00000e4b4783b */ /* 0x000f640000000200 */
        /* <DEDUP_REMOVED lines=8> */
[----:B------:R-:W1:Y:S07]  /*1f1a0*/  LDSM.16.M88.4 R176, [R214] ;  /* 0x00000000d6b0783b */ /* 0x000e6e0000000200 */
[C---:B------:R-:W-:Y:S08]  /*1f1b0*/  HMMA.16816.F32 R28, R184.reuse, R188, R28 ;  /* 0x000000bcb81c723c */ /* 0x040ff0000000181c */
[----:B------:R-:W-:Y:S01]  /*1f1c0*/  HMMA.16816.F32 R32, R184, R190, R32 ;  /* 0x000000beb820723c */ /* 0x000fe20000001820 */
[----:B------:R-:W1:Y:S05]  /*1f1d0*/  LDSM.16.M88.4 R184, [R213] ;  /* 0x00000000d5b8783b */ /* 0x000e6a0000000200 */
[----:B------:R-:W1:Y:S02]  /*1f1e0*/  LDSM.16.M88.4 R188, [R212] ;  /* 0x00000000d4bc783b */ /* 0x000e640000000200 */
[C---:B------:R-:W-:Y:S08]  /*1f1f0*/  HMMA.16816.F32 R4, R192.reuse, R196, R4 ;  /* 0x000000c4c004723c */ /* 0x040ff00000001804 */
[C---:B------:R-:W-:Y:S01]  /*1f200*/  HMMA.16816.F32 R8, R192.reuse, R198, R8 ;  /* 0x000000c6c008723c */ /* 0x040fe20000001808 */
[----:B------:R-:W1:Y:S07]  /*1f210*/  LDSM.16.M88.4 R196, [R211] ;  /* 0x00000000d3c4783b */ /* 0x000e6e0000000200 */
[C---:B----4-:R-:W-:Y:S08]  /*1f220*/  HMMA.16816.F32 R12, R192.reuse, R168, R12 ;  /* 0x000000a8c00c723c */ /* 0x050ff0000000180c */
[C---:B------:R-:W-:Y:S01]  /*1f230*/  HMMA.16816.F32 R16, R192.reuse, R170, R16 ;  /* 0x000000aac010723c */ /* 0x040fe20000001810 */
[----:B------:R-:W-:Y:S07]  /*1f240*/  LDSM.16.M88.4 R168, [R225+0x2000] ;  /* 0x00200000e1a8783b */ /* 0x000fee0000000200 */
[C---:B-----5:R-:W-:Y:S08]  /*1f250*/  HMMA.16816.F32 R20, R192.reuse, R180, R20 ;  /* 0x000000b4c014723c */ /* 0x060ff00000001814 */
[C---:B------:R-:W-:Y:S01]  /*1f260*/  HMMA.16816.F32 R24, R192.reuse, R182, R24 ;  /* 0x000000b6c018723c */ /* 0x040fe20000001818 */
[----:B------:R-:W4:Y:S07]  /*1f270*/  LDSM.16.M88.4 R180, [R222+0xa000] ;  /* 0x00a00000deb4783b */ /* 0x000f2e0000000200 */
[C---:B--2---:R-:W-:Y:S08]  /*1f280*/  HMMA.16816.F32 R28, R192.reuse, R200, R28 ;  /* 0x000000c8c01c723c */ /* 0x044ff0000000181c */
[----:B------:R-:W-:Y:S01]  /*1f290*/  HMMA.16816.F32 R32, R192, R202, R32 ;  /* 0x000000cac020723c */ /* 0x000fe20000001820 */
[----:B------:R-:W2:Y:S05]  /*1f2a0*/  LDSM.16.M88.4 R192, [R222+0xa800] ;  /* 0x00a80000dec0783b */ /* 0x000eaa0000000200 */
[----:B------:R-:W-:Y:S02]  /*1f2b0*/  LDSM.16.M88.4 R200, [R215+0x3800] ;  /* 0x00380000d7c8783b */ /* 0x000fe40000000200 */
[C---:B-1----:R-:W-:Y:S08]  /*1f2c0*/  HMMA.16816.F32 R4, R172.reuse, R176, R4 ;  /* 0x000000b0ac04723c */ /* 0x042ff00000001804 */
[C---:B------:R-:W-:Y:S01]  /*1f2d0*/  HMMA.16816.F32 R8, R172.reuse, R178, R8 ;  /* 0x000000b2ac08723c */ /* 0x040fe20000001808 */
[----:B------:R-:W1:Y:S07]  /*1f2e0*/  LDSM.16.M88.4 R176, [R222+0xb000] ;  /* 0x00b00000deb0783b */ /* 0x000e6e0000000200 */
[C---:B------:R-:W-:Y:S08]  /*1f2f0*/  HMMA.16816.F32 R12, R172.reuse, R184, R12 ;  /* 0x000000b8ac0c723c */ /* 0x040ff0000000180c */
[C---:B------:R-:W-:Y:S01]  /*1f300*/  HMMA.16816.F32 R16, R172.reuse, R186, R16 ;  /* 0x000000baac10723c */ /* 0x040fe20000001810 */
[----:B------:R-:W5:Y:S07]  /*1f310*/  LDSM.16.M88.4 R184, [R222+0xb800] ;  /* 0x00b80000deb8783b */ /* 0x000f6e0000000200 */
[C---:B------:R-:W-:Y:S08]  /*1f320*/  HMMA.16816.F32 R20, R172.reuse, R188, R20 ;  /* 0x000000bcac14723c */ /* 0x040ff00000001814 */
[C---:B------:R-:W-:Y:S01]  /*1f330*/  HMMA.16816.F32 R24, R172.reuse, R190, R24 ;  /* 0x000000beac18723c */ /* 0x040fe20000001818 */
[----:B------:R-:W-:Y:S07]  /*1f340*/  LDSM.16.M88.4 R188, [R215+0x2000] ;  /* 0x00200000d7bc783b */ /* 0x000fee0000000200 */
[C---:B------:R-:W-:Y:S08]  /*1f350*/  HMMA.16816.F32 R28, R172.reuse, R196, R28 ;  /* 0x000000c4ac1c723c */ /* 0x040ff0000000181c */
[----:B------:R-:W-:Y:S01]  /*1f360*/  HMMA.16816.F32 R32, R172, R198, R32 ;  /* 0x000000c6ac20723c */ /* 0x000fe20000001820 */
[----:B------:R-:W3:Y:S05]  /*1f370*/  LDSM.16.M88.4 R172, [R224+0x2000] ;  /* 0x00200000e0ac783b */ /* 0x000eea0000000200 */
[----:B------:R-:W-:Y:S02]  /*1f380*/  LDSM.16.M88.4 R196, [R215+0x3000] ;  /* 0x00300000d7c4783b */ /* 0x000fe40000000200 */
        /* <DEDUP_REMOVED lines=8> */
[----:B------:R-:W-:Y:S07]  /*1f410*/  LDSM.16.M88.4 R176, [R228+0xc000] ;  /* 0x00c00000e4b0783b */ /* 0x000fee0000000200 */
[C---:B-----5:R-:W-:Y:S08]  /*1f420*/  HMMA.16816.F32 R28, R168.reuse, R184, R28 ;  /* 0x000000b8a81c723c */ /* 0x060ff0000000181c */
[----:B------:R-:W-:Y:S01]  /*1f430*/  HMMA.16816.F32 R32, R168, R186, R32 ;  /* 0x000000baa820723c */ /* 0x000fe20000001820 */
[----:B------:R-:W1:Y:S05]  /*1f440*/  LDSM.16.M88.4 R168, [R229+0x4000] ;  /* 0x00400000e5a8783b */ /* 0x000e6a0000000200 */
[----:B------:R-:W2:Y:S02]  /*1f450*/  LDSM.16.M88.4 R184, [R228+0xc800] ;  /* 0x00c80000e4b8783b */ /* 0x000ea40000000200 */
        /* <DEDUP_REMOVED lines=8> */
[----:B------:R-:W4:Y:S07]  /*1f4e0*/  LDSM.16.M88.4 R196, [R210] ;  /* 0x00000000d2c4783b */ /* 0x000f2e0000000200 */
[C---:B------:R-:W-:Y:S08]  /*1f4f0*/  HMMA.16816.F32 R28, R172.reuse, R200, R28 ;  /* 0x000000c8ac1c723c */ /* 0x040ff0000000181c */
[----:B------:R-:W-:Y:S01]  /*1f500*/  HMMA.16816.F32 R32, R172, R202, R32 ;  /* 0x000000caac20723c */ /* 0x000fe20000001820 */
[----:B------:R-:W5:Y:S05]  /*1f510*/  LDSM.16.M88.4 R172, [R209] ;  /* 0x00000000d1ac783b */ /* 0x000f6a0000000200 */
[----:B------:R-:W-:Y:S02]  /*1f520*/  LDSM.16.M88.4 R200, [R207] ;  /* 0x00000000cfc8783b */ /* 0x000fe40000000200 */
[C---:B-1----:R-:W-:Y:S08]  /*1f530*/  HMMA.16816.F32 R4, R168.reuse, R176, R4 ;  /* 0x000000b0a804723c */ /* 0x042ff00000001804 */
[C---:B------:R-:W-:Y:S01]  /*1f540*/  HMMA.16816.F32 R8, R168.reuse, R178, R8 ;  /* 0x000000b2a808723c */ /* 0x040fe20000001808 */
[----:B------:R-:W1:Y:S07]  /*1f550*/  LDSM.16.M88.4 R176, [R208] ;  /* 0x00000000d0b0783b */ /* 0x000e6e0000000200 */
        /* <DEDUP_REMOVED lines=8> */
[----:B------:R-:W2:Y:S05]  /*1f5e0*/  LDSM.16.M88.4 R168, [R225+0x4000] ;  /* 0x00400000e1a8783b */ /* 0x000eaa0000000200 */
[----:B------:R-:W3:Y:S02]  /*1f5f0*/  LDSM.16.M88.4 R188, [R222+0xd000] ;  /* 0x00d00000debc783b */ /* 0x000ee40000000200 */
        /* <DEDUP_REMOVED lines=11> */
[----:B------:R-:W5:Y:S05]  /*1f6b0*/  LDSM.16.M88.4 R192, [R215+0x4800] ;  /* 0x00480000d7c0783b */ /* 0x000f6a0000000200 */
[----:B------:R-:W-:Y:S02]  /*1f6c0*/  LDSM.16.M88.4 R200, [R228+0xe000] ;  /* 0x00e00000e4c8783b */ /* 0x000fe40000000200 */
        /* <DEDUP_REMOVED lines=12> */
[----:B------:R-:W-:Y:S02]  /*1f790*/  LDSM.16.M88.4 R196, [R204] ;  /* 0x00000000ccc4783b */ /* 0x000fe40000000200 */
        /* <DEDUP_REMOVED lines=9> */
[C---:B------:R-:W-:Y:S08]  /*1f830*/  HMMA.16816.F32 R28, R172.reuse, R184, R28 ;  /* 0x000000b8ac1c723c */ /* 0x040ff0000000181c */
[----:B------:R-:W-:Y:S01]  /*1f840*/  HMMA.16816.F32 R32, R172, R186, R32 ;  /* 0x000000baac20723c */ /* 0x000fe20000001820 */
[----:B------:R-:W2:Y:S05]  /*1f850*/  LDSM.16.M88.4 R172, [R227+0x6000] ;  /* 0x00600000e3ac783b */ /* 0x000eaa0000000200 */
[----:B------:R-:W2:Y:S02]  /*1f860*/  LDSM.16.M88.4 R184, [R205] ;  /* 0x00000000cdb8783b */ /* 0x000ea40000000200 */
[C---:B---3--:R-:W-:Y:S08]  /*1f870*/  HMMA.16816.F32 R4, R188.reuse, R200, R4 ;  /* 0x000000c8bc04723c */ /* 0x048ff00000001804 */
[C---:B------:R-:W-:Y:S01]  /*1f880*/  HMMA.16816.F32 R8, R188.reuse, R202, R8 ;  /* 0x000000cabc08723c */ /* 0x040fe20000001808 */
[----:B------:R-:W3:Y:S07]  /*1f890*/  LDSM.16.M88.4 R200, [R167] ;  /* 0x00000000a7c8783b */ /* 0x000eee0000000200 */
[C---:B----4-:R-:W-:Y:S08]  /*1f8a0*/  HMMA.16816.F32 R12, R188.reuse, R168, R12 ;  /* 0x000000a8bc0c723c */ /* 0x050ff0000000180c */
[C---:B------:R-:W-:Y:S01]  /*1f8b0*/  HMMA.16816.F32 R16, R188.reuse, R170, R16 ;  /* 0x000000aabc10723c */ /* 0x040fe20000001810 */
[----:B------:R-:W-:Y:S07]  /*1f8c0*/  LDSM.16.M88.4 R168, [R225+0x6000] ;  /* 0x00600000e1a8783b */ /* 0x000fee0000000200 */
[C---:B-1----:R-:W-:Y:S08]  /*1f8d0*/  HMMA.16816.F32 R20, R188.reuse, R176, R20 ;  /* 0x000000b0bc14723c */ /* 0x042ff00000001814 */
[C---:B------:R-:W-:Y:S01]  /*1f8e0*/  HMMA.16816.F32 R24, R188.reuse, R178, R24 ;  /* 0x000000b2bc18723c */ /* 0x040fe20000001818 */
[----:B------:R-:W1:Y:S07]  /*1f8f0*/  LDSM.16.M88.4 R176, [R222+0xe000] ;  /* 0x00e00000deb0783b */ /* 0x000e6e0000000200 */
[C---:B-----5:R-:W-:Y:S08]  /*1f900*/  HMMA.16816.F32 R28, R188.reuse, R192, R28 ;  /* 0x000000c0bc1c723c */ /* 0x060ff0000000181c */
        /* <DEDUP_REMOVED lines=13> */
[----:B------:R-:W-:Y:S08]  /*1f9e0*/  HMMA.16816.F32 R32, R172, R202, R32 ;  /* 0x000000caac20723c */ /* 0x000ff00000001820 */
[C---:B-1----:R-:W-:Y:S08]  /*1f9f0*/  HMMA.16816.F32 R4, R168.reuse, R176, R4 ;  /* 0x000000b0a804723c */ /* 0x042ff00000001804 */
[C---:B------:R-:W-:Y:S08]  /*1fa00*/  HMMA.16816.F32 R8, R168.reuse, R178, R8 ;  /* 0x000000b2a808723c */ /* 0x040ff00000001808 */
[C---:B--2---:R-:W-:Y:S08]  /*1fa10*/  HMMA.16816.F32 R12, R168.reuse, R180, R12 ;  /* 0x000000b4a80c723c */ /* 0x044ff0000000180c */
[C---:B------:R-:W-:Y:S08]  /*1fa20*/  HMMA.16816.F32 R16, R168.reuse, R182, R16 ;  /* 0x000000b6a810723c */ /* 0x040ff00000001810 */
[C---:B----4-:R-:W-:Y:S08]  /*1fa30*/  HMMA.16816.F32 R20, R168.reuse, R184, R20 ;  /* 0x000000b8a814723c */ /* 0x050ff00000001814 */
[C---:B------:R-:W-:Y:S08]  /*1fa40*/  HMMA.16816.F32 R24, R168.reuse, R186, R24 ;  /* 0x000000baa818723c */ /* 0x040ff00000001818 */
[C---:B------:R-:W-:Y:S08]  /*1fa50*/  HMMA.16816.F32 R28, R168.reuse, R188, R28 ;  /* 0x000000bca81c723c */ /* 0x040ff0000000181c */
[----:B------:R-:W-:Y:S01]  /*1fa60*/  HMMA.16816.F32 R32, R168, R190, R32 ;  /* 0x000000bea820723c */ /* 0x000fe20000001820 */
[----:B------:R-:W1:Y:S07]  /*1fa70*/  LDSM.16.M88.4 R168, [R215+0x6800] ;  /* 0x00680000d7a8783b */ /* 0x000e6e0000000200 */
[C---:B-----5:R-:W-:Y:S08]  /*1fa80*/  HMMA.16816.F32 R4, R192.reuse, R196, R4 ;  /* 0x000000c4c004723c */ /* 0x060ff00000001804 */
        /* <DEDUP_REMOVED lines=22> */
[----:B------:R-:W1:Y:S01]  /*1fbf0*/  MUFU.TANH R196, R14 ;  /* 0x0000000e00c47308 */ /* 0x000e620000002400 */
[-C--:B------:R-:W-:Y:S01]  /*1fc00*/  FMUL.FTZ R18, R18, R3.reuse ;  /* 0x0000000312127220 */ /* 0x080fe20000410000 */
[C---:B---3--:R-:W-:Y:S03]  /*1fc10*/  HMMA.16816.F32 R20, R192.reuse, R4, R20 ;  /* 0x00000004c014723c */ /* 0x048fe60000001814 */
[-C--:B------:R-:W-:Y:S05]  /*1fc20*/  FMUL.FTZ R19, R19, R3.reuse ;  /* 0x0000000313137220 */ /* 0x080fea0000410000 */
[----:B------:R3:W1:Y:S01]  /*1fc30*/  MUFU.TANH R197, R15 ;  /* 0x0000000f00c57308 */ /* 0x0006620000002400 */
[C---:B------:R-:W-:Y:S01]  /*1fc40*/  HMMA.16816.F32 R24, R192.reuse, R6, R24 ;  /* 0x00000006c018723c */ /* 0x040fe20000001818 */
[----:B-----5:R-:W5:Y:S01]  /*1fc50*/  LDSM.16.M88.4 R8, [R215+0x7800] ;  /* 0x00780000d708783b */ /* 0x020f620000000200 */
[----:B------:R-:W-:Y:S04]  /*1fc60*/  DEPBAR.LE SB0, 0x0 ;  /* 0x000080000000791a */ /* 0x000fe80000000000 */
[-C--:B------:R-:W-:Y:S03]  /*1fc70*/  FMUL.FTZ R4, R17, R3.reuse ;  /* 0x0000000311047220 */ /* 0x080fe60000410000 */
        /* <DEDUP_REMOVED lines=14> */
[----:B------:R-:W1:Y:S01]  /*1fd60*/  MUFU.TANH R170, R170 ;  /* 0x000000aa00aa7308 */ /* 0x000e620000002400 */
[----:B------:R-:W-:Y:S09]  /*1fd70*/  HMMA.16816.F32 R32, R192, R10, R32 ;  /* 0x0000000ac020723c */ /* 0x000ff20000001820 */
[----:B------:R-:W1:Y:S05]  /*1fd80*/  MUFU.TANH R12, R12 ;  /* 0x0000000c000c7308 */ /* 0x000e6a0000002400 */
[-C--:B------:R-:W-:Y:S05]  /*1fd90*/  FMUL.FTZ R180, R28, R3.reuse ;  /* 0x000000031cb47220 */ /* 0x080fea0000410000 */
[----:B------:R-:W1:Y:S01]  /*1fda0*/  MUFU.TANH R13, R13 ;  /* 0x0000000d000d7308 */ /* 0x000e620000002400 */
[-C--:B------:R-:W-:Y:S02]  /*1fdb0*/  FMUL.FTZ R29, R29, R3.reuse ;  /* 0x000000031d1d7220 */ /* 0x080fe40000410000 */
[-C--:B---3--:R-:W-:Y:S02]  /*1fdc0*/  FMUL.FTZ R15, R30, R3.reuse ;  /* 0x000000031e0f7220 */ /* 0x088fe40000410000 */
[-C--:B------:R-:W-:Y:S02]  /*1fdd0*/  FMUL.FTZ R14, R31, R3.reuse ;  /* 0x000000031f0e7220 */ /* 0x080fe40000410000 */
[-C--:B------:R-:W-:Y:S02]  /*1fde0*/  FMUL.FTZ R177, R32, R3.reuse ;  /* 0x0000000320b17220 */ /* 0x080fe40000410000 */
[-C--:B------:R-:W-:Y:S01]  /*1fdf0*/  FMUL.FTZ R17, R33, R3.reuse ;  /* 0x0000000321117220 */ /* 0x080fe20000410000 */
[----:B------:R-:W3:Y:S01]  /*1fe00*/  MUFU.TANH R4, R4 ;  /* 0x0000000400047308 */ /* 0x000ee20000002400 */
        /* <DEDUP_REMOVED lines=30> */
[----:B------:R-:W2:Y:S03]  /*1fff0*/  I2F.RP R11, R10 ;  /* 0x0000000a000b7306 */ /* 0x000ea60000209400 */
[----:B------:R-:W-:Y:S07]  /*20000*/  IMAD.MOV R8, RZ, RZ, -R8 ;  /* 0x000000ffff087224 */ /* 0x000fee00078e0a08 */
[----:B--2---:R-:W2:Y:S02]  /*20010*/  MUFU.RCP R5, R11 ;  /* 0x0000000b00057308 */ /* 0x004ea40000001000 */
[----:B--2---:R-:W-:Y:S01]  /*20020*/  IADD3 R24, R5, 0xffffffe, RZ ;  /* 0x0ffffffe05187810 */ /* 0x004fe20007ffe0ff */
[----:B------:R-:W-:Y:S07]  /*20030*/  IMAD.SHL.U32 R5, R247, 0x40, RZ ;  /* 0x00000040f7057824 */ /* 0x000fee00078e00ff */
[----:B-1----:R-:W1:Y:S01]  /*20040*/  F2I.FTZ.U32.TRUNC.NTZ R25, R24 ;  /* 0x0000001800197305 */ /* 0x002e62000021f000 */
[C---:B------:R-:W-:Y:S02]  /*20050*/  IADD3 R18, R5.reuse, -0x40, RZ ;  /* 0xffffffc005127810 */ /* 0x040fe40007ffe0ff */
[----:B------:R-:W-:Y:S02]  /*20060*/  IABS R9, R5 ;  /* 0x0000000500097213 */ /* 0x000fe40000000000 */
[----:B------:R-:W-:Y:S04]  /*20070*/  LOP3.LUT R5, R5, R20, RZ, 0x3c, !PT ;  /* 0x0000001405057212 */ /* 0x000fe800078e3cff */
        /* <DEDUP_REMOVED lines=10> */
[----:B------:R-:W-:Y:S02]  /*20120*/  IMAD.HI.U32 R19, R22, R9, RZ ;  /* 0x0000000916137227 */ /* 0x000fe400078e00ff */
[----:B------:R-:W3:Y:S02]  /*20130*/  LD.E.64 R22, [R164.64+0x38] ;  /* 0x00003804a4167980 */ /* 0x000ee4000c101b00 */
[-C--:B------:R-:W-:Y:S02]  /*20140*/  IMAD R7, R11, R8.reuse, R7 ;  /* 0x000000080b077224 */ /* 0x080fe400078e0207 */
[----:B------:R-:W-:Y:S01]  /*20150*/  IMAD R9, R19, R8, R9 ;  /* 0x0000000813097224 */ /* 0x000fe200078e0209 */
[----:B------:R-:W-:Y:S02]  /*20160*/  LOP3.LUT R8, RZ, R20, RZ, 0x33, !PT ;  /* 0x00000014ff087212 */ /* 0x000fe400078e33ff */
        /* <DEDUP_REMOVED lines=35> */
.L_x_8016:
[----:B------:R-:W-:Y:S02]  /*203a0*/  ULDC.64 UR4, c[0x0][0x118] ;  /* 0x0000460000047ab9 */ /* 0x000fe40000000a00 */
[----:B------:R-:W2:Y:S02]  /*203b0*/  LD.E R20, [R164.64+0x38] ;  /* 0x00003804a4147980 */ /* 0x000ea4000c101900 */
[----:B--2---:R-:W-:Y:S04]  /*203c0*/  LEA R20, -R20, RZ, 0x6 ;  /* 0x000000ff14147211 */ /* 0x004fe800078e31ff */
[----:B------:R-:W-:Y:S02]  /*203d0*/  SHF.R.S32.HI R7, RZ, 0x1f, R20 ;  /* 0x0000001fff077819 */ /* 0x000fe40000011414 */
.L_x_8017:
[----:B------:R-:W-:Y:S05]  /*203e0*/  BSYNC B0 ;  /* 0x0000000000007941 */ /* 0x000fea0003800000 */
.L_x_8015:
        /* <DEDUP_REMOVED lines=13> */
[C---:B-12---:R-:W-:Y:S05]  /*204c0*/  IADD3 R18, P0, R8.reuse, R232, RZ ;  /* 0x000000e808127210 */ /* 0x046fea0007f1e0ff */
        /* <DEDUP_REMOVED lines=18> */
.L_x_8014:
[----:B--234-:R-:W-:Y:S05]  /*205f0*/  BSYNC B1 ;  /* 0x0000000000017941 */ /* 0x01cfea0003800000 */
.L_x_8013:
        /* <DEDUP_REMOVED lines=9> */
[C---:B------:R-:W-:Y:S02]  /*20690*/  ISETP.GE.AND P2, PT, R19.reuse, R248, PT ;  /* 0x000000f81300720c */ /* 0x040fe40003f46270 */
[----:B------:R-:W-:Y:S02]  /*206a0*/  ISETP.GE.AND P6, PT, R19, R246, PT ;  /* 0x000000f61300720c */ /* 0x000fe40003fc6270 */
[C---:B------:R-:W-:Y:S02]  /*206b0*/  ISETP.GE.AND P1, PT, R7.reuse, R248, PT ;  /* 0x000000f80700720c */ /* 0x040fe40003f26270 */
[----:B------:R-:W-:Y:S02]  /*206c0*/  ISETP.GE.AND P5, PT, R7, R246, PT ;  /* 0x000000f60700720c */ /* 0x000fe40003fa6270 */
[C---:B------:R-:W-:Y:S02]  /*206d0*/  ISETP.GE.AND P4, PT, R5.reuse, R248, PT ;  /* 0x000000f80500720c */ /* 0x040fe40003f86270 */
[----:B------:R-:W-:Y:S02]  /*206e0*/  ISETP.GE.AND P3, PT, R5, R246, PT ;  /* 0x000000f60500720c */ /* 0x000fe40003f66270 */
[C---:B------:R-:W-:Y:S02]  /*206f0*/  ISETP.GE.OR P1, PT, R7.reuse, R238, !P1 ;  /* 0x000000ee0700720c */ /* 0x040fe40004f26670 */
[----:B------:R-:W-:Y:S02]  /*20700*/  ISETP.GE.OR P5, PT, R7, R244, !P5 ;  /* 0x000000f40700720c */ /* 0x000fe40006fa6670 */
[C---:B------:R-:W-:Y:S02]  /*20710*/  IADD3 R21, R19.reuse, 0x9, RZ ;  /* 0x0000000913157810 */ /* 0x040fe40007ffe0ff */
[C---:B------:R-:W-:Y:S02]  /*20720*/  ISETP.GE.OR P2, PT, R19.reuse, R238, !P2 ;  /* 0x000000ee1300720c */ /* 0x040fe40005746670 */
[C---:B------:R-:W-:Y:S02]  /*20730*/  IADD3 R7, R19.reuse, 0x10, RZ ;  /* 0x0000001013077810 */ /* 0x040fe40007ffe0ff */
[----:B------:R-:W-:Y:S02]  /*20740*/  ISETP.GE.OR P6, PT, R19, R244, !P6 ;  /* 0x000000f41300720c */ /* 0x000fe400077c6670 */
[----:B------:R-:W-:Y:S02]  /*20750*/  FSEL R9, R172, -INF , !P2 ;  /* 0xff800000ac097808 */ /* 0x000fe40005000000 */
[C---:B------:R-:W-:Y:S02]  /*20760*/  ISETP.GE.OR P4, PT, R5.reuse, R238, !P4 ;  /* 0x000000ee0500720c */ /* 0x040fe40006786670 */
[----:B------:R-:W-:Y:S02]  /*20770*/  ISETP.GE.OR P3, PT, R5, R244, !P3 ;  /* 0x000000f40500720c */ /* 0x000fe40005f66670 */
[----:B------:R-:W-:Y:S02]  /*20780*/  FSEL R5, R174, -INF , !P6 ;  /* 0xff800000ae057808 */ /* 0x000fe40007000000 */
[-C--:B------:R-:W-:Y:S02]  /*20790*/  ISETP.GE.AND P6, PT, R7, R248.reuse, PT ;  /* 0x000000f80700720c */ /* 0x080fe40003fc6270 */
[C---:B------:R-:W-:Y:S02]  /*207a0*/  ISETP.GE.AND P0, PT, R21.reuse, R248, PT ;  /* 0x000000f81500720c */ /* 0x040fe40003f06270 */
[C---:B------:R-:W-:Y:S02]  /*207b0*/  ISETP.GE.AND P2, PT, R21.reuse, R246, PT ;  /* 0x000000f61500720c */ /* 0x040fe40003f46270 */
[-C--:B------:R-:W-:Y:S02]  /*207c0*/  ISETP.GE.OR P0, PT, R21, R238.reuse, !P0 ;  /* 0x000000ee1500720c */ /* 0x080fe40004706670 */
[----:B------:R-:W-:Y:S02]  /*207d0*/  IADD3 R23, R19, 0x11, RZ ;  /* 0x0000001113177810 */ /* 0x000fe40007ffe0ff */
[----:B------:R-:W-:Y:S02]  /*207e0*/  ISETP.GE.OR P6, PT, R7, R238, !P6 ;  /* 0x000000ee0700720c */ /* 0x000fe400077c6670 */
        /* <DEDUP_REMOVED lines=8> */
[C---:B------:R-:W-:Y:S02]  /*20870*/  IADD3 R27, R19.reuse, 0x19, RZ ;  /* 0x00000019131b7810 */ /* 0x040fe40007ffe0ff */
[----:B------:R-:W-:Y:S02]  /*20880*/  IADD3 R25, R19, 0x20, RZ ;  /* 0x0000002013197810 */ /* 0x000fe40007ffe0ff */
[-C--:B------:R-:W-:Y:S02]  /*20890*/  ISETP.GE.OR P6, PT, R21, R238.reuse, !P6 ;  /* 0x000000ee1500720c */ /* 0x080fe400077c6670 */
[----:B------:R-:W-:Y:S02]  /*208a0*/  ISETP.GE.OR P4, PT, R23, R238, !P4 ;  /* 0x000000ee1700720c */ /* 0x000fe40006786670 */
[----:B------:R-:W-:Y:S02]  /*208b0*/  ISETP.GE.OR P1, PT, R7, R244, !P1 ;  /* 0x000000f40700720c */ /* 0x000fe40004f26670 */
[----:B------:R-:W-:Y:S02]  /*208c0*/  FSEL R7, R176, -INF , !P0 ;  /* 0xff800000b0077808 */ /* 0x000fe40004000000 */
[----:B------:R-:W-:Y:S02]  /*208d0*/  FSEL R193, R12, -INF , !P4 ;  /* 0xff8000000cc17808 */ /* 0x000fe40006000000 */
[----:B------:R-:W-:Y:S02]  /*208e0*/  FSEL R194, R13, -INF , !P6 ;  /* 0xff8000000dc27808 */ /* 0x000fe40007000000 */
[----:B------:R-:W-:Y:S02]  /*208f0*/  ISETP.GE.AND P0, PT, R23, R246, PT ;  /* 0x000000f61700720c */ /* 0x000fe40003f06270 */
[-C--:B------:R-:W-:Y:S02]  /*20900*/  ISETP.GE.AND P4, PT, R27, R248.reuse, PT ;  /* 0x000000f81b00720c */ /* 0x080fe40003f86270 */
[----:B------:R-:W-:Y:S02]  /*20910*/  ISETP.GE.AND P6, PT, R25, R248, PT ;  /* 0x000000f81900720c */ /* 0x000fe40003fc6270 */
[----:B------:R-:W-:Y:S02]  /*20920*/  ISETP.GE.OR P0, PT, R23, R244, !P0 ;  /* 0x000000f41700720c */ /* 0x000fe40004706670 */
[----:B------:R-:W-:Y:S02]  /*20930*/  IADD3 R23, R19, 0x21, RZ ;  /* 0x0000002113177810 */ /* 0x000fe40007ffe0ff */
[-C--:B------:R-:W-:Y:S02]  /*20940*/  ISETP.GE.OR P4, PT, R27, R238.reuse, !P4 ;  /* 0x000000ee1b00720c */ /* 0x080fe40006786670 */
[----:B------:R-:W-:Y:S02]  /*20950*/  ISETP.GE.OR P6, PT, R25, R238, !P6 ;  /* 0x000000ee1900720c */ /* 0x000fe400077c6670 */
[----:B------:R-:W-:Y:S02]  /*20960*/  FSEL R195, R4, -INF , !P4 ;  /* 0xff80000004c37808 */ /* 0x000fe40006000000 */
[----:B------:R-:W-:Y:S02]  /*20970*/  FMNMX.FTZ R4, R9, R2, !PT ;  /* 0x0000000209047209 */ /* 0x000fe40007810000 */
[----:B------:R-:W-:Y:S02]  /*20980*/  FSEL R200, R200, -INF , !P6 ;  /* 0xff800000c8c87808 */ /* 0x000fe40007000000 */
[C---:B------:R-:W-:Y:S02]  /*20990*/  ISETP.GE.AND P6, PT, R23.reuse, R248, PT ;  /* 0x000000f81700720c */ /* 0x040fe40003fc6270 */
[----:B------:R-:W-:Y:S02]  /*209a0*/  FSEL R168, R168, -INF , !P2 ;  /* 0xff800000a8a87808 */ /* 0x000fe40005000000 */
[C---:B------:R-:W-:Y:S02]  /*209b0*/  ISETP.GE.AND P2, PT, R23.reuse, R246, PT ;  /* 0x000000f61700720c */ /* 0x040fe40003f46270 */
[C---:B------:R-:W-:Y:S02]  /*209c0*/  ISETP.GE.OR P6, PT, R23.reuse, R238, !P6 ;  /* 0x000000ee1700720c */ /* 0x040fe400077c6670 */
[----:B------:R-:W-:Y:S02]  /*209d0*/  ISETP.GE.OR P2, PT, R23, R244, !P2 ;  /* 0x000000f41700720c */ /* 0x000fe40005746670 */
[----:B------:R-:W-:Y:S02]  /*209e0*/  FMNMX.FTZ R23, R11, R4, !PT ;  /* 0x000000040b177209 */ /* 0x000fe40007810000 */
[----:B------:R-:W-:Y:S02]  /*209f0*/  FSEL R169, R169, -INF , !P3 ;  /* 0xff800000a9a97808 */ /* 0x000fe40005800000 */
[----:B------:R-:W-:Y:S02]  /*20a00*/  FMNMX.FTZ R4, R8, R23, !PT ;  /* 0x0000001708047209 */ /* 0x000fe40007810000 */
[----:B------:R-:W-:Y:S02]  /*20a10*/  IADD3 R13, R19, 0x28, RZ ;  /* 0x00000028130d7810 */ /* 0x000fe40007ffe0ff */
[----:B------:R-:W-:Y:S02]  /*20a20*/  FMNMX.FTZ R23, R7, R4, !PT ;  /* 0x0000000407177209 */ /* 0x000fe40007810000 */
[----:B------:R-:W-:Y:S02]  /*20a30*/  ISETP.GE.AND P3, PT, R25, R246, PT ;  /* 0x000000f61900720c */ /* 0x000fe40003f66270 */
[----:B------:R-:W-:Y:S02]  /*20a40*/  FSEL R10, R166, -INF , !P5 ;  /* 0xff800000a60a7808 */ /* 0x000fe40006800000 */
[----:B------:R-:W-:Y:S02]  /*20a50*/  FMNMX.FTZ R4, R192, R23, !PT ;  /* 0x00000017c0047209 */ /* 0x000fe40007810000 */
[----:B------:R-:W-:Y:S02]  /*20a60*/  FSEL R203, R203, -INF , !P6 ;  /* 0xff800000cbcb7808 */ /* 0x000fe40007000000 */
[----:B------:R-:W-:Y:S02]  /*20a70*/  ISETP.GE.AND P6, PT, R13, R248, PT ;  /* 0x000000f80d00720c */ /* 0x000fe40003fc6270 */
[----:B------:R-:W-:Y:S02]  /*20a80*/  ISETP.GE.AND P4, PT, R27, R246, PT ;  /* 0x000000f61b00720c */ /* 0x000fe40003f86270 */
[----:B------:R-:W-:Y:S02]  /*20a90*/  ISETP.GE.OR P3, PT, R25, R244, !P3 ;  /* 0x000000f41900720c */ /* 0x000fe40005f66670 */
[----:B------:R-:W-:Y:S02]  /*20aa0*/  FMNMX.FTZ R25, R5, R0, !PT ;  /* 0x0000000005197209 */ /* 0x000fe40007810000 */
[----:B------:R-:W-:Y:S02]  /*20ab0*/  ISETP.GE.AND P5, PT, R21, R246, PT ;  /* 0x000000f61500720c */ /* 0x000fe40003fa6270 */
[----:B------:R-:W-:Y:S02]  /*20ac0*/  ISETP.GE.OR P4, PT, R27, R244, !P4 ;  /* 0x000000f41b00720c */ /* 0x000fe40006786670 */
[----:B------:R-:W-:Y:S02]  /*20ad0*/  ISETP.GE.OR P6, PT, R13, R238, !P6 ;  /* 0x000000ee0d00720c */ /* 0x000fe400077c6670 */
[----:B------:R-:W-:Y:S02]  /*20ae0*/  FMNMX.FTZ R27, R193, R4, !PT ;  /* 0x00000004c11b7209 */ /* 0x000fe40007810000 */
[----:B------:R-:W-:Y:S02]  /*20af0*/  FMNMX.FTZ R4, R10, R25, !PT ;  /* 0x000000190a047209 */ /* 0x000fe40007810000 */
[----:B------:R-:W-:Y:S02]  /*20b00*/  ISETP.GE.OR P5, PT, R21, R244, !P5 ;  /* 0x000000f41500720c */ /* 0x000fe40006fa6670 */
[----:B------:R-:W-:Y:S02]  /*20b10*/  IADD3 R21, R19, 0x29, RZ ;  /* 0x0000002913157810 */ /* 0x000fe40007ffe0ff */
[----:B------:R-:W-:Y:S02]  /*20b20*/  FSEL R233, R6, -INF , !P6 ;  /* 0xff80000006e97808 */ /* 0x000fe40007000000 */
[----:B------:R-:W-:Y:S02]  /*20b30*/  FMNMX.FTZ R6, R194, R27, !PT ;  /* 0x0000001bc2067209 */ /* 0x000fe40007810000 */
[----:B------:R-:W-:Y:S02]  /*20b40*/  FMNMX.FTZ R25, R169, R4, !PT ;  /* 0x00000004a9197209 */ /* 0x000fe40007810000 */
[----:B------:R-:W-:Y:S02]  /*20b50*/  ISETP.GE.AND P6, PT, R21, R248, PT ;  /* 0x000000f81500720c */ /* 0x000fe40003fc6270 */
[----:B------:R-:W-:Y:S02]  /*20b60*/  FSEL R196, R196, -INF , !P1 ;  /* 0xff800000c4c47808 */ /* 0x000fe40004800000 */
[----:B------:R-:W-:Y:S02]  /*20b70*/  FMNMX.FTZ R27, R195, R6, !PT ;  /* 0x00000006c31b7209 */ /* 0x000fe40007810000 */
[----:B------:R-:W-:Y:S02]  /*20b80*/  FMNMX.FTZ R25, R168, R25, !PT ;  /* 0x00000019a8197209 */ /* 0x000fe40007810000 */
[----:B------:R-:W-:Y:S02]  /*20b90*/  IADD3 R23, R19, 0x30, RZ ;  /* 0x0000003013177810 */ /* 0x000fe40007ffe0ff */
[----:B------:R-:W-:Y:S02]  /*20ba0*/  ISETP.GE.OR P6, PT, R21, R238, !P6 ;  /* 0x000000ee1500720c */ /* 0x000fe400077c6670 */
[----:B------:R-:W-:Y:S02]  /*20bb0*/  FSEL R197, R197, -INF , !P0 ;  /* 0xff800000c5c57808 */ /* 0x000fe40004000000 */
[C---:B------:R-:W-:Y:S02]  /*20bc0*/  ISETP.GE.AND P0, PT, R21.reuse, R246, PT ;  /* 0x000000f61500720c */ /* 0x040fe40003f06270 */
[----:B------:R-:W-:Y:S02]  /*20bd0*/  FMNMX.FTZ R4, R200, R27, !PT ;  /* 0x0000001bc8047209 */ /* 0x000fe40007810000 */
[----:B------:R-:W-:Y:S02]  /*20be0*/  FMNMX.FTZ R6, R196, R25, !PT ;  /* 0x00000019c4067209 */ /* 0x000fe40007810000 */
[----:B------:R-:W-:Y:S02]  /*20bf0*/  ISETP.GE.OR P0, PT, R21, R244, !P0 ;  /* 0x000000f41500720c */ /* 0x000fe40004706670 */
[----:B------:R-:W-:Y:S02]  /*20c00*/  IADD3 R21, R19, 0x31, RZ ;  /* 0x0000003113157810 */ /* 0x000fe40007ffe0ff */
[----:B------:R-:W-:Y:S02]  /*20c10*/  FSEL R202, R202, -INF , !P6 ;  /* 0xff800000caca7808 */ /* 0x000fe40007000000 */
        /* <DEDUP_REMOVED lines=8> */
[C---:B------:R-:W-:Y:S02]  /*20ca0*/  IADD3 R13, R19.reuse, 0x38, RZ ;  /* 0x00000038130d7810 */ /* 0x040fe40007ffe0ff */
[----:B------:R-:W-:Y:S02]  /*20cb0*/  IADD3 R19, R19, 0x39, RZ ;  /* 0x0000003913137810 */ /* 0x000fe40007ffe0ff */
[----:B------:R-:W-:Y:S02]  /*20cc0*/  FSEL R199, R199, -INF , !P4 ;  /* 0xff800000c7c77808 */ /* 0x000fe40006000000 */
[----:B------:R-:W-:Y:S02]  /*20cd0*/  FMNMX.FTZ R25, R233, R4, !PT ;  /* 0x00000004e9197209 */ /* 0x000fe40007810000 */
[----:B------:R-:W-:Y:S02]  /*20ce0*/  FMNMX.FTZ R4, R198, R27, !PT ;  /* 0x0000001bc6047209 */ /* 0x000fe40007810000 */
[----:B------:R-:W-:Y:S02]  /*20cf0*/  ISETP.GE.OR P5, PT, R21, R238, !P5 ;  /* 0x000000ee1500720c */ /* 0x000fe40006fa6670 */
[----:B------:R-:W-:Y:S02]  /*20d00*/  FSEL R180, R180, -INF , !P6 ;  /* 0xff800000b4b47808 */ /* 0x000fe40007000000 */
[-C--:B------:R-:W-:Y:S02]  /*20d10*/  ISETP.GE.AND P6, PT, R13, R248.reuse, PT ;  /* 0x000000f80d00720c */ /* 0x080fe40003fc6270 */
[----:B------:R-:W-:Y:S02]  /*20d20*/  ISETP.GE.AND P4, PT, R19, R248, PT ;  /* 0x000000f81300720c */ /* 0x000fe40003f86270 */
[----:B------:R-:W-:Y:S02]  /*20d30*/  FMNMX.FTZ R4, R199, R4, !PT ;  /* 0x00000004c7047209 */ /* 0x000fe40007810000 */
[----:B------:R-:W-:Y:S02]  /*20d40*/  FMNMX.FTZ R25, R202, R25, !PT ;  /* 0x00000019ca197209 */ /* 0x000fe40007810000 */
[----:B------:R-:W-:Y:S02]  /*20d50*/  FSEL R201, R201, -INF , !P3 ;  /* 0xff800000c9c97808 */ /* 0x000fe40005800000 */
[-C--:B------:R-:W-:Y:S02]  /*20d60*/  ISETP.GE.OR P6, PT, R13, R238.reuse, !P6 ;  /* 0x000000ee0d00720c */ /* 0x080fe400077c6670 */
[----:B------:R-:W-:Y:S02]  /*20d70*/  ISETP.GE.OR P4, PT, R19, R238, !P4 ;  /* 0x000000ee1300720c */ /* 0x000fe40006786670 */
[----:B------:R-:W-:Y:S02]  /*20d80*/  FSEL R179, R179, -INF , !P5 ;  /* 0xff800000b3b37808 */ /* 0x000fe40006800000 */
[----:B------:R-:W-:Y:S02]  /*20d90*/  FMNMX.FTZ R6, R180, R25, !PT ;  /* 0x00000019b4067209 */ /* 0x000fe40007810000 */
[----:B------:R-:W-:Y:S02]  /*20da0*/  FSEL R183, R183, -INF , !P2 ;  /* 0xff800000b7b77808 */ /* 0x000fe40005000000 */
[----:B------:R-:W-:Y:S02]  /*20db0*/  FMNMX.FTZ R12, R201, R4, !PT ;  /* 0x00000004c90c7209 */ /* 0x000fe40007810000 */
[----:B------:R-:W-:Y:S02]  /*20dc0*/  FSEL R176, R17, -INF , !P4 ;  /* 0xff80000011b07808 */ /* 0x000fe40006000000 */
[----:B------:R-:W-:Y:S02]  /*20dd0*/  ISETP.GE.AND P2, PT, R23, R246, PT ;  /* 0x000000f61700720c */ /* 0x000fe40003f46270 */
[----:B------:R-:W-:Y:S02]  /*20de0*/  FSEL R177, R177, -INF , !P6 ;  /* 0xff800000b1b17808 */ /* 0x000fe40007000000 */
[----:B------:R-:W-:Y:S02]  /*20df0*/  FMNMX.FTZ R6, R179, R6, !PT ;  /* 0x00000006b3067209 */ /* 0x000fe40007810000 */
[----:B------:R-:W-:Y:S02]  /*20e00*/  FSEL R182, R182, -INF , !P1 ;  /* 0xff800000b6b67808 */ /* 0x000fe40004800000 */
[----:B------:R-:W-:Y:S02]  /*20e10*/  FMNMX.FTZ R17, R183, R12, !PT ;  /* 0x0000000cb7117209 */ /* 0x000fe40007810000 */
[----:B------:R-:W-:Y:S02]  /*20e20*/  ISETP.GE.OR P2, PT, R23, R244, !P2 ;  /* 0x000000f41700720c */ /* 0x000fe40005746670 */
[----:B------:R-:W-:Y:S02]  /*20e30*/  ISETP.GE.AND P1, PT, R21, R246, PT ;  /* 0x000000f61500720c */ /* 0x000fe40003f26270 */
[----:B------:R-:W-:Y:S02]  /*20e40*/  FMNMX.FTZ R25, R177, R6, !PT ;  /* 0x00000006b1197209 */ /* 0x000fe40007810000 */
[----:B------:R-:W-:Y:S02]  /*20e50*/  FSEL R181, R181, -INF , !P0 ;  /* 0xff800000b5b57808 */ /* 0x000fe40004000000 */
[----:B------:R-:W-:Y:S02]  /*20e60*/  FMNMX.FTZ R6, R182, R17, !PT ;  /* 0x00000011b6067209 */ /* 0x000fe40007810000 */
[----:B------:R-:W-:Y:S02]  /*20e70*/  ISETP.GE.OR P1, PT, R21, R244, !P1 ;  /* 0x000000f41500720c */ /* 0x000fe40004f26670 */
[----:B------:R-:W-:Y:S01]  /*20e80*/  FSEL R175, R15, -INF , !P2 ;  /* 0xff8000000faf7808 */ /* 0x000fe20005000000 */
[----:B------:R-:W-:Y:S01]  /*20e90*/  LDSM.16.MT88.4 R20, [R221+0x10000] ;  /* 0x01000000dd14783b */ /* 0x000fe20000004200 */
[----:B------:R-:W-:Y:S02]  /*20ea0*/  ISETP.GE.AND P0, PT, R13, R246, PT ;  /* 0x000000f60d00720c */ /* 0x000fe40003f06270 */
[----:B------:R-:W-:Y:S02]  /*20eb0*/  FMNMX.FTZ R6, R181, R6, !PT ;  /* 0x00000006b5067209 */ /* 0x000fe40007810000 */
[----:B------:R-:W-:Y:S02]  /*20ec0*/  FSEL R174, R14, -INF , !P1 ;  /* 0xff8000000eae7808 */ /* 0x000fe40004800000 */
[----:B------:R-:W-:Y:S02]  /*20ed0*/  ISETP.GE.OR P2, PT, R13, R244, !P0 ;  /* 0x000000f40d00720c */ /* 0x000fe40004746670 */
[----:B------:R-:W-:Y:S02]  /*20ee0*/  FMNMX.FTZ R13, R175, R6, !PT ;  /* 0x00000006af0d7209 */ /* 0x000fe40007810000 */
[C---:B------:R-:W-:Y:S02]  /*20ef0*/  ISETP.GE.AND P0, PT, R19.reuse, R246, PT ;  /* 0x000000f61300720c */ /* 0x040fe40003f06270 */
[----:B------:R-:W-:Y:S02]  /*20f00*/  FSEL R173, R16, -INF , !P2 ;  /* 0xff80000010ad7808 */ /* 0x000fe40005000000 */
[----:B------:R-:W-:Y:S02]  /*20f10*/  FMNMX.FTZ R12, R174, R13, !PT ;  /* 0x0000000dae0c7209 */ /* 0x000fe40007810000 */
[----:B------:R-:W-:Y:S02]  /*20f20*/  ISETP.GE.OR P0, PT, R19, R244, !P0 ;  /* 0x000000f41300720c */ /* 0x000fe40004706670 */
[----:B------:R-:W-:Y:S02]  /*20f30*/  FMNMX.FTZ R4, R176, R25, !PT ;  /* 0x00000019b0047209 */ /* 0x000fe40007810000 */
[----:B------:R-:W-:Y:S02]  /*20f40*/  FSEL R166, R3, -INF , !P0 ;  /* 0xff80000003a67808 */ /* 0x000fe40004000000 */
[----:B------:R-:W-:Y:S01]  /*20f50*/  FMNMX.FTZ R3, R173, R12, !PT ;  /* 0x0000000cad037209 */ /* 0x000fe20007810000 */
[----:B------:R-:W1:Y:S03]  /*20f60*/  SHFL.BFLY PT, R17, R4, 0x2, 0x1f ;  /* 0x0c401f0004117f89 */ /* 0x000e6600000e0000 */
[----:B------:R-:W-:Y:S05]  /*20f70*/  FMNMX.FTZ R6, R166, R3, !PT ;  /* 0x00000003a6067209 */ /* 0x000fea0007810000 */
[----:B------:R-:W2:Y:S08]  /*20f80*/  SHFL.BFLY PT, R3, R6, 0x2, 0x1f ;  /* 0x0c401f0006037f89 */ /* 0x000eb000000e0000 */
[----:B------:R-:W-:Y:S01]  /*20f90*/  LDSM.16.MT88.4 R12, [R223+0x10000] ;  /* 0x01000000df0c783b */ /* 0x000fe20000004200 */
[----:B-1----:R-:W-:Y:S07]  /*20fa0*/  FMNMX.FTZ R17, R4, R17, !PT ;  /* 0x0000001104117209 */ /* 0x002fee0007810000 */
[----:B---3--:R-:W1:Y:S01]  /*20fb0*/  SHFL.BFLY PT, R164, R17, 0x1, 0x1f ;  /* 0x0c201f0011a47f89 */ /* 0x008e6200000e0000 */
[----:B--2---:R-:W-:Y:S07]  /*20fc0*/  FMNMX.FTZ R4, R6, R3, !PT ;  /* 0x0000000306047209 */ /* 0x004fee0007810000 */
[----:B------:R-:W2:Y:S01]  /*20fd0*/  SHFL.BFLY PT, R3, R4, 0x1, 0x1f ;  /* 0x0c201f0004037f89 */ /* 0x000ea200000e0000 */
[----:B-1----:R-:W-:Y:S04]  /*20fe0*/  FMNMX.FTZ R164, R17, R164, !PT ;  /* 0x000000a411a47209 */ /* 0x002fe80007810000 */
[----:B------:R-:W-:Y:S01]  /*20ff0*/  FSETP.NEU.FTZ.AND P1, PT, R164, -INF , PT ;  /* 0xff800000a400780b */ /* 0x000fe20003f3d000 */
[----:B----4-:R-:W-:Y:S01]  /*21000*/  FMUL.FTZ R178, R165, R164 ;  /* 0x000000a4a5b27220 */ /* 0x010fe20000410000 */
[----:B--2---:R-:W-:Y:S04]  /*21010*/  FMNMX.FTZ R3, R4, R3, !PT ;  /* 0x0000000304037209 */ /* 0x004fe80007810000 */
[----:B------:R-:W-:Y:S02]  /*21020*/  FSEL R178, R178, RZ, P1 ;  /* 0x000000ffb2b27208 */ /* 0x000fe40000800000 */
        /* <DEDUP_REMOVED lines=9> */
[----:B------:R-:W-:Y:S01]  /*210c0*/  FSEL R5, R164, RZ, P1 ;  /* 0x000000ffa4057208 */ /* 0x000fe20000800000 */
[-CC-:B------:R-:W-:Y:S02]  /*210d0*/  FFMA.FTZ R188, R10, R165.reuse, -R172.reuse ;  /* 0x000000a50abc7223 */ /* 0x180fe400000108ac */
[-C--:B------:R-:W-:Y:S02]  /*210e0*/  FFMA.FTZ R187, R169, R165.reuse, -R172 ;  /* 0x000000a5a9bb7223 */ /* 0x080fe400000108ac */
[----:B------:R-:W-:Y:S01]  /*210f0*/  FADD.FTZ R4, -R5, R2 ;  /* 0x0000000205047221 */ /* 0x000fe20000010100 */
[----:B------:R-:W-:Y:S01]  /*21100*/  FSEL R5, R3, RZ, P0 ;  /* 0x000000ff03057208 */ /* 0x000fe20000000000 */
[-C--:B------:R-:W-:Y:S01]  /*21110*/  FFMA.FTZ R186, R168, R165.reuse, -R172 ;  /* 0x000000a5a8ba7223 */ /* 0x080fe200000108ac */
[----:B------:R-:W1:Y:S01]  /*21120*/  MUFU.EX2 R184, R184 ;  /* 0x000000b800b87308 */ /* 0x000e620000000800 */
[----:B------:R-:W-:Y:S01]  /*21130*/  FMUL.FTZ R2, R165, R4 ;  /* 0x00000004a5027220 */ /* 0x000fe20000410000 */
[----:B------:R-:W-:Y:S01]  /*21140*/  ISETP.GT.AND P0, PT, R247, R230, PT ;  /* 0x000000e6f700720c */ /* 0x000fe20003f04270 */
[----:B------:R-:W-:Y:S02]  /*21150*/  FADD.FTZ R4, -R5, R0 ;  /* 0x0000000005047221 */ /* 0x000fe40000010100 */
[-CC-:B------:R-:W-:Y:S02]  /*21160*/  FFMA.FTZ R180, R180, R165.reuse, -R178.reuse ;  /* 0x000000a5b4b47223 */ /* 0x180fe400000108b2 */
[----:B------:R-:W-:Y:S02]  /*21170*/  FMUL.FTZ R0, R165, R4 ;  /* 0x00000004a5007220 */ /* 0x000fe40000410000 */
[-CC-:B------:R-:W-:Y:S01]  /*21180*/  FFMA.FTZ R179, R179, R165.reuse, -R178.reuse ;  /* 0x000000a5b3b37223 */ /* 0x180fe200000108b2 */
[----:B------:R-:W2:Y:S01]  /*21190*/  MUFU.EX2 R2, R2 ;  /* 0x0000000200027308 */ /* 0x000ea20000000800 */
[-C--:B------:R-:W-:Y:S02]  /*211a0*/  FFMA.FTZ R177, R177, R165.reuse, -R178 ;  /* 0x000000a5b1b17223 */ /* 0x080fe400000108b2 */
[-CC-:B------:R-:W-:Y:S02]  /*211b0*/  FFMA.FTZ R175, R175, R165.reuse, -R172.reuse ;  /* 0x000000a5afaf7223 */ /* 0x180fe400000108ac */
[-C--:B------:R-:W-:Y:S02]  /*211c0*/  FFMA.FTZ R174, R174, R165.reuse, -R172 ;  /* 0x000000a5aeae7223 */ /* 0x080fe400000108ac */
[-CC-:B------:R-:W-:Y:S02]  /*211d0*/  FFMA.FTZ R192, R192, R165.reuse, -R178.reuse ;  /* 0x000000a5c0c07223 */ /* 0x180fe400000108b2 */
[-CC-:B------:R-:W-:Y:S01]  /*211e0*/  FFMA.FTZ R193, R193, R165.reuse, -R178.reuse ;  /* 0x000000a5c1c17223 */ /* 0x180fe200000108b2 */
[----:B------:R-:W3:Y:S01]  /*211f0*/  MUFU.EX2 R0, R0 ;  /* 0x0000000000007308 */ /* 0x000ee20000000800 */
[-CC-:B------:R-:W-:Y:S02]  /*21200*/  FFMA.FTZ R194, R194, R165.reuse, -R178.reuse ;  /* 0x000000a5c2c27223 */ /* 0x180fe400000108b2 */
[----:B------:R-:W-:Y:S01]  /*21210*/  FFMA.FTZ R195, R195, R165, -R178 ;  /* 0x000000a5c3c37223 */ /* 0x000fe200000108b2 */
[----:B-1----:R-:W-:Y:S01]  /*21220*/  F2FP.PACK_AB R168, R184, R185 ;  /* 0x000000b9b8a8723e */ /* 0x002fe200000000ff */
[-CC-:B------:R-:W-:Y:S02]  /*21230*/  FFMA.FTZ R196, R196, R165.reuse, -R172.reuse ;  /* 0x000000a5c4c47223 */ /* 0x180fe400000108ac */
[-CC-:B------:R-:W-:Y:S02]  /*21240*/  FFMA.FTZ R197, R197, R165.reuse, -R172.reuse ;  /* 0x000000a5c5c57223 */ /* 0x180fe400000108ac */
[-CC-:B------:R-:W-:Y:S01]  /*21250*/  FFMA.FTZ R198, R198, R165.reuse, -R172.reuse ;  /* 0x000000a5c6c67223 */ /* 0x180fe200000108ac */
[----:B------:R-:W-:Y:S01]  /*21260*/  MUFU.EX2 R191, R191 ;  /* 0x000000bf00bf7308 */ /* 0x000fe20000000800 */
[-C--:B------:R-:W-:Y:S02]  /*21270*/  FFMA.FTZ R199, R199, R165.reuse, -R172 ;  /* 0x000000a5c7c77223 */ /* 0x080fe400000108ac */
[--C-:B------:R-:W-:Y:S02]  /*21280*/  FFMA.FTZ R200, R200, R165, -R178.reuse ;  /* 0x000000a5c8c87223 */ /* 0x100fe400000108b2 */
[C---:B--2---:R-:W-:Y:S02]  /*21290*/  FMUL.FTZ R4, R2.reuse, R160 ;  /* 0x000000a002047220 */ /* 0x044fe40000410000 */
[C---:B------:R-:W-:Y:S02]  /*212a0*/  FMUL.FTZ R5, R2.reuse, R161 ;  /* 0x000000a102057220 */ /* 0x040fe40000410000 */
[C---:B------:R-:W-:Y:S01]  /*212b0*/  FMUL.FTZ R8, R2.reuse, R156 ;  /* 0x0000009c02087220 */ /* 0x040fe20000410000 */
[----:B------:R-:W1:Y:S01]  /*212c0*/  MUFU.EX2 R190, R190 ;  /* 0x000000be00be7308 */ /* 0x000e620000000800 */
[C---:B------:R-:W-:Y:S02]  /*212d0*/  FMUL.FTZ R9, R2.reuse, R157 ;  /* 0x0000009d02097220 */ /* 0x040fe40000410000 */
[----:B------:R-:W-:Y:S02]  /*212e0*/  FMUL.FTZ R16, R2, R148 ;  /* 0x0000009402107220 */ /* 0x000fe40000410000 */
[C---:B---3--:R-:W-:Y:S02]  /*212f0*/  FMUL.FTZ R6, R0.reuse, R162 ;  /* 0x000000a200067220 */ /* 0x048fe40000410000 */
[C---:B------:R-:W-:Y:S02]  /*21300*/  FMUL.FTZ R7, R0.reuse, R163 ;  /* 0x000000a300077220 */ /* 0x040fe40000410000 */
[C---:B------:R-:W-:Y:S01]  /*21310*/  FMUL.FTZ R10, R0.reuse, R158 ;  /* 0x0000009e000a7220 */ /* 0x040fe20000410000 */
[----:B------:R-:W-:Y:S01]  /*21320*/  MUFU.EX2 R189, R189 ;  /* 0x000000bd00bd7308 */ /* 0x000fe20000000800 */
[----:B------:R-:W-:Y:S01]  /*21330*/  FMUL.FTZ R11, R0, R159 ;  /* 0x0000009f000b7220 */ /* 0x000fe20000410000 */
[----:B------:R-:W-:Y:S01]  /*21340*/  LDSM.16.MT88.4 R160, [R219+0x12800] ;  /* 0x01280000dba0783b */ /* 0x000fe20000004200 */
[----:B------:R-:W-:Y:S02]  /*21350*/  FMUL.FTZ R17, R2, R149 ;  /* 0x0000009502117220 */ /* 0x000fe40000410000 */
[C---:B------:R-:W-:Y:S02]  /*21360*/  FMUL.FTZ R18, R0.reuse, R150 ;  /* 0x0000009600127220 */ /* 0x040fe40000410000 */
[----:B------:R-:W-:Y:S02]  /*21370*/  FMUL.FTZ R19, R0, R151 ;  /* 0x0000009700137220 */ /* 0x000fe40000410000 */
[C---:B------:R-:W-:Y:S01]  /*21380*/  FMUL.FTZ R24, R2.reuse, R140 ;  /* 0x0000008c02187220 */ /* 0x040fe20000410000 */
[----:B------:R-:W2:Y:S01]  /*21390*/  MUFU.EX2 R188, R188 ;  /* 0x000000bc00bc7308 */ /* 0x000ea20000000800 */
[----:B------:R-:W-:Y:S01]  /*213a0*/  FMUL.FTZ R25, R2, R141 ;  /* 0x0000008d02197220 */ /* 0x000fe20000410000 */
[----:B------:R-:W-:Y:S01]  /*213b0*/  LDSM.16.MT88.4 R148, [R219+0x10800] ;  /* 0x01080000db94783b */ /* 0x000fe20000004200 */
[----:B------:R-:W-:Y:S01]  /*213c0*/  FMUL.FTZ R26, R0, R142 ;  /* 0x0000008e001a7220 */ /* 0x000fe20000410000 */
[----:B-1----:R-:W-:Y:S01]  /*213d0*/  F2FP.PACK_AB R170, R190, R191 ;  /* 0x000000bfbeaa723e */ /* 0x002fe200000000ff */
        /* <DEDUP_REMOVED lines=10> */
[----:B------:R-:W1:Y:S01]  /*21480*/  MUFU.EX2 R186, R186 ;  /* 0x000000ba00ba7308 */ /* 0x000e620000000800 */
[C---:B------:R-:W-:Y:S02]  /*21490*/  FMUL.FTZ R38, R0.reuse, R38 ;  /* 0x0000002600267220 */ /* 0x040fe40000410000 */
[----:B------:R-:W-:Y:S01]  /*214a0*/  FMUL.FTZ R39, R0, R39 ;  /* 0x0000002700277220 */ /* 0x000fe20000410000 */
[----:B--2---:R-:W-:Y:S01]  /*214b0*/  F2FP.PACK_AB R169, R188, R189 ;  /* 0x000000bdbca9723e */ /* 0x004fe200000000ff */
[C---:B------:R-:W-:Y:S02]  /*214c0*/  FMUL.FTZ R40, R2.reuse, R40 ;  /* 0x0000002802287220 */ /* 0x040fe40000410000 */
[----:B------:R-:W-:Y:S01]  /*214d0*/  LDSM.16.MT88.4 R156, [R220+0x12800] ;  /* 0x01280000dc9c783b */ /* 0x000fe20000004200 */
        /* <DEDUP_REMOVED lines=9> */
[----:B------:R-:W-:Y:S01]  /*21570*/  FMUL.FTZ R48, R2, R48 ;  /* 0x0000003002307220 */ /* 0x000fe20000410000 */
[----:B-1----:R-:W-:Y:S01]  /*21580*/  F2FP.PACK_AB R171, R186, R187 ;  /* 0x000000bbbaab723e */ /* 0x002fe200000000ff */
[----:B------:R-:W-:Y:S02]  /*21590*/  FMUL.FTZ R49, R2, R49 ;  /* 0x0000003102317220 */ /* 0x000fe40000410000 */
[C---:B------:R-:W-:Y:S02]  /*215a0*/  FMUL.FTZ R50, R0.reuse, R50 ;  /* 0x0000003200327220 */ /* 0x040fe40000410000 */
[----:B------:R-:W-:Y:S02]  /*215b0*/  FMUL.FTZ R51, R0, R51 ;  /* 0x0000003300337220 */ /* 0x000fe40000410000 */
[C---:B------:R-:W-:Y:S01]  /*215c0*/  HMMA.16816.F32 R4, R168.reuse, R12, R4 ;  /* 0x0000000ca804723c */ /* 0x040fe20000001804 */
[----:B------:R-:W-:Y:S04]  /*215d0*/  MUFU.EX2 R194, R194 ;  /* 0x000000c200c27308 */ /* 0x000fe80000000800 */
[C---:B------:R-:W-:Y:S02]  /*215e0*/  FMUL.FTZ R52, R2.reuse, R52 ;  /* 0x0000003402347220 */ /* 0x040fe40000410000 */
[C---:B------:R-:W-:Y:S01]  /*215f0*/  FMUL.FTZ R12, R2.reuse, R152 ;  /* 0x00000098020c7220 */ /* 0x040fe20000410000 */
[C---:B------:R-:W-:Y:S03]  /*21600*/  HMMA.16816.F32 R8, R168.reuse, R14, R8 ;  /* 0x0000000ea808723c */ /* 0x040fe60000001808 */
[----:B------:R-:W-:Y:S01]  /*21610*/  MUFU.EX2 R195, R195 ;  /* 0x000000c300c37308 */ /* 0x000fe20000000800 */
[C---:B------:R-:W-:Y:S02]  /*21620*/  FMUL.FTZ R13, R2.reuse, R153 ;  /* 0x00000099020d7220 */ /* 0x040fe40000410000 */
[----:B------:R-:W-:Y:S02]  /*21630*/  FMUL.FTZ R53, R2, R53 ;  /* 0x0000003502357220 */ /* 0x000fe40000410000 */
[C---:B------:R-:W-:Y:S04]  /*21640*/  FMUL.FTZ R14, R0.reuse, R154 ;  /* 0x0000009a000e7220 */ /* 0x040fe80000410000 */
[C---:B------:R-:W-:Y:S01]  /*21650*/  FMUL.FTZ R15, R0.reuse, R155 ;  /* 0x0000009b000f7220 */ /* 0x040fe20000410000 */
[----:B------:R-:W-:Y:S01]  /*21660*/  MUFU.EX2 R196, R196 ;  /* 0x000000c400c47308 */ /* 0x000fe20000000800 */
[----:B------:R-:W1:Y:S01]  /*21670*/  LDSM.16.MT88.4 R152, [R219+0x10000] ;  /* 0x01000000db98783b */ /* 0x000e620000004200 */
[C---:B------:R-:W-:Y:S02]  /*21680*/  FMUL.FTZ R54, R0.reuse, R54 ;  /* 0x0000003600367220 */ /* 0x040fe40000410000 */
[----:B------:R-:W-:Y:S02]  /*21690*/  FMUL.FTZ R55, R0, R55 ;  /* 0x0000003700377220 */ /* 0x000fe40000410000 */
[C---:B------:R-:W-:Y:S03]  /*216a0*/  HMMA.16816.F32 R12, R168.reuse, R20, R12 ;  /* 0x00000014a80c723c */ /* 0x040fe6000000180c */
[C---:B------:R-:W-:Y:S01]  /*216b0*/  FMUL.FTZ R56, R2.reuse, R56 ;  /* 0x0000003802387220 */ /* 0x040fe20000410000 */
[----:B------:R-:W3:Y:S01]  /*216c0*/  MUFU.EX2 R197, R197 ;  /* 0x000000c500c57308 */ /* 0x000ee20000000800 */
[C---:B------:R-:W-:Y:S02]  /*216d0*/  FMUL.FTZ R57, R2.reuse, R57 ;  /* 0x0000003902397220 */ /* 0x040fe40000410000 */
[C---:B------:R-:W-:Y:S01]  /*216e0*/  FMUL.FTZ R20, R2.reuse, R144 ;  /* 0x0000009002147220 */ /* 0x040fe20000410000 */
[C---:B------:R-:W-:Y:S04]  /*216f0*/  HMMA.16816.F32 R16, R168.reuse, R22, R16 ;  /* 0x00000016a810723c */ /* 0x040fe80000001810 */
[----:B------:R-:W-:Y:S02]  /*21700*/  FMUL.FTZ R21, R2, R145 ;  /* 0x0000009102157220 */ /* 0x000fe40000410000 */
[C---:B------:R-:W-:Y:S01]  /*21710*/  FMUL.FTZ R58, R0.reuse, R58 ;  /* 0x0000003a003a7220 */ /* 0x040fe20000410000 */
[----:B------:R-:W-:Y:S01]  /*21720*/  MUFU.EX2 R198, R198 ;  /* 0x000000c600c67308 */ /* 0x000fe20000000800 */
[C---:B------:R-:W-:Y:S04]  /*21730*/  FMUL.FTZ R22, R0.reuse, R146 ;  /* 0x0000009200167220 */ /* 0x040fe80000410000 */
[C---:B------:R-:W-:Y:S02]  /*21740*/  FMUL.FTZ R23, R0.reuse, R147 ;  /* 0x0000009300177220 */ /* 0x040fe40000410000 */
[----:B------:R-:W4:Y:S01]  /*21750*/  LDSM.16.MT88.4 R144, [R223+0x12000] ;  /* 0x01200000df90783b */ /* 0x000f220000004200 */
[----:B------:R-:W-:Y:S02]  /*21760*/  FMUL.FTZ R59, R0, R59 ;  /* 0x0000003b003b7220 */ /* 0x000fe40000410000 */
[C---:B------:R-:W-:Y:S01]  /*21770*/  FMUL.FTZ R60, R2.reuse, R60 ;  /* 0x0000003c023c7220 */ /* 0x040fe20000410000 */
[----:B------:R-:W5:Y:S01]  /*21780*/  MUFU.EX2 R199, R199 ;  /* 0x000000c700c77308 */ /* 0x000f620000000800 */
        /* <DEDUP_REMOVED lines=114> */
[-CC-:B------:R-:W-:Y:S01]  /*21eb0*/  FFMA.FTZ R202, R202, R165.reuse, -R178.reuse ;  /* 0x000000a5caca7223 */ /* 0x180fe200000108b2 */
[----:B------:R-:W-:Y:S01]  /*21ec0*/  MUFU.EX2 R233, R233 ;  /* 0x000000e900e97308 */ /* 0x000fe20000000800 */
[----:B------:R-:W-:Y:S02]  /*21ed0*/  FFMA.FTZ R178, R176, R165, -R178 ;  /* 0x000000a5b0b27223 */ /* 0x000fe400000108b2 */
[C---:B--2---:R-:W-:Y:S03]  /*21ee0*/  HMMA.16816.F32 R124, R168.reuse, R132, R124 ;  /* 0x00000084a87c723c */ /* 0x044fe6000000187c */
[C---:B------:R-:W-:Y:S02]  /*21ef0*/  FMUL.FTZ R128, R2.reuse, R128 ;  /* 0x0000008002807220 */ /* 0x040fe40000410000 */
[----:B------:R-:W-:Y:S02]  /*21f00*/  FMUL.FTZ R129, R2, R129 ;  /* 0x0000008102817220 */ /* 0x000fe40000410000 */
[C---:B------:R-:W-:Y:S01]  /*21f10*/  FMUL.FTZ R130, R0.reuse, R130 ;  /* 0x0000008200827220 */ /* 0x040fe20000410000 */
[----:B------:R-:W-:Y:S01]  /*21f20*/  F2FP.PACK_AB R132, R193, R192 ;  /* 0x000000c0c184723e */ /* 0x000fe200000000ff */
[----:B------:R-:W-:Y:S01]  /*21f30*/  FMUL.FTZ R131, R0, R131 ;  /* 0x0000008300837220 */ /* 0x000fe20000410000 */
[----:B------:R-:W2:Y:S02]  /*21f40*/  MUFU.EX2 R202, R202 ;  /* 0x000000ca00ca7308 */ /* 0x000ea40000000800 */
[----:B---3--:R-:W-:Y:S01]  /*21f50*/  F2FP.PACK_AB R133, R197, R196 ;  /* 0x000000c4c585723e */ /* 0x008fe200000000ff */
[-CC-:B------:R-:W-:Y:S02]  /*21f60*/  FFMA.FTZ R201, R201, R165.reuse, -R172.reuse ;  /* 0x000000a5c9c97223 */ /* 0x180fe400000108ac */
[-CC-:B------:R-:W-:Y:S01]  /*21f70*/  FFMA.FTZ R183, R183, R165.reuse, -R172.reuse ;  /* 0x000000a5b7b77223 */ /* 0x180fe200000108ac */
[----:B------:R-:W-:Y:S03]  /*21f80*/  HMMA.16816.F32 R128, R168, R134, R128 ;  /* 0x00000086a880723c */ /* 0x000fe60000001880 */
[-CC-:B------:R-:W-:Y:S01]  /*21f90*/  FFMA.FTZ R182, R182, R165.reuse, -R172.reuse ;  /* 0x000000a5b6b67223 */ /* 0x180fe200000108ac */
[----:B------:R-:W-:Y:S01]  /*21fa0*/  MUFU.EX2 R168, R179 ;  /* 0x000000b300a87308 */ /* 0x000fe20000000800 */
[--C-:B------:R-:W-:Y:S02]  /*21fb0*/  FFMA.FTZ R181, R181, R165, -R172.reuse ;  /* 0x000000a5b5b57223 */ /* 0x100fe400000108ac */
[----:B------:R-:W-:Y:S01]  /*21fc0*/  F2FP.PACK_AB R134, R195, R194 ;  /* 0x000000c2c386723e */ /* 0x000fe200000000ff */
[----:B------:R-:W-:Y:S01]  /*21fd0*/  FFMA.FTZ R185, R2, R251, R185 ;  /* 0x000000fb02b97223 */ /* 0x000fe200000100b9 */
[----:B-----5:R-:W-:Y:S03]  /*21fe0*/  F2FP.PACK_AB R135, R199, R198 ;  /* 0x000000c6c787723e */ /* 0x020fe600000000ff */
[----:B------:R-:W-:Y:S02]  /*21ff0*/  FFMA.FTZ R189, R0, R249, R189 ;  /* 0x000000f900bd7223 */ /* 0x000fe400000100bd */
[----:B------:R-:W-:Y:S01]  /*22000*/  MUFU.EX2 R169, R183 ;  /* 0x000000b700a97308 */ /* 0x000fe20000000800 */
[----:B------:R-:W-:Y:S01]  /*22010*/  FADD.FTZ R184, R184, R185 ;  /* 0x000000b9b8b87221 */ /* 0x000fe20000010000 */
[C---:B----4-:R-:W-:Y:S05]  /*22020*/  HMMA.16816.F32 R4, R132.reuse, R140, R4 ;  /* 0x0000008c8404723c */ /* 0x050fea0000001804 */
[----:B------:R-:W-:Y:S03]  /*22030*/  FADD.FTZ R188, R188, R189 ;  /* 0x000000bdbcbc7221 */ /* 0x000fe60000010000 */
[C---:B------:R-:W-:Y:S01]  /*22040*/  HMMA.16816.F32 R8, R132.reuse, R142, R8 ;  /* 0x0000008e8408723c */ /* 0x040fe20000001808 */
[----:B------:R-:W3:Y:S01]  /*22050*/  LDSM.16.MT88.4 R140, [R221+0x12800] ;  /* 0x01280000dd8c783b */ /* 0x000ee20000004200 */
[----:B------:R-:W-:Y:S06]  /*22060*/  MUFU.EX2 R183, R174 ;  /* 0x000000ae00b77308 */ /* 0x000fec0000000800 */
[C---:B-1----:R-:W-:Y:S04]  /*22070*/  HMMA.16816.F32 R12, R132.reuse, R136, R12 ;  /* 0x00000088840c723c */ /* 0x042fe8000000180c */
[----:B------:R-:W-:Y:S04]  /*22080*/  MUFU.EX2 R170, R182 ;  /* 0x000000b600aa7308 */ /* 0x000fe80000000800 */
[C---:B------:R-:W-:Y:S01]  /*22090*/  HMMA.16816.F32 R16, R132.reuse, R138, R16 ;  /* 0x0000008a8410723c */ /* 0x040fe20000001810 */
[----:B------:R-:W1:Y:S05]  /*220a0*/  LDSM.16.MT88.4 R136, [R223+0x14800] ;  /* 0x01480000df88783b */ /* 0x000e6a0000004200 */
[----:B------:R-:W-:Y:S02]  /*220b0*/  MUFU.EX2 R182, R180 ;  /* 0x000000b400b67308 */ /* 0x000fe40000000800 */
[C---:B------:R-:W-:Y:S08]  /*220c0*/  HMMA.16816.F32 R20, R132.reuse, R144, R20 ;  /* 0x000000908414723c */ /* 0x040ff00000001814 */
[C---:B------:R-:W-:Y:S01]  /*220d0*/  HMMA.16816.F32 R24, R132.reuse, R146, R24 ;  /* 0x000000928418723c */ /* 0x040fe20000001818 */
[----:B------:R-:W4:Y:S01]  /*220e0*/  LDSM.16.MT88.4 R144, [R221+0x14800] ;  /* 0x01480000dd90783b */ /* 0x000f220000004200 */
[----:B------:R-:W-:Y:S06]  /*220f0*/  MUFU.EX2 R171, R181 ;  /* 0x000000b500ab7308 */ /* 0x000fec0000000800 */
[C---:B------:R-:W-:Y:S04]  /*22100*/  HMMA.16816.F32 R28, R132.reuse, R148, R28 ;  /* 0x00000094841c723c */ /* 0x040fe8000000181c */
[----:B------:R-:W-:Y:S04]  /*22110*/  MUFU.EX2 R181, R175 ;  /* 0x000000af00b57308 */ /* 0x000fe80000000800 */
[C---:B------:R-:W-:Y:S01]  /*22120*/  HMMA.16816.F32 R32, R132.reuse, R150, R32 ;  /* 0x000000968420723c */ /* 0x040fe20000001820 */
[----:B------:R-:W5:Y:S05]  /*22130*/  LDSM.16.MT88.4 R148, [R220+0x14800] ;  /* 0x01480000dc94783b */ /* 0x000f6a0000004200 */
[----:B------:R-:W1:Y:S02]  /*22140*/  MUFU.EX2 R201, R201 ;  /* 0x000000c900c97308 */ /* 0x000e640000000800 */
        /* <DEDUP_REMOVED lines=36> */
[----:B------:R-:W-:Y:S02]  /*22390*/  F2FP.PACK_AB R132, R203, R200 ;  /* 0x000000c8cb84723e */ /* 0x000fe400000000ff */
[----:B--2---:R-:W-:Y:S03]  /*223a0*/  F2FP.PACK_AB R134, R202, R233 ;  /* 0x000000e9ca86723e */ /* 0x004fe600000000ff */
[----:B------:R-:W-:Y:S02]  /*223b0*/  F2FP.PACK_AB R133, R169, R201 ;  /* 0x000000c9a985723e */ /* 0x000fe400000000ff */
[-C--:B------:R-:W-:Y:S07]  /*223c0*/  F2FP.PACK_AB R135, R171, R170.reuse ;  /* 0x000000aaab87723e */ /* 0x080fee00000000ff */
[C---:B---3--:R-:W-:Y:S08]  /*223d0*/  HMMA.16816.F32 R4, R132.reuse, R140, R4 ;  /* 0x0000008c8404723c */ /* 0x048ff00000001804 */
        /* <DEDUP_REMOVED lines=30> */
[C---:B-1----:R-:W-:Y:S03]  /*225c0*/  HMMA.16816.F32 R76, R132.reuse, R136, R76 ;  /* 0x00000088844c723c */ /* 0x042fe6000000184c */
[----:B------:R1:W-:Y:S05]  /*225d0*/  MUFU.EX2 R171, R177 ;  /* 0x000000b100ab7308 */ /* 0x0003ea0000000800 */
[C---:B------:R-:W-:Y:S01]  /*225e0*/  HMMA.16816.F32 R80, R132.reuse, R138, R80 ;  /* 0x0000008a8450723c */ /* 0x040fe20000001850 */
[----:B------:R-:W5:Y:S04]  /*225f0*/  LDSM.16.MT88.4 R136, [R221+0x17000] ;  /* 0x01700000dd88783b */ /* 0x000f680000004200 */
[----:B------:R5:W-:Y:S03]  /*22600*/  MUFU.EX2 R165, R172 ;  /* 0x000000ac00a57308 */ /* 0x000be60000000800 */
[C---:B----4-:R-:W-:Y:S04]  /*22610*/  HMMA.16816.F32 R84, R132.reuse, R144, R84 ;  /* 0x000000908454723c */ /* 0x050fe80000001854 */
[----:B---3--:R-:W-:Y:S03]  /*22620*/  MOV R166, R162 ;  /* 0x000000a200a67202 */ /* 0x008fe60000000f00 */
[----:B------:R-:W3:Y:S01]  /*22630*/  MUFU.EX2 R170, R160 ;  /* 0x000000a000aa7308 */ /* 0x000ee20000000800 */
[C---:B------:R-:W-:Y:S01]  /*22640*/  HMMA.16816.F32 R88, R132.reuse, R146, R88 ;  /* 0x000000928458723c */ /* 0x040fe20000001858 */
[----:B------:R-:W4:Y:S07]  /*22650*/  LDSM.16.MT88.4 R144, [R220+0x17000] ;  /* 0x01700000dc90783b */ /* 0x000f2e0000004200 */
[C---:B--2---:R-:W-:Y:S01]  /*22660*/  HMMA.16816.F32 R92, R132.reuse, R140, R92 ;  /* 0x0000008c845c723c */ /* 0x044fe2000000185c */
[----:B-1----:R-:W-:Y:S07]  /*22670*/  LDSM.16.MT88.4 R176, [R223+0x13800] ;  /* 0x01380000dfb0783b */ /* 0x002fee0000004200 */
[C---:B------:R-:W-:Y:S01]  /*22680*/  HMMA.16816.F32 R96, R132.reuse, R142, R96 ;  /* 0x0000008e8460723c */ /* 0x040fe20000001860 */
[----:B------:R-:W-:Y:S07]  /*22690*/  LDSM.16.MT88.4 R140, [R220+0x11800] ;  /* 0x01180000dc8c783b */ /* 0x000fee0000004200 */
[C---:B-----5:R-:W-:Y:S01]  /*226a0*/  HMMA.16816.F32 R100, R132.reuse, R148, R100 ;  /* 0x000000948464723c */ /* 0x060fe20000001864 */
[----:B------:R-:W-:Y:S07]  /*226b0*/  LDSM.16.MT88.4 R172, [R219+0x11800] ;  /* 0x01180000dbac783b */ /* 0x000fee0000004200 */
[C---:B------:R-:W-:Y:S01]  /*226c0*/  HMMA.16816.F32 R104, R132.reuse, R150, R104 ;  /* 0x000000968468723c */ /* 0x040fe20000001868 */
[----:B------:R-:W1:Y:S07]  /*226d0*/  LDSM.16.MT88.4 R148, [R221+0x11800] ;  /* 0x01180000dd94783b */ /* 0x000e6e0000004200 */
[C---:B------:R-:W-:Y:S07]  /*226e0*/  HMMA.16816.F32 R108, R132.reuse, R136, R108 ;  /* 0x00000088846c723c */ /* 0x040fee000000186c */
[----:B------:R-:W-:Y:S01]  /*226f0*/  MOV R136, R163 ;  /* 0x000000a300887202 */ /* 0x000fe20000000f00 */
[C---:B------:R-:W-:Y:S04]  /*22700*/  HMMA.16816.F32 R112, R132.reuse, R138, R112 ;  /* 0x0000008a8470723c */ /* 0x040fe80000001870 */
[----:B------:R-:W-:Y:S03]  /*22710*/  MOV R137, R161 ;  /* 0x000000a100897202 */ /* 0x000fe60000000f00 */
[----:B------:R-:W-:Y:S01]  /*22720*/  MOV R138, R181 ;  /* 0x000000b5008a7202 */ /* 0x000fe20000000f00 */
[C---:B----4-:R-:W-:Y:S04]  /*22730*/  HMMA.16816.F32 R116, R132.reuse, R144, R116 ;  /* 0x000000908474723c */ /* 0x050fe80000001874 */
[----:B------:R-:W-:Y:S03]  /*22740*/  MOV R139, R182 ;  /* 0x000000b6008b7202 */ /* 0x000fe60000000f00 */
[----:B------:R-:W-:Y:S01]  /*22750*/  MOV R144, R183 ;  /* 0x000000b700907202 */ /* 0x000fe20000000f00 */
[C---:B------:R-:W-:Y:S01]  /*22760*/  HMMA.16816.F32 R120, R132.reuse, R146, R120 ;  /* 0x000000928478723c */ /* 0x040fe20000001878 */
[----:B------:R-:W2:Y:S03]  /*22770*/  LDSM.16.MT88.4 R180, [R221+0x13800] ;  /* 0x01380000ddb4783b */ /* 0x000ea60000004200 */
        /* <DEDUP_REMOVED lines=13> */
[----:B------:R-:W4:Y:S07]  /*22850*/  LDSM.16.MT88.4 R8, [R219+0x13800] ;  /* 0x01380000db08783b */ /* 0x000f2e0000004200 */
        /* <DEDUP_REMOVED lines=19> */
[C---:B------:R-:W-:Y:S04]  /*22990*/  HMMA.16816.F32 R36, R168.reuse, R176, R36 ;  /* 0x000000b0a824723c */ /* 0x040fe80000001824 */
[----:B------:R-:W-:Y:S02]  /*229a0*/  MOV R174, R15 ;  /* 0x0000000f00ae7202 */ /* 0x000fe40000000f00 */
[----:B------:R-:W1:Y:S01]  /*229b0*/  LDSM.16.MT88.4 R12, [R223+0x15800] ;  /* 0x01580000df0c783b */ /* 0x000e620000004200 */
[----:B------:R-:W-:Y:S01]  /*229c0*/  MOV R177, R16 ;  /* 0x0000001000b17202 */ /* 0x000fe20000000f00 */
[C---:B------:R-:W-:Y:S04]  /*229d0*/  HMMA.16816.F32 R40, R168.reuse, R178, R40 ;  /* 0x000000b2a828723c */ /* 0x040fe80000001828 */
[----:B------:R-:W-:Y:S03]  /*229e0*/  MOV R176, R17 ;  /* 0x0000001100b07202 */ /* 0x000fe60000000f00 */
[----:B------:R-:W-:Y:S01]  /*229f0*/  MOV R179, R18 ;  /* 0x0000001200b37202 */ /* 0x000fe20000000f00 */
[C---:B--2---:R-:W-:Y:S04]  /*22a00*/  HMMA.16816.F32 R44, R168.reuse, R180, R44 ;  /* 0x000000b4a82c723c */ /* 0x044fe8000000182c */
[----:B------:R-:W-:Y:S02]  /*22a10*/  MOV R178, R19 ;  /* 0x0000001300b27202 */ /* 0x000fe40000000f00 */
[----:B------:R-:W2:Y:S01]  /*22a20*/  LDSM.16.MT88.4 R16, [R221+0x15800] ;  /* 0x01580000dd10783b */ /* 0x000ea20000004200 */
[----:B------:R-:W-:Y:S01]  /*22a30*/  MOV R181, R31 ;  /* 0x0000001f00b57202 */ /* 0x000fe20000000f00 */
[C---:B------:R-:W-:Y:S06]  /*22a40*/  HMMA.16816.F32 R48, R168.reuse, R182, R48 ;  /* 0x000000b6a830723c */ /* 0x040fec0000001830 */
[----:B------:R-:W5:Y:S02]  /*22a50*/  LDSM.16.MT88.4 R28, [R223+0x17800] ;  /* 0x01780000df1c783b */ /* 0x000f640000004200 */
[C---:B---3--:R-:W-:Y:S08]  /*22a60*/  HMMA.16816.F32 R52, R168.reuse, R4, R52 ;  /* 0x00000004a834723c */ /* 0x048ff00000001834 */
[C---:B------:R-:W-:Y:S01]  /*22a70*/  HMMA.16816.F32 R56, R168.reuse, R6, R56 ;  /* 0x00000006a838723c */ /* 0x040fe20000001838 */
[----:B------:R-:W3:Y:S07]  /*22a80*/  LDSM.16.MT88.4 R4, [R220+0x17800] ;  /* 0x01780000dc04783b */ /* 0x000eee0000004200 */
[C---:B----4-:R-:W-:Y:S08]  /*22a90*/  HMMA.16816.F32 R60, R168.reuse, R8, R60 ;  /* 0x00000008a83c723c */ /* 0x050ff0000000183c */
[C---:B------:R-:W-:Y:S01]  /*22aa0*/  HMMA.16816.F32 R64, R168.reuse, R10, R64 ;  /* 0x0000000aa840723c */ /* 0x040fe20000001840 */
[----:B------:R-:W4:Y:S07]  /*22ab0*/  LDSM.16.MT88.4 R8, [R219+0x17800] ;  /* 0x01780000db08783b */ /* 0x000f2e0000004200 */
        /* <DEDUP_REMOVED lines=27> */
[----:B------:R-:W-:Y:S01]  /*22c70*/  FADD.FTZ R0, R178, R2 ;  /* 0x00000002b2007221 */ /* 0x000fe20000010000 */
[----:B------:R-:W-:Y:S01]  /*22c80*/  MOV R2, R164 ;  /* 0x000000a400027202 */ /* 0x000fe20000000f00 */
        /* <DEDUP_REMOVED lines=15> */
[----:B------:R-:W-:Y:S03]  /*22d80*/  MOV R0, R3 ;  /* 0x0000000300007202 */ /* 0x000fe60000000f00 */
[----:B------:R-:W-:Y:S01]  /*22d90*/  HMMA.16816.F32 R128, R168, R10, R128 ;  /* 0x0000000aa880723c */ /* 0x000fe20000001880 */
[----:B------:R-:W-:-:S07]  /*22da0*/  @P0 BRA `(.L_x_8018) ;  /* 0xffffb96000000947 */ /* 0x000fce000383ffff */
.L_x_8009:
        /* <DEDUP_REMOVED lines=11> */
.L_x_8023:
[----:B--23--:R-:W-:Y:S01]  /*22e60*/  FADD.FTZ R251, R10, R251 ;  /* 0x000000fb0afb7221 */ /* 0x00cfe20000010000 */
[----:B------:R-:W-:Y:S05]  /*22e70*/  BRA.DIV ~URZ, `(.L_x_8020) ;  /* 0x000019227f007947 */ /* 0x000fea000b800000 */
[----:B------:R-:W2:Y:S04]  /*22e80*/  SHFL.BFLY PT, R6, R249, 0x2, 0x1f ;  /* 0x0c401f00f9067f89 */ /* 0x000ea800000e0000 */
[----:B------:R-:W3:Y:S01]  /*22e90*/  SHFL.BFLY PT, R2, R251, 0x1, 0x1f ;  /* 0x0c201f00fb027f89 */ /* 0x000ee200000e0000 */
[----:B--2---:R-:W-:Y:S02]  /*22ea0*/  FADD.FTZ R11, R6, R249 ;  /* 0x000000f9060b7221 */ /* 0x004fe40000010000 */
[----:B---3--:R-:W-:-:S03]  /*22eb0*/  FADD.FTZ R2, R251, R2 ;  /* 0x00000002fb027221 */ /* 0x008fc60000010000 */
[----:B------:R2:W3:Y:S04]  /*22ec0*/  SHFL.BFLY PT, R10, R11, 0x1, 0x1f ;  /* 0x0c201f000b0a7f89 */ /* 0x0004e800000e0000 */
.L_x_8024:
        /* <DEDUP_REMOVED lines=263> */
[----:B------:R-:W-:Y:S02]  /*23f40*/  SHF.L.U32 R17, R16, 0x2, RZ ;  /* 0x0000000210117819 */ /* 0x000fe400000006ff */
        /* <DEDUP_REMOVED lines=65> */
.L_x_8022:
[----:B-1-34-:R-:W-:Y:S05]  /*24360*/  BSYNC B0 ;  /* 0x0000000000007941 */ /* 0x01afea0003800000 */
.L_x_8021:
[----:B------:R-:W-:Y:S01]  /*24370*/  IMAD.SHL.U32 R4, R14, 0x4, RZ ;  /* 0x000000040e047824 */ /* 0x000fe200078e00ff */
[----:B------:R-:W-:Y:S01]  /*24380*/  IADD3 R3, R15, 0x8, RZ ;  /* 0x000000080f037810 */ /* 0x000fe20007ffe0ff */
[----:B------:R-:W-:Y:S01]  /*24390*/  IMAD R236, R235, -0x40, R236 ;  /* 0xffffffc0ebec7824 */ /* 0x000fe200078e02ec */
[----:B------:R-:W-:Y:S01]  /*243a0*/  ULDC.64 UR4, c[0x0][0x118] ;  /* 0x0000460000047ab9 */ /* 0x000fe20000000a00 */
[----:B------:R-:W-:Y:S01]  /*243b0*/  IMAD R7, R8, R7, RZ ;  /* 0x0000000708077224 */ /* 0x000fe200078e02ff */
[----:B------:R-:W-:Y:S01]  /*243c0*/  SHF.R.S32.HI R5, RZ, 0x1f, R4 ;  /* 0x0000001fff057819 */ /* 0x000fe20000011404 */
[----:B------:R-:W-:Y:S01]  /*243d0*/  IMAD.MOV.U32 R235, RZ, RZ, 0x0 ;  /* 0x00000000ffeb7424 */ /* 0x000fe200078e00ff */
        /* <DEDUP_REMOVED lines=9> */
[-C--:B------:R-:W-:Y:S02]  /*24470*/  ISETP.GE.AND P4, PT, R5, R236.reuse, PT ;  /* 0x000000ec0500720c */ /* 0x080fe40003f86270 */
        /* <DEDUP_REMOVED lines=15> */
[----:B------:R-:W-:-:S03]  /*24570*/  ISETP.GE.AND P0, PT, R15, R236, PT ;  /* 0x000000ec0f00720c */ /* 0x000fc60003f06270 */
        /* <DEDUP_REMOVED lines=22> */
[----:B------:R-:W-:Y:S05]  /*246e0*/  @P0 RET.REL.NODEC R234 `(_ZN5flash24flash_fwd_splitkv_kernelI23Flash_fwd_kernel_traitsILi256ELi64ELi64ELi4ELb0ELb0EN7cutlass6half_tE19Flash_kernel_traitsILi256ELi64ELi64ELi4ES3_EELb0ELb1ELb0ELb0ELb1ELb1ELb1ELb1EEEvNS_16Flash_fwd_paramsE) ;  /* 0xfffdb910ea000950 */ /* 0x000fea0003c3ffff */
[----:B------:R-:W-:Y:S01]  /*246f0*/  MOV R235, 0x0 ;  /* 0x0000000000eb7802 */ /* 0x000fe20000000f00 */
[----:B------:R-:W-:-:S02]  /*24700*/  ULDC.64 UR4, c[0x0][0x118] ;  /* 0x0000460000047ab9 */ /* 0x000fc40000000a00 */
[----:B------:R2:W-:Y:S04]  /*24710*/  ST.E.128 [R8.64+0xe000], R112 ;  /* 0x00e0007008007985 */ /* 0x0005e8000c101d04 */
[----:B------:R2:W-:Y:S04]  /*24720*/  ST.E.128 [R8.64+0xe100], R80 ;  /* 0x00e1005008007985 */ /* 0x0005e8000c101d04 */
[----:B------:R2:W-:Y:S04]  /*24730*/  ST.E.128 [R8.64+0xe200], R48 ;  /* 0x00e2003008007985 */ /* 0x0005e8000c101d04 */
[----:B------:R2:W-:Y:S01]  /*24740*/  ST.E.128 [R8.64+0xe300], R16 ;  /* 0x00e3001008007985 */ /* 0x0005e2000c101d04 */
[----:B------:R-:W-:Y:S05]  /*24750*/  RET.REL.NODEC R234 `(_ZN5flash24flash_fwd_splitkv_kernelI23Flash_fwd_kernel_traitsILi256ELi64ELi64ELi4ELb0ELb0EN7cutlass6half_tE19Flash_kernel_traitsILi256ELi64ELi64ELi4ES3_EELb0ELb1ELb0ELb0ELb1ELb1ELb1ELb1EEEvNS_16Flash_fwd_paramsE) ;  /* 0xfffdb8a0ea007950 */ /* 0x000fea0003c3ffff */
.L_x_8019:
[----:B------:R-:W-:Y:S02]  /*24760*/  MOV R9, 0x2 ;  /* 0x0000000200097802 */ /* 0x000fe40000000f00 */
[----:B------:R-:W-:-:S02]  /*24770*/  MOV R8, 0x24790 ;  /* 0x0002479000087802 */ /* 0x000fc40000000f00 */
[----:B-1---5:R-:W-:Y:S05]  /*24780*/  CALL.REL.NOINC `($__internal_29_$__cuda_sm70_shflsync_bfly_p) ;  /* 0x000000f000007944 */ /* 0x022fea0003c00000 */
[----:B-12---:R-:W-:Y:S05]  /*24790*/  BRA `(.L_x_8023) ;  /* 0xffffe6c000007947 */ /* 0x006fea000383ffff */
.L_x_8020:
[----:B------:R-:W-:Y:S02]  /*247a0*/  MOV R9, 0x1 ;  /* 0x0000000100097802 */ /* 0x000fe40000000f00 */
[----:B------:R-:W-:-:S02]  /*247b0*/  MOV R8, 0x247d0 ;  /* 0x000247d000087802 */ /* 0x000fc40000000f00 */
[----:B-1---5:R-:W-:Y:S05]  /*247c0*/  CALL.REL.NOINC `($__internal_29_$__cuda_sm70_shflsync_bfly_p) ;  /* 0x000000b000007944 */ /* 0x022fea0003c00000 */
[----:B--2---:R-:W-:Y:S01]  /*247d0*/  FADD.FTZ R2, R251, R10 ;  /* 0x0000000afb027221 */ /* 0x004fe20000010000 */
[----:B-1----:R-:W-:-:S02]  /*247e0*/  MOV R251, R249 ;  /* 0x000000f900fb7202 */ /* 0x002fc40000000f00 */
[----:B------:R-:W-:Y:S02]  /*247f0*/  MOV R9, 0x2 ;  /* 0x0000000200097802 */ /* 0x000fe40000000f00 */
[----:B------:R-:W-:Y:S02]  /*24800*/  MOV R8, 0x24820 ;  /* 0x0002482000087802 */ /* 0x000fe40000000f00 */
[----:B------:R-:W-:Y:S05]  /*24810*/  CALL.REL.NOINC `($__internal_29_$__cuda_sm70_shflsync_bfly_p) ;  /* 0x0000006000007944 */ /* 0x000fea0003c00000 */
[----:B--2---:R-:W-:Y:S01]  /*24820*/  FADD.FTZ R11, R249, R10 ;  /* 0x0000000af90b7221 */ /* 0x004fe20000010000 */
[----:B-1----:R-:W-:Y:S02]  /*24830*/  MOV R9, 0x1 ;  /* 0x0000000100097802 */ /* 0x002fe40000000f00 */
[----:B------:R-:W-:Y:S02]  /*24840*/  MOV R8, 0x24870 ;  /* 0x0002487000087802 */ /* 0x000fe40000000f00 */
[----:B------:R-:W-:Y:S02]  /*24850*/  MOV R251, R11 ;  /* 0x0000000b00fb7202 */ /* 0x000fe40000000f00 */
[----:B------:R-:W-:Y:S05]  /*24860*/  CALL.REL.NOINC `($__internal_29_$__cuda_sm70_shflsync_bfly_p) ;  /* 0x0000001000007944 */ /* 0x000fea0003c00000 */
[----:B-12---:R-:W-:Y:S05]  /*24870*/  BRA `(.L_x_8024) ;  /* 0xffffe65000007947 */ /* 0x006fea000383ffff */
        .weak           $__internal_29_$__cuda_sm70_shflsync_bfly_p
        .type           $__internal_29_$__cuda_sm70_shflsync_bfly_p,@function
        .size           $__internal_29_$__cuda_sm70_shflsync_bfly_p,(.L_x_8761 - $__internal_29_$__cuda_sm70_shflsync_bfly_p)
$__internal_29_$__cuda_sm70_shflsync_bfly_p:
[----:B------:R-:W-:Y:S01]  /*24880*/  MOV R12, R8 ;  /* 0x00000008000c7202 */ /* 0x000fe20000000f00 */
[----:B------:R-:W-:Y:S04]  /*24890*/  WARPSYNC R6 ;  /* 0x0000000600007348 */ /* 0x000fe80003800000 */
[----:B------:R-:W-:Y:S01]  /*248a0*/  MOV R13, 0x0 ;  /* 0x00000000000d7802 */ /* 0x000fe20000000f00 */
[----:B------:R1:W2:Y:S03]  /*248b0*/  SHFL.BFLY PT, R10, R251, R9, R7 ;  /* 0x0c000009fb0a7389 */ /* 0x0002a600000e0007 */
[----:B------:R-:W-:Y:S05]  /*248c0*/  RET.REL.NODEC R12 `(_ZN5flash24flash_fwd_splitkv_kernelI23Flash_fwd_kernel_traitsILi256ELi64ELi64ELi4ELb0ELb0EN7cutlass6half_tE19Flash_kernel_traitsILi256ELi64ELi64ELi4ES3_EELb0ELb1ELb0ELb0ELb1ELb1ELb1ELb1EEEvNS_16Flash_fwd_paramsE) ;  /* 0xfffdb7300c007950 */ /* 0x000fea0003c3ffff */
.L_x_8025:
        /* <DEDUP_REMOVED lines=11> */
.L_x_8761:


//--------------------- .text._ZN5flash24flash_fwd_splitkv_kernelI23Flash_fwd_kernel_traitsILi256ELi64ELi64ELi4ELb0ELb0EN7cutlass6half_tE19Flash_kernel_traitsILi256ELi64ELi64ELi4ES3_EELb0ELb1ELb1ELb0ELb0ELb0ELb1ELb1EEEvNS_16Flash_fwd_paramsE --------------------------
	.section	.text._ZN5flash24flash_fwd_splitkv_kernelI23Flash_fwd_kernel_traitsILi256ELi64ELi64ELi4ELb0ELb0EN7cutlass6half_tE19Flash_kernel_traitsILi256ELi64ELi64ELi4ES3_EELb0ELb1ELb1ELb0ELb0ELb0ELb1ELb1EEEvNS_16Flash_fwd_paramsE,"ax",@progbits
	.sectioninfo	@"SHI_REGISTERS=255"
	.align	128
        .global         _ZN5flash24flash_fwd_splitkv_kernelI23Flash_fwd_kernel_traitsILi256ELi64ELi64ELi4ELb0ELb0EN7cutlass6half_tE19Flash_kernel_traitsILi256ELi64ELi64ELi4ES3_EELb0ELb1ELb1ELb0ELb0ELb0ELb1ELb1EEEvNS_16Flash_fwd_paramsE
        .type           _ZN5flash24flash_fwd_splitkv_kernelI23Flash_fwd_kernel_traitsILi256ELi64ELi64ELi4ELb0ELb0EN7cutlass6half_tE19Flash_kernel_traitsILi256ELi64ELi64ELi4ES3_EELb0ELb1ELb1ELb0ELb0ELb0ELb1ELb1EEEvNS_16Flash_fwd_paramsE,@function
        .size           _ZN5flash24flash_fwd_splitkv_kernelI23Flash_fwd_kernel_traitsILi256ELi64ELi64ELi4ELb0ELb0EN7cutlass6half_tE19Flash_kernel_traitsILi256ELi64ELi64ELi4ES3_EELb0ELb1ELb1ELb0ELb0ELb0ELb1ELb1EEEvNS_16Flash_fwd_paramsE,(.L_x_8763 - _ZN5flash24flash_fwd_splitkv_kernelI23Flash_fwd_kernel_traitsILi256ELi64ELi64ELi4ELb0ELb0EN7cutlass6half_tE19Flash_kernel_traitsILi256ELi64ELi64ELi4ES3_EELb0ELb1ELb1ELb0ELb0ELb0ELb1ELb1EEEvNS_16Flash_fwd_paramsE)
        .other          _ZN5flash24flash_fwd_splitkv_kernelI23Flash_fwd_kernel_traitsILi256ELi64ELi64ELi4ELb0ELb0EN7cutlass6half_tE19Flash_kernel_traitsILi256ELi64ELi64ELi4ES3_EELb0ELb1ELb1ELb0ELb0ELb0ELb1ELb1EEEvNS_16Flash_fwd_paramsE,@"STO_CUDA_ENTRY STV_DEFAULT"
_ZN5flash24flash_fwd_splitkv_kernelI23Flash_fwd_kernel_traitsILi256ELi64ELi64ELi4ELb0ELb0EN7cutlass6half_tE19Flash_kernel_traitsILi256ELi64ELi64ELi4ES3_EELb0ELb1ELb1ELb0ELb0ELb0ELb1ELb1EEEvNS_16Flash_fwd_paramsE:
.text._ZN5flash24flash_fwd_splitkv_kernelI23Flash_fwd_kernel_traitsILi256ELi64ELi64ELi4ELb0ELb0EN7cutlass6half_tE19Flash_kernel_traitsILi256ELi64ELi64ELi4ES3_EELb0ELb1ELb1ELb0ELb0ELb0ELb1ELb1EEEvNS_16Flash_fwd_paramsE:
        /* <DEDUP_REMOVED lines=30> */
[----:B---34-:R-:W-:Y:S05]  /*01e0*/  CALL.REL.NOINC `($_ZN5flash24flash_fwd_splitkv_kernelI23Flash_fwd_kernel_traitsILi256ELi64ELi64ELi4ELb0ELb0EN7cutlass6half_tE19Flash_kernel_traitsILi256ELi64ELi64ELi4ES3_EELb0ELb1ELb1ELb0ELb0ELb0ELb1ELb1EEEvNS_16Flash_fwd_paramsE$_ZN5flash30compute_attn_1rowblock_splitkvI23Flash_fwd_kernel_traitsILi256ELi64ELi64ELi4ELb0ELb0EN7cutlass6half_tE19Flash_kernel_traitsILi256ELi64ELi64ELi4ES3_EELb0ELb1ELb1ELb0ELb0ELb0ELb1ELb1ENS_16Flash_fwd_paramsEEEvRKT8_iiiii) ;  /* 0x0000002000007944 */ /* 0x018fea0003c00000 */
[----:B------:R-:W-:Y:S05]  /*01f0*/  BSYNC B4 ;  /* 0x0000000000047941 */ /* 0x000fea0003800000 */
.L_x_8026:
[----:B------:R-:W-:Y:S05]  /*0200*/  EXIT ;  /* 0x000000000000794d */ /* 0x000fea0003800000 */
        .type           $_ZN5flash24flash_fwd_splitkv_kernelI23Flash_fwd_kernel_traitsILi256ELi64ELi64ELi4ELb0ELb0EN7cutlass6half_tE19Flash_kernel_traitsILi256ELi64ELi64ELi4ES3_EELb0ELb1ELb1ELb0ELb0ELb0ELb1ELb1EEEvNS_16Flash_fwd_paramsE$_ZN5flash30compute_attn_1rowblock_splitkvI23Flash_fwd_kernel_traitsILi256ELi64ELi64ELi4ELb0ELb0EN7cutlass6half_tE19Flash_kernel_traitsILi256ELi64ELi64ELi4ES3_EELb0ELb1ELb1ELb0ELb0ELb0ELb1ELb1ENS_16Flash_fwd_paramsEEEvRKT8_iiiii,@function
        .size           $_ZN5flash24flash_fwd_splitkv_kernelI23Flash_fwd_kernel_traitsILi256ELi64ELi64ELi4ELb0ELb0EN7cutlass6half_tE19Flash_kernel_traitsILi256ELi64ELi64ELi4ES3_EELb0ELb1ELb1ELb0ELb0ELb0ELb1ELb1EEEvNS_16Flash_fwd_paramsE$_ZN5flash30compute_attn_1rowblock_splitkvI23Flash_fwd_kernel_traitsILi256ELi64ELi64ELi4ELb0ELb0EN7cutlass6half_tE19Flash_kernel_traitsILi256ELi64ELi64ELi4ES3_EELb0ELb1ELb1ELb0ELb0ELb0ELb1ELb1ENS_16Flash_fwd_paramsEEEvRKT8_iiiii,($__internal_30_$__cuda_sm70_shflsync_bfly_p - $_ZN5flash24flash_fwd_splitkv_kernelI23Flash_fwd_kernel_traitsILi256ELi64ELi64ELi4ELb0ELb0EN7cutlass6half_tE19Flash_kernel_traitsILi256ELi64ELi64ELi4ES3_EELb0ELb1ELb1ELb0ELb0ELb0ELb1ELb1EEEvNS_16Flash_fwd_paramsE$_ZN5flash30compute_attn_1rowblock_splitkvI23Flash_fwd_kernel_traitsILi256ELi64ELi64ELi4ELb0ELb0EN7cutlass6half_tE19Flash_kernel_traitsILi256ELi64ELi64ELi4ES3_EELb0ELb1ELb1ELb0ELb0ELb0ELb1ELb1ENS_16Flash_fwd_paramsEEEvRKT8_iiiii)
$_ZN5flash24flash_fwd_splitkv_kernelI23Flash_fwd_kernel_traitsILi256ELi64ELi64ELi4ELb0ELb0EN7cutlass6half_tE19Flash_kernel_traitsILi256ELi64ELi64ELi4ES3_EELb0ELb1ELb1ELb0ELb0ELb0ELb1ELb1EEEvNS_16Flash_fwd_paramsE$_ZN5flash30compute_attn_1rowblock_splitkvI23Flash_fwd_kernel_traitsILi256ELi64ELi64ELi4ELb0ELb0EN7cutlass6half_tE19Flash_kernel_traitsILi256ELi64ELi64ELi4ES3_EELb0ELb1ELb1ELb0ELb0ELb0ELb1ELb1ENS_16Flash_fwd_paramsEEEvRKT8_iiiii:
        /* <DEDUP_REMOVED lines=20> */
.L_x_8028:
[----:B------:R-:W-:Y:S05]  /*0350*/  BSYNC B0 ;  /* 0x0000000000007941 */ /* 0x000fea0003800000 */
.L_x_8027:
        /* <DEDUP_REMOVED lines=17> */
.L_x_8030:
[----:B-1----:R1:W5:Y:S02]  /*0470*/  LD.E R5, [R10.64+0xb8] ;  /* 0x0000b8060a057980 */ /* 0x002364000c101900 */
.L_x_8031:
[----:B------:R-:W-:Y:S05]  /*0480*/  BSYNC B0 ;  /* 0x0000000000007941 */ /* 0x000fea0003800000 */
.L_x_8029:
[----:B-12---:R-:W2:Y:S01]  /*0490*/  LD.E.64 R6, [R10.64+0xf8] ;  /* 0x0000f8060a067980 */ /* 0x006ea2000c101b00 */
        /* <DEDUP_REMOVED lines=9> */
.L_x_8033:
[----:B------:R-:W2:Y:S01]  /*0530*/  LD.E.64 R4, [R10.64+0x108] ;  /* 0x000108060a047980 */ /* 0x000ea2000c101b00 */
[----:B------:R-:W-:Y:S01]  /*0540*/  BSSY B0, `(.L_x_8035) ;  /* 0x0000006000007945 */ /* 0x000fe20003800000 */
[----:B------:R-:W-:Y:S01]  /*0550*/  IMAD.MOV.U32 R65, RZ, RZ, RZ ;  /* 0x000000ffff417224 */ /* 0x000fe200078e00ff */
[----:B--2---:R-:W-:-:S04]  /*0560*/  ISETP.NE.U32.AND P0, PT, R4, RZ, PT ;  /* 0x000000ff0400720c */ /* 0x004fc80003f05070 */
[----:B------:R-:W-:-:S13]  /*0570*/  ISETP.NE.AND.EX P0, PT, R5, RZ, PT, P0 ;  /* 0x000000ff0500720c */ /* 0x000fda0003f05300 */
[----:B------:R-:W-:Y:S05]  /*0580*/  @!P0 BRA `(.L_x_8036) ;  /* 0x0000001000008947 */ /* 0x000fea0003800000 */
[----:B------:R1:W5:Y:S02]  /*0590*/  LD.E R65, [R10.64+0xbc] ;  /* 0x0000bc060a417980 */ /* 0x000364000c101900 */
.L_x_8036:
[----:B------:R-:W-:Y:S05]  /*05a0*/  BSYNC B0 ;  /* 0x0000000000007941 */ /* 0x000fea0003800000 */
.L_x_8035:
[----:B-----5:R-:W-:Y:S02]  /*05b0*/  IADD3 R65, R94, R65, RZ ;  /* 0x000000415e417210 */ /* 0x020fe40007ffe0ff */
.L_x_8034:
[----:B------:R-:W-:Y:S05]  /*05c0*/  BSYNC B1 ;  /* 0x0000000000017941 */ /* 0x000fea0003800000 */
.L_x_8032:
[----:B------:R-:W-:Y:S01]  /*05d0*/  IMAD.SHL.U32 R55, R233, 0x40, RZ ;  /* 0x00000040e9377824 */ /* 0x000fe200078e00ff */
[----:B------:R-:W-:Y:S01]  /*05e0*/  MOV R4, R234 ;  /* 0x000000ea00047202 */ /* 0x000fe20000000f00 */
[----:B------:R-:W-:-:S03]  /*05f0*/  IMAD.MOV.U32 R5, RZ, RZ, 0x0 ;  /* 0x00000000ff057424 */ /* 0x000fc600078e00ff */
[----:B------:R-:W-:-:S13]  /*0600*/  ISETP.GT.AND P0, PT, R236, R55, PT ;  /* 0x00000037ec00720c */ /* 0x000fda0003f04270 */
[----:B------:R-:W-:Y:S05]  /*0610*/  @!P0 RET.REL.NODEC R4 `(_ZN5flash24flash_fwd_splitkv_kernelI23Flash_fwd_kernel_traitsILi256ELi64ELi64ELi4ELb0ELb0EN7cutlass6half_tE19Flash_kernel_traitsILi256ELi64ELi64ELi4ES3_EELb0ELb1ELb1ELb0ELb0ELb0ELb1ELb1EEEvNS_16Flash_fwd_paramsE) ;  /* 0xfffff9e004008950 */ /* 0x000fea0003c3ffff */
[----:B------:R-:W2:Y:S04]  /*0620*/  LD.E R2, [R10.64+0xb8] ;  /* 0x0000b8060a027980 */ /* 0x000ea8000c101900 */
[----:B------:R-:W4:Y:S04]  /*0630*/  LD.E R9, [R10.64+0x184] ;  /* 0x000184060a097980 */ /* 0x000f28000c101900 */
[----:B------:R-:W5:Y:S01]  /*0640*/  LD.E R0, [R10.64+0x188] ;  /* 0x000188060a007980 */ /* 0x000f62000c101900 */
        /* <DEDUP_REMOVED lines=10> */
[----:B--2---:R-:W-:-:S04]  /*06f0*/  IADD3 R2, R2, 0x3f, RZ ;  /* 0x0000003f02027810 */ /* 0x004fc80007ffe0ff */
        /* <DEDUP_REMOVED lines=10> */
[----:B------:R-:W-:Y:S01]  /*07a0*/  IADD3 R7, -R236, 0x7f, R55 ;  /* 0x0000007fec077810 */ /* 0x000fe20007ffe137 */
[----:B------:R-:W-:Y:S01]  /*07b0*/  IMAD R2, R13, R2, R4 ;  /* 0x000000020d027224 */ /* 0x000fe200078e0204 */
[----:B------:R-:W-:Y:S02]  /*07c0*/  IADD3 R4, R65, 0x3f, RZ ;  /* 0x0000003f41047810 */ /* 0x000fe40007ffe0ff */
[----:B-----5:R-:W-:Y:S02]  /*07d0*/  IADD3 R7, R0, R7, R65 ;  /* 0x0000000700077210 */ /* 0x020fe40007ffe041 */
[----:B------:R-:W-:-:S13]  /*07e0*/  ISETP.GT.U32.AND P1, PT, R5, R2, PT ;  /* 0x000000020500720c */ /* 0x000fda0003f24070 */
[----:B------:R-:W-:Y:S01]  /*07f0*/  @!P1 IMAD.IADD R2, R2, 0x1, -R5 ;  /* 0x0000000102029824 */ /* 0x000fe200078e0a05 */
[----:B------:R-:W-:Y:S02]  /*0800*/  @!P1 IADD3 R13, R13, 0x1, RZ ;  /* 0x000000010d0d9810 */ /* 0x000fe40007ffe0ff */
[----:B------:R-:W-:Y:S02]  /*0810*/  ISETP.NE.AND P1, PT, RZ, c[0x0][0x10], PT ;  /* 0x00000400ff007a0c */ /* 0x000fe40003f25270 */
[----:B------:R-:W-:Y:S02]  /*0820*/  ISETP.GE.U32.AND P3, PT, R2, R5, PT ;  /* 0x000000050200720c */ /* 0x000fe40003f66070 */
[----:B------:R-:W-:Y:S02]  /*0830*/  IADD3 R2, R65, R55, -R236 ;  /* 0x0000003741027210 */ /* 0x000fe40007ffe8ec */
[----:B------:R-:W-:-:S03]  /*0840*/  SHF.R.S32.HI R5, RZ, 0x1f, R4 ;  /* 0x0000001fff057819 */ /* 0x000fc60000011404 */
[----:B----4-:R-:W-:Y:S01]  /*0850*/  IMAD.IADD R9, R2, 0x1, -R9 ;  /* 0x0000000102097824 */ /* 0x010fe200078e0a09 */
[----:B------:R-:W-:Y:S02]  /*0860*/  LEA.HI R5, R5, R4, RZ, 0x6 ;  /* 0x0000000405057211 */ /* 0x000fe400078f30ff */
[----:B------:R-:W-:Y:S02]  /*0870*/  SHF.R.S32.HI R2, RZ, 0x1f, R7 ;  /* 0x0000001fff027819 */ /* 0x000fe40000011407 */
[----:B------:R-:W-:Y:S02]  /*0880*/  SHF.R.S32.HI R4, RZ, 0x1f, R9 ;  /* 0x0000001fff047819 */ /* 0x000fe40000011409 */
[----:B------:R-:W-:Y:S02]  /*0890*/  @P3 IADD3 R13, R13, 0x1, RZ ;  /* 0x000000010d0d3810 */ /* 0x000fe40007ffe0ff */
[----:B------:R-:W-:Y:S02]  /*08a0*/  SHF.R.S32.HI R5, RZ, 0x6, R5 ;  /* 0x00000006ff057819 */ /* 0x000fe40000011405 */
[----:B------:R-:W-:Y:S01]  /*08b0*/  LEA.HI R4, R4, R9, RZ, 0x6 ;  /* 0x0000000904047211 */ /* 0x000fe200078f30ff */
[----:B------:R-:W-:Y:S01]  /*08c0*/  @!P0 IMAD.MOV R13, RZ, RZ, -R13 ;  /* 0x000000ffff0d8224 */ /* 0x000fe200078e0a0d */
[----:B------:R-:W-:-:S02]  /*08d0*/  @!P1 LOP3.LUT R13, RZ, c[0x0][0x10], RZ, 0x33, !PT ;  /* 0x00000400ff0d9a12 */ /* 0x000fc400078e33ff */
[----:B------:R-:W-:-:S03]  /*08e0*/  LEA.HI R2, R2, R7, RZ, 0x6 ;  /* 0x0000000702027211 */ /* 0x000fc600078f30ff */
[----:B------:R-:W-:Y:S01]  /*08f0*/  IMAD R230, R13, UR8, RZ ;  /* 0x000000080de67c24 */ /* 0x000fe2000f8e02ff */
[----:B------:R-:W-:-:S03]  /*0900*/  SHF.R.S32.HI R165, RZ, 0x6, R2 ;  /* 0x00000006ffa57819 */ /* 0x000fc60000011402 */
        /* <DEDUP_REMOVED lines=17> */
[----:B------:R-:W-:-:S04]  /*0a20*/  IMAD.IADD R146, R146, 0x1, -R15 ;  /* 0x0000000192927824 */ /* 0x000fc800078e0a0f */
[----:B------:R-:W-:Y:S02]  /*0a30*/  IMAD.SHL.U32 R6, R146, 0x4, RZ ;  /* 0x0000000492067824 */ /* 0x000fe400078e00ff */
[----:B--2---:R-:W-:-:S04]  /*0a40*/  IMAD R2, R2, UR8, R235 ;  /* 0x0000000802027c24 */ /* 0x004fc8000f8e02eb */
[----:B---3--:R-:W-:Y:S01]  /*0a50*/  IMAD R2, R2, R7, R238 ;  /* 0x0000000702027224 */ /* 0x008fe200078e02ee */
[----:B------:R-:W-:-:S03]  /*0a60*/  SHF.R.S32.HI R7, RZ, 0x1f, R6 ;  /* 0x0000001fff077819 */ /* 0x000fc60000011406 */
[----:B------:R-:W-:Y:S01]  /*0a70*/  IMAD R3, R3, R2, R55 ;  /* 0x0000000203037224 */ /* 0x000fe200078e0237 */
[----:B------:R-:W-:Y:S01]  /*0a80*/  SHF.R.S32.HI R2, RZ, 0x4, R9 ;  /* 0x00000004ff027819 */ /* 0x000fe20000011409 */
[----:B------:R-:W-:Y:S02]  /*0a90*/  IMAD.IADD R55, R236, 0x1, -R55 ;  /* 0x00000001ec377824 */ /* 0x000fe400078e0a37 */
[----:B----4-:R-:W-:Y:S02]  /*0aa0*/  IMAD R8, R3, R8, RZ ;  /* 0x0000000803087224 */ /* 0x010fe400078e02ff */
[C---:B-1----:R-:W-:Y:S01]  /*0ab0*/  IMAD.WIDE R10, R2.reuse, 0x100, R6 ;  /* 0x00000100020a7825 */ /* 0x042fe200078e0206 */
[----:B------:R-:W-:-:S04]  /*0ac0*/  ISETP.GE.AND P1, PT, R2, R55, PT ;  /* 0x000000370200720c */ /* 0x000fc80003f26270 */
        /* <DEDUP_REMOVED lines=16> */
.L_x_8039:
[----:B------:R-:W-:Y:S05]  /*0bd0*/  BSYNC B0 ;  /* 0x0000000000007941 */ /* 0x000fea0003800000 */
.L_x_8038:
        /* <DEDUP_REMOVED lines=12> */
.L_x_8041:
[----:B------:R-:W-:Y:S05]  /*0ca0*/  BSYNC B0 ;  /* 0x0000000000007941 */ /* 0x000fea0003800000 */
.L_x_8040:
        /* <DEDUP_REMOVED lines=12> */
.L_x_8043:
[----:B------:R-:W-:Y:S05]  /*0d70*/  BSYNC B0 ;  /* 0x0000000000007941 */ /* 0x000fea0003800000 */
.L_x_8042:
        /* <DEDUP_REMOVED lines=12> */
.L_x_8045:
[----:B------:R-:W-:Y:S05]  /*0e40*/  BSYNC B0 ;  /* 0x0000000000007941 */ /* 0x000fea0003800000 */
.L_x_8044:
        /* <DEDUP_REMOVED lines=12> */
.L_x_8047:
[----:B------:R-:W-:Y:S05]  /*0f10*/  BSYNC B0 ;  /* 0x0000000000007941 */ /* 0x000fea0003800000 */
.L_x_8046:
        /* <DEDUP_REMOVED lines=12> */
.L_x_8049:
[----:B------:R-:W-:Y:S05]  /*0fe0*/  BSYNC B0 ;  /* 0x0000000000007941 */ /* 0x000fea0003800000 */
.L_x_8048:
        /* <DEDUP_REMOVED lines=12> */
.L_x_8051:
[----:B------:R-:W-:Y:S05]  /*10b0*/  BSYNC B0 ;  /* 0x0000000000007941 */ /* 0x000fea0003800000 */
.L_x_8050:
        /* <DEDUP_REMOVED lines=12> */
.L_x_8053:
[----:B------:R-:W-:Y:S05]  /*1180*/  BSYNC B0 ;  /* 0x0000000000007941 */ /* 0x000fea0003800000 */
.L_x_8052:
        /* <DEDUP_REMOVED lines=29> */
[----:B------:R-:W-:Y:S05]  /*1360*/  @P6 RET.REL.NODEC R234 `(_ZN5flash24flash_fwd_splitkv_kernelI23Flash_fwd_kernel_traitsILi256ELi64ELi64ELi4ELb0ELb0EN7cutlass6half_tE19Flash_kernel_traitsILi256ELi64ELi64ELi4ES3_EELb0ELb1ELb1ELb0ELb0ELb0ELb1ELb1EEEvNS_16Flash_fwd_paramsE) ;  /* 0xffffec90ea006950 */ /* 0x000fea0003c3ffff */
[----:B-1----:R-:W-:Y:S02]  /*1370*/  MOV R5, 0xff800000 ;  /* 0xff80000000057802 */ /* 0x002fe40000000f00 */
[----:B------:R-:W-:-:S03]  /*1380*/  MOV R235, 0x0 ;  /* 0x0000000000eb7802 */ /* 0x000fc60000000f00 */
[----:B------:R1:W-:Y:S01]  /*1390*/  ST.E [R2.64+0xe0], R5 ;  /* 0x0000e00502007985 */ /* 0x0003e2000c101906 */
[----:B------:R-:W-:Y:S05]  /*13a0*/  RET.REL.NODEC R234 `(_ZN5flash24flash_fwd_splitkv_kernelI23Flash_fwd_kernel_traitsILi256ELi64ELi64ELi4ELb0ELb0EN7cutlass6half_tE19Flash_kernel_traitsILi256ELi64ELi64ELi4ES3_EELb0ELb1ELb1ELb0ELb0ELb0ELb1ELb1EEEvNS_16Flash_fwd_paramsE) ;  /* 0xffffec50ea007950 */ /* 0x000fea0003c3ffff */
.L_x_8037:
        /* <DEDUP_REMOVED lines=41> */
[----:B------:R-:W-:Y:S01]  /*1640*/  IADD3 R0, RZ, -R0, RZ ;  /* 0x80000000ff007210 */ /* 0x000fe20007ffe0ff */
[----:B------:R-:W2:Y:S04]  /*1650*/  LD.E.64 R12, [R10.64+0x28] ;  /* 0x000028060a0c7980 */ /* 0x000ea8000c101b00 */
        /* <DEDUP_REMOVED lines=14> */
[----:B---3--:R-:W-:-:S04]  /*1740*/  IABS R4, R7 ;  /* 0x0000000700047213 */ /* 0x008fc80000000000 */
[----:B-----5:R-:W3:Y:S08]  /*1750*/  I2F.RP R8, R4 ;  /* 0x0000000400087306 */ /* 0x020ef00000209400 */
[----:B---3--:R-:W3:Y:S02]  /*1760*/  MUFU.RCP R6, R8 ;  /* 0x0000000800067308 */ /* 0x008ee40000001000 */
[----:B---3--:R-:W-:-:S06]  /*1770*/  IADD3 R6, R6, 0xffffffe, RZ ;  /* 0x0ffffffe06067810 */ /* 0x008fcc0007ffe0ff */
[----:B------:R-:W3:Y:S01]  /*1780*/  F2I.FTZ.U32.TRUNC.NTZ R23, R6 ;  /* 0x0000000600177305 */ /* 0x000ee2000021f000 */
[----:B------:R-:W-:Y:S01]  /*1790*/  IMAD.MOV.U32 R22, RZ, RZ, RZ ;  /* 0x000000ffff167224 */ /* 0x000fe200078e00ff */
[----:B------:R-:W-:Y:S02]  /*17a0*/  IABS R9, R7 ;  /* 0x0000000700097213 */ /* 0x000fe40000000000 */
[----:B---3--:R-:W-:-:S05]  /*17b0*/  IADD3 R0, RZ, -R23, RZ ;  /* 0x80000017ff007210 */ /* 0x008fca0007ffe0ff */
        /* <DEDUP_REMOVED lines=16> */
[----:B------:R-:W-:-:S05]  /*18c0*/  IMAD R4, R61, R14, RZ ;  /* 0x0000000e3d047224 */ /* 0x000fca00078e02ff */
[----:B------:R-:W-:Y:S02]  /*18d0*/  @!P0 IADD3 R16, -R16, RZ, RZ ;  /* 0x000000ff10108210 */ /* 0x000fe40007ffe1ff */
[----:B------:R-:W-:-:S04]  /*18e0*/  @!P1 LOP3.LUT R16, RZ, R7, RZ, 0x33, !PT ;  /* 0x00000007ff109212 */ /* 0x000fc800078e33ff */
[----:B------:R-:W-:Y:S02]  /*18f0*/  SHF.R.S32.HI R15, RZ, 0x1f, R16 ;  /* 0x0000001fff0f7819 */ /* 0x000fe40000011410 */
[----:B--2---:R-:W-:Y:S01]  /*1900*/  SHF.R.S32.HI R0, RZ, 0x1f, R2 ;  /* 0x0000001fff007819 */ /* 0x004fe20000011402 */
[----:B----4-:R-:W-:-:S04]  /*1910*/  IMAD R9, R19, R2, RZ ;  /* 0x0000000213097224 */ /* 0x010fc800078e02ff */
[C---:B------:R-:W-:Y:S02]  /*1920*/  IMAD R9, R18.reuse, R0, R9 ;  /* 0x0000000012097224 */ /* 0x040fe400078e0209 */
[----:B------:R-:W-:-:S05]  /*1930*/  IMAD.WIDE.U32 R18, R18, R2, RZ ;  /* 0x0000000212127225 */ /* 0x000fca00078e00ff */
[----:B------:R-:W-:Y:S01]  /*1940*/  IADD3 R9, R19, R9, RZ ;  /* 0x0000000913097210 */ /* 0x000fe20007ffe0ff */
[----:B------:R-:W-:Y:S01]  /*1950*/  IMAD.MOV.U32 R8, RZ, RZ, R18 ;  /* 0x000000ffff087224 */ /* 0x000fe200078e0012 */
[----:B------:R-:W-:-:S03]  /*1960*/  SHF.R.S32.HI R19, RZ, 0x1f, R14 ;  /* 0x0000001fff137819 */ /* 0x000fc6000001140e */
[----:B------:R-:W-:-:S04]  /*1970*/  IMAD.WIDE.U32 R8, R14, R60, R8 ;  /* 0x0000003c0e087225 */ /* 0x000fc800078e0008 */
[----:B------:R-:W-:Y:S02]  /*1980*/  IMAD R4, R60, R19, R4 ;  /* 0x000000133c047224 */ /* 0x000fe400078e0204 */
[----:B------:R-:W-:Y:S02]  /*1990*/  IMAD R7, R13, R2, RZ ;  /* 0x000000020d077224 */ /* 0x000fe400078e02ff */
[----:B------:R-:W-:Y:S02]  /*19a0*/  IMAD.IADD R9, R9, 0x1, R4 ;  /* 0x0000000109097824 */ /* 0x000fe400078e0204 */
[----:B------:R-:W-:Y:S02]  /*19b0*/  IMAD R4, R21, R16, RZ ;  /* 0x0000001015047224 */ /* 0x000fe400078e02ff */
[----:B------:R-:W-:-:S04]  /*19c0*/  IMAD.WIDE.U32 R22, R12, R2, RZ ;  /* 0x000000020c167225 */ /* 0x000fc800078e00ff */
[----:B------:R-:W-:Y:S02]  /*19d0*/  IMAD R7, R12, R0, R7 ;  /* 0x000000000c077224 */ /* 0x000fe400078e0207 */
[----:B------:R-:W-:-:S04]  /*19e0*/  IMAD.WIDE.U32 R8, R16, R20, R8 ;  /* 0x0000001410087225 */ /* 0x000fc800078e0008 */
[----:B------:R-:W-:Y:S01]  /*19f0*/  IMAD R4, R20, R15, R4 ;  /* 0x0000000f14047224 */ /* 0x000fe200078e0204 */
[----:B------:R-:W-:Y:S02]  /*1a00*/  IADD3 R17, R23, R7, RZ ;  /* 0x0000000717117210 */ /* 0x000fe40007ffe0ff */
[----:B------:R-:W-:Y:S01]  /*1a10*/  MOV R0, R8 ;  /* 0x0000000800007202 */ /* 0x000fe20000000f00 */
[----:B------:R-:W-:Y:S01]  /*1a20*/  IMAD.IADD R7, R9, 0x1, R4 ;  /* 0x0000000109077824 */ /* 0x000fe200078e0204 */
[----:B------:R-:W-:Y:S05]  /*1a30*/  BRA `(.L_x_8056) ;  /* 0x000004f000007947 */ /* 0x000fea0003800000 */
.L_x_8055:
        /* <DEDUP_REMOVED lines=8> */
[----:B------:R-:W-:-:S02]  /*1ac0*/  IMAD.MOV.U32 R22, RZ, RZ, RZ ;  /* 0x000000ffff167224 */ /* 0x000fc400078e00ff */
[----:B------:R-:W-:Y:S01]  /*1ad0*/  @P4 IMAD.IADD R6, R14, 0x1, R15 ;  /* 0x000000010e064824 */ /* 0x000fe200078e020f */
        /* <DEDUP_REMOVED lines=13> */
[----:B------:R-:W-:Y:S01]  /*1bb0*/  @!P4 SHF.R.S32.HI R4, RZ, 0x1f, R14 ;  /* 0x0000001fff04c819 */ /* 0x000fe2000001140e */
[----:B---3--:R-:W-:-:S03]  /*1bc0*/  @!P4 IMAD R5, R61, R14, RZ ;  /* 0x0000000e3d05c224 */ /* 0x008fc600078e02ff */
[----:B------:R-:W-:Y:S01]  /*1bd0*/  ISETP.GT.U32.AND P0, PT, R7, R0, PT ;  /* 0x000000000700720c */ /* 0x000fe20003f04070 */
[----:B------:R-:W-:Y:S02]  /*1be0*/  @!P4 IMAD R4, R4, R60, R5 ;  /* 0x0000003c0404c224 */ /* 0x000fe400078e0205 */
[----:B------:R-:W-:Y:S01]  /*1bf0*/  @!P4 IMAD.WIDE.U32 R22, R60, R14, RZ ;  /* 0x0000000e3c16c225 */ /* 0x000fe200078e00ff */
[----:B-----5:R-:W-:-:S04]  /*1c00*/  @!P4 SHF.R.S32.HI R5, RZ, 0x1f, R8 ;  /* 0x0000001fff05c819 */ /* 0x020fc80000011408 */
[----:B------:R-:W-:Y:S01]  /*1c10*/  @!P4 IADD3 R23, R23, R4, RZ ;  /* 0x000000041717c210 */ /* 0x000fe20007ffe0ff */
[----:B------:R-:W-:-:S04]  /*1c20*/  @!P4 IMAD R4, R19, R8, RZ ;  /* 0x000000081304c224 */ /* 0x000fc800078e02ff */
[-C--:B------:R-:W-:Y:S01]  /*1c30*/  @!P0 IADD3 R0, R0, -R7.reuse, RZ ;  /* 0x8000000700008210 */ /* 0x080fe20007ffe0ff */
[-C--:B------:R-:W-:Y:S02]  /*1c40*/  @P4 IMAD R13, R61, R6.reuse, RZ ;  /* 0x000000063d0d4224 */ /* 0x080fe400078e02ff */
[----:B------:R-:W-:Y:S01]  /*1c50*/  @P4 IMAD.WIDE.U32 R24, R60, R6, RZ ;  /* 0x000000063c184225 */ /* 0x000fe200078e00ff */
[----:B------:R-:W-:Y:S02]  /*1c60*/  ISETP.GE.U32.AND P3, PT, R0, R7, PT ;  /* 0x000000070000720c */ /* 0x000fe40003f66070 */
[----:B------:R-:W-:Y:S01]  /*1c70*/  LOP3.LUT R0, R238, R9, RZ, 0x3c, !PT ;  /* 0x00000009ee007212 */ /* 0x000fe200078e3cff */
[C---:B------:R-:W-:Y:S01]  /*1c80*/  @!P4 IMAD R4, R18.reuse, R5, R4 ;  /* 0x000000051204c224 */ /* 0x040fe200078e0204 */
[----:B------:R-:W-:Y:S01]  /*1c90*/  LEA R5, R165, 0xffffffc0, 0x6 ;  /* 0xffffffc0a5057811 */ /* 0x000fe200078e30ff */
[----:B------:R-:W-:Y:S01]  /*1ca0*/  @!P4 IMAD.WIDE.U32 R18, R18, R8, R22 ;  /* 0x000000081212c225 */ /* 0x000fe200078e0016 */
[----:B------:R-:W-:-:S02]  /*1cb0*/  @P4 MOV R12, R24 ;  /* 0x00000018000c4202 */ /* 0x000fc40000000f00 */
[----:B------:R-:W-:Y:S01]  /*1cc0*/  ISETP.GE.AND P1, PT, R0, RZ, PT ;  /* 0x000000ff0000720c */ /* 0x000fe20003f26270 */
[----:B------:R-:W-:Y:S01]  /*1cd0*/  @P4 IMAD.IADD R13, R25, 0x1, R13 ;  /* 0x00000001190d4824 */ /* 0x000fe200078e020d */
[----:B------:R-:W-:Y:S01]  /*1ce0*/  @!P0 IADD3 R2, R2, 0x1, RZ ;  /* 0x0000000102028810 */ /* 0x000fe20007ffe0ff */
[----:B------:R-:W-:Y:S01]  /*1cf0*/  @!P4 IMAD.IADD R13, R19, 0x1, R4 ;  /* 0x00000001130dc824 */ /* 0x000fe200078e0204 */
[----:B------:R-:W-:Y:S01]  /*1d00*/  @!P4 MOV R12, R18 ;  /* 0x00000012000cc202 */ /* 0x000fe20000000f00 */
[----:B------:R-:W-:Y:S01]  /*1d10*/  IMAD R6, R61, R5, RZ ;  /* 0x000000053d067224 */ /* 0x000fe200078e02ff */
[----:B------:R-:W-:Y:S02]  /*1d20*/  SHF.R.S32.HI R19, RZ, 0x1f, R5 ;  /* 0x0000001fff137819 */ /* 0x000fe40000011405 */
[----:B------:R-:W-:Y:S01]  /*1d30*/  ISETP.NE.AND P0, PT, R9, RZ, PT ;  /* 0x000000ff0900720c */ /* 0x000fe20003f05270 */
[----:B----4-:R-:W-:Y:S01]  /*1d40*/  @!P4 IMAD R4, R63, R14, RZ ;  /* 0x0000000e3f04c224 */ /* 0x010fe200078e02ff */
[----:B------:R-:W-:Y:S01]  /*1d50*/  @!P4 SHF.R.S32.HI R7, RZ, 0x1f, R14 ;  /* 0x0000001fff07c819 */ /* 0x000fe2000001140e */
[----:B------:R-:W-:-:S02]  /*1d60*/  IMAD R6, R19, R60, R6 ;  /* 0x0000003c13067224 */ /* 0x000fc400078e0206 */
[----:B------:R-:W-:Y:S01]  /*1d70*/  IMAD.WIDE.U32 R12, R60, R5, R12 ;  /* 0x000000053c0c7225 */ /* 0x000fe200078e000c */
[----:B------:R-:W-:-:S03]  /*1d80*/  @P3 IADD3 R2, R2, 0x1, RZ ;  /* 0x0000000102023810 */ /* 0x000fc60007ffe0ff */
[----:B------:R-:W-:Y:S01]  /*1d90*/  @!P4 IMAD R4, R7, R62, R4 ;  /* 0x0000003e0704c224 */ /* 0x000fe200078e0204 */
[----:B------:R-:W-:Y:S01]  /*1da0*/  IADD3 R7, R13, R6, RZ ;  /* 0x000000060d077210 */ /* 0x000fe20007ffe0ff */
[----:B------:R-:W-:Y:S01]  /*1db0*/  @!P4 IMAD.WIDE.U32 R22, R62, R14, RZ ;  /* 0x0000000e3e16c225 */ /* 0x000fe200078e00ff */
[----:B------:R-:W-:-:S03]  /*1dc0*/  @!P4 SHF.R.S32.HI R13, RZ, 0x1f, R8 ;  /* 0x0000001fff0dc819 */ /* 0x000fc60000011408 */
[----:B------:R-:W-:Y:S01]  /*1dd0*/  @!P1 IMAD.MOV R2, RZ, RZ, -R2 ;  /* 0x000000ffff029224 */ /* 0x000fe200078e0a02 */
[----:B------:R-:W-:Y:S01]  /*1de0*/  @!P0 LOP3.LUT R2, RZ, R9, RZ, 0x33, !PT ;  /* 0x00000009ff028212 */ /* 0x000fe200078e33ff */
[----:B------:R-:W-:Y:S01]  /*1df0*/  @!P4 IMAD R0, R21, R8, RZ ;  /* 0x000000081500c224 */ /* 0x000fe200078e02ff */
[----:B------:R-:W-:Y:S01]  /*1e00*/  @P4 IADD3 R14, R14, R15, RZ ;  /* 0x0000000f0e0e4210 */ /* 0x000fe20007ffe0ff */
[----:B------:R-:W-:Y:S01]  /*1e10*/  @!P4 IMAD.IADD R23, R23, 0x1, R4 ;  /* 0x000000011717c824 */ /* 0x000fe200078e0204 */
[----:B------:R-:W-:Y:S01]  /*1e20*/  MOV R6, R12 ;  /* 0x0000000c00067202 */ /* 0x000fe20000000f00 */
[C---:B------:R-:W-:Y:S01]  /*1e30*/  @!P4 IMAD R0, R20.reuse, R13, R0 ;  /* 0x0000000d1400c224 */ /* 0x040fe200078e0200 */
[----:B------:R-:W-:Y:S01]  /*1e40*/  SHF.R.S32.HI R15, RZ, 0x1f, R2 ;  /* 0x0000001fff0f7819 */ /* 0x000fe20000011402 */
[----:B------:R-:W-:-:S04]  /*1e50*/  @!P4 IMAD.WIDE.U32 R20, R20, R8, R22 ;  /* 0x000000081414c225 */ /* 0x000fc800078e0016 */
        /* <DEDUP_REMOVED lines=13> */
.L_x_8056:
[----:B-1----:R-:W-:Y:S05]  /*1f30*/  BSYNC B0 ;  /* 0x0000000000007941 */ /* 0x002fea0003800000 */
.L_x_8054:
        /* <DEDUP_REMOVED lines=11> */
[----:B------:R-:W-:Y:S02]  /*1ff0*/  LOP3.LUT R21, R8, 0xfffffff0, RZ, 0xc0, !PT ;  /* 0xfffffff008157812 */ /* 0x000fe400078ec0ff */
[----:B------:R-:W-:-:S03]  /*2000*/  LEA.HI R172, R9, R146, RZ, 0x3 ;  /* 0x0000009209ac7211 */ /* 0x000fc600078f18ff */
[----:B------:R-:W-:Y:S01]  /*2010*/  IMAD.IADD R4, R146, 0x1, -R21 ;  /* 0x0000000192047824 */ /* 0x000fe200078e0a15 */
[----:B------:R-:W-:-:S04]  /*2020*/  LOP3.LUT R23, R172, 0xfffffff8, RZ, 0xc0, !PT ;  /* 0xfffffff8ac177812 */ /* 0x000fc800078ec0ff */
[----:B------:R-:W-:Y:S01]  /*2030*/  SHF.R.S32.HI R21, RZ, 0x1f, R4 ;  /* 0x0000001fff157819 */ /* 0x000fe20000011404 */
[----:B------:R-:W-:-:S03]  /*2040*/  IMAD.IADD R66, R146, 0x1, -R23 ;  /* 0x0000000192427824 */ /* 0x000fc600078e0a17 */
[----:B------:R-:W-:Y:S01]  /*2050*/  LEA.HI R2, R21, R4, RZ, 0x3 ;  /* 0x0000000415027211 */ /* 0x000fe200078f18ff */
[----:B------:R-:W-:Y:S01]  /*2060*/  IMAD.SHL.U32 R18, R66, 0x8, RZ ;  /* 0x0000000842127824 */ /* 0x000fe200078e00ff */
[----:B------:R-:W-:Y:S02]  /*2070*/  SHF.R.S32.HI R172, RZ, 0x3, R172 ;  /* 0x00000003ffac7819 */ /* 0x000fe400000114ac */
[----:B------:R-:W-:Y:S02]  /*2080*/  LOP3.LUT R21, R2, 0xfffffff8, RZ, 0xc0, !PT ;  /* 0xfffffff802157812 */ /* 0x000fe400078ec0ff */
[----:B------:R-:W-:Y:S01]  /*2090*/  SHF.R.S32.HI R67, RZ, 0x4, R8 ;  /* 0x00000004ff437819 */ /* 0x000fe20000011408 */
[----:B------:R-:W-:Y:S02]  /*20a0*/  IMAD R6, R19, R62, RZ ;  /* 0x0000003e13067224 */ /* 0x000fe400078e02ff */
[----:B------:R-:W-:Y:S01]  /*20b0*/  IMAD.IADD R4, R4, 0x1, -R21 ;  /* 0x0000000104047824 */ /* 0x000fe200078e0a15 */
[----:B-1----:R-:W-:Y:S01]  /*20c0*/  IADD3 R30, P0, R18, R22, RZ ;  /* 0x00000016121e7210 */ /* 0x002fe20007f1e0ff */
[----:B------:R-:W-:Y:S01]  /*20d0*/  IMAD.SHL.U32 R21, R172, 0x40, RZ ;  /* 0x00000040ac157824 */ /* 0x000fe200078e00ff */
[----:B------:R-:W-:-:S02]  /*20e0*/  SHF.R.S32.HI R19, RZ, 0x1f, R18 ;  /* 0x0000001fff137819 */ /* 0x000fc40000011412 */
[----:B------:R-:W-:Y:S02]  /*20f0*/  LEA.HI R8, R8, R67, RZ, 0x1 ;  /* 0x0000004308087211 */ /* 0x000fe400078f08ff */
[----:B------:R-:W-:Y:S01]  /*2100*/  LOP3.LUT R21, R21, 0x1c0, RZ, 0xc0, !PT ;  /* 0x000001c015157812 */ /* 0x000fe200078ec0ff */
[----:B------:R-:W-:Y:S01]  /*2110*/  IMAD.X R31, R19, 0x1, R17, P0 ;  /* 0x00000001131f7824 */ /* 0x000fe200000e0611 */
[----:B------:R-:W-:Y:S02]  /*2120*/  LOP3.LUT R8, R8, 0xfffffffe, RZ, 0xc0, !PT ;  /* 0xfffffffe08087812 */ /* 0x000fe400078ec0ff */
[----:B------:R-:W-:Y:S01]  /*2130*/  LEA.HI R17, R9, R146, RZ, 0x6 ;  /* 0x0000009209117211 */ /* 0x000fe200078f30ff */
[C---:B------:R-:W-:Y:S01]  /*2140*/  IMAD R6, R14.reuse, R63, R6 ;  /* 0x0000003f0e067224 */ /* 0x040fe200078e0206 */
[----:B------:R-:W-:Y:S01]  /*2150*/  LOP3.LUT R22, R21, 0x38, R18, 0xf8, !PT ;  /* 0x0000003815167812 */ /* 0x000fe200078ef812 */
[----:B------:R-:W-:Y:S01]  /*2160*/  IMAD.WIDE.U32 R30, R14, R62, R30 ;  /* 0x0000003e0e1e7225 */ /* 0x000fe200078e001e */
[----:B------:R-:W-:-:S03]  /*2170*/  SHF.R.U32.HI R21, RZ, 0x3, R21 ;  /* 0x00000003ff157819 */ /* 0x000fc60000011615 */
[----:B------:R-:W-:Y:S02]  /*2180*/  IMAD.IADD R67, R67, 0x1, -R8 ;  /* 0x0000000143437824 */ /* 0x000fe400078e0a08 */
[----:B------:R-:W-:Y:S01]  /*2190*/  IMAD.SHL.U32 R8, R4, 0x40, RZ ;  /* 0x0000004004087824 */ /* 0x000fe200078e00ff */
[----:B------:R-:W-:Y:S01]  /*21a0*/  LOP3.LUT R21, R22, R21, RZ, 0x3c, !PT ;  /* 0x0000001516157212 */ /* 0x000fe200078e3cff */
[----:B------:R-:W-:Y:S02]  /*21b0*/  IMAD.SHL.U32 R170, R17, 0x8, RZ ;  /* 0x0000000811aa7824 */ /* 0x000fe400078e00ff */
[----:B------:R-:W-:Y:S02]  /*21c0*/  IMAD.IADD R31, R31, 0x1, R6 ;  /* 0x000000011f1f7824 */ /* 0x000fe400078e0206 */
[----:B------:R-:W-:Y:S01]  /*21d0*/  IMAD R6, R29, R16, RZ ;  /* 0x000000101d067224 */ /* 0x000fe200078e02ff */
[----:B------:R-:W-:Y:S01]  /*21e0*/  LOP3.LUT R17, R8, 0x1c0, RZ, 0xc0, !PT ;  /* 0x000001c008117812 */ /* 0x000fe200078ec0ff */
[----:B------:R-:W-:Y:S01]  /*21f0*/  IMAD.SHL.U32 R14, R67, 0x8, RZ ;  /* 0x00000008430e7824 */ /* 0x000fe200078e00ff */
[----:B------:R-:W-:Y:S01]  /*2200*/  LOP3.LUT R170, R21, 0xfffffe00, R170, 0xf8, !PT ;  /* 0xfffffe0015aa7812 */ /* 0x000fe200078ef8aa */
[-C--:B------:R-:W-:Y:S01]  /*2210*/  IMAD R6, R15, R28.reuse, R6 ;  /* 0x0000001c0f067224 */ /* 0x080fe200078e0206 */
[----:B------:R-:W-:Y:S01]  /*2220*/  SHF.R.S32.HI R68, RZ, 0x1f, R235 ;  /* 0x0000001fff447819 */ /* 0x000fe200000114eb */
[----:B------:R-:W-:Y:S01]  /*2230*/  IMAD.WIDE.U32 R22, R16, R28, R30 ;  /* 0x0000001c10167225 */ /* 0x000fe200078e001e */
[----:B------:R-:W-:-:S02]  /*2240*/  LOP3.LUT R14, R17, 0x8, R14, 0xf8, !PT ;  /* 0x00000008110e7812 */ /* 0x000fc400078ef80e */
[----:B------:R-:W-:Y:S01]  /*2250*/  SHF.R.U32.HI R47, RZ, 0x3, R17 ;  /* 0x00000003ff2f7819 */ /* 0x000fe20000011611 */
[----:B------:R-:W-:Y:S01]  /*2260*/  IMAD.IADD R23, R23, 0x1, R6 ;  /* 0x0000000117177824 */ /* 0x000fe200078e0206 */
[----:B------:R-:W-:Y:S01]  /*2270*/  SHF.R.S32.HI R173, RZ, 0x1f, R172 ;  /* 0x0000001fffad7819 */ /* 0x000fe200000114ac */
[----:B------:R-:W-:Y:S01]  /*2280*/  IMAD R185, R63, R172, RZ ;  /* 0x000000ac3fb97224 */ /* 0x000fe200078e02ff */
[----:B------:R-:W-:Y:S01]  /*2290*/  LOP3.LUT P4, RZ, R4, 0x4, RZ, 0xc0, !PT ;  /* 0x0000000404ff7812 */ /* 0x000fe2000788c0ff */
[----:B------:R-:W-:Y:S01]  /*22a0*/  IMAD.WIDE.U32 R22, R172, R62, R22 ;  /* 0x0000003eac167225 */ /* 0x000fe200078e0016 */
[----:B------:R-:W-:-:S03]  /*22b0*/  LOP3.LUT P3, RZ, R4, 0x2, RZ, 0xc0, !PT ;  /* 0x0000000204ff7812 */ /* 0x000fc6000786c0ff */
[----:B------:R-:W-:Y:S01]  /*22c0*/  IMAD R185, R173, R62, R185 ;  /* 0x0000003eadb97224 */ /* 0x000fe200078e02b9 */
[----:B------:R-:W-:-:S03]  /*22d0*/  LOP3.LUT R47, R14, R47, RZ, 0x3c, !PT ;  /* 0x0000002f0e2f7212 */ /* 0x000fc600078e3cff */
[----:B------:R-:W-:Y:S01]  /*22e0*/  IMAD.IADD R185, R23, 0x1, R185 ;  /* 0x0000000117b97824 */ /* 0x000fe200078e02b9 */
[----:B------:R-:W-:Y:S01]  /*22f0*/  IADD3 R14, R18, 0x40, RZ ;  /* 0x00000040120e7810 */ /* 0x000fe20007ffe0ff */
[----:B------:R-:W-:Y:S01]  /*2300*/  IMAD.SHL.U32 R2, R2, 0x40, RZ ;  /* 0x0000004002027824 */ /* 0x000fe200078e00ff */
[----:B------:R-:W-:-:S04]  /*2310*/  SHF.R.S32.HI R177, RZ, 0x1f, R238 ;  /* 0x0000001fffb17819 */ /* 0x000fc800000114ee */
[----:B------:R-:W-:Y:S01]  /*2320*/  LOP3.LUT R47, R47, 0xfffffe00, R2, 0xf8, !PT ;  /* 0xfffffe002f2f7812 */ /* 0x000fe200078ef802 */
        /* <DEDUP_REMOVED lines=18> */
[----:B---3--:R-:W-:-:S04]  /*2450*/  @!P5 IMAD R21, R27, R235, RZ ;  /* 0x000000eb1b15d224 */ /* 0x008fc800078e02ff */
[C---:B------:R-:W-:Y:S02]  /*2460*/  @!P5 IMAD R3, R26.reuse, R68, R21 ;  /* 0x000000441a03d224 */ /* 0x040fe400078e0215 */
[----:B------:R-:W-:-:S04]  /*2470*/  @!P5 IMAD.WIDE.U32 R26, R26, R235, RZ ;  /* 0x000000eb1a1ad225 */ /* 0x000fc800078e00ff */
[----:B------:R-:W-:Y:S02]  /*2480*/  @P5 IMAD.MOV.U32 R4, RZ, RZ, R28 ;  /* 0x000000ffff045224 */ /* 0x000fe400078e001c */
[----:B------:R-:W-:Y:S01]  /*2490*/  @!P5 IMAD.MOV.U32 R4, RZ, RZ, R26 ;  /* 0x000000ffff04d224 */ /* 0x000fe200078e001a */
[----:B------:R-:W-:Y:S01]  /*24a0*/  LEA R184, P0, R22, R24, 0x1 ;  /* 0x0000001816b87211 */ /* 0x000fe200078008ff */
[----:B------:R-:W-:Y:S02]  /*24b0*/  @P5 IMAD.IADD R17, R29, 0x1, R17 ;  /* 0x000000011d115824 */ /* 0x000fe400078e0211 */
[----:B------:R-:W-:Y:S01]  /*24c0*/  @!P5 IMAD.IADD R17, R27, 0x1, R3 ;  /* 0x000000011b11d824 */ /* 0x000fe200078e0203 */
[----:B------:R-:W-:Y:S02]  /*24d0*/  IADD3 R26, P1, R18, R4, RZ ;  /* 0x00000004121a7210 */ /* 0x000fe40007f3e0ff */
[----:B------:R-:W-:Y:S01]  /*24e0*/  LEA.HI.X R185, R22, R25, R185, 0x1, P0 ;  /* 0x0000001916b97211 */ /* 0x000fe200000f0cb9 */
[----:B----4-:R-:W-:Y:S01]  /*24f0*/  IMAD R3, R13, R238, RZ ;  /* 0x000000ee0d037224 */ /* 0x010fe200078e02ff */
[-C--:B------:R-:W-:Y:S01]  /*2500*/  ISETP.GE.AND P0, PT, R14, R171.reuse, PT ;  /* 0x000000ab0e00720c */ /* 0x080fe20003f06270 */
[----:B------:R-:W-:Y:S01]  /*2510*/  IMAD.X R27, R19, 0x1, R17, P1 ;  /* 0x00000001131b7824 */ /* 0x000fe200008e0611 */
[----:B------:R-:W-:Y:S01]  /*2520*/  ISETP.GE.AND P1, PT, R18, R171, PT ;  /* 0x000000ab1200720c */ /* 0x000fe20003f26270 */
[----:B------:R-:W-:Y:S01]  /*2530*/  IMAD R3, R12, R177, R3 ;  /* 0x000000b10c037224 */ /* 0x000fe200078e0203 */
[----:B------:R-:W-:Y:S01]  /*2540*/  SEL R2, RZ, 0xffffffff, P0 ;  /* 0xffffffffff027807 */ /* 0x000fe20000000000 */
[----:B------:R-:W-:Y:S01]  /*2550*/  IMAD.WIDE.U32 R22, R238, R12, R26 ;  /* 0x0000000cee167225 */ /* 0x000fe200078e001a */
[----:B------:R-:W-:-:S02]  /*2560*/  IADD3 R13, R18, 0x80, RZ ;  /* 0x00000080120d7810 */ /* 0x000fc40007ffe0ff */
[----:B------:R-:W-:Y:S01]  /*2570*/  IADD3 R12, R18, 0xc0, RZ ;  /* 0x000000c0120c7810 */ /* 0x000fe20007ffe0ff */
[----:B------:R-:W-:Y:S01]  /*2580*/  IMAD.SHL.U32 R2, R2, 0x2, RZ ;  /* 0x0000000202027824 */ /* 0x000fe200078e00ff */
[----:B------:R-:W-:Y:S02]  /*2590*/  SEL R17, RZ, 0x1, P1 ;  /* 0x00000001ff117807 */ /* 0x000fe40000800000 */
[-C--:B------:R-:W-:Y:S02]  /*25a0*/  ISETP.GE.AND P1, PT, R13, R171.reuse, PT ;  /* 0x000000ab0d00720c */ /* 0x080fe40003f26270 */
[----:B------:R-:W-:Y:S01]  /*25b0*/  ISETP.GE.AND P0, PT, R12, R171, PT ;  /* 0x000000ab0c00720c */ /* 0x000fe20003f06270 */
[----:B------:R-:W-:Y:S01]  /*25c0*/  IMAD.IADD R23, R23, 0x1, R3 ;  /* 0x0000000117177824 */ /* 0x000fe200078e0203 */
[----:B------:R-:W-:Y:S02]  /*25d0*/  LOP3.LUT R2, R2, 0x2, R17, 0xe2, !PT ;  /* 0x0000000202027812 */ /* 0x000fe400078ee211 */
[----:B------:R-:W-:-:S02]  /*25e0*/  SEL R3, RZ, 0x4, P1 ;  /* 0x00000004ff037807 */ /* 0x000fc40000800000 */
[----:B------:R-:W-:-:S04]  /*25f0*/  SEL R168, RZ, 0x8, P0 ;  /* 0x00000008ffa87807 */ /* 0x000fc80000000000 */
[----:B------:R-:W-:Y:S02]  /*2600*/  LOP3.LUT R168, R168, R2, R3, 0xfe, !PT ;  /* 0x00000002a8a87212 */ /* 0x000fe400078efe03 */
[----:B------:R-:W-:-:S04]  /*2610*/  SHF.R.S32.HI R3, RZ, 0x1f, R94 ;  /* 0x0000001fff037819 */ /* 0x000fc8000001145e */
[----:B------:R-:W-:-:S04]  /*2620*/  LEA.HI R3, R3, R94, RZ, 0x6 ;  /* 0x0000005e03037211 */ /* 0x000fc800078f30ff */
[----:B------:R-:W-:Y:S02]  /*2630*/  SHF.R.S32.HI R3, RZ, 0x6, R3 ;  /* 0x00000006ff037819 */ /* 0x000fe40000011403 */
[----:B------:R-:W-:Y:S02]  /*2640*/  IADD3 R174, P0, R18, R0, RZ ;  /* 0x0000000012ae7210 */ /* 0x000fe40007f1e0ff */
[----:B------:R-:W-:-:S04]  /*2650*/  IMNMX R92, R230, R3, !PT ;  /* 0x00000003e65c7217 */ /* 0x000fc80007800200 */
[----:B------:R-:W-:Y:S01]  /*2660*/  ISETP.GT.AND P1, PT, R165, R92, PT ;  /* 0x0000005ca500720c */ /* 0x000fe20003f24270 */
[----:B------:R-:W-:Y:S02]  /*2670*/  IMAD.X R175, R19, 0x1, R7, P0 ;  /* 0x0000000113af7824 */ /* 0x000fe400000e0607 */
[----:B------:R-:W-:Y:S02]  /*2680*/  IMAD R187, R183, R188, RZ ;  /* 0x000000bcb7bb7224 */ /* 0x000fe400078e02ff */
[----:B------:R-:W-:-:S04]  /*2690*/  IMAD.WIDE.U32 R174, R172, R60, R174 ;  /* 0x0000003cacae7225 */ /* 0x000fc800078e00ae */
[----:B------:R-:W-:Y:S01]  /*26a0*/  IMAD R187, R182, R189, R187 ;  /* 0x000000bdb6bb7224 */ /* 0x000fe200078e02bb */
[----:B------:R-:W-:Y:S01]  /*26b0*/  LEA R232, P0, R174, R180, 0x1 ;  /* 0x000000b4aee87211 */ /* 0x000fe200078008ff */
[----:B------:R-:W-:Y:S02]  /*26c0*/  IMAD.IADD R179, R175, 0x1, R179 ;  /* 0x00000001afb37824 */ /* 0x000fe400078e02b3 */
[----:B------:R-:W-:-:S03]  /*26d0*/  IMAD.WIDE.U32 R182, R182, R188, R22 ;  /* 0x000000bcb6b67225 */ /* 0x000fc600078e0016 */
[----:B------:R-:W-:Y:S01]  /*26e0*/  LEA.HI.X R231, R174, R181, R179, 0x1, P0 ;  /* 0x000000b5aee77211 */ /* 0x000fe200000f0cb3 */
[----:B------:R-:W-:Y:S02]  /*26f0*/  @!P2 IMAD.MOV.U32 R20, RZ, RZ, RZ ;  /* 0x000000ffff14a224 */ /* 0x000fe400078e00ff */
        /* <DEDUP_REMOVED lines=173> */
.L_x_8175:
        /* <DEDUP_REMOVED lines=22> */
.L_x_8059:
[----:B------:R-:W-:Y:S05]  /*3330*/  BSYNC B0 ;  /* 0x0000000000007941 */ /* 0x000fea0003800000 */
.L_x_8058:
        /* <DEDUP_REMOVED lines=21> */
.L_x_8061:
[----:B------:R-:W-:Y:S05]  /*3490*/  BSYNC B0 ;  /* 0x0000000000007941 */ /* 0x000fea0003800000 */
.L_x_8060:
        /* <DEDUP_REMOVED lines=21> */
.L_x_8063:
[----:B------:R-:W-:Y:S05]  /*35f0*/  BSYNC B0 ;  /* 0x0000000000007941 */ /* 0x000fea0003800000 */
.L_x_8062:
        /* <DEDUP_REMOVED lines=21> */
.L_x_8065:
[----:B------:R-:W-:Y:S05]  /*3750*/  BSYNC B0 ;  /* 0x0000000000007941 */ /* 0x000fea0003800000 */
.L_x_8064:
        /* <DEDUP_REMOVED lines=69> */
.L_x_8072:
[----:B------:R-:W-:Y:S05]  /*3bb0*/  BSYNC B0 ;  /* 0x0000000000007941 */ /* 0x000fea0003800000 */
.L_x_8071:
        /* <DEDUP_REMOVED lines=54> */
.L_x_8074:
[----:B------:R-:W-:Y:S05]  /*3f20*/  BSYNC B0 ;  /* 0x0000000000007941 */ /* 0x000fea0003800000 */
.L_x_8073:
        /* <DEDUP_REMOVED lines=54> */
.L_x_8076:
[----:B------:R-:W-:Y:S05]  /*4290*/  BSYNC B0 ;  /* 0x0000000000007941 */ /* 0x000fea0003800000 */
.L_x_8075:
        /* <DEDUP_REMOVED lines=53> */
.L_x_8070:
[----:B------:R-:W-:Y:S05]  /*45f0*/  BSYNC B1 ;  /* 0x0000000000017941 */ /* 0x000fea0003800000 */
.L_x_8069:
        /* <DEDUP_REMOVED lines=67> */
.L_x_8080:
[----:B------:R-:W-:Y:S05]  /*4a30*/  BSYNC B0 ;  /* 0x0000000000007941 */ /* 0x000fea0003800000 */
.L_x_8079:
        /* <DEDUP_REMOVED lines=57> */
.L_x_8082:
[----:B------:R-:W-:Y:S05]  /*4dd0*/  BSYNC B0 ;  /* 0x0000000000007941 */ /* 0x000fea0003800000 */
.L_x_8081:
        /* <DEDUP_REMOVED lines=57> */
.L_x_8084:
[----:B------:R-:W-:Y:S05]  /*5170*/  BSYNC B0 ;  /* 0x0000000000007941 */ /* 0x000fea0003800000 */
.L_x_8083:
        /* <DEDUP_REMOVED lines=56> */
.L_x_8078:
[----:B------:R-:W-:Y:S05]  /*5500*/  BSYNC B1 ;  /* 0x0000000000017941 */ /* 0x000fea0003800000 */
.L_x_8077:
        /* <DEDUP_REMOVED lines=67> */
.L_x_8088:
[----:B------:R-:W-:Y:S05]  /*5940*/  BSYNC B0 ;  /* 0x0000000000007941 */ /* 0x000fea0003800000 */
.L_x_8087:
        /* <DEDUP_REMOVED lines=57> */
.L_x_8090:
[----:B------:R-:W-:Y:S05]  /*5ce0*/  BSYNC B0 ;  /* 0x0000000000007941 */ /* 0x000fea0003800000 */
.L_x_8089:
        /* <DEDUP_REMOVED lines=57> */
.L_x_8092:
[----:B------:R-:W-:Y:S05]  /*6080*/  BSYNC B0 ;  /* 0x0000000000007941 */ /* 0x000fea0003800000 */
.L_x_8091:
        /* <DEDUP_REMOVED lines=56> */
.L_x_8086:
[----:B------:R-:W-:Y:S05]  /*6410*/  BSYNC B1 ;  /* 0x0000000000017941 */ /* 0x000fea0003800000 */
.L_x_8085:
        /* <DEDUP_REMOVED lines=69> */
.L_x_8096:
[----:B------:R-:W-:Y:S05]  /*6870*/  BSYNC B0 ;  /* 0x0000000000007941 */ /* 0x000fea0003800000 */
.L_x_8095:
        /* <DEDUP_REMOVED lines=57> */
.L_x_8098:
[----:B------:R-:W-:Y:S05]  /*6c10*/  BSYNC B0 ;  /* 0x0000000000007941 */ /* 0x000fea0003800000 */
.L_x_8097:
        /* <DEDUP_REMOVED lines=57> */
.L_x_8100:
[----:B------:R-:W-:Y:S05]  /*6fb0*/  BSYNC B0 ;  /* 0x0000000000007941 */ /* 0x000fea0003800000 */
.L_x_8099:
        /* <DEDUP_REMOVED lines=56> */
.L_x_8094:
[----:B------:R-:W-:Y:S05]  /*7340*/  BSYNC B1 ;  /* 0x0000000000017941 */ /* 0x000fea0003800000 */
.L_x_8093:
[----:B-1----:R-:W2:Y:S02]  /*7350*/  LD.E R3, [R10.64+0xd0] ;  /* 0x0000d0060a037980 */ /* 0x002ea4000c101900 */
[----:B--2---:R-:W-:Y:S05]  /*7360*/  IMAD.U32 R3, R3, -0x20, RZ ;  /* 0xffffffe003037824 */ /* 0x004fea00078e00ff */
[C---:B------:R-:W-:Y:S02]  /*7370*/  LEA R20, P1, R3.reuse, R20, 0x1 ;  /* 0x0000001403147211 */ /* 0x040fe400078208ff */
[C---:B------:R-:W-:Y:S02]  /*7380*/  LEA R52, P0, R3.reuse, R52, 0x1 ;  /* 0x0000003403347211 */ /* 0x040fe400078008ff */
[C---:B------:R-:W-:Y:S02]  /*7390*/  LEA.HI.X.SX32 R21, R3.reuse, R21, 0x1, P1 ;  /* 0x0000001503157211 */ /* 0x040fe400008f0eff */
[----:B------:R-:W-:Y:S01]  /*73a0*/  LEA.HI.X.SX32 R53, R3, R53, 0x1, P0 ;  /* 0x0000003503357211 */ /* 0x000fe200000f0eff */
[----:B------:R-:W-:-:S05]  /*73b0*/  BRA `(.L_x_8101) ;  /* 0x00006dc000007947 */ /* 0x000fca0003800000 */
.L_x_8068:
        /* <DEDUP_REMOVED lines=95> */
.L_x_8107:
[----:B------:R-:W-:Y:S05]  /*79b0*/  BSYNC B0 ;  /* 0x0000000000007941 */ /* 0x000fea0003800000 */
.L_x_8106:
[----:B-----5:R3:W-:Y:S02]  /*79c0*/  ST.E.128 [R130.64], R36 ;  /* 0x0000002482007985 */ /* 0x0207e4000c101d06 */
.L_x_8105:
[----:B------:R-:W-:Y:S05]  /*79d0*/  BSYNC B1 ;  /* 0x0000000000017941 */ /* 0x000fea0003800000 */
.L_x_8104:
        /* <DEDUP_REMOVED lines=93> */
.L_x_8111:
[----:B------:R-:W-:Y:S05]  /*7fb0*/  BSYNC B0 ;  /* 0x0000000000007941 */ /* 0x000fea0003800000 */
.L_x_8110:
[----:B-----5:R4:W-:Y:S02]  /*7fc0*/  ST.E.128 [R130.64+0x80], R36 ;  /* 0x0000802482007985 */ /* 0x0209e4000c101d06 */
.L_x_8109:
[----:B------:R-:W-:Y:S05]  /*7fd0*/  BSYNC B1 ;  /* 0x0000000000017941 */ /* 0x000fea0003800000 */
.L_x_8108:
        /* <DEDUP_REMOVED lines=93> */
.L_x_8115:
[----:B------:R-:W-:Y:S05]  /*85b0*/  BSYNC B0 ;  /* 0x0000000000007941 */ /* 0x000fea0003800000 */
.L_x_8114:
[----:B-----5:R4:W-:Y:S02]  /*85c0*/  ST.E.128 [R130.64+0x100], R36 ;  /* 0x0001002482007985 */ /* 0x0209e4000c101d06 */
.L_x_8113:
[----:B------:R-:W-:Y:S05]  /*85d0*/  BSYNC B1 ;  /* 0x0000000000017941 */ /* 0x000fea0003800000 */
.L_x_8112:
        /* <DEDUP_REMOVED lines=92> */
.L_x_8117:
[----:B------:R-:W-:Y:S05]  /*8ba0*/  BSYNC B0 ;  /* 0x0000000000007941 */ /* 0x000fea0003800000 */
.L_x_8116:
[----:B-----5:R4:W-:Y:S02]  /*8bb0*/  ST.E.128 [R130.64+0x180], R36 ;  /* 0x0001802482007985 */ /* 0x0209e4000c101d06 */
.L_x_8103:
[----:B------:R-:W-:Y:S05]  /*8bc0*/  BSYNC B2 ;  /* 0x0000000000027941 */ /* 0x000fea0003800000 */
.L_x_8102:
        /* <DEDUP_REMOVED lines=103> */
.L_x_8123:
[----:B------:R-:W-:Y:S05]  /*9240*/  BSYNC B0 ;  /* 0x0000000000007941 */ /* 0x000fea0003800000 */
.L_x_8122:
[C---:B-1----:R-:W-:Y:S04]  /*9250*/  LEA R2, P0, R228.reuse, R130, 0x1 ;  /* 0x00000082e4027211 */ /* 0x042fe800078008ff */
[----:B------:R-:W-:Y:S05]  /*9260*/  LEA.HI.X R3, R228, R131, R229, 0x1, P0 ;  /* 0x00000083e4037211 */ /* 0x000fea00000f0ce5 */
[----:B-----5:R1:W-:Y:S04]  /*9270*/  ST.E.128 [R2.64], R36 ;  /* 0x0000002402007985 */ /* 0x0203e8000c101d06 */
.L_x_8121:
[----:B------:R-:W-:Y:S05]  /*9280*/  BSYNC B1 ;  /* 0x0000000000017941 */ /* 0x000fea0003800000 */
.L_x_8120:
        /* <DEDUP_REMOVED lines=98> */
.L_x_8127:
[----:B------:R-:W-:Y:S05]  /*98b0*/  BSYNC B0 ;  /* 0x0000000000007941 */ /* 0x000fea0003800000 */
.L_x_8126:
[C---:B------:R-:W-:Y:S04]  /*98c0*/  LEA R2, P0, R89.reuse, R130, 0x1 ;  /* 0x0000008259027211 */ /* 0x040fe800078008ff */
[----:B------:R-:W-:Y:S05]  /*98d0*/  LEA.HI.X R3, R89, R131, R88, 0x1, P0 ;  /* 0x0000008359037211 */ /* 0x000fea00000f0c58 */
[----:B-----5:R3:W-:Y:S04]  /*98e0*/  ST.E.128 [R2.64], R36 ;  /* 0x0000002402007985 */ /* 0x0207e8000c101d06 */
.L_x_8125:
[----:B------:R-:W-:Y:S05]  /*98f0*/  BSYNC B1 ;  /* 0x0000000000017941 */ /* 0x000fea0003800000 */
.L_x_8124:
        /* <DEDUP_REMOVED lines=98> */
.L_x_8131:
[----:B------:R-:W-:Y:S05]  /*9f20*/  BSYNC B0 ;  /* 0x0000000000007941 */ /* 0x000fea0003800000 */
.L_x_8130:
[C---:B------:R-:W-:Y:S04]  /*9f30*/  LEA R2, P0, R85.reuse, R130, 0x1 ;  /* 0x0000008255027211 */ /* 0x040fe800078008ff */
[----:B------:R-:W-:Y:S05]  /*9f40*/  LEA.HI.X R3, R85, R131, R84, 0x1, P0 ;  /* 0x0000008355037211 */ /* 0x000fea00000f0c54 */
[----:B-----5:R3:W-:Y:S04]  /*9f50*/  ST.E.128 [R2.64], R36 ;  /* 0x0000002402007985 */ /* 0x0207e8000c101d06 */
.L_x_8129:
[----:B------:R-:W-:Y:S05]  /*9f60*/  BSYNC B1 ;  /* 0x0000000000017941 */ /* 0x000fea0003800000 */
.L_x_8128:
        /* <DEDUP_REMOVED lines=97> */
.L_x_8133:
[----:B------:R-:W-:Y:S05]  /*a580*/  BSYNC B0 ;  /* 0x0000000000007941 */ /* 0x000fea0003800000 */
.L_x_8132:
[C---:B------:R-:W-:Y:S04]  /*a590*/  LEA R2, P0, R79.reuse, R130, 0x1 ;  /* 0x000000824f027211 */ /* 0x040fe800078008ff */
[----:B------:R-:W-:Y:S05]  /*a5a0*/  LEA.HI.X R3, R79, R131, R78, 0x1, P0 ;  /* 0x000000834f037211 */ /* 0x000fea00000f0c4e */
[----:B-----5:R3:W-:Y:S04]  /*a5b0*/  ST.E.128 [R2.64], R36 ;  /* 0x0000002402007985 */ /* 0x0207e8000c101d06 */
.L_x_8119:
[----:B------:R-:W-:Y:S05]  /*a5c0*/  BSYNC B2 ;  /* 0x0000000000027941 */ /* 0x000fea0003800000 */
.L_x_8118:
        /* <DEDUP_REMOVED lines=103> */
.L_x_8139:
[----:B------:R-:W-:Y:S05]  /*ac40*/  BSYNC B0 ;  /* 0x0000000000007941 */ /* 0x000fea0003800000 */
.L_x_8138:
[C---:B------:R-:W-:Y:S04]  /*ac50*/  LEA R2, P0, R90.reuse, R130, 0x1 ;  /* 0x000000825a027211 */ /* 0x040fe800078008ff */
[----:B------:R-:W-:Y:S05]  /*ac60*/  LEA.HI.X R3, R90, R131, R91, 0x1, P0 ;  /* 0x000000835a037211 */ /* 0x000fea00000f0c5b */
[----:B-----5:R3:W-:Y:S04]  /*ac70*/  ST.E.128 [R2.64], R36 ;  /* 0x0000002402007985 */ /* 0x0207e8000c101d06 */
.L_x_8137:
[----:B------:R-:W-:Y:S05]  /*ac80*/  BSYNC B1 ;  /* 0x0000000000017941 */ /* 0x000fea0003800000 */
.L_x_8136:
        /* <DEDUP_REMOVED lines=98> */
.L_x_8143:
[----:B------:R-:W-:Y:S05]  /*b2b0*/  BSYNC B0 ;  /* 0x0000000000007941 */ /* 0x000fea0003800000 */
.L_x_8142:
[C---:B------:R-:W-:Y:S04]  /*b2c0*/  LEA R2, P0, R87.reuse, R130, 0x1 ;  /* 0x0000008257027211 */ /* 0x040fe800078008ff */
[----:B------:R-:W-:Y:S05]  /*b2d0*/  LEA.HI.X R3, R87, R131, R86, 0x1, P0 ;  /* 0x0000008357037211 */ /* 0x000fea00000f0c56 */
[----:B-----5:R3:W-:Y:S04]  /*b2e0*/  ST.E.128 [R2.64], R36 ;  /* 0x0000002402007985 */ /* 0x0207e8000c101d06 */
.L_x_8141:
[----:B------:R-:W-:Y:S05]  /*b2f0*/  BSYNC B1 ;  /* 0x0000000000017941 */ /* 0x000fea0003800000 */
.L_x_8140:
        /* <DEDUP_REMOVED lines=98> */
.L_x_8147:
[----:B------:R-:W-:Y:S05]  /*b920*/  BSYNC B0 ;  /* 0x0000000000007941 */ /* 0x000fea0003800000 */
.L_x_8146:
[C---:B------:R-:W-:Y:S04]  /*b930*/  LEA R2, P0, R83.reuse, R130, 0x1 ;  /* 0x0000008253027211 */ /* 0x040fe800078008ff */
[----:B------:R-:W-:Y:S05]  /*b940*/  LEA.HI.X R3, R83, R131, R82, 0x1, P0 ;  /* 0x0000008353037211 */ /* 0x000fea00000f0c52 */
[----:B-----5:R3:W-:Y:S04]  /*b950*/  ST.E.128 [R2.64], R36 ;  /* 0x0000002402007985 */ /* 0x0207e8000c101d06 */
.L_x_8145:
[----:B------:R-:W-:Y:S05]  /*b960*/  BSYNC B1 ;  /* 0x0000000000017941 */ /* 0x000fea0003800000 */
.L_x_8144:
        /* <DEDUP_REMOVED lines=96> */
.L_x_8149:
[----:B------:R-:W-:Y:S05]  /*bf70*/  BSYNC B0 ;  /* 0x0000000000007941 */ /* 0x000fea0003800000 */
.L_x_8148:
[C---:B-1----:R-:W-:Y:S04]  /*bf80*/  LEA R2, P0, R77.reuse, R130, 0x1 ;  /* 0x000000824d027211 */ /* 0x042fe800078008ff */
[----:B------:R-:W-:Y:S05]  /*bf90*/  LEA.HI.X R3, R77, R131, R76, 0x1, P0 ;  /* 0x000000834d037211 */ /* 0x000fea00000f0c4c */
[----:B-----5:R1:W-:Y:S04]  /*bfa0*/  ST.E.128 [R2.64], R28 ;  /* 0x0000001c02007985 */ /* 0x0203e8000c101d06 */
.L_x_8135:
[----:B------:R-:W-:Y:S05]  /*bfb0*/  BSYNC B2 ;  /* 0x0000000000027941 */ /* 0x000fea0003800000 */
.L_x_8134:
        /* <DEDUP_REMOVED lines=103> */
.L_x_8155:
[----:B------:R-:W-:Y:S05]  /*c630*/  BSYNC B0 ;  /* 0x0000000000007941 */ /* 0x000fea0003800000 */
.L_x_8154:
[----:B------:R-:W-:Y:S02]  /*c640*/  IMAD R0, R61, 0x60, RZ ;  /* 0x000000603d007824 */ /* 0x000fe400078e02ff */
[----:B-1----:R-:W-:Y:S05]  /*c650*/  IMAD.WIDE.U32 R2, R60, 0x60, R130 ;  /* 0x000000603c027825 */ /* 0x002fea00078e0082 */
[----:B------:R-:W-:Y:S05]  /*c660*/  IADD3 R3, R3, R0, RZ ;  /* 0x0000000003037210 */ /* 0x000fea0007ffe0ff */
[----:B-----5:R1:W-:Y:S02]  /*c670*/  ST.E.128 [R2.64], R28 ;  /* 0x0000001c02007985 */ /* 0x0203e4000c101d06 */
.L_x_8153:
[----:B------:R-:W-:Y:S05]  /*c680*/  BSYNC B1 ;  /* 0x0000000000017941 */ /* 0x000fea0003800000 */
.L_x_8152:
        /* <DEDUP_REMOVED lines=97> */
.L_x_8159:
[----:B------:R-:W-:Y:S05]  /*cca0*/  BSYNC B0 ;  /* 0x0000000000007941 */ /* 0x000fea0003800000 */
.L_x_8158:
[C---:B-1----:R-:W-:Y:S04]  /*ccb0*/  LEA R2, P0, R81.reuse, R130, 0x1 ;  /* 0x0000008251027211 */ /* 0x042fe800078008ff */
[----:B------:R-:W-:Y:S05]  /*ccc0*/  LEA.HI.X R3, R81, R131, R80, 0x1, P0 ;  /* 0x0000008351037211 */ /* 0x000fea00000f0c50 */
[----:B-----5:R1:W-:Y:S04]  /*ccd0*/  ST.E.128 [R2.64], R28 ;  /* 0x0000001c02007985 */ /* 0x0203e8000c101d06 */
.L_x_8157:
[----:B------:R-:W-:Y:S05]  /*cce0*/  BSYNC B1 ;  /* 0x0000000000017941 */ /* 0x000fea0003800000 */
.L_x_8156:
        /* <DEDUP_REMOVED lines=97> */
.L_x_8163:
[----:B------:R-:W-:Y:S05]  /*d300*/  BSYNC B0 ;  /* 0x0000000000007941 */ /* 0x000fea0003800000 */
.L_x_8162:
[C---:B-1----:R-:W-:Y:S04]  /*d310*/  LEA R2, P0, R75.reuse, R130, 0x1 ;  /* 0x000000824b027211 */ /* 0x042fe800078008ff */
[----:B------:R-:W-:Y:S05]  /*d320*/  LEA.HI.X R3, R75, R131, R74, 0x1, P0 ;  /* 0x000000834b037211 */ /* 0x000fea00000f0c4a */
[----:B-----5:R1:W-:Y:S04]  /*d330*/  ST.E.128 [R2.64], R28 ;  /* 0x0000001c02007985 */ /* 0x0203e8000c101d06 */
.L_x_8161:
[----:B------:R-:W-:Y:S05]  /*d340*/  BSYNC B1 ;  /* 0x0000000000017941 */ /* 0x000fea0003800000 */
.L_x_8160:
        /* <DEDUP_REMOVED lines=97> */
.L_x_8165:
[----:B------:R-:W-:Y:S05]  /*d960*/  BSYNC B0 ;  /* 0x0000000000007941 */ /* 0x000fea0003800000 */
.L_x_8164:
[C---:B-1----:R-:W-:Y:S04]  /*d970*/  LEA R2, P0, R73.reuse, R130, 0x1 ;  /* 0x0000008249027211 */ /* 0x042fe800078008ff */
[----:B------:R-:W-:Y:S05]  /*d980*/  LEA.HI.X R3, R73, R131, R72, 0x1, P0 ;  /* 0x0000008349037211 */ /* 0x000fea00000f0c48 */
[----:B-----5:R1:W-:Y:S04]  /*d990*/  ST.E.128 [R2.64], R28 ;  /* 0x0000001c02007985 */ /* 0x0203e8000c101d06 */
.L_x_8151:
[----:B------:R-:W-:Y:S05]  /*d9a0*/  BSYNC B2 ;  /* 0x0000000000027941 */ /* 0x000fea0003800000 */
.L_x_8150:
[----:B-1-3--:R-:W3:Y:S02]  /*d9b0*/  LD.E R3, [R10.64+0xd0] ;  /* 0x0000d0060a037980 */ /* 0x00aee4000c101900 */
[----:B---3--:R-:W-:Y:S05]  /*d9c0*/  IMAD.U32 R3, R3, -0x20, RZ ;  /* 0xffffffe003037824 */ /* 0x008fea00078e00ff */
[C---:B------:R-:W-:Y:S02]  /*d9d0*/  LEA R128, P1, R3.reuse, R128, 0x1 ;  /* 0x0000008003807211 */ /* 0x040fe400078208ff */
[C---:B------:R-:W-:Y:S02]  /*d9e0*/  LEA R126, P0, R3.reuse, R126, 0x1 ;  /* 0x0000007e037e7211 */ /* 0x040fe400078008ff */
[C---:B------:R-:W-:Y:S02]  /*d9f0*/  LEA.HI.X.SX32 R129, R3.reuse, R129, 0x1, P1 ;  /* 0x0000008103817211 */ /* 0x040fe400008f0eff */
[----:B------:R-:W-:Y:S01]  /*da00*/  LEA.HI.X.SX32 R127, R3, R127, 0x1, P0 ;  /* 0x0000007f037f7211 */ /* 0x000fe200000f0eff */
[----:B------:R-:W-:-:S05]  /*da10*/  BRA `(.L_x_8101) ;  /* 0x0000076000007947 */ /* 0x000fca0003800000 */
.L_x_8067:
        /* <DEDUP_REMOVED lines=14> */
.L_x_8167:
[----:B------:R-:W-:Y:S05]  /*db00*/  BSYNC B0 ;  /* 0x0000000000007941 */ /* 0x000fea0003800000 */
.L_x_8166:
        /* <DEDUP_REMOVED lines=33> */
.L_x_8169:
[----:B------:R-:W-:Y:S05]  /*dd20*/  BSYNC B0 ;  /* 0x0000000000007941 */ /* 0x000fea0003800000 */
.L_x_8168:
        /* <DEDUP_REMOVED lines=33> */
.L_x_8171:
[----:B------:R-:W-:Y:S05]  /*df40*/  BSYNC B0 ;  /* 0x0000000000007941 */ /* 0x000fea0003800000 */
.L_x_8170:
        /* <DEDUP_REMOVED lines=35> */
.L_x_8101:
[----:B------:R-:W-:Y:S05]  /*e180*/  BSYNC B3 ;  /* 0x0000000000037941 */ /* 0x000fea0003800000 */
.L_x_8066:
        /* <DEDUP_REMOVED lines=89> */
.L_x_8173:
        /* <DEDUP_REMOVED lines=8> */
.L_x_8174:
[----:B------:R-:W-:Y:S05]  /*e7a0*/  BSYNC B0 ;  /* 0x0000000000007941 */ /* 0x000fea0003800000 */
.L_x_8172:
[----:B------:R-:W-:Y:S04]  /*e7b0*/  IADD3 R9, R9, -0x1, RZ ;  /* 0xffffffff09097810 */ /* 0x000fe80007ffe0ff */
[----:B------:R-:W-:Y:S11]  /*e7c0*/  ISETP.GT.AND P0, PT, R9, R92, PT ;  /* 0x0000005c0900720c */ /* 0x000ff60003f04270 */
[----:B------:R-:W-:Y:S02]  /*e7d0*/  @!UPT UIADD3 URZ, URZ, URZ, URZ ;  /* 0x0000003f3f3ff290 */ /* 0x000fe4000fffe03f */
[----:B------:R-:W-:-:S05]  /*e7e0*/  @P0 BRA `(.L_x_8175) ;  /* 0xffff49e000000947 */ /* 0x000fca000383ffff */
.L_x_8057:
        /* <DEDUP_REMOVED lines=19> */
[----:B----4-:R2:W4:Y:S01]  /*e920*/  @P1 LD.E R2, [R20.64] ;  /* 0x0000000614021980 */ /* 0x010522000c101900 */
[----:B------:R-:W-:Y:S02]  /*e930*/  LEA.HI R15, R3, R3, RZ, 0x1 ;  /* 0x00000003030f7211 */ /* 0x000fe400078f08ff */
[----:B------:R-:W-:Y:S02]  /*e940*/  IADD3 R5, P1, R5, R182, RZ ;  /* 0x000000b605057210 */ /* 0x000fe40007f3e0ff */
[----:B------:R-:W-:Y:S02]  /*e950*/  SHF.R.S32.HI R15, RZ, 0x1, R15 ;  /* 0x00000001ff0f7819 */ /* 0x000fe4000001140f */
[----:B---3--:R-:W-:Y:S01]  /*e960*/  ISETP.NE.AND P4, PT, R0, RZ, PT ;  /* 0x000000ff0000720c */ /* 0x008fe20003f85270 */
[----:B------:R-:W-:Y:S01]  /*e970*/  IMAD.MOV.U32 R186, RZ, RZ, R182 ;  /* 0x000000ffffba7224 */ /* 0x000fe200078e00b6 */
[----:B------:R-:W-:Y:S02]  /*e980*/  LEA R44, P2, R182, R190, 0x1 ;  /* 0x000000beb62c7211 */ /* 0x000fe400078408ff */
        /* <DEDUP_REMOVED lines=8> */
[----:B------:R-:W-:Y:S02]  /*ea10*/  IMAD.IADD R17, R236, 0x1, -R55 ;  /* 0x00000001ec117824 */ /* 0x000fe400078e0a37 */
[C---:B--2---:R-:W-:Y:S01]  /*ea20*/  IMAD R20, R172.reuse, R15, R167 ;  /* 0x0000000fac147224 */ /* 0x044fe200078e02a7 */
        /* <DEDUP_REMOVED lines=8> */
[----:B----4-:R-:W-:-:S05]  /*eab0*/  IADD3 R2, R2, R94, R55 ;  /* 0x0000005e02027210 */ /* 0x010fca0007ffe037 */
        /* <DEDUP_REMOVED lines=26> */
[--C-:B-----5:R-:W-:Y:S02]  /*ec60*/  HADD2.F32 R43, -RZ, R37.reuse.H1_H1 ;  /* 0x30000025ff2b7230 */ /* 0x120fe40000004100 */
[----:B------:R-:W-:Y:S02]  /*ec70*/  HADD2.F32 R34, -RZ, R37.H0_H0 ;  /* 0x20000025ff227230 */ /* 0x000fe40000004100 */
[--C-:B------:R-:W-:Y:S02]  /*ec80*/  HADD2.F32 R37, -RZ, R39.reuse.H1_H1 ;  /* 0x30000027ff257230 */ /* 0x100fe40000004100 */
        /* <DEDUP_REMOVED lines=34> */
.L_x_8184:
[----:B------:R-:W-:Y:S05]  /*eeb0*/  BSYNC B0 ;  /* 0x0000000000007941 */ /* 0x000fea0003800000 */
.L_x_8183:
[----:B-----5:R3:W-:Y:S02]  /*eec0*/  STS.128 [R237], R36 ;  /* 0x00000024ed007388 */ /* 0x0207e40000000c00 */
.L_x_8182:
[----:B------:R-:W-:Y:S05]  /*eed0*/  BSYNC B1 ;  /* 0x0000000000017941 */ /* 0x000fea0003800000 */
.L_x_8181:
        /* <DEDUP_REMOVED lines=47> */
.L_x_8188:
[----:B------:R-:W-:Y:S05]  /*f1d0*/  BSYNC B0 ;  /* 0x0000000000007941 */ /* 0x000fea0003800000 */
.L_x_8187:
[----:B-----5:R1:W-:Y:S02]  /*f1e0*/  STS.128 [R237+0x2000], R36 ;  /* 0x00200024ed007388 */ /* 0x0203e40000000c00 */
.L_x_8186:
[----:B------:R-:W-:Y:S05]  /*f1f0*/  BSYNC B1 ;  /* 0x0000000000017941 */ /* 0x000fea0003800000 */
.L_x_8185:
        /* <DEDUP_REMOVED lines=47> */
.L_x_8192:
[----:B------:R-:W-:Y:S05]  /*f4f0*/  BSYNC B0 ;  /* 0x0000000000007941 */ /* 0x000fea0003800000 */
.L_x_8191:
[----:B-----5:R3:W-:Y:S02]  /*f500*/  STS.128 [R237+0x4000], R36 ;  /* 0x00400024ed007388 */ /* 0x0207e40000000c00 */
.L_x_8190:
[----:B------:R-:W-:Y:S05]  /*f510*/  BSYNC B1 ;  /* 0x0000000000017941 */ /* 0x000fea0003800000 */
.L_x_8189:
        /* <DEDUP_REMOVED lines=9> */
[--C-:B-----5:R-:W-:Y:S02]  /*f5b0*/  HADD2.F32 R42, -RZ, R37.reuse.H1_H1 ;  /* 0x30000025ff2a7230 */ /* 0x120fe40000004100 */
[----:B------:R-:W-:Y:S02]  /*f5c0*/  HADD2.F32 R34, -RZ, R37.H0_H0 ;  /* 0x20000025ff227230 */ /* 0x000fe40000004100 */
[--C-:B------:R-:W-:Y:S02]  /*f5d0*/  HADD2.F32 R37, -RZ, R39.reuse.H1_H1 ;  /* 0x30000027ff257230 */ /* 0x100fe40000004100 */
[----:B---3--:R-:W-:-:S02]  /*f5e0*/  HADD2.F32 R41, -RZ, R39.H0_H0 ;  /* 0x20000027ff297230 */ /* 0x008fc40000004100 */
[----:B--2---:R-:W-:Y:S02]  /*f5f0*/  HADD2.F32 R2, -RZ, R4.H1_H1 ;  /* 0x30000004ff027230 */ /* 0x004fe40000004100 */
[----:B------:R-:W-:Y:S02]  /*f600*/  HADD2.F32 R0, -RZ, R5.H1_H1 ;  /* 0x30000005ff007230 */ /* 0x000fe40000004100 */
[--C-:B----4-:R-:W-:Y:S01]  /*f610*/  HADD2.F32 R21, -RZ, R6.reuse.H1_H1 ;  /* 0x30000006ff157230 */ /* 0x110fe20000004100 */
        /* <DEDUP_REMOVED lines=30> */
.L_x_8194:
[----:B------:R-:W-:Y:S05]  /*f800*/  BSYNC B0 ;  /* 0x0000000000007941 */ /* 0x000fea0003800000 */
.L_x_8193:
[----:B-----5:R3:W-:Y:S02]  /*f810*/  STS.128 [R237+0x6000], R36 ;  /* 0x00600024ed007388 */ /* 0x0207e40000000c00 */
.L_x_8180:
[----:B------:R-:W-:Y:S05]  /*f820*/  BSYNC B2 ;  /* 0x0000000000027941 */ /* 0x000fea0003800000 */
.L_x_8179:
        /* <DEDUP_REMOVED lines=61> */
.L_x_8200:
[----:B------:R-:W-:Y:S05]  /*fc00*/  BSYNC B0 ;  /* 0x0000000000007941 */ /* 0x000fea0003800000 */
.L_x_8199:
[----:B-----5:R3:W-:Y:S02]  /*fc10*/  STS.128 [R237+0x800], R36 ;  /* 0x00080024ed007388 */ /* 0x0207e40000000c00 */
.L_x_8198:
[----:B------:R-:W-:Y:S05]  /*fc20*/  BSYNC B1 ;  /* 0x0000000000017941 */ /* 0x000fea0003800000 */
.L_x_8197:
        /* <DEDUP_REMOVED lines=48> */
.L_x_8204:
[----:B------:R-:W-:Y:S05]  /*ff30*/  BSYNC B0 ;  /* 0x0000000000007941 */ /* 0x000fea0003800000 */
.L_x_8203:
[----:B-----5:R3:W-:Y:S02]  /*ff40*/  STS.128 [R237+0x2800], R36 ;  /* 0x00280024ed007388 */ /* 0x0207e40000000c00 */
.L_x_8202:
[----:B------:R-:W-:Y:S05]  /*ff50*/  BSYNC B1 ;  /* 0x0000000000017941 */ /* 0x000fea0003800000 */
.L_x_8201:
        /* <DEDUP_REMOVED lines=48> */
.L_x_8208:
[----:B------:R-:W-:Y:S05]  /*10260*/  BSYNC B0 ;  /* 0x0000000000007941 */ /* 0x000fea0003800000 */
.L_x_8207:
[----:B-----5:R3:W-:Y:S02]  /*10270*/  STS.128 [R237+0x4800], R36 ;  /* 0x00480024ed007388 */ /* 0x0207e40000000c00 */
.L_x_8206:
[----:B------:R-:W-:Y:S05]  /*10280*/  BSYNC B1 ;  /* 0x0000000000017941 */ /* 0x000fea0003800000 */
.L_x_8205:
        /* <DEDUP_REMOVED lines=9> */
[----:B-----5:R-:W-:Y:S01]  /*10320*/  MOV R41, R37 ;  /* 0x0000002500297202 */ /* 0x020fe20000000f00 */
[--C-:B-1----:R-:W-:Y:S02]  /*10330*/  HADD2.F32 R31, -RZ, R39.reuse.H1_H1 ;  /* 0x30000027ff1f7230 */ /* 0x102fe40000004100 */
[----:B------:R-:W-:Y:S02]  /*10340*/  HADD2.F32 R39, -RZ, R39.H0_H0 ;  /* 0x20000027ff277230 */ /* 0x000fe40000004100 */
[----:B------:R-:W-:-:S02]  /*10350*/  HADD2.F32 R37, -RZ, R41.H0_H0 ;  /* 0x20000029ff257230 */ /* 0x000fc40000004100 */
[----:B------:R-:W-:Y:S02]  /*10360*/  HADD2.F32 R41, -RZ, R41.H1_H1 ;  /* 0x30000029ff297230 */ /* 0x000fe40000004100 */
[----:B---3--:R-:W-:Y:S02]  /*10370*/  HADD2.F32 R35, -RZ, R36.H0_H0 ;  /* 0x20000024ff237230 */ /* 0x008fe40000004100 */
        /* <DEDUP_REMOVED lines=31> */
.L_x_8210:
[----:B------:R-:W-:Y:S05]  /*10570*/  BSYNC B0 ;  /* 0x0000000000007941 */ /* 0x000fea0003800000 */
.L_x_8209:
[----:B-----5:R3:W-:Y:S02]  /*10580*/  STS.128 [R237+0x6800], R36 ;  /* 0x00680024ed007388 */ /* 0x0207e40000000c00 */
.L_x_8196:
[----:B------:R-:W-:Y:S05]  /*10590*/  BSYNC B2 ;  /* 0x0000000000027941 */ /* 0x000fea0003800000 */
.L_x_8195:
        /* <DEDUP_REMOVED lines=22> */
[----:B--2---:R-:W2:Y:S04]  /*10700*/  LD.E.64 R4, [R40.64] ;  /* 0x0000000628047980 */ /* 0x004ea8000c101b00 */
[----:B---3--:R-:W3:Y:S01]  /*10710*/  LD.E.64 R6, [R22.64] ;  /* 0x0000000616067980 */ /* 0x008ee2000c101b00 */
[----:B-----5:R-:W-:Y:S02]  /*10720*/  HADD2.F32 R34, -RZ, R39.H1_H1 ;  /* 0x30000027ff227230 */ /* 0x020fe40000004100 */
[--C-:B------:R-:W-:Y:S02]  /*10730*/  HADD2.F32 R35, -RZ, R37.reuse.H0_H0 ;  /* 0x20000025ff237230 */ /* 0x100fe40000004100 */
[----:B------:R-:W-:Y:S02]  /*10740*/  HADD2.F32 R37, -RZ, R37.H1_H1 ;  /* 0x30000025ff257230 */ /* 0x000fe40000004100 */
[----:B------:R-:W-:-:S02]  /*10750*/  HADD2.F32 R39, -RZ, R39.H0_H0 ;  /* 0x20000027ff277230 */ /* 0x000fc40000004100 */
[----:B--2---:R-:W-:Y:S02]  /*10760*/  HADD2.F32 R0, -RZ, R5.H1_H1 ;  /* 0x30000005ff007230 */ /* 0x004fe40000004100 */
[----:B------:R-:W-:Y:S02]  /*10770*/  HADD2.F32 R2, -RZ, R4.H1_H1 ;  /* 0x30000004ff027230 */ /* 0x000fe40000004100 */
[----:B---3--:R-:W-:Y:S01]  /*10780*/  HADD2.F32 R21, -RZ, R7.H1_H1 ;  /* 0x30000007ff157230 */ /* 0x008fe20000004100 */
[C---:B------:R-:W-:Y:S01]  /*10790*/  FMUL.FTZ R42, R34.reuse, R0 ;  /* 0x00000000222a7220 */ /* 0x040fe20000410000 */
[--C-:B------:R-:W-:Y:S01]  /*107a0*/  HADD2.F32 R31, -RZ, R6.reuse.H1_H1 ;  /* 0x30000006ff1f7230 */ /* 0x100fe20000004100 */
[----:B------:R-:W-:Y:S01]  /*107b0*/  FMUL.FTZ R44, R37, R2 ;  /* 0x00000002252c7220 */ /* 0x000fe20000410000 */
[----:B------:R-:W-:Y:S01]  /*107c0*/  HADD2.F32 R6, -RZ, R6.H0_H0 ;  /* 0x20000006ff067230 */ /* 0x000fe20000004100 */
[-C--:B------:R-:W-:Y:S01]  /*107d0*/  FMUL.FTZ R34, R34, R21.reuse ;  /* 0x0000001522227220 */ /* 0x080fe20000410000 */
[----:B------:R-:W-:Y:S01]  /*107e0*/  HADD2.F32 R4, -RZ, R4.H0_H0 ;  /* 0x20000004ff047230 */ /* 0x000fe20000004100 */
[----:B------:R-:W-:Y:S01]  /*107f0*/  FFMA.FTZ R42, R39, R21, -R42 ;  /* 0x00000015272a7223 */ /* 0x000fe2000001082a */
[----:B------:R-:W-:Y:S01]  /*10800*/  HADD2.F32 R21, -RZ, R36.H1_H1 ;  /* 0x30000024ff157230 */ /* 0x000fe20000004100 */
[-C--:B------:R-:W-:Y:S01]  /*10810*/  FMUL.FTZ R37, R37, R31.reuse ;  /* 0x0000001f25257220 */ /* 0x080fe20000410000 */
        /* <DEDUP_REMOVED lines=20> */
.L_x_8216:
[----:B------:R-:W-:Y:S05]  /*10960*/  BSYNC B0 ;  /* 0x0000000000007941 */ /* 0x000fea0003800000 */
.L_x_8215:
[----:B-----5:R1:W-:Y:S02]  /*10970*/  STS.128 [R237+0x1000], R36 ;  /* 0x00100024ed007388 */ /* 0x0203e40000000c00 */
.L_x_8214:
[----:B------:R-:W-:Y:S05]  /*10980*/  BSYNC B1 ;  /* 0x0000000000017941 */ /* 0x000fea0003800000 */
.L_x_8213:
        /* <DEDUP_REMOVED lines=11> */
[--C-:B------:R-:W-:Y:S02]  /*10a40*/  HADD2.F32 R35, -RZ, R37.reuse.H0_H0 ;  /* 0x20000025ff237230 */ /* 0x100fe40000004100 */
[----:B------:R-:W-:Y:S02]  /*10a50*/  HADD2.F32 R37, -RZ, R37.H1_H1 ;  /* 0x30000025ff257230 */ /* 0x000fe40000004100 */
[----:B------:R-:W-:-:S02]  /*10a60*/  HADD2.F32 R39, -RZ, R39.H0_H0 ;  /* 0x20000027ff277230 */ /* 0x000fc40000004100 */
[----:B---3--:R-:W-:Y:S02]  /*10a70*/  HADD2.F32 R0, -RZ, R5.H1_H1 ;  /* 0x30000005ff007230 */ /* 0x008fe40000004100 */
[----:B------:R-:W-:Y:S02]  /*10a80*/  HADD2.F32 R2, -RZ, R4.H1_H1 ;  /* 0x30000004ff027230 */ /* 0x000fe40000004100 */
[----:B--2---:R-:W-:Y:S01]  /*10a90*/  HADD2.F32 R21, -RZ, R7.H1_H1 ;  /* 0x30000007ff157230 */ /* 0x004fe20000004100 */
        /* <DEDUP_REMOVED lines=29> */
.L_x_8220:
[----:B------:R-:W-:Y:S05]  /*10c70*/  BSYNC B0 ;  /* 0x0000000000007941 */ /* 0x000fea0003800000 */
.L_x_8219:
[----:B-----5:R3:W-:Y:S02]  /*10c80*/  STS.128 [R237+0x3000], R36 ;  /* 0x00300024ed007388 */ /* 0x0207e40000000c00 */
.L_x_8218:
[----:B------:R-:W-:Y:S05]  /*10c90*/  BSYNC B1 ;  /* 0x0000000000017941 */ /* 0x000fea0003800000 */
.L_x_8217:
        /* <DEDUP_REMOVED lines=46> */
.L_x_8224:
[----:B------:R-:W-:Y:S05]  /*10f80*/  BSYNC B0 ;  /* 0x0000000000007941 */ /* 0x000fea0003800000 */
.L_x_8223:
[----:B-----5:R3:W-:Y:S02]  /*10f90*/  STS.128 [R237+0x5000], R36 ;  /* 0x00500024ed007388 */ /* 0x0207e40000000c00 */
.L_x_8222:
[----:B------:R-:W-:Y:S05]  /*10fa0*/  BSYNC B1 ;  /* 0x0000000000017941 */ /* 0x000fea0003800000 */
.L_x_8221:
[----:B------:R-:W-:-:S13]  /*10fb0*/  ISETP.GE.AND P0, PT, R12, R9, PT ;  /* 0x000000090c00720c */ /* 0x000fda0003f06270 */
[----:B------:R1:W-:Y:S01]  /*10fc0*/  @P0 STS.128 [R237+0x7000], RZ ;  /* 0x007000ffed000388 */ /* 0x0003e20000000c00 */
[----:B------:R-:W-:Y:S05]  /*10fd0*/  @P0 BRA `(.L_x_8212) ;  /* 0x000002d000000947 */ /* 0x000fea0003800000 */
[----:B-1-3--:R-:W5:Y:S01]  /*10fe0*/  LD.E.128 R32, [R32.64+0x180] ;  /* 0x0001800620207980 */ /* 0x00af62000c101d00 */
        /* <DEDUP_REMOVED lines=42> */
.L_x_8226:
[----:B------:R-:W-:Y:S05]  /*11290*/  BSYNC B0 ;  /* 0x0000000000007941 */ /* 0x000fea0003800000 */
.L_x_8225:
[----:B-----5:R1:W-:Y:S02]  /*112a0*/  STS.128 [R237+0x7000], R32 ;  /* 0x00700020ed007388 */ /* 0x0203e40000000c00 */
.L_x_8212:
[----:B------:R-:W-:Y:S05]  /*112b0*/  BSYNC B2 ;  /* 0x0000000000027941 */ /* 0x000fea0003800000 */
.L_x_8211:
[----:B-1-3--:R-:W-:-:S04]  /*112c0*/  IADD3 R36, R172, 0x30, RZ ;  /* 0x00000030ac247810 */ /* 0x00afc80007ffe0ff */
        /* <DEDUP_REMOVED lines=58> */
.L_x_8231:
[----:B------:R-:W-:Y:S05]  /*11670*/  BSYNC B0 ;  /* 0x0000000000007941 */ /* 0x000fea0003800000 */
.L_x_8230:
[----:B-----5:R1:W-:Y:S02]  /*11680*/  STS.128 [R237+0x1800], R20 ;  /* 0x00180014ed007388 */ /* 0x0203e40000000c00 */
.L_x_8229:
[----:B------:R-:W-:Y:S05]  /*11690*/  BSYNC B1 ;  /* 0x0000000000017941 */ /* 0x000fea0003800000 */
.L_x_8228:
        /* <DEDUP_REMOVED lines=10> */
[--C-:B-1---5:R-:W-:Y:S02]  /*11740*/  HADD2.F32 R21, -RZ, R17.reuse.H1_H1 ;  /* 0x30000011ff157230 */ /* 0x122fe40000004100 */
        /* <DEDUP_REMOVED lines=36> */
.L_x_8235:
[----:B------:R-:W-:Y:S05]  /*11990*/  BSYNC B0 ;  /* 0x0000000000007941 */ /* 0x000fea0003800000 */
.L_x_8234:
[----:B-----5:R1:W-:Y:S02]  /*119a0*/  STS.128 [R237+0x3800], R16 ;  /* 0x00380010ed007388 */ /* 0x0203e40000000c00 */
.L_x_8233:
[----:B------:R-:W-:Y:S05]  /*119b0*/  BSYNC B1 ;  /* 0x0000000000017941 */ /* 0x000fea0003800000 */
.L_x_8232:
        /* <DEDUP_REMOVED lines=48> */
.L_x_8239:
[----:B------:R-:W-:Y:S05]  /*11cc0*/  BSYNC B0 ;  /* 0x0000000000007941 */ /* 0x000fea0003800000 */
.L_x_8238:
[----:B-----5:R1:W-:Y:S02]  /*11cd0*/  STS.128 [R237+0x5800], R16 ;  /* 0x00580010ed007388 */ /* 0x0203e40000000c00 */
.L_x_8237:
[----:B------:R-:W-:Y:S05]  /*11ce0*/  BSYNC B1 ;  /* 0x0000000000017941 */ /* 0x000fea0003800000 */
.L_x_8236:
        /* <DEDUP_REMOVED lines=10> */
[----:B------:R-:W-:Y:S02]  /*11d90*/  HADD2.F32 R15, -RZ, R17.H1_H1 ;  /* 0x30000011ff0f7230 */ /* 0x000fe40000004100 */
[----:B------:R-:W-:Y:S02]  /*11da0*/  HADD2.F32 R19, -RZ, R19.H0_H0 ;  /* 0x20000013ff137230 */ /* 0x000fe40000004100 */
        /* <DEDUP_REMOVED lines=33> */
.L_x_8241:
[----:B------:R-:W-:Y:S05]  /*11fc0*/  BSYNC B0 ;  /* 0x0000000000007941 */ /* 0x000fea0003800000 */
.L_x_8240:
[----:B-----5:R1:W-:Y:S01]  /*11fd0*/  STS.128 [R237+0x7800], R16 ;  /* 0x00780010ed007388 */ /* 0x0203e20000000c00 */
[----:B------:R-:W-:Y:S05]  /*11fe0*/  BRA `(.L_x_8227) ;  /* 0x0000669000007947 */ /* 0x000fea0003800000 */
.L_x_8178:
        /* <DEDUP_REMOVED lines=89> */
.L_x_8247:
[----:B------:R-:W-:Y:S05]  /*12580*/  BSYNC B0 ;  /* 0x0000000000007941 */ /* 0x000fea0003800000 */
.L_x_8246:
[----:B-----5:R3:W-:Y:S02]  /*12590*/  STS.128 [R237], R40 ;  /* 0x00000028ed007388 */ /* 0x0207e40000000c00 */
.L_x_8245:
[----:B------:R-:W-:Y:S05]  /*125a0*/  BSYNC B1 ;  /* 0x0000000000017941 */ /* 0x000fea0003800000 */
.L_x_8244:
        /* <DEDUP_REMOVED lines=54> */
[----:B----4-:R-:W-:Y:S01]  /*12910*/  HADD2.F32 R5, -RZ, R21.H0_H0 ;  /* 0x20000015ff057230 */ /* 0x010fe20000004100 */
        /* <DEDUP_REMOVED lines=32> */
.L_x_8251:
[----:B------:R-:W-:Y:S05]  /*12b20*/  BSYNC B0 ;  /* 0x0000000000007941 */ /* 0x000fea0003800000 */
.L_x_8250:
[----:B-----5:R1:W-:Y:S02]  /*12b30*/  STS.128 [R237+0x2000], R40 ;  /* 0x00200028ed007388 */ /* 0x0203e40000000c00 */
.L_x_8249:
[----:B------:R-:W-:Y:S05]  /*12b40*/  BSYNC B1 ;  /* 0x0000000000017941 */ /* 0x000fea0003800000 */
.L_x_8248:
        /* <DEDUP_REMOVED lines=87> */
.L_x_8255:
[----:B------:R-:W-:Y:S05]  /*130c0*/  BSYNC B0 ;  /* 0x0000000000007941 */ /* 0x000fea0003800000 */
.L_x_8254:
[----:B-----5:R3:W-:Y:S02]  /*130d0*/  STS.128 [R237+0x4000], R40 ;  /* 0x00400028ed007388 */ /* 0x0207e40000000c00 */
.L_x_8253:
[----:B------:R-:W-:Y:S05]  /*130e0*/  BSYNC B1 ;  /* 0x0000000000017941 */ /* 0x000fea0003800000 */
.L_x_8252:
        /* <DEDUP_REMOVED lines=26> */
[----:B-1-3--:R-:W-:Y:S02]  /*13290*/  HADD2.F32 R45, -RZ, R36.H0_H0 ;  /* 0x20000024ff2d7230 */ /* 0x00afe40000004100 */
[----:B------:R-:W-:Y:S02]  /*132a0*/  HADD2.F32 R49, -RZ, R37.H0_H0 ;  /* 0x20000025ff317230 */ /* 0x000fe40000004100 */
[--C-:B--2---:R-:W-:Y:S02]  /*132b0*/  HADD2.F32 R8, -RZ, R4.reuse.H0_H0 ;  /* 0x20000004ff087230 */ /* 0x104fe40000004100 */
        /* <DEDUP_REMOVED lines=20> */
[--C-:B----4-:R-:W-:Y:S01]  /*13400*/  HADD2.F32 R34, -RZ, R20.reuse.H1_H1 ;  /* 0x30000014ff227230 */ /* 0x110fe20000004100 */
        /* <DEDUP_REMOVED lines=36> */
.L_x_8257:
[----:B------:R-:W-:Y:S05]  /*13650*/  BSYNC B0 ;  /* 0x0000000000007941 */ /* 0x000fea0003800000 */
.L_x_8256:
[----:B-----5:R3:W-:Y:S02]  /*13660*/  STS.128 [R237+0x6000], R40 ;  /* 0x00600028ed007388 */ /* 0x0207e40000000c00 */
.L_x_8243:
[----:B------:R-:W-:Y:S05]  /*13670*/  BSYNC B2 ;  /* 0x0000000000027941 */ /* 0x000fea0003800000 */
.L_x_8242:
        /* <DEDUP_REMOVED lines=94> */
.L_x_8263:
[----:B------:R-:W-:Y:S05]  /*13c60*/  BSYNC B0 ;  /* 0x0000000000007941 */ /* 0x000fea0003800000 */
.L_x_8262:
[----:B-----5:R3:W-:Y:S02]  /*13c70*/  STS.128 [R237+0x800], R40 ;  /* 0x00080028ed007388 */ /* 0x0207e40000000c00 */
.L_x_8261:
[----:B------:R-:W-:Y:S05]  /*13c80*/  BSYNC B1 ;  /* 0x0000000000017941 */ /* 0x000fea0003800000 */
.L_x_8260:
        /* <DEDUP_REMOVED lines=90> */
.L_x_8267:
[----:B------:R-:W-:Y:S05]  /*14230*/  BSYNC B0 ;  /* 0x0000000000007941 */ /* 0x000fea0003800000 */
.L_x_8266:
[----:B-----5:R3:W-:Y:S02]  /*14240*/  STS.128 [R237+0x2800], R40 ;  /* 0x00280028ed007388 */ /* 0x0207e40000000c00 */
.L_x_8265:
[----:B------:R-:W-:Y:S05]  /*14250*/  BSYNC B1 ;  /* 0x0000000000017941 */ /* 0x000fea0003800000 */
.L_x_8264:
        /* <DEDUP_REMOVED lines=90> */
.L_x_8271:
[----:B------:R-:W-:Y:S05]  /*14800*/  BSYNC B0 ;  /* 0x0000000000007941 */ /* 0x000fea0003800000 */
.L_x_8270:
[----:B-----5:R3:W-:Y:S02]  /*14810*/  STS.128 [R237+0x4800], R40 ;  /* 0x00480028ed007388 */ /* 0x0207e40000000c00 */
.L_x_8269:
[----:B------:R-:W-:Y:S05]  /*14820*/  BSYNC B1 ;  /* 0x0000000000017941 */ /* 0x000fea0003800000 */
.L_x_8268:
        /* <DEDUP_REMOVED lines=89> */
.L_x_8273:
[----:B------:R-:W-:Y:S05]  /*14dc0*/  BSYNC B0 ;  /* 0x0000000000007941 */ /* 0x000fea0003800000 */
.L_x_8272:
[----:B-----5:R1:W-:Y:S02]  /*14dd0*/  STS.128 [R237+0x6800], R36 ;  /* 0x00680024ed007388 */ /* 0x0203e40000000c00 */
.L_x_8259:
[----:B------:R-:W-:Y:S05]  /*14de0*/  BSYNC B2 ;  /* 0x0000000000027941 */ /* 0x000fea0003800000 */
.L_x_8258:
        /* <DEDUP_REMOVED lines=95> */
.L_x_8279:
[----:B------:R-:W-:Y:S05]  /*153e0*/  BSYNC B0 ;  /* 0x0000000000007941 */ /* 0x000fea0003800000 */
.L_x_8278:
[----:B-----5:R1:W-:Y:S02]  /*153f0*/  STS.128 [R237+0x1000], R40 ;  /* 0x00100028ed007388 */ /* 0x0203e40000000c00 */
.L_x_8277:
[----:B------:R-:W-:Y:S05]  /*15400*/  BSYNC B1 ;  /* 0x0000000000017941 */ /* 0x000fea0003800000 */
.L_x_8276:
        /* <DEDUP_REMOVED lines=90> */
.L_x_8283:
[----:B------:R-:W-:Y:S05]  /*159b0*/  BSYNC B0 ;  /* 0x0000000000007941 */ /* 0x000fea0003800000 */
.L_x_8282:
[----:B-----5:R3:W-:Y:S02]  /*159c0*/  STS.128 [R237+0x3000], R40 ;  /* 0x00300028ed007388 */ /* 0x0207e40000000c00 */
.L_x_8281:
[----:B------:R-:W-:Y:S05]  /*159d0*/  BSYNC B1 ;  /* 0x0000000000017941 */ /* 0x000fea0003800000 */
.L_x_8280:
        /* <DEDUP_REMOVED lines=90> */
.L_x_8287:
[----:B------:R-:W-:Y:S05]  /*15f80*/  BSYNC B0 ;  /* 0x0000000000007941 */ /* 0x000fea0003800000 */
.L_x_8286:
[----:B-----5:R3:W-:Y:S02]  /*15f90*/  STS.128 [R237+0x5000], R40 ;  /* 0x00500028ed007388 */ /* 0x0207e40000000c00 */
.L_x_8285:
[----:B------:R-:W-:Y:S05]  /*15fa0*/  BSYNC B1 ;  /* 0x0000000000017941 */ /* 0x000fea0003800000 */
.L_x_8284:
        /* <DEDUP_REMOVED lines=89> */
.L_x_8289:
[----:B------:R-:W-:Y:S05]  /*16540*/  BSYNC B0 ;  /* 0x0000000000007941 */ /* 0x000fea0003800000 */
.L_x_8288:
[----:B-----5:R1:W-:Y:S02]  /*16550*/  STS.128 [R237+0x7000], R36 ;  /* 0x00700024ed007388 */ /* 0x0203e40000000c00 */
.L_x_8275:
[----:B------:R-:W-:Y:S05]  /*16560*/  BSYNC B2 ;  /* 0x0000000000027941 */ /* 0x000fea0003800000 */
.L_x_8274:
[----:B-1----:R-:W-:-:S04]  /*16570*/  IADD3 R36, R172, 0x30, RZ ;  /* 0x00000030ac247810 */ /* 0x002fc80007ffe0ff */
        /* <DEDUP_REMOVED lines=21> */
[----:B---3--:R-:W-:Y:S01]  /*166d0*/  IMAD.WIDE R32, R19, 0x2, R28 ;  /* 0x0000000213207825 */ /* 0x008fe200078e021c */
[----:B------:R-:W-:Y:S02]  /*166e0*/  LEA.HI.X.SX32 R5, R5, R16, 0x1, P1 ;  /* 0x0000001005057211 */ /* 0x000fe400008f0eff */
[----:B------:R-:W-:-:S02]  /*166f0*/  LEA R4, P1, R7, R26, 0x1 ;  /* 0x0000001a07047211 */ /* 0x000fc400078208ff */
[----:B------:R-:W-:Y:S01]  /*16700*/  @P0 IADD3 R18, -R15, RZ, RZ ;  /* 0x000000ff0f120210 */ /* 0x000fe20007ffe1ff */
[----:B------:R-:W3:Y:S01]  /*16710*/  LD.E.128 R32, [R32.64] ;  /* 0x0000000620207980 */ /* 0x000ee2000c101d00 */
[----:B------:R-:W-:Y:S02]  /*16720*/  LEA.HI.X R5, R7, R27, R5, 0x1, P1 ;  /* 0x0000001b07057211 */ /* 0x000fe400008f0c05 */
[----:B------:R-:W-:-:S04]  /*16730*/  IADD3 R17, P1, R18, R17, RZ ;  /* 0x0000001112117210 */ /* 0x000fc80007f3e0ff */
[----:B--2---:R-:W2:Y:S01]  /*16740*/  LD.E.128 R4, [R4.64] ;  /* 0x0000000604047980 */ /* 0x004ea2000c101d00 */
        /* <DEDUP_REMOVED lines=26> */
[----:B------:R-:W-:-:S02]  /*168f0*/  @!P0 FADD.FTZ R6, -R6, -RZ ;  /* 0x800000ff06068221 */ /* 0x000fc40000010100 */
[----:B------:R-:W-:Y:S01]  /*16900*/  @!P0 FADD.FTZ R7, -R7, -RZ ;  /* 0x800000ff07078221 */ /* 0x000fe20000010100 */
[----:B-----5:R-:W-:Y:S01]  /*16910*/  HADD2.F32 R35, -RZ, R20.H1_H1 ;  /* 0x30000014ff237230 */ /* 0x020fe20000004100 */
[----:B------:R-:W-:Y:S01]  /*16920*/  FMUL.FTZ R39, R34, R39 ;  /* 0x0000002722277220 */ /* 0x000fe20000410000 */
[----:B----4-:R-:W-:Y:S01]  /*16930*/  HADD2.F32 R34, -RZ, R16.H1_H1 ;  /* 0x30000010ff227230 */ /* 0x010fe20000004100 */
[----:B------:R-:W-:Y:S01]  /*16940*/  FMUL.FTZ R6, R31, R6 ;  /* 0x000000061f067220 */ /* 0x000fe20000410000 */
[----:B------:R-:W-:Y:S01]  /*16950*/  HADD2.F32 R31, -RZ, R20.H0_H0 ;  /* 0x20000014ff1f7230 */ /* 0x000fe20000004100 */
[----:B------:R-:W-:Y:S01]  /*16960*/  FMUL.FTZ R7, R4, R7 ;  /* 0x0000000704077220 */ /* 0x000fe20000410000 */
[----:B------:R-:W-:Y:S01]  /*16970*/  HADD2.F32 R4, -RZ, R16.H0_H0 ;  /* 0x20000010ff047230 */ /* 0x000fe20000004100 */
[----:B------:R-:W-:Y:S01]  /*16980*/  @!P0 FADD.FTZ R5, -R5, -RZ ;  /* 0x800000ff05058221 */ /* 0x000fe20000010100 */
[----:B------:R-:W-:Y:S02]  /*16990*/  HADD2.F32 R20, -RZ, R21.H0_H0 ;  /* 0x20000015ff147230 */ /* 0x000fe40000004100 */
        /* <DEDUP_REMOVED lines=10> */
[----:B------:R-:W-:Y:S01]  /*16a40*/  HADD2.F32 R20, -RZ, R23.H0_H0 ;  /* 0x20000017ff147230 */ /* 0x000fe20000004100 */
[----:B------:R-:W-:Y:S01]  /*16a50*/  FMUL.FTZ R32, R32, R37 ;  /* 0x0000002520207220 */ /* 0x000fe20000410000 */
        /* <DEDUP_REMOVED lines=15> */
.L_x_8293:
[----:B------:R-:W-:Y:S05]  /*16b50*/  BSYNC B0 ;  /* 0x0000000000007941 */ /* 0x000fea0003800000 */
.L_x_8292:
[----:B-----5:R1:W-:Y:S02]  /*16b60*/  STS.128 [R237+0x1800], R20 ;  /* 0x00180014ed007388 */ /* 0x0203e40000000c00 */
.L_x_8291:
[----:B------:R-:W-:Y:S05]  /*16b70*/  BSYNC B1 ;  /* 0x0000000000017941 */ /* 0x000fea0003800000 */
.L_x_8290:
        /* <DEDUP_REMOVED lines=23> */
[----:B------:R-:W3:Y:S01]  /*16cf0*/  LD.E.128 R32, [R32.64+0x80] ;  /* 0x0000800620207980 */ /* 0x000ee2000c101d00 */
[----:B------:R-:W-:-:S03]  /*16d00*/  @P0 IADD3 R17, -R15, RZ, RZ ;  /* 0x000000ff0f110210 */ /* 0x000fc60007ffe1ff */
        /* <DEDUP_REMOVED lines=37> */
[----:B------:R-:W-:Y:S01]  /*16f60*/  FMUL.FTZ R40, R40, R37 ;  /* 0x0000002528287220 */ /* 0x000fe20000410000 */
[--C-:B------:R-:W-:Y:S01]  /*16f70*/  HADD2.F32 R34, -RZ, R18.reuse.H0_H0 ;  /* 0x20000012ff227230 */ /* 0x100fe20000004100 */
[----:B------:R-:W-:Y:S01]  /*16f80*/  FMUL.FTZ R38, R33, R38 ;  /* 0x0000002621267220 */ /* 0x000fe20000410000 */
[----:B------:R-:W-:Y:S01]  /*16f90*/  HADD2.F32 R37, -RZ, R18.H1_H1 ;  /* 0x30000012ff257230 */ /* 0x000fe20000004100 */
        /* <DEDUP_REMOVED lines=9> */
[--C-:B------:R-:W-:Y:S02]  /*17030*/  HADD2.F32 R14, -RZ, R22.reuse.H0_H0 ;  /* 0x20000016ff0e7230 */ /* 0x100fe40000004100 */
[----:B------:R-:W-:Y:S01]  /*17040*/  HADD2.F32 R19, -RZ, R23.H0_H0 ;  /* 0x20000017ff137230 */ /* 0x000fe20000004100 */
[----:B------:R-:W-:Y:S01]  /*17050*/  FFMA.FTZ R16, R20, R16, R41 ;  /* 0x0000001014107223 */ /* 0x000fe20000010029 */
[----:B------:R-:W-:Y:S01]  /*17060*/  HADD2.F32 R17, -RZ, R17.H1_H1 ;  /* 0x30000011ff117230 */ /* 0x000fe20000004100 */
[----:B------:R-:W-:Y:S01]  /*17070*/  FFMA.FTZ R5, R14, R34, R5 ;  /* 0x000000220e057223 */ /* 0x000fe20000010005 */
        /* <DEDUP_REMOVED lines=11> */
.L_x_8297:
[----:B------:R-:W-:Y:S05]  /*17130*/  BSYNC B0 ;  /* 0x0000000000007941 */ /* 0x000fea0003800000 */
.L_x_8296:
[----:B-----5:R1:W-:Y:S02]  /*17140*/  STS.128 [R237+0x3800], R20 ;  /* 0x00380014ed007388 */ /* 0x0203e40000000c00 */
.L_x_8295:
[----:B------:R-:W-:Y:S05]  /*17150*/  BSYNC B1 ;  /* 0x0000000000017941 */ /* 0x000fea0003800000 */
.L_x_8294:
        /* <DEDUP_REMOVED lines=49> */
[----:B------:R-:W-:Y:S01]  /*17470*/  HADD2.F32 R32, -RZ, R33.H1_H1 ;  /* 0x30000021ff207230 */ /* 0x000fe20000004100 */
[----:B------:R-:W-:Y:S01]  /*17480*/  FMUL.FTZ R41, R41, R14 ;  /* 0x0000000e29297220 */ /* 0x000fe20000410000 */
[--C-:B------:R-:W-:Y:S01]  /*17490*/  HADD2.F32 R4, -RZ, R35.reuse.H1_H1 ;  /* 0x30000023ff047230 */ /* 0x100fe20000004100 */
[----:B------:R-:W-:Y:S01]  /*174a0*/  @!P0 FADD.FTZ R7, -R7, -RZ ;  /* 0x800000ff07078221 */ /* 0x000fe20000010100 */
[----:B------:R-:W-:Y:S01]  /*174b0*/  HADD2.F32 R14, -RZ, R34.H0_H0 ;  /* 0x20000022ff0e7230 */ /* 0x000fe20000004100 */
[----:B------:R-:W-:Y:S01]  /*174c0*/  @!P0 FADD.FTZ R6, -R6, -RZ ;  /* 0x800000ff06068221 */ /* 0x000fe20000010100 */
[----:B------:R-:W-:Y:S01]  /*174d0*/  HADD2.F32 R13, -RZ, R35.H0_H0 ;  /* 0x20000023ff0d7230 */ /* 0x000fe20000004100 */
        /* <DEDUP_REMOVED lines=35> */
.L_x_8301:
[----:B------:R-:W-:Y:S05]  /*17710*/  BSYNC B0 ;  /* 0x0000000000007941 */ /* 0x000fea0003800000 */
.L_x_8300:
[----:B-----5:R1:W-:Y:S02]  /*17720*/  STS.128 [R237+0x5800], R20 ;  /* 0x00580014ed007388 */ /* 0x0203e40000000c00 */
.L_x_8299:
[----:B------:R-:W-:Y:S05]  /*17730*/  BSYNC B1 ;  /* 0x0000000000017941 */ /* 0x000fea0003800000 */
.L_x_8298:
        /* <DEDUP_REMOVED lines=66> */
[----:B------:R-:W-:-:S02]  /*17b60*/  HADD2.F32 R5, -RZ, R13.H0_H0 ;  /* 0x2000000dff057230 */ /* 0x000fc40000004100 */
[----:B------:R-:W-:Y:S01]  /*17b70*/  HADD2.F32 R16, -RZ, R16.H1_H1 ;  /* 0x30000010ff107230 */ /* 0x000fe20000004100 */
[----:B------:R-:W-:Y:S01]  /*17b80*/  FMUL.FTZ R9, R22, R9 ;  /* 0x0000000916097220 */ /* 0x000fe20000410000 */
[----:B------:R-:W-:Y:S01]  /*17b90*/  HADD2.F32 R22, -RZ, R14.H0_H0 ;  /* 0x2000000eff167230 */ /* 0x000fe20000004100 */
[----:B------:R-:W-:Y:S01]  /*17ba0*/  FFMA.FTZ R0, R0, R2, R25 ;  /* 0x0000000200007223 */ /* 0x000fe20000010019 */
[----:B------:R-:W-:Y:S01]  /*17bb0*/  HADD2.F32 R2, -RZ, R19.H0_H0 ;  /* 0x20000013ff027230 */ /* 0x000fe20000004100 */
[----:B------:R-:W-:Y:S01]  /*17bc0*/  FFMA.FTZ R4, R4, R5, R27 ;  /* 0x0000000504047223 */ /* 0x000fe2000001001b */
[----:B------:R-:W-:Y:S02]  /*17bd0*/  HADD2.F32 R5, -RZ, R18.H0_H0 ;  /* 0x20000012ff057230 */ /* 0x000fe40000004100 */
[----:B------:R-:W-:Y:S02]  /*17be0*/  HADD2.F32 R12, -RZ, R12.H1_H1 ;  /* 0x3000000cff0c7230 */ /* 0x000fe40000004100 */
[----:B------:R-:W-:Y:S01]  /*17bf0*/  HADD2.F32 R13, -RZ, R13.H1_H1 ;  /* 0x3000000dff0d7230 */ /* 0x000fe20000004100 */
[----:B------:R-:W-:Y:S01]  /*17c00*/  FFMA.FTZ R3, R5, R22, R3 ;  /* 0x0000001605037223 */ /* 0x000fe20000010003 */
[----:B------:R-:W-:Y:S01]  /*17c10*/  HADD2.F32 R14, -RZ, R14.H1_H1 ;  /* 0x3000000eff0e7230 */ /* 0x000fe20000004100 */
[----:B------:R-:W-:Y:S01]  /*17c20*/  FFMA.FTZ R29, R16, R12, R29 ;  /* 0x0000000c101d7223 */ /* 0x000fe2000001001d */
[----:B------:R-:W-:-:S02]  /*17c30*/  HADD2.F32 R21, -RZ, R15.H0_H0 ;  /* 0x2000000fff157230 */ /* 0x000fc40000004100 */
[----:B------:R-:W-:Y:S02]  /*17c40*/  HADD2.F32 R24, -RZ, R15.H1_H1 ;  /* 0x3000000fff187230 */ /* 0x000fe40000004100 */
        /* <DEDUP_REMOVED lines=11> */
.L_x_8303:
[----:B------:R-:W-:Y:S05]  /*17d00*/  BSYNC B0 ;  /* 0x0000000000007941 */ /* 0x000fea0003800000 */
.L_x_8302:
[----:B-----5:R1:W-:Y:S01]  /*17d10*/  STS.128 [R237+0x7800], R16 ;  /* 0x00780010ed007388 */ /* 0x0203e20000000c00 */
[----:B------:R-:W-:Y:S05]  /*17d20*/  BRA `(.L_x_8227) ;  /* 0x0000095000007947 */ /* 0x000fea0003800000 */
.L_x_8177:
        /* <DEDUP_REMOVED lines=37> */
.L_x_8305:
[----:B------:R-:W-:Y:S05]  /*17f80*/  BSYNC B0 ;  /* 0x0000000000007941 */ /* 0x000fea0003800000 */
.L_x_8304:
[----:B-1----:R-:W-:Y:S01]  /*17f90*/  IADD3 R8, R172, 0x10, RZ ;  /* 0x00000010ac087810 */ /* 0x002fe20007ffe0ff */
[----:B------:R-:W-:Y:S03]  /*17fa0*/  BSSY B0, `(.L_x_8306) ;  /* 0x0000023000007945 */ /* 0x000fe60003800000 */
[----:B------:R-:W-:-:S13]  /*17fb0*/  ISETP.GE.AND P3, PT, R8, R3, PT ;  /* 0x000000030800720c */ /* 0x000fda0003f66270 */
[----:B------:R-:W-:Y:S05]  /*17fc0*/  @P3 BRA `(.L_x_8307) ;  /* 0x0000020000003947 */ /* 0x000fea0003800000 */
[----:B------:R-:W-:Y:S02]  /*17fd0*/  ISETP.GE.AND P5, PT, R18, R171, PT ;  /* 0x000000ab1200720c */ /* 0x000fe40003fa6270 */
[----:B------:R-:W-:-:S04]  /*17fe0*/  IADD3 R5, P3, R5, R182, RZ ;  /* 0x000000b605057210 */ /* 0x000fc80007f7e0ff */
[-C--:B-----5:R-:W-:Y:S01]  /*17ff0*/  @!P0 LEA R12, P4, R5, R190.reuse, 0x1 ;  /* 0x000000be050c8211 */ /* 0x0a0fe200078808ff */
        /* <DEDUP_REMOVED lines=29> */
.L_x_8307:
[----:B------:R-:W-:Y:S05]  /*181d0*/  BSYNC B0 ;  /* 0x0000000000007941 */ /* 0x000fea0003800000 */
.L_x_8306:
        /* <DEDUP_REMOVED lines=36> */
.L_x_8309:
[----:B------:R-:W-:Y:S05]  /*18420*/  BSYNC B0 ;  /* 0x0000000000007941 */ /* 0x000fea0003800000 */
.L_x_8308:
[----:B----4-:R-:W-:-:S04]  /*18430*/  IADD3 R36, R172, 0x30, RZ ;  /* 0x00000030ac247810 */ /* 0x010fc80007ffe0ff */
        /* <DEDUP_REMOVED lines=36> */
.L_x_8227:
[----:B------:R-:W-:Y:S05]  /*18680*/  BSYNC B3 ;  /* 0x0000000000037941 */ /* 0x000fea0003800000 */
.L_x_8176:
        /* <DEDUP_REMOVED lines=38> */
.L_x_8311:
[----:B------:R-:W-:Y:S05]  /*188f0*/  BSYNC B0 ;  /* 0x0000000000007941 */ /* 0x000fea0003800000 */
.L_x_8310:
        /* <DEDUP_REMOVED lines=38> */
.L_x_8313:
[----:B------:R-:W-:Y:S05]  /*18b60*/  BSYNC B0 ;  /* 0x0000000000007941 */ /* 0x000fea0003800000 */
.L_x_8312:
        /* <DEDUP_REMOVED lines=40> */
.L_x_8315:
[----:B------:R-:W-:Y:S05]  /*18df0*/  BSYNC B0 ;  /* 0x0000000000007941 */ /* 0x000fea0003800000 */
.L_x_8314:
        /* <DEDUP_REMOVED lines=43> */
.L_x_8317:
[----:B------:R-:W-:Y:S05]  /*190b0*/  BSYNC B0 ;  /* 0x0000000000007941 */ /* 0x000fea0003800000 */
.L_x_8316:
[----:B-12---:R-:W2:Y:S04]  /*190c0*/  LD.E.64 R14, [R10.64+0x1c0] ;  /* 0x0001c0060a0e7980 */ /* 0x006ea8000c101b00 */
[----:B---3--:R-:W3:Y:S01]  /*190d0*/  LD.E.64 R6, [R10.64+0x1b8] ;  /* 0x0001b8060a067980 */ /* 0x008ee2000c101b00 */
[----:B------:R-:W-:-:S03]  /*190e0*/  IMAD.MOV.U32 R176, RZ, RZ, R238 ;  /* 0x000000ffffb07224 */ /* 0x000fc600078e00ee */
[----:B----4-:R-:W4:Y:S04]  /*190f0*/  LD.E R4, [R10.64+0xd8] ;  /* 0x0000d8060a047980 */ /* 0x010f28000c101900 */
        /* <DEDUP_REMOVED lines=9> */
[----:B------:R2:W3:Y:S01]  /*19190*/  LD.E R243, [R6.64] ;  /* 0x0000000606f37980 */ /* 0x0004e2000c101900 */
[----:B------:R-:W-:-:S04]  /*191a0*/  DEPBAR.LE SB0, 0x0 ;  /* 0x000080000000791a */ /* 0x000fc80000000000 */
[----:B------:R-:W-:Y:S01]  /*191b0*/  BAR.SYNC.DEFER_BLOCKING 0x0 ;  /* 0x0000000000007b1d */ /* 0x000fe20000010000 */
[----:B------:R-:W-:-:S05]  /*191c0*/  ISETP.GE.AND P0, PT, R172, R3, PT ;  /* 0x00000003ac00720c */ /* 0x000fca0003f06270 */
[----:B----4-:R-:W3:Y:S01]  /*191d0*/  MUFU.RCP R4, R4 ;  /* 0x0000000400047308 */ /* 0x010ee20000001000 */
[----:B------:R-:W-:-:S07]  /*191e0*/  IMAD.SHL.U32 R9, R146, 0x2, RZ ;  /* 0x0000000292097824 */ /* 0x000fce00078e00ff */
[----:B------:R1:W-:Y:S04]  /*191f0*/  @P0 STS.128 [R237+0x10000], RZ ;  /* 0x010000ffed000388 */ /* 0x0003e80000000c00 */
[----:B------:R1:W-:Y:S04]  /*19200*/  @P0 STS.128 [R237+0x12000], RZ ;  /* 0x012000ffed000388 */ /* 0x0003e80000000c00 */
[----:B------:R1:W-:Y:S04]  /*19210*/  @P0 STS.128 [R237+0x14000], RZ ;  /* 0x014000ffed000388 */ /* 0x0003e80000000c00 */
[----:B------:R1:W-:Y:S01]  /*19220*/  @P0 STS.128 [R237+0x16000], RZ ;  /* 0x016000ffed000388 */ /* 0x0003e20000000c00 */
[----:B--2---:R-:W-:Y:S01]  /*19230*/  SHF.R.S32.HI R6, RZ, 0x1f, R169 ;  /* 0x0000001fff067819 */ /* 0x004fe200000114a9 */
[----:B------:R-:W-:Y:S03]  /*19240*/  BSSY B0, `(.L_x_8318) ;  /* 0x0000021000007945 */ /* 0x000fe60003800000 */
[----:B------:R-:W-:-:S02]  /*19250*/  LEA.HI R49, R6, R169, RZ, 0x2 ;  /* 0x000000a906317211 */ /* 0x000fc400078f10ff */
[----:B------:R-:W-:Y:S02]  /*19260*/  LOP3.LUT R9, R9, 0x6, RZ, 0xc0, !PT ;  /* 0x0000000609097812 */ /* 0x000fe400078ec0ff */
[----:B------:R-:W-:Y:S01]  /*19270*/  SHF.R.S32.HI R49, RZ, 0x2, R49 ;  /* 0x00000002ff317819 */ /* 0x000fe20000011431 */
[----:B---3--:R-:W-:Y:S01]  /*19280*/  FMUL.FTZ R243, R243, R4 ;  /* 0x00000004f3f37220 */ /* 0x008fe20000410000 */
[----:B------:R-:W-:Y:S05]  /*19290*/  @P0 BRA `(.L_x_8319) ;  /* 0x000001b000000947 */ /* 0x000fea0003800000 */
[C---:B-1----:R-:W-:Y:S02]  /*192a0*/  LOP3.LUT R4, R242.reuse, 0x1, RZ, 0xc0, !PT ;  /* 0x00000001f2047812 */ /* 0x042fe400078ec0ff */
        /* <DEDUP_REMOVED lines=26> */
.L_x_8319:
[----:B-1----:R-:W-:Y:S05]  /*19450*/  BSYNC B0 ;  /* 0x0000000000007941 */ /* 0x002fea0003800000 */
.L_x_8318:
        /* <DEDUP_REMOVED lines=40> */
.L_x_8321:
[----:B------:R-:W-:Y:S05]  /*196e0*/  BSYNC B0 ;  /* 0x0000000000007941 */ /* 0x000fea0003800000 */
.L_x_8320:
        /* <DEDUP_REMOVED lines=42> */
.L_x_8323:
[----:B------:R-:W-:Y:S05]  /*19990*/  BSYNC B0 ;  /* 0x0000000000007941 */ /* 0x000fea0003800000 */
.L_x_8322:
        /* <DEDUP_REMOVED lines=48> */
.L_x_8325:
[----:B------:R-:W-:Y:S05]  /*19ca0*/  BSYNC B0 ;  /* 0x0000000000007941 */ /* 0x000fea0003800000 */
.L_x_8324:
        /* <DEDUP_REMOVED lines=14> */
[----:B------:R-:W-:Y:S01]  /*19d90*/  IMAD R221, R48, 0x2, R225 ;  /* 0x0000000230dd7824 */ /* 0x000fe200078e02e1 */
[----:B------:R-:W-:Y:S01]  /*19da0*/  LOP3.LUT R224, R172, R3, RZ, 0x3c, !PT ;  /* 0x00000003ace07212 */ /* 0x000fe200078e3cff */
[----:B------:R-:W-:Y:S01]  /*19db0*/  IMAD R220, R48, 0x2, R223 ;  /* 0x0000000230dc7824 */ /* 0x000fe200078e02df */
[----:B------:R-:W-:Y:S01]  /*19dc0*/  LDSM.16.M88.4 R76, [R223] ;  /* 0x00000000df4c783b */ /* 0x000fe20000000200 */
[----:B------:R-:W-:Y:S01]  /*19dd0*/  IADD3 R244, R246, 0x8, RZ ;  /* 0x00000008f6f47810 */ /* 0x000fe20007ffe0ff */
[----:B------:R-:W-:Y:S01]  /*19de0*/  BSSY B1, `(.L_x_8326) ;  /* 0x00001b9000017945 */ /* 0x000fe20003800000 */
[----:B------:R-:W-:Y:S01]  /*19df0*/  IMAD R224, R67, 0x200, R224 ;  /* 0x0000020043e07824 */ /* 0x000fe200078e02e0 */
[----:B-----5:R-:W-:Y:S01]  /*19e00*/  LDSM.16.M88.4 R20, [R221] ;  /* 0x00000000dd14783b */ /* 0x020fe20000000200 */
        /* <DEDUP_REMOVED lines=11> */
[C---:B------:R-:W-:Y:S02]  /*19ec0*/  IADD3 R214, R222.reuse, 0x800, RZ ;  /* 0x00000800ded67810 */ /* 0x040fe40007ffe0ff */
[----:B------:R-:W-:Y:S01]  /*19ed0*/  SEL R3, R3, 0xffffffc0, !P2 ;  /* 0xffffffc003037807 */ /* 0x000fe20005000000 */
[----:B--2---:R-:W2:Y:S01]  /*19ee0*/  LDSM.16.M88.4 R12, [R224+0x9800] ;  /* 0x00980000e00c783b */ /* 0x004ea20000000200 */
[----:B------:R-:W-:-:S02]  /*19ef0*/  IADD3 R213, R222, 0x1000, RZ ;  /* 0x00001000ded57810 */ /* 0x000fc40007ffe0ff */
[----:B------:R-:W-:Y:S01]  /*19f00*/  IADD3 R212, R222, 0x1800, RZ ;  /* 0x00001800ded47810 */ /* 0x000fe20007ffe0ff */
[----:B------:R-:W4:Y:S01]  /*19f10*/  LDSM.16.M88.4 R80, [R222] ;  /* 0x00000000de50783b */ /* 0x000f220000000200 */
[----:B------:R-:W-:Y:S01]  /*19f20*/  IMAD.IADD R218, R224, 0x1, R3 ;  /* 0x00000001e0da7824 */ /* 0x000fe200078e0203 */
[C---:B------:R-:W-:Y:S01]  /*19f30*/  IADD3 R210, R222.reuse, 0x2000, RZ ;  /* 0x00002000ded27810 */ /* 0x040fe20007ffe0ff */
[----:B------:R-:W-:Y:S01]  /*19f40*/  IMAD.IADD R211, R3, 0x1, R222 ;  /* 0x0000000103d37824 */ /* 0x000fe200078e02de */
[----:B------:R-:W2:Y:S01]  /*19f50*/  LDSM.16.M88.4 R68, [R222+0x1000] ;  /* 0x00100000de44783b */ /* 0x000ea20000000200 */
[----:B------:R-:W-:Y:S02]  /*19f60*/  IADD3 R3, R65, 0x1, -R236 ;  /* 0x0000000141037810 */ /* 0x000fe40007ffe8ec */
[C---:B------:R-:W-:Y:S01]  /*19f70*/  IADD3 R209, R222.reuse, 0x2800, RZ ;  /* 0x00002800ded17810 */ /* 0x040fe20007ffe0ff */
[----:B------:R-:W2:Y:S01]  /*19f80*/  LDSM.16.M88.4 R72, [R222+0x800] ;  /* 0x00080000de48783b */ /* 0x000ea20000000200 */
[----:B------:R-:W-:Y:S01]  /*19f90*/  IADD3 R208, R222, 0x3000, RZ ;  /* 0x00003000ded07810 */ /* 0x000fe20007ffe0ff */
[----:B------:R-:W-:Y:S01]  /*19fa0*/  IMAD.IADD R3, R2, 0x1, R3 ;  /* 0x0000000102037824 */ /* 0x000fe200078e0203 */
[C---:B------:R-:W-:Y:S01]  /*19fb0*/  IADD3 R207, R222.reuse, 0x3800, RZ ;  /* 0x00003800decf7810 */ /* 0x040fe20007ffe0ff */
[----:B------:R-:W2:Y:S01]  /*19fc0*/  LDSM.16.M88.4 R60, [R222+0x1800] ;  /* 0x00180000de3c783b */ /* 0x000ea20000000200 */
[----:B------:R-:W-:Y:S01]  /*19fd0*/  IADD3 R206, R222, 0x4000, RZ ;  /* 0x00004000dece7810 */ /* 0x000fe20007ffe0ff */
[----:B------:R-:W-:Y:S01]  /*19fe0*/  IMAD.IADD R2, R246, 0x1, R3 ;  /* 0x00000001f6027824 */ /* 0x000fe200078e0203 */
[C---:B------:R-:W-:Y:S01]  /*19ff0*/  IADD3 R205, R222.reuse, 0x4800, RZ ;  /* 0x00004800decd7810 */ /* 0x040fe20007ffe0ff */
[----:B------:R-:W2:Y:S01]  /*1a000*/  LDSM.16.M88.4 R16, [R218+0x8000] ;  /* 0x00800000da10783b */ /* 0x000ea20000000200 */
[----:B------:R-:W-:Y:S01]  /*1a010*/  IMAD.IADD R8, R3, 0x1, R244 ;  /* 0x0000000103087824 */ /* 0x000fe200078e02f4 */
[----:B------:R-:W-:-:S02]  /*1a020*/  IADD3 R204, R222, 0x5000, RZ ;  /* 0x00005000decc7810 */ /* 0x000fc40007ffe0ff */
[----:B------:R-:W2:Y:S01]  /*1a030*/  LDSM.16.M88.4 R96, [R218+0x9000] ;  /* 0x00900000da60783b */ /* 0x000ea20000000200 */
[-C--:B------:R-:W-:Y:S02]  /*1a040*/  IMNMX R245, R2, R65.reuse, PT ;  /* 0x0000004102f57217 */ /* 0x080fe40003800200 */
[----:B------:R-:W-:Y:S01]  /*1a050*/  IMNMX R247, R8, R65, PT ;  /* 0x0000004108f77217 */ /* 0x000fe20003800200 */
[----:B-1----:R-:W-:Y:S01]  /*1a060*/  HMMA.16816.F32 R4, R24, R88, RZ ;  /* 0x000000581804723c */ /* 0x002fe200000018ff */
[----:B------:R-:W-:Y:S01]  /*1a070*/  LDSM.16.M88.4 R92, [R218+0x9800] ;  /* 0x00980000da5c783b */ /* 0x000fe20000000200 */
[C---:B------:R-:W-:Y:S02]  /*1a080*/  IADD3 R203, R222.reuse, 0x5800, RZ ;  /* 0x00005800decb7810 */ /* 0x040fe40007ffe0ff */
[C---:B------:R-:W-:Y:S02]  /*1a090*/  IADD3 R202, R222.reuse, 0x6000, RZ ;  /* 0x00006000deca7810 */ /* 0x040fe40007ffe0ff */
[----:B------:R-:W-:-:S02]  /*1a0a0*/  IADD3 R201, R222, 0x6800, RZ ;  /* 0x00006800dec97810 */ /* 0x000fc40007ffe0ff */
[----:B------:R-:W-:Y:S01]  /*1a0b0*/  HMMA.16816.F32 R88, R24, R90, RZ ;  /* 0x0000005a1858723c */ /* 0x000fe200000018ff */
[C---:B------:R-:W-:Y:S02]  /*1a0c0*/  IADD3 R200, R222.reuse, 0x7000, RZ ;  /* 0x00007000dec87810 */ /* 0x040fe40007ffe0ff */
[----:B------:R-:W-:-:S05]  /*1a0d0*/  IADD3 R167, R222, 0x7800, RZ ;  /* 0x00007800dea77810 */ /* 0x000fca0007ffe0ff */
[C---:B------:R-:W-:Y:S08]  /*1a0e0*/  HMMA.16816.F32 R36, R24.reuse, R32, RZ ;  /* 0x000000201824723c */ /* 0x040ff000000018ff */
        /* <DEDUP_REMOVED lines=154> */
[C---:B------:R-:W-:Y:S08]  /*1aa90*/  HMMA.16816.F32 R84, R72.reuse, R82, R84 ;  /* 0x000000524854723c */ /* 0x040ff00000001854 */
[C---:B----4-:R-:W-:Y:S01]  /*1aaa0*/  HMMA.16816.F32 R80, R72.reuse, R16, R28 ;  /* 0x000000104850723c */ /* 0x050fe2000000181c */
[----:B------:R-:W4:Y:S07]  /*1aab0*/  LDSM.16.M88.4 R28, [R218+0xe000] ;  /* 0x00e00000da1c783b */ /* 0x000f2e0000000200 */
[----:B------:R-:W-:Y:S01]  /*1aac0*/  HMMA.16816.F32 R76, R72, R18, R76 ;  /* 0x00000012484c723c */ /* 0x000fe2000000184c */
[----:B------:R-:W3:Y:S04]  /*1aad0*/  LDSM.16.M88.4 R16, [R218+0xf000] ;  /* 0x00f00000da10783b */ /* 0x000ee80000000200 */
        /* <DEDUP_REMOVED lines=11> */
[----:B------:R-:W-:Y:S07]  /*1ab90*/  LDSM.16.M88.4 R24, [R211+0x6800] ;  /* 0x00680000d318783b */ /* 0x000fee0000000200 */
[C---:B----4-:R-:W-:Y:S01]  /*1aba0*/  HMMA.16816.F32 R20, R68.reuse, R28, R4 ;  /* 0x0000001c4414723c */ /* 0x050fe20000001804 */
[----:B------:R-:W2:Y:S07]  /*1abb0*/  LDSM.16.M88.4 R4, [R220+0x6000] ;  /* 0x00600000dc04783b */ /* 0x000eae0000000200 */
[C---:B------:R-:W-:Y:S01]  /*1abc0*/  HMMA.16816.F32 R92, R68.reuse, R30, R92 ;  /* 0x0000001e445c723c */ /* 0x040fe2000000185c */
[----:B------:R-:W3:Y:S07]  /*1abd0*/  LDSM.16.M88.4 R28, [R211+0x7000] ;  /* 0x00700000d31c783b */ /* 0x000eee0000000200 */
[----:B------:R-:W-:Y:S01]  /*1abe0*/  HMMA.16816.F32 R60, R68, R16, R36 ;  /* 0x00000010443c723c */ /* 0x000fe20000001824 */
[----:B------:R-:W4:Y:S01]  /*1abf0*/  LDSM.16.M88.4 R36, [R211+0x7800] ;  /* 0x00780000d324783b */ /* 0x000f220000000200 */
[----:B------:R-:W-:-:S06]  /*1ac00*/  DEPBAR.LE SB0, 0x0 ;  /* 0x000080000000791a */ /* 0x000fcc0000000000 */
[C---:B------:R-:W-:Y:S08]  /*1ac10*/  HMMA.16816.F32 R56, R68.reuse, R72, R56 ;  /* 0x000000484438723c */ /* 0x040ff00000001838 */
[C---:B------:R-:W-:Y:S08]  /*1ac20*/  HMMA.16816.F32 R40, R68.reuse, R74, R40 ;  /* 0x0000004a4428723c */ /* 0x040ff00000001828 */
[C---:B------:R-:W-:Y:S08]  /*1ac30*/  HMMA.16816.F32 R84, R68.reuse, R18, R84 ;  /* 0x000000124454723c */ /* 0x040ff00000001854 */
[C---:B-1----:R-:W-:Y:S07]  /*1ac40*/  HMMA.16816.F32 R80, R68.reuse, R12, R80 ;  /* 0x0000000c4450723c */ /* 0x042fee0000001850 */
[----:B------:R-:W-:Y:S01]  /*1ac50*/  IMAD.IADD R13, R65, 0x1, -R236 ;  /* 0x00000001410d7824 */ /* 0x000fe200078e0aec */
[----:B------:R-:W-:Y:S03]  /*1ac60*/  HMMA.16816.F32 R76, R68, R14, R76 ;  /* 0x0000000e444c723c */ /* 0x000fe6000000184c */
[----:B------:R-:W-:-:S02]  /*1ac70*/  IMAD.IADD R246, R246, 0x1, R13 ;  /* 0x00000001f6f67824 */ /* 0x000fc400078e020d */
[----:B------:R-:W-:Y:S02]  /*1ac80*/  IMAD.IADD R244, R13, 0x1, R244 ;  /* 0x000000010df47824 */ /* 0x000fe400078e02f4 */
[--C-:B------:R-:W-:Y:S01]  /*1ac90*/  IMAD.IADD R249, R246, 0x1, -R45.reuse ;  /* 0x00000001f6f97824 */ /* 0x100fe200078e0a2d */
[----:B--2---:R-:W-:Y:S01]  /*1aca0*/  HMMA.16816.F32 R20, R4, R32, R20 ;  /* 0x000000200414723c */ /* 0x004fe20000001814 */
[----:B------:R-:W-:-:S03]  /*1acb0*/  IMAD.IADD R248, R244, 0x1, -R45 ;  /* 0x00000001f4f87824 */ /* 0x000fc600078e0a2d */
[----:B------:R-:W-:Y:S02]  /*1acc0*/  IMNMX R249, RZ, R249, !PT ;  /* 0x000000f9fff97217 */ /* 0x000fe40007800200 */
[----:B------:R-:W-:Y:S02]  /*1acd0*/  IMNMX R248, RZ, R248, !PT ;  /* 0x000000f8fff87217 */ /* 0x000fe40007800200 */
[C---:B------:R-:W-:Y:S08]  /*1ace0*/  HMMA.16816.F32 R92, R4.reuse, R34, R92 ;  /* 0x00000022045c723c */ /* 0x040ff0000000185c */
[C---:B------:R-:W-:Y:S08]  /*1acf0*/  HMMA.16816.F32 R56, R4.reuse, R24, R56 ;  /* 0x000000180438723c */ /* 0x040ff00000001838 */
[C---:B------:R-:W-:Y:S08]  /*1ad00*/  HMMA.16816.F32 R40, R4.reuse, R26, R40 ;  /* 0x0000001a0428723c */ /* 0x040ff00000001828 */
[C---:B---3--:R-:W-:Y:S08]  /*1ad10*/  HMMA.16816.F32 R60, R4.reuse, R28, R60 ;  /* 0x0000001c043c723c */ /* 0x048ff0000000183c */
[C---:B------:R-:W-:Y:S08]  /*1ad20*/  HMMA.16816.F32 R84, R4.reuse, R30, R84 ;  /* 0x0000001e0454723c */ /* 0x040ff00000001854 */
[C---:B----4-:R-:W-:Y:S08]  /*1ad30*/  HMMA.16816.F32 R80, R4.reuse, R36, R80 ;  /* 0x000000240450723c */ /* 0x050ff00000001850 */
        /* <DEDUP_REMOVED lines=66> */
.L_x_8329:
[----:B------:R-:W2:Y:S02]  /*1b160*/  LD.E R5, [R10.64+0x38] ;  /* 0x000038060a057980 */ /* 0x000ea4000c101900 */
[----:B--2---:R-:W-:-:S04]  /*1b170*/  LEA R5, -R5, RZ, 0x6 ;  /* 0x000000ff05057211 */ /* 0x004fc800078e31ff */
[----:B------:R-:W-:Y:S02]  /*1b180*/  SHF.R.S32.HI R2, RZ, 0x1f, R5 ;  /* 0x0000001fff027819 */ /* 0x000fe40000011405 */
.L_x_8330:
[----:B------:R-:W-:Y:S05]  /*1b190*/  BSYNC B0 ;  /* 0x0000000000007941 */ /* 0x000fea0003800000 */
.L_x_8328:
        /* <DEDUP_REMOVED lines=125> */
.L_x_8327:
[----:B------:R-:W-:Y:S05]  /*1b970*/  BSYNC B1 ;  /* 0x0000000000017941 */ /* 0x000fea0003800000 */
.L_x_8326:
[----:B------:R-:W2:Y:S01]  /*1b980*/  LD.E R189, [R10.64+0xdc] ;  /* 0x0000dc060abd7980 */ /* 0x000ea2000c101900 */
[----:B-1----:R-:W-:-:S04]  /*1b990*/  IMAD.IADD R19, R0, 0x1, R9 ;  /* 0x0000000100137824 */ /* 0x002fc800078e0209 */
[--C-:B------:R-:W-:Y:S01]  /*1b9a0*/  IMAD.IADD R8, R246, 0x1, -R19.reuse ;  /* 0x00000001f6087824 */ /* 0x100fe200078e0a13 */
[C---:B------:R-:W-:Y:S01]  /*1b9b0*/  IADD3 R2, R19.reuse, 0x1, RZ ;  /* 0x0000000113027810 */ /* 0x040fe20007ffe0ff */
[----:B------:R-:W-:Y:S01]  /*1b9c0*/  IMAD.IADD R14, R244, 0x1, -R19 ;  /* 0x00000001f40e7824 */ /* 0x000fe200078e0a13 */
[C---:B------:R-:W-:Y:S02]  /*1b9d0*/  IADD3 R3, R19.reuse, 0x8, RZ ;  /* 0x0000000813037810 */ /* 0x040fe40007ffe0ff */
[----:B------:R-:W-:Y:S01]  /*1b9e0*/  IABS R8, R8 ;  /* 0x0000000800087213 */ /* 0x000fe20000000000 */
[--C-:B------:R-:W-:Y:S01]  /*1b9f0*/  IMAD.IADD R28, R246, 0x1, -R2.reuse ;  /* 0x00000001f61c7824 */ /* 0x100fe200078e0a02 */
[----:B------:R-:W-:Y:S01]  /*1ba00*/  IABS R14, R14 ;  /* 0x0000000e000e7213 */ /* 0x000fe20000000000 */
[----:B------:R-:W-:Y:S01]  /*1ba10*/  IMAD.IADD R26, R244, 0x1, -R2 ;  /* 0x00000001f41a7824 */ /* 0x000fe200078e0a02 */
[C---:B------:R-:W-:Y:S01]  /*1ba20*/  IADD3 R4, R19.reuse, 0x9, RZ ;  /* 0x0000000913047810 */ /* 0x040fe20007ffe0ff */
[--C-:B------:R-:W-:Y:S01]  /*1ba30*/  IMAD.IADD R17, R246, 0x1, -R3.reuse ;  /* 0x00000001f6117824 */ /* 0x100fe200078e0a03 */
[----:B------:R-:W1:Y:S01]  /*1ba40*/  I2F R8, R8 ;  /* 0x0000000800087306 */ /* 0x000e620000201400 */
[----:B------:R-:W-:Y:S01]  /*1ba50*/  IABS R28, R28 ;  /* 0x0000001c001c7213 */ /* 0x000fe20000000000 */
[----:B------:R-:W-:Y:S01]  /*1ba60*/  IMAD.IADD R9, R244, 0x1, -R3 ;  /* 0x00000001f4097824 */ /* 0x000fe200078e0a03 */
[----:B------:R-:W-:Y:S01]  /*1ba70*/  IABS R26, R26 ;  /* 0x0000001a001a7213 */ /* 0x000fe20000000000 */
[--C-:B------:R-:W-:Y:S01]  /*1ba80*/  IMAD.IADD R16, R246, 0x1, -R4.reuse ;  /* 0x00000001f6107824 */ /* 0x100fe200078e0a04 */
[----:B------:R-:W-:Y:S01]  /*1ba90*/  IABS R17, R17 ;  /* 0x0000001100117213 */ /* 0x000fe20000000000 */
[----:B------:R-:W-:Y:S01]  /*1baa0*/  IMAD.IADD R0, R244, 0x1, -R4 ;  /* 0x00000001f4007824 */ /* 0x000fe200078e0a04 */
[C---:B------:R-:W-:Y:S01]  /*1bab0*/  IADD3 R7, R19.reuse, 0x10, RZ ;  /* 0x0000001013077810 */ /* 0x040fe20007ffe0ff */
[----:B------:R-:W3:Y:S01]  /*1bac0*/  I2F R14, R14 ;  /* 0x0000000e000e7306 */ /* 0x000ee20000201400 */
[----:B------:R-:W-:-:S02]  /*1bad0*/  ISETP.GE.AND P4, PT, R19, R249, PT ;  /* 0x000000f91300720c */ /* 0x000fc40003f86270 */
[----:B------:R-:W-:Y:S01]  /*1bae0*/  IABS R9, R9 ;  /* 0x0000000900097213 */ /* 0x000fe20000000000 */
[----:B------:R-:W-:-:S04]  /*1baf0*/  IMAD.IADD R15, R246, 0x1, -R7 ;  /* 0x00000001f60f7824 */ /* 0x000fc800078e0a07 */
[----:B------:R-:W4:Y:S01]  /*1bb00*/  I2F R28, R28 ;  /* 0x0000001c001c7306 */ /* 0x000f220000201400 */
[----:B-1----:R-:W-:Y:S01]  /*1bb10*/  FFMA.FTZ R8, -R243, R8, R20 ;  /* 0x00000008f3087223 */ /* 0x002fe20000010114 */
[C---:B------:R-:W-:Y:S02]  /*1bb20*/  ISETP.GE.OR P4, PT, R19.reuse, R245, !P4 ;  /* 0x000000f51300720c */ /* 0x040fe40006786670 */
[----:B------:R-:W-:Y:S02]  /*1bb30*/  IABS R16, R16 ;  /* 0x0000001000107213 */ /* 0x000fe40000000000 */
[----:B------:R-:W-:Y:S02]  /*1bb40*/  IADD3 R24, R19, 0x11, RZ ;  /* 0x0000001113187810 */ /* 0x000fe40007ffe0ff */
[----:B------:R-:W1:Y:S01]  /*1bb50*/  I2F R26, R26 ;  /* 0x0000001a001a7306 */ /* 0x000e620000201400 */
[C---:B------:R-:W-:Y:S02]  /*1bb60*/  ISETP.GE.AND P5, PT, R3.reuse, R249, PT ;  /* 0x000000f90300720c */ /* 0x040fe40003fa6270 */
[----:B------:R-:W-:Y:S01]  /*1bb70*/  ISETP.GE.AND P3, PT, R3, R248, PT ;  /* 0x000000f80300720c */ /* 0x000fe20003f66270 */
[----:B------:R-:W-:Y:S01]  /*1bb80*/  IMAD.IADD R18, R244, 0x1, -R7 ;  /* 0x00000001f4127824 */ /* 0x000fe200078e0a07 */
[----:B------:R-:W-:-:S03]  /*1bb90*/  FSEL R8, R8, -INF , !P4 ;  /* 0xff80000008087808 */ /* 0x000fc60006000000 */
[----:B------:R-:W5:Y:S01]  /*1bba0*/  I2F R17, R17 ;  /* 0x0000001100117306 */ /* 0x000f620000201400 */
[----:B------:R-:W-:Y:S01]  /*1bbb0*/  ISETP.GE.AND P2, PT, R2, R249, PT ;  /* 0x000000f90200720c */ /* 0x000fe20003f46270 */
[----:B------:R-:W-:Y:S01]  /*1bbc0*/  IMAD.IADD R6, R246, 0x1, -R24 ;  /* 0x00000001f6067824 */ /* 0x000fe200078e0a18 */
[----:B------:R-:W-:Y:S02]  /*1bbd0*/  ISETP.GE.AND P4, PT, R19, R248, PT ;  /* 0x000000f81300720c */ /* 0x000fe40003f86270 */
[----:B------:R-:W-:Y:S02]  /*1bbe0*/  IABS R0, R0 ;  /* 0x0000000000007213 */ /* 0x000fe40000000000 */
[----:B------:R-:W-:Y:S01]  /*1bbf0*/  IABS R15, R15 ;  /* 0x0000000f000f7213 */ /* 0x000fe20000000000 */
[----:B------:R-:W1:Y:S01]  /*1bc00*/  I2F R9, R9 ;  /* 0x0000000900097306 */ /* 0x000e620000201400 */
[----:B------:R-:W-:Y:S01]  /*1bc10*/  ISETP.GE.OR P5, PT, R3, R245, !P5 ;  /* 0x000000f50300720c */ /* 0x000fe20006fa6670 */
[----:B---3--:R-:W-:Y:S01]  /*1bc20*/  FFMA.FTZ R14, -R243, R14, R22 ;  /* 0x0000000ef30e7223 */ /* 0x008fe20000010116 */
[----:B------:R-:W-:Y:S01]  /*1bc30*/  ISETP.GE.OR P3, PT, R3, R247, !P3 ;  /* 0x000000f70300720c */ /* 0x000fe20005f66670 */
[----:B----4-:R-:W-:Y:S01]  /*1bc40*/  FFMA.FTZ R3, -R243, R28, R21 ;  /* 0x0000001cf3037223 */ /* 0x010fe20000010115 */
[----:B------:R-:W-:-:S03]  /*1bc50*/  ISETP.GE.OR P2, PT, R2, R245, !P2 ;  /* 0x000000f50200720c */ /* 0x000fc60005746670 */
[----:B------:R-:W3:Y:S01]  /*1bc60*/  I2F R16, R16 ;  /* 0x0000001000107306 */ /* 0x000ee20000201400 */
[C---:B------:R-:W-:Y:S02]  /*1bc70*/  ISETP.GE.OR P4, PT, R19.reuse, R247, !P4 ;  /* 0x000000f71300720c */ /* 0x040fe40006786670 */
[----:B------:R-:W-:Y:S02]  /*1bc80*/  IABS R18, R18 ;  /* 0x0000001200127213 */ /* 0x000fe40000000000 */
[----:B------:R-:W-:Y:S02]  /*1bc90*/  IABS R6, R6 ;  /* 0x0000000600067213 */ /* 0x000fe40000000000 */
[----:B------:R-:W-:Y:S01]  /*1bca0*/  IADD3 R31, R19, 0x18, RZ ;  /* 0x00000018131f7810 */ /* 0x000fe20007ffe0ff */
[----:B------:R-:W4:Y:S01]  /*1bcb0*/  I2F R0, R0 ;  /* 0x0000000000007306 */ /* 0x000f220000201400 */
[----:B------:R-:W-:Y:S02]  /*1bcc0*/  FSEL R14, R14, -INF , !P4 ;  /* 0xff8000000e0e7808 */ /* 0x000fe40006000000 */
[----:B------:R-:W-:-:S02]  /*1bcd0*/  FSEL R3, R3, -INF , !P2 ;  /* 0xff80000003037808 */ /* 0x000fc40005000000 */
[----:B------:R-:W-:-:S03]  /*1bce0*/  ISETP.GE.AND P1, PT, R2, R248, PT ;  /* 0x000000f80200720c */ /* 0x000fc60003f26270 */
[----:B------:R-:W3:Y:S01]  /*1bcf0*/  I2F R15, R15 ;  /* 0x0000000f000f7306 */ /* 0x000ee20000201400 */
[----:B------:R-:W-:Y:S02]  /*1bd00*/  IADD3 R13, R19, 0x19, RZ ;  /* 0x00000019130d7810 */ /* 0x000fe40007ffe0ff */
[C---:B------:R-:W-:Y:S02]  /*1bd10*/  ISETP.GE.AND P4, PT, R4.reuse, R249, PT ;  /* 0x000000f90400720c */ /* 0x040fe40003f86270 */
[----:B------:R-:W-:Y:S01]  /*1bd20*/  ISETP.GE.AND P2, PT, R4, R248, PT ;  /* 0x000000f80400720c */ /* 0x000fe20003f46270 */
[----:B------:R-:W-:Y:S02]  /*1bd30*/  IMAD.IADD R5, R246, 0x1, -R31 ;  /* 0x00000001f6057824 */ /* 0x000fe400078e0a1f */
[----:B------:R-:W4:Y:S01]  /*1bd40*/  I2F R18, R18 ;  /* 0x0000001200127306 */ /* 0x000f220000201400 */
[C---:B-1----:R-:W-:Y:S01]  /*1bd50*/  FFMA.FTZ R23, -R243.reuse, R26, R23 ;  /* 0x0000001af3177223 */ /* 0x042fe20000010117 */
[----:B------:R-:W-:Y:S01]  /*1bd60*/  ISETP.GE.OR P1, PT, R2, R247, !P1 ;  /* 0x000000f70200720c */ /* 0x000fe20004f26670 */
[----:B-----5:R-:W-:Y:S01]  /*1bd70*/  FFMA.FTZ R17, -R243, R17, R92 ;  /* 0x00000011f3117223 */ /* 0x020fe2000001015c */
[----:B------:R-:W-:Y:S01]  /*1bd80*/  ISETP.GE.OR P4, PT, R4, R245, !P4 ;  /* 0x000000f50400720c */ /* 0x000fe20006786670 */
[----:B------:R-:W-:Y:S01]  /*1bd90*/  IMAD.IADD R2, R244, 0x1, -R24 ;  /* 0x00000001f4027824 */ /* 0x000fe200078e0a18 */
[----:B------:R-:W-:-:S02]  /*1bda0*/  ISETP.GE.OR P2, PT, R4, R247, !P2 ;  /* 0x000000f70400720c */ /* 0x000fc40005746670 */
[----:B------:R-:W1:Y:S01]  /*1bdb0*/  I2F R6, R6 ;  /* 0x0000000600067306 */ /* 0x000e620000201400 */
[C---:B------:R-:W-:Y:S01]  /*1bdc0*/  IMAD.IADD R20, R244.reuse, 0x1, -R13 ;  /* 0x00000001f4147824 */ /* 0x040fe200078e0a0d */
[----:B------:R-:W-:Y:S01]  /*1bdd0*/  IADD3 R4, R19, 0x20, RZ ;  /* 0x0000002013047810 */ /* 0x000fe20007ffe0ff */
[C---:B------:R-:W-:Y:S01]  /*1bde0*/  IMAD.IADD R12, R244.reuse, 0x1, -R31 ;  /* 0x00000001f40c7824 */ /* 0x040fe200078e0a1f */
[----:B------:R-:W-:Y:S01]  /*1bdf0*/  IABS R5, R5 ;  /* 0x0000000500057213 */ /* 0x000fe20000000000 */
[----:B------:R-:W-:Y:S01]  /*1be00*/  FFMA.FTZ R94, -R243, R9, R94 ;  /* 0x00000009f35e7223 */ /* 0x000fe2000001015e */
[----:B------:R-:W-:Y:S01]  /*1be10*/  FSEL R9, R23, -INF , !P1 ;  /* 0xff80000017097808 */ /* 0x000fe20004800000 */
[----:B---3--:R-:W-:Y:S01]  /*1be20*/  FFMA.FTZ R16, -R243, R16, R93 ;  /* 0x00000010f3107223 */ /* 0x008fe2000001015d */
[----:B------:R-:W-:Y:S01]  /*1be30*/  FSEL R17, R17, -INF , !P5 ;  /* 0xff80000011117808 */ /* 0x000fe20006800000 */
[----:B------:R-:W-:Y:S01]  /*1be40*/  IMAD.IADD R22, R244, 0x1, -R4 ;  /* 0x00000001f4167824 */ /* 0x000fe200078e0a04 */
[----:B------:R-:W-:-:S02]  /*1be50*/  ISETP.GE.AND P1, PT, R7, R249, PT ;  /* 0x000000f90700720c */ /* 0x000fc40003f26270 */
[----:B------:R-:W-:Y:S01]  /*1be60*/  ISETP.GE.AND P5, PT, R7, R248, PT ;  /* 0x000000f80700720c */ /* 0x000fe20003fa6270 */
[----:B------:R-:W-:Y:S01]  /*1be70*/  IMAD.IADD R32, R246, 0x1, -R13 ;  /* 0x00000001f6207824 */ /* 0x000fe200078e0a0d */
[----:B------:R-:W-:Y:S02]  /*1be80*/  IABS R2, R2 ;  /* 0x0000000200027213 */ /* 0x000fe40000000000 */
[----:B------:R-:W-:Y:S02]  /*1be90*/  IABS R20, R20 ;  /* 0x0000001400147213 */ /* 0x000fe40000000000 */
[----:B------:R-:W-:Y:S02]  /*1bea0*/  IADD3 R25, R19, 0x21, RZ ;  /* 0x0000002113197810 */ /* 0x000fe40007ffe0ff */
[----:B------:R-:W-:Y:S01]  /*1beb0*/  IABS R12, R12 ;  /* 0x0000000c000c7213 */ /* 0x000fe20000000000 */
[----:B------:R-:W3:Y:S01]  /*1bec0*/  I2F R5, R5 ;  /* 0x0000000500057306 */ /* 0x000ee20000201400 */
[----:B------:R-:W-:Y:S01]  /*1bed0*/  ISETP.GE.OR P1, PT, R7, R245, !P1 ;  /* 0x000000f50700720c */ /* 0x000fe20004f26670 */
[----:B----4-:R-:W-:Y:S01]  /*1bee0*/  FFMA.FTZ R0, -R243, R0, R95 ;  /* 0x00000000f3007223 */ /* 0x010fe2000001015f */
[----:B------:R-:W-:Y:S01]  /*1bef0*/  ISETP.GE.OR P5, PT, R7, R247, !P5 ;  /* 0x000000f70700720c */ /* 0x000fe20006fa6670 */
[----:B------:R-:W-:Y:S01]  /*1bf00*/  FFMA.FTZ R15, -R243, R15, R56 ;  /* 0x0000000ff30f7223 */ /* 0x000fe20000010138 */
[----:B------:R-:W-:Y:S01]  /*1bf10*/  FSEL R7, R94, -INF , !P3 ;  /* 0xff8000005e077808 */ /* 0x000fe20005800000 */
[----:B------:R-:W-:Y:S01]  /*1bf20*/  IMAD.IADD R21, R246, 0x1, -R4 ;  /* 0x00000001f6157824 */ /* 0x000fe200078e0a04 */
[----:B------:R-:W-:Y:S01]  /*1bf30*/  FSEL R16, R16, -INF , !P4 ;  /* 0xff80000010107808 */ /* 0x000fe20006000000 */
[----:B------:R4:W-:Y:S01]  /*1bf40*/  I2F R26, R20 ;  /* 0x00000014001a7306 */ /* 0x0009e20000201400 */
[----:B------:R-:W-:Y:S01]  /*1bf50*/  IABS R22, R22 ;  /* 0x0000001600167213 */ /* 0x000fe20000000000 */
[----:B------:R-:W-:Y:S01]  /*1bf60*/  IMAD.IADD R30, R246, 0x1, -R25 ;  /* 0x00000001f61e7824 */ /* 0x000fe200078e0a19 */
[----:B------:R-:W-:-:S02]  /*1bf70*/  ISETP.GE.AND P3, PT, R24, R249, PT ;  /* 0x000000f91800720c */ /* 0x000fc40003f66270 */
[C---:B------:R-:W-:Y:S02]  /*1bf80*/  ISETP.GE.AND P4, PT, R24.reuse, R248, PT ;  /* 0x000000f81800720c */ /* 0x040fe40003f86270 */
[----:B------:R-:W-:Y:S01]  /*1bf90*/  IABS R32, R32 ;  /* 0x0000002000207213 */ /* 0x000fe20000000000 */
[----:B------:R-:W5:Y:S01]  /*1bfa0*/  I2F R2, R2 ;  /* 0x0000000200027306 */ /* 0x000f620000201400 */
[C---:B------:R-:W-:Y:S01]  /*1bfb0*/  FFMA.FTZ R58, -R243.reuse, R18, R58 ;  /* 0x00000012f33a7223 */ /* 0x040fe2000001013a */
[C---:B------:R-:W-:Y:S01]  /*1bfc0*/  ISETP.GE.OR P3, PT, R24.reuse, R245, !P3 ;  /* 0x000000f51800720c */ /* 0x040fe20005f66670 */
[----:B-1----:R-:W-:Y:S01]  /*1bfd0*/  FFMA.FTZ R18, -R243, R6, R57 ;  /* 0x00000006f3127223 */ /* 0x002fe20000010139 */
[----:B------:R-:W-:Y:S01]  /*1bfe0*/  ISETP.GE.OR P4, PT, R24, R247, !P4 ;  /* 0x000000f71800720c */ /* 0x000fe20006786670 */
[----:B----4-:R-:W-:-:S03]  /*1bff0*/  IMAD.IADD R20, R244, 0x1, -R25 ;  /* 0x00000001f4147824 */ /* 0x010fc600078e0a19 */
[----:B------:R-:W1:Y:S01]  /*1c000*/  I2F R12, R12 ;  /* 0x0000000c000c7306 */ /* 0x000e620000201400 */
[----:B------:R-:W-:Y:S02]  /*1c010*/  FSEL R0, R0, -INF , !P2 ;  /* 0xff80000000007808 */ /* 0x000fe40005000000 */
[----:B------:R-:W-:Y:S02]  /*1c020*/  FSEL R15, R15, -INF , !P1 ;  /* 0xff8000000f0f7808 */ /* 0x000fe40004800000 */
[----:B------:R-:W-:Y:S02]  /*1c030*/  IABS R21, R21 ;  /* 0x0000001500157213 */ /* 0x000fe40000000000 */
[----:B------:R-:W-:Y:S01]  /*1c040*/  IADD3 R24, R19, 0x28, RZ ;  /* 0x0000002813187810 */ /* 0x000fe20007ffe0ff */
[----:B------:R4:W-:Y:S01]  /*1c050*/  I2F R28, R22 ;  /* 0x00000016001c7306 */ /* 0x0009e20000201400 */
[----:B------:R-:W-:Y:S02]  /*1c060*/  IABS R20, R20 ;  /* 0x0000001400147213 */ /* 0x000fe40000000000 */
[----:B------:R-:W-:-:S02]  /*1c070*/  ISETP.GE.AND P2, PT, R31, R249, PT ;  /* 0x000000f91f00720c */ /* 0x000fc40003f46270 */
[C---:B------:R-:W-:Y:S02]  /*1c080*/  ISETP.GE.AND P1, PT, R31.reuse, R248, PT ;  /* 0x000000f81f00720c */ /* 0x040fe40003f26270 */
[----:B------:R-:W-:Y:S01]  /*1c090*/  IABS R30, R30 ;  /* 0x0000001e001e7213 */ /* 0x000fe20000000000 */
[----:B------:R-:W1:Y:S01]  /*1c0a0*/  I2F R32, R32 ;  /* 0x0000002000207306 */ /* 0x000e620000201400 */
[C---:B------:R-:W-:Y:S01]  /*1c0b0*/  ISETP.GE.OR P2, PT, R31.reuse, R245, !P2 ;  /* 0x000000f51f00720c */ /* 0x040fe20005746670 */
[----:B------:R-:W-:Y:S01]  /*1c0c0*/  IMAD.IADD R29, R246, 0x1, -R24 ;  /* 0x00000001f61d7824 */ /* 0x000fe200078e0a18 */
[----:B------:R-:W-:Y:S02]  /*1c0d0*/  ISETP.GE.OR P1, PT, R31, R247, !P1 ;  /* 0x000000f71f00720c */ /* 0x000fe40004f26670 */
[----:B----4-:R-:W-:-:S03]  /*1c0e0*/  IADD3 R22, R19, 0x30, RZ ;  /* 0x0000003013167810 */ /* 0x010fc60007ffe0ff */
[----:B------:R4:W-:Y:S01]  /*1c0f0*/  I2F R27, R21 ;  /* 0x00000015001b7306 */ /* 0x0009e20000201400 */
[----:B------:R-:W-:Y:S02]  /*1c100*/  FSEL R6, R58, -INF , !P5 ;  /* 0xff8000003a067808 */ /* 0x000fe40006800000 */
[----:B------:R-:W-:Y:S01]  /*1c110*/  FSEL R18, R18, -INF , !P3 ;  /* 0xff80000012127808 */ /* 0x000fe20005800000 */
[----:B------:R-:W-:Y:S01]  /*1c120*/  IMAD.IADD R31, R246, 0x1, -R22 ;  /* 0x00000001f61f7824 */ /* 0x000fe200078e0a16 */
[----:B------:R-:W-:Y:S02]  /*1c130*/  IADD3 R23, R19, 0x29, RZ ;  /* 0x0000002913177810 */ /* 0x000fe40007ffe0ff */
[C---:B------:R-:W-:Y:S01]  /*1c140*/  ISETP.GE.AND P5, PT, R13.reuse, R249, PT ;  /* 0x000000f90d00720c */ /* 0x040fe20003fa6270 */
[----:B------:R1:W-:Y:S01]  /*1c150*/  I2F R34, R20 ;  /* 0x0000001400227306 */ /* 0x0003e20000201400 */
[C---:B------:R-:W-:Y:S02]  /*1c160*/  ISETP.GE.AND P3, PT, R13.reuse, R248, PT ;  /* 0x000000f80d00720c */ /* 0x040fe40003f66270 */
[----:B------:R-:W-:-:S02]  /*1c170*/  ISETP.GE.OR P5, PT, R13, R245, !P5 ;  /* 0x000000f50d00720c */ /* 0x000fc40006fa6670 */
[----:B----4-:R-:W-:-:S03]  /*1c180*/  IADD3 R21, R19, 0x31, RZ ;  /* 0x0000003113157810 */ /* 0x010fc60007ffe0ff */
[----:B------:R-:W4:Y:S01]  /*1c190*/  I2F R30, R30 ;  /* 0x0000001e001e7306 */ /* 0x000f220000201400 */
[----:B------:R-:W-:Y:S01]  /*1c1a0*/  ISETP.GE.OR P3, PT, R13, R247, !P3 ;  /* 0x000000f70d00720c */ /* 0x000fe20005f66670 */
[----:B---3--:R-:W-:Y:S01]  /*1c1b0*/  FFMA.FTZ R13, -R243, R5, R40 ;  /* 0x00000005f30d7223 */ /* 0x008fe20000010128 */
[C---:B-1----:R-:W-:Y:S02]  /*1c1c0*/  IADD3 R20, R19.reuse, 0x38, RZ ;  /* 0x0000003813147810 */ /* 0x042fe40007ffe0ff */
[----:B------:R-:W-:Y:S02]  /*1c1d0*/  IADD3 R19, R19, 0x39, RZ ;  /* 0x0000003913137810 */ /* 0x000fe40007ffe0ff */
[----:B------:R-:W-:Y:S02]  /*1c1e0*/  IABS R29, R29 ;  /* 0x0000001d001d7213 */ /* 0x000fe40000000000 */
[----:B------:R-:W-:Y:S01]  /*1c1f0*/  IABS R31, R31 ;  /* 0x0000001f001f7213 */ /* 0x000fe20000000000 */
[----:B------:R-:W-:-:S02]  /*1c200*/  IMAD.IADD R5, R246, 0x1, -R19 ;  /* 0x00000001f6057824 */ /* 0x000fc400078e0a13 */
[C---:B------:R-:W-:Y:S02]  /*1c210*/  IMAD.IADD R36, R246.reuse, 0x1, -R23 ;  /* 0x00000001f6247824 */ /* 0x040fe400078e0a17 */
[C---:B-----5:R-:W-:Y:S02]  /*1c220*/  FFMA.FTZ R2, -R243.reuse, R2, R59 ;  /* 0x00000002f3027223 */ /* 0x060fe4000001013b */
[----:B------:R-:W-:Y:S02]  /*1c230*/  IMAD.IADD R33, R246, 0x1, -R20 ;  /* 0x00000001f6217824 */ /* 0x000fe400078e0a14 */
[C---:B------:R-:W-:Y:S01]  /*1c240*/  FFMA.FTZ R12, -R243.reuse, R12, R42 ;  /* 0x0000000cf30c7223 */ /* 0x040fe2000001012a */
[----:B------:R-:W1:Y:S01]  /*1c250*/  I2F R29, R29 ;  /* 0x0000001d001d7306 */ /* 0x000e620000201400 */
[----:B------:R-:W-:Y:S01]  /*1c260*/  IABS R35, R5 ;  /* 0x0000000500237213 */ /* 0x000fe20000000000 */
[----:B------:R-:W-:Y:S01]  /*1c270*/  FFMA.FTZ R32, -R243, R32, R41 ;  /* 0x00000020f3207223 */ /* 0x000fe20000010129 */
[----:B------:R-:W-:-:S02]  /*1c280*/  IABS R36, R36 ;  /* 0x0000002400247213 */ /* 0x000fc40000000000 */
[----:B------:R-:W-:Y:S02]  /*1c290*/  FSEL R5, R2, -INF , !P4 ;  /* 0xff80000002057808 */ /* 0x000fe40006000000 */
[----:B------:R-:W-:Y:S01]  /*1c2a0*/  FSEL R13, R13, -INF , !P2 ;  /* 0xff8000000d0d7808 */ /* 0x000fe20005000000 */
[----:B------:R-:W3:Y:S01]  /*1c2b0*/  I2F R31, R31 ;  /* 0x0000001f001f7306 */ /* 0x000ee20000201400 */
[C---:B------:R-:W-:Y:S02]  /*1c2c0*/  ISETP.GE.AND P4, PT, R4.reuse, R249, PT ;  /* 0x000000f90400720c */ /* 0x040fe40003f86270 */
[----:B------:R-:W-:Y:S02]  /*1c2d0*/  ISETP.GE.AND P2, PT, R4, R248, PT ;  /* 0x000000f80400720c */ /* 0x000fe40003f46270 */
[----:B------:R-:W-:Y:S02]  /*1c2e0*/  IABS R33, R33 ;  /* 0x0000002100217213 */ /* 0x000fe40000000000 */
[----:B------:R-:W-:Y:S01]  /*1c2f0*/  FSEL R2, R12, -INF , !P1 ;  /* 0xff8000000c027808 */ /* 0x000fe20004800000 */
[----:B------:R-:W-:Y:S01]  /*1c300*/  IMAD.IADD R38, R246, 0x1, -R21 ;  /* 0x00000001f6267824 */ /* 0x000fe200078e0a15 */
[----:B------:R-:W-:Y:S01]  /*1c310*/  ISETP.GE.AND P1, PT, R25, R249, PT ;  /* 0x000000f91900720c */ /* 0x000fe20003f26270 */
[----:B------:R-:W5:Y:S01]  /*1c320*/  I2F R36, R36 ;  /* 0x0000002400247306 */ /* 0x000f620000201400 */
[C---:B------:R-:W-:Y:S01]  /*1c330*/  ISETP.GE.OR P4, PT, R4.reuse, R245, !P4 ;  /* 0x000000f50400720c */ /* 0x040fe20006786670 */
[C---:B----4-:R-:W-:Y:S01]  /*1c340*/  FFMA.FTZ R30, -R243.reuse, R30, R61 ;  /* 0x0000001ef31e7223 */ /* 0x050fe2000001013d */
[----:B------:R-:W-:Y:S01]  /*1c350*/  ISETP.GE.OR P2, PT, R4, R247, !P2 ;  /* 0x000000f70400720c */ /* 0x000fe20005746670 */
[----:B------:R-:W-:Y:S01]  /*1c360*/  FFMA.FTZ R4, -R243, R26, R43 ;  /* 0x0000001af3047223 */ /* 0x000fe2000001012b */
[----:B------:R-:W-:-:S02]  /*1c370*/  FSEL R12, R32, -INF , !P5 ;  /* 0xff800000200c7808 */ /* 0x000fc40006800000 */
[C---:B------:R-:W-:Y:S01]  /*1c380*/  ISETP.GE.AND P5, PT, R25.reuse, R248, PT ;  /* 0x000000f81900720c */ /* 0x040fe20003fa6270 */
[----:B------:R-:W4:Y:S01]  /*1c390*/  I2F R33, R33 ;  /* 0x0000002100217306 */ /* 0x000f220000201400 */
[C---:B------:R-:W-:Y:S02]  /*1c3a0*/  ISETP.GE.OR P1, PT, R25.reuse, R245, !P1 ;  /* 0x000000f51900720c */ /* 0x040fe40004f26670 */
[----:B------:R-:W-:Y:S02]  /*1c3b0*/  FMNMX.FTZ R26, R8, R3, !PT ;  /* 0x00000003081a7209 */ /* 0x000fe40007810000 */
[----:B------:R-:W-:Y:S02]  /*1c3c0*/  IABS R38, R38 ;  /* 0x0000002600267213 */ /* 0x000fe40000000000 */
[----:B------:R-:W-:Y:S02]  /*1c3d0*/  ISETP.GE.OR P5, PT, R25, R247, !P5 ;  /* 0x000000f71900720c */ /* 0x000fe40006fa6670 */
[----:B------:R-:W-:-:S02]  /*1c3e0*/  FSEL R4, R4, -INF , !P3 ;  /* 0xff80000004047808 */ /* 0x000fc40005800000 */
[----:B------:R-:W-:Y:S01]  /*1c3f0*/  FSEL R252, R30, -INF , !P1 ;  /* 0xff8000001efc7808 */ /* 0x000fe20004800000 */
[----:B------:R-:W-:Y:S01]  /*1c400*/  FFMA.FTZ R28, -R243, R28, R62 ;  /* 0x0000001cf31c7223 */ /* 0x000fe2000001013e */
[-C--:B------:R-:W-:Y:S02]  /*1c410*/  ISETP.GE.AND P3, PT, R24, R249.reuse, PT ;  /* 0x000000f91800720c */ /* 0x080fe40003f66270 */
[----:B------:R-:W-:Y:S02]  /*1c420*/  ISETP.GE.AND P1, PT, R22, R249, PT ;  /* 0x000000f91600720c */ /* 0x000fe40003f26270 */
[----:B------:R-:W-:Y:S01]  /*1c430*/  FMNMX.FTZ R25, R17, R26, !PT ;  /* 0x0000001a11197209 */ /* 0x000fe20007810000 */
[----:B------:R-:W4:Y:S01]  /*1c440*/  I2F R38, R38 ;  /* 0x0000002600267306 */ /* 0x000f220000201400 */
[C---:B-1----:R-:W-:Y:S01]  /*1c450*/  FFMA.FTZ R29, -R243.reuse, R29, R84 ;  /* 0x0000001df31d7223 */ /* 0x042fe20000010154 */
[----:B------:R-:W-:Y:S01]  /*1c460*/  ISETP.GE.OR P3, PT, R24, R245, !P3 ;  /* 0x000000f51800720c */ /* 0x000fe20005f66670 */
[----:B---3--:R-:W-:Y:S01]  /*1c470*/  FFMA.FTZ R31, -R243, R31, R80 ;  /* 0x0000001ff31f7223 */ /* 0x008fe20000010150 */
[----:B------:R-:W-:-:S02]  /*1c480*/  ISETP.GE.OR P1, PT, R22, R245, !P1 ;  /* 0x000000f51600720c */ /* 0x000fc40004f26670 */
[----:B------:R-:W-:Y:S02]  /*1c490*/  FMNMX.FTZ R26, R16, R25, !PT ;  /* 0x00000019101a7209 */ /* 0x000fe40007810000 */
[----:B------:R-:W1:Y:S01]  /*1c4a0*/  I2F R40, R35 ;  /* 0x0000002300287306 */ /* 0x000e620000201400 */
[----:B------:R-:W-:Y:S02]  /*1c4b0*/  FSEL R199, R28, -INF , !P2 ;  /* 0xff8000001cc77808 */ /* 0x000fe40005000000 */
[----:B------:R-:W-:Y:S01]  /*1c4c0*/  ISETP.GE.AND P2, PT, R23, R249, PT ;  /* 0x000000f91700720c */ /* 0x000fe20003f46270 */
[----:B------:R-:W-:Y:S01]  /*1c4d0*/  FFMA.FTZ R27, -R243, R27, R60 ;  /* 0x0000001bf31b7223 */ /* 0x000fe2000001013c */
[----:B------:R-:W-:Y:S02]  /*1c4e0*/  FSEL R251, R29, -INF , !P3 ;  /* 0xff8000001dfb7808 */ /* 0x000fe40005800000 */
[----:B------:R-:W-:Y:S02]  /*1c4f0*/  FSEL R195, R31, -INF , !P1 ;  /* 0xff8000001fc37808 */ /* 0x000fe40004800000 */
[----:B------:R-:W-:Y:S01]  /*1c500*/  FMNMX.FTZ R25, R15, R26, !PT ;  /* 0x0000001a0f197209 */ /* 0x000fe20007810000 */
[----:B-----5:R-:W-:Y:S01]  /*1c510*/  FFMA.FTZ R36, -R243, R36, R85 ;  /* 0x00000024f3247223 */ /* 0x020fe20000010155 */
[----:B------:R-:W-:-:S02]  /*1c520*/  ISETP.GE.AND P3, PT, R23, R248, PT ;  /* 0x000000f81700720c */ /* 0x000fc40003f66270 */
[----:B------:R-:W-:Y:S01]  /*1c530*/  ISETP.GE.AND P1, PT, R20, R249, PT ;  /* 0x000000f91400720c */ /* 0x000fe20003f26270 */
[----:B----4-:R-:W-:Y:S01]  /*1c540*/  FFMA.FTZ R33, -R243, R33, R76 ;  /* 0x00000021f3217223 */ /* 0x010fe2000001014c */
[C---:B------:R-:W-:Y:S02]  /*1c550*/  ISETP.GE.OR P2, PT, R23.reuse, R245, !P2 ;  /* 0x000000f51700720c */ /* 0x040fe40005746670 */
[----:B------:R-:W-:Y:S02]  /*1c560*/  FMNMX.FTZ R26, R18, R25, !PT ;  /* 0x00000019121a7209 */ /* 0x000fe40007810000 */
[----:B------:R-:W-:Y:S01]  /*1c570*/  ISETP.GE.OR P3, PT, R23, R247, !P3 ;  /* 0x000000f71700720c */ /* 0x000fe20005f66670 */
[----:B------:R-:W-:Y:S01]  /*1c580*/  IMAD.IADD R23, R244, 0x1, -R23 ;  /* 0x00000001f4177824 */ /* 0x000fe200078e0a17 */
[----:B------:R-:W-:Y:S02]  /*1c590*/  ISETP.GE.OR P1, PT, R20, R245, !P1 ;  /* 0x000000f51400720c */ /* 0x000fe40004f26670 */
[----:B------:R-:W-:-:S02]  /*1c5a0*/  FSEL R233, R27, -INF , !P4 ;  /* 0xff8000001be97808 */ /* 0x000fc40006000000 */
[----:B------:R-:W-:Y:S02]  /*1c5b0*/  ISETP.GE.AND P4, PT, R24, R248, PT ;  /* 0x000000f81800720c */ /* 0x000fe40003f86270 */
[----:B------:R-:W-:Y:S02]  /*1c5c0*/  FSEL R250, R36, -INF , !P2 ;  /* 0xff80000024fa7808 */ /* 0x000fe40005000000 */
[-C--:B------:R-:W-:Y:S02]  /*1c5d0*/  ISETP.GE.AND P2, PT, R21, R249.reuse, PT ;  /* 0x000000f91500720c */ /* 0x080fe40003f46270 */
[----:B------:R-:W-:Y:S02]  /*1c5e0*/  FMNMX.FTZ R27, R13, R26, !PT ;  /* 0x0000001a0d1b7209 */ /* 0x000fe40007810000 */
[----:B------:R-:W-:Y:S01]  /*1c5f0*/  FSEL R193, R33, -INF , !P1 ;  /* 0xff80000021c17808 */ /* 0x000fe20004800000 */
[----:B------:R-:W-:Y:S01]  /*1c600*/  FFMA.FTZ R38, -R243, R38, R81 ;  /* 0x00000026f3267223 */ /* 0x000fe20000010151 */
[----:B------:R-:W-:-:S02]  /*1c610*/  ISETP.GE.AND P1, PT, R19, R249, PT ;  /* 0x000000f91300720c */ /* 0x000fc40003f26270 */
[----:B------:R-:W-:Y:S01]  /*1c620*/  ISETP.GE.OR P4, PT, R24, R247, !P4 ;  /* 0x000000f71800720c */ /* 0x000fe20006786670 */
[----:B------:R-:W-:Y:S01]  /*1c630*/  IMAD.IADD R24, R244, 0x1, -R24 ;  /* 0x00000001f4187824 */ /* 0x000fe200078e0a18 */
[----:B------:R-:W-:Y:S01]  /*1c640*/  IABS R26, R23 ;  /* 0x00000017001a7213 */ /* 0x000fe20000000000 */
[----:B-1----:R-:W-:Y:S01]  /*1c650*/  FFMA.FTZ R40, -R243, R40, R77 ;  /* 0x00000028f3287223 */ /* 0x002fe2000001014d */
[----:B------:R-:W-:Y:S02]  /*1c660*/  ISETP.GE.OR P2, PT, R21, R245, !P2 ;  /* 0x000000f51500720c */ /* 0x000fe40005746670 */
[----:B------:R-:W-:Y:S02]  /*1c670*/  FMNMX.FTZ R23, R12, R27, !PT ;  /* 0x0000001b0c177209 */ /* 0x000fe40007810000 */
[----:B------:R-:W-:Y:S02]  /*1c680*/  ISETP.GE.OR P1, PT, R19, R245, !P1 ;  /* 0x000000f51300720c */ /* 0x000fe40004f26670 */
[----:B------:R-:W-:-:S02]  /*1c690*/  FSEL R194, R38, -INF , !P2 ;  /* 0xff80000026c27808 */ /* 0x000fc40005000000 */
[----:B------:R-:W-:Y:S02]  /*1c6a0*/  FMNMX.FTZ R23, R233, R23, !PT ;  /* 0x00000017e9177209 */ /* 0x000fe40007810000 */
[----:B------:R-:W-:Y:S02]  /*1c6b0*/  ISETP.GE.AND P2, PT, R22, R248, PT ;  /* 0x000000f81600720c */ /* 0x000fe40003f46270 */
[----:B------:R-:W-:Y:S02]  /*1c6c0*/  IABS R24, R24 ;  /* 0x0000001800187213 */ /* 0x000fe40000000000 */
[----:B------:R-:W-:Y:S02]  /*1c6d0*/  FSEL R192, R40, -INF , !P1 ;  /* 0xff80000028c07808 */ /* 0x000fe40004800000 */
[----:B------:R-:W-:Y:S01]  /*1c6e0*/  ISETP.GE.AND P1, PT, R21, R248, PT ;  /* 0x000000f81500720c */ /* 0x000fe20003f26270 */
[----:B------:R-:W-:Y:S01]  /*1c6f0*/  IMAD.IADD R25, R244, 0x1, -R22 ;  /* 0x00000001f4197824 */ /* 0x000fe200078e0a16 */
[----:B------:R-:W-:-:S02]  /*1c700*/  FMNMX.FTZ R30, R252, R23, !PT ;  /* 0x00000017fc1e7209 */ /* 0x000fc40007810000 */
[----:B------:R-:W-:Y:S01]  /*1c710*/  ISETP.GE.OR P2, PT, R22, R247, !P2 ;  /* 0x000000f71600720c */ /* 0x000fe20005746670 */
[----:B------:R-:W-:Y:S01]  /*1c720*/  IMAD.MOV.U32 R22, RZ, RZ, R24 ;  /* 0x000000ffff167224 */ /* 0x000fe200078e0018 */
[----:B------:R-:W-:Y:S01]  /*1c730*/  FMNMX.FTZ R28, R14, R9, !PT ;  /* 0x000000090e1c7209 */ /* 0x000fe20007810000 */
[----:B------:R-:W-:Y:S01]  /*1c740*/  IMAD.IADD R24, R244, 0x1, -R21 ;  /* 0x00000001f4187824 */ /* 0x000fe200078e0a15 */
[----:B------:R-:W-:Y:S02]  /*1c750*/  ISETP.GE.OR P1, PT, R21, R247, !P1 ;  /* 0x000000f71500720c */ /* 0x000fe40004f26670 */
[----:B------:R-:W-:Y:S02]  /*1c760*/  FMNMX.FTZ R21, R251, R30, !PT ;  /* 0x0000001efb157209 */ /* 0x000fe40007810000 */
[----:B------:R-:W-:Y:S02]  /*1c770*/  FMNMX.FTZ R27, R7, R28, !PT ;  /* 0x0000001c071b7209 */ /* 0x000fe40007810000 */
[----:B------:R-:W-:-:S02]  /*1c780*/  FMNMX.FTZ R28, R250, R21, !PT ;  /* 0x00000015fa1c7209 */ /* 0x000fc40007810000 */
[----:B------:R-:W-:Y:S01]  /*1c790*/  FMNMX.FTZ R27, R0, R27, !PT ;  /* 0x0000001b001b7209 */ /* 0x000fe20007810000 */
[----:B------:R-:W1:Y:S01]  /*1c7a0*/  I2F R22, R22 ;  /* 0x0000001600167306 */ /* 0x000e620000201400 */
[----:B------:R-:W-:Y:S02]  /*1c7b0*/  FMNMX.FTZ R21, R195, R28, !PT ;  /* 0x0000001cc3157209 */ /* 0x000fe40007810000 */
[----:B------:R-:W-:Y:S02]  /*1c7c0*/  FMNMX.FTZ R32, R6, R27, !PT ;  /* 0x0000001b06207209 */ /* 0x000fe40007810000 */
[----:B------:R-:W-:Y:S02]  /*1c7d0*/  IABS R25, R25 ;  /* 0x0000001900197213 */ /* 0x000fe40000000000 */
[----:B------:R-:W-:Y:S01]  /*1c7e0*/  FMNMX.FTZ R30, R194, R21, !PT ;  /* 0x00000015c21e7209 */ /* 0x000fe20007810000 */
[----:B------:R-:W3:Y:S01]  /*1c7f0*/  I2F R26, R26 ;  /* 0x0000001a001a7306 */ /* 0x000ee20000201400 */
[----:B------:R-:W-:Y:S01]  /*1c800*/  IMAD.IADD R23, R244, 0x1, -R20 ;  /* 0x00000001f4177824 */ /* 0x000fe200078e0a14 */
[----:B------:R-:W-:-:S02]  /*1c810*/  FMNMX.FTZ R27, R5, R32, !PT ;  /* 0x00000020051b7209 */ /* 0x000fc40007810000 */
[----:B------:R-:W-:Y:S02]  /*1c820*/  IABS R24, R24 ;  /* 0x0000001800187213 */ /* 0x000fe40000000000 */
[----:B------:R-:W-:Y:S02]  /*1c830*/  FMNMX.FTZ R21, R193, R30, !PT ;  /* 0x0000001ec1157209 */ /* 0x000fe40007810000 */
[----:B------:R-:W4:Y:S01]  /*1c840*/  I2F R25, R25 ;  /* 0x0000001900197306 */ /* 0x000f220000201400 */
[----:B------:R-:W-:Y:S01]  /*1c850*/  FMNMX.FTZ R27, R2, R27, !PT ;  /* 0x0000001b021b7209 */ /* 0x000fe20007810000 */
[----:B------:R-:W-:Y:S01]  /*1c860*/  IMAD.IADD R28, R244, 0x1, -R19 ;  /* 0x00000001f41c7824 */ /* 0x000fe200078e0a13 */
[----:B------:R-:W-:Y:S01]  /*1c870*/  IABS R23, R23 ;  /* 0x0000001700177213 */ /* 0x000fe20000000000 */
[C---:B------:R-:W-:Y:S01]  /*1c880*/  FFMA.FTZ R34, -R243.reuse, R34, R63 ;  /* 0x00000022f3227223 */ /* 0x040fe2000001013f */
[----:B------:R-:W-:Y:S02]  /*1c890*/  FMNMX.FTZ R21, R192, R21, !PT ;  /* 0x00000015c0157209 */ /* 0x000fe40007810000 */
[----:B------:R-:W-:Y:S01]  /*1c8a0*/  FMNMX.FTZ R30, R4, R27, !PT ;  /* 0x0000001b041e7209 */ /* 0x000fe20007810000 */
[----:B------:R-:W5:Y:S01]  /*1c8b0*/  I2F R24, R24 ;  /* 0x0000001800187306 */ /* 0x000f620000201400 */
[----:B-1----:R-:W-:Y:S01]  /*1c8c0*/  FFMA.FTZ R86, -R243, R22, R86 ;  /* 0x00000016f3567223 */ /* 0x002fe20000010156 */
[----:B------:R-:W-:Y:S01]  /*1c8d0*/  IABS R28, R28 ;  /* 0x0000001c001c7213 */ /* 0x000fe20000000000 */
[----:B------:R-:W1:Y:S01]  /*1c8e0*/  SHFL.BFLY PT, R22, R21, 0x2, 0x1f ;  /* 0x0c401f0015167f89 */ /* 0x000e6200000e0000 */
[----:B------:R-:W-:-:S02]  /*1c8f0*/  FSEL R198, R34, -INF , !P5 ;  /* 0xff80000022c67808 */ /* 0x000fc40006800000 */
[----:B------:R-:W-:Y:S02]  /*1c900*/  FMNMX.FTZ R27, R199, R30, !PT ;  /* 0x0000001ec71b7209 */ /* 0x000fe40007810000 */
[----:B------:R-:W1:Y:S01]  /*1c910*/  I2F R23, R23 ;  /* 0x0000001700177306 */ /* 0x000e620000201400 */
[----:B---3--:R-:W-:Y:S01]  /*1c920*/  FFMA.FTZ R87, -R243, R26, R87 ;  /* 0x0000001af3577223 */ /* 0x008fe20000010157 */
[----:B------:R-:W-:Y:S02]  /*1c930*/  FSEL R197, R86, -INF , !P4 ;  /* 0xff80000056c57808 */ /* 0x000fe40006000000 */
[----:B------:R-:W-:-:S04]  /*1c940*/  FMNMX.FTZ R30, R198, R27, !PT ;  /* 0x0000001bc61e7209 */ /* 0x000fc80007810000 */
[----:B------:R-:W3:Y:S01]  /*1c950*/  I2F R26, R28 ;  /* 0x0000001c001a7306 */ /* 0x000ee20000201400 */
[C---:B------:R-:W-:Y:S01]  /*1c960*/  ISETP.GE.AND P4, PT, R20.reuse, R248, PT ;  /* 0x000000f81400720c */ /* 0x040fe20003f86270 */
[----:B----4-:R-:W-:Y:S01]  /*1c970*/  FFMA.FTZ R25, -R243, R25, R82 ;  /* 0x00000019f3197223 */ /* 0x010fe20000010152 */
[----:B------:R-:W-:Y:S02]  /*1c980*/  FSEL R196, R87, -INF , !P3 ;  /* 0xff80000057c47808 */ /* 0x000fe40005800000 */
[----:B------:R-:W-:Y:S01]  /*1c990*/  FMNMX.FTZ R27, R197, R30, !PT ;  /* 0x0000001ec51b7209 */ /* 0x000fe20007810000 */
[----:B-----5:R-:W-:Y:S01]  /*1c9a0*/  FFMA.FTZ R24, -R243, R24, R83 ;  /* 0x00000018f3187223 */ /* 0x020fe20000010153 */
[----:B------:R-:W-:Y:S02]  /*1c9b0*/  ISETP.GE.OR P4, PT, R20, R247, !P4 ;  /* 0x000000f71400720c */ /* 0x000fe40006786670 */
[----:B------:R-:W-:Y:S02]  /*1c9c0*/  FSEL R191, R25, -INF , !P2 ;  /* 0xff80000019bf7808 */ /* 0x000fe40005000000 */
[----:B------:R-:W-:Y:S01]  /*1c9d0*/  FMNMX.FTZ R20, R196, R27, !PT ;  /* 0x0000001bc4147209 */ /* 0x000fe20007810000 */
[----:B-1----:R-:W-:Y:S01]  /*1c9e0*/  FFMA.FTZ R23, -R243, R23, R78 ;  /* 0x00000017f3177223 */ /* 0x002fe2000001014e */
[----:B------:R-:W-:-:S02]  /*1c9f0*/  ISETP.GE.AND P2, PT, R19, R248, PT ;  /* 0x000000f81300720c */ /* 0x000fc40003f46270 */
[----:B------:R-:W-:Y:S02]  /*1ca00*/  FSEL R188, R24, -INF , !P1 ;  /* 0xff80000018bc7808 */ /* 0x000fe40004800000 */
[----:B------:R-:W-:Y:S01]  /*1ca10*/  FMNMX.FTZ R25, R191, R20, !PT ;  /* 0x00000014bf197209 */ /* 0x000fe20007810000 */
[----:B---3--:R-:W-:Y:S01]  /*1ca20*/  FFMA.FTZ R26, -R243, R26, R79 ;  /* 0x0000001af31a7223 */ /* 0x008fe2000001014f */
[----:B------:R-:W-:Y:S02]  /*1ca30*/  ISETP.GE.OR P2, PT, R19, R247, !P2 ;  /* 0x000000f71300720c */ /* 0x000fe40005746670 */
[----:B------:R-:W-:Y:S02]  /*1ca40*/  FSEL R186, R23, -INF , !P4 ;  /* 0xff80000017ba7808 */ /* 0x000fe40006000000 */
[----:B------:R-:W-:Y:S02]  /*1ca50*/  FMNMX.FTZ R25, R188, R25, !PT ;  /* 0x00000019bc197209 */ /* 0x000fe40007810000 */
[----:B------:R-:W-:-:S02]  /*1ca60*/  FMNMX.FTZ R22, R21, R22, !PT ;  /* 0x0000001615167209 */ /* 0x000fc40007810000 */
[----:B------:R-:W-:Y:S02]  /*1ca70*/  FSEL R182, R26, -INF , !P2 ;  /* 0xff8000001ab67808 */ /* 0x000fe40005000000 */
[----:B------:R-:W-:-:S04]  /*1ca80*/  FMNMX.FTZ R21, R186, R25, !PT ;  /* 0x00000019ba157209 */ /* 0x000fc80007810000 */
[----:B------:R-:W-:Y:S01]  /*1ca90*/  FMNMX.FTZ R21, R182, R21, !PT ;  /* 0x00000015b6157209 */ /* 0x000fe20007810000 */
[----:B------:R-:W1:Y:S04]  /*1caa0*/  SHFL.BFLY PT, R19, R22, 0x1, 0x1f ;  /* 0x0c201f0016137f89 */ /* 0x000e6800000e0000 */
[----:B------:R-:W3:Y:S01]  /*1cab0*/  SHFL.BFLY PT, R20, R21, 0x2, 0x1f ;  /* 0x0c401f0015147f89 */ /* 0x000ee200000e0000 */
[----:B-1----:R-:W-:Y:S02]  /*1cac0*/  FMNMX.FTZ R164, R22, R19, !PT ;  /* 0x0000001316a47209 */ /* 0x002fe40007810000 */
[----:B---3--:R-:W-:-:S05]  /*1cad0*/  FMNMX.FTZ R20, R21, R20, !PT ;  /* 0x0000001415147209 */ /* 0x008fca0007810000 */
[----:B------:R-:W1:Y:S01]  /*1cae0*/  SHFL.BFLY PT, R19, R20, 0x1, 0x1f ;  /* 0x0c201f0014137f89 */ /* 0x000e6200000e0000 */
[----:B--2---:R-:W-:Y:S01]  /*1caf0*/  FMUL.FTZ R190, R189, R164 ;  /* 0x000000a4bdbe7220 */ /* 0x004fe20000410000 */
[----:B------:R-:W-:Y:S01]  /*1cb00*/  FSETP.NEU.FTZ.AND P1, PT, R164, -INF , PT ;  /* 0xff800000a400780b */ /* 0x000fe20003f3d000 */
[----:B------:R-:W-:-:S03]  /*1cb10*/  IMAD.SHL.U32 R219, R47, 0x2, RZ ;  /* 0x000000022fdb7824 */ /* 0x000fc600078e00ff */
[----:B------:R-:W-:Y:S01]  /*1cb20*/  FSEL R190, R190, RZ, P1 ;  /* 0x000000ffbebe7208 */ /* 0x000fe20000800000 */
[----:B------:R-:W-:Y:S01]  /*1cb30*/  IMAD R217, R50, 0x2, R219 ;  /* 0x0000000232d97824 */ /* 0x000fe200078e02db */
[----:B------:R-:W-:Y:S03]  /*1cb40*/  LDSM.16.MT88.4 R156, [R219+0x10000] ;  /* 0x01000000db9c783b */ /* 0x000fe60000004200 */
[-CC-:B------:R-:W-:Y:S01]  /*1cb50*/  FFMA.FTZ R176, R3, R189.reuse, -R190.reuse ;  /* 0x000000bd03b07223 */ /* 0x180fe200000108be */
[----:B------:R-:W2:Y:S01]  /*1cb60*/  LDSM.16.MT88.4 R148, [R217+0x10000] ;  /* 0x01000000d994783b */ /* 0x000ea20000004200 */
[-CC-:B------:R-:W-:Y:S02]  /*1cb70*/  FFMA.FTZ R181, R8, R189.reuse, -R190.reuse ;  /* 0x000000bd08b57223 */ /* 0x180fe400000108be */
[-CC-:B------:R-:W-:Y:S01]  /*1cb80*/  FFMA.FTZ R179, R17, R189.reuse, -R190.reuse ;  /* 0x000000bd11b37223 */ /* 0x180fe200000108be */
[----:B------:R-:W-:Y:S01]  /*1cb90*/  LDSM.16.MT88.4 R104, [R219+0x16000] ;  /* 0x01600000db68783b */ /* 0x000fe20000004200 */
[----:B------:R-:W-:-:S02]  /*1cba0*/  FFMA.FTZ R166, R16, R189, -R190 ;  /* 0x000000bd10a67223 */ /* 0x000fc400000108be */
[--C-:B------:R-:W-:Y:S01]  /*1cbb0*/  FFMA.FTZ R177, R15, R189, -R190.reuse ;  /* 0x000000bd0fb17223 */ /* 0x100fe200000108be */
[----:B------:R-:W-:Y:S01]  /*1cbc0*/  LDSM.16.MT88.4 R40, [R219+0x12000] ;  /* 0x01200000db28783b */ /* 0x000fe20000004200 */
[----:B-1----:R-:W-:Y:S01]  /*1cbd0*/  FMNMX.FTZ R3, R20, R19, !PT ;  /* 0x0000001314037209 */ /* 0x002fe20007810000 */
[----:B------:R-:W-:Y:S01]  /*1cbe0*/  MUFU.EX2 R181, R181 ;  /* 0x000000b500b57308 */ /* 0x000fe20000000800 */
[--C-:B------:R-:W-:Y:S01]  /*1cbf0*/  FFMA.FTZ R173, R13, R189, -R190.reuse ;  /* 0x000000bd0dad7223 */ /* 0x100fe200000108be */
[----:B------:R-:W-:Y:S01]  /*1cc00*/  LDSM.16.MT88.4 R20, [R217+0x12800] ;  /* 0x01280000d914783b */ /* 0x000fe20000004200 */
[----:B------:R-:W-:Y:S01]  /*1cc10*/  FSETP.NEU.FTZ.AND P1, PT, R3, -INF , PT ;  /* 0xff8000000300780b */ /* 0x000fe20003f3d000 */
[----:B------:R-:W-:Y:S02]  /*1cc20*/  FMUL.FTZ R180, R189, R3 ;  /* 0x00000003bdb47220 */ /* 0x000fe40000410000 */
[----:B------:R-:W-:Y:S01]  /*1cc30*/  IMAD R216, R48, 0x2, R219 ;  /* 0x0000000230d87824 */ /* 0x000fe200078e02db */
[----:B------:R-:W-:Y:S02]  /*1cc40*/  LDSM.16.MT88.4 R72, [R219+0x14000] ;  /* 0x01400000db48783b */ /* 0x000fe40000004200 */
[----:B------:R-:W-:Y:S01]  /*1cc50*/  FSEL R180, R180, RZ, P1 ;  /* 0x000000ffb4b47208 */ /* 0x000fe20000800000 */
[----:B------:R-:W1:Y:S01]  /*1cc60*/  MUFU.EX2 R176, R176 ;  /* 0x000000b000b07308 */ /* 0x000e620000000800 */
[-C--:B------:R-:W-:Y:S01]  /*1cc70*/  FFMA.FTZ R8, R18, R189.reuse, -R190 ;  /* 0x000000bd12087223 */ /* 0x080fe200000108be */
[----:B------:R-:W-:Y:S02]  /*1cc80*/  LDSM.16.MT88.4 R56, [R216+0x12000] ;  /* 0x01200000d838783b */ /* 0x000fe40000004200 */
[----:B------:R-:W-:-:S02]  /*1cc90*/  FFMA.FTZ R183, R14, R189, -R180 ;  /* 0x000000bd0eb77223 */ /* 0x000fc400000108b4 */
[-CC-:B------:R-:W-:Y:S01]  /*1cca0*/  FFMA.FTZ R178, R9, R189.reuse, -R180.reuse ;  /* 0x000000bd09b27223 */ /* 0x180fe200000108b4 */
[----:B------:R-:W-:Y:S01]  /*1ccb0*/  LDSM.16.MT88.4 R16, [R219+0x10800] ;  /* 0x01080000db10783b */ /* 0x000fe20000004200 */
[-CC-:B------:R-:W-:Y:S02]  /*1ccc0*/  FFMA.FTZ R187, R7, R189.reuse, -R180.reuse ;  /* 0x000000bd07bb7223 */ /* 0x180fe400000108b4 */
[-C--:B------:R-:W-:Y:S01]  /*1ccd0*/  FFMA.FTZ R174, R0, R189.reuse, -R180 ;  /* 0x000000bd00ae7223 */ /* 0x080fe200000108b4 */
[----:B------:R-:W-:Y:S01]  /*1cce0*/  MUFU.EX2 R179, R179 ;  /* 0x000000b300b37308 */ /* 0x000fe20000000800 */
[----:B------:R-:W-:Y:S01]  /*1ccf0*/  FFMA.FTZ R0, R12, R189, -R190 ;  /* 0x000000bd0c007223 */ /* 0x000fe200000108be */
[----:B------:R-:W-:Y:S04]  /*1cd00*/  LDSM.16.MT88.4 R88, [R216+0x14000] ;  /* 0x01400000d858783b */ /* 0x000fe80000004200 */
[----:B------:R-:W3:Y:S02]  /*1cd10*/  LDSM.16.MT88.4 R12, [R217+0x10800] ;  /* 0x01080000d90c783b */ /* 0x000ee40000004200 */
[----:B------:R-:W4:Y:S01]  /*1cd20*/  MUFU.EX2 R166, R166 ;  /* 0x000000a600a67308 */ /* 0x000f220000000800 */
[----:B------:R-:W-:Y:S01]  /*1cd30*/  IMAD R215, R48, 0x2, R217 ;  /* 0x0000000230d77824 */ /* 0x000fe200078e02d9 */
[----:B------:R-:W-:Y:S04]  /*1cd40*/  LDSM.16.MT88.4 R140, [R216+0x10000] ;  /* 0x01000000d88c783b */ /* 0x000fe80000004200 */
[----:B------:R-:W-:Y:S02]  /*1cd50*/  LDSM.16.MT88.4 R80, [R217+0x14000] ;  /* 0x01400000d950783b */ /* 0x000fe40000004200 */
[----:B------:R-:W-:Y:S01]  /*1cd60*/  MUFU.EX2 R183, R183 ;  /* 0x000000b700b77308 */ /* 0x000fe20000000800 */
[----:B-1----:R-:W-:Y:S01]  /*1cd70*/  F2FP.PACK_AB R128, R176, R181 ;  /* 0x000000b5b080723e */ /* 0x002fe200000000ff */
[--C-:B------:R-:W-:Y:S01]  /*1cd80*/  FFMA.FTZ R175, R2, R189, -R180.reuse ;  /* 0x000000bd02af7223 */ /* 0x100fe200000108b4 */
[----:B------:R-:W1:Y:S04]  /*1cd90*/  LDSM.16.MT88.4 R64, [R215+0x12000] ;  /* 0x01200000d740783b */ /* 0x000e680000004200 */
[----:B------:R-:W-:Y:S01]  /*1cda0*/  LDSM.16.MT88.4 R112, [R217+0x16000] ;  /* 0x01600000d970783b */ /* 0x000fe20000004200 */
[----:B------:R-:W5:Y:S03]  /*1cdb0*/  MUFU.EX2 R178, R178 ;  /* 0x000000b200b27308 */ /* 0x000f660000000800 */
[----:B------:R-:W-:Y:S04]  /*1cdc0*/  LDSM.16.MT88.4 R120, [R216+0x16000] ;  /* 0x01600000d878783b */ /* 0x000fe80000004200 */
[----:B------:R-:W-:Y:S01]  /*1cdd0*/  LDSM.16.MT88.4 R24, [R219+0x12800] ;  /* 0x01280000db18783b */ /* 0x000fe20000004200 */
[----:B------:R-:W-:Y:S03]  /*1cde0*/  MUFU.EX2 R187, R187 ;  /* 0x000000bb00bb7308 */ /* 0x000fe60000000800 */
[----:B------:R-:W-:Y:S05]  /*1cdf0*/  LDSM.16.MT88.4 R32, [R216+0x10800] ;  /* 0x01080000d820783b */ /* 0x000fea0000004200 */
[----:B------:R-:W2:Y:S01]  /*1ce00*/  MUFU.EX2 R174, R174 ;  /* 0x000000ae00ae7308 */ /* 0x000ea20000000800 */
[----:B----4-:R-:W-:Y:S01]  /*1ce10*/  F2FP.PACK_AB R130, R166, R179 ;  /* 0x000000b3a682723e */ /* 0x010fe200000000ff */
[--C-:B------:R-:W-:Y:S01]  /*1ce20*/  FFMA.FTZ R172, R6, R189, -R180.reuse ;  /* 0x000000bd06ac7223 */ /* 0x100fe200000108b4 */
[----:B-----5:R-:W-:Y:S01]  /*1ce30*/  F2FP.PACK_AB R129, R178, R183 ;  /* 0x000000b7b281723e */ /* 0x020fe200000000ff */
[-CC-:B------:R-:W-:Y:S01]  /*1ce40*/  FFMA.FTZ R9, R5, R189.reuse, -R180.reuse ;  /* 0x000000bd05097223 */ /* 0x180fe200000108b4 */
[----:B------:R-:W-:Y:S01]  /*1ce50*/  LDSM.16.MT88.4 R48, [R217+0x12000] ;  /* 0x01200000d930783b */ /* 0x000fe20000004200 */
[----:B------:R-:W-:-:S02]  /*1ce60*/  FFMA.FTZ R2, R4, R189, -R180 ;  /* 0x000000bd04027223 */ /* 0x000fc400000108b4 */
[----:B------:R-:W-:Y:S01]  /*1ce70*/  MUFU.EX2 R177, R177 ;  /* 0x000000b100b17308 */ /* 0x000fe20000000800 */
[----:B------:R-:W-:Y:S04]  /*1ce80*/  LDSM.16.MT88.4 R132, [R215+0x10000] ;  /* 0x01000000d784783b */ /* 0x000fe80000004200 */
[----:B------:R-:W-:Y:S01]  /*1ce90*/  LDSM.16.MT88.4 R96, [R215+0x14000] ;  /* 0x01400000d760783b */ /* 0x000fe20000004200 */
[----:B--2---:R-:W-:Y:S02]  /*1cea0*/  F2FP.PACK_AB R131, R174, R187 ;  /* 0x000000bbae83723e */ /* 0x004fe400000000ff */
[----:B------:R-:W2:Y:S01]  /*1ceb0*/  MUFU.EX2 R8, R8 ;  /* 0x0000000800087308 */ /* 0x000ea20000000800 */
[----:B------:R-:W-:Y:S04]  /*1cec0*/  LDSM.16.MT88.4 R28, [R215+0x10800] ;  /* 0x01080000d71c783b */ /* 0x000fe80000004200 */
[----:B------:R-:W-:Y:S01]  /*1ced0*/  LDSM.16.MT88.4 R168, [R215+0x16000] ;  /* 0x01600000d7a8783b */ /* 0x000fe20000004200 */
[C---:B------:R-:W-:Y:S02]  /*1cee0*/  HMMA.16816.F32 R152, R128.reuse, R148, RZ ;  /* 0x000000948098723c */ /* 0x040fe400000018ff */
[----:B------:R-:W-:Y:S06]  /*1cef0*/  MUFU.EX2 R173, R173 ;  /* 0x000000ad00ad7308 */ /* 0x000fec0000000800 */
[----:B------:R-:W-:Y:S02]  /*1cf00*/  HMMA.16816.F32 R148, R128, R150, RZ ;  /* 0x000000968094723c */ /* 0x000fe400000018ff */
[----:B------:R-:W4:Y:S08]  /*1cf10*/  MUFU.EX2 R0, R0 ;  /* 0x0000000000007308 */ /* 0x000f300000000800 */
[----:B------:R-:W-:Y:S08]  /*1cf20*/  MUFU.EX2 R172, R172 ;  /* 0x000000ac00ac7308 */ /* 0x000ff00000000800 */
[----:B------:R-:W5:Y:S08]  /*1cf30*/  MUFU.EX2 R9, R9 ;  /* 0x0000000900097308 */ /* 0x000f700000000800 */
[----:B------:R-:W-:Y:S08]  /*1cf40*/  MUFU.EX2 R175, R175 ;  /* 0x000000af00af7308 */ /* 0x000ff00000000800 */
[----:B------:R-:W1:Y:S01]  /*1cf50*/  MUFU.EX2 R2, R2 ;  /* 0x0000000200027308 */ /* 0x000e620000000800 */
[----:B--2---:R-:W-:-:S02]  /*1cf60*/  F2FP.PACK_AB R4, R8, R177 ;  /* 0x000000b10804723e */ /* 0x004fc400000000ff */
[----:B----4-:R-:W-:Y:S02]  /*1cf70*/  F2FP.PACK_AB R6, R0, R173 ;  /* 0x000000ad0006723e */ /* 0x010fe400000000ff */
[----:B-----5:R-:W-:Y:S02]  /*1cf80*/  F2FP.PACK_AB R5, R9, R172 ;  /* 0x000000ac0905723e */ /* 0x020fe400000000ff */
[----:B-1----:R-:W-:-:S07]  /*1cf90*/  F2FP.PACK_AB R7, R2, R175 ;  /* 0x000000af0207723e */ /* 0x002fce00000000ff */
[C---:B---3--:R-:W-:Y:S08]  /*1cfa0*/  HMMA.16816.F32 R152, R4.reuse, R12, R152 ;  /* 0x0000000c0498723c */ /* 0x048ff00000001898 */
[----:B------:R-:W-:Y:S01]  /*1cfb0*/  HMMA.16816.F32 R148, R4, R14, R148 ;  /* 0x0000000e0494723c */ /* 0x000fe20000001894 */
[----:B------:R-:W1:Y:S07]  /*1cfc0*/  LDSM.16.MT88.4 R12, [R215+0x12800] ;  /* 0x01280000d70c783b */ /* 0x000e6e0000004200 */
[C---:B------:R-:W-:Y:S08]  /*1cfd0*/  HMMA.16816.F32 R160, R128.reuse, R156, RZ ;  /* 0x0000009c80a0723c */ /* 0x040ff000000018ff */
[C---:B------:R-:W-:Y:S08]  /*1cfe0*/  HMMA.16816.F32 R156, R128.reuse, R158, RZ ;  /* 0x0000009e809c723c */ /* 0x040ff000000018ff */
[C---:B------:R-:W-:Y:S08]  /*1cff0*/  HMMA.16816.F32 R60, R128.reuse, R64, RZ ;  /* 0x00000040803c723c */ /* 0x040ff000000018ff */
[----:B------:R-:W-:Y:S08]  /*1d000*/  HMMA.16816.F32 R64, R128, R66, RZ ;  /* 0x000000428040723c */ /* 0x000ff000000018ff */
[C---:B------:R-:W-:Y:S08]  /*1d010*/  HMMA.16816.F32 R160, R4.reuse, R16, R160 ;  /* 0x0000001004a0723c */ /* 0x040ff000000018a0 */
[C---:B------:R-:W-:Y:S01]  /*1d020*/  HMMA.16816.F32 R156, R4.reuse, R18, R156 ;  /* 0x00000012049c723c */ /* 0x040fe2000000189c */
[----:B------:R-:W2:Y:S07]  /*1d030*/  LDSM.16.MT88.4 R16, [R216+0x12800] ;  /* 0x01280000d810783b */ /* 0x000eae0000004200 */
[C---:B-1----:R-:W-:Y:S08]  /*1d040*/  HMMA.16816.F32 R60, R4.reuse, R12, R60 ;  /* 0x0000000c043c723c */ /* 0x042ff0000000183c */
[----:B------:R-:W-:Y:S01]  /*1d050*/  HMMA.16816.F32 R64, R4, R14, R64 ;  /* 0x0000000e0440723c */ /* 0x000fe20000001840 */
[----:B------:R-:W1:Y:S07]  /*1d060*/  LDSM.16.MT88.4 R12, [R219+0x16800] ;  /* 0x01680000db0c783b */ /* 0x000e6e0000004200 */
[C---:B------:R-:W-:Y:S08]  /*1d070*/  HMMA.16816.F32 R44, R128.reuse, R48, RZ ;  /* 0x00000030802c723c */ /* 0x040ff000000018ff */
[C---:B------:R-:W-:Y:S08]  /*1d080*/  HMMA.16816.F32 R52, R128.reuse, R56, RZ ;  /* 0x000000388034723c */ /* 0x040ff000000018ff */
[C---:B------:R-:W-:Y:S08]  /*1d090*/  HMMA.16816.F32 R48, R128.reuse, R50, RZ ;  /* 0x000000328030723c */ /* 0x040ff000000018ff */
[C---:B------:R-:W-:Y:S08]  /*1d0a0*/  HMMA.16816.F32 R56, R128.reuse, R58, RZ ;  /* 0x0000003a8038723c */ /* 0x040ff000000018ff */
[C---:B------:R-:W-:Y:S08]  /*1d0b0*/  HMMA.16816.F32 R100, R128.reuse, R104, RZ ;  /* 0x000000688064723c */ /* 0x040ff000000018ff */
[C---:B------:R-:W-:Y:S08]  /*1d0c0*/  HMMA.16816.F32 R104, R128.reuse, R106, RZ ;  /* 0x0000006a8068723c */ /* 0x040ff000000018ff */
[C---:B------:R-:W-:Y:S08]  /*1d0d0*/  HMMA.16816.F32 R136, R128.reuse, R132, RZ ;  /* 0x000000848088723c */ /* 0x040ff000000018ff */
[----:B------:R-:W-:Y:S08]  /*1d0e0*/  HMMA.16816.F32 R132, R128, R134, RZ ;  /* 0x000000868084723c */ /* 0x000ff000000018ff */
[C---:B------:R-:W-:Y:S08]  /*1d0f0*/  HMMA.16816.F32 R44, R4.reuse, R20, R44 ;  /* 0x00000014042c723c */ /* 0x040ff0000000182c */
[C---:B------:R-:W-:Y:S01]  /*1d100*/  HMMA.16816.F32 R48, R4.reuse, R22, R48 ;  /* 0x000000160430723c */ /* 0x040fe20000001830 */
[----:B------:R-:W3:Y:S07]  /*1d110*/  LDSM.16.MT88.4 R20, [R216+0x14800] ;  /* 0x01480000d814783b */ /* 0x000eee0000004200 */
[C---:B--2---:R-:W-:Y:S08]  /*1d120*/  HMMA.16816.F32 R52, R4.reuse, R16, R52 ;  /* 0x000000100434723c */ /* 0x044ff00000001834 */
        /* <DEDUP_REMOVED lines=10> */
[----:B------:R-:W-:Y:S08]  /*1d1d0*/  HMMA.16816.F32 R96, R128, R98, RZ ;  /* 0x000000628060723c */ /* 0x000ff000000018ff */
[C---:B------:R-:W-:Y:S08]  /*1d1e0*/  HMMA.16816.F32 R136, R4.reuse, R28, R136 ;  /* 0x0000001c0488723c */ /* 0x040ff00000001888 */
[----:B------:R-:W-:Y:S01]  /*1d1f0*/  HMMA.16816.F32 R132, R4, R30, R132 ;  /* 0x0000001e0484723c */ /* 0x000fe20000001884 */
[----:B------:R-:W4:Y:S07]  /*1d200*/  LDSM.16.MT88.4 R28, [R219+0x14800] ;  /* 0x01480000db1c783b */ /* 0x000f2e0000004200 */
        /* <DEDUP_REMOVED lines=14> */
[----:B------:R-:W5:Y:S07]  /*1d2f0*/  LDSM.16.MT88.4 R24, [R217+0x14800] ;  /* 0x01480000d918783b */ /* 0x000f6e0000004200 */
        /* <DEDUP_REMOVED lines=11> */
[----:B------:R-:W-:Y:S01]  /*1d3b0*/  HMMA.16816.F32 R140, R4, R34, R140 ;  /* 0x00000022048c723c */ /* 0x000fe2000000188c */
[----:B------:R-:W-:-:S06]  /*1d3c0*/  FFMA.FTZ R32, R196, R189, -R180 ;  /* 0x000000bdc4207223 */ /* 0x000fcc00000108b4 */
[-CC-:B------:R-:W-:Y:S01]  /*1d3d0*/  FFMA.FTZ R34, R198, R189.reuse, -R180.reuse ;  /* 0x000000bdc6227223 */ /* 0x180fe200000108b4 */
[----:B----4-:R-:W-:Y:S01]  /*1d3e0*/  HMMA.16816.F32 R68, R4, R28, R68 ;  /* 0x0000001c0444723c */ /* 0x010fe20000001844 */
[----:B------:R-:W-:-:S06]  /*1d3f0*/  FFMA.FTZ R35, R197, R189, -R180 ;  /* 0x000000bdc5237223 */ /* 0x000fcc00000108b4 */
[-CC-:B------:R-:W-:Y:S01]  /*1d400*/  FFMA.FTZ R28, R233, R189.reuse, -R190.reuse ;  /* 0x000000bde91c7223 */ /* 0x180fe200000108be */
[----:B------:R-:W-:Y:S01]  /*1d410*/  HMMA.16816.F32 R72, R4, R30, R72 ;  /* 0x0000001e0448723c */ /* 0x000fe20000001848 */
[----:B------:R-:W-:-:S06]  /*1d420*/  FFMA.FTZ R29, R251, R189, -R190 ;  /* 0x000000bdfb1d7223 */ /* 0x000fcc00000108be */
[-CC-:B------:R-:W-:Y:S02]  /*1d430*/  FFMA.FTZ R31, R252, R189.reuse, -R190.reuse ;  /* 0x000000bdfc1f7223 */ /* 0x180fe400000108be */
[----:B------:R-:W-:Y:S01]  /*1d440*/  FFMA.FTZ R30, R250, R189, -R190 ;  /* 0x000000bdfa1e7223 */ /* 0x000fe200000108be */
[----:B------:R-:W-:Y:S08]  /*1d450*/  MUFU.EX2 R28, R28 ;  /* 0x0000001c001c7308 */ /* 0x000ff00000000800 */
[----:B------:R-:W4:Y:S08]  /*1d460*/  MUFU.EX2 R31, R31 ;  /* 0x0000001f001f7308 */ /* 0x000f300000000800 */
[----:B------:R-:W-:Y:S08]  /*1d470*/  MUFU.EX2 R29, R29 ;  /* 0x0000001d001d7308 */ /* 0x000ff00000000800 */
[----:B------:R-:W1:Y:S08]  /*1d480*/  MUFU.EX2 R30, R30 ;  /* 0x0000001e001e7308 */ /* 0x000e700000000800 */
[----:B------:R-:W-:Y:S08]  /*1d490*/  MUFU.EX2 R33, R33 ;  /* 0x0000002100217308 */ /* 0x000ff00000000800 */
[----:B------:R-:W1:Y:S08]  /*1d4a0*/  MUFU.EX2 R34, R34 ;  /* 0x0000002200227308 */ /* 0x000e700000000800 */
[----:B------:R-:W-:Y:S08]  /*1d4b0*/  MUFU.EX2 R35, R35 ;  /* 0x0000002300237308 */ /* 0x000ff00000000800 */
[----:B------:R-:W1:Y:S01]  /*1d4c0*/  MUFU.EX2 R32, R32 ;  /* 0x0000002000207308 */ /* 0x000e620000000800 */
[C---:B-----5:R-:W-:Y:S08]  /*1d4d0*/  HMMA.16816.F32 R76, R4.reuse, R24, R76 ;  /* 0x00000018044c723c */ /* 0x060ff0000000184c */
        /* <DEDUP_REMOVED lines=8> */
[----:B----4-:R-:W-:-:S02]  /*1d560*/  F2FP.PACK_AB R4, R31, R28 ;  /* 0x0000001c1f04723e */ /* 0x010fc400000000ff */
[----:B-1----:R-:W-:Y:S02]  /*1d570*/  F2FP.PACK_AB R6, R30, R29 ;  /* 0x0000001d1e06723e */ /* 0x002fe400000000ff */
[----:B------:R-:W-:Y:S02]  /*1d580*/  F2FP.PACK_AB R5, R34, R33 ;  /* 0x000000212205723e */ /* 0x000fe400000000ff */
[----:B------:R-:W-:-:S07]  /*1d590*/  F2FP.PACK_AB R7, R32, R35 ;  /* 0x000000232007723e */ /* 0x000fce00000000ff */
[C---:B------:R-:W-:Y:S08]  /*1d5a0*/  HMMA.16816.F32 R144, R4.reuse, R12, R144 ;  /* 0x0000000c0490723c */ /* 0x040ff00000001890 */
[C---:B------:R-:W-:Y:S01]  /*1d5b0*/  HMMA.16816.F32 R140, R4.reuse, R14, R140 ;  /* 0x0000000e048c723c */ /* 0x040fe2000000188c */
[----:B------:R-:W1:Y:S07]  /*1d5c0*/  LDSM.16.MT88.4 R12, [R217+0x13000] ;  /* 0x01300000d90c783b */ /* 0x000e6e0000004200 */
        /* <DEDUP_REMOVED lines=34> */
[----:B------:R-:W-:Y:S01]  /*1d7f0*/  HMMA.16816.F32 R128, R4, R14, R128 ;  /* 0x0000000e0480723c */ /* 0x000fe20000001880 */
[----:B------:R-:W1:Y:S01]  /*1d800*/  LDSM.16.MT88.4 R12, [R215+0x11800] ;  /* 0x01180000d70c783b */ /* 0x000e620000004200 */
        /* <DEDUP_REMOVED lines=9> */
[----:B------:R-:W5:Y:S08]  /*1d8a0*/  MUFU.EX2 R169, R169 ;  /* 0x000000a900a97308 */ /* 0x000f700000000800 */
[----:B------:R-:W-:Y:S08]  /*1d8b0*/  MUFU.EX2 R170, R170 ;  /* 0x000000aa00aa7308 */ /* 0x000ff00000000800 */
[----:B------:R-:W1:Y:S08]  /*1d8c0*/  MUFU.EX2 R171, R171 ;  /* 0x000000ab00ab7308 */ /* 0x000e700000000800 */
[----:B------:R-:W-:Y:S08]  /*1d8d0*/  MUFU.EX2 R190, R190 ;  /* 0x000000be00be7308 */ /* 0x000ff00000000800 */
[----:B------:R-:W1:Y:S08]  /*1d8e0*/  MUFU.EX2 R191, R191 ;  /* 0x000000bf00bf7308 */ /* 0x000e700000000800 */
[----:B------:R-:W-:Y:S08]  /*1d8f0*/  MUFU.EX2 R186, R186 ;  /* 0x000000ba00ba7308 */ /* 0x000ff00000000800 */
[----:B------:R-:W1:Y:S01]  /*1d900*/  MUFU.EX2 R251, R251 ;  /* 0x000000fb00fb7308 */ /* 0x000e620000000800 */
[C---:B----4-:R-:W-:Y:S08]  /*1d910*/  HMMA.16816.F32 R76, R4.reuse, R24, R76 ;  /* 0x00000018044c723c */ /* 0x050ff0000000184c */
[C---:B------:R-:W-:Y:S01]  /*1d920*/  HMMA.16816.F32 R80, R4.reuse, R26, R80 ;  /* 0x0000001a0450723c */ /* 0x040fe20000001850 */
[----:B------:R-:W-:Y:S07]  /*1d930*/  LDSM.16.MT88.4 R24, [R217+0x11800] ;  /* 0x01180000d918783b */ /* 0x000fee0000004200 */
[C---:B---3--:R-:W-:Y:S08]  /*1d940*/  HMMA.16816.F32 R108, R4.reuse, R20, R108 ;  /* 0x00000014046c723c */ /* 0x048ff0000000186c */
[C---:B------:R-:W-:Y:S01]  /*1d950*/  HMMA.16816.F32 R112, R4.reuse, R22, R112 ;  /* 0x000000160470723c */ /* 0x040fe20000001870 */
[----:B------:R-:W3:Y:S07]  /*1d960*/  LDSM.16.MT88.4 R20, [R219+0x11800] ;  /* 0x01180000db14783b */ /* 0x000eee0000004200 */
[C---:B--2---:R-:W-:Y:S08]  /*1d970*/  HMMA.16816.F32 R116, R4.reuse, R16, R116 ;  /* 0x000000100474723c */ /* 0x044ff00000001874 */
[----:B------:R-:W-:Y:S01]  /*1d980*/  HMMA.16816.F32 R120, R4, R18, R120 ;  /* 0x000000120478723c */ /* 0x000fe20000001878 */
[----:B------:R-:W2:Y:S06]  /*1d990*/  LDSM.16.MT88.4 R16, [R216+0x11800] ;  /* 0x01180000d810783b */ /* 0x000eac0000004200 */
[----:B-----5:R-:W-:-:S02]  /*1d9a0*/  F2FP.PACK_AB R4, R169, R168 ;  /* 0x000000a8a904723e */ /* 0x020fc400000000ff */
[----:B-1----:R-:W-:Y:S02]  /*1d9b0*/  F2FP.PACK_AB R6, R171, R170 ;  /* 0x000000aaab06723e */ /* 0x002fe400000000ff */
[----:B------:R-:W-:Y:S02]  /*1d9c0*/  F2FP.PACK_AB R5, R191, R190 ;  /* 0x000000bebf05723e */ /* 0x000fe400000000ff */
[----:B------:R-:W-:-:S07]  /*1d9d0*/  F2FP.PACK_AB R7, R251, R186 ;  /* 0x000000bafb07723e */ /* 0x000fce00000000ff */
        /* <DEDUP_REMOVED lines=24> */
[----:B------:R-:W-:-:S02]  /*1db60*/  FADD.FTZ R176, R181, R176 ;  /* 0x000000b0b5b07221 */ /* 0x000fc40000010000 */
[----:B------:R-:W-:Y:S02]  /*1db70*/  FADD.FTZ R178, R183, R178 ;  /* 0x000000b2b7b27221 */ /* 0x000fe40000010000 */
[----:B------:R-:W-:Y:S02]  /*1db80*/  FADD.FTZ R179, R179, R176 ;  /* 0x000000b0b3b37221 */ /* 0x000fe40000010000 */
[----:B------:R-:W-:Y:S02]  /*1db90*/  FADD.FTZ R187, R187, R178 ;  /* 0x000000b2bbbb7221 */ /* 0x000fe40000010000 */
[----:B------:R-:W-:Y:S02]  /*1dba0*/  FADD.FTZ R166, R166, R179 ;  /* 0x000000b3a6a67221 */ /* 0x000fe40000010000 */
[----:B------:R-:W-:Y:S01]  /*1dbb0*/  FADD.FTZ R187, R174, R187 ;  /* 0x000000bbaebb7221 */ /* 0x000fe20000010000 */
[----:B----4-:R-:W-:Y:S01]  /*1dbc0*/  HMMA.16816.F32 R60, R4, R24, R60 ;  /* 0x00000018043c723c */ /* 0x010fe2000000183c */
[----:B------:R-:W-:-:S02]  /*1dbd0*/  FADD.FTZ R177, R177, R166 ;  /* 0x000000a6b1b17221 */ /* 0x000fc40000010000 */
        /* <DEDUP_REMOVED lines=19> */
[----:B------:R-:W-:Y:S02]  /*1dd10*/  FADD.FTZ R33, R33, R2 ;  /* 0x0000000221217221 */ /* 0x000fe40000010000 */
[----:B------:R-:W-:-:S02]  /*1dd20*/  FADD.FTZ R28, R31, R28 ;  /* 0x0000001c1f1c7221 */ /* 0x000fc40000010000 */
[----:B------:R-:W-:Y:S01]  /*1dd30*/  FADD.FTZ R34, R34, R33 ;  /* 0x0000002122227221 */ /* 0x000fe20000010000 */
[----:B------:R-:W1:Y:S01]  /*1dd40*/  S2R R233, SR_CTAID.X ;  /* 0x0000000000e97919 */ /* 0x000e620000002500 */
        /* <DEDUP_REMOVED lines=8> */
[----:B----4-:R-:W-:Y:S01]  /*1ddd0*/  HMMA.16816.F32 R92, R4, R24, R92 ;  /* 0x00000018045c723c */ /* 0x010fe2000000185c */
[----:B------:R-:W-:Y:S02]  /*1dde0*/  FADD.FTZ R170, R170, R169 ;  /* 0x000000a9aaaa7221 */ /* 0x000fe40000010000 */
[----:B------:R-:W-:Y:S02]  /*1ddf0*/  FADD.FTZ R186, R186, R191 ;  /* 0x000000bfbaba7221 */ /* 0x000fe40000010000 */
[----:B------:R-:W-:-:S03]  /*1de00*/  FADD.FTZ R250, R171, R170 ;  /* 0x000000aaabfa7221 */ /* 0x000fc60000010000 */
[----:B------:R-:W-:Y:S01]  /*1de10*/  HMMA.16816.F32 R96, R4, R26, R96 ;  /* 0x0000001a0460723c */ /* 0x000fe20000001860 */
[----:B------:R-:W-:-:S07]  /*1de20*/  FADD.FTZ R251, R251, R186 ;  /* 0x000000bafbfb7221 */ /* 0x000fce0000010000 */
        /* <DEDUP_REMOVED lines=76> */
.L_x_8333:
[----:B------:R-:W-:Y:S02]  /*1e2f0*/  ULDC.64 UR4, c[0x0][0x118] ;  /* 0x0000460000047ab9 */ /* 0x000fe40000000a00 */
[----:B------:R-:W2:Y:S02]  /*1e300*/  LD.E R5, [R10.64+0x40] ;  /* 0x000040040a057980 */ /* 0x000ea4000c101900 */
[----:B--2---:R-:W-:-:S04]  /*1e310*/  LEA R5, -R5, RZ, 0x6 ;  /* 0x000000ff05057211 */ /* 0x004fc800078e31ff */
[----:B------:R-:W-:Y:S02]  /*1e320*/  SHF.R.S32.HI R0, RZ, 0x1f, R5 ;  /* 0x0000001fff007819 */ /* 0x000fe40000011405 */
.L_x_8334:
[----:B------:R-:W-:Y:S05]  /*1e330*/  BSYNC B0 ;  /* 0x0000000000007941 */ /* 0x000fea0003800000 */
.L_x_8332:
[C---:B------:R-:W-:Y:S01]  /*1e340*/  LOP3.LUT P6, RZ, R242.reuse, 0x1, RZ, 0xc0, !PT ;  /* 0x00000001f2ff7812 */ /* 0x040fe200078cc0ff */
[----:B------:R-:W-:Y:S01]  /*1e350*/  ULDC.64 UR4, c[0x0][0x118] ;  /* 0x0000460000047ab9 */ /* 0x000fe20000000a00 */
[C---:B------:R-:W-:Y:S01]  /*1e360*/  LOP3.LUT P5, RZ, R242.reuse, 0x2, RZ, 0xc0, !PT ;  /* 0x00000002f2ff7812 */ /* 0x040fe200078ac0ff */
[----:B------:R-:W-:Y:S01]  /*1e370*/  BSSY B1, `(.L_x_8335) ;  /* 0x000031f000017945 */ /* 0x000fe20003800000 */
[C---:B------:R-:W-:Y:S02]  /*1e380*/  LOP3.LUT P4, RZ, R242.reuse, 0x4, RZ, 0xc0, !PT ;  /* 0x00000004f2ff7812 */ /* 0x040fe4000788c0ff */
[C---:B------:R-:W-:Y:S02]  /*1e390*/  IADD3 R7, P1, R5.reuse, R226, RZ ;  /* 0x000000e205077210 */ /* 0x040fe40007f3e0ff */
        /* <DEDUP_REMOVED lines=113> */
[----:B------:R-:W1:Y:S04]  /*1eab0*/  LDSM.16.M88.4 R28, [R224+0x8000] ;  /* 0x00800000e01c783b */ /* 0x000e680000000200 */
[----:B-----5:R-:W5:Y:S04]  /*1eac0*/  LDSM.16.M88.4 R20, [R224+0x8800] ;  /* 0x00880000e014783b */ /* 0x020f680000000200 */
[----:B---3--:R-:W2:Y:S04]  /*1ead0*/  LDSM.16.M88.4 R12, [R224+0x9000] ;  /* 0x00900000e00c783b */ /* 0x008ea80000000200 */
[----:B------:R-:W4:Y:S04]  /*1eae0*/  LDSM.16.M88.4 R192, [R224+0x9800] ;  /* 0x00980000e0c0783b */ /* 0x000f280000000200 */
[----:B------:R-:W-:Y:S04]  /*1eaf0*/  LDSM.16.M88.4 R184, [R223] ;  /* 0x00000000dfb8783b */ /* 0x000fe80000000200 */
[----:B------:R-:W3:Y:S04]  /*1eb00*/  LDSM.16.M88.4 R180, [R222] ;  /* 0x00000000deb4783b */ /* 0x000ee80000000200 */
[----:B------:R-:W3:Y:S04]  /*1eb10*/  LDSM.16.M88.4 R176, [R214] ;  /* 0x00000000d6b0783b */ /* 0x000ee80000000200 */
[----:B------:R-:W3:Y:S04]  /*1eb20*/  LDSM.16.M88.4 R172, [R213] ;  /* 0x00000000d5ac783b */ /* 0x000ee80000000200 */
[----:B------:R-:W3:Y:S04]  /*1eb30*/  LDSM.16.M88.4 R168, [R212] ;  /* 0x00000000d4a8783b */ /* 0x000ee80000000200 */
[----:B------:R-:W4:Y:S01]  /*1eb40*/  S2R R0, SR_TID.X ;  /* 0x0000000000007919 */ /* 0x000f220000002100 */
[C---:B-1----:R-:W-:Y:S03]  /*1eb50*/  HMMA.16816.F32 R32, R188.reuse, R28, RZ ;  /* 0x0000001cbc20723c */ /* 0x042fe600000018ff */
[----:B------:R-:W0:Y:S05]  /*1eb60*/  LDGDEPBAR ;  /* 0x00000000000079af */ /* 0x000e2a0000000000 */
[C---:B-----5:R-:W-:Y:S08]  /*1eb70*/  HMMA.16816.F32 R24, R188.reuse, R20, RZ ;  /* 0x00000014bc18723c */ /* 0x060ff000000018ff */
[----:B--2---:R-:W-:Y:S01]  /*1eb80*/  HMMA.16816.F32 R16, R188, R12, RZ ;  /* 0x0000000cbc10723c */ /* 0x004fe200000018ff */
[----:B----4-:R-:W-:-:S07]  /*1eb90*/  IMAD.SHL.U32 R0, R0, 0x2, RZ ;  /* 0x0000000200007824 */ /* 0x010fce00078e00ff */
[----:B------:R-:W-:Y:S01]  /*1eba0*/  HMMA.16816.F32 R28, R188, R30, RZ ;  /* 0x0000001ebc1c723c */ /* 0x000fe200000018ff */
[----:B------:R-:W-:-:S05]  /*1ebb0*/  LOP3.LUT R0, R0, 0x6, RZ, 0xc0, !PT ;  /* 0x0000000600007812 */ /* 0x000fca00078ec0ff */
[----:B------:R-:W-:Y:S02]  /*1ebc0*/  IMAD R0, R239, 0x40, R0 ;  /* 0x00000040ef007824 */ /* 0x000fe400078e0200 */
[C---:B------:R-:W-:Y:S02]  /*1ebd0*/  HMMA.16816.F32 R20, R188.reuse, R22, RZ ;  /* 0x00000016bc14723c */ /* 0x040fe400000018ff */
[--C-:B------:R-:W-:Y:S01]  /*1ebe0*/  IMAD.IADD R2, R246, 0x1, -R0.reuse ;  /* 0x00000001f6027824 */ /* 0x100fe200078e0a00 */
[----:B------:R-:W-:Y:S01]  /*1ebf0*/  IADD3 R165, R0, 0x1, RZ ;  /* 0x0000000100a57810 */ /* 0x000fe20007ffe0ff */
[----:B------:R-:W-:Y:S01]  /*1ec00*/  IMAD.IADD R166, R244, 0x1, -R0 ;  /* 0x00000001f4a67824 */ /* 0x000fe200078e0a00 */
[----:B------:R-:W-:Y:S02]  /*1ec10*/  ISETP.GE.AND P1, PT, R0, R249, PT ;  /* 0x000000f90000720c */ /* 0x000fe40003f26270 */
[----:B------:R-:W-:Y:S01]  /*1ec20*/  IABS R2, R2 ;  /* 0x0000000200027213 */ /* 0x000fe20000000000 */
[----:B------:R-:W-:Y:S01]  /*1ec30*/  HMMA.16816.F32 R12, R188, R14, RZ ;  /* 0x0000000ebc0c723c */ /* 0x000fe200000018ff */
[----:B------:R-:W-:-:S02]  /*1ec40*/  IABS R166, R166 ;  /* 0x000000a600a67213 */ /* 0x000fc40000000000 */
[C---:B------:R-:W-:Y:S02]  /*1ec50*/  ISETP.GE.AND P6, PT, R165.reuse, R249, PT ;  /* 0x000000f9a500720c */ /* 0x040fe40003fc6270 */
[----:B------:R-:W1:Y:S01]  /*1ec60*/  I2F R2, R2 ;  /* 0x0000000200027306 */ /* 0x000e620000201400 */
[C---:B------:R-:W-:Y:S02]  /*1ec70*/  ISETP.GE.AND P2, PT, R165.reuse, R248, PT ;  /* 0x000000f8a500720c */ /* 0x040fe40003f46270 */
[----:B------:R-:W-:Y:S01]  /*1ec80*/  HMMA.16816.F32 R4, R188, R192, RZ ;  /* 0x000000c0bc04723c */ /* 0x000fe200000018ff */
[C---:B------:R-:W-:Y:S02]  /*1ec90*/  ISETP.GE.OR P6, PT, R165.reuse, R245, !P6 ;  /* 0x000000f5a500720c */ /* 0x040fe400077c6670 */
[----:B------:R-:W-:Y:S02]  /*1eca0*/  ISETP.GE.OR P2, PT, R165, R247, !P2 ;  /* 0x000000f7a500720c */ /* 0x000fe40005746670 */
[----:B------:R-:W2:Y:S01]  /*1ecb0*/  I2F R166, R166 ;  /* 0x000000a600a67306 */ /* 0x000ea20000201400 */
[----:B------:R-:W-:-:S02]  /*1ecc0*/  ISETP.GE.OR P1, PT, R0, R245, !P1 ;  /* 0x000000f50000720c */ /* 0x000fc40004f26670 */
[----:B------:R-:W-:Y:S08]  /*1ecd0*/  HMMA.16816.F32 R188, R188, R194, RZ ;  /* 0x000000c2bcbc723c */ /* 0x000ff000000018ff */
[C---:B---3--:R-:W-:Y:S08]  /*1ece0*/  HMMA.16816.F32 R32, R184.reuse, R180, R32 ;  /* 0x000000b4b820723c */ /* 0x048ff00000001820 */
[C---:B------:R-:W-:Y:S01]  /*1ecf0*/  HMMA.16816.F32 R28, R184.reuse, R182, R28 ;  /* 0x000000b6b81c723c */ /* 0x040fe2000000181c */
[----:B------:R-:W-:Y:S07]  /*1ed00*/  LDSM.16.M88.4 R180, [R218+0x9000] ;  /* 0x00900000dab4783b */ /* 0x000fee0000000200 */
[C---:B------:R-:W-:Y:S08]  /*1ed10*/  HMMA.16816.F32 R24, R184.reuse, R176, R24 ;  /* 0x000000b0b818723c */ /* 0x040ff00000001818 */
[C---:B------:R-:W-:Y:S01]  /*1ed20*/  HMMA.16816.F32 R20, R184.reuse, R178, R20 ;  /* 0x000000b2b814723c */ /* 0x040fe20000001814 */
[----:B------:R-:W3:Y:S07]  /*1ed30*/  LDSM.16.M88.4 R176, [R221] ;  /* 0x00000000ddb0783b */ /* 0x000eee0000000200 */
        /* <DEDUP_REMOVED lines=9> */
[----:B------:R-:W-:Y:S07]  /*1edd0*/  LDSM.16.M88.4 R180, [R220] ;  /* 0x00000000dcb4783b */ /* 0x000fee0000000200 */
[C---:B----4-:R-:W-:Y:S08]  /*1ede0*/  HMMA.16816.F32 R32, R176.reuse, R172, R32 ;  /* 0x000000acb020723c */ /* 0x050ff00000001820 */
[C---:B------:R-:W-:Y:S01]  /*1edf0*/  HMMA.16816.F32 R28, R176.reuse, R174, R28 ;  /* 0x000000aeb01c723c */ /* 0x040fe2000000181c */
[----:B------:R-:W3:Y:S07]  /*1ee00*/  LDSM.16.M88.4 R172, [R211] ;  /* 0x00000000d3ac783b */ /* 0x000eee0000000200 */
[C---:B-----5:R-:W-:Y:S08]  /*1ee10*/  HMMA.16816.F32 R24, R176.reuse, R184, R24 ;  /* 0x000000b8b018723c */ /* 0x060ff00000001818 */
[C---:B------:R-:W-:Y:S01]  /*1ee20*/  HMMA.16816.F32 R20, R176.reuse, R186, R20 ;  /* 0x000000bab014723c */ /* 0x040fe20000001814 */
[----:B------:R-:W4:Y:S07]  /*1ee30*/  LDSM.16.M88.4 R184, [R211+0x800] ;  /* 0x00080000d3b8783b */ /* 0x000f2e0000000200 */
[C---:B-1----:R-:W-:Y:S08]  /*1ee40*/  HMMA.16816.F32 R4, R176.reuse, R168, R4 ;  /* 0x000000a8b004723c */ /* 0x042ff00000001804 */
[----:B------:R-:W-:Y:S01]  /*1ee50*/  HMMA.16816.F32 R188, R176, R170, R188 ;  /* 0x000000aab0bc723c */ /* 0x000fe200000018bc */
[----:B------:R-:W1:Y:S04]  /*1ee60*/  LDSM.16.M88.4 R176, [R211+0x1000] ;  /* 0x00100000d3b0783b */ /* 0x000e680000000200 */
[----:B------:R-:W5:Y:S03]  /*1ee70*/  LDSM.16.M88.4 R168, [R211+0x1800] ;  /* 0x00180000d3a8783b */ /* 0x000f660000000200 */
[C---:B---3--:R-:W-:Y:S08]  /*1ee80*/  HMMA.16816.F32 R32, R180.reuse, R172, R32 ;  /* 0x000000acb420723c */ /* 0x048ff00000001820 */
        /* <DEDUP_REMOVED lines=21> */
[C---:B----4-:R-:W-:Y:S08]  /*1efe0*/  HMMA.16816.F32 R4, R176.reuse, R168, R4 ;  /* 0x000000a8b004723c */ /* 0x050ff00000001804 */
[----:B------:R-:W-:Y:S01]  /*1eff0*/  HMMA.16816.F32 R188, R176, R170, R188 ;  /* 0x000000aab0bc723c */ /* 0x000fe200000018bc */
[----:B------:R-:W3:Y:S04]  /*1f000*/  LDSM.16.M88.4 R176, [R208] ;  /* 0x00000000d0b0783b */ /* 0x000ee80000000200 */
[----:B------:R-:W4:Y:S03]  /*1f010*/  LDSM.16.M88.4 R168, [R207] ;  /* 0x00000000cfa8783b */ /* 0x000f260000000200 */
        /* <DEDUP_REMOVED lines=120> */
[C---:B---3--:R-:W-:Y:S08]  /*1f7a0*/  HMMA.16816.F32 R16, R176.reuse, R180, R16 ;  /* 0x000000b4b010723c */ /* 0x048ff00000001810 */
[C---:B------:R-:W-:Y:S01]  /*1f7b0*/  HMMA.16816.F32 R12, R176.reuse, R182, R12 ;  /* 0x000000b6b00c723c */ /* 0x040fe2000000180c */
[----:B------:R-:W1:Y:S07]  /*1f7c0*/  LDSM.16.M88.4 R180, [R220+0x6000] ;  /* 0x00600000dcb4783b */ /* 0x000e6e0000000200 */
[C---:B----4-:R-:W-:Y:S08]  /*1f7d0*/  HMMA.16816.F32 R4, R176.reuse, R168, R4 ;  /* 0x000000a8b004723c */ /* 0x050ff00000001804 */
[C---:B------:R-:W-:Y:S01]  /*1f7e0*/  HMMA.16816.F32 R188, R176.reuse, R170, R188 ;  /* 0x000000aab0bc723c */ /* 0x040fe200000018bc */
[----:B------:R-:W3:Y:S07]  /*1f7f0*/  LDSM.16.M88.4 R168, [R211+0x7000] ;  /* 0x00700000d3a8783b */ /* 0x000eee0000000200 */
[C---:B------:R-:W-:Y:S08]  /*1f800*/  HMMA.16816.F32 R24, R176.reuse, R184, R24 ;  /* 0x000000b8b018723c */ /* 0x040ff00000001818 */
[----:B------:R-:W-:Y:S01]  /*1f810*/  HMMA.16816.F32 R20, R176, R186, R20 ;  /* 0x000000bab014723c */ /* 0x000fe20000001814 */
[----:B------:R-:W4:Y:S07]  /*1f820*/  LDSM.16.M88.4 R184, [R211+0x6800] ;  /* 0x00680000d3b8783b */ /* 0x000f2e0000000200 */
[C---:B-1----:R-:W-:Y:S08]  /*1f830*/  HMMA.16816.F32 R32, R180.reuse, R172, R32 ;  /* 0x000000acb420723c */ /* 0x042ff00000001820 */
[----:B------:R-:W-:Y:S01]  /*1f840*/  HMMA.16816.F32 R28, R180, R174, R28 ;  /* 0x000000aeb41c723c */ /* 0x000fe2000000181c */
[----:B------:R-:W1:Y:S01]  /*1f850*/  LDSM.16.M88.4 R172, [R211+0x7800] ;  /* 0x00780000d3ac783b */ /* 0x000e620000000200 */
[----:B------:R-:W-:-:S06]  /*1f860*/  DEPBAR.LE SB0, 0x0 ;  /* 0x000080000000791a */ /* 0x000fcc0000000000 */
[C---:B---3--:R-:W-:Y:S07]  /*1f870*/  HMMA.16816.F32 R16, R180.reuse, R168, R16 ;  /* 0x000000a8b410723c */ /* 0x048fee0000001810 */
[----:B------:R-:W-:Y:S01]  /*1f880*/  IMAD.IADD R169, R246, 0x1, -R165 ;  /* 0x00000001f6a97824 */ /* 0x000fe200078e0aa5 */
[----:B------:R-:W-:Y:S01]  /*1f890*/  IADD3 R168, R0, 0x8, RZ ;  /* 0x0000000800a87810 */ /* 0x000fe20007ffe0ff */
[----:B------:R-:W-:Y:S01]  /*1f8a0*/  HMMA.16816.F32 R12, R180, R170, R12 ;  /* 0x000000aab40c723c */ /* 0x000fe2000000180c */
[----:B------:R-:W-:-:S02]  /*1f8b0*/  FFMA.FTZ R32, -R243, R2, R32 ;  /* 0x00000002f3207223 */ /* 0x000fc40000010120 */
[----:B------:R-:W-:Y:S01]  /*1f8c0*/  IABS R169, R169 ;  /* 0x000000a900a97213 */ /* 0x000fe20000000000 */
[----:B--2---:R-:W-:Y:S01]  /*1f8d0*/  FFMA.FTZ R2, -R243, R166, R34 ;  /* 0x000000a6f3027223 */ /* 0x004fe20000010122 */
[----:B------:R-:W-:Y:S02]  /*1f8e0*/  IADD3 R166, R0, 0x9, RZ ;  /* 0x0000000900a67810 */ /* 0x000fe40007ffe0ff */
[----:B------:R-:W-:Y:S01]  /*1f8f0*/  IMAD.IADD R171, R244, 0x1, -R165 ;  /* 0x00000001f4ab7824 */ /* 0x000fe200078e0aa5 */
[C---:B----4-:R-:W-:Y:S01]  /*1f900*/  HMMA.16816.F32 R24, R180.reuse, R184, R24 ;  /* 0x000000b8b418723c */ /* 0x050fe20000001818 */
[C---:B------:R-:W-:Y:S02]  /*1f910*/  IMAD.IADD R165, R246.reuse, 0x1, -R168 ;  /* 0x00000001f6a57824 */ /* 0x040fe400078e0aa8 */
[----:B------:R-:W-:Y:S01]  /*1f920*/  IMAD.MOV.U32 R170, RZ, RZ, R169 ;  /* 0x000000ffffaa7224 */ /* 0x000fe200078e00a9 */
[----:B------:R-:W-:Y:S01]  /*1f930*/  IABS R169, R171 ;  /* 0x000000ab00a97213 */ /* 0x000fe20000000000 */
[----:B------:R-:W-:Y:S01]  /*1f940*/  IMAD.IADD R176, R246, 0x1, -R166 ;  /* 0x00000001f6b07824 */ /* 0x000fe200078e0aa6 */
[----:B------:R-:W-:Y:S01]  /*1f950*/  IABS R165, R165 ;  /* 0x000000a500a57213 */ /* 0x000fe20000000000 */
[----:B------:R-:W-:Y:S01]  /*1f960*/  IMAD.IADD R171, R244, 0x1, -R168 ;  /* 0x00000001f4ab7824 */ /* 0x000fe200078e0aa8 */
[C---:B------:R-:W-:Y:S01]  /*1f970*/  HMMA.16816.F32 R20, R180.reuse, R186, R20 ;  /* 0x000000bab414723c */ /* 0x040fe20000001814 */
[----:B------:R-:W2:Y:S01]  /*1f980*/  I2F R170, R170 ;  /* 0x000000aa00aa7306 */ /* 0x000ea20000201400 */
[----:B------:R-:W-:Y:S01]  /*1f990*/  IABS R176, R176 ;  /* 0x000000b000b07213 */ /* 0x000fe20000000000 */
[----:B------:R-:W-:Y:S01]  /*1f9a0*/  IMAD.MOV.U32 R34, RZ, RZ, R165 ;  /* 0x000000ffff227224 */ /* 0x000fe200078e00a5 */
[----:B------:R-:W-:Y:S01]  /*1f9b0*/  FSEL R165, R32, -INF , !P1 ;  /* 0xff80000020a57808 */ /* 0x000fe20004800000 */
[----:B------:R-:W-:Y:S01]  /*1f9c0*/  IMAD.MOV.U32 R184, RZ, RZ, R8 ;  /* 0x000000ffffb87224 */ /* 0x000fe200078e0008 */
[C---:B------:R-:W-:Y:S01]  /*1f9d0*/  ISETP.GE.AND P1, PT, R0.reuse, R248, PT ;  /* 0x000000f80000720c */ /* 0x040fe20003f26270 */
[----:B------:R-:W-:Y:S01]  /*1f9e0*/  IMAD.MOV.U32 R185, RZ, RZ, R9 ;  /* 0x000000ffffb97224 */ /* 0x000fe200078e0009 */
[----:B-1----:R-:W-:Y:S01]  /*1f9f0*/  HMMA.16816.F32 R4, R180, R172, R4 ;  /* 0x000000acb404723c */ /* 0x002fe20000001804 */
[----:B------:R1:W3:Y:S01]  /*1fa00*/  I2F R172, R169 ;  /* 0x000000a900ac7306 */ /* 0x0002e20000201400 */
[----:B------:R-:W-:Y:S01]  /*1fa10*/  IABS R171, R171 ;  /* 0x000000ab00ab7213 */ /* 0x000fe20000000000 */
[----:B------:R-:W-:Y:S01]  /*1fa20*/  BAR.SYNC.DEFER_BLOCKING 0x0 ;  /* 0x0000000000007b1d */ /* 0x000fe20000010000 */
[----:B------:R-:W-:-:S04]  /*1fa30*/  ISETP.GE.OR P1, PT, R0, R247, !P1 ;  /* 0x000000f70000720c */ /* 0x000fc80004f26670 */
[----:B------:R-:W-:Y:S01]  /*1fa40*/  FSEL R2, R2, -INF , !P1 ;  /* 0xff80000002027808 */ /* 0x000fe20004800000 */
[----:B------:R-:W4:Y:S01]  /*1fa50*/  I2F R34, R34 ;  /* 0x0000002200227306 */ /* 0x000f220000201400 */
[C---:B--2---:R-:W-:Y:S01]  /*1fa60*/  FFMA.FTZ R32, -R243.reuse, R170, R33 ;  /* 0x000000aaf3207223 */ /* 0x044fe20000010121 */
[----:B------:R-:W-:Y:S01]  /*1fa70*/  IADD3 R170, R0, 0x10, RZ ;  /* 0x0000001000aa7810 */ /* 0x000fe20007ffe0ff */
[----:B------:R-:W-:Y:S01]  /*1fa80*/  HMMA.16816.F32 R188, R180, R174, R188 ;  /* 0x000000aeb4bc723c */ /* 0x000fe200000018bc */
[----:B------:R-:W-:Y:S02]  /*1fa90*/  ISETP.GE.AND P1, PT, R168, R249, PT ;  /* 0x000000f9a800720c */ /* 0x000fe40003f26270 */
[----:B------:R-:W-:Y:S01]  /*1faa0*/  FSEL R32, R32, -INF , !P6 ;  /* 0xff80000020207808 */ /* 0x000fe20007000000 */
[----:B------:R-:W-:Y:S01]  /*1fab0*/  IMAD.IADD R173, R246, 0x1, -R170 ;  /* 0x00000001f6ad7824 */ /* 0x000fe200078e0aaa */
[----:B------:R-:W2:Y:S01]  /*1fac0*/  I2F R33, R171 ;  /* 0x000000ab00217306 */ /* 0x000ea20000201400 */
[----:B-1----:R-:W-:Y:S01]  /*1fad0*/  IMAD.IADD R169, R244, 0x1, -R166 ;  /* 0x00000001f4a97824 */ /* 0x002fe200078e0aa6 */
[----:B------:R-:W-:Y:S01]  /*1fae0*/  ISETP.GE.OR P1, PT, R168, R245, !P1 ;  /* 0x000000f5a800720c */ /* 0x000fe20004f26670 */
[----:B---3--:R-:W-:Y:S01]  /*1faf0*/  FFMA.FTZ R35, -R243, R172, R35 ;  /* 0x000000acf3237223 */ /* 0x008fe20000010123 */
[----:B------:R-:W-:-:S02]  /*1fb00*/  IABS R173, R173 ;  /* 0x000000ad00ad7213 */ /* 0x000fc40000000000 */
[----:B------:R-:W-:Y:S02]  /*1fb10*/  IABS R169, R169 ;  /* 0x000000a900a97213 */ /* 0x000fe40000000000 */
[----:B------:R-:W1:Y:S01]  /*1fb20*/  I2F R176, R176 ;  /* 0x000000b000b07306 */ /* 0x000e620000201400 */
[C---:B----4-:R-:W-:Y:S01]  /*1fb30*/  FFMA.FTZ R34, -R243.reuse, R34, R28 ;  /* 0x00000022f3227223 */ /* 0x050fe2000001011c */
[----:B------:R-:W-:Y:S02]  /*1fb40*/  IADD3 R28, R0, 0x11, RZ ;  /* 0x00000011001c7810 */ /* 0x000fe40007ffe0ff */
[-C--:B------:R-:W-:Y:S02]  /*1fb50*/  ISETP.GE.AND P6, PT, R168, R248.reuse, PT ;  /* 0x000000f8a800720c */ /* 0x080fe40003fc6270 */
[----:B------:R-:W-:Y:S02]  /*1fb60*/  FSEL R34, R34, -INF , !P1 ;  /* 0xff80000022227808 */ /* 0x000fe40004800000 */
[----:B------:R3:W4:Y:S01]  /*1fb70*/  I2F R172, R169 ;  /* 0x000000a900ac7306 */ /* 0x0007220000201400 */
[----:B------:R-:W-:Y:S01]  /*1fb80*/  ISETP.GE.AND P1, PT, R166, R248, PT ;  /* 0x000000f8a600720c */ /* 0x000fe20003f26270 */
[----:B--2---:R-:W-:Y:S01]  /*1fb90*/  FFMA.FTZ R30, -R243, R33, R30 ;  /* 0x00000021f31e7223 */ /* 0x004fe2000001011e */
[----:B------:R-:W-:-:S02]  /*1fba0*/  ISETP.GE.OR P6, PT, R168, R247, !P6 ;  /* 0x000000f7a800720c */ /* 0x000fc400077c6670 */
[----:B------:R-:W-:Y:S02]  /*1fbb0*/  ISETP.GE.OR P1, PT, R166, R247, !P1 ;  /* 0x000000f7a600720c */ /* 0x000fe40004f26670 */
[----:B------:R-:W-:Y:S01]  /*1fbc0*/  FSEL R171, R30, -INF , !P6 ;  /* 0xff8000001eab7808 */ /* 0x000fe20007000000 */
[----:B------:R-:W2:Y:S01]  /*1fbd0*/  I2F R173, R173 ;  /* 0x000000ad00ad7306 */ /* 0x000ea20000201400 */
[----:B-1----:R-:W-:Y:S01]  /*1fbe0*/  FFMA.FTZ R33, -R243, R176, R29 ;  /* 0x000000b0f3217223 */ /* 0x002fe2000001011d */
[----:B------:R-:W-:Y:S01]  /*1fbf0*/  IADD3 R168, R0, 0x18, RZ ;  /* 0x0000001800a87810 */ /* 0x000fe20007ffe0ff */
[----:B------:R-:W-:Y:S01]  /*1fc00*/  IMAD.IADD R29, R244, 0x1, -R28 ;  /* 0x00000001f41d7824 */ /* 0x000fe200078e0a1c */
[-C--:B------:R-:W-:Y:S02]  /*1fc10*/  ISETP.GE.AND P6, PT, R170, R249.reuse, PT ;  /* 0x000000f9aa00720c */ /* 0x080fe40003fc6270 */
[----:B---3--:R-:W-:Y:S01]  /*1fc20*/  FSEL R169, R35, -INF , !P2 ;  /* 0xff80000023a97808 */ /* 0x008fe20005000000 */
[----:B------:R-:W-:Y:S01]  /*1fc30*/  IMAD.IADD R35, R244, 0x1, -R170 ;  /* 0x00000001f4237824 */ /* 0x000fe200078e0aaa */
[----:B------:R-:W-:Y:S01]  /*1fc40*/  ISETP.GE.AND P2, PT, R166, R249, PT ;  /* 0x000000f9a600720c */ /* 0x000fe20003f46270 */
[----:B----4-:R-:W-:Y:S01]  /*1fc50*/  FFMA.FTZ R30, -R243, R172, R31 ;  /* 0x000000acf31e7223 */ /* 0x010fe2000001011f */
[----:B------:R-:W-:Y:S01]  /*1fc60*/  IABS R29, R29 ;  /* 0x0000001d001d7213 */ /* 0x000fe20000000000 */
[----:B------:R-:W-:Y:S01]  /*1fc70*/  IMAD.IADD R172, R244, 0x1, -R168 ;  /* 0x00000001f4ac7824 */ /* 0x000fe200078e0aa8 */
[----:B------:R-:W-:Y:S01]  /*1fc80*/  ISETP.GE.OR P2, PT, R166, R245, !P2 ;  /* 0x000000f5a600720c */ /* 0x000fe20005746670 */
[----:B------:R-:W-:Y:S01]  /*1fc90*/  IMAD.IADD R166, R246, 0x1, -R28 ;  /* 0x00000001f6a67824 */ /* 0x000fe200078e0a1c */
[----:B------:R-:W-:Y:S01]  /*1fca0*/  IABS R35, R35 ;  /* 0x0000002300237213 */ /* 0x000fe20000000000 */
[----:B------:R-:W-:Y:S01]  /*1fcb0*/  IMAD.MOV.U32 R176, RZ, RZ, R29 ;  /* 0x000000ffffb07224 */ /* 0x000fe200078e001d */
[----:B------:R-:W-:Y:S01]  /*1fcc0*/  FSEL R33, R33, -INF , !P2 ;  /* 0xff80000021217808 */ /* 0x000fe20005000000 */
[----:B--2---:R-:W-:Y:S01]  /*1fcd0*/  FFMA.FTZ R29, -R243, R173, R24 ;  /* 0x000000adf31d7223 */ /* 0x004fe20000010118 */
[----:B------:R-:W-:Y:S01]  /*1fce0*/  IABS R166, R166 ;  /* 0x000000a600a67213 */ /* 0x000fe20000000000 */
[----:B------:R1:W2:Y:S01]  /*1fcf0*/  I2F R24, R176 ;  /* 0x000000b000187306 */ /* 0x0002a20000201400 */
[----:B------:R-:W-:-:S02]  /*1fd00*/  ISETP.GE.AND P2, PT, R170, R248, PT ;  /* 0x000000f8aa00720c */ /* 0x000fc40003f46270 */
[C---:B------:R-:W-:Y:S02]  /*1fd10*/  ISETP.GE.OR P6, PT, R170.reuse, R245, !P6 ;  /* 0x000000f5aa00720c */ /* 0x040fe400077c6670 */
[----:B------:R-:W-:Y:S01]  /*1fd20*/  ISETP.GE.OR P2, PT, R170, R247, !P2 ;  /* 0x000000f7aa00720c */ /* 0x000fe20005746670 */
[----:B------:R-:W-:Y:S01]  /*1fd30*/  IMAD.IADD R170, R246, 0x1, -R168 ;  /* 0x00000001f6aa7824 */ /* 0x000fe200078e0aa8 */
[----:B------:R-:W-:Y:S01]  /*1fd40*/  IADD3 R31, R0, 0x19, RZ ;  /* 0x00000019001f7810 */ /* 0x000fe20007ffe0ff */
[----:B------:R-:W3:Y:S01]  /*1fd50*/  I2F R35, R35 ;  /* 0x0000002300237306 */ /* 0x000ee20000201400 */
[----:B------:R-:W-:Y:S02]  /*1fd60*/  FSEL R30, R30, -INF , !P1 ;  /* 0xff8000001e1e7808 */ /* 0x000fe40004800000 */
[----:B------:R-:W-:Y:S02]  /*1fd70*/  IABS R170, R170 ;  /* 0x000000aa00aa7213 */ /* 0x000fe40000000000 */
[----:B------:R-:W-:-:S02]  /*1fd80*/  FSEL R29, R29, -INF , !P6 ;  /* 0xff8000001d1d7808 */ /* 0x000fc40007000000 */
[----:B------:R-:W-:Y:S01]  /*1fd90*/  IABS R172, R172 ;  /* 0x000000ac00ac7213 */ /* 0x000fe20000000000 */
[----:B------:R-:W4:Y:S01]  /*1fda0*/  I2F R166, R166 ;  /* 0x000000a600a67306 */ /* 0x000f220000201400 */
[----:B------:R-:W-:Y:S01]  /*1fdb0*/  ISETP.GE.AND P1, PT, R28, R249, PT ;  /* 0x000000f91c00720c */ /* 0x000fe20003f26270 */
[----:B-1----:R-:W-:Y:S01]  /*1fdc0*/  IMAD.IADD R176, R246, 0x1, -R31 ;  /* 0x00000001f6b07824 */ /* 0x002fe200078e0a1f */
[C---:B------:R-:W-:Y:S01]  /*1fdd0*/  ISETP.GE.AND P6, PT, R28.reuse, R248, PT ;  /* 0x000000f81c00720c */ /* 0x040fe20003fc6270 */
[----:B------:R-:W-:Y:S01]  /*1fde0*/  IMAD.MOV.U32 R173, RZ, RZ, R172 ;  /* 0x000000ffffad7224 */ /* 0x000fe200078e00ac */
[C---:B------:R-:W-:Y:S01]  /*1fdf0*/  ISETP.GE.OR P1, PT, R28.reuse, R245, !P1 ;  /* 0x000000f51c00720c */ /* 0x040fe20004f26670 */
[C---:B--2---:R-:W-:Y:S01]  /*1fe00*/  FFMA.FTZ R24, -R243.reuse, R24, R27 ;  /* 0x00000018f3187223 */ /* 0x044fe2000001011b */
[----:B------:R-:W-:Y:S01]  /*1fe10*/  ISETP.GE.OR P6, PT, R28, R247, !P6 ;  /* 0x000000f71c00720c */ /* 0x000fe200077c6670 */
[----:B---3--:R-:W-:Y:S01]  /*1fe20*/  FFMA.FTZ R26, -R243, R35, R26 ;  /* 0x00000023f31a7223 */ /* 0x008fe2000001011a */
[----:B------:R-:W1:Y:S01]  /*1fe30*/  I2F R170, R170 ;  /* 0x000000aa00aa7306 */ /* 0x000e620000201400 */
[----:B------:R-:W-:-:S02]  /*1fe40*/  IADD3 R35, R0, 0x20, RZ ;  /* 0x0000002000237810 */ /* 0x000fc40007ffe0ff */
[----:B------:R-:W-:Y:S02]  /*1fe50*/  IABS R172, R176 ;  /* 0x000000b000ac7213 */ /* 0x000fe40000000000 */
[----:B------:R-:W-:Y:S01]  /*1fe60*/  IADD3 R27, R0, 0x21, RZ ;  /* 0x00000021001b7810 */ /* 0x000fe20007ffe0ff */
[----:B----4-:R-:W-:Y:S01]  /*1fe70*/  FFMA.FTZ R28, -R243, R166, R25 ;  /* 0x000000a6f31c7223 */ /* 0x010fe20000010119 */
[----:B------:R-:W-:Y:S01]  /*1fe80*/  FSEL R25, R26, -INF , !P2 ;  /* 0xff8000001a197808 */ /* 0x000fe20005000000 */
[----:B------:R-:W-:Y:S01]  /*1fe90*/  IMAD.IADD R26, R244, 0x1, -R31 ;  /* 0x00000001f41a7824 */ /* 0x000fe200078e0a1f */
[----:B------:R2:W3:Y:S01]  /*1fea0*/  I2F R166, R173 ;  /* 0x000000ad00a67306 */ /* 0x0004e20000201400 */
[----:B------:R-:W-:Y:S02]  /*1feb0*/  ISETP.GE.AND P2, PT, R168, R249, PT ;  /* 0x000000f9a800720c */ /* 0x000fe40003f46270 */
[----:B------:R-:W-:Y:S02]  /*1fec0*/  FSEL R28, R28, -INF , !P1 ;  /* 0xff8000001c1c7808 */ /* 0x000fe40004800000 */
[----:B------:R-:W-:-:S02]  /*1fed0*/  ISETP.GE.AND P1, PT, R168, R248, PT ;  /* 0x000000f8a800720c */ /* 0x000fc40003f26270 */
[----:B------:R-:W-:Y:S01]  /*1fee0*/  IABS R26, R26 ;  /* 0x0000001a001a7213 */ /* 0x000fe20000000000 */
[----:B------:R-:W4:Y:S01]  /*1fef0*/  I2F R172, R172 ;  /* 0x000000ac00ac7306 */ /* 0x000f220000201400 */
[C---:B------:R-:W-:Y:S02]  /*1ff00*/  ISETP.GE.OR P2, PT, R168.reuse, R245, !P2 ;  /* 0x000000f5a800720c */ /* 0x040fe40005746670 */
[----:B------:R-:W-:Y:S01]  /*1ff10*/  ISETP.GE.OR P1, PT, R168, R247, !P1 ;  /* 0x000000f7a800720c */ /* 0x000fe20004f26670 */
[----:B------:R-:W-:Y:S01]  /*1ff20*/  IMAD.MOV.U32 R168, RZ, RZ, R26 ;  /* 0x000000ffffa87224 */ /* 0x000fe200078e001a */
[----:B------:R-:W-:Y:S01]  /*1ff30*/  FSEL R24, R24, -INF , !P6 ;  /* 0xff80000018187808 */ /* 0x000fe20007000000 */
[----:B-1----:R-:W-:Y:S01]  /*1ff40*/  FFMA.FTZ R26, -R243, R170, R20 ;  /* 0x000000aaf31a7223 */ /* 0x002fe20000010114 */
[----:B------:R-:W-:Y:S01]  /*1ff50*/  ISETP.GE.AND P6, PT, R31, R249, PT ;  /* 0x000000f91f00720c */ /* 0x000fe20003fc6270 */
[--C-:B--2---:R-:W-:Y:S02]  /*1ff60*/  IMAD.IADD R173, R246, 0x1, -R35.reuse ;  /* 0x00000001f6ad7824 */ /* 0x104fe400078e0a23 */
[----:B------:R-:W-:Y:S01]  /*1ff70*/  IMAD.IADD R20, R244, 0x1, -R35 ;  /* 0x00000001f4147824 */ /* 0x000fe200078e0a23 */
[----:B------:R-:W-:Y:S01]  /*1ff80*/  I2F R168, R168 ;  /* 0x000000a800a87306 */ /* 0x000fe20000201400 */
[C---:B---3--:R-:W-:Y:S01]  /*1ff90*/  FFMA.FTZ R166, -R243.reuse, R166, R22 ;  /* 0x000000a6f3a67223 */ /* 0x048fe20000010116 */
[----:B------:R-:W-:Y:S01]  /*1ffa0*/  IABS R170, R173 ;  /* 0x000000ad00aa7213 */ /* 0x000fe20000000000 */
[----:B------:R-:W-:Y:S01]  /*1ffb0*/  IMAD.IADD R173, R246, 0x1, -R27 ;  /* 0x00000001f6ad7824 */ /* 0x000fe200078e0a1b */
[----:B------:R-:W-:Y:S01]  /*1ffc0*/  IABS R20, R20 ;  /* 0x0000001400147213 */ /* 0x000fe20000000000 */
[----:B----4-:R-:W-:Y:S01]  /*1ffd0*/  FFMA.FTZ R21, -R243, R172, R21 ;  /* 0x000000acf3157223 */ /* 0x010fe20000010115 */
[----:B------:R-:W-:Y:S01]  /*1ffe0*/  FSEL R26, R26, -INF , !P2 ;  /* 0xff8000001a1a7808 */ /* 0x000fe20005000000 */
[----:B------:R-:W-:Y:S01]  /*1fff0*/  IMAD.IADD R172, R244, 0x1, -R27 ;  /* 0x00000001f4ac7824 */ /* 0x000fe200078e0a1b */
[----:B------:R-:W-:Y:S01]  /*20000*/  IABS R173, R173 ;  /* 0x000000ad00ad7213 */ /* 0x000fe20000000000 */
[----:B------:R-:W1:Y:S01]  /*20010*/  I2F R22, R20 ;  /* 0x0000001400167306 */ /* 0x000e620000201400 */
[----:B------:R-:W-:-:S02]  /*20020*/  ISETP.GE.AND P2, PT, R31, R248, PT ;  /* 0x000000f81f00720c */ /* 0x000fc40003f46270 */
[C---:B------:R-:W-:Y:S02]  /*20030*/  ISETP.GE.OR P6, PT, R31.reuse, R245, !P6 ;  /* 0x000000f51f00720c */ /* 0x040fe400077c6670 */
[----:B------:R-:W-:Y:S02]  /*20040*/  ISETP.GE.OR P2, PT, R31, R247, !P2 ;  /* 0x000000f71f00720c */ /* 0x000fe40005746670 */
[----:B------:R-:W-:Y:S01]  /*20050*/  IADD3 R31, R0, 0x28, RZ ;  /* 0x00000028001f7810 */ /* 0x000fe20007ffe0ff */
[----:B------:R-:W2:Y:S01]  /*20060*/  I2F R170, R170 ;  /* 0x000000aa00aa7306 */ /* 0x000ea20000201400 */
[----:B------:R-:W-:Y:S02]  /*20070*/  FSEL R21, R21, -INF , !P6 ;  /* 0xff80000015157808 */ /* 0x000fe40007000000 */
[----:B------:R-:W-:Y:S02]  /*20080*/  ISETP.GE.AND P6, PT, R35, R248, PT ;  /* 0x000000f82300720c */ /* 0x000fe40003fc6270 */
[----:B------:R-:W-:-:S02]  /*20090*/  IABS R172, R172 ;  /* 0x000000ac00ac7213 */ /* 0x000fc40000000000 */
[----:B------:R-:W-:Y:S01]  /*200a0*/  ISETP.GE.OR P6, PT, R35, R247, !P6 ;  /* 0x000000f72300720c */ /* 0x000fe200077c6670 */
[----:B-1----:R-:W-:Y:S01]  /*200b0*/  FFMA.FTZ R18, -R243, R22, R18 ;  /* 0x00000016f3127223 */ /* 0x002fe20000010112 */
[----:B------:R-:W-:Y:S01]  /*200c0*/  FSEL R20, R166, -INF , !P1 ;  /* 0xff800000a6147808 */ /* 0x000fe20004800000 */
[----:B------:R-:W-:Y:S01]  /*200d0*/  IMAD.MOV.U32 R166, RZ, RZ, R173 ;  /* 0x000000ffffa67224 */ /* 0x000fe200078e00ad */
[C---:B------:R-:W-:Y:S01]  /*200e0*/  ISETP.GE.AND P1, PT, R35.reuse, R249, PT ;  /* 0x000000f92300720c */ /* 0x040fe20003f26270 */
[----:B------:R-:W-:Y:S01]  /*200f0*/  IMAD.IADD R173, R246, 0x1, -R31 ;  /* 0x00000001f6ad7824 */ /* 0x000fe200078e0a1f */
[----:B------:R-:W-:Y:S02]  /*20100*/  FSEL R195, R18, -INF , !P6 ;  /* 0xff80000012c37808 */ /* 0x000fe40007000000 */
[----:B------:R-:W-:Y:S01]  /*20110*/  ISETP.GE.OR P1, PT, R35, R245, !P1 ;  /* 0x000000f52300720c */ /* 0x000fe20004f26670 */
[----:B------:R-:W1:Y:S01]  /*20120*/  I2F R166, R166 ;  /* 0x000000a600a67306 */ /* 0x000e620000201400 */
[C---:B------:R-:W-:Y:S01]  /*20130*/  FFMA.FTZ R35, -R243.reuse, R168, R23 ;  /* 0x000000a8f3237223 */ /* 0x040fe20000010117 */
[----:B------:R-:W-:Y:S01]  /*20140*/  IADD3 R22, R0, 0x30, RZ ;  /* 0x0000003000167810 */ /* 0x000fe20007ffe0ff */
[----:B------:R-:W-:Y:S01]  /*20150*/  IMAD.MOV.U32 R168, RZ, RZ, R172 ;  /* 0x000000ffffa87224 */ /* 0x000fe200078e00ac */
[----:B------:R-:W-:Y:S01]  /*20160*/  IABS R172, R173 ;  /* 0x000000ad00ac7213 */ /* 0x000fe20000000000 */
[----:B--2---:R-:W-:Y:S01]  /*20170*/  FFMA.FTZ R196, -R243, R170, R16 ;  /* 0x000000aaf3c47223 */ /* 0x004fe20000010110 */
[----:B------:R-:W-:Y:S01]  /*20180*/  FSEL R16, R35, -INF , !P2 ;  /* 0xff80000023107808 */ /* 0x000fe20005000000 */
[----:B------:R-:W-:Y:S01]  /*20190*/  IMAD.IADD R170, R244, 0x1, -R31 ;  /* 0x00000001f4aa7824 */ /* 0x000fe200078e0a1f */
[----:B------:R-:W-:Y:S01]  /*201a0*/  ISETP.GE.AND P2, PT, R27, R249, PT ;  /* 0x000000f91b00720c */ /* 0x000fe20003f46270 */
[----:B------:R-:W-:Y:S01]  /*201b0*/  IMAD.MOV.U32 R35, RZ, RZ, R172 ;  /* 0x000000ffff237224 */ /* 0x000fe200078e00ac */
[----:B------:R-:W2:Y:S01]  /*201c0*/  I2F R168, R168 ;  /* 0x000000a800a87306 */ /* 0x000ea20000201400 */
[----:B------:R-:W-:-:S02]  /*201d0*/  FSEL R196, R196, -INF , !P1 ;  /* 0xff800000c4c47808 */ /* 0x000fc40004800000 */
[----:B------:R-:W-:Y:S02]  /*201e0*/  ISETP.GE.OR P2, PT, R27, R245, !P2 ;  /* 0x000000f51b00720c */ /* 0x000fe40005746670 */
[----:B------:R-:W-:Y:S01]  /*201f0*/  ISETP.GE.AND P6, PT, R31, R249, PT ;  /* 0x000000f91f00720c */ /* 0x000fe20003fc6270 */
[----:B-1----:R-:W-:Y:S01]  /*20200*/  FFMA.FTZ R198, -R243, R166, R17 ;  /* 0x000000a6f3c67223 */ /* 0x002fe20000010111 */
[----:B------:R-:W-:Y:S01]  /*20210*/  IADD3 R23, R0, 0x29, RZ ;  /* 0x0000002900177810 */ /* 0x000fe20007ffe0ff */
[----:B------:R-:W1:Y:S01]  /*20220*/  I2F R35, R35 ;  /* 0x0000002300237306 */ /* 0x000e620000201400 */
[-C--:B------:R-:W-:Y:S02]  /*20230*/  ISETP.GE.AND P1, PT, R27, R248.reuse, PT ;  /* 0x000000f81b00720c */ /* 0x080fe40003f26270 */
[----:B------:R-:W-:Y:S01]  /*20240*/  FSEL R198, R198, -INF , !P2 ;  /* 0xff800000c6c67808 */ /* 0x000fe20005000000 */
[----:B------:R-:W-:Y:S01]  /*20250*/  IMAD.IADD R17, R244, 0x1, -R23 ;  /* 0x00000001f4117824 */ /* 0x000fe200078e0a17 */
[----:B------:R-:W-:-:S02]  /*20260*/  ISETP.GE.AND P2, PT, R31, R248, PT ;  /* 0x000000f81f00720c */ /* 0x000fc40003f46270 */
[----:B------:R-:W-:Y:S01]  /*20270*/  ISETP.GE.OR P6, PT, R31, R245, !P6 ;  /* 0x000000f51f00720c */ /* 0x000fe200077c6670 */
[----:B--2---:R-:W-:Y:S01]  /*20280*/  FFMA.FTZ R19, -R243, R168, R19 ;  /* 0x000000a8f3137223 */ /* 0x004fe20000010113 */
[-C--:B------:R-:W-:Y:S01]  /*20290*/  ISETP.GE.OR P2, PT, R31, R247.reuse, !P2 ;  /* 0x000000f71f00720c */ /* 0x080fe20005746670 */
[C---:B------:R-:W-:Y:S01]  /*202a0*/  IMAD.IADD R31, R246.reuse, 0x1, -R22 ;  /* 0x00000001f61f7824 */ /* 0x040fe200078e0a16 */
[----:B------:R-:W-:Y:S01]  /*202b0*/  ISETP.GE.OR P1, PT, R27, R247, !P1 ;  /* 0x000000f71b00720c */ /* 0x000fe20004f26670 */
[----:B------:R-:W-:Y:S01]  /*202c0*/  IMAD.IADD R27, R246, 0x1, -R23 ;  /* 0x00000001f61b7824 */ /* 0x000fe200078e0a17 */
[----:B------:R-:W-:Y:S02]  /*202d0*/  IABS R170, R170 ;  /* 0x000000aa00aa7213 */ /* 0x000fe40000000000 */
[----:B------:R-:W-:Y:S01]  /*202e0*/  IABS R31, R31 ;  /* 0x0000001f001f7213 */ /* 0x000fe20000000000 */
[----:B-1----:R-:W-:Y:S01]  /*202f0*/  FFMA.FTZ R35, -R243, R35, R12 ;  /* 0x00000023f3237223 */ /* 0x002fe2000001010c */
[----:B------:R-:W-:Y:S01]  /*20300*/  IABS R166, R27 ;  /* 0x0000001b00a67213 */ /* 0x000fe20000000000 */
[----:B------:R-:W-:Y:S01]  /*20310*/  IMAD.IADD R12, R244, 0x1, -R22 ;  /* 0x00000001f40c7824 */ /* 0x000fe200078e0a16 */
[----:B------:R-:W1:Y:S01]  /*20320*/  I2F R27, R170 ;  /* 0x000000aa001b7306 */ /* 0x000e620000201400 */
[----:B------:R-:W-:-:S02]  /*20330*/  IABS R17, R17 ;  /* 0x0000001100117213 */ /* 0x000fc40000000000 */
[----:B------:R-:W-:Y:S01]  /*20340*/  FSEL R193, R19, -INF , !P1 ;  /* 0xff80000013c17808 */ /* 0x000fe20004800000 */
[----:B------:R-:W-:Y:S01]  /*20350*/  IMAD.MOV.U32 R19, RZ, RZ, R31 ;  /* 0x000000ffff137224 */ /* 0x000fe200078e001f */
[----:B------:R-:W-:Y:S01]  /*20360*/  FSEL R199, R35, -INF , !P6 ;  /* 0xff80000023c77808 */ /* 0x000fe20007000000 */
[----:B------:R-:W-:Y:S01]  /*20370*/  IMAD.MOV.U32 R18, RZ, RZ, R17 ;  /* 0x000000ffff127224 */ /* 0x000fe200078e0011 */
[----:B------:R-:W-:Y:S01]  /*20380*/  IADD3 R17, R0, 0x31, RZ ;  /* 0x0000003100117810 */ /* 0x000fe20007ffe0ff */
[----:B------:R-:W2:Y:S01]  /*20390*/  I2F R166, R166 ;  /* 0x000000a600a67306 */ /* 0x000ea20000201400 */
[C---:B------:R-:W-:Y:S02]  /*203a0*/  ISETP.GE.AND P1, PT, R23.reuse, R249, PT ;  /* 0x000000f91700720c */ /* 0x040fe40003f26270 */
[C---:B------:R-:W-:Y:S02]  /*203b0*/  ISETP.GE.AND P6, PT, R23.reuse, R248, PT ;  /* 0x000000f81700720c */ /* 0x040fe40003fc6270 */
[----:B------:R-:W-:-:S02]  /*203c0*/  ISETP.GE.OR P1, PT, R23, R245, !P1 ;  /* 0x000000f51700720c */ /* 0x000fc40004f26670 */
[----:B------:R-:W-:Y:S01]  /*203d0*/  ISETP.GE.OR P6, PT, R23, R247, !P6 ;  /* 0x000000f71700720c */ /* 0x000fe200077c6670 */
[----:B------:R-:W3:Y:S01]  /*203e0*/  I2F R19, R19 ;  /* 0x0000001300137306 */ /* 0x000ee20000201400 */
[--C-:B------:R-:W-:Y:S01]  /*203f0*/  IMAD.IADD R23, R246, 0x1, -R17.reuse ;  /* 0x00000001f6177824 */ /* 0x100fe200078e0a11 */
[----:B------:R-:W-:Y:S01]  /*20400*/  IABS R12, R12 ;  /* 0x0000000c000c7213 */ /* 0x000fe20000000000 */
[C---:B-1----:R-:W-:Y:S02]  /*20410*/  FFMA.FTZ R14, -R243.reuse, R27, R14 ;  /* 0x0000001bf30e7223 */ /* 0x042fe4000001010e */
[----:B------:R-:W-:Y:S01]  /*20420*/  IMAD.IADD R27, R244, 0x1, -R17 ;  /* 0x00000001f41b7824 */ /* 0x000fe200078e0a11 */
[----:B------:R-:W-:Y:S01]  /*20430*/  IABS R23, R23 ;  /* 0x0000001700177213 */ /* 0x000fe20000000000 */
[----:B------:R-:W-:Y:S01]  /*20440*/  IMAD.MOV.U32 R31, RZ, RZ, R12 ;  /* 0x000000ffff1f7224 */ /* 0x000fe200078e000c */
[----:B------:R-:W1:Y:S01]  /*20450*/  I2F R18, R18 ;  /* 0x0000001200127306 */ /* 0x000e620000201400 */
[----:B------:R-:W-:Y:S01]  /*20460*/  FSEL R194, R14, -INF , !P2 ;  /* 0xff8000000ec27808 */ /* 0x000fe20005000000 */
[----:B--2---:R-:W-:Y:S01]  /*20470*/  FFMA.FTZ R166, -R243, R166, R13 ;  /* 0x000000a6f3a67223 */ /* 0x004fe2000001010d */
[----:B------:R-:W-:Y:S01]  /*20480*/  IADD3 R12, R0, 0x38, RZ ;  /* 0x00000038000c7810 */ /* 0x000fe20007ffe0ff */
[----:B------:R-:W-:Y:S01]  /*20490*/  IMAD.MOV.U32 R14, RZ, RZ, R23 ;  /* 0x000000ffff0e7224 */ /* 0x000fe200078e0017 */
[----:B------:R-:W-:-:S02]  /*204a0*/  ISETP.GE.AND P2, PT, R22, R249, PT ;  /* 0x000000f91600720c */ /* 0x000fc40003f46270 */
[----:B------:R-:W-:Y:S01]  /*204b0*/  FSEL R197, R166, -INF , !P1 ;  /* 0xff800000a6c57808 */ /* 0x000fe20004800000 */
[----:B------:R-:W2:Y:S01]  /*204c0*/  I2F R13, R31 ;  /* 0x0000001f000d7306 */ /* 0x000ea20000201400 */
[C---:B---3--:R-:W-:Y:S01]  /*204d0*/  FFMA.FTZ R19, -R243.reuse, R19, R4 ;  /* 0x00000013f3137223 */ /* 0x048fe20000010104 */
[----:B------:R-:W-:Y:S01]  /*204e0*/  IADD3 R4, R0, 0x39, RZ ;  /* 0x0000003900047810 */ /* 0x000fe20007ffe0ff */
[----:B------:R-:W-:Y:S01]  /*204f0*/  IMAD.IADD R23, R246, 0x1, -R12 ;  /* 0x00000001f6177824 */ /* 0x000fe200078e0a0c */
[C---:B------:R-:W-:Y:S02]  /*20500*/  ISETP.GE.OR P2, PT, R22.reuse, R245, !P2 ;  /* 0x000000f51600720c */ /* 0x040fe40005746670 */
[----:B------:R-:W-:Y:S01]  /*20510*/  ISETP.GE.AND P1, PT, R22, R248, PT ;  /* 0x000000f81600720c */ /* 0x000fe20003f26270 */
[----:B------:R-:W-:Y:S01]  /*20520*/  IMAD.IADD R0, R246, 0x1, -R4 ;  /* 0x00000001f6007824 */ /* 0x000fe200078e0a04 */
[----:B------:R-:W3:Y:S01]  /*20530*/  I2F R14, R14 ;  /* 0x0000000e000e7306 */ /* 0x000ee20000201400 */
[----:B-1----:R-:W-:Y:S01]  /*20540*/  FFMA.FTZ R15, -R243, R18, R15 ;  /* 0x00000012f30f7223 */ /* 0x002fe2000001010f */
[----:B------:R-:W-:Y:S01]  /*20550*/  IABS R27, R27 ;  /* 0x0000001b001b7213 */ /* 0x000fe20000000000 */
[----:B------:R-:W-:Y:S01]  /*20560*/  IMAD.IADD R18, R244, 0x1, -R12 ;  /* 0x00000001f4127824 */ /* 0x000fe200078e0a0c */
[----:B------:R-:W-:-:S02]  /*20570*/  FSEL R178, R19, -INF , !P2 ;  /* 0xff80000013b27808 */ /* 0x000fc40005000000 */
[----:B------:R-:W-:Y:S02]  /*20580*/  IABS R19, R0 ;  /* 0x0000000000137213 */ /* 0x000fe40000000000 */
[----:B------:R-:W-:Y:S01]  /*20590*/  IABS R18, R18 ;  /* 0x0000001200127213 */ /* 0x000fe20000000000 */
[----:B--2---:R-:W-:Y:S01]  /*205a0*/  FFMA.FTZ R13, -R243, R13, R6 ;  /* 0x0000000df30d7223 */ /* 0x004fe20000010106 */
[----:B------:R-:W-:Y:S01]  /*205b0*/  ISETP.GE.OR P1, PT, R22, R247, !P1 ;  /* 0x000000f71600720c */ /* 0x000fe20004f26670 */
[----:B------:R-:W-:Y:S01]  /*205c0*/  IMAD.MOV.U32 R22, RZ, RZ, R27 ;  /* 0x000000ffff167224 */ /* 0x000fe200078e001b */
[----:B------:R-:W1:Y:S01]  /*205d0*/  I2F R0, R18 ;  /* 0x0000001200007306 */ /* 0x000e620000201400 */
[----:B------:R-:W-:Y:S01]  /*205e0*/  IABS R23, R23 ;  /* 0x0000001700177213 */ /* 0x000fe20000000000 */
[----:B------:R-:W-:Y:S01]  /*205f0*/  IMAD.IADD R6, R244, 0x1, -R4 ;  /* 0x00000001f4067824 */ /* 0x000fe200078e0a04 */
[----:B------:R-:W-:Y:S01]  /*20600*/  FSEL R192, R15, -INF , !P6 ;  /* 0xff8000000fc07808 */ /* 0x000fe20007000000 */
[----:B---3--:R-:W-:Y:S01]  /*20610*/  FFMA.FTZ R5, -R243, R14, R5 ;  /* 0x0000000ef3057223 */ /* 0x008fe20000010105 */
[----:B------:R-:W-:-:S02]  /*20620*/  ISETP.GE.AND P6, PT, R17, R249, PT ;  /* 0x000000f91100720c */ /* 0x000fc40003fc6270 */
[----:B------:R-:W-:Y:S01]  /*20630*/  IABS R14, R6 ;  /* 0x00000006000e7213 */ /* 0x000fe20000000000 */
[----:B------:R-:W2:Y:S01]  /*20640*/  I2F R22, R22 ;  /* 0x0000001600167306 */ /* 0x000ea20000201400 */
[----:B------:R-:W-:Y:S02]  /*20650*/  ISETP.GE.OR P6, PT, R17, R245, !P6 ;  /* 0x000000f51100720c */ /* 0x000fe400077c6670 */
[----:B------:R-:W-:Y:S02]  /*20660*/  FSEL R176, R13, -INF , !P1 ;  /* 0xff8000000db07808 */ /* 0x000fe40004800000 */
[----:B------:R-:W-:Y:S02]  /*20670*/  FSEL R181, R5, -INF , !P6 ;  /* 0xff80000005b57808 */ /* 0x000fe40007000000 */
[----:B------:R-:W-:Y:S01]  /*20680*/  ISETP.GE.AND P6, PT, R12, R248, PT ;  /* 0x000000f80c00720c */ /* 0x000fe20003fc6270 */
[----:B------:R-:W3:Y:S01]  /*20690*/  I2F R15, R23 ;  /* 0x00000017000f7306 */ /* 0x000ee20000201400 */
[----:B-1----:R-:W-:Y:S01]  /*206a0*/  FFMA.FTZ R0, -R243, R0, R190 ;  /* 0x00000000f3007223 */ /* 0x002fe200000101be */
[----:B------:R-:W-:-:S02]  /*206b0*/  ISETP.GE.AND P2, PT, R17, R248, PT ;  /* 0x000000f81100720c */ /* 0x000fc40003f46270 */
[C---:B------:R-:W-:Y:S02]  /*206c0*/  ISETP.GE.OR P6, PT, R12.reuse, R247, !P6 ;  /* 0x000000f70c00720c */ /* 0x040fe400077c6670 */
[----:B------:R-:W-:Y:S02]  /*206d0*/  ISETP.GE.AND P1, PT, R12, R249, PT ;  /* 0x000000f90c00720c */ /* 0x000fe40003f26270 */
[----:B------:R-:W1:Y:S01]  /*206e0*/  I2F R6, R19 ;  /* 0x0000001300067306 */ /* 0x000e620000201400 */
[----:B------:R-:W-:Y:S01]  /*206f0*/  FSEL R170, R0, -INF , !P6 ;  /* 0xff80000000aa7808 */ /* 0x000fe20007000000 */
[----:B--2---:R-:W-:Y:S01]  /*20700*/  FFMA.FTZ R7, -R243, R22, R7 ;  /* 0x00000016f3077223 */ /* 0x004fe20000010107 */
[----:B------:R-:W-:Y:S02]  /*20710*/  ISETP.GT.AND P6, PT, R239, R230, PT ;  /* 0x000000e6ef00720c */ /* 0x000fe40003fc4270 */
[----:B------:R-:W-:Y:S02]  /*20720*/  ISETP.GE.OR P2, PT, R17, R247, !P2 ;  /* 0x000000f71100720c */ /* 0x000fe40005746670 */
[----:B------:R-:W-:Y:S01]  /*20730*/  ISETP.GE.OR P1, PT, R12, R245, !P1 ;  /* 0x000000f50c00720c */ /* 0x000fe20004f26670 */
[----:B------:R-:W2:Y:S01]  /*20740*/  I2F R14, R14 ;  /* 0x0000000e000e7306 */ /* 0x000ea20000201400 */
[----:B---3--:R-:W-:Y:S01]  /*20750*/  FFMA.FTZ R15, -R243, R15, R188 ;  /* 0x0000000ff30f7223 */ /* 0x008fe200000101bc */
[----:B------:R-:W-:-:S02]  /*20760*/  FSEL R172, R7, -INF , !P2 ;  /* 0xff80000007ac7808 */ /* 0x000fc40005000000 */
[C---:B------:R-:W-:Y:S02]  /*20770*/  ISETP.GE.AND P2, PT, R4.reuse, R249, PT ;  /* 0x000000f90400720c */ /* 0x040fe40003f46270 */
[----:B------:R-:W-:Y:S02]  /*20780*/  FSEL R180, R15, -INF , !P1 ;  /* 0xff8000000fb47808 */ /* 0x000fe40004800000 */
[C---:B------:R-:W-:Y:S01]  /*20790*/  ISETP.GE.AND P1, PT, R4.reuse, R248, PT ;  /* 0x000000f80400720c */ /* 0x040fe20003f26270 */
[C---:B-1----:R-:W-:Y:S01]  /*207a0*/  FFMA.FTZ R6, -R243.reuse, R6, R189 ;  /* 0x00000006f3067223 */ /* 0x042fe200000101bd */
[C---:B------:R-:W-:Y:S02]  /*207b0*/  ISETP.GE.OR P2, PT, R4.reuse, R245, !P2 ;  /* 0x000000f50400720c */ /* 0x040fe40005746670 */
[----:B------:R-:W-:Y:S02]  /*207c0*/  ISETP.GE.OR P1, PT, R4, R247, !P1 ;  /* 0x000000f70400720c */ /* 0x000fe40004f26670 */
[----:B------:R-:W-:Y:S01]  /*207d0*/  FSEL R177, R6, -INF , !P2 ;  /* 0xff80000006b17808 */ /* 0x000fe20005000000 */
[----:B--2---:R-:W-:-:S05]  /*207e0*/  FFMA.FTZ R14, -R243, R14, R191 ;  /* 0x0000000ef30e7223 */ /* 0x004fca00000101bf */
[----:B------:R-:W-:Y:S01]  /*207f0*/  FSEL R173, R14, -INF , !P1 ;  /* 0xff8000000ead7808 */ /* 0x000fe20004800000 */
[----:B------:R-:W-:Y:S05]  /*20800*/  @!P6 BRA `(.L_x_8336) ;  /* 0x00000d500000e947 */ /* 0x000fea0003800000 */
[----:B------:R-:W-:Y:S01]  /*20810*/  BSSY B0, `(.L_x_8337) ;  /* 0x0000044000007945 */ /* 0x000fe20003800000 */
[----:B------:R-:W-:Y:S05]  /*20820*/  @!P0 BRA `(.L_x_8338) ;  /* 0x000003e000008947 */ /* 0x000fea0003800000 */
[----:B------:R-:W-:Y:S02]  /*20830*/  ULDC.64 UR4, c[0x0][0x118] ;  /* 0x0000460000047ab9 */ /* 0x000fe40000000a00 */
[----:B------:R-:W2:Y:S01]  /*20840*/  LD.E R15, [R10.64+0x170] ;  /* 0x000170040a0f7980 */ /* 0x000ea2000c101900 */
[----:B------:R-:W-:Y:S02]  /*20850*/  IMAD.SHL.U32 R4, R239, 0x40, RZ ;  /* 0x00000040ef047824 */ /* 0x000fe400078e00ff */
[----:B------:R-:W-:-:S03]  /*20860*/  IMAD.MOV.U32 R8, RZ, RZ, RZ ;  /* 0x000000ffff087224 */ /* 0x000fc600078e00ff */
        /* <DEDUP_REMOVED lines=8> */
[----:B-1----:R-:W-:-:S04]  /*208f0*/  IMAD.MOV R0, RZ, RZ, -R9 ;  /* 0x000000ffff007224 */ /* 0x002fc800078e0a09 */
        /* <DEDUP_REMOVED lines=18> */
[----:B------:R-:W-:-:S06]  /*20a20*/  ISETP.GE.U32.AND P2, PT, R0, R7, PT ;  /* 0x000000070000720c */ /* 0x000fcc0003f46070 */
[----:B------:R-:W-:Y:S02]  /*20a30*/  @P1 IADD3 R9, R9, 0x1, RZ ;  /* 0x0000000109091810 */ /* 0x000fe40007ffe0ff */
[----:B------:R-:W-:Y:S02]  /*20a40*/  ISETP.GE.AND P1, PT, R4, RZ, PT ;  /* 0x000000ff0400720c */ /* 0x000fe40003f26270 */
[----:B------:R-:W-:-:S03]  /*20a50*/  LOP3.LUT R4, RZ, R15, RZ, 0x33, !PT ;  /* 0x0000000fff047212 */ /* 0x000fc600078e33ff */
[----:B------:R-:W-:Y:S02]  /*20a60*/  @P2 IADD3 R13, R13, 0x1, RZ ;  /* 0x000000010d0d2810 */ /* 0x000fe40007ffe0ff */
[----:B------:R-:W-:-:S03]  /*20a70*/  ISETP.NE.AND P2, PT, R15, RZ, PT ;  /* 0x000000ff0f00720c */ /* 0x000fc60003f45270 */
[----:B------:R-:W-:-:S03]  /*20a80*/  @!P0 IMAD.MOV R13, RZ, RZ, -R13 ;  /* 0x000000ffff0d8224 */ /* 0x000fc600078e0a0d */
[----:B------:R-:W-:-:S05]  /*20a90*/  @!P1 IMAD.MOV R9, RZ, RZ, -R9 ;  /* 0x000000ffff099224 */ /* 0x000fca00078e0a09 */
        /* <DEDUP_REMOVED lines=11> */
[-C--:B--2---:R-:W-:Y:S02]  /*20b50*/  IMAD R4, R9, R15.reuse, RZ ;  /* 0x0000000f09047224 */ /* 0x084fe400078e02ff */
[----:B------:R-:W-:-:S04]  /*20b60*/  IMAD.WIDE.U32 R14, R8, R15, RZ ;  /* 0x0000000f080e7225 */ /* 0x000fc800078e00ff */
[----:B------:R-:W-:Y:S02]  /*20b70*/  IMAD R4, R8, R7, R4 ;  /* 0x0000000708047224 */ /* 0x000fe400078e0204 */
[----:B----4-:R-:W-:Y:S02]  /*20b80*/  IMAD.IADD R5, R0, 0x1, -R5 ;  /* 0x0000000100057824 */ /* 0x010fe400078e0a05 */
[----:B------:R-:W-:Y:S02]  /*20b90*/  IMAD.IADD R15, R15, 0x1, R4 ;  /* 0x000000010f0f7824 */ /* 0x000fe400078e0204 */
[----:B---3--:R-:W-:Y:S01]  /*20ba0*/  IMAD R7, R13, R5, RZ ;  /* 0x000000050d077224 */ /* 0x008fe200078e02ff */
[----:B------:R-:W-:-:S05]  /*20bb0*/  SHF.R.S32.HI R0, RZ, 0x1f, R5 ;  /* 0x0000001fff007819 */ /* 0x000fca0000011405 */
[----:B------:R-:W-:Y:S02]  /*20bc0*/  IMAD R0, R12, R0, R7 ;  /* 0x000000000c007224 */ /* 0x000fe400078e0207 */
[----:B------:R-:W-:-:S04]  /*20bd0*/  IMAD.WIDE.U32 R12, R5, R12, R14 ;  /* 0x0000000c050c7225 */ /* 0x000fc800078e000e */
[----:B------:R-:W-:Y:S01]  /*20be0*/  IMAD.MOV.U32 R9, RZ, RZ, R12 ;  /* 0x000000ffff097224 */ /* 0x000fe200078e000c */
[----:B------:R-:W-:Y:S01]  /*20bf0*/  IADD3 R6, R13, R0, RZ ;  /* 0x000000000d067210 */ /* 0x000fe20007ffe0ff */
[----:B------:R-:W-:Y:S05]  /*20c00*/  BRA `(.L_x_8339) ;  /* 0x0000004000007947 */ /* 0x000fea0003800000 */
.L_x_8338:
[----:B------:R-:W-:Y:S02]  /*20c10*/  ULDC.64 UR4, c[0x0][0x118] ;  /* 0x0000460000047ab9 */ /* 0x000fe40000000a00 */
[----:B------:R-:W2:Y:S02]  /*20c20*/  LD.E R9, [R10.64+0x38] ;  /* 0x000038040a097980 */ /* 0x000ea4000c101900 */
[----:B--2---:R-:W-:-:S04]  /*20c30*/  LEA R9, -R9, RZ, 0x6 ;  /* 0x000000ff09097211 */ /* 0x004fc800078e31ff */
[----:B------:R-:W-:Y:S02]  /*20c40*/  SHF.R.S32.HI R6, RZ, 0x1f, R9 ;  /* 0x0000001fff067819 */ /* 0x000fe40000011409 */
.L_x_8339:
[----:B------:R-:W-:Y:S05]  /*20c50*/  BSYNC B0 ;  /* 0x0000000000007941 */ /* 0x000fea0003800000 */
.L_x_8337:
[C---:B------:R-:W-:Y:S01]  /*20c60*/  @P5 IADD3 R5, P0, R9.reuse, R228, RZ ;  /* 0x000000e409055210 */ /* 0x040fe20007f1e0ff */
[----:B------:R-:W-:Y:S01]  /*20c70*/  STL [R1+0x10], R16 ;  /* 0x0000101001007387 */ /* 0x000fe20000100800 */
[CC--:B------:R-:W-:Y:S02]  /*20c80*/  LEA R174, P1, R9.reuse, R232.reuse, 0x1 ;  /* 0x000000e809ae7211 */ /* 0x0c0fe400078208ff */
[----:B------:R-:W-:Y:S01]  /*20c90*/  LOP3.LUT R4, R242, 0x1, RZ, 0xc0, !PT ;  /* 0x00000001f2047812 */ /* 0x000fe200078ec0ff */
[----:B------:R-:W-:Y:S01]  /*20ca0*/  @P5 IMAD.X R0, R6, 0x1, R229, P0 ;  /* 0x0000000106005824 */ /* 0x000fe200000e06e5 */
[-C--:B------:R-:W-:Y:S01]  /*20cb0*/  LEA.HI.X R175, R9, R231.reuse, R6, 0x1, P1 ;  /* 0x000000e709af7211 */ /* 0x080fe200008f0c06 */
[----:B------:R-:W-:Y:S01]  /*20cc0*/  STL.64 [R1+0x8], R10 ;  /* 0x0000080a01007387 */ /* 0x000fe20000100a00 */
[----:B------:R-:W-:Y:S02]  /*20cd0*/  @P5 LEA R18, P1, R5, R232, 0x1 ;  /* 0x000000e805125211 */ /* 0x000fe400078208ff */
[----:B------:R-:W-:Y:S01]  /*20ce0*/  @P4 IADD3 R7, P0, R9, R228, RZ ;  /* 0x000000e409074210 */ /* 0x000fe20007f1e0ff */
[----:B------:R1:W-:Y:S01]  /*20cf0*/  STL.64 [R1], R2 ;  /* 0x0000000201007387 */ /* 0x0003e20000100a00 */
[----:B------:R-:W-:-:S02]  /*20d00*/  @P5 LEA.HI.X R19, R5, R231, R0, 0x1, P1 ;  /* 0x000000e705135211 */ /* 0x000fc400008f0c00 */
[----:B------:R-:W-:Y:S01]  /*20d10*/  ISETP.NE.U32.AND P2, PT, R4, 0x1, PT ;  /* 0x000000010400780c */ /* 0x000fe20003f45070 */
[----:B------:R-:W-:Y:S01]  /*20d20*/  @P4 IMAD.X R0, R6, 0x1, R229, P0 ;  /* 0x0000000106004824 */ /* 0x000fe200000e06e5 */
[----:B------:R-:W-:Y:S02]  /*20d30*/  @P4 LEA R14, P1, R7, R232, 0x1 ;  /* 0x000000e8070e4211 */ /* 0x000fe400078208ff */
[----:B------:R-:W-:Y:S02]  /*20d40*/  @P3 IADD3 R5, P0, R9, R228, RZ ;  /* 0x000000e409053210 */ /* 0x000fe40007f1e0ff */
[----:B------:R-:W-:-:S03]  /*20d50*/  @P4 LEA.HI.X R15, R7, R231, R0, 0x1, P1 ;  /* 0x000000e7070f4211 */ /* 0x000fc600008f0c00 */
[----:B------:R-:W-:Y:S01]  /*20d60*/  @P3 IMAD.X R0, R6, 0x1, R229, P0 ;  /* 0x0000000106003824 */ /* 0x000fe200000e06e5 */
[----:B------:R-:W-:-:S04]  /*20d70*/  IADD3 R7, P1, P0, R228, R228, R9 ;  /* 0x000000e4e4077210 */ /* 0x000fc8000783e009 */
[----:B------:R-:W-:Y:S02]  /*20d80*/  IADD3.X R4, R229, R229, R6, P1, P0 ;  /* 0x000000e5e5047210 */ /* 0x000fe40000fe0406 */
[-C--:B------:R-:W-:Y:S02]  /*20d90*/  @P3 LEA R12, P0, R5, R232.reuse, 0x1 ;  /* 0x000000e8050c3211 */ /* 0x080fe400078008ff */
[-C--:B------:R-:W-:Y:S02]  /*20da0*/  @!P2 LEA R22, P1, R7, R232.reuse, 0x1 ;  /* 0x000000e80716a211 */ /* 0x080fe400078208ff */
[-C--:B------:R-:W-:Y:S02]  /*20db0*/  @P3 LEA.HI.X R13, R5, R231.reuse, R0, 0x1, P0 ;  /* 0x000000e7050d3211 */ /* 0x080fe400000f0c00 */
[C---:B------:R-:W-:Y:S02]  /*20dc0*/  @P5 LEA R188, P0, R7.reuse, R232, 0x1 ;  /* 0x000000e807bc5211 */ /* 0x040fe400078008ff */
[----:B------:R-:W-:-:S02]  /*20dd0*/  @!P2 LEA.HI.X R23, R7, R231, R4, 0x1, P1 ;  /* 0x000000e70717a211 */ /* 0x000fc400008f0c04 */
[CC--:B------:R-:W-:Y:S02]  /*20de0*/  @P4 LEA R186, P1, R7.reuse, R232.reuse, 0x1 ;  /* 0x000000e807ba4211 */ /* 0x0c0fe400078208ff */
[CCC-:B------:R-:W-:Y:S02]  /*20df0*/  @P5 LEA.HI.X R189, R7.reuse, R231.reuse, R4.reuse, 0x1, P0 ;  /* 0x000000e707bd5211 */ /* 0x1c0fe400000f0c04 */
[C---:B------:R-:W-:Y:S02]  /*20e00*/  @P3 LEA R182, P0, R7.reuse, R232, 0x1 ;  /* 0x000000e807b63211 */ /* 0x040fe400078008ff */
[CCC-:B------:R-:W-:Y:S02]  /*20e10*/  @P4 LEA.HI.X R187, R7.reuse, R231.reuse, R4.reuse, 0x1, P1 ;  /* 0x000000e707bb4211 */ /* 0x1c0fe400008f0c04 */
[C---:B------:R-:W-:Y:S02]  /*20e20*/  IADD3 R0, P1, R7.reuse, R228, RZ ;  /* 0x000000e407007210 */ /* 0x040fe40007f3e0ff */
[----:B------:R-:W-:-:S02]  /*20e30*/  @P3 LEA.HI.X R183, R7, R231, R4, 0x1, P0 ;  /* 0x000000e707b73211 */ /* 0x000fc400000f0c04 */
[----:B------:R-:W-:Y:S01]  /*20e40*/  @!P2 IADD3 R9, P0, R9, R228, RZ ;  /* 0x000000e40909a210 */ /* 0x000fe20007f1e0ff */
[----:B------:R-:W-:Y:S01]  /*20e50*/  IMAD.X R4, R4, 0x1, R229, P1 ;  /* 0x0000000104047824 */ /* 0x000fe200008e06e5 */
[----:B-1----:R-:W-:-:S03]  /*20e60*/  @!P2 LEA R2, P1, R0, R232, 0x1 ;  /* 0x000000e80002a211 */ /* 0x002fc600078208ff */
[----:B------:R-:W-:Y:S01]  /*20e70*/  @!P2 IMAD.X R6, R6, 0x1, R229, P0 ;  /* 0x000000010606a824 */ /* 0x000fe200000e06e5 */
[CC--:B------:R-:W-:Y:S02]  /*20e80*/  @P5 LEA R10, P0, R0.reuse, R232.reuse, 0x1 ;  /* 0x000000e8000a5211 */ /* 0x0c0fe400078008ff */
[CCC-:B------:R-:W-:Y:S02]  /*20e90*/  @!P2 LEA.HI.X R3, R0.reuse, R231.reuse, R4.reuse, 0x1, P1 ;  /* 0x000000e70003a211 */ /* 0x1c0fe400008f0c04 */
[CC--:B------:R-:W-:Y:S02]  /*20ea0*/  @P4 LEA R16, P1, R0.reuse, R232.reuse, 0x1 ;  /* 0x000000e800104211 */ /* 0x0c0fe400078208ff */
[CCC-:B------:R-:W-:Y:S02]  /*20eb0*/  @P5 LEA.HI.X R11, R0.reuse, R231.reuse, R4.reuse, 0x1, P0 ;  /* 0x000000e7000b5211 */ /* 0x1c0fe400000f0c04 */
[C---:B------:R-:W-:Y:S02]  /*20ec0*/  @P3 LEA R190, P0, R0.reuse, R232, 0x1 ;  /* 0x000000e800be3211 */ /* 0x040fe400078008ff */
[----:B------:R-:W-:-:S02]  /*20ed0*/  @P4 LEA.HI.X R17, R0, R231, R4, 0x1, P1 ;  /* 0x000000e700114211 */ /* 0x000fc400008f0c04 */
[C---:B------:R-:W-:Y:S02]  /*20ee0*/  @!P2 LEA R8, P1, R9.reuse, R232, 0x1 ;  /* 0x000000e80908a211 */ /* 0x040fe400078208ff */
[-C--:B------:R-:W-:Y:S01]  /*20ef0*/  @P3 LEA.HI.X R191, R0, R231.reuse, R4, 0x1, P0 ;  /* 0x000000e700bf3211 */ /* 0x080fe200000f0c04 */
[----:B------:R-:W-:Y:S02]  /*20f00*/  IMAD.MOV.U32 R4, RZ, RZ, R16 ;  /* 0x000000ffff047224 */ /* 0x000fe400078e0010 */
[----:B------:R-:W-:Y:S01]  /*20f10*/  IMAD.MOV.U32 R5, RZ, RZ, R17 ;  /* 0x000000ffff057224 */ /* 0x000fe200078e0011 */
[----:B------:R-:W-:Y:S01]  /*20f20*/  @!P2 LEA.HI.X R9, R9, R231, R6, 0x1, P1 ;  /* 0x000000e70909a211 */ /* 0x000fe200008f0c06 */
[----:B------:R-:W-:Y:S01]  /*20f30*/  IMAD.MOV.U32 R6, RZ, RZ, R4 ;  /* 0x000000ffff067224 */ /* 0x000fe200078e0004 */
[----:B------:R-:W-:Y:S01]  /*20f40*/  ULDC.64 UR4, c[0x0][0x118] ;  /* 0x0000460000047ab9 */ /* 0x000fe20000000a00 */
[----:B------:R-:W-:Y:S01]  /*20f50*/  IMAD.MOV.U32 R7, RZ, RZ, R5 ;  /* 0x000000ffff077224 */ /* 0x000fe200078e0005 */
[----:B------:R-:W-:Y:S01]  /*20f60*/  @!PT LDS RZ, [RZ] ;  /* 0x00000000fffff984 */ /* 0x000fe20000000800 */
[----:B------:R-:W-:Y:S01]  /*20f70*/  @!PT LDS RZ, [RZ] ;  /* 0x00000000fffff984 */ /* 0x000fe20000000800 */
[----:B------:R-:W-:Y:S01]  /*20f80*/  @!PT LDS RZ, [RZ] ;  /* 0x00000000fffff984 */ /* 0x000fe20000000800 */
[----:B------:R1:W-:Y:S01]  /*20f90*/  @!P2 LDGSTS.E.BYPASS.LTC128B.128 [R237+0x8000], [R174.64] ;  /* 0x08000000aeedafae */ /* 0x0003e2000b901d44 */
[----:B------:R-:W-:-:S02]  /*20fa0*/  @P5 IMAD.MOV.U32 R4, RZ, RZ, R174 ;  /* 0x000000ffff045224 */ /* 0x000fc400078e00ae */
[----:B------:R-:W-:Y:S01]  /*20fb0*/  @P5 IMAD.MOV.U32 R5, RZ, RZ, R175 ;  /* 0x000000ffff055224 */ /* 0x000fe200078e00af */
[----:B------:R1:W-:Y:S04]  /*20fc0*/  @P2 STS.128 [R237+0x8000], RZ ;  /* 0x008000ffed002388 */ /* 0x0003e80000000c00 */
[----:B------:R-:W-:Y:S01]  /*20fd0*/  @!PT LDS RZ, [RZ] ;  /* 0x00000000fffff984 */ /* 0x000fe20000000800 */
[----:B------:R-:W-:Y:S01]  /*20fe0*/  @!PT LDS RZ, [RZ] ;  /* 0x00000000fffff984 */ /* 0x000fe20000000800 */
[----:B------:R-:W-:Y:S01]  /*20ff0*/  @!PT LDS RZ, [RZ] ;  /* 0x00000000fffff984 */ /* 0x000fe20000000800 */
[----:B------:R2:W-:Y:S04]  /*21000*/  @P5 LDGSTS.E.BYPASS.LTC128B.128 [R237+0xa000], [R4.64+0x80] ;  /* 0x0a00008004ed5fae */ /* 0x0005e8000b901d44 */
[----:B------:R1:W-:Y:S04]  /*21010*/  @!P5 STS.128 [R237+0xa000], RZ ;  /* 0x00a000ffed00d388 */ /* 0x0003e80000000c00 */
[----:B------:R1:W5:Y:S01]  /*21020*/  LDL.LU R16, [R1+0x10] ;  /* 0x0000100001107983 */ /* 0x0003620000300800 */
[----:B--2---:R-:W-:-:S02]  /*21030*/  @P4 IMAD.MOV.U32 R4, RZ, RZ, R174 ;  /* 0x000000ffff044224 */ /* 0x004fc400078e00ae */
        /* <DEDUP_REMOVED lines=16> */
[----:B------:R3:W-:Y:S01]  /*21140*/  @!P2 LDGSTS.E.BYPASS.LTC128B.128 [R237+0x8800], [R8.64] ;  /* 0x0880000008edafae */ /* 0x0007e2000b901d44 */
[----:B--2---:R-:W-:Y:S02]  /*21150*/  IMAD.MOV.U32 R4, RZ, RZ, R10 ;  /* 0x000000ffff047224 */ /* 0x004fe400078e000a */
[----:B------:R-:W-:-:S02]  /*21160*/  IMAD.MOV.U32 R5, RZ, RZ, R11 ;  /* 0x000000ffff057224 */ /* 0x000fc400078e000b */
[----:B------:R1:W5:Y:S01]  /*21170*/  LDL.LU.64 R10, [R1+0x8] ;  /* 0x00000800010a7983 */ /* 0x0003620000300a00 */
[----:B---3--:R-:W-:Y:S02]  /*21180*/  IMAD.MOV.U32 R8, RZ, RZ, R2 ;  /* 0x000000ffff087224 */ /* 0x008fe400078e0002 */
[----:B------:R-:W-:Y:S02]  /*21190*/  IMAD.MOV.U32 R9, RZ, RZ, R3 ;  /* 0x000000ffff097224 */ /* 0x000fe400078e0003 */
[----:B------:R1:W5:Y:S01]  /*211a0*/  LDL.LU.64 R2, [R1] ;  /* 0x0000000001027983 */ /* 0x0003620000300a00 */
[----:B------:R-:W-:Y:S02]  /*211b0*/  IMAD.MOV.U32 R232, RZ, RZ, R174 ;  /* 0x000000ffffe87224 */ /* 0x000fe400078e00ae */
[----:B------:R-:W-:Y:S01]  /*211c0*/  IMAD.MOV.U32 R231, RZ, RZ, R175 ;  /* 0x000000ffffe77224 */ /* 0x000fe200078e00af */
        /* <DEDUP_REMOVED lines=57> */
.L_x_8336:
[----:B------:R-:W-:Y:S05]  /*21560*/  BSYNC B1 ;  /* 0x0000000000017941 */ /* 0x000fea0003800000 */
.L_x_8335:
[----:B------:R-:W-:Y:S01]  /*21570*/  ULDC.64 UR4, c[0x0][0x118] ;  /* 0x0000460000047ab9 */ /* 0x000fe20000000a00 */
[----:B-1----:R-:W-:Y:S01]  /*21580*/  FMNMX.FTZ R5, R164, R165, !PT ;  /* 0x000000a5a4057209 */ /* 0x002fe20007810000 */
[----:B-----5:R1:W2:Y:S01]  /*21590*/  LD.E R174, [R10.64+0xdc] ;  /* 0x0000dc040aae7980 */ /* 0x0202a2000c101900 */
[----:B------:R-:W-:-:S02]  /*215a0*/  FMNMX.FTZ R4, R3, R2, !PT ;  /* 0x0000000203047209 */ /* 0x000fc40007810000 */
[----:B------:R-:W-:Y:S01]  /*215b0*/  FMNMX.FTZ R5, R32, R5, !PT ;  /* 0x0000000520057209 */ /* 0x000fe20007810000 */
[----:B------:R-:W-:Y:S01]  /*215c0*/  LDSM.16.MT88.4 R12, [R217+0x10000] ;  /* 0x01000000d90c783b */ /* 0x000fe20000004200 */
[----:B------:R-:W-:Y:S02]  /*215d0*/  FMNMX.FTZ R4, R169, R4, !PT ;  /* 0x00000004a9047209 */ /* 0x000fe40007810000 */
[----:B------:R-:W-:Y:S02]  /*215e0*/  FMNMX.FTZ R0, R34, R5, !PT ;  /* 0x0000000522007209 */ /* 0x000fe40007810000 */
[----:B------:R-:W-:Y:S02]  /*215f0*/  FMNMX.FTZ R7, R171, R4, !PT ;  /* 0x00000004ab077209 */ /* 0x000fe40007810000 */
[----:B------:R-:W-:-:S04]  /*21600*/  FMNMX.FTZ R0, R33, R0, !PT ;  /* 0x0000000021007209 */ /* 0x000fc80007810000 */
[----:B------:R-:W-:-:S04]  /*21610*/  FMNMX.FTZ R5, R29, R0, !PT ;  /* 0x000000001d057209 */ /* 0x000fc80007810000 */
[----:B------:R-:W-:-:S04]  /*21620*/  FMNMX.FTZ R5, R28, R5, !PT ;  /* 0x000000051c057209 */ /* 0x000fc80007810000 */
[----:B------:R-:W-:Y:S01]  /*21630*/  FMNMX.FTZ R0, R26, R5, !PT ;  /* 0x000000051a007209 */ /* 0x000fe20007810000 */
[----:B-1----:R-:W-:Y:S03]  /*21640*/  LDSM.16.MT88.4 R8, [R219+0x10000] ;  /* 0x01000000db08783b */ /* 0x002fe60000004200 */
        /* <DEDUP_REMOVED lines=42> */
[-CC-:B------:R-:W-:Y:S01]  /*218f0*/  FFMA.FTZ R33, R33, R174.reuse, -R179.reuse ;  /* 0x000000ae21217223 */ /* 0x180fe200000108b3 */
[----:B------:R-:W-:Y:S01]  /*21900*/  FSEL R175, R175, RZ, P0 ;  /* 0x000000ffafaf7208 */ /* 0x000fe20000000000 */
[----:B------:R-:W-:-:S02]  /*21910*/  FFMA.FTZ R164, R29, R174, -R179 ;  /* 0x000000ae1da47223 */ /* 0x000fc400000108b3 */
[----:B------:R-:W-:Y:S01]  /*21920*/  FADD.FTZ R3, R3, -R4 ;  /* 0x8000000403037221 */ /* 0x000fe20000010000 */
[----:B------:R-:W1:Y:S01]  /*21930*/  MUFU.EX2 R35, R35 ;  /* 0x0000002300237308 */ /* 0x000e620000000800 */
[-CC-:B------:R-:W-:Y:S02]  /*21940*/  FFMA.FTZ R32, R2, R174.reuse, -R175.reuse ;  /* 0x000000ae02207223 */ /* 0x180fe400000108af */
[-CC-:B------:R-:W-:Y:S02]  /*21950*/  FFMA.FTZ R2, R169, R174.reuse, -R175.reuse ;  /* 0x000000aea9027223 */ /* 0x180fe400000108af */
[-CC-:B------:R-:W-:Y:S02]  /*21960*/  FFMA.FTZ R0, R171, R174.reuse, -R175.reuse ;  /* 0x000000aeab007223 */ /* 0x180fe400000108af */
[----:B------:R-:W-:Y:S01]  /*21970*/  FFMA.FTZ R169, R30, R174, -R175 ;  /* 0x000000ae1ea97223 */ /* 0x000fe200000108af */
[----:B------:R-:W-:Y:S01]  /*21980*/  MUFU.EX2 R34, R34 ;  /* 0x0000002200227308 */ /* 0x000fe20000000800 */
[----:B------:R-:W-:-:S02]  /*21990*/  FMUL.FTZ R171, R174, R5 ;  /* 0x00000005aeab7220 */ /* 0x000fc40000410000 */
[----:B------:R-:W-:Y:S02]  /*219a0*/  FMUL.FTZ R3, R174, R3 ;  /* 0x00000003ae037220 */ /* 0x000fe40000410000 */
[----:B------:R-:W-:Y:S02]  /*219b0*/  FFMA.FTZ R189, R16, R174, -R175 ;  /* 0x000000ae10bd7223 */ /* 0x000fe400000108af */
[----:B------:R-:W-:Y:S01]  /*219c0*/  LDSM.16.MT88.4 R16, [R219+0x12800] ;  /* 0x01280000db10783b */ /* 0x000fe20000004200 */
[----:B------:R-:W2:Y:S01]  /*219d0*/  MUFU.EX2 R33, R33 ;  /* 0x0000002100217308 */ /* 0x000ea20000000800 */
[----:B-1----:R-:W-:Y:S01]  /*219e0*/  F2FP.PACK_AB R4, R35, R168 ;  /* 0x000000a82304723e */ /* 0x002fe200000000ff */
[-CC-:B------:R-:W-:Y:S02]  /*219f0*/  FFMA.FTZ R183, R28, R174.reuse, -R179.reuse ;  /* 0x000000ae1cb77223 */ /* 0x180fe400000108b3 */
[-CC-:B------:R-:W-:Y:S01]  /*21a00*/  FFMA.FTZ R182, R26, R174.reuse, -R179.reuse ;  /* 0x000000ae1ab67223 */ /* 0x180fe200000108b3 */
[----:B------:R-:W-:Y:S01]  /*21a10*/  LDSM.16.MT88.4 R28, [R217+0x10800] ;  /* 0x01080000d91c783b */ /* 0x000fe20000004200 */
[----:B------:R-:W-:-:S02]  /*21a20*/  FFMA.FTZ R187, R21, R174, -R179 ;  /* 0x000000ae15bb7223 */ /* 0x000fc400000108b3 */
[----:B------:R-:W-:Y:S01]  /*21a30*/  MUFU.EX2 R32, R32 ;  /* 0x0000002000207308 */ /* 0x000fe20000000800 */
[-CC-:B------:R-:W-:Y:S02]  /*21a40*/  FFMA.FTZ R186, R25, R174.reuse, -R175.reuse ;  /* 0x000000ae19ba7223 */ /* 0x180fe400000108af */
[-CC-:B------:R-:W-:Y:S02]  /*21a50*/  FFMA.FTZ R191, R24, R174.reuse, -R175.reuse ;  /* 0x000000ae18bf7223 */ /* 0x180fe400000108af */
[-CC-:B------:R-:W-:Y:S01]  /*21a60*/  FFMA.FTZ R188, R20, R174.reuse, -R175.reuse ;  /* 0x000000ae14bc7223 */ /* 0x180fe200000108af */
[----:B------:R-:W-:Y:S01]  /*21a70*/  LDSM.16.MT88.4 R24, [R216+0x10800] ;  /* 0x01080000d818783b */ /* 0x000fe20000004200 */
[----:B------:R-:W-:Y:S01]  /*21a80*/  FFMA.FTZ R252, R193, R174, -R175 ;  /* 0x000000aec1fc7223 */ /* 0x000fe200000108af */
[----:B------:R-:W1:Y:S01]  /*21a90*/  MUFU.EX2 R2, R2 ;  /* 0x0000000200027308 */ /* 0x000e620000000800 */
[----:B--2---:R-:W-:Y:S01]  /*21aa0*/  F2FP.PACK_AB R6, R33, R34 ;  /* 0x000000222106723e */ /* 0x004fe200000000ff */
[----:B------:R-:W-:Y:S01]  /*21ab0*/  LDSM.16.MT88.4 R20, [R215+0x10800] ;  /* 0x01080000d714783b */ /* 0x000fe20000004200 */
[----:B------:R-:W-:-:S02]  /*21ac0*/  FFMA.FTZ R196, R196, R174, -R179 ;  /* 0x000000aec4c47223 */ /* 0x000fc400000108b3 */
[-CC-:B------:R-:W-:Y:S02]  /*21ad0*/  FFMA.FTZ R198, R198, R174.reuse, -R179.reuse ;  /* 0x000000aec6c67223 */ /* 0x180fe400000108b3 */
[-CC-:B------:R-:W-:Y:S01]  /*21ae0*/  FFMA.FTZ R190, R199, R174.reuse, -R179.reuse ;  /* 0x000000aec7be7223 */ /* 0x180fe200000108b3 */
[----:B------:R-:W-:Y:S01]  /*21af0*/  MUFU.EX2 R0, R0 ;  /* 0x0000000000007308 */ /* 0x000fe20000000800 */
[-C--:B------:R-:W-:Y:S02]  /*21b00*/  FFMA.FTZ R197, R197, R174.reuse, -R179 ;  /* 0x000000aec5c57223 */ /* 0x080fe400000108b3 */
[-CC-:B------:R-:W-:Y:S02]  /*21b10*/  FFMA.FTZ R195, R195, R174.reuse, -R175.reuse ;  /* 0x000000aec3c37223 */ /* 0x180fe400000108af */
[-CC-:B------:R-:W-:Y:S02]  /*21b20*/  FFMA.FTZ R193, R194, R174.reuse, -R175.reuse ;  /* 0x000000aec2c17223 */ /* 0x180fe400000108af */
[----:B------:R-:W-:Y:S01]  /*21b30*/  FFMA.FTZ R192, R192, R174, -R175 ;  /* 0x000000aec0c07223 */ /* 0x000fe200000108af */
[----:B------:R-:W2:Y:S01]  /*21b40*/  MUFU.EX2 R169, R169 ;  /* 0x000000a900a97308 */ /* 0x000ea20000000800 */
[----:B-1----:R-:W-:-:S07]  /*21b50*/  F2FP.PACK_AB R5, R2, R32 ;  /* 0x000000200205723e */ /* 0x002fce00000000ff */
[----:B------:R-:W1:Y:S08]  /*21b60*/  MUFU.EX2 R171, R171 ;  /* 0x000000ab00ab7308 */ /* 0x000e700000000800 */
        /* <DEDUP_REMOVED lines=25> */
[C---:B------:R-:W-:Y:S01]  /*21d00*/  HMMA.16816.F32 R160, R4.reuse, R8, R160 ;  /* 0x0000000804a0723c */ /* 0x040fe200000018a0 */
[-C--:B------:R-:W-:Y:S02]  /*21d10*/  FMUL.FTZ R136, R136, R171.reuse ;  /* 0x000000ab88887220 */ /* 0x080fe40000410000 */
[----:B------:R-:W-:Y:S01]  /*21d20*/  FMUL.FTZ R137, R137, R171 ;  /* 0x000000ab89897220 */ /* 0x000fe20000410000 */
[----:B------:R-:W-:Y:S01]  /*21d30*/  MUFU.EX2 R186, R186 ;  /* 0x000000ba00ba7308 */ /* 0x000fe20000000800 */
[-C--:B------:R-:W-:Y:S02]  /*21d40*/  FMUL.FTZ R138, R138, R3.reuse ;  /* 0x000000038a8a7220 */ /* 0x080fe40000410000 */
[----:B------:R-:W-:Y:S01]  /*21d50*/  FMUL.FTZ R139, R139, R3 ;  /* 0x000000038b8b7220 */ /* 0x000fe20000410000 */
[----:B------:R-:W-:Y:S01]  /*21d60*/  HMMA.16816.F32 R156, R4, R10, R156 ;  /* 0x0000000a049c723c */ /* 0x000fe2000000189c */
[----:B------:R-:W3:Y:S01]  /*21d70*/  LDSM.16.MT88.4 R8, [R216+0x10000] ;  /* 0x01000000d808783b */ /* 0x000ee20000004200 */
[----:B------:R-:W-:-:S02]  /*21d80*/  FMUL.FTZ R132, R132, R171 ;  /* 0x000000ab84847220 */ /* 0x000fc40000410000 */
[----:B------:R-:W-:Y:S01]  /*21d90*/  FMUL.FTZ R133, R133, R171 ;  /* 0x000000ab85857220 */ /* 0x000fe20000410000 */
[----:B------:R-:W4:Y:S01]  /*21da0*/  MUFU.EX2 R191, R191 ;  /* 0x000000bf00bf7308 */ /* 0x000f220000000800 */
[-C--:B------:R-:W-:Y:S02]  /*21db0*/  FMUL.FTZ R134, R134, R3.reuse ;  /* 0x0000000386867220 */ /* 0x080fe40000410000 */
[----:B------:R-:W-:Y:S02]  /*21dc0*/  FMUL.FTZ R135, R135, R3 ;  /* 0x0000000387877220 */ /* 0x000fe40000410000 */
[-C--:B------:R-:W-:Y:S02]  /*21dd0*/  FMUL.FTZ R144, R144, R171.reuse ;  /* 0x000000ab90907220 */ /* 0x080fe40000410000 */
[----:B------:R-:W-:Y:S01]  /*21de0*/  FMUL.FTZ R145, R145, R171 ;  /* 0x000000ab91917220 */ /* 0x000fe20000410000 */
[----:B------:R-:W-:Y:S01]  /*21df0*/  MUFU.EX2 R188, R188 ;  /* 0x000000bc00bc7308 */ /* 0x000fe20000000800 */
[----:B------:R-:W-:-:S02]  /*21e00*/  FMUL.FTZ R146, R146, R3 ;  /* 0x0000000392927220 */ /* 0x000fc40000410000 */
[----:B------:R-:W-:Y:S02]  /*21e10*/  FMUL.FTZ R147, R147, R3 ;  /* 0x0000000393937220 */ /* 0x000fe40000410000 */
[-C--:B------:R-:W-:Y:S02]  /*21e20*/  FMUL.FTZ R140, R140, R171.reuse ;  /* 0x000000ab8c8c7220 */ /* 0x080fe40000410000 */
[----:B------:R-:W-:Y:S01]  /*21e30*/  FMUL.FTZ R141, R141, R171 ;  /* 0x000000ab8d8d7220 */ /* 0x000fe20000410000 */
[----:B------:R-:W1:Y:S01]  /*21e40*/  MUFU.EX2 R189, R189 ;  /* 0x000000bd00bd7308 */ /* 0x000e620000000800 */
[-C--:B------:R-:W-:Y:S02]  /*21e50*/  FMUL.FTZ R142, R142, R3.reuse ;  /* 0x000000038e8e7220 */ /* 0x080fe40000410000 */
[----:B------:R-:W-:Y:S01]  /*21e60*/  FMUL.FTZ R143, R143, R3 ;  /* 0x000000038f8f7220 */ /* 0x000fe20000410000 */
[----:B--2---:R-:W-:Y:S01]  /*21e70*/  HMMA.16816.F32 R136, R4, R12, R136 ;  /* 0x0000000c0488723c */ /* 0x004fe20000001888 */
[----:B------:R-:W-:-:S02]  /*21e80*/  FMUL.FTZ R44, R44, R171 ;  /* 0x000000ab2c2c7220 */ /* 0x000fc40000410000 */
[----:B------:R-:W-:Y:S01]  /*21e90*/  FMUL.FTZ R45, R45, R171 ;  /* 0x000000ab2d2d7220 */ /* 0x000fe20000410000 */
[----:B------:R-:W2:Y:S01]  /*21ea0*/  MUFU.EX2 R196, R196 ;  /* 0x000000c400c47308 */ /* 0x000ea20000000800 */
[-C--:B------:R-:W-:Y:S02]  /*21eb0*/  FMUL.FTZ R46, R46, R3.reuse ;  /* 0x000000032e2e7220 */ /* 0x080fe40000410000 */
[----:B------:R-:W-:Y:S01]  /*21ec0*/  FMUL.FTZ R47, R47, R3 ;  /* 0x000000032f2f7220 */ /* 0x000fe20000410000 */
[----:B------:R-:W-:Y:S01]  /*21ed0*/  HMMA.16816.F32 R132, R4, R14, R132 ;  /* 0x0000000e0484723c */ /* 0x000fe20000001884 */
[----:B------:R-:W1:Y:S01]  /*21ee0*/  LDSM.16.MT88.4 R12, [R217+0x12000] ;  /* 0x01200000d90c783b */ /* 0x000e620000004200 */
[-C--:B------:R-:W-:Y:S02]  /*21ef0*/  FMUL.FTZ R48, R48, R171.reuse ;  /* 0x000000ab30307220 */ /* 0x080fe40000410000 */
[----:B------:R-:W-:Y:S01]  /*21f00*/  FMUL.FTZ R49, R49, R171 ;  /* 0x000000ab31317220 */ /* 0x000fe20000410000 */
[----:B------:R-:W1:Y:S01]  /*21f10*/  MUFU.EX2 R198, R198 ;  /* 0x000000c600c67308 */ /* 0x000e620000000800 */
[----:B------:R-:W-:-:S02]  /*21f20*/  FMUL.FTZ R50, R50, R3 ;  /* 0x0000000332327220 */ /* 0x000fc40000410000 */
[C---:B---3--:R-:W-:Y:S01]  /*21f30*/  HMMA.16816.F32 R144, R4.reuse, R8, R144 ;  /* 0x000000080490723c */ /* 0x048fe20000001890 */
[----:B------:R-:W-:Y:S02]  /*21f40*/  FMUL.FTZ R51, R51, R3 ;  /* 0x0000000333337220 */ /* 0x000fe40000410000 */
[-C--:B------:R-:W-:Y:S02]  /*21f50*/  FMUL.FTZ R36, R36, R171.reuse ;  /* 0x000000ab24247220 */ /* 0x080fe40000410000 */
[----:B------:R-:W-:Y:S01]  /*21f60*/  FMUL.FTZ R37, R37, R171 ;  /* 0x000000ab25257220 */ /* 0x000fe20000410000 */
[----:B------:R-:W-:Y:S01]  /*21f70*/  MUFU.EX2 R190, R190 ;  /* 0x000000be00be7308 */ /* 0x000fe20000000800 */
[-C--:B------:R-:W-:Y:S01]  /*21f80*/  FMUL.FTZ R38, R38, R3.reuse ;  /* 0x0000000326267220 */ /* 0x080fe20000410000 */
[----:B------:R-:W-:Y:S01]  /*21f90*/  HMMA.16816.F32 R140, R4, R10, R140 ;  /* 0x0000000a048c723c */ /* 0x000fe2000000188c */
[----:B------:R-:W3:Y:S01]  /*21fa0*/  LDSM.16.MT88.4 R8, [R219+0x12000] ;  /* 0x01200000db08783b */ /* 0x000ee20000004200 */
[----:B------:R-:W-:-:S02]  /*21fb0*/  FMUL.FTZ R39, R39, R3 ;  /* 0x0000000327277220 */ /* 0x000fc40000410000 */
[-C--:B------:R-:W-:Y:S02]  /*21fc0*/  FMUL.FTZ R40, R40, R171.reuse ;  /* 0x000000ab28287220 */ /* 0x080fe40000410000 */
[----:B------:R-:W-:Y:S01]  /*21fd0*/  FMUL.FTZ R41, R41, R171 ;  /* 0x000000ab29297220 */ /* 0x000fe20000410000 */
[----:B------:R-:W-:Y:S01]  /*21fe0*/  MUFU.EX2 R197, R197 ;  /* 0x000000c500c57308 */ /* 0x000fe20000000800 */
        /* <DEDUP_REMOVED lines=9> */
[----:B------:R-:W2:Y:S01]  /*22080*/  MUFU.EX2 R252, R252 ;  /* 0x000000fc00fc7308 */ /* 0x000ea20000000800 */
[-C--:B------:R-:W-:Y:S01]  /*22090*/  FMUL.FTZ R66, R66, R3.reuse ;  /* 0x0000000342427220 */ /* 0x080fe20000410000 */
[----:B-1----:R-:W-:Y:S01]  /*220a0*/  HMMA.16816.F32 R44, R4, R12, R44 ;  /* 0x0000000c042c723c */ /* 0x002fe2000000182c */
[----:B------:R-:W-:Y:S02]  /*220b0*/  FMUL.FTZ R67, R67, R3 ;  /* 0x0000000343437220 */ /* 0x000fe40000410000 */
[----:B------:R-:W-:-:S02]  /*220c0*/  FMUL.FTZ R52, R52, R171 ;  /* 0x000000ab34347220 */ /* 0x000fc40000410000 */
[----:B------:R-:W-:Y:S01]  /*220d0*/  FMUL.FTZ R53, R53, R171 ;  /* 0x000000ab35357220 */ /* 0x000fe20000410000 */
[----:B------:R-:W-:Y:S01]  /*220e0*/  MUFU.EX2 R193, R193 ;  /* 0x000000c100c17308 */ /* 0x000fe20000000800 */
[-C--:B------:R-:W-:Y:S01]  /*220f0*/  FMUL.FTZ R54, R54, R3.reuse ;  /* 0x0000000336367220 */ /* 0x080fe20000410000 */
[C---:B------:R-:W-:Y:S01]  /*22100*/  HMMA.16816.F32 R48, R4.reuse, R14, R48 ;  /* 0x0000000e0430723c */ /* 0x040fe20000001830 */
[----:B------:R-:W1:Y:S01]  /*22110*/  LDSM.16.MT88.4 R12, [R215+0x12000] ;  /* 0x01200000d70c783b */ /* 0x000e620000004200 */
[----:B------:R-:W-:Y:S02]  /*22120*/  FMUL.FTZ R55, R55, R3 ;  /* 0x0000000337377220 */ /* 0x000fe40000410000 */
[-C--:B------:R-:W-:Y:S02]  /*22130*/  FMUL.FTZ R56, R56, R171.reuse ;  /* 0x000000ab38387220 */ /* 0x080fe40000410000 */
[----:B------:R-:W-:Y:S01]  /*22140*/  FMUL.FTZ R57, R57, R171 ;  /* 0x000000ab39397220 */ /* 0x000fe20000410000 */
[----:B------:R-:W1:Y:S01]  /*22150*/  MUFU.EX2 R192, R192 ;  /* 0x000000c000c07308 */ /* 0x000e620000000800 */
[----:B---3--:R-:W-:Y:S01]  /*22160*/  HMMA.16816.F32 R36, R4, R8, R36 ;  /* 0x000000080424723c */ /* 0x008fe20000001824 */
[----:B------:R-:W-:-:S02]  /*22170*/  FMUL.FTZ R58, R58, R3 ;  /* 0x000000033a3a7220 */ /* 0x000fc40000410000 */
[----:B------:R-:W-:Y:S02]  /*22180*/  FMUL.FTZ R59, R59, R3 ;  /* 0x000000033b3b7220 */ /* 0x000fe40000410000 */
[-C--:B------:R-:W-:Y:S02]  /*22190*/  FMUL.FTZ R76, R76, R171.reuse ;  /* 0x000000ab4c4c7220 */ /* 0x080fe40000410000 */
[----:B------:R-:W-:Y:S01]  /*221a0*/  FMUL.FTZ R77, R77, R171 ;  /* 0x000000ab4d4d7220 */ /* 0x000fe20000410000 */
[----:B------:R-:W-:Y:S01]  /*221b0*/  HMMA.16816.F32 R40, R4, R10, R40 ;  /* 0x0000000a0428723c */ /* 0x000fe20000001828 */
[----:B------:R-:W3:Y:S01]  /*221c0*/  LDSM.16.MT88.4 R8, [R216+0x12000] ;  /* 0x01200000d808783b */ /* 0x000ee20000004200 */
[-C--:B------:R-:W-:Y:S02]  /*221d0*/  FMUL.FTZ R78, R78, R3.reuse ;  /* 0x000000034e4e7220 */ /* 0x080fe40000410000 */
[----:B------:R-:W-:Y:S02]  /*221e0*/  FMUL.FTZ R79, R79, R3 ;  /* 0x000000034f4f7220 */ /* 0x000fe40000410000 */
[----:B------:R-:W-:-:S02]  /*221f0*/  FMUL.FTZ R80, R80, R171 ;  /* 0x000000ab50507220 */ /* 0x000fc40000410000 */
[----:B------:R-:W-:Y:S02]  /*22200*/  FMUL.FTZ R81, R81, R171 ;  /* 0x000000ab51517220 */ /* 0x000fe40000410000 */
[-C--:B------:R-:W-:Y:S02]  /*22210*/  FMUL.FTZ R82, R82, R3.reuse ;  /* 0x0000000352527220 */ /* 0x080fe40000410000 */
[----:B------:R-:W-:Y:S02]  /*22220*/  FMUL.FTZ R83, R83, R3 ;  /* 0x0000000353537220 */ /* 0x000fe40000410000 */
[-C--:B------:R-:W-:Y:S02]  /*22230*/  FMUL.FTZ R68, R68, R171.reuse ;  /* 0x000000ab44447220 */ /* 0x080fe40000410000 */
[----:B------:R-:W-:Y:S02]  /*22240*/  FMUL.FTZ R69, R69, R171 ;  /* 0x000000ab45457220 */ /* 0x000fe40000410000 */
        /* <DEDUP_REMOVED lines=10> */
[----:B------:R-:W1:Y:S01]  /*222f0*/  LDSM.16.MT88.4 R12, [R217+0x14000] ;  /* 0x01400000d90c783b */ /* 0x000e620000004200 */
[-C--:B------:R-:W-:Y:S02]  /*22300*/  FMUL.FTZ R94, R94, R3.reuse ;  /* 0x000000035e5e7220 */ /* 0x080fe40000410000 */
[----:B------:R-:W-:Y:S02]  /*22310*/  FMUL.FTZ R95, R95, R3 ;  /* 0x000000035f5f7220 */ /* 0x000fe40000410000 */
[-C--:B------:R-:W-:Y:S02]  /*22320*/  FMUL.FTZ R96, R96, R171.reuse ;  /* 0x000000ab60607220 */ /* 0x080fe40000410000 */
[----:B---3--:R-:W-:Y:S01]  /*22330*/  HMMA.16816.F32 R52, R4, R8, R52 ;  /* 0x000000080434723c */ /* 0x008fe20000001834 */
[----:B------:R-:W-:-:S02]  /*22340*/  FMUL.FTZ R97, R97, R171 ;  /* 0x000000ab61617220 */ /* 0x000fc40000410000 */
[-C--:B------:R-:W-:Y:S02]  /*22350*/  FMUL.FTZ R98, R98, R3.reuse ;  /* 0x0000000362627220 */ /* 0x080fe40000410000 */
[----:B------:R-:W-:Y:S02]  /*22360*/  FMUL.FTZ R99, R99, R3 ;  /* 0x0000000363637220 */ /* 0x000fe40000410000 */
[-C--:B------:R-:W-:Y:S01]  /*22370*/  FMUL.FTZ R84, R84, R171.reuse ;  /* 0x000000ab54547220 */ /* 0x080fe20000410000 */
[----:B------:R-:W-:Y:S01]  /*22380*/  HMMA.16816.F32 R56, R4, R10, R56 ;  /* 0x0000000a0438723c */ /* 0x000fe20000001838 */
[----:B------:R-:W3:Y:S01]  /*22390*/  LDSM.16.MT88.4 R8, [R219+0x14000] ;  /* 0x01400000db08783b */ /* 0x000ee20000004200 */
[----:B------:R-:W-:Y:S02]  /*223a0*/  FMUL.FTZ R85, R85, R171 ;  /* 0x000000ab55557220 */ /* 0x000fe40000410000 */
[-C--:B------:R-:W-:Y:S02]  /*223b0*/  FMUL.FTZ R86, R86, R3.reuse ;  /* 0x0000000356567220 */ /* 0x080fe40000410000 */
[----:B------:R-:W-:-:S02]  /*223c0*/  FMUL.FTZ R87, R87, R3 ;  /* 0x0000000357577220 */ /* 0x000fc40000410000 */
[-C--:B------:R-:W-:Y:S02]  /*223d0*/  FMUL.FTZ R88, R88, R171.reuse ;  /* 0x000000ab58587220 */ /* 0x080fe40000410000 */
[----:B------:R-:W-:Y:S02]  /*223e0*/  FMUL.FTZ R89, R89, R171 ;  /* 0x000000ab59597220 */ /* 0x000fe40000410000 */
[-C--:B------:R-:W-:Y:S02]  /*223f0*/  FMUL.FTZ R90, R90, R3.reuse ;  /* 0x000000035a5a7220 */ /* 0x080fe40000410000 */
[----:B------:R-:W-:Y:S02]  /*22400*/  FMUL.FTZ R91, R91, R3 ;  /* 0x000000035b5b7220 */ /* 0x000fe40000410000 */
[-C--:B------:R-:W-:Y:S02]  /*22410*/  FMUL.FTZ R108, R108, R171.reuse ;  /* 0x000000ab6c6c7220 */ /* 0x080fe40000410000 */
[----:B------:R-:W-:-:S02]  /*22420*/  FMUL.FTZ R109, R109, R171 ;  /* 0x000000ab6d6d7220 */ /* 0x000fc40000410000 */
[-C--:B------:R-:W-:Y:S02]  /*22430*/  FMUL.FTZ R110, R110, R3.reuse ;  /* 0x000000036e6e7220 */ /* 0x080fe40000410000 */
[----:B------:R-:W-:Y:S02]  /*22440*/  FMUL.FTZ R111, R111, R3 ;  /* 0x000000036f6f7220 */ /* 0x000fe40000410000 */
        /* <DEDUP_REMOVED lines=37> */
[----:B------:R-:W-:Y:S02]  /*226a0*/  FFMA.FTZ R168, R250, R171, R168 ;  /* 0x000000abfaa87223 */ /* 0x000fe400000100a8 */
[----:B------:R-:W-:Y:S02]  /*226b0*/  FFMA.FTZ R3, R251, R3, R32 ;  /* 0x00000003fb037223 */ /* 0x000fe40000010020 */
        /* <DEDUP_REMOVED lines=8> */
[----:B------:R-:W-:-:S06]  /*22740*/  FADD.FTZ R169, R169, R0 ;  /* 0x00000000a9a97221 */ /* 0x000fcc0000010000 */
[C---:B-1----:R-:W-:Y:S08]  /*22750*/  HMMA.16816.F32 R108, R4.reuse, R12, R108 ;  /* 0x0000000c046c723c */ /* 0x042ff0000000186c */
[C---:B------:R-:W-:Y:S01]  /*22760*/  HMMA.16816.F32 R112, R4.reuse, R14, R112 ;  /* 0x0000000e0470723c */ /* 0x040fe20000001870 */
[----:B------:R-:W1:Y:S07]  /*22770*/  LDSM.16.MT88.4 R12, [R215+0x16000] ;  /* 0x01600000d70c783b */ /* 0x000e6e0000004200 */
[C---:B---3--:R-:W-:Y:S08]  /*22780*/  HMMA.16816.F32 R100, R4.reuse, R8, R100 ;  /* 0x000000080464723c */ /* 0x048ff00000001864 */
[C---:B------:R-:W-:Y:S01]  /*22790*/  HMMA.16816.F32 R104, R4.reuse, R10, R104 ;  /* 0x0000000a0468723c */ /* 0x040fe20000001868 */
[----:B------:R-:W3:Y:S07]  /*227a0*/  LDSM.16.MT88.4 R8, [R216+0x16000] ;  /* 0x01600000d808783b */ /* 0x000eee0000004200 */
        /* <DEDUP_REMOVED lines=8> */
[----:B----4-:R-:W-:Y:S01]  /*22830*/  F2FP.PACK_AB R5, R191, R186 ;  /* 0x000000babf05723e */ /* 0x010fe200000000ff */
        /* <DEDUP_REMOVED lines=10> */
[----:B------:R-:W-:Y:S02]  /*228e0*/  FADD.FTZ R0, R189, R0 ;  /* 0x00000000bd007221 */ /* 0x000fe40000010000 */
[----:B--2---:R-:W-:-:S03]  /*228f0*/  FADD.FTZ R3, R196, R187 ;  /* 0x000000bbc4037221 */ /* 0x004fc60000010000 */
[----:B------:R-:W-:Y:S01]  /*22900*/  HMMA.16816.F32 R40, R4, R18, R40 ;  /* 0x000000120428723c */ /* 0x000fe20000001828 */
[----:B------:R-:W2:Y:S01]  /*22910*/  LDSM.16.MT88.4 R16, [R216+0x14800] ;  /* 0x01480000d810783b */ /* 0x000ea20000004200 */
        /* <DEDUP_REMOVED lines=44> */
[----:B------:R-:W-:Y:S01]  /*22be0*/  HMMA.16816.F32 R128, R4, R22, R128 ;  /* 0x000000160480723c */ /* 0x000fe20000001880 */
[----:B------:R-:W4:Y:S06]  /*22bf0*/  LDSM.16.MT88.4 R20, [R217+0x13000] ;  /* 0x01300000d914783b */ /* 0x000f2c0000004200 */
[----:B------:R-:W-:-:S02]  /*22c00*/  F2FP.PACK_AB R4, R198, R196 ;  /* 0x000000c4c604723e */ /* 0x000fc400000000ff */
[----:B------:R-:W-:Y:S01]  /*22c10*/  F2FP.PACK_AB R5, R252, R195 ;  /* 0x000000c3fc05723e */ /* 0x000fe200000000ff */
[----:B------:R-:W-:Y:S01]  /*22c20*/  FADD.FTZ R195, R195, R0 ;  /* 0x00000000c3c37221 */ /* 0x000fe20000010000 */
[C---:B------:R-:W-:Y:S01]  /*22c30*/  F2FP.PACK_AB R6, R197.reuse, R190 ;  /* 0x000000bec506723e */ /* 0x040fe200000000ff */
[----:B------:R-:W-:Y:S01]  /*22c40*/  FADD.FTZ R190, R190, R3 ;  /* 0x00000003bebe7221 */ /* 0x000fe20000010000 */
[----:B------:R-:W-:Y:S01]  /*22c50*/  F2FP.PACK_AB R7, R192, R193 ;  /* 0x000000c1c007723e */ /* 0x000fe200000000ff */
[----:B------:R-:W-:Y:S02]  /*22c60*/  FADD.FTZ R252, R252, R195 ;  /* 0x000000c3fcfc7221 */ /* 0x000fe40000010000 */
[----:B------:R-:W-:Y:S02]  /*22c70*/  FADD.FTZ R197, R197, R190 ;  /* 0x000000bec5c57221 */ /* 0x000fe40000010000 */
[----:B------:R-:W-:Y:S02]  /*22c80*/  FADD.FTZ R3, R193, R252 ;  /* 0x000000fcc1037221 */ /* 0x000fe40000010000 */
[----:B--2---:R-:W-:Y:S02]  /*22c90*/  HMMA.16816.F32 R160, R4, R16, R160 ;  /* 0x0000001004a0723c */ /* 0x004fe400000018a0 */
[----:B------:R-:W-:-:S06]  /*22ca0*/  FADD.FTZ R3, R192, R3 ;  /* 0x00000003c0037221 */ /* 0x000fcc0000010000 */
        /* <DEDUP_REMOVED lines=9> */
[C---:B--2---:R-:W-:Y:S08]  /*22d40*/  HMMA.16816.F32 R52, R4.reuse, R16, R52 ;  /* 0x000000100434723c */ /* 0x044ff00000001834 */
[C---:B------:R-:W-:Y:S01]  /*22d50*/  HMMA.16816.F32 R56, R4.reuse, R18, R56 ;  /* 0x000000120438723c */ /* 0x040fe20000001838 */
[----:B------:R-:W2:Y:S07]  /*22d60*/  LDSM.16.MT88.4 R16, [R216+0x15000] ;  /* 0x01500000d810783b */ /* 0x000eae0000004200 */
        /* <DEDUP_REMOVED lines=29> */
[----:B------:R-:W-:-:S04]  /*22f40*/  FFMA.FTZ R29, R172, R174, -R175 ;  /* 0x000000aeac1d7223 */ /* 0x000fc800000108af */
[----:B------:R-:W-:Y:S02]  /*22f50*/  MUFU.EX2 R28, R28 ;  /* 0x0000001c001c7308 */ /* 0x000fe40000000800 */
[-CC-:B------:R-:W-:Y:S01]  /*22f60*/  FFMA.FTZ R30, R170, R174.reuse, -R175.reuse ;  /* 0x000000aeaa1e7223 */ /* 0x180fe200000108af */
[----:B------:R-:W-:Y:S01]  /*22f70*/  HMMA.16816.F32 R36, R4, R24, R36 ;  /* 0x000000180424723c */ /* 0x000fe20000001824 */
[----:B------:R-:W-:-:S04]  /*22f80*/  FFMA.FTZ R31, R173, R174, -R175 ;  /* 0x000000aead1f7223 */ /* 0x000fc800000108af */
[----:B------:R-:W1:Y:S02]  /*22f90*/  MUFU.EX2 R29, R29 ;  /* 0x0000001d001d7308 */ /* 0x000e640000000800 */
[-CC-:B------:R-:W-:Y:S01]  /*22fa0*/  FFMA.FTZ R24, R178, R174.reuse, -R179.reuse ;  /* 0x000000aeb2187223 */ /* 0x180fe200000108b3 */
[----:B------:R-:W-:Y:S01]  /*22fb0*/  HMMA.16816.F32 R40, R4, R26, R40 ;  /* 0x0000001a0428723c */ /* 0x000fe20000001828 */
[----:B------:R-:W-:-:S04]  /*22fc0*/  FFMA.FTZ R25, R181, R174, -R179 ;  /* 0x000000aeb5197223 */ /* 0x000fc800000108b3 */
[----:B------:R-:W-:Y:S02]  /*22fd0*/  MUFU.EX2 R24, R24 ;  /* 0x0000001800187308 */ /* 0x000fe40000000800 */
[-CC-:B------:R-:W-:Y:S01]  /*22fe0*/  FFMA.FTZ R26, R180, R174.reuse, -R179.reuse ;  /* 0x000000aeb41a7223 */ /* 0x180fe200000108b3 */
[----:B----4-:R-:W-:Y:S01]  /*22ff0*/  HMMA.16816.F32 R108, R4, R20, R108 ;  /* 0x00000014046c723c */ /* 0x010fe2000000186c */
[----:B------:R-:W-:-:S04]  /*23000*/  FFMA.FTZ R27, R177, R174, -R179 ;  /* 0x000000aeb11b7223 */ /* 0x000fc800000108b3 */
[----:B------:R-:W4:Y:S03]  /*23010*/  MUFU.EX2 R25, R25 ;  /* 0x0000001900197308 */ /* 0x000f260000000800 */
[----:B------:R-:W-:Y:S01]  /*23020*/  HMMA.16816.F32 R112, R4, R22, R112 ;  /* 0x000000160470723c */ /* 0x000fe20000001870 */
[----:B------:R-:W2:Y:S04]  /*23030*/  LDSM.16.MT88.4 R20, [R216+0x15800] ;  /* 0x01580000d814783b */ /* 0x000ea80000004200 */
[----:B------:R-:W-:Y:S02]  /*23040*/  MUFU.EX2 R26, R26 ;  /* 0x0000001a001a7308 */ /* 0x000fe40000000800 */
[----:B-1----:R-:W-:Y:S01]  /*23050*/  F2FP.PACK_AB R5, R29, R28 ;  /* 0x0000001c1d05723e */ /* 0x002fe200000000ff */
[----:B------:R-:W-:Y:S01]  /*23060*/  FADD.FTZ R28, R28, R3 ;  /* 0x000000031c1c7221 */ /* 0x000fe20000010000 */
[----:B------:R-:W-:-:S03]  /*23070*/  MOV R3, R165 ;  /* 0x000000a500037202 */ /* 0x000fc60000000f00 */
[----:B------:R-:W-:Y:S01]  /*23080*/  FADD.FTZ R29, R29, R28 ;  /* 0x0000001c1d1d7221 */ /* 0x000fe20000010000 */
[----:B------:R-:W1:Y:S01]  /*23090*/  MUFU.EX2 R27, R27 ;  /* 0x0000001b001b7308 */ /* 0x000e620000000800 */
[----:B----4-:R-:W-:Y:S01]  /*230a0*/  F2FP.PACK_AB R4, R25, R24 ;  /* 0x000000181904723e */ /* 0x010fe200000000ff */
[----:B------:R-:W-:-:S04]  /*230b0*/  FADD.FTZ R24, R24, R197 ;  /* 0x000000c518187221 */ /* 0x000fc80000010000 */
[----:B------:R-:W-:Y:S02]  /*230c0*/  FADD.FTZ R25, R25, R24 ;  /* 0x0000001819197221 */ /* 0x000fe40000010000 */
[----:B------:R-:W-:Y:S08]  /*230d0*/  MUFU.EX2 R30, R30 ;  /* 0x0000001e001e7308 */ /* 0x000ff00000000800 */
[----:B------:R-:W4:Y:S01]  /*230e0*/  MUFU.EX2 R31, R31 ;  /* 0x0000001f001f7308 */ /* 0x000f220000000800 */
[----:B-1----:R-:W-:Y:S01]  /*230f0*/  F2FP.PACK_AB R6, R27, R26 ;  /* 0x0000001a1b06723e */ /* 0x002fe200000000ff */
[----:B------:R-:W-:-:S04]  /*23100*/  FADD.FTZ R26, R26, R25 ;  /* 0x000000191a1a7221 */ /* 0x000fc80000010000 */
[----:B------:R-:W-:Y:S01]  /*23110*/  FADD.FTZ R250, R27, R26 ;  /* 0x0000001a1bfa7221 */ /* 0x000fe20000010000 */
[----:B----4-:R-:W-:Y:S01]  /*23120*/  F2FP.PACK_AB R7, R31, R30 ;  /* 0x0000001e1f07723e */ /* 0x010fe200000000ff */
[----:B------:R-:W-:-:S04]  /*23130*/  FADD.FTZ R30, R30, R29 ;  /* 0x0000001d1e1e7221 */ /* 0x000fc80000010000 */
[----:B------:R-:W-:Y:S02]  /*23140*/  FADD.FTZ R251, R31, R30 ;  /* 0x0000001e1ffb7221 */ /* 0x000fe40000010000 */
[C---:B---3--:R-:W-:Y:S08]  /*23150*/  HMMA.16816.F32 R160, R4.reuse, R8, R160 ;  /* 0x0000000804a0723c */ /* 0x048ff000000018a0 */
        /* <DEDUP_REMOVED lines=38> */
[C---:B------:R-:W-:Y:S08]  /*233c0*/  HMMA.16816.F32 R112, R4.reuse, R10, R112 ;  /* 0x0000000a0470723c */ /* 0x040ff00000001870 */
[C---:B--2---:R-:W-:Y:S08]  /*233d0*/  HMMA.16816.F32 R116, R4.reuse, R16, R116 ;  /* 0x000000100474723c */ /* 0x044ff00000001874 */
[C---:B------:R-:W-:Y:S08]  /*233e0*/  HMMA.16816.F32 R120, R4.reuse, R18, R120 ;  /* 0x000000120478723c */ /* 0x040ff00000001878 */
[C---:B---3--:R-:W-:Y:S08]  /*233f0*/  HMMA.16816.F32 R124, R4.reuse, R12, R124 ;  /* 0x0000000c047c723c */ /* 0x048ff0000000187c */
[----:B------:R-:W-:Y:S11]  /*23400*/  HMMA.16816.F32 R128, R4, R14, R128 ;  /* 0x0000000e0480723c */ /* 0x000ff60000001880 */
[----:B------:R-:W-:Y:S08]  /*23410*/  @!UPT UIADD3 URZ, URZ, URZ, URZ ;  /* 0x0000003f3f3ff290 */ /* 0x000ff0000fffe03f */
.L_x_8331:
[----:B------:R-:W-:Y:S05]  /*23420*/  @!P6 BRA `(.L_x_8340) ;  /* 0x00005a900000e947 */ /* 0x000fea0003800000 */
[----:B------:R-:W-:Y:S02]  /*23430*/  MOV R0, R3 ;  /* 0x0000000300007202 */ /* 0x000fe40000000f00 */
[----:B------:R-:W-:-:S02]  /*23440*/  MOV R2, R164 ;  /* 0x000000a400027202 */ /* 0x000fc40000000f00 */
.L_x_8349:
        /* <DEDUP_REMOVED lines=77> */
.L_x_8342:
[----:B------:R-:W-:Y:S02]  /*23920*/  ULDC.64 UR4, c[0x0][0x118] ;  /* 0x0000460000047ab9 */ /* 0x000fe40000000a00 */
[----:B------:R-:W2:Y:S02]  /*23930*/  LD.E R7, [R164.64+0x40] ;  /* 0x00004004a4077980 */ /* 0x000ea4000c101900 */
[----:B--2---:R-:W-:Y:S04]  /*23940*/  LEA R7, -R7, RZ, 0x6 ;  /* 0x000000ff07077211 */ /* 0x004fe800078e31ff */
[----:B------:R-:W-:Y:S02]  /*23950*/  SHF.R.S32.HI R4, RZ, 0x1f, R7 ;  /* 0x0000001fff047819 */ /* 0x000fe40000011407 */
.L_x_8343:
[----:B------:R-:W-:Y:S05]  /*23960*/  BSYNC B0 ;  /* 0x0000000000007941 */ /* 0x000fea0003800000 */
.L_x_8341:
        /* <DEDUP_REMOVED lines=11> */
[CCC-:B------:R-:W-:Y:S02]  /*23a20*/  @P6 LEA.HI.X R17, R5.reuse, R185.reuse, R6.reuse, 0x1, P1 ;  /* 0x000000b905116211 */ /* 0x1c0fe400008f0c06 */
[CC--:B------:R-:W-:Y:S04]  /*23a30*/  @P3 LEA R8, P1, R5.reuse, R184.reuse, 0x1 ;  /* 0x000000b805083211 */ /* 0x0c0fe800078208ff */
[-C--:B------:R-:W-:Y:S02]  /*23a40*/  @P3 LEA.HI.X R9, R5, R185.reuse, R6, 0x1, P1 ;  /* 0x000000b905093211 */ /* 0x080fe400008f0c06 */
[-C--:B-1----:R-:W-:Y:S02]  /*23a50*/  LEA R36, P0, R7, R184.reuse, 0x1 ;  /* 0x000000b807247211 */ /* 0x082fe400078008ff */
[-C--:B------:R-:W-:Y:S02]  /*23a60*/  @P4 LEA R18, P1, R3, R184.reuse, 0x1 ;  /* 0x000000b803124211 */ /* 0x080fe400078208ff */
        /* <DEDUP_REMOVED lines=11> */
[-C--:B------:R-:W-:Y:S02]  /*23b20*/  @P5 LEA.HI.X R13, R5, R185.reuse, R6, 0x1, P0 ;  /* 0x000000b9050d5211 */ /* 0x080fe400000f0c06 */
[C---:B------:R-:W-:Y:S02]  /*23b30*/  @P6 LEA R14, P0, R3.reuse, R184, 0x1 ;  /* 0x000000b8030e6211 */ /* 0x040fe400078008ff */
[CCC-:B------:R-:W-:Y:S02]  /*23b40*/  @P5 LEA.HI.X R21, R3.reuse, R185.reuse, R4.reuse, 0x1, P2 ;  /* 0x000000b903155211 */ /* 0x1c0fe400010f0c04 */
[C---:B------:R-:W-:Y:S02]  /*23b50*/  IADD3 R5, P2, R3.reuse, R226, RZ ;  /* 0x000000e203057210 */ /* 0x040fe40007f5e0ff */
        /* <DEDUP_REMOVED lines=14> */
[----:B------:R-:W-:Y:S01]  /*23c40*/  ISETP.GT.AND P0, PT, R239, R230, PT ;  /* 0x000000e6ef00720c */ /* 0x000fe20003f04270 */
        /* <DEDUP_REMOVED lines=82> */
[----:B---3--:R-:W4:Y:S04]  /*24170*/  LDSM.16.M88.4 R16, [R224+0x8800] ;  /* 0x00880000e010783b */ /* 0x008f280000000200 */
[----:B------:R-:W1:Y:S04]  /*24180*/  LDSM.16.M88.4 R24, [R224+0x9000] ;  /* 0x00900000e018783b */ /* 0x000e680000000200 */
[----:B------:R-:W0:Y:S04]  /*24190*/  LDGDEPBAR ;  /* 0x00000000000079af */ /* 0x000e280000000000 */
[----:B------:R-:W3:Y:S04]  /*241a0*/  LDSM.16.M88.4 R168, [R224+0x9800] ;  /* 0x00980000e0a8783b */ /* 0x000ee80000000200 */
[----:B------:R-:W-:Y:S04]  /*241b0*/  LDSM.16.M88.4 R172, [R223] ;  /* 0x00000000dfac783b */ /* 0x000fe80000000200 */
[----:B------:R-:W1:Y:S04]  /*241c0*/  LDSM.16.M88.4 R176, [R222] ;  /* 0x00000000deb0783b */ /* 0x000e680000000200 */
        /* <DEDUP_REMOVED lines=26> */
[----:B------:R-:W3:Y:S03]  /*24370*/  LDSM.16.M88.4 R188, [R211+0x800] ;  /* 0x00080000d3bc783b */ /* 0x000ee60000000200 */
        /* <DEDUP_REMOVED lines=16> */
[C---:B------:R-:W-:Y:S08]  /*24480*/  HMMA.16816.F32 R12, R172.reuse, R188, R12 ;  /* 0x000000bcac0c723c */ /* 0x040ff0000000180c */
[C---:B------:R-:W-:Y:S01]  /*24490*/  HMMA.16816.F32 R16, R172.reuse, R190, R16 ;  /* 0x000000beac10723c */ /* 0x040fe20000001810 */
[----:B------:R-:W4:Y:S07]  /*244a0*/  LDSM.16.M88.4 R188, [R224+0xb000] ;  /* 0x00b00000e0bc783b */ /* 0x000f2e0000000200 */
[C---:B-1----:R-:W-:Y:S08]  /*244b0*/  HMMA.16816.F32 R20, R172.reuse, R192, R20 ;  /* 0x000000c0ac14723c */ /* 0x042ff00000001814 */
[C---:B------:R-:W-:Y:S01]  /*244c0*/  HMMA.16816.F32 R24, R172.reuse, R194, R24 ;  /* 0x000000c2ac18723c */ /* 0x040fe20000001818 */
[----:B------:R-:W-:Y:S07]  /*244d0*/  LDSM.16.M88.4 R192, [R208] ;  /* 0x00000000d0c0783b */ /* 0x000fee0000000200 */
[C---:B--2---:R-:W-:Y:S08]  /*244e0*/  HMMA.16816.F32 R28, R172.reuse, R168, R28 ;  /* 0x000000a8ac1c723c */ /* 0x044ff0000000181c */
[----:B------:R-:W-:Y:S01]  /*244f0*/  HMMA.16816.F32 R32, R172, R170, R32 ;  /* 0x000000aaac20723c */ /* 0x000fe20000001820 */
[----:B------:R-:W-:Y:S04]  /*24500*/  LDSM.16.M88.4 R168, [R223+0x2000] ;  /* 0x00200000dfa8783b */ /* 0x000fe80000000200 */
[----:B------:R-:W1:Y:S03]  /*24510*/  LDSM.16.M88.4 R172, [R210] ;  /* 0x00000000d2ac783b */ /* 0x000e660000000200 */
[C---:B---3--:R-:W-:Y:S08]  /*24520*/  HMMA.16816.F32 R4, R176.reuse, R180, R4 ;  /* 0x000000b4b004723c */ /* 0x048ff00000001804 */
[C---:B------:R-:W-:Y:S01]  /*24530*/  HMMA.16816.F32 R8, R176.reuse, R182, R8 ;  /* 0x000000b6b008723c */ /* 0x040fe20000001808 */
[----:B------:R-:W2:Y:S07]  /*24540*/  LDSM.16.M88.4 R180, [R209] ;  /* 0x00000000d1b4783b */ /* 0x000eae0000000200 */
[C---:B----4-:R-:W-:Y:S08]  /*24550*/  HMMA.16816.F32 R12, R176.reuse, R184, R12 ;  /* 0x000000b8b00c723c */ /* 0x050ff0000000180c */
[C---:B------:R-:W-:Y:S01]  /*24560*/  HMMA.16816.F32 R16, R176.reuse, R186, R16 ;  /* 0x000000bab010723c */ /* 0x040fe20000001810 */
[----:B------:R-:W3:Y:S07]  /*24570*/  LDSM.16.M88.4 R184, [R207] ;  /* 0x00000000cfb8783b */ /* 0x000eee0000000200 */
        /* <DEDUP_REMOVED lines=44> */
[----:B------:R-:W-:Y:S04]  /*24840*/  LDSM.16.M88.4 R168, [R223+0x4000] ;  /* 0x00400000dfa8783b */ /* 0x000fe80000000200 */
[----:B------:R-:W1:Y:S03]  /*24850*/  LDSM.16.M88.4 R172, [R206] ;  /* 0x00000000ceac783b */ /* 0x000e660000000200 */
        /* <DEDUP_REMOVED lines=9> */
[C---:B------:R-:W-:Y:S08]  /*248f0*/  HMMA.16816.F32 R28, R176.reuse, R192, R28 ;  /* 0x000000c0b01c723c */ /* 0x040ff0000000181c */
[----:B------:R-:W-:Y:S01]  /*24900*/  HMMA.16816.F32 R32, R176, R194, R32 ;  /* 0x000000c2b020723c */ /* 0x000fe20000001820 */
[----:B------:R-:W4:Y:S04]  /*24910*/  LDSM.16.M88.4 R176, [R203] ;  /* 0x00000000cbb0783b */ /* 0x000f280000000200 */
[----:B------:R-:W4:Y:S03]  /*24920*/  LDSM.16.M88.4 R192, [R218+0xc000] ;  /* 0x00c00000dac0783b */ /* 0x000f260000000200 */
[C---:B-1----:R-:W-:Y:S07]  /*24930*/  HMMA.16816.F32 R4, R168.reuse, R172, R4 ;  /* 0x000000aca804723c */ /* 0x042fee0000001804 */
[----:B------:R-:W-:Y:S01]  /*24940*/  MOV R172, R36 ;  /* 0x0000002400ac7202 */ /* 0x000fe20000000f00 */
[C---:B------:R-:W-:Y:S04]  /*24950*/  HMMA.16816.F32 R8, R168.reuse, R174, R8 ;  /* 0x000000aea808723c */ /* 0x040fe80000001808 */
[----:B------:R-:W-:Y:S02]  /*24960*/  IMAD.MOV.U32 R173, RZ, RZ, R37 ;  /* 0x000000ffffad7224 */ /* 0x000fe400078e0025 */
[----:B------:R1:W5:Y:S02]  /*24970*/  LDL.LU.64 R36, [R1] ;  /* 0x0000000001247983 */ /* 0x0003640000300a00 */
[C---:B--2---:R-:W-:Y:S07]  /*24980*/  HMMA.16816.F32 R12, R168.reuse, R180, R12 ;  /* 0x000000b4a80c723c */ /* 0x044fee000000180c */
[----:B------:R-:W-:Y:S01]  /*24990*/  IMAD.MOV.U32 R180, RZ, RZ, R172 ;  /* 0x000000ffffb47224 */ /* 0x000fe200078e00ac */
[C---:B------:R-:W-:Y:S04]  /*249a0*/  HMMA.16816.F32 R16, R168.reuse, R182, R16 ;  /* 0x000000b6a810723c */ /* 0x040fe80000001810 */
[----:B------:R-:W-:Y:S02]  /*249b0*/  IMAD.MOV.U32 R181, RZ, RZ, R173 ;  /* 0x000000ffffb57224 */ /* 0x000fe400078e00ad */
[----:B------:R-:W2:Y:S02]  /*249c0*/  LDSM.16.M88.4 R172, [R218+0xd000] ;  /* 0x00d00000daac783b */ /* 0x000ea40000000200 */
[C---:B---3--:R-:W-:Y:S07]  /*249d0*/  HMMA.16816.F32 R20, R168.reuse, R184, R20 ;  /* 0x000000b8a814723c */ /* 0x048fee0000001814 */
[----:B------:R-:W-:Y:S01]  /*249e0*/  IMAD.MOV.U32 R184, RZ, RZ, R180 ;  /* 0x000000ffffb87224 */ /* 0x000fe200078e00b4 */
[C---:B------:R-:W-:Y:S04]  /*249f0*/  HMMA.16816.F32 R24, R168.reuse, R186, R24 ;  /* 0x000000baa818723c */ /* 0x040fe80000001818 */
[----:B------:R-:W-:Y:S02]  /*24a00*/  IMAD.MOV.U32 R185, RZ, RZ, R181 ;  /* 0x000000ffffb97224 */ /* 0x000fe400078e00b5 */
[----:B------:R-:W3:Y:S02]  /*24a10*/  LDSM.16.M88.4 R180, [R218+0xd800] ;  /* 0x00d80000dab4783b */ /* 0x000ee40000000200 */
[C---:B----4-:R-:W-:Y:S08]  /*24a20*/  HMMA.16816.F32 R28, R168.reuse, R176, R28 ;  /* 0x000000b0a81c723c */ /* 0x050ff0000000181c */
[----:B------:R-:W-:Y:S01]  /*24a30*/  HMMA.16816.F32 R32, R168, R178, R32 ;  /* 0x000000b2a820723c */ /* 0x000fe20000001820 */
[----:B------:R-:W-:Y:S04]  /*24a40*/  LDSM.16.M88.4 R168, [R220+0x4000] ;  /* 0x00400000dca8783b */ /* 0x000fe80000000200 */
[----:B------:R-:W4:Y:S03]  /*24a50*/  LDSM.16.M88.4 R176, [R211+0x4000] ;  /* 0x00400000d3b0783b */ /* 0x000f260000000200 */
[C---:B------:R-:W-:Y:S07]  /*24a60*/  HMMA.16816.F32 R4, R188.reuse, R192, R4 ;  /* 0x000000c0bc04723c */ /* 0x040fee0000001804 */
[----:B------:R-:W-:Y:S01]  /*24a70*/  IMAD.MOV.U32 R192, RZ, RZ, R184 ;  /* 0x000000ffffc07224 */ /* 0x000fe200078e00b8 */
[C---:B------:R-:W-:Y:S04]  /*24a80*/  HMMA.16816.F32 R8, R188.reuse, R194, R8 ;  /* 0x000000c2bc08723c */ /* 0x040fe80000001808 */
[----:B------:R-:W-:Y:S02]  /*24a90*/  IMAD.MOV.U32 R193, RZ, RZ, R185 ;  /* 0x000000ffffc17224 */ /* 0x000fe400078e00b9 */
[----:B------:R-:W1:Y:S02]  /*24aa0*/  LDSM.16.M88.4 R184, [R211+0x4800] ;  /* 0x00480000d3b8783b */ /* 0x000e640000000200 */
[C---:B------:R-:W-:Y:S07]  /*24ab0*/  HMMA.16816.F32 R12, R188.reuse, R196, R12 ;  /* 0x000000c4bc0c723c */ /* 0x040fee000000180c */
[----:B------:R-:W-:Y:S01]  /*24ac0*/  MOV R196, R192 ;  /* 0x000000c000c47202 */ /* 0x000fe20000000f00 */
[C---:B------:R-:W-:Y:S04]  /*24ad0*/  HMMA.16816.F32 R16, R188.reuse, R198, R16 ;  /* 0x000000c6bc10723c */ /* 0x040fe80000001810 */
[----:B------:R-:W-:Y:S02]  /*24ae0*/  IMAD.MOV.U32 R197, RZ, RZ, R193 ;  /* 0x000000ffffc57224 */ /* 0x000fe400078e00c1 */
[----:B------:R-:W1:Y:S02]  /*24af0*/  LDSM.16.M88.4 R192, [R211+0x5000] ;  /* 0x00500000d3c0783b */ /* 0x000e640000000200 */
[C---:B--2---:R-:W-:Y:S07]  /*24b00*/  HMMA.16816.F32 R20, R188.reuse, R172, R20 ;  /* 0x000000acbc14723c */ /* 0x044fee0000001814 */
[----:B------:R-:W-:Y:S01]  /*24b10*/  IMAD.MOV.U32 R172, RZ, RZ, R196 ;  /* 0x000000ffffac7224 */ /* 0x000fe200078e00c4 */
[C---:B------:R-:W-:Y:S04]  /*24b20*/  HMMA.16816.F32 R24, R188.reuse, R174, R24 ;  /* 0x000000aebc18723c */ /* 0x040fe80000001818 */
[----:B------:R-:W-:Y:S02]  /*24b30*/  IMAD.MOV.U32 R173, RZ, RZ, R197 ;  /* 0x000000ffffad7224 */ /* 0x000fe400078e00c5 */
[----:B------:R-:W2:Y:S02]  /*24b40*/  LDSM.16.M88.4 R196, [R211+0x5800] ;  /* 0x00580000d3c4783b */ /* 0x000ea40000000200 */
[C---:B---3--:R-:W-:Y:S08]  /*24b50*/  HMMA.16816.F32 R28, R188.reuse, R180, R28 ;  /* 0x000000b4bc1c723c */ /* 0x048ff0000000181c */
[----:B------:R-:W-:Y:S01]  /*24b60*/  HMMA.16816.F32 R32, R188, R182, R32 ;  /* 0x000000b6bc20723c */ /* 0x000fe20000001820 */
[----:B------:R-:W-:Y:S06]  /*24b70*/  LDSM.16.M88.4 R180, [R224+0xe000] ;  /* 0x00e00000e0b4783b */ /* 0x000fec0000000200 */
[----:B------:R-:W-:Y:S01]  /*24b80*/  IMAD.MOV.U32 R190, RZ, RZ, R172 ;  /* 0x000000ffffbe7224 */ /* 0x000fe200078e00ac */
[C---:B----4-:R-:W-:Y:S05]  /*24b90*/  HMMA.16816.F32 R4, R168.reuse, R176, R4 ;  /* 0x000000b0a804723c */ /* 0x050fea0000001804 */
[----:B------:R-:W-:Y:S02]  /*24ba0*/  IMAD.MOV.U32 R191, RZ, RZ, R173 ;  /* 0x000000ffffbf7224 */ /* 0x000fe400078e00ad */
[----:B------:R-:W3:Y:S01]  /*24bb0*/  LDSM.16.M88.4 R172, [R225+0x6000] ;  /* 0x00600000e1ac783b */ /* 0x000ee20000000200 */
[C---:B------:R-:W-:Y:S03]  /*24bc0*/  HMMA.16816.F32 R8, R168.reuse, R178, R8 ;  /* 0x000000b2a808723c */ /* 0x040fe60000001808 */
[----:B------:R-:W4:Y:S05]  /*24bd0*/  LDSM.16.M88.4 R176, [R224+0xe800] ;  /* 0x00e80000e0b0783b */ /* 0x000f2a0000000200 */
[C---:B-1----:R-:W-:Y:S08]  /*24be0*/  HMMA.16816.F32 R12, R168.reuse, R184, R12 ;  /* 0x000000b8a80c723c */ /* 0x042ff0000000180c */
[C---:B------:R-:W-:Y:S01]  /*24bf0*/  HMMA.16816.F32 R16, R168.reuse, R186, R16 ;  /* 0x000000baa810723c */ /* 0x040fe20000001810 */
[----:B------:R-:W1:Y:S07]  /*24c00*/  LDSM.16.M88.4 R184, [R224+0xf000] ;  /* 0x00f00000e0b8783b */ /* 0x000e6e0000000200 */
[C---:B------:R-:W-:Y:S08]  /*24c10*/  HMMA.16816.F32 R20, R168.reuse, R192, R20 ;  /* 0x000000c0a814723c */ /* 0x040ff00000001814 */
[C---:B------:R-:W-:Y:S01]  /*24c20*/  HMMA.16816.F32 R24, R168.reuse, R194, R24 ;  /* 0x000000c2a818723c */ /* 0x040fe20000001818 */
[----:B------:R-:W-:Y:S07]  /*24c30*/  LDSM.16.M88.4 R192, [R202] ;  /* 0x00000000cac0783b */ /* 0x000fee0000000200 */
[C---:B--2---:R-:W-:Y:S07]  /*24c40*/  HMMA.16816.F32 R28, R168.reuse, R196, R28 ;  /* 0x000000c4a81c723c */ /* 0x044fee000000181c */
[----:B------:R-:W-:Y:S01]  /*24c50*/  IMAD.MOV.U32 R196, RZ, RZ, R190 ;  /* 0x000000ffffc47224 */ /* 0x000fe200078e00be */
[----:B------:R-:W-:Y:S01]  /*24c60*/  HMMA.16816.F32 R32, R168, R198, R32 ;  /* 0x000000c6a820723c */ /* 0x000fe20000001820 */
[----:B------:R-:W2:Y:S03]  /*24c70*/  LDSM.16.M88.4 R168, [R224+0xf800] ;  /* 0x00f80000e0a8783b */ /* 0x000ea60000000200 */
[----:B------:R-:W-:Y:S02]  /*24c80*/  IMAD.MOV.U32 R197, RZ, RZ, R191 ;  /* 0x000000ffffc57224 */ /* 0x000fe400078e00bf */
[----:B------:R-:W2:Y:S02]  /*24c90*/  LDSM.16.M88.4 R188, [R223+0x6000] ;  /* 0x00600000dfbc783b */ /* 0x000ea40000000200 */
[C---:B---3--:R-:W-:Y:S07]  /*24ca0*/  HMMA.16816.F32 R4, R172.reuse, R180, R4 ;  /* 0x000000b4ac04723c */ /* 0x048fee0000001804 */
[----:B------:R-:W-:Y:S01]  /*24cb0*/  MOV R180, R196 ;  /* 0x000000c400b47202 */ /* 0x000fe20000000f00 */
[C---:B------:R-:W-:Y:S04]  /*24cc0*/  HMMA.16816.F32 R8, R172.reuse, R182, R8 ;  /* 0x000000b6ac08723c */ /* 0x040fe80000001808 */
[----:B------:R-:W-:Y:S02]  /*24cd0*/  IMAD.MOV.U32 R181, RZ, RZ, R197 ;  /* 0x000000ffffb57224 */ /* 0x000fe400078e00c5 */
[----:B------:R-:W3:Y:S02]  /*24ce0*/  LDSM.16.M88.4 R196, [R201] ;  /* 0x00000000c9c4783b */ /* 0x000ee40000000200 */
[C---:B----4-:R-:W-:Y:S08]  /*24cf0*/  HMMA.16816.F32 R12, R172.reuse, R176, R12 ;  /* 0x000000b0ac0c723c */ /* 0x050ff0000000180c */
[C---:B------:R-:W-:Y:S01]  /*24d00*/  HMMA.16816.F32 R16, R172.reuse, R178, R16 ;  /* 0x000000b2ac10723c */ /* 0x040fe20000001810 */
[----:B------:R-:W4:Y:S07]  /*24d10*/  LDSM.16.M88.4 R176, [R200] ;  /* 0x00000000c8b0783b */ /* 0x000f2e0000000200 */
[C---:B-1----:R-:W-:Y:S08]  /*24d20*/  HMMA.16816.F32 R20, R172.reuse, R184, R20 ;  /* 0x000000b8ac14723c */ /* 0x042ff00000001814 */
[C---:B------:R-:W-:Y:S01]  /*24d30*/  HMMA.16816.F32 R24, R172.reuse, R186, R24 ;  /* 0x000000baac18723c */ /* 0x040fe20000001818 */
[----:B------:R-:W-:Y:S07]  /*24d40*/  LDSM.16.M88.4 R184, [R218+0xe800] ;  /* 0x00e80000dab8783b */ /* 0x000fee0000000200 */
[C---:B--2---:R-:W-:Y:S08]  /*24d50*/  HMMA.16816.F32 R28, R172.reuse, R168, R28 ;  /* 0x000000a8ac1c723c */ /* 0x044ff0000000181c */
[----:B------:R-:W-:Y:S01]  /*24d60*/  HMMA.16816.F32 R32, R172, R170, R32 ;  /* 0x000000aaac20723c */ /* 0x000fe20000001820 */
[----:B------:R-:W1:Y:S04]  /*24d70*/  LDSM.16.M88.4 R168, [R167] ;  /* 0x00000000a7a8783b */ /* 0x000e680000000200 */
[----:B------:R-:W-:Y:S03]  /*24d80*/  LDSM.16.M88.4 R172, [R221+0x6000] ;  /* 0x00600000ddac783b */ /* 0x000fe60000000200 */
[C---:B------:R-:W-:Y:S07]  /*24d90*/  HMMA.16816.F32 R4, R188.reuse, R192, R4 ;  /* 0x000000c0bc04723c */ /* 0x040fee0000001804 */
        /* <DEDUP_REMOVED lines=9> */
[C---:B----4-:R-:W-:Y:S07]  /*24e30*/  HMMA.16816.F32 R20, R188.reuse, R176, R20 ;  /* 0x000000b0bc14723c */ /* 0x050fee0000001814 */
[----:B------:R-:W-:Y:S01]  /*24e40*/  IMAD.MOV.U32 R176, RZ, RZ, R196 ;  /* 0x000000ffffb07224 */ /* 0x000fe200078e00c4 */
[C---:B------:R-:W-:Y:S04]  /*24e50*/  HMMA.16816.F32 R24, R188.reuse, R178, R24 ;  /* 0x000000b2bc18723c */ /* 0x040fe80000001818 */
[----:B------:R-:W-:Y:S02]  /*24e60*/  IMAD.MOV.U32 R177, RZ, RZ, R197 ;  /* 0x000000ffffb17224 */ /* 0x000fe400078e00c5 */
[----:B------:R-:W4:Y:S02]  /*24e70*/  LDSM.16.M88.4 R196, [R218+0xf800] ;  /* 0x00f80000dac4783b */ /* 0x000f240000000200 */
[C---:B-1----:R-:W-:Y:S08]  /*24e80*/  HMMA.16816.F32 R28, R188.reuse, R168, R28 ;  /* 0x000000a8bc1c723c */ /* 0x042ff0000000181c */
[----:B------:R-:W-:Y:S01]  /*24e90*/  HMMA.16816.F32 R32, R188, R170, R32 ;  /* 0x000000aabc20723c */ /* 0x000fe20000001820 */
[----:B------:R-:W-:Y:S06]  /*24ea0*/  LDSM.16.M88.4 R168, [R220+0x6000] ;  /* 0x00600000dca8783b */ /* 0x000fec0000000200 */
[----:B------:R-:W-:Y:S01]  /*24eb0*/  MOV R190, R176 ;  /* 0x000000b000be7202 */ /* 0x000fe20000000f00 */
[C---:B--2---:R-:W-:Y:S05]  /*24ec0*/  HMMA.16816.F32 R4, R172.reuse, R180, R4 ;  /* 0x000000b4ac04723c */ /* 0x044fea0000001804 */
[----:B------:R-:W-:Y:S02]  /*24ed0*/  IMAD.MOV.U32 R191, RZ, RZ, R177 ;  /* 0x000000ffffbf7224 */ /* 0x000fe400078e00b1 */
[----:B------:R-:W1:Y:S01]  /*24ee0*/  LDSM.16.M88.4 R176, [R211+0x6000] ;  /* 0x00600000d3b0783b */ /* 0x000e620000000200 */
[C---:B------:R-:W-:Y:S03]  /*24ef0*/  HMMA.16816.F32 R8, R172.reuse, R182, R8 ;  /* 0x000000b6ac08723c */ /* 0x040fe60000001808 */
[----:B------:R-:W2:Y:S05]  /*24f00*/  LDSM.16.M88.4 R180, [R211+0x6800] ;  /* 0x00680000d3b4783b */ /* 0x000eaa0000000200 */
[C---:B------:R-:W-:Y:S08]  /*24f10*/  HMMA.16816.F32 R12, R172.reuse, R184, R12 ;  /* 0x000000b8ac0c723c */ /* 0x040ff0000000180c */
[C---:B------:R-:W-:Y:S01]  /*24f20*/  HMMA.16816.F32 R16, R172.reuse, R186, R16 ;  /* 0x000000baac10723c */ /* 0x040fe20000001810 */
[----:B------:R-:W2:Y:S07]  /*24f30*/  LDSM.16.M88.4 R184, [R211+0x7000] ;  /* 0x00700000d3b8783b */ /* 0x000eae0000000200 */
[C---:B---3--:R-:W-:Y:S07]  /*24f40*/  HMMA.16816.F32 R20, R172.reuse, R192, R20 ;  /* 0x000000c0ac14723c */ /* 0x048fee0000001814 */
[----:B------:R-:W-:Y:S01]  /*24f50*/  IMAD.MOV.U32 R192, RZ, RZ, R190 ;  /* 0x000000ffffc07224 */ /* 0x000fe200078e00be */
[C---:B------:R-:W-:Y:S04]  /*24f60*/  HMMA.16816.F32 R24, R172.reuse, R194, R24 ;  /* 0x000000c2ac18723c */ /* 0x040fe80000001818 */
[----:B------:R-:W-:Y:S02]  /*24f70*/  IMAD.MOV.U32 R193, RZ, RZ, R191 ;  /* 0x000000ffffc17224 */ /* 0x000fe400078e00bf */
[----:B------:R-:W3:Y:S02]  /*24f80*/  LDSM.16.M88.4 R188, [R211+0x7800] ;  /* 0x00780000d3bc783b */ /* 0x000ee40000000200 */
[C---:B----4-:R-:W-:Y:S01]  /*24f90*/  HMMA.16816.F32 R28, R172.reuse, R196, R28 ;  /* 0x000000c4ac1c723c */ /* 0x050fe2000000181c */
[----:B------:R-:W-:Y:S04]  /*24fa0*/  DEPBAR.LE SB0, 0x0 ;  /* 0x000080000000791a */ /* 0x000fe80000000000 */
[----:B------:R-:W-:Y:S03]  /*24fb0*/  BAR.SYNC.DEFER_BLOCKING 0x0 ;  /* 0x0000000000007b1d */ /* 0x000fe60000010000 */
[----:B------:R-:W-:Y:S08]  /*24fc0*/  HMMA.16816.F32 R32, R172, R198, R32 ;  /* 0x000000c6ac20723c */ /* 0x000ff00000001820 */
[C---:B-1----:R-:W-:Y:S08]  /*24fd0*/  HMMA.16816.F32 R4, R168.reuse, R176, R4 ;  /* 0x000000b0a804723c */ /* 0x042ff00000001804 */
[C---:B------:R-:W-:Y:S08]  /*24fe0*/  HMMA.16816.F32 R8, R168.reuse, R178, R8 ;  /* 0x000000b2a808723c */ /* 0x040ff00000001808 */
[C---:B--2---:R-:W-:Y:S08]  /*24ff0*/  HMMA.16816.F32 R12, R168.reuse, R180, R12 ;  /* 0x000000b4a80c723c */ /* 0x044ff0000000180c */
[C---:B------:R-:W-:Y:S08]  /*25000*/  HMMA.16816.F32 R16, R168.reuse, R182, R16 ;  /* 0x000000b6a810723c */ /* 0x040ff00000001810 */
[C---:B------:R-:W-:Y:S07]  /*25010*/  HMMA.16816.F32 R20, R168.reuse, R184, R20 ;  /* 0x000000b8a814723c */ /* 0x040fee0000001814 */
[----:B------:R-:W-:Y:S01]  /*25020*/  IMAD.MOV.U32 R184, RZ, RZ, R192 ;  /* 0x000000ffffb87224 */ /* 0x000fe200078e00c0 */
[C---:B------:R-:W-:Y:S04]  /*25030*/  HMMA.16816.F32 R24, R168.reuse, R186, R24 ;  /* 0x000000baa818723c */ /* 0x040fe80000001818 */
[----:B------:R-:W-:Y:S04]  /*25040*/  IMAD.MOV.U32 R185, RZ, RZ, R193 ;  /* 0x000000ffffb97224 */ /* 0x000fe800078e00c1 */
[C---:B---3--:R-:W-:Y:S08]  /*25050*/  HMMA.16816.F32 R28, R168.reuse, R188, R28 ;  /* 0x000000bca81c723c */ /* 0x048ff0000000181c */
        /* <DEDUP_REMOVED lines=16> */
[-C--:B------:R-:W-:Y:S02]  /*25160*/  LOP3.LUT R172, R172, R175.reuse, RZ, 0x3c, !PT ;  /* 0x000000afacac7212 */ /* 0x080fe400078e3cff */
[----:B------:R-:W-:Y:S07]  /*25170*/  IMAD.MOV R169, RZ, RZ, -R169 ;  /* 0x000000ffffa97224 */ /* 0x000fee00078e0aa9 */
[----:B-1----:R-:W1:Y:S02]  /*25180*/  MUFU.RCP R3, R3 ;  /* 0x0000000300037308 */ /* 0x002e640000001000 */
[----:B-1----:R-:W-:Y:S02]  /*25190*/  IADD3 R176, R3, 0xffffffe, RZ ;  /* 0x0ffffffe03b07810 */ /* 0x002fe40007ffe0ff */
[----:B------:R-:W-:Y:S06]  /*251a0*/  IABS R3, R166 ;  /* 0x000000a600037213 */ /* 0x000fec0000000000 */
[----:B------:R-:W1:Y:S01]  /*251b0*/  F2I.FTZ.U32.TRUNC.NTZ R177, R176 ;  /* 0x000000b000b17305 */ /* 0x000e62000021f000 */
[----:B------:R-:W-:Y:S01]  /*251c0*/  LOP3.LUT R166, R166, R175, RZ, 0x3c, !PT ;  /* 0x000000afa6a67212 */ /* 0x000fe200078e3cff */
[--C-:B-1----:R-:W-:Y:S02]  /*251d0*/  IMAD.MOV R173, RZ, RZ, -R177.reuse ;  /* 0x000000ffffad7224 */ /* 0x102fe400078e0ab1 */
[----:B------:R-:W-:Y:S02]  /*251e0*/  IMAD.MOV.U32 R176, RZ, RZ, RZ ;  /* 0x000000ffffb07224 */ /* 0x000fe400078e00ff */
[----:B------:R-:W-:Y:S04]  /*251f0*/  IMAD R173, R173, R170, RZ ;  /* 0x000000aaadad7224 */ /* 0x000fe800078e02ff */
[----:B------:R-:W-:Y:S02]  /*25200*/  IMAD.HI.U32 R173, R177, R173, R176 ;  /* 0x000000adb1ad7227 */ /* 0x000fe400078e00b0 */
[----:B------:R-:W2:Y:S04]  /*25210*/  LD.E.64 R176, [R164.64+0x20] ;  /* 0x00002004a4b07980 */ /* 0x000ea8000c101b00 */
[----:B------:R-:W-:Y:S04]  /*25220*/  IMAD.HI.U32 R171, R173, R168, RZ ;  /* 0x000000a8adab7227 */ /* 0x000fe800078e00ff */
[----:B------:R-:W-:Y:S02]  /*25230*/  IMAD R168, R171, R169, R168 ;  /* 0x000000a9aba87224 */ /* 0x000fe400078e02a8 */
[----:B------:R-:W-:Y:S03]  /*25240*/  IMAD.HI.U32 R174, R173, R3, RZ ;  /* 0x00000003adae7227 */ /* 0x000fe600078e00ff */
[----:B------:R-:W-:Y:S01]  /*25250*/  ISETP.GT.U32.AND P2, PT, R170, R168, PT ;  /* 0x000000a8aa00720c */ /* 0x000fe20003f44070 */
[----:B------:R-:W-:Y:S01]  /*25260*/  IMAD R3, R174, R169, R3 ;  /* 0x000000a9ae037224 */ /* 0x000fe200078e0203 */
[----:B------:R-:W-:Y:S04]  /*25270*/  LOP3.LUT R169, RZ, R175, RZ, 0x33, !PT ;  /* 0x000000afffa97212 */ /* 0x000fe800078e33ff */
[----:B------:R-:W-:Y:S07]  /*25280*/  ISETP.GT.U32.AND P0, PT, R170, R3, PT ;  /* 0x00000003aa00720c */ /* 0x000fee0003f04070 */
[--C-:B------:R-:W-:Y:S01]  /*25290*/  @!P2 IMAD.IADD R168, R168, 0x1, -R170.reuse ;  /* 0x00000001a8a8a824 */ /* 0x100fe200078e0aaa */
[----:B------:R-:W-:Y:S04]  /*252a0*/  @!P2 IADD3 R171, R171, 0x1, RZ ;  /* 0x00000001ababa810 */ /* 0x000fe80007ffe0ff */
[-C--:B------:R-:W-:Y:S01]  /*252b0*/  ISETP.GE.U32.AND P1, PT, R168, R170.reuse, PT ;  /* 0x000000aaa800720c */ /* 0x080fe20003f26070 */
[----:B------:R-:W-:Y:S01]  /*252c0*/  @!P0 IMAD.IADD R3, R3, 0x1, -R170 ;  /* 0x0000000103038824 */ /* 0x000fe200078e0aaa */
[----:B------:R-:W-:Y:S02]  /*252d0*/  @!P0 IADD3 R174, R174, 0x1, RZ ;  /* 0x00000001aeae8810 */ /* 0x000fe40007ffe0ff */
[----:B------:R-:W-:Y:S02]  /*252e0*/  ISETP.GE.AND P0, PT, R172, RZ, PT ;  /* 0x000000ffac00720c */ /* 0x000fe40003f06270 */
[----:B------:R-:W-:Y:S07]  /*252f0*/  ISETP.GE.U32.AND P2, PT, R3, R170, PT ;  /* 0x000000aa0300720c */ /* 0x000fee0003f46070 */
[----:B------:R-:W-:Y:S02]  /*25300*/  @P1 IADD3 R171, R171, 0x1, RZ ;  /* 0x00000001abab1810 */ /* 0x000fe40007ffe0ff */
[----:B------:R-:W-:Y:S03]  /*25310*/  ISETP.GE.AND P1, PT, R166, RZ, PT ;  /* 0x000000ffa600720c */ /* 0x000fe60003f26270 */
[----:B------:R-:W-:Y:S01]  /*25320*/  @!P0 IMAD.MOV R171, RZ, RZ, -R171 ;  /* 0x000000ffffab8224 */ /* 0x000fe200078e0aab */
[----:B------:R-:W-:Y:S02]  /*25330*/  @P2 IADD3 R174, R174, 0x1, RZ ;  /* 0x00000001aeae2810 */ /* 0x000fe40007ffe0ff */
[----:B------:R-:W-:Y:S04]  /*25340*/  ISETP.NE.AND P2, PT, R175, RZ, PT ;  /* 0x000000ffaf00720c */ /* 0x000fe80003f45270 */
[----:B------:R-:W-:Y:S02]  /*25350*/  SEL R173, R169, R171, !P2 ;  /* 0x000000aba9ad7207 */ /* 0x000fe40005000000 */
[----:B------:R-:W3:Y:S01]  /*25360*/  LD.E.64 R170, [R164.64+0x38] ;  /* 0x00003804a4aa7980 */ /* 0x000ee2000c101b00 */
        /* <DEDUP_REMOVED lines=23> */
.L_x_8347:
[----:B------:R-:W-:Y:S02]  /*254e0*/  ULDC.64 UR4, c[0x0][0x118] ;  /* 0x0000460000047ab9 */ /* 0x000fe40000000a00 */
[----:B------:R-:W2:Y:S02]  /*254f0*/  LD.E R171, [R164.64+0x38] ;  /* 0x00003804a4ab7980 */ /* 0x000ea4000c101900 */
[----:B--2---:R-:W-:Y:S04]  /*25500*/  LEA R171, -R171, RZ, 0x6 ;  /* 0x000000ffabab7211 */ /* 0x004fe800078e31ff */
[----:B------:R-:W-:Y:S02]  /*25510*/  SHF.R.S32.HI R166, RZ, 0x1f, R171 ;  /* 0x0000001fffa67819 */ /* 0x000fe400000114ab */
.L_x_8348:
[----:B------:R-:W-:Y:S05]  /*25520*/  BSYNC B0 ;  /* 0x0000000000007941 */ /* 0x000fea0003800000 */
.L_x_8346:
        /* <DEDUP_REMOVED lines=116> */
.L_x_8345:
[----:B------:R-:W-:Y:S05]  /*25c70*/  BSYNC B1 ;  /* 0x0000000000017941 */ /* 0x000fea0003800000 */
.L_x_8344:
[----:B------:R-:W2:Y:S01]  /*25c80*/  S2R R168, SR_TID.X ;  /* 0x0000000000a87919 */ /* 0x000ea20000002100 */
[----:B------:R-:W-:Y:S07]  /*25c90*/  ULDC.64 UR4, c[0x0][0x118] ;  /* 0x0000460000047ab9 */ /* 0x000fee0000000a00 */
[----:B------:R3:W4:Y:S01]  /*25ca0*/  LD.E R165, [R164.64+0xdc] ;  /* 0x0000dc04a4a57980 */ /* 0x000722000c101900 */
[----:B--2---:R-:W-:Y:S04]  /*25cb0*/  SHF.L.U32 R168, R168, 0x1, RZ ;  /* 0x00000001a8a87819 */ /* 0x004fe800000006ff */
[----:B------:R-:W-:Y:S05]  /*25cc0*/  LOP3.LUT R168, R168, 0x6, RZ, 0xc0, !PT ;  /* 0x00000006a8a87812 */ /* 0x000fea00078ec0ff */
[----:B------:R-:W-:Y:S05]  /*25cd0*/  IMAD R3, R239, 0x40, R168 ;  /* 0x00000040ef037824 */ /* 0x000fea00078e02a8 */
[----:B------:R-:W-:Y:S02]  /*25ce0*/  IADD3 R168, R246, -R3, RZ ;  /* 0x80000003f6a87210 */ /* 0x000fe40007ffe0ff */
[C---:B-1----:R-:W-:Y:S02]  /*25cf0*/  IADD3 R171, R3.reuse, 0x8, RZ ;  /* 0x0000000803ab7810 */ /* 0x042fe40007ffe0ff */
[----:B------:R-:W-:Y:S01]  /*25d00*/  IABS R166, R168 ;  /* 0x000000a800a67213 */ /* 0x000fe20000000000 */
[----:B------:R-:W-:Y:S01]  /*25d10*/  IMAD.IADD R168, R244, 0x1, -R3 ;  /* 0x00000001f4a87824 */ /* 0x000fe200078e0a03 */
[C---:B------:R-:W-:Y:S02]  /*25d20*/  IADD3 R189, R3.reuse, 0x9, RZ ;  /* 0x0000000903bd7810 */ /* 0x040fe40007ffe0ff */
[C---:B------:R-:W-:Y:S02]  /*25d30*/  IADD3 R186, R3.reuse, 0x10, RZ ;  /* 0x0000001003ba7810 */ /* 0x040fe40007ffe0ff */
[----:B------:R-:W-:Y:S01]  /*25d40*/  IABS R169, R168 ;  /* 0x000000a800a97213 */ /* 0x000fe20000000000 */
[----:B------:R-:W1:Y:S01]  /*25d50*/  I2F R166, R166 ;  /* 0x000000a600a67306 */ /* 0x000e620000201400 */
[C---:B------:R-:W-:Y:S02]  /*25d60*/  IADD3 R168, R3.reuse, 0x1, RZ ;  /* 0x0000000103a87810 */ /* 0x040fe40007ffe0ff */
[C---:B------:R-:W-:Y:S02]  /*25d70*/  IADD3 R182, R3.reuse, 0x11, RZ ;  /* 0x0000001103b67810 */ /* 0x040fe40007ffe0ff */
[C---:B------:R-:W-:Y:S02]  /*25d80*/  IADD3 R170, R246.reuse, -R168, RZ ;  /* 0x800000a8f6aa7210 */ /* 0x040fe40007ffe0ff */
[C---:B------:R-:W-:Y:S02]  /*25d90*/  IADD3 R181, R3.reuse, 0x18, RZ ;  /* 0x0000001803b57810 */ /* 0x040fe40007ffe0ff */
[----:B------:R-:W-:Y:S01]  /*25da0*/  IABS R174, R170 ;  /* 0x000000aa00ae7213 */ /* 0x000fe20000000000 */
[C---:B------:R-:W-:Y:S01]  /*25db0*/  IMAD.IADD R170, R246.reuse, 0x1, -R171 ;  /* 0x00000001f6aa7824 */ /* 0x040fe200078e0aab */
[C---:B------:R-:W-:Y:S01]  /*25dc0*/  IADD3 R179, R3.reuse, 0x19, RZ ;  /* 0x0000001903b37810 */ /* 0x040fe20007ffe0ff */
[----:B------:R-:W2:Y:S01]  /*25dd0*/  I2F R169, R169 ;  /* 0x000000a900a97306 */ /* 0x000ea20000201400 */
[----:B------:R-:W-:Y:S02]  /*25de0*/  IADD3 R172, R3, 0x20, RZ ;  /* 0x0000002003ac7810 */ /* 0x000fe40007ffe0ff */
[----:B------:R-:W-:Y:S02]  /*25df0*/  IABS R191, R170 ;  /* 0x000000aa00bf7213 */ /* 0x000fe40000000000 */
[----:B------:R-:W-:Y:S02]  /*25e00*/  IADD3 R170, R246, -R189, RZ ;  /* 0x800000bdf6aa7210 */ /* 0x000fe40007ffe0ff */
[----:B------:R-:W-:Y:S02]  /*25e10*/  ISETP.GE.AND P3, PT, R168, R249, PT ;  /* 0x000000f9a800720c */ /* 0x000fe40003f66270 */
[----:B------:R-:W-:Y:S01]  /*25e20*/  IABS R192, R170 ;  /* 0x000000aa00c07213 */ /* 0x000fe20000000000 */
[----:B------:R-:W-:Y:S01]  /*25e30*/  IMAD.IADD R170, R246, 0x1, -R186 ;  /* 0x00000001f6aa7824 */ /* 0x000fe200078e0aba */
[C---:B------:R-:W-:Y:S01]  /*25e40*/  ISETP.GE.AND P0, PT, R168.reuse, R248, PT ;  /* 0x000000f8a800720c */ /* 0x040fe20003f06270 */
[----:B------:R-:W3:Y:S01]  /*25e50*/  I2F R174, R174 ;  /* 0x000000ae00ae7306 */ /* 0x000ee20000201400 */
[----:B------:R-:W-:Y:S01]  /*25e60*/  ISETP.GE.OR P3, PT, R168, R245, !P3 ;  /* 0x000000f5a800720c */ /* 0x000fe20005f66670 */
[----:B-1----:R-:W-:Y:S01]  /*25e70*/  FFMA.FTZ R4, -R243, R166, R4 ;  /* 0x000000a6f3047223 */ /* 0x002fe20000010104 */
[----:B------:R-:W-:Y:S02]  /*25e80*/  IABS R187, R170 ;  /* 0x000000aa00bb7213 */ /* 0x000fe40000000000 */
[----:B------:R-:W-:Y:S02]  /*25e90*/  IADD3 R170, R246, -R182, RZ ;  /* 0x800000b6f6aa7210 */ /* 0x000fe40007ffe0ff */
[----:B------:R-:W-:Y:S02]  /*25ea0*/  ISETP.GE.OR P0, PT, R168, R247, !P0 ;  /* 0x000000f7a800720c */ /* 0x000fe40004706670 */
[----:B------:R-:W-:Y:S01]  /*25eb0*/  IABS R190, R170 ;  /* 0x000000aa00be7213 */ /* 0x000fe20000000000 */
[----:B------:R-:W-:Y:S01]  /*25ec0*/  IMAD.IADD R170, R246, 0x1, -R181 ;  /* 0x00000001f6aa7824 */ /* 0x000fe200078e0ab5 */
[----:B------:R-:W-:Y:S01]  /*25ed0*/  ISETP.GE.AND P4, PT, R3, R249, PT ;  /* 0x000000f90300720c */ /* 0x000fe20003f86270 */
[----:B--2---:R-:W-:Y:S01]  /*25ee0*/  FFMA.FTZ R6, -R243, R169, R6 ;  /* 0x000000a9f3067223 */ /* 0x004fe20000010106 */
[C---:B------:R-:W-:Y:S01]  /*25ef0*/  ISETP.GE.AND P6, PT, R3.reuse, R248, PT ;  /* 0x000000f80300720c */ /* 0x040fe20003fc6270 */
[----:B------:R-:W1:Y:S01]  /*25f00*/  I2F R187, R187 ;  /* 0x000000bb00bb7306 */ /* 0x000e620000201400 */
[----:B------:R-:W-:Y:S02]  /*25f10*/  IABS R183, R170 ;  /* 0x000000aa00b77213 */ /* 0x000fe40000000000 */
[----:B------:R-:W-:Y:S02]  /*25f20*/  IADD3 R170, R244, -R168, RZ ;  /* 0x800000a8f4aa7210 */ /* 0x000fe40007ffe0ff */
[----:B------:R-:W-:Y:S02]  /*25f30*/  ISETP.GE.OR P4, PT, R3, R245, !P4 ;  /* 0x000000f50300720c */ /* 0x000fe40006786670 */
[----:B------:R-:W-:Y:S01]  /*25f40*/  IABS R188, R170 ;  /* 0x000000aa00bc7213 */ /* 0x000fe20000000000 */
[----:B------:R-:W-:Y:S01]  /*25f50*/  IMAD.IADD R170, R246, 0x1, -R179 ;  /* 0x00000001f6aa7824 */ /* 0x000fe200078e0ab3 */
[----:B------:R-:W-:Y:S01]  /*25f60*/  ISETP.GE.AND P1, PT, R171, R249, PT ;  /* 0x000000f9ab00720c */ /* 0x000fe20003f26270 */
[----:B---3--:R-:W-:Y:S01]  /*25f70*/  FFMA.FTZ R5, -R243, R174, R5 ;  /* 0x000000aef3057223 */ /* 0x008fe20000010105 */
[----:B------:R-:W-:Y:S01]  /*25f80*/  ISETP.GE.AND P5, PT, R171, R248, PT ;  /* 0x000000f8ab00720c */ /* 0x000fe20003fa6270 */
[----:B------:R-:W2:Y:S01]  /*25f90*/  I2F R191, R191 ;  /* 0x000000bf00bf7306 */ /* 0x000ea20000201400 */
[----:B------:R-:W-:Y:S02]  /*25fa0*/  IABS R180, R170 ;  /* 0x000000aa00b47213 */ /* 0x000fe40000000000 */
[----:B------:R-:W-:Y:S02]  /*25fb0*/  IADD3 R170, R244, -R171, RZ ;  /* 0x800000abf4aa7210 */ /* 0x000fe40007ffe0ff */
[-C--:B------:R-:W-:Y:S02]  /*25fc0*/  ISETP.GE.OR P6, PT, R3, R247.reuse, !P6 ;  /* 0x000000f70300720c */ /* 0x080fe400077c6670 */
[----:B------:R-:W-:Y:S01]  /*25fd0*/  IABS R178, R170 ;  /* 0x000000aa00b27213 */ /* 0x000fe20000000000 */
[----:B------:R-:W-:Y:S01]  /*25fe0*/  IMAD.IADD R170, R246, 0x1, -R172 ;  /* 0x00000001f6aa7824 */ /* 0x000fe200078e0aac */
[C---:B------:R-:W-:Y:S01]  /*25ff0*/  ISETP.GE.OR P5, PT, R171.reuse, R247, !P5 ;  /* 0x000000f7ab00720c */ /* 0x040fe20006fa6670 */
[----:B------:R-:W3:Y:S01]  /*26000*/  I2F R183, R183 ;  /* 0x000000b700b77306 */ /* 0x000ee20000201400 */
[----:B------:R-:W-:Y:S01]  /*26010*/  ISETP.GE.OR P1, PT, R171, R245, !P1 ;  /* 0x000000f5ab00720c */ /* 0x000fe20004f26670 */
[----:B-1----:R-:W-:Y:S01]  /*26020*/  FFMA.FTZ R12, -R243, R187, R12 ;  /* 0x000000bbf30c7223 */ /* 0x002fe2000001010c */
[----:B------:R-:W-:Y:S02]  /*26030*/  IABS R177, R170 ;  /* 0x000000aa00b17213 */ /* 0x000fe40000000000 */
[----:B------:R-:W-:Y:S02]  /*26040*/  IADD3 R170, R244, -R189, RZ ;  /* 0x800000bdf4aa7210 */ /* 0x000fe40007ffe0ff */
[----:B------:R-:W-:Y:S02]  /*26050*/  FSEL R171, R4, -INF , !P4 ;  /* 0xff80000004ab7808 */ /* 0x000fe40006000000 */
[----:B------:R-:W-:Y:S01]  /*26060*/  IABS R176, R170 ;  /* 0x000000aa00b07213 */ /* 0x000fe20000000000 */
[----:B------:R-:W1:Y:S01]  /*26070*/  I2F R190, R190 ;  /* 0x000000be00be7306 */ /* 0x000e620000201400 */
[----:B------:R-:W-:Y:S02]  /*26080*/  IADD3 R170, R3, 0x21, RZ ;  /* 0x0000002103aa7810 */ /* 0x000fe40007ffe0ff */
[----:B------:R-:W-:Y:S01]  /*26090*/  FSEL R169, R6, -INF , !P6 ;  /* 0xff80000006a97808 */ /* 0x000fe20007000000 */
[----:B--2---:R-:W-:Y:S01]  /*260a0*/  FFMA.FTZ R8, -R243, R191, R8 ;  /* 0x000000bff3087223 */ /* 0x004fe20000010108 */
[----:B------:R-:W-:Y:S01]  /*260b0*/  FSEL R5, R5, -INF , !P3 ;  /* 0xff80000005057808 */ /* 0x000fe20005800000 */
[----:B------:R-:W-:Y:S01]  /*260c0*/  IMAD.IADD R173, R246, 0x1, -R170 ;  /* 0x00000001f6ad7824 */ /* 0x000fe200078e0aaa */
[C---:B------:R-:W-:Y:S02]  /*260d0*/  ISETP.GE.AND P6, PT, R186.reuse, R249, PT ;  /* 0x000000f9ba00720c */ /* 0x040fe40003fc6270 */
[----:B------:R-:W-:Y:S01]  /*260e0*/  ISETP.GE.AND P3, PT, R186, R248, PT ;  /* 0x000000f8ba00720c */ /* 0x000fe20003f66270 */
[----:B------:R-:W2:Y:S01]  /*260f0*/  I2F R180, R180 ;  /* 0x000000b400b47306 */ /* 0x000ea20000201400 */
[----:B------:R-:W-:Y:S02]  /*26100*/  IABS R164, R173 ;  /* 0x000000ad00a47213 */ /* 0x000fe40000000000 */
[----:B------:R-:W-:Y:S01]  /*26110*/  IADD3 R173, R244, -R186, RZ ;  /* 0x800000baf4ad7210 */ /* 0x000fe20007ffe0ff */
[----:B---3--:R-:W-:Y:S01]  /*26120*/  FFMA.FTZ R16, -R243, R183, R16 ;  /* 0x000000b7f3107223 */ /* 0x008fe20000010110 */
[C---:B------:R-:W-:Y:S02]  /*26130*/  ISETP.GE.OR P3, PT, R186.reuse, R247, !P3 ;  /* 0x000000f7ba00720c */ /* 0x040fe40005f66670 */
[----:B------:R-:W-:Y:S02]  /*26140*/  ISETP.GE.OR P6, PT, R186, R245, !P6 ;  /* 0x000000f5ba00720c */ /* 0x000fe400077c6670 */
[----:B------:R-:W-:Y:S01]  /*26150*/  IADD3 R166, R3, 0x28, RZ ;  /* 0x0000002803a67810 */ /* 0x000fe20007ffe0ff */
[----:B------:R-:W3:Y:S01]  /*26160*/  I2F R168, R164 ;  /* 0x000000a400a87306 */ /* 0x000ee20000201400 */
[----:B------:R-:W-:Y:S02]  /*26170*/  FSEL R194, R12, -INF , !P6 ;  /* 0xff8000000cc27808 */ /* 0x000fe40007000000 */
[-C--:B------:R-:W-:Y:S01]  /*26180*/  ISETP.GE.AND P6, PT, R181, R249.reuse, PT ;  /* 0x000000f9b500720c */ /* 0x080fe20003fc6270 */
[----:B------:R-:W-:Y:S01]  /*26190*/  IMAD.IADD R175, R246, 0x1, -R166 ;  /* 0x00000001f6af7824 */ /* 0x000fe200078e0aa6 */
[----:B------:R-:W-:Y:S01]  /*261a0*/  FSEL R8, R8, -INF , !P1 ;  /* 0xff80000008087808 */ /* 0x000fe20004800000 */
[----:B-1----:R-:W-:Y:S01]  /*261b0*/  FFMA.FTZ R13, -R243, R190, R13 ;  /* 0x000000bef30d7223 */ /* 0x002fe2000001010d */
[C---:B------:R-:W-:Y:S02]  /*261c0*/  ISETP.GE.AND P1, PT, R182.reuse, R249, PT ;  /* 0x000000f9b600720c */ /* 0x040fe40003f26270 */
[----:B------:R-:W-:Y:S01]  /*261d0*/  ISETP.GE.OR P6, PT, R181, R245, !P6 ;  /* 0x000000f5b500720c */ /* 0x000fe200077c6670 */
[----:B------:R-:W1:Y:S01]  /*261e0*/  I2F R192, R192 ;  /* 0x000000c000c07306 */ /* 0x000e620000201400 */
[----:B------:R-:W-:Y:S02]  /*261f0*/  IABS R175, R175 ;  /* 0x000000af00af7213 */ /* 0x000fe40000000000 */
[----:B------:R-:W-:Y:S01]  /*26200*/  ISETP.GE.OR P1, PT, R182, R245, !P1 ;  /* 0x000000f5b600720c */ /* 0x000fe20004f26670 */
[----:B--2---:R-:W-:Y:S01]  /*26210*/  FFMA.FTZ R17, -R243, R180, R17 ;  /* 0x000000b4f3117223 */ /* 0x004fe20000010111 */
[----:B------:R-:W-:Y:S02]  /*26220*/  FSEL R196, R16, -INF , !P6 ;  /* 0xff80000010c47808 */ /* 0x000fe40007000000 */
[-C--:B------:R-:W-:Y:S02]  /*26230*/  ISETP.GE.AND P6, PT, R179, R249.reuse, PT ;  /* 0x000000f9b300720c */ /* 0x080fe40003fc6270 */
[----:B------:R-:W-:Y:S01]  /*26240*/  IADD3 R174, R244, -R182, RZ ;  /* 0x800000b6f4ae7210 */ /* 0x000fe20007ffe0ff */
[----:B------:R-:W2:Y:S01]  /*26250*/  I2F R177, R177 ;  /* 0x000000b100b17306 */ /* 0x000ea20000201400 */
[----:B------:R-:W-:Y:S02]  /*26260*/  ISETP.GE.AND P2, PT, R189, R249, PT ;  /* 0x000000f9bd00720c */ /* 0x000fe40003f46270 */
[----:B------:R-:W-:Y:S01]  /*26270*/  FSEL R195, R13, -INF , !P1 ;  /* 0xff8000000dc37808 */ /* 0x000fe20004800000 */
[----:B---3--:R-:W-:Y:S01]  /*26280*/  FFMA.FTZ R21, -R243, R168, R21 ;  /* 0x000000a8f3157223 */ /* 0x008fe20000010115 */
[----:B------:R-:W-:Y:S02]  /*26290*/  IABS R164, R173 ;  /* 0x000000ad00a47213 */ /* 0x000fe40000000000 */
[----:B------:R-:W-:Y:S02]  /*262a0*/  ISETP.GE.AND P4, PT, R189, R248, PT ;  /* 0x000000f8bd00720c */ /* 0x000fe40003f86270 */
[-C--:B------:R-:W-:Y:S01]  /*262b0*/  ISETP.GE.OR P6, PT, R179, R245.reuse, !P6 ;  /* 0x000000f5b300720c */ /* 0x080fe200077c6670 */
[----:B------:R-:W3:Y:S01]  /*262c0*/  I2F R173, R164 ;  /* 0x000000a400ad7306 */ /* 0x000ee20000201400 */
[----:B------:R-:W-:Y:S02]  /*262d0*/  IABS R174, R174 ;  /* 0x000000ae00ae7213 */ /* 0x000fe40000000000 */
[----:B------:R-:W-:Y:S01]  /*262e0*/  IADD3 R6, R3, 0x30, RZ ;  /* 0x0000003003067810 */ /* 0x000fe20007ffe0ff */
[----:B-1----:R-:W-:Y:S01]  /*262f0*/  FFMA.FTZ R9, -R243, R192, R9 ;  /* 0x000000c0f3097223 */ /* 0x002fe20000010109 */
[C---:B------:R-:W-:Y:S02]  /*26300*/  ISETP.GE.OR P2, PT, R189.reuse, R245, !P2 ;  /* 0x000000f5bd00720c */ /* 0x040fe40005746670 */
[----:B------:R-:W-:Y:S01]  /*26310*/  ISETP.GE.OR P4, PT, R189, R247, !P4 ;  /* 0x000000f7bd00720c */ /* 0x000fe20006786670 */
[----:B------:R-:W-:Y:S01]  /*26320*/  IMAD.IADD R191, R246, 0x1, -R6 ;  /* 0x00000001f6bf7824 */ /* 0x000fe200078e0a06 */
[----:B------:R-:W-:Y:S01]  /*26330*/  IADD3 R189, R244, -R181, RZ ;  /* 0x800000b5f4bd7210 */ /* 0x000fe20007ffe0ff */
[----:B------:R-:W1:Y:S01]  /*26340*/  I2F R188, R188 ;  /* 0x000000bc00bc7306 */ /* 0x000e620000201400 */
[----:B------:R-:W-:Y:S02]  /*26350*/  FSEL R197, R17, -INF , !P6 ;  /* 0xff80000011c57808 */ /* 0x000fe40007000000 */
[----:B------:R-:W-:Y:S01]  /*26360*/  ISETP.GE.AND P6, PT, R172, R249, PT ;  /* 0x000000f9ac00720c */ /* 0x000fe20003fc6270 */
[----:B--2---:R-:W-:Y:S01]  /*26370*/  FFMA.FTZ R20, -R243, R177, R20 ;  /* 0x000000b1f3147223 */ /* 0x004fe20000010114 */
[----:B------:R-:W-:Y:S02]  /*26380*/  FSEL R9, R9, -INF , !P2 ;  /* 0xff80000009097808 */ /* 0x000fe40005000000 */
[----:B------:R-:W-:Y:S02]  /*26390*/  ISETP.GE.AND P2, PT, R182, R248, PT ;  /* 0x000000f8b600720c */ /* 0x000fe40003f46270 */
[----:B------:R-:W-:Y:S01]  /*263a0*/  IABS R189, R189 ;  /* 0x000000bd00bd7213 */ /* 0x000fe20000000000 */
[----:B------:R-:W2:Y:S01]  /*263b0*/  I2F R175, R175 ;  /* 0x000000af00af7306 */ /* 0x000ea20000201400 */
[----:B------:R-:W-:Y:S02]  /*263c0*/  ISETP.GE.OR P6, PT, R172, R245, !P6 ;  /* 0x000000f5ac00720c */ /* 0x000fe400077c6670 */
[----:B------:R-:W-:Y:S01]  /*263d0*/  ISETP.GE.OR P2, PT, R182, R247, !P2 ;  /* 0x000000f7b600720c */ /* 0x000fe20005746670 */
[----:B---3--:R-:W-:Y:S01]  /*263e0*/  FFMA.FTZ R14, -R243, R173, R14 ;  /* 0x000000adf30e7223 */ /* 0x008fe2000001010e */
[C---:B------:R-:W-:Y:S02]  /*263f0*/  IADD3 R164, R3.reuse, 0x29, RZ ;  /* 0x0000002903a47810 */ /* 0x040fe40007ffe0ff */
[----:B------:R-:W-:Y:S02]  /*26400*/  IADD3 R12, R3, 0x31, RZ ;  /* 0x00000031030c7810 */ /* 0x000fe40007ffe0ff */
[----:B------:R-:W-:Y:S01]  /*26410*/  IABS R191, R191 ;  /* 0x000000bf00bf7213 */ /* 0x000fe20000000000 */
[----:B------:R-:W-:Y:S01]  /*26420*/  IMAD.IADD R4, R246, 0x1, -R164 ;  /* 0x00000001f6047824 */ /* 0x000fe200078e0aa4 */
[----:B------:R-:W3:Y:S01]  /*26430*/  I2F R174, R174 ;  /* 0x000000ae00ae7306 */ /* 0x000ee20000201400 */
[----:B------:R-:W-:Y:S01]  /*26440*/  FSEL R187, R20, -INF , !P6 ;  /* 0xff80000014bb7808 */ /* 0x000fe20007000000 */
[----:B------:R-:W-:Y:S01]  /*26450*/  IMAD.IADD R20, R244, 0x1, -R170 ;  /* 0x00000001f4147824 */ /* 0x000fe200078e0aaa */
[C---:B------:R-:W-:Y:S01]  /*26460*/  ISETP.GE.AND P6, PT, R170.reuse, R249, PT ;  /* 0x000000f9aa00720c */ /* 0x040fe20003fc6270 */
[----:B-1----:R-:W-:Y:S01]  /*26470*/  FFMA.FTZ R7, -R243, R188, R7 ;  /* 0x000000bcf3077223 */ /* 0x002fe20000010107 */
[----:B------:R-:W-:Y:S02]  /*26480*/  IABS R4, R4 ;  /* 0x0000000400047213 */ /* 0x000fe40000000000 */
[----:B------:R-:W-:Y:S02]  /*26490*/  ISETP.GE.OR P6, PT, R170, R245, !P6 ;  /* 0x000000f5aa00720c */ /* 0x000fe400077c6670 */
[----:B------:R-:W-:Y:S01]  /*264a0*/  FSEL R7, R7, -INF , !P0 ;  /* 0xff80000007077808 */ /* 0x000fe20004000000 */
[----:B------:R-:W1:Y:S01]  /*264b0*/  I2F R186, R4 ;  /* 0x0000000400ba7306 */ /* 0x000e620000201400 */
[----:B------:R-:W-:Y:S02]  /*264c0*/  ISETP.GE.AND P0, PT, R179, R248, PT ;  /* 0x000000f8b300720c */ /* 0x000fe40003f06270 */
[----:B------:R-:W-:Y:S01]  /*264d0*/  FSEL R193, R21, -INF , !P6 ;  /* 0xff80000015c17808 */ /* 0x000fe20007000000 */
[----:B--2---:R-:W-:Y:S01]  /*264e0*/  FFMA.FTZ R24, -R243, R175, R24 ;  /* 0x000000aff3187223 */ /* 0x004fe20000010118 */
[C---:B------:R-:W-:Y:S02]  /*264f0*/  ISETP.GE.AND P6, PT, R166.reuse, R249, PT ;  /* 0x000000f9a600720c */ /* 0x040fe40003fc6270 */
[----:B------:R-:W-:Y:S02]  /*26500*/  ISETP.GE.OR P0, PT, R179, R247, !P0 ;  /* 0x000000f7b300720c */ /* 0x000fe40004706670 */
[----:B------:R-:W-:Y:S01]  /*26510*/  ISETP.GE.OR P6, PT, R166, R245, !P6 ;  /* 0x000000f5a600720c */ /* 0x000fe200077c6670 */
[----:B------:R-:W2:Y:S01]  /*26520*/  I2F R182, R189 ;  /* 0x000000bd00b67306 */ /* 0x000ea20000201400 */
[----:B------:R-:W-:Y:S02]  /*26530*/  FSEL R198, R14, -INF , !P3 ;  /* 0xff8000000ec67808 */ /* 0x000fe40005800000 */
[----:B------:R-:W-:Y:S01]  /*26540*/  FSEL R192, R24, -INF , !P6 ;  /* 0xff80000018c07808 */ /* 0x000fe20007000000 */
[C---:B---3--:R-:W-:Y:S01]  /*26550*/  FFMA.FTZ R15, -R243.reuse, R174, R15 ;  /* 0x000000aef30f7223 */ /* 0x048fe2000001010f */
[----:B------:R-:W-:Y:S02]  /*26560*/  ISETP.GE.AND P6, PT, R164, R249, PT ;  /* 0x000000f9a400720c */ /* 0x000fe40003fc6270 */
[----:B------:R-:W-:Y:S02]  /*26570*/  ISETP.GE.AND P3, PT, R166, R248, PT ;  /* 0x000000f8a600720c */ /* 0x000fe40003f66270 */
[----:B------:R-:W-:Y:S01]  /*26580*/  ISETP.GE.OR P6, PT, R164, R245, !P6 ;  /* 0x000000f5a400720c */ /* 0x000fe200077c6670 */
[----:B------:R-:W3:Y:S01]  /*26590*/  I2F R183, R191 ;  /* 0x000000bf00b77306 */ /* 0x000ee20000201400 */
[----:B------:R-:W-:Y:S02]  /*265a0*/  ISETP.GE.OR P3, PT, R166, R247, !P3 ;  /* 0x000000f7a600720c */ /* 0x000fe40005f66670 */
[C---:B------:R-:W-:Y:S01]  /*265b0*/  IADD3 R166, R244.reuse, -R166, RZ ;  /* 0x800000a6f4a67210 */ /* 0x040fe20007ffe0ff */
[----:B-1----:R-:W-:Y:S01]  /*265c0*/  FFMA.FTZ R25, -R243, R186, R25 ;  /* 0x000000baf3197223 */ /* 0x002fe20000010119 */
[C---:B------:R-:W-:Y:S01]  /*265d0*/  IADD3 R4, R244.reuse, -R179, RZ ;  /* 0x800000b3f4047210 */ /* 0x040fe20007ffe0ff */
[----:B------:R-:W-:Y:S01]  /*265e0*/  IMAD.IADD R179, R244, 0x1, -R172 ;  /* 0x00000001f4b37824 */ /* 0x000fe200078e0aac */
[----:B------:R-:W-:Y:S02]  /*265f0*/  FSEL R199, R15, -INF , !P2 ;  /* 0xff8000000fc77808 */ /* 0x000fe40005000000 */
[----:B------:R-:W-:Y:S01]  /*26600*/  IABS R4, R4 ;  /* 0x0000000400047213 */ /* 0x000fe20000000000 */
[----:B------:R-:W1:Y:S01]  /*26610*/  I2F R178, R178 ;  /* 0x000000b200b27306 */ /* 0x000e620000201400 */
[----:B------:R-:W-:Y:S02]  /*26620*/  IABS R166, R166 ;  /* 0x000000a600a67213 */ /* 0x000fe40000000000 */
[----:B------:R-:W-:Y:S01]  /*26630*/  IABS R20, R20 ;  /* 0x0000001400147213 */ /* 0x000fe20000000000 */
[----:B------:R-:W-:Y:S01]  /*26640*/  IMAD.MOV.U32 R13, RZ, RZ, R4 ;  /* 0x000000ffff0d7224 */ /* 0x000fe200078e0004 */
[----:B------:R-:W-:Y:S01]  /*26650*/  IADD3 R4, R246, -R12, RZ ;  /* 0x8000000cf6047210 */ /* 0x000fe20007ffe0ff */
[----:B--2---:R-:W-:Y:S01]  /*26660*/  FFMA.FTZ R18, -R243, R182, R18 ;  /* 0x000000b6f3127223 */ /* 0x004fe20000010112 */
[----:B------:R-:W-:Y:S02]  /*26670*/  FSEL R189, R25, -INF , !P6 ;  /* 0xff80000019bd7808 */ /* 0x000fe40007000000 */
[----:B------:R-:W-:Y:S01]  /*26680*/  IABS R4, R4 ;  /* 0x0000000400047213 */ /* 0x000fe20000000000 */
[----:B------:R-:W2:Y:S01]  /*26690*/  I2F R16, R13 ;  /* 0x0000000d00107306 */ /* 0x000ea20000201400 */
[----:B------:R-:W-:Y:S02]  /*266a0*/  ISETP.GE.AND P6, PT, R6, R249, PT ;  /* 0x000000f90600720c */ /* 0x000fe40003fc6270 */
[-C--:B------:R-:W-:Y:S01]  /*266b0*/  ISETP.GE.AND P2, PT, R164, R248.reuse, PT ;  /* 0x000000f8a400720c */ /* 0x080fe20003f46270 */
[----:B---3--:R-:W-:Y:S01]  /*266c0*/  FFMA.FTZ R28, -R243, R183, R28 ;  /* 0x000000b7f31c7223 */ /* 0x008fe2000001011c */
[----:B------:R-:W-:Y:S02]  /*266d0*/  ISETP.GE.OR P6, PT, R6, R245, !P6 ;  /* 0x000000f50600720c */ /* 0x000fe400077c6670 */
[C---:B------:R-:W-:Y:S02]  /*266e0*/  ISETP.GE.AND P1, PT, R181.reuse, R248, PT ;  /* 0x000000f8b500720c */ /* 0x040fe40003f26270 */
[-C--:B------:R-:W-:Y:S01]  /*266f0*/  ISETP.GE.OR P2, PT, R164, R247.reuse, !P2 ;  /* 0x000000f7a400720c */ /* 0x080fe20005746670 */
[----:B------:R-:W3:Y:S01]  /*26700*/  I2F R180, R4 ;  /* 0x0000000400b47306 */ /* 0x000ee20000201400 */
[----:B------:R-:W-:Y:S01]  /*26710*/  IMAD.IADD R164, R244, 0x1, -R164 ;  /* 0x00000001f4a47824 */ /* 0x000fe200078e0aa4 */
[----:B------:R-:W-:Y:S01]  /*26720*/  ISETP.GE.OR P1, PT, R181, R247, !P1 ;  /* 0x000000f7b500720c */ /* 0x000fe20004f26670 */
[C---:B-1----:R-:W-:Y:S03]  /*26730*/  FFMA.FTZ R10, -R243.reuse, R178, R10 ;  /* 0x000000b2f30a7223 */ /* 0x042fe6000001010a */
[----:B------:R-:W-:Y:S02]  /*26740*/  IABS R164, R164 ;  /* 0x000000a400a47213 */ /* 0x000fe40000000000 */
[----:B------:R-:W-:Y:S02]  /*26750*/  FSEL R252, R18, -INF , !P1 ;  /* 0xff80000012fc7808 */ /* 0x000fe40004800000 */
[----:B------:R-:W1:Y:S01]  /*26760*/  I2F R176, R176 ;  /* 0x000000b000b07306 */ /* 0x000e620000201400 */
[----:B------:R-:W-:Y:S02]  /*26770*/  ISETP.GE.AND P1, PT, R6, R248, PT ;  /* 0x000000f80600720c */ /* 0x000fe40003f26270 */
[----:B------:R-:W-:Y:S01]  /*26780*/  FSEL R10, R10, -INF , !P5 ;  /* 0xff8000000a0a7808 */ /* 0x000fe20006800000 */
[----:B--2---:R-:W-:Y:S01]  /*26790*/  FFMA.FTZ R19, -R243, R16, R19 ;  /* 0x00000010f3137223 */ /* 0x004fe20000010113 */
[----:B------:R-:W-:Y:S02]  /*267a0*/  IABS R13, R179 ;  /* 0x000000b3000d7213 */ /* 0x000fe40000000000 */
[----:B------:R-:W-:Y:S02]  /*267b0*/  FMNMX.FTZ R16, R171, R2, !PT ;  /* 0x00000002ab107209 */ /* 0x000fe40007810000 */
[----:B------:R-:W-:Y:S01]  /*267c0*/  FSEL R179, R28, -INF , !P6 ;  /* 0xff8000001cb37808 */ /* 0x000fe20007000000 */
[----:B------:R-:W2:Y:S01]  /*267d0*/  I2F R14, R166 ;  /* 0x000000a6000e7306 */ /* 0x000ea20000201400 */
[----:B------:R-:W-:Y:S01]  /*267e0*/  FMNMX.FTZ R15, R5, R16, !PT ;  /* 0x00000010050f7209 */ /* 0x000fe20007810000 */
[----:B------:R-:W-:Y:S01]  /*267f0*/  IMAD.MOV.U32 R28, RZ, RZ, R187 ;  /* 0x000000ffff1c7224 */ /* 0x000fe200078e00bb */
[----:B------:R-:W-:Y:S01]  /*26800*/  FSEL R24, R19, -INF , !P0 ;  /* 0xff80000013187808 */ /* 0x000fe20004000000 */
[----:B---3--:R-:W-:Y:S01]  /*26810*/  FFMA.FTZ R29, -R243, R180, R29 ;  /* 0x000000b4f31d7223 */ /* 0x008fe2000001011d */
[----:B------:R-:W-:Y:S02]  /*26820*/  FMNMX.FTZ R16, R8, R15, !PT ;  /* 0x0000000f08107209 */ /* 0x000fe40007810000 */
[C---:B------:R-:W-:Y:S02]  /*26830*/  ISETP.GE.AND P6, PT, R12.reuse, R249, PT ;  /* 0x000000f90c00720c */ /* 0x040fe40003fc6270 */
[C---:B------:R-:W-:Y:S01]  /*26840*/  ISETP.GE.AND P0, PT, R12.reuse, R248, PT ;  /* 0x000000f80c00720c */ /* 0x040fe20003f06270 */
[----:B------:R-:W3:Y:S01]  /*26850*/  I2F R13, R13 ;  /* 0x0000000d000d7306 */ /* 0x000ee20000201400 */
[----:B------:R-:W-:Y:S02]  /*26860*/  FMNMX.FTZ R15, R9, R16, !PT ;  /* 0x00000010090f7209 */ /* 0x000fe40007810000 */
[----:B------:R-:W-:Y:S01]  /*26870*/  IADD3 R4, R3, 0x38, RZ ;  /* 0x0000003803047810 */ /* 0x000fe20007ffe0ff */
[C---:B-1----:R-:W-:Y:S01]  /*26880*/  FFMA.FTZ R11, -R243.reuse, R176, R11 ;  /* 0x000000b0f30b7223 */ /* 0x042fe2000001010b */
[C---:B------:R-:W-:Y:S02]  /*26890*/  ISETP.GE.OR P6, PT, R12.reuse, R245, !P6 ;  /* 0x000000f50c00720c */ /* 0x040fe400077c6670 */
[----:B------:R-:W-:Y:S02]  /*268a0*/  ISETP.GE.OR P0, PT, R12, R247, !P0 ;  /* 0x000000f70c00720c */ /* 0x000fe40004706670 */
[----:B------:R-:W-:Y:S01]  /*268b0*/  IADD3 R16, R244, -R12, RZ ;  /* 0x8000000cf4107210 */ /* 0x000fe20007ffe0ff */
[----:B------:R-:W1:Y:S01]  /*268c0*/  I2F R20, R20 ;  /* 0x0000001400147306 */ /* 0x000e620000201400 */
[----:B------:R-:W-:Y:S02]  /*268d0*/  FMNMX.FTZ R12, R194, R15, !PT ;  /* 0x0000000fc20c7209 */ /* 0x000fe40007810000 */
[----:B------:R-:W-:Y:S01]  /*268e0*/  IADD3 R17, R246, -R4, RZ ;  /* 0x80000004f6117210 */ /* 0x000fe20007ffe0ff */
[----:B--2---:R-:W-:Y:S01]  /*268f0*/  FFMA.FTZ R26, -R243, R14, R26 ;  /* 0x0000000ef31a7223 */ /* 0x004fe2000001011a */
[----:B------:R-:W-:Y:S02]  /*26900*/  FMNMX.FTZ R15, R195, R12, !PT ;  /* 0x0000000cc30f7209 */ /* 0x000fe40007810000 */
[----:B------:R-:W-:Y:S02]  /*26910*/  FMNMX.FTZ R12, R169, R0, !PT ;  /* 0x00000000a90c7209 */ /* 0x000fe40007810000 */
[----:B------:R-:W-:Y:S02]  /*26920*/  IADD3 R3, R3, 0x39, RZ ;  /* 0x0000003903037810 */ /* 0x000fe40007ffe0ff */
[----:B------:R-:W-:Y:S02]  /*26930*/  IABS R17, R17 ;  /* 0x0000001100117213 */ /* 0x000fe40000000000 */
[----:B------:R-:W-:Y:S01]  /*26940*/  FMNMX.FTZ R18, R196, R15, !PT ;  /* 0x0000000fc4127209 */ /* 0x000fe20007810000 */
[----:B---3--:R-:W-:Y:S01]  /*26950*/  FFMA.FTZ R22, -R243, R13, R22 ;  /* 0x0000000df3167223 */ /* 0x008fe20000010116 */
[----:B------:R-:W-:Y:S02]  /*26960*/  FMNMX.FTZ R15, R7, R12, !PT ;  /* 0x0000000c070f7209 */ /* 0x000fe40007810000 */
[----:B------:R-:W-:Y:S01]  /*26970*/  IADD3 R168, R246, -R3, RZ ;  /* 0x80000003f6a87210 */ /* 0x000fe20007ffe0ff */
[----:B------:R-:W2:Y:S01]  /*26980*/  I2F R17, R17 ;  /* 0x0000001100117306 */ /* 0x000ea20000201400 */
[----:B------:R-:W-:Y:S02]  /*26990*/  ISETP.GE.OR P1, PT, R6, R247, !P1 ;  /* 0x000000f70600720c */ /* 0x000fe40004f26670 */
[----:B------:R-:W-:Y:S02]  /*269a0*/  IADD3 R13, R244, -R6, RZ ;  /* 0x80000006f40d7210 */ /* 0x000fe40007ffe0ff */
[----:B------:R-:W-:Y:S01]  /*269b0*/  MOV R6, R164 ;  /* 0x000000a400067202 */ /* 0x000fe20000000f00 */
[----:B-1----:R-:W-:Y:S01]  /*269c0*/  FFMA.FTZ R23, -R243, R20, R23 ;  /* 0x00000014f3177223 */ /* 0x002fe20000010117 */
[----:B------:R-:W-:Y:S02]  /*269d0*/  FSEL R11, R11, -INF , !P4 ;  /* 0xff8000000b0b7808 */ /* 0x000fe40006000000 */
[----:B------:R-:W-:Y:S02]  /*269e0*/  FMNMX.FTZ R18, R197, R18, !PT ;  /* 0x00000012c5127209 */ /* 0x000fe40007810000 */
[----:B------:R-:W-:Y:S01]  /*269f0*/  FMNMX.FTZ R12, R10, R15, !PT ;  /* 0x0000000f0a0c7209 */ /* 0x000fe20007810000 */
[----:B------:R-:W1:Y:S01]  /*26a00*/  I2F R6, R6 ;  /* 0x0000000600067306 */ /* 0x000e620000201400 */
[----:B------:R-:W-:Y:S02]  /*26a10*/  IABS R13, R13 ;  /* 0x0000000d000d7213 */ /* 0x000fe40000000000 */
[----:B------:R-:W-:Y:S02]  /*26a20*/  IABS R168, R168 ;  /* 0x000000a800a87213 */ /* 0x000fe40000000000 */
[----:B------:R-:W-:Y:S02]  /*26a30*/  FMNMX.FTZ R18, R28, R18, !PT ;  /* 0x000000121c127209 */ /* 0x000fe40007810000 */
[----:B------:R-:W-:Y:S01]  /*26a40*/  FMNMX.FTZ R15, R11, R12, !PT ;  /* 0x0000000c0b0f7209 */ /* 0x000fe20007810000 */
[C---:B------:R-:W-:Y:S01]  /*26a50*/  IMAD.IADD R12, R244.reuse, 0x1, -R3 ;  /* 0x00000001f40c7824 */ /* 0x040fe200078e0a03 */
[----:B------:R-:W-:Y:S01]  /*26a60*/  IABS R16, R16 ;  /* 0x0000001000107213 */ /* 0x000fe20000000000 */
[----:B------:R-:W3:Y:S01]  /*26a70*/  I2F R13, R13 ;  /* 0x0000000d000d7306 */ /* 0x000ee20000201400 */
[----:B------:R-:W-:Y:S01]  /*26a80*/  IADD3 R14, R244, -R4, RZ ;  /* 0x80000004f40e7210 */ /* 0x000fe20007ffe0ff */
[----:B--2---:R-:W-:Y:S01]  /*26a90*/  FFMA.FTZ R32, -R243, R17, R32 ;  /* 0x00000011f3207223 */ /* 0x004fe20000010120 */
[----:B------:R-:W-:Y:S02]  /*26aa0*/  FMNMX.FTZ R20, R198, R15, !PT ;  /* 0x0000000fc6147209 */ /* 0x000fe40007810000 */
[----:B------:R-:W-:Y:S02]  /*26ab0*/  FMNMX.FTZ R18, R193, R18, !PT ;  /* 0x00000012c1127209 */ /* 0x000fe40007810000 */
[----:B------:R-:W-:Y:S02]  /*26ac0*/  IABS R14, R14 ;  /* 0x0000000e000e7213 */ /* 0x000fe40000000000 */
[----:B------:R-:W-:Y:S01]  /*26ad0*/  FMNMX.FTZ R15, R199, R20, !PT ;  /* 0x00000014c70f7209 */ /* 0x000fe20007810000 */
[----:B------:R-:W2:Y:S01]  /*26ae0*/  I2F R168, R168 ;  /* 0x000000a800a87306 */ /* 0x000ea20000201400 */
[----:B------:R-:W-:Y:S02]  /*26af0*/  ISETP.GE.AND P5, PT, R172, R248, PT ;  /* 0x000000f8ac00720c */ /* 0x000fe40003fa6270 */
[----:B------:R-:W-:Y:S01]  /*26b00*/  FMNMX.FTZ R18, R192, R18, !PT ;  /* 0x00000012c0127209 */ /* 0x000fe20007810000 */
[----:B-1----:R-:W-:Y:S01]  /*26b10*/  FFMA.FTZ R27, -R243, R6, R27 ;  /* 0x00000006f31b7223 */ /* 0x002fe2000001011b */
[----:B------:R-:W-:Y:S02]  /*26b20*/  IABS R12, R12 ;  /* 0x0000000c000c7213 */ /* 0x000fe40000000000 */
[----:B------:R-:W-:Y:S02]  /*26b30*/  ISETP.GE.OR P5, PT, R172, R247, !P5 ;  /* 0x000000f7ac00720c */ /* 0x000fe40006fa6670 */
[----:B------:R-:W-:Y:S01]  /*26b40*/  ISETP.GE.AND P4, PT, R170, R248, PT ;  /* 0x000000f8aa00720c */ /* 0x000fe20003f86270 */
[----:B------:R-:W1:Y:S01]  /*26b50*/  I2F R16, R16 ;  /* 0x0000001000107306 */ /* 0x000e620000201400 */
[----:B------:R-:W-:Y:S02]  /*26b60*/  FMNMX.FTZ R18, R189, R18, !PT ;  /* 0x00000012bd127209 */ /* 0x000fe40007810000 */
[----:B------:R-:W-:Y:S01]  /*26b70*/  FMNMX.FTZ R15, R252, R15, !PT ;  /* 0x0000000ffc0f7209 */ /* 0x000fe20007810000 */
[----:B---3--:R-:W-:Y:S01]  /*26b80*/  FFMA.FTZ R30, -R243, R13, R30 ;  /* 0x0000000df31e7223 */ /* 0x008fe2000001011e */
[----:B------:R-:W-:Y:S02]  /*26b90*/  FSEL R177, R29, -INF , !P6 ;  /* 0xff8000001db17808 */ /* 0x000fe40007000000 */
[----:B------:R-:W-:Y:S02]  /*26ba0*/  FSEL R25, R22, -INF , !P5 ;  /* 0xff80000016197808 */ /* 0x000fe40006800000 */
[----:B------:R-:W-:Y:S01]  /*26bb0*/  ISETP.GE.OR P4, PT, R170, R247, !P4 ;  /* 0x000000f7aa00720c */ /* 0x000fe20006786670 */
[----:B------:R-:W3:Y:S01]  /*26bc0*/  I2F R14, R14 ;  /* 0x0000000e000e7306 */ /* 0x000ee20000201400 */
[----:B------:R-:W-:Y:S02]  /*26bd0*/  FMNMX.FTZ R15, R24, R15, !PT ;  /* 0x0000000f180f7209 */ /* 0x000fe40007810000 */
[----:B------:R-:W-:Y:S01]  /*26be0*/  FMNMX.FTZ R18, R179, R18, !PT ;  /* 0x00000012b3127209 */ /* 0x000fe20007810000 */
[----:B--2---:R-:W-:Y:S01]  /*26bf0*/  FFMA.FTZ R33, -R243, R168, R33 ;  /* 0x000000a8f3217223 */ /* 0x004fe20000010121 */
[----:B------:R-:W-:Y:S02]  /*26c00*/  FSEL R183, R23, -INF , !P4 ;  /* 0xff80000017b77808 */ /* 0x000fe40006000000 */
[----:B------:R-:W-:Y:S01]  /*26c10*/  FMNMX.FTZ R17, R177, R18, !PT ;  /* 0x00000012b1117209 */ /* 0x000fe20007810000 */
[----:B------:R-:W-:Y:S01]  /*26c20*/  LDSM.16.MT88.4 R20, [R217+0x10000] ;  /* 0x01000000d914783b */ /* 0x000fe20000004200 */
[----:B------:R-:W-:Y:S01]  /*26c30*/  FMNMX.FTZ R18, R25, R15, !PT ;  /* 0x0000000f19127209 */ /* 0x000fe20007810000 */
[----:B------:R-:W2:Y:S01]  /*26c40*/  I2F R12, R12 ;  /* 0x0000000c000c7306 */ /* 0x000ea20000201400 */
[CC--:B------:R-:W-:Y:S02]  /*26c50*/  ISETP.GE.AND P6, PT, R4.reuse, R249.reuse, PT ;  /* 0x000000f90400720c */ /* 0x0c0fe40003fc6270 */
[----:B------:R-:W-:Y:S01]  /*26c60*/  ISETP.GE.AND P5, PT, R3, R249, PT ;  /* 0x000000f90300720c */ /* 0x000fe20003fa6270 */
[----:B-1----:R-:W-:Y:S01]  /*26c70*/  FFMA.FTZ R31, -R243, R16, R31 ;  /* 0x00000010f31f7223 */ /* 0x002fe2000001011f */
[----:B------:R-:W-:Y:S02]  /*26c80*/  FMNMX.FTZ R19, R183, R18, !PT ;  /* 0x00000012b7137209 */ /* 0x000fe40007810000 */
[-C--:B------:R-:W-:Y:S02]  /*26c90*/  ISETP.GE.OR P6, PT, R4, R245.reuse, !P6 ;  /* 0x000000f50400720c */ /* 0x080fe400077c6670 */
[----:B------:R-:W-:Y:S01]  /*26ca0*/  FSEL R182, R26, -INF , !P3 ;  /* 0xff8000001ab67808 */ /* 0x000fe20005800000 */
[----:B------:R-:W-:Y:S01]  /*26cb0*/  IMAD.MOV.U32 R26, RZ, RZ, R193 ;  /* 0x000000ffff1a7224 */ /* 0x000fe200078e00c1 */
[----:B------:R-:W-:Y:S02]  /*26cc0*/  ISETP.GE.OR P5, PT, R3, R245, !P5 ;  /* 0x000000f50300720c */ /* 0x000fe40006fa6670 */
[----:B------:R-:W-:Y:S01]  /*26cd0*/  FSEL R178, R32, -INF , !P6 ;  /* 0xff80000020b27808 */ /* 0x000fe20007000000 */
[----:B---3--:R-:W-:Y:S01]  /*26ce0*/  FFMA.FTZ R34, -R243, R14, R34 ;  /* 0x0000000ef3227223 */ /* 0x008fe20000010122 */
[----:B------:R-:W-:Y:S02]  /*26cf0*/  FSEL R181, R27, -INF , !P2 ;  /* 0xff8000001bb57808 */ /* 0x000fe40005000000 */
[----:B------:R-:W-:Y:S02]  /*26d00*/  FMNMX.FTZ R6, R182, R19, !PT ;  /* 0x00000013b6067209 */ /* 0x000fe40007810000 */
[----:B------:R-:W-:Y:S02]  /*26d10*/  FSEL R176, R33, -INF , !P5 ;  /* 0xff80000021b07808 */ /* 0x000fe40006800000 */
[----:B------:R-:W-:Y:S02]  /*26d20*/  FSEL R175, R30, -INF , !P1 ;  /* 0xff8000001eaf7808 */ /* 0x000fe40004800000 */
[----:B------:R-:W-:Y:S01]  /*26d30*/  FMNMX.FTZ R17, R178, R17, !PT ;  /* 0x00000011b2117209 */ /* 0x000fe20007810000 */
[----:B--2---:R-:W-:Y:S01]  /*26d40*/  FFMA.FTZ R35, -R243, R12, R35 ;  /* 0x0000000cf3237223 */ /* 0x004fe20000010123 */
[----:B------:R-:W-:Y:S02]  /*26d50*/  FMNMX.FTZ R6, R181, R6, !PT ;  /* 0x00000006b5067209 */ /* 0x000fe40007810000 */
[----:B------:R-:W-:Y:S02]  /*26d60*/  ISETP.GE.AND P3, PT, R4, R248, PT ;  /* 0x000000f80400720c */ /* 0x000fe40003f66270 */
[----:B------:R-:W-:Y:S02]  /*26d70*/  FMNMX.FTZ R15, R176, R17, !PT ;  /* 0x00000011b00f7209 */ /* 0x000fe40007810000 */
[----:B------:R-:W-:Y:S02]  /*26d80*/  FSEL R174, R31, -INF , !P0 ;  /* 0xff8000001fae7808 */ /* 0x000fe40004000000 */
[----:B------:R-:W-:Y:S01]  /*26d90*/  FMNMX.FTZ R13, R175, R6, !PT ;  /* 0x00000006af0d7209 */ /* 0x000fe20007810000 */
[----:B------:R-:W1:Y:S01]  /*26da0*/  SHFL.BFLY PT, R18, R15, 0x2, 0x1f ;  /* 0x0c401f000f127f89 */ /* 0x000e6200000e0000 */
[----:B------:R-:W-:Y:S02]  /*26db0*/  ISETP.GE.OR P3, PT, R4, R247, !P3 ;  /* 0x000000f70400720c */ /* 0x000fe40005f66670 */
[C---:B------:R-:W-:Y:S02]  /*26dc0*/  ISETP.GE.AND P1, PT, R3.reuse, R248, PT ;  /* 0x000000f80300720c */ /* 0x040fe40003f26270 */
[----:B------:R-:W-:Y:S02]  /*26dd0*/  FSEL R173, R34, -INF , !P3 ;  /* 0xff80000022ad7808 */ /* 0x000fe40005800000 */
[----:B------:R-:W-:Y:S02]  /*26de0*/  FMNMX.FTZ R12, R174, R13, !PT ;  /* 0x0000000dae0c7209 */ /* 0x000fe40007810000 */
[----:B------:R-:W-:Y:S02]  /*26df0*/  ISETP.GE.OR P1, PT, R3, R247, !P1 ;  /* 0x000000f70300720c */ /* 0x000fe40004f26670 */
[----:B------:R-:W-:Y:S02]  /*26e00*/  FMNMX.FTZ R3, R173, R12, !PT ;  /* 0x0000000cad037209 */ /* 0x000fe40007810000 */
[----:B------:R-:W-:Y:S02]  /*26e10*/  FSEL R166, R35, -INF , !P1 ;  /* 0xff80000023a67808 */ /* 0x000fe40004800000 */
[----:B------:R-:W-:Y:S02]  /*26e20*/  MOV R32, R189 ;  /* 0x000000bd00207202 */ /* 0x000fe40000000f00 */
[----:B------:R-:W-:Y:S02]  /*26e30*/  FMNMX.FTZ R6, R166, R3, !PT ;  /* 0x00000003a6067209 */ /* 0x000fe40007810000 */
[----:B------:R-:W-:Y:S03]  /*26e40*/  MOV R33, R192 ;  /* 0x000000c000217202 */ /* 0x000fe60000000f00 */
[----:B------:R-:W2:Y:S01]  /*26e50*/  SHFL.BFLY PT, R3, R6, 0x2, 0x1f ;  /* 0x0c401f0006037f89 */ /* 0x000ea200000e0000 */
[----:B-1----:R-:W-:Y:S07]  /*26e60*/  FMNMX.FTZ R15, R15, R18, !PT ;  /* 0x000000120f0f7209 */ /* 0x002fee0007810000 */
[----:B------:R-:W1:Y:S01]  /*26e70*/  SHFL.BFLY PT, R164, R15, 0x1, 0x1f ;  /* 0x0c201f000fa47f89 */ /* 0x000e6200000e0000 */
[----:B--2---:R-:W-:Y:S07]  /*26e80*/  FMNMX.FTZ R4, R6, R3, !PT ;  /* 0x0000000306047209 */ /* 0x004fee0007810000 */
[----:B------:R-:W2:Y:S01]  /*26e90*/  SHFL.BFLY PT, R3, R4, 0x1, 0x1f ;  /* 0x0c201f0004037f89 */ /* 0x000ea200000e0000 */
[----:B-1----:R-:W-:Y:S04]  /*26ea0*/  FMNMX.FTZ R164, R15, R164, !PT ;  /* 0x000000a40fa47209 */ /* 0x002fe80007810000 */
[----:B------:R-:W-:Y:S01]  /*26eb0*/  FSETP.NEU.FTZ.AND P1, PT, R164, -INF , PT ;  /* 0xff800000a400780b */ /* 0x000fe20003f3d000 */
[----:B----4-:R-:W-:Y:S02]  /*26ec0*/  FMUL.FTZ R180, R165, R164 ;  /* 0x000000a4a5b47220 */ /* 0x010fe40000410000 */
[----:B------:R-:W1:Y:S03]  /*26ed0*/  LDSM.16.MT88.4 R12, [R219+0x10000] ;  /* 0x01000000db0c783b */ /* 0x000e660000004200 */
[----:B------:R-:W-:Y:S05]  /*26ee0*/  FSEL R180, R180, RZ, P1 ;  /* 0x000000ffb4b47208 */ /* 0x000fea0000800000 */
[-CC-:B------:R-:W-:Y:S01]  /*26ef0*/  FFMA.FTZ R186, R5, R165.reuse, -R180.reuse ;  /* 0x000000a505ba7223 */ /* 0x180fe200000108b4 */
[----:B------:R-:W-:Y:S01]  /*26f00*/  FSEL R5, R164, RZ, P1 ;  /* 0x000000ffa4057208 */ /* 0x000fe20000800000 */
[-CC-:B------:R-:W-:Y:S02]  /*26f10*/  FFMA.FTZ R187, R171, R165.reuse, -R180.reuse ;  /* 0x000000a5abbb7223 */ /* 0x180fe400000108b4 */
[----:B------:R-:W-:Y:S01]  /*26f20*/  FFMA.FTZ R193, R8, R165, -R180 ;  /* 0x000000a508c17223 */ /* 0x000fe200000108b4 */
[----:B--2---:R-:W-:Y:S01]  /*26f30*/  FMNMX.FTZ R3, R4, R3, !PT ;  /* 0x0000000304037209 */ /* 0x004fe20007810000 */
[----:B------:R-:W-:Y:S02]  /*26f40*/  FADD.FTZ R4, -R5, R2 ;  /* 0x0000000205047221 */ /* 0x000fe40000010100 */
[----:B------:R-:W-:Y:S01]  /*26f50*/  MUFU.EX2 R187, R187 ;  /* 0x000000bb00bb7308 */ /* 0x000fe20000000800 */
[--C-:B------:R-:W-:Y:S01]  /*26f60*/  FFMA.FTZ R192, R9, R165, -R180.reuse ;  /* 0x000000a509c07223 */ /* 0x100fe200000108b4 */
[----:B------:R-:W-:Y:S01]  /*26f70*/  FSETP.NEU.FTZ.AND P0, PT, R3, -INF , PT ;  /* 0xff8000000300780b */ /* 0x000fe20003f1d000 */
[C---:B------:R-:W-:Y:S02]  /*26f80*/  FMUL.FTZ R172, R165.reuse, R3 ;  /* 0x00000003a5ac7220 */ /* 0x040fe40000410000 */
[----:B------:R-:W-:Y:S01]  /*26f90*/  FMUL.FTZ R2, R165, R4 ;  /* 0x00000004a5027220 */ /* 0x000fe20000410000 */
[----:B------:R-:W-:Y:S01]  /*26fa0*/  FSEL R5, R3, RZ, P0 ;  /* 0x000000ff03057208 */ /* 0x000fe20000000000 */
[-CC-:B------:R-:W-:Y:S01]  /*26fb0*/  FFMA.FTZ R177, R177, R165.reuse, -R180.reuse ;  /* 0x000000a5b1b17223 */ /* 0x180fe200000108b4 */
[----:B------:R-:W-:Y:S01]  /*26fc0*/  FSEL R172, R172, RZ, P0 ;  /* 0x000000ffacac7208 */ /* 0x000fe20000000000 */
[-C--:B------:R-:W-:Y:S01]  /*26fd0*/  FFMA.FTZ R178, R178, R165.reuse, -R180 ;  /* 0x000000a5b2b27223 */ /* 0x080fe200000108b4 */
[----:B------:R-:W2:Y:S01]  /*26fe0*/  MUFU.EX2 R186, R186 ;  /* 0x000000ba00ba7308 */ /* 0x000ea20000000800 */
[----:B------:R-:W-:Y:S01]  /*26ff0*/  FADD.FTZ R4, -R5, R0 ;  /* 0x0000000005047221 */ /* 0x000fe20000010100 */
[----:B------:R-:W-:Y:S01]  /*27000*/  ISETP.GT.AND P0, PT, R239, R230, PT ;  /* 0x000000e6ef00720c */ /* 0x000fe20003f04270 */
[-CC-:B------:R-:W-:Y:S02]  /*27010*/  FFMA.FTZ R191, R169, R165.reuse, -R172.reuse ;  /* 0x000000a5a9bf7223 */ /* 0x180fe400000108ac */
[-CC-:B------:R-:W-:Y:S02]  /*27020*/  FFMA.FTZ R190, R7, R165.reuse, -R172.reuse ;  /* 0x000000a507be7223 */ /* 0x180fe400000108ac */
[-CC-:B------:R-:W-:Y:S02]  /*27030*/  FFMA.FTZ R189, R10, R165.reuse, -R172.reuse ;  /* 0x000000a50abd7223 */ /* 0x180fe400000108ac */
[-CC-:B------:R-:W-:Y:S01]  /*27040*/  FFMA.FTZ R188, R11, R165.reuse, -R172.reuse ;  /* 0x000000a50bbc7223 */ /* 0x180fe200000108ac */
[----:B------:R-:W3:Y:S01]  /*27050*/  MUFU.EX2 R2, R2 ;  /* 0x0000000200027308 */ /* 0x000ee20000000800 */
[----:B------:R-:W-:Y:S02]  /*27060*/  FMUL.FTZ R0, R165, R4 ;  /* 0x00000004a5007220 */ /* 0x000fe40000410000 */
        /* <DEDUP_REMOVED lines=16> */
[C---:B------:R-:W-:Y:S01]  /*27170*/  FMUL.FTZ R4, R2.reuse, R160 ;  /* 0x000000a002047220 */ /* 0x040fe20000410000 */
[----:B------:R-:W2:Y:S01]  /*27180*/  LDSM.16.MT88.4 R28, [R216+0x10000] ;  /* 0x01000000d81c783b */ /* 0x000ea20000004200 */
[C---:B------:R-:W-:Y:S01]  /*27190*/  FMUL.FTZ R8, R2.reuse, R156 ;  /* 0x0000009c02087220 */ /* 0x040fe20000410000 */
[----:B------:R-:W3:Y:S01]  /*271a0*/  MUFU.EX2 R192, R192 ;  /* 0x000000c000c07308 */ /* 0x000ee20000000800 */
[C---:B------:R-:W-:Y:S01]  /*271b0*/  FMUL.FTZ R9, R2.reuse, R157 ;  /* 0x0000009d02097220 */ /* 0x040fe20000410000 */
[----:B------:R-:W-:Y:S01]  /*271c0*/  MOV R156, R26 ;  /* 0x0000001a009c7202 */ /* 0x000fe20000000f00 */
[----:B------:R-:W-:Y:S01]  /*271d0*/  FMUL.FTZ R17, R2, R149 ;  /* 0x0000009502117220 */ /* 0x000fe20000410000 */
[----:B------:R-:W-:Y:S01]  /*271e0*/  MOV R160, R25 ;  /* 0x0000001900a07202 */ /* 0x000fe20000000f00 */
[C---:B----4-:R-:W-:Y:S01]  /*271f0*/  FMUL.FTZ R6, R0.reuse, R162 ;  /* 0x000000a200067220 */ /* 0x050fe20000410000 */
[----:B------:R-:W-:Y:S01]  /*27200*/  MOV R157, R32 ;  /* 0x00000020009d7202 */ /* 0x000fe20000000f00 */
[C---:B------:R-:W-:Y:S02]  /*27210*/  FMUL.FTZ R7, R0.reuse, R163 ;  /* 0x000000a300077220 */ /* 0x040fe40000410000 */
[C---:B------:R-:W-:Y:S01]  /*27220*/  FMUL.FTZ R10, R0.reuse, R158 ;  /* 0x0000009e000a7220 */ /* 0x040fe20000410000 */
[----:B------:R-:W-:Y:S01]  /*27230*/  MUFU.EX2 R191, R191 ;  /* 0x000000bf00bf7308 */ /* 0x000fe20000000800 */
[C---:B------:R-:W-:Y:S02]  /*27240*/  FMUL.FTZ R11, R0.reuse, R159 ;  /* 0x0000009f000b7220 */ /* 0x040fe40000410000 */
        /* <DEDUP_REMOVED lines=8> */
[----:B------:R-:W-:Y:S02]  /*272d0*/  IMAD.MOV.U32 R162, RZ, RZ, R24 ;  /* 0x000000ffffa27224 */ /* 0x000fe400078e0018 */
[C---:B------:R-:W-:Y:S02]  /*272e0*/  FMUL.FTZ R24, R2.reuse, R140 ;  /* 0x0000008c02187220 */ /* 0x040fe40000410000 */
[----:B------:R-:W-:Y:S01]  /*272f0*/  LDSM.16.MT88.4 R140, [R215+0x12000] ;  /* 0x01200000d78c783b */ /* 0x000fe20000004200 */
[----:B------:R-:W-:Y:S01]  /*27300*/  MUFU.EX2 R189, R189 ;  /* 0x000000bd00bd7308 */ /* 0x000fe20000000800 */
[----:B------:R-:W-:Y:S02]  /*27310*/  FMUL.FTZ R32, R2, R132 ;  /* 0x0000008402207220 */ /* 0x000fe40000410000 */
[C---:B------:R-:W-:Y:S02]  /*27320*/  FMUL.FTZ R34, R0.reuse, R134 ;  /* 0x0000008600227220 */ /* 0x040fe40000410000 */
[----:B------:R-:W-:Y:S02]  /*27330*/  FMUL.FTZ R35, R0, R135 ;  /* 0x0000008700237220 */ /* 0x000fe40000410000 */
[--C-:B------:R-:W-:Y:S01]  /*27340*/  FFMA.FTZ R148, R162, R165, -R172.reuse ;  /* 0x000000a5a2947223 */ /* 0x100fe200000108ac */
[----:B------:R-:W-:Y:S01]  /*27350*/  MOV R162, R160 ;  /* 0x000000a000a27202 */ /* 0x000fe20000000f00 */
[----:B------:R-:W-:Y:S01]  /*27360*/  IMAD.MOV.U32 R163, RZ, RZ, R33 ;  /* 0x000000ffffa37224 */ /* 0x000fe200078e0021 */
[----:B------:R-:W3:Y:S01]  /*27370*/  MUFU.EX2 R188, R188 ;  /* 0x000000bc00bc7308 */ /* 0x000ee20000000800 */
[----:B------:R-:W-:Y:S02]  /*27380*/  FMUL.FTZ R33, R2, R133 ;  /* 0x0000008502217220 */ /* 0x000fe40000410000 */
[----:B------:R-:W-:Y:S01]  /*27390*/  LDSM.16.MT88.4 R132, [R216+0x12000] ;  /* 0x01200000d884783b */ /* 0x000fe20000004200 */
[----:B----4-:R-:W-:Y:S01]  /*273a0*/  F2FP.PACK_AB R169, R190, R191 ;  /* 0x000000bfbea9723e */ /* 0x010fe200000000ff */
[C---:B-----5:R-:W-:Y:S02]  /*273b0*/  FMUL.FTZ R36, R2.reuse, R36 ;  /* 0x0000002402247220 */ /* 0x060fe40000410000 */
[----:B------:R-:W-:Y:S02]  /*273c0*/  FMUL.FTZ R37, R2, R37 ;  /* 0x0000002502257220 */ /* 0x000fe40000410000 */
[C---:B------:R-:W-:Y:S01]  /*273d0*/  FMUL.FTZ R38, R0.reuse, R38 ;  /* 0x0000002600267220 */ /* 0x040fe20000410000 */
[----:B------:R4:W-:Y:S01]  /*273e0*/  MUFU.EX2 R160, R148 ;  /* 0x0000009400a07308 */ /* 0x0009e20000000800 */
        /* <DEDUP_REMOVED lines=12> */
[----:B------:R-:W3:Y:S01]  /*274b0*/  MUFU.EX2 R195, R195 ;  /* 0x000000c300c37308 */ /* 0x000ee20000000800 */
[C---:B-1----:R-:W-:Y:S01]  /*274c0*/  HMMA.16816.F32 R4, R168.reuse, R12, R4 ;  /* 0x0000000ca804723c */ /* 0x042fe20000001804 */
[----:B----4-:R-:W-:Y:S04]  /*274d0*/  LDSM.16.MT88.4 R148, [R215+0x10800] ;  /* 0x01080000d794783b */ /* 0x010fe80000004200 */
        /* <DEDUP_REMOVED lines=18> */
[----:B------:R-:W-:Y:S01]  /*27600*/  FMUL.FTZ R21, R2, R145 ;  /* 0x0000009102157220 */ /* 0x000fe20000410000 */
[----:B------:R-:W4:Y:S01]  /*27610*/  MUFU.EX2 R199, R199 ;  /* 0x000000c700c77308 */ /* 0x000f220000000800 */
[C---:B------:R-:W-:Y:S02]  /*27620*/  FMUL.FTZ R55, R0.reuse, R55 ;  /* 0x0000003700377220 */ /* 0x040fe40000410000 */
[C---:B------:R-:W-:Y:S04]  /*27630*/  FMUL.FTZ R22, R0.reuse, R146 ;  /* 0x0000009200167220 */ /* 0x040fe80000410000 */
[----:B------:R-:W-:Y:S02]  /*27640*/  FMUL.FTZ R23, R0, R147 ;  /* 0x0000009300177220 */ /* 0x000fe40000410000 */
[----:B------:R-:W3:Y:S01]  /*27650*/  LDSM.16.MT88.4 R144, [R219+0x12000] ;  /* 0x01200000db90783b */ /* 0x000ee20000004200 */
[C---:B------:R-:W-:Y:S01]  /*27660*/  FMUL.FTZ R56, R2.reuse, R56 ;  /* 0x0000003802387220 */ /* 0x040fe20000410000 */
[----:B------:R-:W1:Y:S01]  /*27670*/  MUFU.EX2 R252, R252 ;  /* 0x000000fc00fc7308 */ /* 0x000e620000000800 */
[----:B------:R-:W-:Y:S02]  /*27680*/  FMUL.FTZ R57, R2, R57 ;  /* 0x0000003902397220 */ /* 0x000fe40000410000 */
[C---:B--2---:R-:W-:Y:S03]  /*27690*/  HMMA.16816.F32 R20, R168.reuse, R28, R20 ;  /* 0x0000001ca814723c */ /* 0x044fe60000001814 */
        /* <DEDUP_REMOVED lines=84> */
[C---:B------:R-:W-:Y:S04]  /*27be0*/  FMUL.FTZ R108, R2.reuse, R108 ;  /* 0x0000006c026c7220 */ /* 0x040fe80000410000 */
[----:B------:R-:W-:Y:S01]  /*27bf0*/  FMUL.FTZ R109, R2, R109 ;  /* 0x0000006d026d7220 */ /* 0x000fe20000410000 */
        /* <DEDUP_REMOVED lines=20> */
[-C--:B------:R-:W-:Y:S02]  /*27d40*/  FFMA.FTZ R181, R181, R165.reuse, -R172 ;  /* 0x000000a5b5b57223 */ /* 0x080fe400000108ac */
[----:B------:R-:W-:Y:S03]  /*27d50*/  FFMA.FTZ R179, R179, R165, -R180 ;  /* 0x000000a5b3b37223 */ /* 0x000fe600000108b4 */
[C---:B------:R-:W-:Y:S01]  /*27d60*/  HMMA.16816.F32 R120, R168.reuse, R138, R120 ;  /* 0x0000008aa878723c */ /* 0x040fe20000001878 */
[----:B------:R-:W1:Y:S02]  /*27d70*/  LDSM.16.MT88.4 R136, [R217+0x10800] ;  /* 0x01080000d988783b */ /* 0x000e640000004200 */
[C---:B------:R-:W-:Y:S02]  /*27d80*/  FMUL.FTZ R124, R2.reuse, R124 ;  /* 0x0000007c027c7220 */ /* 0x040fe40000410000 */
[----:B------:R-:W-:Y:S02]  /*27d90*/  FMUL.FTZ R125, R2, R125 ;  /* 0x0000007d027d7220 */ /* 0x000fe40000410000 */
[C---:B------:R-:W-:Y:S02]  /*27da0*/  FMUL.FTZ R126, R0.reuse, R126 ;  /* 0x0000007e007e7220 */ /* 0x040fe40000410000 */
[----:B------:R-:W-:Y:S03]  /*27db0*/  FMUL.FTZ R127, R0, R127 ;  /* 0x0000007f007f7220 */ /* 0x000fe60000410000 */
[C---:B------:R-:W-:Y:S02]  /*27dc0*/  FMUL.FTZ R128, R2.reuse, R128 ;  /* 0x0000008002807220 */ /* 0x040fe40000410000 */
[----:B------:R-:W-:Y:S02]  /*27dd0*/  FMUL.FTZ R129, R2, R129 ;  /* 0x0000008102817220 */ /* 0x000fe40000410000 */
[C---:B--2---:R-:W-:Y:S03]  /*27de0*/  HMMA.16816.F32 R124, R168.reuse, R132, R124 ;  /* 0x00000084a87c723c */ /* 0x044fe6000000187c */
[C---:B------:R-:W-:Y:S02]  /*27df0*/  FMUL.FTZ R130, R0.reuse, R130 ;  /* 0x0000008200827220 */ /* 0x040fe40000410000 */
[----:B------:R-:W-:Y:S02]  /*27e00*/  FMUL.FTZ R131, R0, R131 ;  /* 0x0000008300837220 */ /* 0x000fe40000410000 */
[----:B------:R-:W-:Y:S01]  /*27e10*/  F2FP.PACK_AB R132, R195, R194 ;  /* 0x000000c2c384723e */ /* 0x000fe200000000ff */
[----:B------:R-:W-:Y:S01]  /*27e20*/  FFMA.FTZ R187, R2, R250, R187 ;  /* 0x000000fa02bb7223 */ /* 0x000fe200000100bb */
[----:B----4-:R-:W-:Y:S03]  /*27e30*/  F2FP.PACK_AB R133, R199, R198 ;  /* 0x000000c6c785723e */ /* 0x010fe600000000ff */
[----:B------:R-:W-:Y:S01]  /*27e40*/  HMMA.16816.F32 R128, R168, R134, R128 ;  /* 0x00000086a880723c */ /* 0x000fe20000001880 */
[----:B------:R-:W-:Y:S02]  /*27e50*/  MUFU.EX2 R168, R177 ;  /* 0x000000b100a87308 */ /* 0x000fe40000000800 */
[----:B------:R-:W-:Y:S02]  /*27e60*/  FFMA.FTZ R191, R0, R251, R191 ;  /* 0x000000fb00bf7223 */ /* 0x000fe400000100bf */
[----:B------:R-:W-:Y:S02]  /*27e70*/  FADD.FTZ R186, R186, R187 ;  /* 0x000000bbbaba7221 */ /* 0x000fe40000010000 */
[----:B------:R-:W-:Y:S01]  /*27e80*/  F2FP.PACK_AB R134, R197, R196 ;  /* 0x000000c4c586723e */ /* 0x000fe200000000ff */
[----:B------:R-:W-:Y:S01]  /*27e90*/  IMAD.MOV.U32 R170, RZ, RZ, R156 ;  /* 0x000000ffffaa7224 */ /* 0x000fe200078e009c */
[----:B------:R-:W-:Y:S03]  /*27ea0*/  F2FP.PACK_AB R135, R160, R252 ;  /* 0x000000fca087723e */ /* 0x000fe600000000ff */
[----:B------:R-:W-:Y:S01]  /*27eb0*/  MOV R171, R157 ;  /* 0x0000009d00ab7202 */ /* 0x000fe20000000f00 */
[----:B------:R-:W-:Y:S01]  /*27ec0*/  FADD.FTZ R190, R190, R191 ;  /* 0x000000bfbebe7221 */ /* 0x000fe20000010000 */
[----:B------:R-:W-:Y:S02]  /*27ed0*/  LDSM.16.MT88.4 R156, [R215+0x12800] ;  /* 0x01280000d79c783b */ /* 0x000fe40000004200 */
        /* <DEDUP_REMOVED lines=12> */
[C---:B------:R-:W-:Y:S07]  /*27fa0*/  HMMA.16816.F32 R36, R132.reuse, R152, R36 ;  /* 0x000000988424723c */ /* 0x040fee0000001824 */
[-CC-:B------:R-:W-:Y:S01]  /*27fb0*/  FFMA.FTZ R152, R161, R165.reuse, -R180.reuse ;  /* 0x000000a5a1987223 */ /* 0x180fe200000108b4 */
[C---:B------:R-:W-:Y:S03]  /*27fc0*/  HMMA.16816.F32 R40, R132.reuse, R154, R40 ;  /* 0x0000009a8428723c */ /* 0x040fe60000001828 */
[----:B------:R3:W-:Y:S01]  /*27fd0*/  MUFU.EX2 R161, R152 ;  /* 0x0000009800a17308 */ /* 0x0007e20000000800 */
[-CC-:B------:R-:W-:Y:S03]  /*27fe0*/  FFMA.FTZ R153, R163, R165.reuse, -R180.reuse ;  /* 0x000000a5a3997223 */ /* 0x180fe600000108b4 */
[-CC-:B------:R-:W-:Y:S01]  /*27ff0*/  FFMA.FTZ R154, R171, R165.reuse, -R180.reuse ;  /* 0x000000a5ab9a7223 */ /* 0x180fe200000108b4 */
[C---:B--2---:R-:W-:Y:S04]  /*28000*/  HMMA.16816.F32 R44, R132.reuse, R140, R44 ;  /* 0x0000008c842c723c */ /* 0x044fe8000000182c */
[-CC-:B------:R-:W-:Y:S01]  /*28010*/  FFMA.FTZ R155, R170, R165.reuse, -R180.reuse ;  /* 0x000000a5aa9b7223 */ /* 0x180fe200000108b4 */
[----:B------:R-:W-:Y:S01]  /*28020*/  MUFU.EX2 R163, R153 ;  /* 0x0000009900a37308 */ /* 0x000fe20000000800 */
[-C--:B------:R-:W-:Y:S02]  /*28030*/  FFMA.FTZ R180, R176, R165.reuse, -R180 ;  /* 0x000000a5b0b47223 */ /* 0x080fe400000108b4 */
[C---:B------:R-:W-:Y:S01]  /*28040*/  HMMA.16816.F32 R48, R132.reuse, R142, R48 ;  /* 0x0000008e8430723c */ /* 0x040fe20000001830 */
[----:B------:R-:W2:Y:S06]  /*28050*/  LDSM.16.MT88.4 R140, [R216+0x14800] ;  /* 0x01480000d88c783b */ /* 0x000eac0000004200 */
[----:B------:R-:W-:Y:S01]  /*28060*/  MUFU.EX2 R169, R155 ;  /* 0x0000009b00a97308 */ /* 0x000fe20000000800 */
[C---:B-1----:R-:W-:Y:S04]  /*28070*/  HMMA.16816.F32 R52, R132.reuse, R136, R52 ;  /* 0x000000888434723c */ /* 0x042fe80000001834 */
[----:B---3--:R-:W-:Y:S04]  /*28080*/  FFMA.FTZ R152, R162, R165, -R172 ;  /* 0x000000a5a2987223 */ /* 0x008fe800000108ac */
[C---:B------:R-:W-:Y:S01]  /*28090*/  HMMA.16816.F32 R56, R132.reuse, R138, R56 ;  /* 0x0000008a8438723c */ /* 0x040fe20000001838 */
[----:B------:R-:W1:Y:S01]  /*280a0*/  LDSM.16.MT88.4 R136, [R215+0x14800] ;  /* 0x01480000d788783b */ /* 0x000e620000004200 */
[----:B------:R-:W3:Y:S06]  /*280b0*/  MUFU.EX2 R155, R154 ;  /* 0x0000009a009b7308 */ /* 0x000eec0000000800 */
[C---:B------:R-:W-:Y:S04]  /*280c0*/  HMMA.16816.F32 R60, R132.reuse, R156, R60 ;  /* 0x0000009c843c723c */ /* 0x040fe8000000183c */
[----:B------:R-:W1:Y:S04]  /*280d0*/  MUFU.EX2 R153, R152 ;  /* 0x0000009800997308 */ /* 0x000e680000000800 */
[C---:B------:R-:W-:Y:S06]  /*280e0*/  HMMA.16816.F32 R64, R132.reuse, R158, R64 ;  /* 0x0000009e8440723c */ /* 0x040fec0000001840 */
[----:B------:R3:W1:Y:S02]  /*280f0*/  MUFU.EX2 R156, R183 ;  /* 0x000000b7009c7308 */ /* 0x0006640000000800 */
[C---:B------:R-:W-:Y:S08]  /*28100*/  HMMA.16816.F32 R68, R132.reuse, R144, R68 ;  /* 0x000000908444723c */ /* 0x040ff00000001844 */
[C---:B------:R-:W-:Y:S01]  /*28110*/  HMMA.16816.F32 R72, R132.reuse, R146, R72 ;  /* 0x000000928448723c */ /* 0x040fe20000001848 */
[----:B------:R-:W1:Y:S01]  /*28120*/  LDSM.16.MT88.4 R144, [R219+0x16800] ;  /* 0x01680000db90783b */ /* 0x000e620000004200 */
[----:B------:R1:W-:Y:S06]  /*28130*/  MUFU.EX2 R162, R182 ;  /* 0x000000b600a27308 */ /* 0x0003ec0000000800 */
[C---:B----4-:R-:W-:Y:S04]  /*28140*/  HMMA.16816.F32 R76, R132.reuse, R148, R76 ;  /* 0x00000094844c723c */ /* 0x050fe8000000184c */
[----:B------:R4:W1:Y:S01]  /*28150*/  MUFU.EX2 R170, R181 ;  /* 0x000000b500aa7308 */ /* 0x0008620000000800 */
[----:B---3--:R-:W-:Y:S03]  /*28160*/  MOV R183, R155 ;  /* 0x0000009b00b77202 */ /* 0x008fe60000000f00 */
[C---:B------:R-:W-:Y:S01]  /*28170*/  HMMA.16816.F32 R80, R132.reuse, R150, R80 ;  /* 0x000000968450723c */ /* 0x040fe20000001850 */
[----:B------:R-:W3:Y:S05]  /*28180*/  LDSM.16.MT88.4 R148, [R217+0x16800] ;  /* 0x01680000d994783b */ /* 0x000eea0000004200 */
[----:B------:R-:W-:Y:S02]  /*28190*/  MUFU.EX2 R171, R179 ;  /* 0x000000b300ab7308 */ /* 0x000fe40000000800 */
[C---:B--2---:R-:W-:Y:S04]  /*281a0*/  HMMA.16816.F32 R84, R132.reuse, R140, R84 ;  /* 0x0000008c8454723c */ /* 0x044fe80000001854 */
[----:B-1----:R-:W-:Y:S02]  /*281b0*/  MOV R182, R153 ;  /* 0x0000009900b67202 */ /* 0x002fe40000000f00 */
[----:B------:R-:W-:Y:S02]  /*281c0*/  LDSM.16.MT88.4 R152, [R217+0x11000] ;  /* 0x01100000d998783b */ /* 0x000fe40000004200 */
[C---:B------:R-:W-:Y:S01]  /*281d0*/  HMMA.16816.F32 R88, R132.reuse, R142, R88 ;  /* 0x0000008e8458723c */ /* 0x040fe20000001858 */
[----:B------:R-:W1:Y:S03]  /*281e0*/  MUFU.EX2 R179, R180 ;  /* 0x000000b400b37308 */ /* 0x000e660000000800 */
[----:B----4-:R-:W-:Y:S02]  /*281f0*/  IMAD.MOV.U32 R181, RZ, RZ, R156 ;  /* 0x000000ffffb57224 */ /* 0x010fe400078e009c */
[----:B------:R-:W2:Y:S02]  /*28200*/  LDSM.16.MT88.4 R140, [R216+0x16800] ;  /* 0x01680000d88c783b */ /* 0x000ea40000004200 */
[C---:B------:R-:W-:Y:S06]  /*28210*/  HMMA.16816.F32 R92, R132.reuse, R136, R92 ;  /* 0x00000088845c723c */ /* 0x040fec000000185c */
[----:B------:R-:W-:Y:S02]  /*28220*/  LDSM.16.MT88.4 R156, [R216+0x11000] ;  /* 0x01100000d89c783b */ /* 0x000fe40000004200 */
[C---:B------:R-:W-:Y:S06]  /*28230*/  HMMA.16816.F32 R96, R132.reuse, R138, R96 ;  /* 0x0000008a8460723c */ /* 0x040fec0000001860 */
[----:B------:R-:W4:Y:S02]  /*28240*/  LDSM.16.MT88.4 R136, [R215+0x16800] ;  /* 0x01680000d788783b */ /* 0x000f240000004200 */
        /* <DEDUP_REMOVED lines=9> */
[C---:B----4-:R-:W-:Y:S08]  /*282e0*/  HMMA.16816.F32 R124, R132.reuse, R136, R124 ;  /* 0x00000088847c723c */ /* 0x050ff0000000187c */
[----:B------:R-:W-:Y:S01]  /*282f0*/  HMMA.16816.F32 R128, R132, R138, R128 ;  /* 0x0000008a8480723c */ /* 0x000fe20000001880 */
[----:B------:R-:W2:Y:S06]  /*28300*/  LDSM.16.MT88.4 R136, [R219+0x13000] ;  /* 0x01300000db88783b */ /* 0x000eac0000004200 */
[----:B------:R-:W-:Y:S02]  /*28310*/  F2FP.PACK_AB R134, R183, R163 ;  /* 0x000000a3b786723e */ /* 0x000fe400000000ff */
        /* <DEDUP_REMOVED lines=20> */
[----:B------:R-:W2:Y:S07]  /*28460*/  LDSM.16.MT88.4 R140, [R215+0x15000] ;  /* 0x01500000d78c783b */ /* 0x000eae0000004200 */
[C---:B-1----:R-:W-:Y:S08]  /*28470*/  HMMA.16816.F32 R52, R132.reuse, R144, R52 ;  /* 0x000000908434723c */ /* 0x042ff00000001834 */
[C---:B------:R-:W-:Y:S01]  /*28480*/  HMMA.16816.F32 R56, R132.reuse, R146, R56 ;  /* 0x000000928438723c */ /* 0x040fe20000001838 */
[----:B------:R-:W1:Y:S07]  /*28490*/  LDSM.16.MT88.4 R144, [R219+0x17000] ;  /* 0x01700000db90783b */ /* 0x000e6e0000004200 */
[C---:B----4-:R-:W-:Y:S07]  /*284a0*/  HMMA.16816.F32 R60, R132.reuse, R152, R60 ;  /* 0x00000098843c723c */ /* 0x050fee000000183c */
[----:B------:R-:W-:Y:S01]  /*284b0*/  MOV R152, R162 ;  /* 0x000000a200987202 */ /* 0x000fe20000000f00 */
[C---:B------:R-:W-:Y:S01]  /*284c0*/  HMMA.16816.F32 R64, R132.reuse, R154, R64 ;  /* 0x0000009a8440723c */ /* 0x040fe20000001840 */
[----:B------:R-:W4:Y:S03]  /*284d0*/  MUFU.EX2 R162, R174 ;  /* 0x000000ae00a27308 */ /* 0x000f260000000800 */
[----:B------:R-:W-:Y:S03]  /*284e0*/  MOV R153, R163 ;  /* 0x000000a300997202 */ /* 0x000fe60000000f00 */
[----:B------:R-:W-:Y:S01]  /*284f0*/  MOV R154, R160 ;  /* 0x000000a0009a7202 */ /* 0x000fe20000000f00 */
[C---:B------:R-:W-:Y:S03]  /*28500*/  HMMA.16816.F32 R68, R132.reuse, R156, R68 ;  /* 0x0000009c8444723c */ /* 0x040fe60000001844 */
[----:B------:R1:W-:Y:S01]  /*28510*/  MUFU.EX2 R160, R178 ;  /* 0x000000b200a07308 */ /* 0x0003e20000000800 */
[----:B------:R-:W-:Y:S04]  /*28520*/  IMAD.MOV.U32 R155, RZ, RZ, R161 ;  /* 0x000000ffff9b7224 */ /* 0x000fe800078e00a1 */
[C---:B------:R-:W-:Y:S01]  /*28530*/  HMMA.16816.F32 R72, R132.reuse, R158, R72 ;  /* 0x0000009e8448723c */ /* 0x040fe20000001848 */
[----:B------:R-:W-:Y:S04]  /*28540*/  LDSM.16.MT88.4 R156, [R219+0x11800] ;  /* 0x01180000db9c783b */ /* 0x000fe80000004200 */
[----:B------:R-:W1:Y:S03]  /*28550*/  MUFU.EX2 R163, R175 ;  /* 0x000000af00a37308 */ /* 0x000e660000000800 */
        /* <DEDUP_REMOVED lines=9> */
[C---:B-1----:R-:W-:Y:S07]  /*285f0*/  HMMA.16816.F32 R100, R132.reuse, R144, R100 ;  /* 0x000000908464723c */ /* 0x042fee0000001864 */
[-CC-:B------:R-:W-:Y:S01]  /*28600*/  FFMA.FTZ R144, R173, R165.reuse, -R172.reuse ;  /* 0x000000a5ad907223 */ /* 0x180fe200000108ac */
[C---:B------:R-:W-:Y:S03]  /*28610*/  HMMA.16816.F32 R104, R132.reuse, R146, R104 ;  /* 0x000000928468723c */ /* 0x040fe60000001868 */
[----:B------:R1:W1:Y:S01]  /*28620*/  MUFU.EX2 R161, R144 ;  /* 0x0000009000a17308 */ /* 0x0002620000000800 */
[----:B------:R-:W-:Y:S01]  /*28630*/  FFMA.FTZ R172, R166, R165, -R172 ;  /* 0x000000a5a6ac7223 */ /* 0x000fe200000108ac */
[----:B------:R-:W-:Y:S01]  /*28640*/  MOV R166, R179 ;  /* 0x000000b300a67202 */ /* 0x000fe20000000f00 */
[----:B------:R-:W-:Y:S01]  /*28650*/  IMAD.MOV.U32 R145, RZ, RZ, R154 ;  /* 0x000000ffff917224 */ /* 0x000fe200078e009a */
[----:B------:R-:W-:Y:S01]  /*28660*/  LDSM.16.MT88.4 R176, [R219+0x13800] ;  /* 0x01380000dbb0783b */ /* 0x000fe20000004200 */
[C---:B---3--:R-:W-:Y:S04]  /*28670*/  HMMA.16816.F32 R108, R132.reuse, R148, R108 ;  /* 0x00000094846c723c */ /* 0x048fe8000000186c */
[----:B------:R-:W-:Y:S01]  /*28680*/  MOV R146, R182 ;  /* 0x000000b600927202 */ /* 0x000fe20000000f00 */
[----:B------:R3:W3:Y:S01]  /*28690*/  MUFU.EX2 R165, R172 ;  /* 0x000000ac00a57308 */ /* 0x0006e20000000800 */
[----:B------:R-:W-:Y:S02]  /*286a0*/  MOV R147, R155 ;  /* 0x0000009b00937202 */ /* 0x000fe40000000f00 */
[C---:B------:R-:W-:Y:S01]  /*286b0*/  HMMA.16816.F32 R112, R132.reuse, R150, R112 ;  /* 0x000000968470723c */ /* 0x040fe20000001870 */
[----:B------:R-:W3:Y:S03]  /*286c0*/  LDSM.16.MT88.4 R148, [R217+0x11800] ;  /* 0x01180000d994783b */ /* 0x000ee60000004200 */
[----:B------:R-:W-:Y:S01]  /*286d0*/  MOV R155, R152 ;  /* 0x00000098009b7202 */ /* 0x000fe20000000f00 */
[----:B------:R-:W-:Y:S01]  /*286e0*/  IMAD.MOV.U32 R152, RZ, RZ, R153 ;  /* 0x000000ffff987224 */ /* 0x000fe200078e0099 */
[----:B------:R-:W-:Y:S02]  /*286f0*/  MOV R153, R181 ;  /* 0x000000b500997202 */ /* 0x000fe40000000f00 */
[C---:B--2---:R-:W-:Y:S04]  /*28700*/  HMMA.16816.F32 R116, R132.reuse, R136, R116 ;  /* 0x000000888474723c */ /* 0x044fe80000001874 */
[----:B-1----:R-:W-:Y:S02]  /*28710*/  IMAD.MOV.U32 R144, RZ, RZ, R183 ;  /* 0x000000ffff907224 */ /* 0x002fe400078e00b7 */
[----:B------:R-:W-:Y:S02]  /*28720*/  LDSM.16.MT88.4 R180, [R217+0x13800] ;  /* 0x01380000d9b4783b */ /* 0x000fe40000004200 */
[C---:B------:R-:W-:Y:S06]  /*28730*/  HMMA.16816.F32 R120, R132.reuse, R138, R120 ;  /* 0x0000008a8478723c */ /* 0x040fec0000001878 */
[----:B------:R-:W1:Y:S02]  /*28740*/  LDSM.16.MT88.4 R136, [R216+0x11800] ;  /* 0x01180000d888783b */ /* 0x000e640000004200 */
[C---:B----4-:R-:W-:Y:S06]  /*28750*/  HMMA.16816.F32 R124, R132.reuse, R140, R124 ;  /* 0x0000008c847c723c */ /* 0x050fec000000187c */
[----:B---3--:R-:W2:Y:S01]  /*28760*/  LDSM.16.MT88.4 R172, [R215+0x11800] ;  /* 0x01180000d7ac783b */ /* 0x008ea20000004200 */
[----:B------:R-:W-:Y:S01]  /*28770*/  MOV R140, R171 ;  /* 0x000000ab008c7202 */ /* 0x000fe20000000f00 */
[----:B------:R-:W-:Y:S04]  /*28780*/  HMMA.16816.F32 R128, R132, R142, R128 ;  /* 0x0000008e8480723c */ /* 0x000fe80000001880 */
[----:B------:R-:W-:Y:S03]  /*28790*/  MOV R141, R170 ;  /* 0x000000aa008d7202 */ /* 0x000fe60000000f00 */
[----:B------:R-:W-:Y:S01]  /*287a0*/  IMAD.MOV.U32 R133, RZ, RZ, R162 ;  /* 0x000000ffff857224 */ /* 0x000fe200078e00a2 */
[----:B------:R-:W-:Y:S01]  /*287b0*/  MOV R142, R168 ;  /* 0x000000a8008e7202 */ /* 0x000fe20000000f00 */
[----:B------:R-:W-:Y:S03]  /*287c0*/  IMAD.MOV.U32 R132, RZ, RZ, R169 ;  /* 0x000000ffff847224 */ /* 0x000fe600078e00a9 */
[----:B------:R-:W-:Y:S02]  /*287d0*/  MOV R143, R163 ;  /* 0x000000a3008f7202 */ /* 0x000fe40000000f00 */
[----:B------:R-:W-:Y:S02]  /*287e0*/  MOV R134, R161 ;  /* 0x000000a100867202 */ /* 0x000fe40000000f00 */
[----:B------:R-:W-:Y:S02]  /*287f0*/  MOV R135, R160 ;  /* 0x000000a000877202 */ /* 0x000fe40000000f00 */
[----:B------:R-:W-:Y:S02]  /*28800*/  F2FP.PACK_AB R168, R142, R140 ;  /* 0x0000008c8ea8723e */ /* 0x000fe400000000ff */
[----:B------:R-:W-:Y:S02]  /*28810*/  F2FP.PACK_AB R170, R166, R135 ;  /* 0x00000087a6aa723e */ /* 0x000fe400000000ff */
[----:B------:R-:W-:Y:S02]  /*28820*/  F2FP.PACK_AB R169, R133, R143 ;  /* 0x0000008f85a9723e */ /* 0x000fe400000000ff */
[----:B------:R-:W-:Y:S07]  /*28830*/  F2FP.PACK_AB R171, R165, R134 ;  /* 0x00000086a5ab723e */ /* 0x000fee00000000ff */
[C---:B------:R-:W-:Y:S01]  /*28840*/  HMMA.16816.F32 R160, R168.reuse, R156, R4 ;  /* 0x0000009ca8a0723c */ /* 0x040fe20000001804 */
[----:B------:R-:W3:Y:S07]  /*28850*/  LDSM.16.MT88.4 R4, [R216+0x13800] ;  /* 0x01380000d804783b */ /* 0x000eee0000004200 */
[C---:B------:R-:W-:Y:S07]  /*28860*/  HMMA.16816.F32 R156, R168.reuse, R158, R8 ;  /* 0x0000009ea89c723c */ /* 0x040fee0000001808 */
[----:B------:R-:W-:Y:S01]  /*28870*/  IMAD.MOV.U32 R9, RZ, RZ, R155 ;  /* 0x000000ffff097224 */ /* 0x000fe200078e009b */
[----:B------:R-:W-:Y:S04]  /*28880*/  MOV R10, R152 ;  /* 0x00000098000a7202 */ /* 0x000fe80000000f00 */
[----:B------:R-:W-:Y:S02]  /*28890*/  MOV R11, R153 ;  /* 0x00000099000b7202 */ /* 0x000fe40000000f00 */
[C---:B------:R-:W-:Y:S07]  /*288a0*/  HMMA.16816.F32 R152, R168.reuse, R148, R12 ;  /* 0x00000094a898723c */ /* 0x040fee000000180c */
[----:B------:R-:W-:Y:S01]  /*288b0*/  IMAD.MOV.U32 R15, RZ, RZ, R132 ;  /* 0x000000ffff0f7224 */ /* 0x000fe200078e0084 */
[C---:B------:R-:W-:Y:S04]  /*288c0*/  HMMA.16816.F32 R148, R168.reuse, R150, R16 ;  /* 0x00000096a894723c */ /* 0x040fe80000001810 */
[----:B------:R-:W-:Y:S01]  /*288d0*/  IMAD.MOV.U32 R12, RZ, RZ, R9 ;  /* 0x000000ffff0c7224 */ /* 0x000fe200078e0009 */
[----:B------:R-:W-:Y:S02]  /*288e0*/  MOV R13, R10 ;  /* 0x0000000a000d7202 */ /* 0x000fe40000000f00 */
[----:B------:R-:W-:Y:S01]  /*288f0*/  MOV R16, R144 ;  /* 0x0000009000107202 */ /* 0x000fe20000000f00 */
[----:B------:R-:W-:Y:S01]  /*28900*/  IMAD.MOV.U32 R18, RZ, RZ, R147 ;  /* 0x000000ffff127224 */ /* 0x000fe200078e0093 */
[----:B------:R-:W-:Y:S03]  /*28910*/  MOV R17, R146 ;  /* 0x0000009200117202 */ /* 0x000fe60000000f00 */
[----:B------:R-:W-:Y:S02]  /*28920*/  MOV R19, R145 ;  /* 0x0000009100137202 */ /* 0x000fe40000000f00 */
[C---:B-1----:R-:W-:Y:S03]  /*28930*/  HMMA.16816.F32 R144, R168.reuse, R136, R20 ;  /* 0x00000088a890723c */ /* 0x042fe60000001814 */
[----:B------:R-:W-:Y:S02]  /*28940*/  MOV R14, R11 ;  /* 0x0000000b000e7202 */ /* 0x000fe40000000f00 */
[----:B------:R-:W1:Y:S02]  /*28950*/  LDSM.16.MT88.4 R8, [R215+0x13800] ;  /* 0x01380000d708783b */ /* 0x000e640000004200 */
[----:B------:R-:W-:Y:S01]  /*28960*/  MOV R20, R142 ;  /* 0x0000008e00147202 */ /* 0x000fe20000000f00 */
[----:B------:R-:W-:Y:S01]  /*28970*/  IMAD.MOV.U32 R21, RZ, RZ, R143 ;  /* 0x000000ffff157224 */ /* 0x000fe200078e008f */
[----:B------:R-:W-:Y:S03]  /*28980*/  MOV R22, R140 ;  /* 0x0000008c00167202 */ /* 0x000fe60000000f00 */
[----:B------:R-:W-:Y:S02]  /*28990*/  MOV R23, R141 ;  /* 0x0000008d00177202 */ /* 0x000fe40000000f00 */
[C---:B------:R-:W-:Y:S07]  /*289a0*/  HMMA.16816.F32 R140, R168.reuse, R138, R24 ;  /* 0x0000008aa88c723c */ /* 0x040fee0000001818 */
[----:B------:R-:W-:Y:S01]  /*289b0*/  IMAD.MOV.U32 R27, RZ, RZ, R133 ;  /* 0x000000ffff1b7224 */ /* 0x000fe200078e0085 */
[C---:B--2---:R-:W-:Y:S01]  /*289c0*/  HMMA.16816.F32 R136, R168.reuse, R172, R28 ;  /* 0x000000aca888723c */ /* 0x044fe2000000181c */
        /* <DEDUP_REMOVED lines=10> */
[C---:B------:R-:W-:Y:S04]  /*28a70*/  HMMA.16816.F32 R40, R168.reuse, R178, R40 ;  /* 0x000000b2a828723c */ /* 0x040fe80000001828 */
[----:B------:R-:W-:Y:S01]  /*28a80*/  MOV R176, R13 ;  /* 0x0000000d00b07202 */ /* 0x000fe20000000f00 */
[----:B------:R-:W-:Y:S01]  /*28a90*/  IMAD.MOV.U32 R35, RZ, RZ, R27 ;  /* 0x000000ffff237224 */ /* 0x000fe200078e001b */
[----:B------:R-:W-:Y:S01]  /*28aa0*/  MOV R175, R23 ;  /* 0x0000001700af7202 */ /* 0x000fe20000000f00 */
[----:B------:R-:W-:Y:S01]  /*28ab0*/  LDSM.16.MT88.4 R24, [R215+0x15800] ;  /* 0x01580000d718783b */ /* 0x000fe20000004200 */
[C---:B------:R-:W-:Y:S04]  /*28ac0*/  HMMA.16816.F32 R44, R168.reuse, R180, R44 ;  /* 0x000000b4a82c723c */ /* 0x040fe8000000182c */
[----:B------:R-:W-:Y:S01]  /*28ad0*/  MOV R179, R14 ;  /* 0x0000000e00b37202 */ /* 0x000fe20000000f00 */
[----:B------:R-:W-:Y:S02]  /*28ae0*/  IMAD.MOV.U32 R178, RZ, RZ, R15 ;  /* 0x000000ffffb27224 */ /* 0x000fe400078e000f */
[----:B------:R-:W2:Y:S01]  /*28af0*/  LDSM.16.MT88.4 R12, [R219+0x15800] ;  /* 0x01580000db0c783b */ /* 0x000ea20000004200 */
[C---:B------:R-:W-:Y:S04]  /*28b00*/  HMMA.16816.F32 R48, R168.reuse, R182, R48 ;  /* 0x000000b6a830723c */ /* 0x040fe80000001830 */
[----:B------:R-:W-:Y:S02]  /*28b10*/  MOV R181, R17 ;  /* 0x0000001100b57202 */ /* 0x000fe40000000f00 */
[----:B------:R-:W-:Y:S01]  /*28b20*/  MOV R180, R18 ;  /* 0x0000001200b47202 */ /* 0x000fe20000000f00 */
[----:B------:R-:W-:Y:S01]  /*28b30*/  LDSM.16.MT88.4 R20, [R216+0x15800] ;  /* 0x01580000d814783b */ /* 0x000fe20000004200 */
[C---:B---3--:R-:W-:Y:S04]  /*28b40*/  HMMA.16816.F32 R52, R168.reuse, R4, R52 ;  /* 0x00000004a834723c */ /* 0x048fe80000001834 */
[----:B------:R-:W-:Y:S03]  /*28b50*/  IMAD.MOV.U32 R183, RZ, RZ, R19 ;  /* 0x000000ffffb77224 */ /* 0x000fe600078e0013 */
[----:B------:R-:W3:Y:S01]  /*28b60*/  LDSM.16.MT88.4 R16, [R217+0x15800] ;  /* 0x01580000d910783b */ /* 0x000ee20000004200 */
[C---:B------:R-:W-:Y:S07]  /*28b70*/  HMMA.16816.F32 R56, R168.reuse, R6, R56 ;  /* 0x00000006a838723c */ /* 0x040fee0000001838 */
[----:B------:R-:W4:Y:S01]  /*28b80*/  LDSM.16.MT88.4 R4, [R217+0x17800] ;  /* 0x01780000d904783b */ /* 0x000f220000004200 */
[C---:B-1----:R-:W-:Y:S08]  /*28b90*/  HMMA.16816.F32 R60, R168.reuse, R8, R60 ;  /* 0x00000008a83c723c */ /* 0x042ff0000000183c */
[C---:B------:R-:W-:Y:S01]  /*28ba0*/  HMMA.16816.F32 R64, R168.reuse, R10, R64 ;  /* 0x0000000aa840723c */ /* 0x040fe20000001840 */
[----:B------:R-:W1:Y:S07]  /*28bb0*/  LDSM.16.MT88.4 R8, [R216+0x17800] ;  /* 0x01780000d808783b */ /* 0x000e6e0000004200 */
[C---:B--2---:R-:W-:Y:S08]  /*28bc0*/  HMMA.16816.F32 R68, R168.reuse, R12, R68 ;  /* 0x0000000ca844723c */ /* 0x044ff00000001844 */
[C---:B------:R-:W-:Y:S01]  /*28bd0*/  HMMA.16816.F32 R72, R168.reuse, R14, R72 ;  /* 0x0000000ea848723c */ /* 0x040fe20000001848 */
[----:B------:R-:W2:Y:S07]  /*28be0*/  LDSM.16.MT88.4 R12, [R215+0x17800] ;  /* 0x01780000d70c783b */ /* 0x000eae0000004200 */
[C---:B---3--:R-:W-:Y:S07]  /*28bf0*/  HMMA.16816.F32 R76, R168.reuse, R16, R76 ;  /* 0x00000010a84c723c */ /* 0x048fee000000184c */
[----:B------:R-:W-:Y:S01]  /*28c00*/  FADD.FTZ R17, R189, R190 ;  /* 0x000000bebd117221 */ /* 0x000fe20000010000 */
        /* <DEDUP_REMOVED lines=14> */
[C---:B----4-:R-:W-:Y:S04]  /*28cf0*/  HMMA.16816.F32 R108, R168.reuse, R4, R108 ;  /* 0x00000004a86c723c */ /* 0x050fe8000000186c */
[----:B------:R-:W-:Y:S03]  /*28d00*/  FADD.FTZ R2, R177, R2 ;  /* 0x00000002b1027221 */ /* 0x000fe60000010000 */
[----:B------:R-:W-:Y:S01]  /*28d10*/  FADD.FTZ R5, R193, R186 ;  /* 0x000000bac1057221 */ /* 0x000fe20000010000 */
[C---:B------:R-:W-:Y:S04]  /*28d20*/  HMMA.16816.F32 R112, R168.reuse, R6, R112 ;  /* 0x00000006a870723c */ /* 0x040fe80000001870 */
[----:B------:R-:W-:Y:S02]  /*28d30*/  FADD.FTZ R5, R192, R5 ;  /* 0x00000005c0057221 */ /* 0x000fe40000010000 */
[----:B------:R-:W-:Y:S02]  /*28d40*/  FADD.FTZ R2, R175, R2 ;  /* 0x00000002af027221 */ /* 0x000fe40000010000 */
[C---:B-1----:R-:W-:Y:S04]  /*28d50*/  HMMA.16816.F32 R116, R168.reuse, R8, R116 ;  /* 0x00000008a874723c */ /* 0x042fe80000001874 */
[----:B------:R-:W-:Y:S02]  /*28d60*/  FADD.FTZ R194, R194, R5 ;  /* 0x00000005c2c27221 */ /* 0x000fe40000010000 */
[----:B------:R-:W-:Y:S02]  /*28d70*/  FADD.FTZ R2, R33, R2 ;  /* 0x0000000221027221 */ /* 0x000fe40000010000 */
[----:B------:R-:W-:Y:S01]  /*28d80*/  FADD.FTZ R195, R195, R194 ;  /* 0x000000c2c3c37221 */ /* 0x000fe20000010000 */
[C---:B------:R-:W-:Y:S03]  /*28d90*/  HMMA.16816.F32 R120, R168.reuse, R10, R120 ;  /* 0x0000000aa878723c */ /* 0x040fe60000001878 */
[----:B------:R-:W-:Y:S02]  /*28da0*/  FADD.FTZ R196, R196, R195 ;  /* 0x000000c3c4c47221 */ /* 0x000fe40000010000 */
[----:B------:R-:W-:Y:S02]  /*28db0*/  FADD.FTZ R2, R35, R2 ;  /* 0x0000000223027221 */ /* 0x000fe40000010000 */
[----:B------:R-:W-:Y:S01]  /*28dc0*/  FADD.FTZ R197, R197, R196 ;  /* 0x000000c4c5c57221 */ /* 0x000fe20000010000 */
[C---:B--2---:R-:W-:Y:S04]  /*28dd0*/  HMMA.16816.F32 R124, R168.reuse, R12, R124 ;  /* 0x0000000ca87c723c */ /* 0x044fe8000000187c */
[----:B------:R-:W-:Y:S02]  /*28de0*/  FADD.FTZ R197, R180, R197 ;  /* 0x000000c5b4c57221 */ /* 0x000fe40000010000 */
[----:B------:R-:W-:Y:S02]  /*28df0*/  FADD.FTZ R2, R173, R2 ;  /* 0x00000002ad027221 */ /* 0x000fe40000010000 */
[----:B------:R-:W-:Y:S01]  /*28e00*/  FADD.FTZ R0, R178, R197 ;  /* 0x000000c5b2007221 */ /* 0x000fe20000010000 */
[----:B------:R-:W-:Y:S03]  /*28e10*/  HMMA.16816.F32 R128, R168, R14, R128 ;  /* 0x0000000ea880723c */ /* 0x000fe60000001880 */
[----:B------:R-:W-:Y:S02]  /*28e20*/  FADD.FTZ R0, R176, R0 ;  /* 0x00000000b0007221 */ /* 0x000fe40000010000 */
[----:B------:R-:W-:Y:S01]  /*28e30*/  FADD.FTZ R251, R165, R2 ;  /* 0x00000002a5fb7221 */ /* 0x000fe20000010000 */
[----:B------:R-:W-:Y:S01]  /*28e40*/  MOV R2, R164 ;  /* 0x000000a400027202 */ /* 0x000fe20000000f00 */
[----:B------:R-:W-:Y:S05]  /*28e50*/  FADD.FTZ R0, R174, R0 ;  /* 0x00000000ae007221 */ /* 0x000fea0000010000 */
[----:B------:R-:W-:Y:S04]  /*28e60*/  FADD.FTZ R0, R32, R0 ;  /* 0x0000000020007221 */ /* 0x000fe80000010000 */
[----:B------:R-:W-:Y:S04]  /*28e70*/  FADD.FTZ R0, R34, R0 ;  /* 0x0000000022007221 */ /* 0x000fe80000010000 */
[----:B------:R-:W-:Y:S04]  /*28e80*/  FADD.FTZ R0, R172, R0 ;  /* 0x00000000ac007221 */ /* 0x000fe80000010000 */
[----:B------:R-:W-:Y:S01]  /*28e90*/  FADD.FTZ R250, R166, R0 ;  /* 0x00000000a6fa7221 */ /* 0x000fe20000010000 */
[----:B------:R-:W-:Y:S01]  /*28ea0*/  MOV R0, R3 ;  /* 0x0000000300007202 */ /* 0x000fe20000000f00 */
[----:B------:R-:W-:-:S05]  /*28eb0*/  @P0 BRA `(.L_x_8349) ;  /* 0xffffa59000000947 */ /* 0x000fca000383ffff */
.L_x_8340:
        /* <DEDUP_REMOVED lines=11> */
.L_x_8368:
[----:B---3--:R-:W-:Y:S01]  /*28f70*/  FADD.FTZ R11, R10, R250 ;  /* 0x000000fa0a0b7221 */ /* 0x008fe20000010000 */
[----:B------:R-:W-:Y:S05]  /*28f80*/  BRA.DIV ~URZ, `(.L_x_8351) ;  /* 0x00001e427f007947 */ /* 0x000fea000b800000 */
[----:B------:R-:W3:Y:S04]  /*28f90*/  SHFL.BFLY PT, R12, R251, 0x2, 0x1f ;  /* 0x0c401f00fb0c7f89 */ /* 0x000ee800000e0000 */
[----:B------:R-:W4:Y:S01]  /*28fa0*/  SHFL.BFLY PT, R2, R11, 0x1, 0x1f ;  /* 0x0c201f000b027f89 */ /* 0x000f2200000e0000 */
[----:B---3--:R-:W-:Y:S02]  /*28fb0*/  FADD.FTZ R12, R12, R251 ;  /* 0x000000fb0c0c7221 */ /* 0x008fe40000010000 */
[----:B----4-:R-:W-:-:S03]  /*28fc0*/  FADD.FTZ R2, R11, R2 ;  /* 0x000000020b027221 */ /* 0x010fc60000010000 */
[----:B------:R3:W4:Y:S04]  /*28fd0*/  SHFL.BFLY PT, R10, R12, 0x1, 0x1f ;  /* 0x0c201f000c0a7f89 */ /* 0x00072800000e0000 */
.L_x_8369:
        /* <DEDUP_REMOVED lines=234> */
[----:B-1----:R-:W2:Y:S04]  /*29e80*/  LD.E.64 R14, [R4.64+0xb0] ;  /* 0x0000b004040e7980 */ /* 0x002ea8000c101b00 */
        /* <DEDUP_REMOVED lines=8> */
[----:B----4-:R-:W-:Y:S01]  /*29f10*/  LEA.HI R17, R144, R144, RZ, 0x1 ;  /* 0x0000009090117211 */ /* 0x010fe200078f08ff */
[----:B------:R-:W-:Y:S01]  /*29f20*/  @P4 MUFU.LG2 R2, R2 ;  /* 0x0000000200024308 */ /* 0x000fe20000000c00 */
[----:B------:R-:W-:Y:S01]  /*29f30*/  LOP3.LUT R12, R12, 0xffffffe0, RZ, 0xc0, !PT ;  /* 0xffffffe00c0c7812 */ /* 0x000fe200078ec0ff */
[----:B------:R-:W-:Y:S01]  /*29f40*/  BSSY B0, `(.L_x_8352) ;  /* 0x0000055000007945 */ /* 0x000fe20003800000 */
[C---:B------:R-:W-:Y:S02]  /*29f50*/  SHF.L.U32 R19, R17.reuse, 0x2, RZ ;  /* 0x0000000211137819 */ /* 0x040fe400000006ff */
[----:B------:R-:W-:Y:S02]  /*29f60*/  IADD3 R12, -R12, R9, RZ ;  /* 0x000000090c0c7210 */ /* 0x000fe40007ffe1ff */
        /* <DEDUP_REMOVED lines=24> */
[----:B------:R-:W-:Y:S02]  /*2a0f0*/  IADD3 R146, R11, -R146, RZ ;  /* 0x800000920b927210 */ /* 0x000fe40007ffe0ff */
[----:B------:R-:W-:Y:S02]  /*2a100*/  SHF.L.U32 R152, R144, 0x2, RZ ;  /* 0x0000000290987819 */ /* 0x000fe400000006ff */
[----:B------:R-:W-:Y:S02]  /*2a110*/  MOV R9, 0xff800000 ;  /* 0xff80000000097802 */ /* 0x000fe40000000f00 */
[----:B------:R-:W-:Y:S01]  /*2a120*/  MOV R11, 0xff800000 ;  /* 0xff800000000b7802 */ /* 0x000fe20000000f00 */
[----:B-----5:R-:W-:Y:S01]  /*2a130*/  @P3 FFMA.FTZ R11, R3, R0, R6 ;  /* 0x00000000030b3223 */ /* 0x020fe20000010006 */
        /* <DEDUP_REMOVED lines=36> */
[----:B------:R-:W-:Y:S02]  /*2a380*/  IMAD R14, R14, R145, R238 ;  /* 0x000000910e0e7224 */ /* 0x000fe400078e02ee */
[----:B------:R-:W-:Y:S02]  /*2a390*/  @P4 FMUL.FTZ R145, R2, 0.69314718246459960938 ;  /* 0x3f31721802914820 */ /* 0x000fe40000410000 */
[----:B------:R-:W-:Y:S02]  /*2a3a0*/  IMAD R14, R15, R14, R7 ;  /* 0x0000000e0f0e7224 */ /* 0x000fe400078e0207 */
[----:B------:R-:W-:Y:S01]  /*2a3b0*/  @P4 FFMA.FTZ R9, R164, R0, R145 ;  /* 0x00000000a4094223 */ /* 0x000fe20000010091 */
[----:B------:R-:W-:Y:S05]  /*2a3c0*/  @P0 BRA `(.L_x_8353) ;  /* 0x000000c000000947 */ /* 0x000fea0003800000 */
[----:B-1--4-:R-:W-:Y:S01]  /*2a3d0*/  IMAD R3, R233, -0x40, R236 ;  /* 0xffffffc0e9037824 */ /* 0x012fe200078e02ec */
[----:B------:R-:W-:Y:S01]  /*2a3e0*/  IADD3 R2, R146, 0x8, RZ ;  /* 0x0000000892027810 */ /* 0x000fe20007ffe0ff */
[----:B------:R-:W-:Y:S01]  /*2a3f0*/  ULDC.64 UR4, c[0x0][0x118] ;  /* 0x0000460000047ab9 */ /* 0x000fe20000000a00 */
[----:B------:R-:W-:-:S02]  /*2a400*/  SHF.R.S32.HI R7, RZ, 0x1f, R14 ;  /* 0x0000001fff077819 */ /* 0x000fc4000001140e */
[----:B------:R-:W-:Y:S02]  /*2a410*/  IADD3 R0, P0, R14, R146, RZ ;  /* 0x000000920e007210 */ /* 0x000fe40007f1e0ff */
[-C--:B------:R-:W-:Y:S02]  /*2a420*/  ISETP.GE.AND P2, PT, R146, R3.reuse, PT ;  /* 0x000000039200720c */ /* 0x080fe40003f46270 */
[----:B------:R-:W-:Y:S02]  /*2a430*/  ISETP.GE.AND P1, PT, R2, R3, PT ;  /* 0x000000030200720c */ /* 0x000fe40003f26270 */
[----:B------:R-:W-:Y:S02]  /*2a440*/  LEA.HI.X.SX32 R7, R146, R7, 0x1, P0 ;  /* 0x0000000792077211 */ /* 0x000fe400000f0eff */
[----:B------:R-:W-:-:S04]  /*2a450*/  LEA R2, P0, R0, R150, 0x2 ;  /* 0x0000009600027211 */ /* 0x000fc800078010ff */
[----:B------:R-:W-:-:S05]  /*2a460*/  LEA.HI.X R3, R0, R151, R7, 0x2, P0 ;  /* 0x0000009700037211 */ /* 0x000fca00000f1407 */
[----:B------:R1:W-:Y:S04]  /*2a470*/  @!P2 ST.E [R2.64], R9 ;  /* 0x000000090200a985 */ /* 0x0003e8000c101904 */
[----:B------:R1:W-:Y:S02]  /*2a480*/  @!P1 ST.E [R2.64+0x20], R11 ;  /* 0x0000200b02009985 */ /* 0x0003e4000c101904 */
.L_x_8353:
[----:B-1--4-:R-:W-:Y:S05]  /*2a490*/  BSYNC B0 ;  /* 0x0000000000007941 */ /* 0x012fea0003800000 */
.L_x_8352:
        /* <DEDUP_REMOVED lines=25> */
.L_x_8355:
[----:B------:R-:W-:Y:S05]  /*2a630*/  BSYNC B0 ;  /* 0x0000000000007941 */ /* 0x000fea0003800000 */
.L_x_8354:
        /* <DEDUP_REMOVED lines=15> */
.L_x_8357:
[----:B------:R-:W-:Y:S05]  /*2a730*/  BSYNC B0 ;  /* 0x0000000000007941 */ /* 0x000fea0003800000 */
.L_x_8356:
        /* <DEDUP_REMOVED lines=15> */
.L_x_8359:
[----:B------:R-:W-:Y:S05]  /*2a830*/  BSYNC B0 ;  /* 0x0000000000007941 */ /* 0x000fea0003800000 */
.L_x_8358:
        /* <DEDUP_REMOVED lines=15> */
.L_x_8361:
[----:B------:R-:W-:Y:S05]  /*2a930*/  BSYNC B0 ;  /* 0x0000000000007941 */ /* 0x000fea0003800000 */
.L_x_8360:
        /* <DEDUP_REMOVED lines=15> */
.L_x_8363:
[----:B------:R-:W-:Y:S05]  /*2aa30*/  BSYNC B0 ;  /* 0x0000000000007941 */ /* 0x000fea0003800000 */
.L_x_8362:
        /* <DEDUP_REMOVED lines=15> */
.L_x_8365:
[----:B------:R-:W-:Y:S05]  /*2ab30*/  BSYNC B0 ;  /* 0x0000000000007941 */ /* 0x000fea0003800000 */
.L_x_8364:
        /* <DEDUP_REMOVED lines=15> */
.L_x_8367:
[----:B------:R-:W-:Y:S05]  /*2ac30*/  BSYNC B0 ;  /* 0x0000000000007941 */ /* 0x000fea0003800000 */
.L_x_8366:
[----:B------:R-:W-:Y:S01]  /*2ac40*/  IADD3 R10, R10, 0x38, RZ ;  /* 0x000000380a0a7810 */ /* 0x000fe20007ffe0ff */
[----:B------:R-:W-:-:S03]  /*2ac50*/  IMAD.MOV.U32 R235, RZ, RZ, 0x0 ;  /* 0x00000000ffeb7424 */ /* 0x000fc600078e00ff */
[----:B------:R-:W-:-:S13]  /*2ac60*/  ISETP.GE.AND P0, PT, R10, R233, PT ;  /* 0x000000e90a00720c */ /* 0x000fda0003f06270 */
[----:B------:R-:W-:Y:S05]  /*2ac70*/  @P0 RET.REL.NODEC R234 `(_ZN5flash24flash_fwd_splitkv_kernelI23Flash_fwd_kernel_traitsILi256ELi64ELi64ELi4ELb0ELb0EN7cutlass6half_tE19Flash_kernel_traitsILi256ELi64ELi64ELi4ES3_EELb0ELb1ELb1ELb0ELb0ELb0ELb1ELb1EEEvNS_16Flash_fwd_paramsE) ;  /* 0xfffd5380ea000950 */ /* 0x000fea0003c3ffff */
        /* <DEDUP_REMOVED lines=11> */
[----:B------:R-:W-:Y:S05]  /*2ad30*/  @P0 RET.REL.NODEC R234 `(_ZN5flash24flash_fwd_splitkv_kernelI23Flash_fwd_kernel_traitsILi256ELi64ELi64ELi4ELb0ELb0EN7cutlass6half_tE19Flash_kernel_traitsILi256ELi64ELi64ELi4ES3_EELb0ELb1ELb1ELb0ELb0ELb0ELb1ELb1EEEvNS_16Flash_fwd_paramsE) ;  /* 0xfffd52c0ea000950 */ /* 0x000fea0003c3ffff */
[----:B------:R-:W-:Y:S01]  /*2ad40*/  MOV R235, 0x0 ;  /* 0x0000000000eb7802 */ /* 0x000fe20000000f00 */
[----:B------:R-:W-:-:S02]  /*2ad50*/  ULDC.64 UR4, c[0x0][0x118] ;  /* 0x0000460000047ab9 */ /* 0x000fc40000000a00 */
[----:B------:R2:W-:Y:S01]  /*2ad60*/  ST.E.128 [R8.64+0xe300], R16 ;  /* 0x00e3001008007985 */ /* 0x0005e2000c101d04 */
[----:B------:R-:W-:Y:S05]  /*2ad70*/  RET.REL.NODEC R234 `(_ZN5flash24flash_fwd_splitkv_kernelI23Flash_fwd_kernel_traitsILi256ELi64ELi64ELi4ELb0ELb0EN7cutlass6half_tE19Flash_kernel_traitsILi256ELi64ELi64ELi4ES3_EELb0ELb1ELb1ELb0ELb0ELb0ELb1ELb1EEEvNS_16Flash_fwd_paramsE) ;  /* 0xfffd5280ea007950 */ /* 0x000fea0003c3ffff */
.L_x_8350:
[----:B------:R-:W-:Y:S01]  /*2ad80*/  IMAD.MOV.U32 R12, RZ, RZ, R250 ;  /* 0x000000ffff0c7224 */ /* 0x000fe200078e00fa */
[----:B------:R-:W-:Y:S02]  /*2ad90*/  MOV R9, 0x2 ;  /* 0x0000000200097802 */ /* 0x000fe40000000f00 */
[----:B------:R-:W-:Y:S02]  /*2ada0*/  MOV R8, 0x2adc0 ;  /* 0x0002adc000087802 */ /* 0x000fe40000000f00 */
[----:B-1---5:R-:W-:Y:S05]  /*2adb0*/  CALL.REL.NOINC `($__internal_30_$__cuda_sm70_shflsync_bfly_p) ;  /* 0x000000f000007944 */ /* 0x022fea0003c00000 */
[----:B-12---:R-:W-:Y:S05]  /*2adc0*/  BRA `(.L_x_8368) ;  /* 0xffffe1a000007947 */ /* 0x006fea000383ffff */
.L_x_8351:
[----:B------:R-:W-:Y:S01]  /*2add0*/  IMAD.MOV.U32 R12, RZ, RZ, R11 ;  /* 0x000000ffff0c7224 */ /* 0x000fe200078e000b */
[----:B------:R-:W-:Y:S02]  /*2ade0*/  MOV R9, 0x1 ;  /* 0x0000000100097802 */ /* 0x000fe40000000f00 */
[----:B------:R-:W-:Y:S02]  /*2adf0*/  MOV R8, 0x2ae10 ;  /* 0x0002ae1000087802 */ /* 0x000fe40000000f00 */
[----:B-12--5:R-:W-:Y:S05]  /*2ae00*/  CALL.REL.NOINC `($__internal_30_$__cuda_sm70_shflsync_bfly_p) ;  /* 0x000000a000007944 */ /* 0x026fea0003c00000 */
[----:B--2---:R-:W-:Y:S01]  /*2ae10*/  FADD.FTZ R2, R11, R10 ;  /* 0x0000000a0b027221 */ /* 0x004fe20000010000 */
[----:B-1----:R-:W-:Y:S02]  /*2ae20*/  MOV R12, R251 ;  /* 0x000000fb000c7202 */ /* 0x002fe40000000f00 */
[----:B------:R-:W-:-:S02]  /*2ae30*/  MOV R9, 0x2 ;  /* 0x0000000200097802 */ /* 0x000fc40000000f00 */
[----:B------:R-:W-:Y:S02]  /*2ae40*/  MOV R8, 0x2ae60 ;  /* 0x0002ae6000087802 */ /* 0x000fe40000000f00 */
[----:B------:R-:W-:Y:S05]  /*2ae50*/  CALL.REL.NOINC `($__internal_30_$__cuda_sm70_shflsync_bfly_p) ;  /* 0x0000005000007944 */ /* 0x000fea0003c00000 */
[----:B-12---:R-:W-:Y:S01]  /*2ae60*/  FADD.FTZ R12, R251, R10 ;  /* 0x0000000afb0c7221 */ /* 0x006fe20000010000 */
[----:B------:R-:W-:Y:S02]  /*2ae70*/  MOV R9, 0x1 ;  /* 0x0000000100097802 */ /* 0x000fe40000000f00 */
[----:B------:R-:W-:Y:S02]  /*2ae80*/  MOV R8, 0x2aea0 ;  /* 0x0002aea000087802 */ /* 0x000fe40000000f00 */
[----:B------:R-:W-:Y:S05]  /*2ae90*/  CALL.REL.NOINC `($__internal_30_$__cuda_sm70_shflsync_bfly_p) ;  /* 0x0000001000007944 */ /* 0x000fea0003c00000 */
[----:B-12---:R-:W-:Y:S05]  /*2aea0*/  BRA `(.L_x_8369) ;  /* 0xffffe13000007947 */ /* 0x006fea000383ffff */
        .weak           $__internal_30_$__cuda_sm70_shflsync_bfly_p
        .type           $__internal_30_$__cuda_sm70_shflsync_bfly_p,@function
        .size           $__internal_30_$__cuda_sm70_shflsync_bfly_p,(.L_x_8763 - $__internal_30_$__cuda_sm70_shflsync_bfly_p)
$__internal_30_$__cuda_sm70_shflsync_bfly_p:
[----:B------:R-:W-:Y:S01]  /*2aeb0*/  MOV R14, R8 ;  /* 0x00000008000e7202 */ /* 0x000fe20000000f00 */
[----:B------:R-:W-:Y:S04]  /*2aec0*/  WARPSYNC R6 ;  /* 0x0000000600007348 */ /* 0x000fe80003800000 */
[----:B------:R-:W-:Y:S01]  /*2aed0*/  MOV R15, 0x0 ;  /* 0x00000000000f7802 */ /* 0x000fe20000000f00 */
[----:B------:R1:W2:Y:S03]  /*2aee0*/  SHFL.BFLY PT, R10, R12, R9, R7 ;  /* 0x0c0000090c0a7389 */ /* 0x0002a600000e0007 */
[----:B------:R-:W-:Y:S05]  /*2aef0*/  RET.REL.NODEC R14 `(_ZN5flash24flash_fwd_splitkv_kernelI23Flash_fwd_kernel_traitsILi256ELi64ELi64ELi4ELb0ELb0EN7cutlass6half_tE19Flash_kernel_traitsILi256ELi64ELi64ELi4ES3_EELb0ELb1ELb1ELb0ELb0ELb0ELb1ELb1EEEvNS_16Flash_fwd_paramsE) ;  /* 0xfffd51000e007950 */ /* 0x000fea0003c3ffff */
.L_x_8370:
        /* <DEDUP_REMOVED lines=16> */
.L_x_8763:


//--------------------- .text._ZN5flash24flash_fwd_splitkv_kernelI23Flash_fwd_kernel_traitsILi256ELi64ELi64ELi4ELb0ELb0EN7cutlass6half_tE19Flash_kernel_traitsILi256ELi64ELi64ELi4ES3_EELb0ELb1ELb1ELb0ELb0ELb1ELb1ELb1EEEvNS_16Flash_fwd_paramsE --------------------------
	.section	.text._ZN5flash24flash_fwd_splitkv_kernelI23Flash_fwd_kernel_traitsILi256ELi64ELi64ELi4ELb0ELb0EN7cutlass6half_tE19Flash_kernel_traitsILi256ELi64ELi64ELi4ES3_EELb0ELb1ELb1ELb0ELb0ELb1ELb1ELb1EEEvNS_16Flash_fwd_paramsE,"ax",@progbits
	.sectioninfo	@"SHI_REGISTERS=255"
	.align	128
        .global         _ZN5flash24flash_fwd_splitkv_kernelI23Flash_fwd_kernel_traitsILi256ELi64ELi64ELi4ELb0ELb0EN7cutlass6half_tE19Flash_kernel_traitsILi256ELi64ELi64ELi4ES3_EELb0ELb1ELb1ELb0ELb0ELb1ELb1ELb1EEEvNS_16Flash_fwd_paramsE
        .type           _ZN5flash24flash_fwd_splitkv_kernelI23Flash_fwd_kernel_traitsILi256ELi64ELi64ELi4ELb0ELb0EN7cutlass6half_tE19Flash_kernel_traitsILi256ELi64ELi64ELi4ES3_EELb0ELb1ELb1ELb0ELb0ELb1ELb1ELb1EEEvNS_16Flash_fwd_paramsE,@function
        .size           _ZN5flash24flash_fwd_splitkv_kernelI23Flash_fwd_kernel_traitsILi256ELi64ELi64ELi4ELb0ELb0EN7cutlass6half_tE19Flash_kernel_traitsILi256ELi64ELi64ELi4ES3_EELb0ELb1ELb1ELb0ELb0ELb1ELb1ELb1EEEvNS_16Flash_fwd_paramsE,(.L_x_8765 - _ZN5flash24flash_fwd_splitkv_kernelI23Flash_fwd_kernel_traitsILi256ELi64ELi64ELi4ELb0ELb0EN7cutlass6half_tE19Flash_kernel_traitsILi256ELi64ELi64ELi4ES3_EELb0ELb1ELb1ELb0ELb0ELb1ELb1ELb1EEEvNS_16Flash_fwd_paramsE)
        .other          _ZN5flash24flash_fwd_splitkv_kernelI23Flash_fwd_kernel_traitsILi256ELi64ELi64ELi4ELb0ELb0EN7cutlass6half_tE19Flash_kernel_traitsILi256ELi64ELi64ELi4ES3_EELb0ELb1ELb1ELb0ELb0ELb1ELb1ELb1EEEvNS_16Flash_fwd_paramsE,@"STO_CUDA_ENTRY STV_DEFAULT"
_ZN5flash24flash_fwd_splitkv_kernelI23Flash_fwd_kernel_traitsILi256ELi64ELi64ELi4ELb0ELb0EN7cutlass6half_tE19Flash_kernel_traitsILi256ELi64ELi64ELi4ES3_EELb0ELb1ELb1ELb0ELb0ELb1ELb1ELb1EEEvNS_16Flash_fwd_paramsE:
.text._ZN5flash24flash_fwd_splitkv_kernelI23Flash_fwd_kernel_traitsILi256ELi64ELi64ELi4ELb0ELb0EN7cutlass6half_tE19Flash_kernel_traitsILi256ELi64ELi64ELi4ES3_EELb0ELb1ELb1ELb0ELb0ELb1ELb1ELb1EEEvNS_16Flash_fwd_paramsE:
        /* <DEDUP_REMOVED lines=30> */
[----:B---34-:R-:W-:Y:S05]  /*01e0*/  CALL.REL.NOINC `($_ZN5flash24flash_fwd_splitkv_kernelI23Flash_fwd_kernel_traitsILi256ELi64ELi64ELi4ELb0ELb0EN7cutlass6half_tE19Flash_kernel_traitsILi256ELi64ELi64ELi4ES3_EELb0ELb1ELb1ELb0ELb0ELb1ELb1ELb1EEEvNS_16Flash_fwd_paramsE$_ZN5flash30compute_attn_1rowblock_splitkvI23Flash_fwd_kernel_traitsILi256ELi64ELi64ELi4ELb0ELb0EN7cutlass6half_tE19Flash_kernel_traitsILi256ELi64ELi64ELi4ES3_EELb0ELb1ELb1ELb0ELb0ELb1ELb1ELb1ENS_16Flash_fwd_paramsEEEvRKT8_iiiii) ;  /* 0x0000002000007944 */ /* 0x018fea0003c00000 */
[----:B------:R-:W-:Y:S05]  /*01f0*/  BSYNC B4 ;  /* 0x0000000000047941 */ /* 0x000fea0003800000 */
.L_x_8371:
[----:B------:R-:W-:Y:S05]  /*0200*/  EXIT ;  /* 0x000000000000794d */ /* 0x000fea0003800000 */
        .type           $_ZN5flash24flash_fwd_splitkv_kernelI23Flash_fwd_kernel_traitsILi256ELi64ELi64ELi4ELb0ELb0EN7cutlass6half_tE19Flash_kernel_traitsILi256ELi64ELi64ELi4ES3_EELb0ELb1ELb1ELb0ELb0ELb1ELb1ELb1EEEvNS_16Flash_fwd_paramsE$_ZN5flash30compute_attn_1rowblock_splitkvI23Flash_fwd_kernel_traitsILi256ELi64ELi64ELi4ELb0ELb0EN7cutlass6half_tE19Flash_kernel_traitsILi256ELi64ELi64ELi4ES3_EELb0ELb1ELb1ELb0ELb0ELb1ELb1ELb1ENS_16Flash_fwd_paramsEEEvRKT8_iiiii,@function
        .size           $_ZN5flash24flash_fwd_splitkv_kernelI23Flash_fwd_kernel_traitsILi256ELi64ELi64ELi4ELb0ELb0EN7cutlass6half_tE19Flash_kernel_traitsILi256ELi64ELi64ELi4ES3_EELb0ELb1ELb1ELb0ELb0ELb1ELb1ELb1EEEvNS_16Flash_fwd_paramsE$_ZN5flash30compute_attn_1rowblock_splitkvI23Flash_fwd_kernel_traitsILi256ELi64ELi64ELi4ELb0ELb0EN7cutlass6half_tE19Flash_kernel_traitsILi256ELi64ELi64ELi4ES3_EELb0ELb1ELb1ELb0ELb0ELb1ELb1ELb1ENS_16Flash_fwd_paramsEEEvRKT8_iiiii,($__internal_31_$__cuda_sm70_shflsync_bfly_p - $_ZN5flash24flash_fwd_splitkv_kernelI23Flash_fwd_kernel_traitsILi256ELi64ELi64ELi4ELb0ELb0EN7cutlass6half_tE19Flash_kernel_traitsILi256ELi64ELi64ELi4ES3_EELb0ELb1ELb1ELb0ELb0ELb1ELb1ELb1EEEvNS_16Flash_fwd_paramsE$_ZN5flash30compute_attn_1rowblock_splitkvI23Flash_fwd_kernel_traitsILi256ELi64ELi64ELi4ELb0ELb0EN7cutlass6half_tE19Flash_kernel_traitsILi256ELi64ELi64ELi4ES3_EELb0ELb1ELb1ELb0ELb0ELb1ELb1ELb1ENS_16Flash_fwd_paramsEEEvRKT8_iiiii)
$_ZN5flash24flash_fwd_splitkv_kernelI23Flash_fwd_kernel_traitsILi256ELi64ELi64ELi4ELb0ELb0EN7cutlass6half_tE19Flash_kernel_traitsILi256ELi64ELi64ELi4ES3_EELb0ELb1ELb1ELb0ELb0ELb1ELb1ELb1EEEvNS_16Flash_fwd_paramsE$_ZN5flash30compute_attn_1rowblock_splitkvI23Flash_fwd_kernel_traitsILi256ELi64ELi64ELi4ELb0ELb0EN7cutlass6half_tE19Flash_kernel_traitsILi256ELi64ELi64ELi4ES3_EELb0ELb1ELb1ELb0ELb0ELb1ELb1ELb1ENS_16Flash_fwd_paramsEEEvRKT8_iiiii:
        /* <DEDUP_REMOVED lines=20> */
.L_x_8373:
[----:B------:R-:W-:Y:S05]  /*0350*/  BSYNC B0 ;  /* 0x0000000000007941 */ /* 0x000fea0003800000 */
.L_x_8372:
        /* <DEDUP_REMOVED lines=17> */
.L_x_8375:
[----:B------:R4:W5:Y:S02]  /*0470*/  LD.E R79, [R10.64+0xb8] ;  /* 0x0000b8060a4f7980 */ /* 0x000964000c101900 */
.L_x_8376:
[----:B------:R-:W-:Y:S05]  /*0480*/  BSYNC B0 ;  /* 0x0000000000007941 */ /* 0x000fea0003800000 */
.L_x_8374:
        /* <DEDUP_REMOVED lines=10> */
.L_x_8378:
[----:B------:R-:W2:Y:S01]  /*0530*/  LD.E.64 R2, [R10.64+0x108] ;  /* 0x000108060a027980 */ /* 0x000ea2000c101b00 */
[----:B------:R-:W-:Y:S01]  /*0540*/  BSSY B0, `(.L_x_8380) ;  /* 0x0000006000007945 */ /* 0x000fe20003800000 */
[----:B------:R-:W-:Y:S01]  /*0550*/  IMAD.MOV.U32 R51, RZ, RZ, RZ ;  /* 0x000000ffff337224 */ /* 0x000fe200078e00ff */
[----:B--2---:R-:W-:-:S04]  /*0560*/  ISETP.NE.U32.AND P0, PT, R2, RZ, PT ;  /* 0x000000ff0200720c */ /* 0x004fc80003f05070 */
[----:B------:R-:W-:-:S13]  /*0570*/  ISETP.NE.AND.EX P0, PT, R3, RZ, PT, P0 ;  /* 0x000000ff0300720c */ /* 0x000fda0003f05300 */
[----:B------:R-:W-:Y:S05]  /*0580*/  @!P0 BRA `(.L_x_8381) ;  /* 0x0000001000008947 */ /* 0x000fea0003800000 */
[----:B------:R2:W5:Y:S02]  /*0590*/  LD.E R51, [R10.64+0xbc] ;  /* 0x0000bc060a337980 */ /* 0x000564000c101900 */
.L_x_8381:
[----:B------:R-:W-:Y:S05]  /*05a0*/  BSYNC B0 ;  /* 0x0000000000007941 */ /* 0x000fea0003800000 */
.L_x_8380:
[----:B-----5:R-:W-:Y:S02]  /*05b0*/  IADD3 R51, R79, R51, RZ ;  /* 0x000000334f337210 */ /* 0x020fe40007ffe0ff */
.L_x_8379:
[----:B------:R-:W-:Y:S05]  /*05c0*/  BSYNC B1 ;  /* 0x0000000000017941 */ /* 0x000fea0003800000 */
.L_x_8377:
[----:B------:R-:W-:Y:S01]  /*05d0*/  IMAD.SHL.U32 R50, R234, 0x40, RZ ;  /* 0x00000040ea327824 */ /* 0x000fe200078e00ff */
[----:B------:R-:W-:Y:S01]  /*05e0*/  MOV R2, R233 ;  /* 0x000000e900027202 */ /* 0x000fe20000000f00 */
[----:B------:R-:W-:-:S03]  /*05f0*/  IMAD.MOV.U32 R3, RZ, RZ, 0x0 ;  /* 0x00000000ff037424 */ /* 0x000fc600078e00ff */
[----:B------:R-:W-:-:S13]  /*0600*/  ISETP.GT.AND P0, PT, R235, R50, PT ;  /* 0x00000032eb00720c */ /* 0x000fda0003f04270 */
[----:B------:R-:W-:Y:S05]  /*0610*/  @!P0 RET.REL.NODEC R2 `(_ZN5flash24flash_fwd_splitkv_kernelI23Flash_fwd_kernel_traitsILi256ELi64ELi64ELi4ELb0ELb0EN7cutlass6half_tE19Flash_kernel_traitsILi256ELi64ELi64ELi4ES3_EELb0ELb1ELb1ELb0ELb0ELb1ELb1ELb1EEEvNS_16Flash_fwd_paramsE) ;  /* 0xfffff9e002008950 */ /* 0x000fea0003c3ffff */
[----:B------:R-:W4:Y:S04]  /*0620*/  LD.E R0, [R10.64+0xb8] ;  /* 0x0000b8060a007980 */ /* 0x000f28000c101900 */
[----:B-1----:R-:W5:Y:S04]  /*0630*/  LD.E R7, [R10.64+0x184] ;  /* 0x000184060a077980 */ /* 0x002f68000c101900 */
[----:B--2---:R-:W2:Y:S01]  /*0640*/  LD.E R4, [R10.64+0x188] ;  /* 0x000188060a047980 */ /* 0x004ea2000c101900 */
        /* <DEDUP_REMOVED lines=89> */
.L_x_8384:
[----:B------:R-:W-:Y:S05]  /*0be0*/  BSYNC B0 ;  /* 0x0000000000007941 */ /* 0x000fea0003800000 */
.L_x_8383:
        /* <DEDUP_REMOVED lines=12> */
.L_x_8386:
[----:B------:R-:W-:Y:S05]  /*0cb0*/  BSYNC B0 ;  /* 0x0000000000007941 */ /* 0x000fea0003800000 */
.L_x_8385:
        /* <DEDUP_REMOVED lines=12> */
.L_x_8388:
[----:B------:R-:W-:Y:S05]  /*0d80*/  BSYNC B0 ;  /* 0x0000000000007941 */ /* 0x000fea0003800000 */
.L_x_8387:
        /* <DEDUP_REMOVED lines=12> */
.L_x_8390:
[----:B------:R-:W-:Y:S05]  /*0e50*/  BSYNC B0 ;  /* 0x0000000000007941 */ /* 0x000fea0003800000 */
.L_x_8389:
        /* <DEDUP_REMOVED lines=12> */
.L_x_8392:
[----:B------:R-:W-:Y:S05]  /*0f20*/  BSYNC B0 ;  /* 0x0000000000007941 */ /* 0x000fea0003800000 */
.L_x_8391:
        /* <DEDUP_REMOVED lines=12> */
.L_x_8394:
[----:B------:R-:W-:Y:S05]  /*0ff0*/  BSYNC B0 ;  /* 0x0000000000007941 */ /* 0x000fea0003800000 */
.L_x_8393:
        /* <DEDUP_REMOVED lines=12> */
.L_x_8396:
[----:B------:R-:W-:Y:S05]  /*10c0*/  BSYNC B0 ;  /* 0x0000000000007941 */ /* 0x000fea0003800000 */
.L_x_8395:
        /* <DEDUP_REMOVED lines=12> */
.L_x_8398:
[----:B------:R-:W-:Y:S05]  /*1190*/  BSYNC B0 ;  /* 0x0000000000007941 */ /* 0x000fea0003800000 */
.L_x_8397:
        /* <DEDUP_REMOVED lines=30> */
[----:B------:R-:W-:Y:S05]  /*1380*/  @P6 RET.REL.NODEC R4 `(_ZN5flash24flash_fwd_splitkv_kernelI23Flash_fwd_kernel_traitsILi256ELi64ELi64ELi4ELb0ELb0EN7cutlass6half_tE19Flash_kernel_traitsILi256ELi64ELi64ELi4ES3_EELb0ELb1ELb1ELb0ELb0ELb1ELb1ELb1EEEvNS_16Flash_fwd_paramsE) ;  /* 0xffffec7004006950 */ /* 0x000fea0003c3ffff */
[----:B-1----:R-:W-:-:S05]  /*1390*/  MOV R0, 0xff800000 ;  /* 0xff80000000007802 */ /* 0x002fca0000000f00 */
[----:B------:R1:W-:Y:S02]  /*13a0*/  ST.E [R2.64+0xe0], R0 ;  /* 0x0000e00002007985 */ /* 0x0003e4000c101906 */
[----:B-1----:R-:W-:Y:S02]  /*13b0*/  MOV R2, R233 ;  /* 0x000000e900027202 */ /* 0x002fe40000000f00 */
[----:B------:R-:W-:-:S04]  /*13c0*/  MOV R3, 0x0 ;  /* 0x0000000000037802 */ /* 0x000fc80000000f00 */
[----:B------:R-:W-:Y:S05]  /*13d0*/  RET.REL.NODEC R2 `(_ZN5flash24flash_fwd_splitkv_kernelI23Flash_fwd_kernel_traitsILi256ELi64ELi64ELi4ELb0ELb0EN7cutlass6half_tE19Flash_kernel_traitsILi256ELi64ELi64ELi4ES3_EELb0ELb1ELb1ELb0ELb0ELb1ELb1ELb1EEEvNS_16Flash_fwd_paramsE) ;  /* 0xffffec2002007950 */ /* 0x000fea0003c3ffff */
.L_x_8382:
        /* <DEDUP_REMOVED lines=60> */
[----:B------:R3:W2:Y:S02]  /*17a0*/  LD.E R3, [R6.64] ;  /* 0x0000000606037980 */ /* 0x0006a4000c101900 */
        /* <DEDUP_REMOVED lines=27> */
[----:B--2---:R-:W-:Y:S01]  /*1960*/  SHF.R.S32.HI R0, RZ, 0x1f, R3 ;  /* 0x0000001fff007819 */ /* 0x004fe20000011403 */
[----:B----4-:R-:W-:-:S04]  /*1970*/  IMAD R6, R15, R3, RZ ;  /* 0x000000030f067224 */ /* 0x010fc800078e02ff */
[C---:B------:R-:W-:Y:S02]  /*1980*/  IMAD R6, R14.reuse, R0, R6 ;  /* 0x000000000e067224 */ /* 0x040fe400078e0206 */
[----:B------:R-:W-:-:S04]  /*1990*/  IMAD.WIDE.U32 R14, R14, R3, RZ ;  /* 0x000000030e0e7225 */ /* 0x000fc800078e00ff */
[----:B------:R-:W-:Y:S02]  /*19a0*/  IMAD.IADD R15, R15, 0x1, R6 ;  /* 0x000000010f0f7824 */ /* 0x000fe400078e0206 */
[----:B------:R-:W-:Y:S02]  /*19b0*/  IMAD R6, R47, R13, RZ ;  /* 0x0000000d2f067224 */ /* 0x000fe400078e02ff */
[----:B------:R-:W-:-:S04]  /*19c0*/  IMAD.WIDE.U32 R14, R13, R46, R14 ;  /* 0x0000002e0d0e7225 */ /* 0x000fc800078e000e */
[----:B------:R-:W-:Y:S02]  /*19d0*/  IMAD R4, R9, R3, RZ ;  /* 0x0000000309047224 */ /* 0x000fe400078e02ff */
[----:B------:R-:W-:Y:S02]  /*19e0*/  IMAD R6, R46, R7, R6 ;  /* 0x000000072e067224 */ /* 0x000fe400078e0206 */
[----:B------:R-:W-:-:S04]  /*19f0*/  IMAD.WIDE.U32 R22, R8, R3, RZ ;  /* 0x0000000308167225 */ /* 0x000fc800078e00ff */
[----:B------:R-:W-:Y:S01]  /*1a00*/  IMAD R4, R8, R0, R4 ;  /* 0x0000000008047224 */ /* 0x000fe200078e0204 */
[----:B------:R-:W-:Y:S01]  /*1a10*/  MOV R8, R14 ;  /* 0x0000000e00087202 */ /* 0x000fe20000000f00 */
[----:B------:R-:W-:Y:S01]  /*1a20*/  IMAD.IADD R9, R15, 0x1, R6 ;  /* 0x000000010f097824 */ /* 0x000fe200078e0206 */
[----:B------:R-:W-:Y:S01]  /*1a30*/  SHF.R.S32.HI R15, RZ, 0x1f, R16 ;  /* 0x0000001fff0f7819 */ /* 0x000fe20000011410 */
[----:B------:R-:W-:Y:S02]  /*1a40*/  IMAD R6, R19, R16, RZ ;  /* 0x0000001013067224 */ /* 0x000fe400078e02ff */
[----:B------:R-:W-:-:S04]  /*1a50*/  IMAD.WIDE.U32 R8, R16, R18, R8 ;  /* 0x0000001210087225 */ /* 0x000fc800078e0008 */
[----:B------:R-:W-:Y:S01]  /*1a60*/  IMAD R6, R18, R15, R6 ;  /* 0x0000000f12067224 */ /* 0x000fe200078e0206 */
[----:B------:R-:W-:Y:S01]  /*1a70*/  IADD3 R14, R23, R4, RZ ;  /* 0x00000004170e7210 */ /* 0x000fe20007ffe0ff */
[----:B------:R-:W-:Y:S01]  /*1a80*/  IMAD.MOV.U32 R19, RZ, RZ, R22 ;  /* 0x000000ffff137224 */ /* 0x000fe200078e0016 */
[----:B------:R-:W-:Y:S01]  /*1a90*/  MOV R3, R8 ;  /* 0x0000000800037202 */ /* 0x000fe20000000f00 */
[----:B------:R-:W-:Y:S01]  /*1aa0*/  IMAD.IADD R0, R9, 0x1, R6 ;  /* 0x0000000109007824 */ /* 0x000fe200078e0206 */
[----:B------:R-:W-:Y:S05]  /*1ab0*/  BRA `(.L_x_8401) ;  /* 0x0000054000007947 */ /* 0x000fea0003800000 */
.L_x_8400:
        /* <DEDUP_REMOVED lines=23> */
[-C--:B---3--:R-:W-:Y:S02]  /*1c30*/  @!P4 IMAD R2, R47, R15.reuse, RZ ;  /* 0x0000000f2f02c224 */ /* 0x088fe400078e02ff */
[----:B------:R-:W-:Y:S01]  /*1c40*/  @!P4 IMAD.WIDE.U32 R30, R46, R15, RZ ;  /* 0x0000000f2e1ec225 */ /* 0x000fe200078e00ff */
[----:B------:R-:W-:-:S03]  /*1c50*/  ISETP.GT.U32.AND P0, PT, R3, R0, PT ;  /* 0x000000000300720c */ /* 0x000fc60003f04070 */
[----:B------:R-:W-:Y:S02]  /*1c60*/  @!P4 IMAD R2, R7, R46, R2 ;  /* 0x0000002e0702c224 */ /* 0x000fe400078e0202 */
[----:B------:R-:W-:Y:S01]  /*1c70*/  @P4 IMAD.IADD R8, R15, 0x1, R16 ;  /* 0x000000010f084824 */ /* 0x000fe200078e0210 */
[----:B-----5:R-:W-:Y:S02]  /*1c80*/  @!P4 SHF.R.S32.HI R7, RZ, 0x1f, R14 ;  /* 0x0000001fff07c819 */ /* 0x020fe4000001140e */
[----:B------:R-:W-:Y:S01]  /*1c90*/  @!P4 IADD3 R9, R31, R2, RZ ;  /* 0x000000021f09c210 */ /* 0x000fe20007ffe0ff */
[-C--:B------:R-:W-:Y:S02]  /*1ca0*/  @P4 IMAD R12, R47, R8.reuse, RZ ;  /* 0x000000082f0c4224 */ /* 0x080fe400078e02ff */
[----:B------:R-:W-:-:S04]  /*1cb0*/  @P4 IMAD.WIDE.U32 R26, R46, R8, RZ ;  /* 0x000000082e1a4225 */ /* 0x000fc800078e00ff */
[-C--:B------:R-:W-:Y:S02]  /*1cc0*/  @!P4 IMAD R2, R25, R14.reuse, RZ ;  /* 0x0000000e1902c224 */ /* 0x080fe400078e02ff */
[----:B------:R-:W-:Y:S02]  /*1cd0*/  @!P4 IMAD.MOV.U32 R8, RZ, RZ, R30 ;  /* 0x000000ffff08c224 */ /* 0x000fe400078e001e */
[C---:B------:R-:W-:Y:S02]  /*1ce0*/  @!P4 IMAD R2, R24.reuse, R7, R2 ;  /* 0x000000071802c224 */ /* 0x040fe400078e0202 */
[----:B------:R-:W-:Y:S01]  /*1cf0*/  @!P4 IMAD.WIDE.U32 R8, R24, R14, R8 ;  /* 0x0000000e1808c225 */ /* 0x000fe200078e0008 */
[----:B------:R-:W-:Y:S02]  /*1d00*/  @P4 IADD3 R12, R27, R12, RZ ;  /* 0x0000000c1b0c4210 */ /* 0x000fe40007ffe0ff */
[----:B------:R-:W-:Y:S01]  /*1d10*/  @!P0 IADD3 R0, R0, -R3, RZ ;  /* 0x8000000300008210 */ /* 0x000fe20007ffe0ff */
[----:B------:R-:W-:Y:S01]  /*1d20*/  @P4 IMAD.MOV.U32 R13, RZ, RZ, R26 ;  /* 0x000000ffff0d4224 */ /* 0x000fe200078e001a */
[----:B------:R-:W-:Y:S01]  /*1d30*/  @!P4 MOV R13, R8 ;  /* 0x00000008000dc202 */ /* 0x000fe20000000f00 */
[----:B------:R-:W-:Y:S01]  /*1d40*/  @!P4 IMAD.IADD R12, R9, 0x1, R2 ;  /* 0x00000001090cc824 */ /* 0x000fe200078e0202 */
[----:B------:R-:W-:-:S02]  /*1d50*/  ISETP.GE.U32.AND P3, PT, R0, R3, PT ;  /* 0x000000030000720c */ /* 0x000fc40003f66070 */
[----:B------:R-:W-:Y:S02]  /*1d60*/  LOP3.LUT R3, R236, R6, RZ, 0x3c, !PT ;  /* 0x00000006ec037212 */ /* 0x000fe400078e3cff */
[-C--:B------:R-:W-:Y:S02]  /*1d70*/  LOP3.LUT R13, R13, R12.reuse, RZ, 0x3c, !PT ;  /* 0x0000000c0d0d7212 */ /* 0x080fe400078e3cff */
[----:B------:R-:W-:Y:S02]  /*1d80*/  ISETP.GE.AND P1, PT, R3, RZ, PT ;  /* 0x000000ff0300720c */ /* 0x000fe40003f26270 */
[----:B------:R-:W-:Y:S02]  /*1d90*/  @!P0 IADD3 R4, R4, 0x1, RZ ;  /* 0x0000000104048810 */ /* 0x000fe40007ffe0ff */
[----:B------:R-:W-:Y:S02]  /*1da0*/  LOP3.LUT R12, R13, R12, RZ, 0x3c, !PT ;  /* 0x0000000c0d0c7212 */ /* 0x000fe400078e3cff */
[----:B------:R-:W-:-:S02]  /*1db0*/  ISETP.NE.AND P0, PT, R6, RZ, PT ;  /* 0x000000ff0600720c */ /* 0x000fc40003f05270 */
[----:B------:R-:W-:Y:S02]  /*1dc0*/  LEA R2, R165, 0xffffffc0, 0x6 ;  /* 0xffffffc0a5027811 */ /* 0x000fe400078e30ff */
[----:B------:R-:W-:Y:S01]  /*1dd0*/  LOP3.LUT R13, R13, R12, RZ, 0x3c, !PT ;  /* 0x0000000c0d0d7212 */ /* 0x000fe200078e3cff */
[----:B----4-:R-:W-:Y:S01]  /*1de0*/  @!P4 IMAD R8, R49, R15, RZ ;  /* 0x0000000f3108c224 */ /* 0x010fe200078e02ff */
[----:B------:R-:W-:Y:S01]  /*1df0*/  @!P4 SHF.R.S32.HI R0, RZ, 0x1f, R15 ;  /* 0x0000001fff00c819 */ /* 0x000fe2000001140f */
[-C--:B------:R-:W-:Y:S01]  /*1e00*/  IMAD R9, R47, R2.reuse, RZ ;  /* 0x000000022f097224 */ /* 0x080fe200078e02ff */
[----:B------:R-:W-:Y:S02]  /*1e10*/  SHF.R.S32.HI R7, RZ, 0x1f, R2 ;  /* 0x0000001fff077819 */ /* 0x000fe40000011402 */
[----:B------:R-:W-:Y:S01]  /*1e20*/  @P3 IADD3 R4, R4, 0x1, RZ ;  /* 0x0000000104043810 */ /* 0x000fe20007ffe0ff */
[----:B------:R-:W-:-:S04]  /*1e30*/  IMAD.WIDE.U32 R24, R46, R2, R12 ;  /* 0x000000022e187225 */ /* 0x000fc800078e000c */
[----:B------:R-:W-:Y:S02]  /*1e40*/  @!P4 IMAD R0, R0, R48, R8 ;  /* 0x000000300000c224 */ /* 0x000fe400078e0208 */
[----:B------:R-:W-:-:S04]  /*1e50*/  @!P4 IMAD.WIDE.U32 R12, R48, R15, RZ ;  /* 0x0000000f300cc225 */ /* 0x000fc800078e00ff */
[----:B------:R-:W-:Y:S02]  /*1e60*/  IMAD R9, R7, R46, R9 ;  /* 0x0000002e07097224 */ /* 0x000fe400078e0209 */
[----:B------:R-:W-:Y:S02]  /*1e70*/  @P4 IMAD.IADD R15, R15, 0x1, R16 ;  /* 0x000000010f0f4824 */ /* 0x000fe400078e0210 */
[----:B------:R-:W-:Y:S01]  /*1e80*/  @!P1 IMAD.MOV R4, RZ, RZ, -R4 ;  /* 0x000000ffff049224 */ /* 0x000fe200078e0a04 */
[----:B------:R-:W-:Y:S01]  /*1e90*/  @!P0 LOP3.LUT R4, RZ, R6, RZ, 0x33, !PT ;  /* 0x00000006ff048212 */ /* 0x000fe200078e33ff */
[----:B------:R-:W-:Y:S01]  /*1ea0*/  IMAD.IADD R9, R25, 0x1, R9 ;  /* 0x0000000119097824 */ /* 0x000fe200078e0209 */
[----:B------:R-:W-:Y:S01]  /*1eb0*/  @!P4 IADD3 R17, R13, R0, RZ ;  /* 0x000000000d11c210 */ /* 0x000fe20007ffe0ff */
[-C--:B------:R-:W-:Y:S01]  /*1ec0*/  @P4 IMAD R3, R49, R15.reuse, RZ ;  /* 0x0000000f31034224 */ /* 0x080fe200078e02ff */
[----:B------:R-:W-:Y:S01]  /*1ed0*/  MOV R8, R24 ;  /* 0x0000001800087202 */ /* 0x000fe20000000f00 */
[----:B------:R-:W-:Y:S01]  /*1ee0*/  @P4 IMAD.WIDE.U32 R24, R48, R15, RZ ;  /* 0x0000000f30184225 */ /* 0x000fe200078e00ff */
[----:B------:R-:W-:-:S02]  /*1ef0*/  @!P4 MOV R16, R12 ;  /* 0x0000000c0010c202 */ /* 0x000fc40000000f00 */
[----:B------:R-:W-:Y:S01]  /*1f00*/  @!P4 SHF.R.S32.HI R0, RZ, 0x1f, R14 ;  /* 0x0000001fff00c819 */ /* 0x000fe2000001140e */
[----:B------:R-:W-:Y:S01]  /*1f10*/  @!P4 IMAD R12, R23, R14, RZ ;  /* 0x0000000e170cc224 */ /* 0x000fe200078e02ff */
[----:B------:R-:W-:Y:S01]  /*1f20*/  SHF.R.S32.HI R15, RZ, 0x1f, R4 ;  /* 0x0000001fff0f7819 */ /* 0x000fe20000011404 */
[----:B------:R-:W-:Y:S02]  /*1f30*/  IMAD R6, R19, R4, RZ ;  /* 0x0000000413067224 */ /* 0x000fe400078e02ff */
[----:B------:R-:W-:Y:S01]  /*1f40*/  @!P4 IMAD.WIDE.U32 R16, R22, R14, R16 ;  /* 0x0000000e1610c225 */ /* 0x000fe200078e0010 */
[----:B------:R-:W-:-:S03]  /*1f50*/  @P4 MOV R19, R24 ;  /* 0x0000001800134202 */ /* 0x000fc60000000f00 */
[----:B------:R-:W-:Y:S02]  /*1f60*/  @!P4 IMAD R0, R22, R0, R12 ;  /* 0x000000001600c224 */ /* 0x000fe400078e020c */
[----:B------:R-:W-:Y:S01]  /*1f70*/  IMAD.WIDE.U32 R8, R18, R4, R8 ;  /* 0x0000000412087225 */ /* 0x000fe200078e0008 */
[----:B------:R-:W-:-:S03]  /*1f80*/  @!P4 MOV R19, R16 ;  /* 0x000000100013c202 */ /* 0x000fc60000000f00 */
[----:B------:R-:W-:Y:S02]  /*1f90*/  IMAD R6, R18, R15, R6 ;  /* 0x0000000f12067224 */ /* 0x000fe400078e0206 */
[----:B------:R-:W-:Y:S01]  /*1fa0*/  @P4 IMAD.IADD R14, R25, 0x1, R3 ;  /* 0x00000001190e4824 */ /* 0x000fe200078e0203 */
[----:B------:R-:W-:Y:S01]  /*1fb0*/  MOV R3, R8 ;  /* 0x0000000800037202 */ /* 0x000fe20000000f00 */
[----:B------:R-:W-:Y:S01]  /*1fc0*/  @!P4 IMAD.IADD R14, R17, 0x1, R0 ;  /* 0x00000001110ec824 */ /* 0x000fe200078e0200 */
[----:B------:R-:W-:Y:S01]  /*1fd0*/  MOV R13, R2 ;  /* 0x00000002000d7202 */ /* 0x000fe20000000f00 */
[----:B------:R-:W-:Y:S01]  /*1fe0*/  IMAD.IADD R0, R9, 0x1, R6 ;  /* 0x0000000109007824 */ /* 0x000fe200078e0206 */
[----:B------:R-:W-:Y:S02]  /*1ff0*/  MOV R16, R4 ;  /* 0x0000000400107202 */ /* 0x000fe40000000f00 */
.L_x_8401:
[----:B-1----:R-:W-:Y:S05]  /*2000*/  BSYNC B0 ;  /* 0x0000000000007941 */ /* 0x002fea0003800000 */
.L_x_8399:
        /* <DEDUP_REMOVED lines=12> */
[----:B------:R-:W-:Y:S02]  /*20d0*/  LOP3.LUT R6, R12, 0xfffffff0, RZ, 0xc0, !PT ;  /* 0xfffffff00c067812 */ /* 0x000fe400078ec0ff */
[----:B------:R-:W-:-:S03]  /*20e0*/  LOP3.LUT R52, R158, 0xfffffff8, RZ, 0xc0, !PT ;  /* 0xfffffff89e347812 */ /* 0x000fc600078ec0ff */
[C---:B------:R-:W-:Y:S02]  /*20f0*/  IMAD.IADD R6, R132.reuse, 0x1, -R6 ;  /* 0x0000000184067824 */ /* 0x040fe400078e0a06 */
[----:B------:R-:W-:-:S03]  /*2100*/  IMAD.IADD R52, R132, 0x1, -R52 ;  /* 0x0000000184347824 */ /* 0x000fc600078e0a34 */
[----:B------:R-:W-:Y:S01]  /*2110*/  SHF.R.S32.HI R4, RZ, 0x1f, R6 ;  /* 0x0000001fff047819 */ /* 0x000fe20000011406 */
[----:B------:R-:W-:Y:S01]  /*2120*/  IMAD.SHL.U32 R18, R52, 0x8, RZ ;  /* 0x0000000834127824 */ /* 0x000fe200078e00ff */
[----:B------:R-:W-:Y:S02]  /*2130*/  SHF.R.S32.HI R53, RZ, 0x4, R12 ;  /* 0x00000004ff357819 */ /* 0x000fe4000001140c */
[----:B------:R-:W-:Y:S02]  /*2140*/  LEA.HI R4, R4, R6, RZ, 0x3 ;  /* 0x0000000604047211 */ /* 0x000fe400078f18ff */
[----:B------:R-:W-:Y:S02]  /*2150*/  IADD3 R30, P0, R18, R19, RZ ;  /* 0x00000013121e7210 */ /* 0x000fe40007f1e0ff */
[----:B------:R-:W-:Y:S02]  /*2160*/  SHF.R.S32.HI R19, RZ, 0x1f, R18 ;  /* 0x0000001fff137819 */ /* 0x000fe40000011412 */
[----:B------:R-:W-:-:S02]  /*2170*/  LEA.HI R12, R12, R53, RZ, 0x1 ;  /* 0x000000350c0c7211 */ /* 0x000fc400078f08ff */
[----:B------:R-:W-:Y:S01]  /*2180*/  LOP3.LUT R17, R4, 0xfffffff8, RZ, 0xc0, !PT ;  /* 0xfffffff804117812 */ /* 0x000fe200078ec0ff */
[-C--:B-----5:R-:W-:Y:S01]  /*2190*/  IMAD R7, R7, R48.reuse, RZ ;  /* 0x0000003007077224 */ /* 0x0a0fe200078e02ff */
[----:B------:R-:W-:Y:S01]  /*21a0*/  LOP3.LUT R12, R12, 0xfffffffe, RZ, 0xc0, !PT ;  /* 0xfffffffe0c0c7812 */ /* 0x000fe200078ec0ff */
[----:B------:R-:W-:Y:S02]  /*21b0*/  IMAD.X R31, R19, 0x1, R14, P0 ;  /* 0x00000001131f7824 */ /* 0x000fe400000e060e */
[----:B------:R-:W-:Y:S01]  /*21c0*/  IMAD.IADD R6, R6, 0x1, -R17 ;  /* 0x0000000106067824 */ /* 0x000fe200078e0a11 */
[----:B------:R-:W-:Y:S01]  /*21d0*/  SHF.R.S32.HI R158, RZ, 0x3, R158 ;  /* 0x00000003ff9e7819 */ /* 0x000fe2000001149e */
[C---:B------:R-:W-:Y:S02]  /*21e0*/  IMAD R7, R13.reuse, R49, R7 ;  /* 0x000000310d077224 */ /* 0x040fe400078e0207 */
[----:B------:R-:W-:-:S04]  /*21f0*/  IMAD.WIDE.U32 R30, R13, R48, R30 ;  /* 0x000000300d1e7225 */ /* 0x000fc800078e001e */
[----:B------:R-:W-:Y:S02]  /*2200*/  IMAD.IADD R53, R53, 0x1, -R12 ;  /* 0x0000000135357824 */ /* 0x000fe400078e0a0c */
[----:B------:R-:W-:Y:S02]  /*2210*/  IMAD.SHL.U32 R12, R6, 0x40, RZ ;  /* 0x00000040060c7824 */ /* 0x000fe400078e00ff */
[----:B------:R-:W-:Y:S02]  /*2220*/  IMAD.IADD R31, R31, 0x1, R7 ;  /* 0x000000011f1f7824 */ /* 0x000fe400078e0207 */
[----:B------:R-:W-:Y:S01]  /*2230*/  IMAD.SHL.U32 R17, R158, 0x40, RZ ;  /* 0x000000409e117824 */ /* 0x000fe200078e00ff */
[----:B------:R-:W-:Y:S01]  /*2240*/  LOP3.LUT R12, R12, 0x1c0, RZ, 0xc0, !PT ;  /* 0x000001c00c0c7812 */ /* 0x000fe200078ec0ff */
[----:B------:R-:W-:Y:S02]  /*2250*/  IMAD R7, R29, R16, RZ ;  /* 0x000000101d077224 */ /* 0x000fe400078e02ff */
[----:B------:R-:W-:Y:S01]  /*2260*/  IMAD.SHL.U32 R13, R53, 0x8, RZ ;  /* 0x00000008350d7824 */ /* 0x000fe200078e00ff */
[----:B------:R-:W-:Y:S01]  /*2270*/  LOP3.LUT R17, R17, 0x1c0, RZ, 0xc0, !PT ;  /* 0x000001c011117812 */ /* 0x000fe200078ec0ff */
[-C--:B------:R-:W-:Y:S01]  /*2280*/  IMAD R7, R15, R28.reuse, R7 ;  /* 0x0000001c0f077224 */ /* 0x080fe200078e0207 */
[----:B------:R-:W-:Y:S01]  /*2290*/  SHF.R.U32.HI R35, RZ, 0x3, R12 ;  /* 0x00000003ff237819 */ /* 0x000fe2000001160c */
[----:B------:R-:W-:Y:S01]  /*22a0*/  IMAD.WIDE.U32 R28, R16, R28, R30 ;  /* 0x0000001c101c7225 */ /* 0x000fe200078e001e */
[----:B------:R-:W-:-:S02]  /*22b0*/  LOP3.LUT R13, R12, 0x8, R13, 0xf8, !PT ;  /* 0x000000080c0d7812 */ /* 0x000fc400078ef80d */
[C---:B------:R-:W-:Y:S02]  /*22c0*/  LOP3.LUT P4, RZ, R6.reuse, 0x4, RZ, 0xc0, !PT ;  /* 0x0000000406ff7812 */ /* 0x040fe4000788c0ff */
[----:B------:R-:W-:Y:S02]  /*22d0*/  LOP3.LUT P3, RZ, R6, 0x2, RZ, 0xc0, !PT ;  /* 0x0000000206ff7812 */ /* 0x000fe4000786c0ff */
[----:B------:R-:W-:Y:S01]  /*22e0*/  SHF.R.S32.HI R54, RZ, 0x1f, R237 ;  /* 0x0000001fff367819 */ /* 0x000fe200000114ed */
[----:B------:R-:W-:Y:S01]  /*22f0*/  IMAD.IADD R29, R29, 0x1, R7 ;  /* 0x000000011d1d7824 */ /* 0x000fe200078e0207 */
[----:B------:R-:W-:Y:S01]  /*2300*/  LEA.HI R14, R45, R132, RZ, 0x6 ;  /* 0x000000842d0e7211 */ /* 0x000fe200078f30ff */
[----:B------:R-:W-:Y:S01]  /*2310*/  IMAD R184, R49, R158, RZ ;  /* 0x0000009e31b87224 */ /* 0x000fe200078e02ff */
[----:B------:R-:W-:Y:S02]  /*2320*/  SHF.R.S32.HI R159, RZ, 0x1f, R158 ;  /* 0x0000001fff9f7819 */ /* 0x000fe4000001149e */
[----:B-1----:R-:W-:-:S02]  /*2330*/  LOP3.LUT R21, R17, 0x38, R18, 0xf8, !PT ;  /* 0x0000003811157812 */ /* 0x002fc400078ef812 */
[----:B------:R-:W-:Y:S02]  /*2340*/  LOP3.LUT R35, R13, R35, RZ, 0x3c, !PT ;  /* 0x000000230d237212 */ /* 0x000fe400078e3cff */
[----:B------:R-:W-:Y:S01]  /*2350*/  SHF.R.U32.HI R17, RZ, 0x3, R17 ;  /* 0x00000003ff117819 */ /* 0x000fe20000011611 */
[----:B------:R-:W-:Y:S02]  /*2360*/  IMAD.SHL.U32 R14, R14, 0x8, RZ ;  /* 0x000000080e0e7824 */ /* 0x000fe400078e00ff */
[-C--:B------:R-:W-:Y:S01]  /*2370*/  IMAD R184, R159, R48.reuse, R184 ;  /* 0x000000309fb87224 */ /* 0x080fe200078e02b8 */
[----:B------:R-:W-:Y:S01]  /*2380*/  LOP3.LUT R17, R21, R17, RZ, 0x3c, !PT ;  /* 0x0000001115117212 */ /* 0x000fe200078e3cff */
[----:B------:R-:W-:Y:S01]  /*2390*/  IMAD.WIDE.U32 R28, R158, R48, R28 ;  /* 0x000000309e1c7225 */ /* 0x000fe200078e001c */
[----:B------:R-:W-:Y:S02]  /*23a0*/  SHF.R.S32.HI R78, RZ, 0x1f, R79 ;  /* 0x0000001fff4e7819 */ /* 0x000fe4000001144f */
[----:B------:R-:W-:Y:S01]  /*23b0*/  LOP3.LUT R156, R17, 0xfffffe00, R14, 0xf8, !PT ;  /* 0xfffffe00119c7812 */ /* 0x000fe200078ef80e */
[----:B------:R-:W-:Y:S01]  /*23c0*/  IMAD.IADD R184, R29, 0x1, R184 ;  /* 0x000000011db87824 */ /* 0x000fe200078e02b8 */
[----:B------:R-:W-:Y:S01]  /*23d0*/  IADD3 R14, R18, 0x40, RZ ;  /* 0x00000040120e7810 */ /* 0x000fe20007ffe0ff */
[----:B------:R-:W-:Y:S01]  /*23e0*/  IMAD.SHL.U32 R4, R4, 0x40, RZ ;  /* 0x0000004004047824 */ /* 0x000fe200078e00ff */
[----:B------:R-:W-:-:S02]  /*23f0*/  SHF.R.S32.HI R157, RZ, 0x1f, R236 ;  /* 0x0000001fff9d7819 */ /* 0x000fc400000114ec */
[----:B------:R-:W-:Y:S02]  /*2400*/  LEA.HI R78, R78, R79, RZ, 0x6 ;  /* 0x0000004f4e4e7211 */ /* 0x000fe400078f30ff */
[----:B------:R-:W-:Y:S02]  /*2410*/  LOP3.LUT R35, R35, 0xfffffe00, R4, 0xf8, !PT ;  /* 0xfffffe0023237812 */ /* 0x000fe400078ef804 */
        /* <DEDUP_REMOVED lines=31> */
[----:B------:R-:W-:Y:S01]  /*2610*/  ISETP.GE.AND P0, PT, R14, R155, PT ;  /* 0x0000009b0e00720c */ /* 0x000fe20003f06270 */
[----:B------:R-:W-:Y:S01]  /*2620*/  IMAD.X R7, R19, 0x1, R5, P1 ;  /* 0x0000000113077824 */ /* 0x000fe200008e0605 */
[----:B------:R-:W-:-:S02]  /*2630*/  IADD3 R12, R18, 0xc0, RZ ;  /* 0x000000c0120c7810 */ /* 0x000fc40007ffe0ff */
[----:B------:R-:W-:Y:S01]  /*2640*/  ISETP.GE.AND P1, PT, R18, R155, PT ;  /* 0x0000009b1200720c */ /* 0x000fe20003f26270 */
[----:B------:R-:W-:Y:S01]  /*2650*/  IMAD R4, R8, R157, R4 ;  /* 0x0000009d08047224 */ /* 0x000fe200078e0204 */
[----:B------:R-:W-:Y:S02]  /*2660*/  SEL R5, RZ, 0xffffffff, P0 ;  /* 0xffffffffff057807 */ /* 0x000fe40000000000 */
[----:B------:R-:W-:Y:S01]  /*2670*/  IADD3 R13, R18, 0x80, RZ ;  /* 0x00000080120d7810 */ /* 0x000fe20007ffe0ff */
[----:B------:R-:W-:Y:S01]  /*2680*/  IMAD.WIDE.U32 R8, R236, R8, R6 ;  /* 0x00000008ec087225 */ /* 0x000fe200078e0006 */
[-C--:B------:R-:W-:Y:S02]  /*2690*/  ISETP.GE.AND P0, PT, R12, R155.reuse, PT ;  /* 0x0000009b0c00720c */ /* 0x080fe40003f06270 */
[----:B------:R-:W-:Y:S02]  /*26a0*/  SEL R6, RZ, 0x1, P1 ;  /* 0x00000001ff067807 */ /* 0x000fe40000800000 */
[----:B------:R-:W-:-:S02]  /*26b0*/  ISETP.GE.AND P1, PT, R13, R155, PT ;  /* 0x0000009b0d00720c */ /* 0x000fc40003f26270 */
[----:B------:R-:W-:Y:S01]  /*26c0*/  SEL R153, RZ, 0x8, P0 ;  /* 0x00000008ff997807 */ /* 0x000fe20000000000 */
[----:B------:R-:W-:Y:S01]  /*26d0*/  IMAD.IADD R9, R9, 0x1, R4 ;  /* 0x0000000109097824 */ /* 0x000fe200078e0204 */
[----:B------:R-:W-:Y:S02]  /*26e0*/  IADD3 R160, P0, R18, R3, RZ ;  /* 0x0000000312a07210 */ /* 0x000fe40007f1e0ff */
[----:B------:R-:W-:Y:S01]  /*26f0*/  SEL R4, RZ, 0x4, P1 ;  /* 0x00000004ff047807 */ /* 0x000fe20000800000 */
[--C-:B------:R-:W-:Y:S01]  /*2700*/  @P5 IMAD.MOV.U32 R172, RZ, RZ, R24.reuse ;  /* 0x000000ffffac5224 */ /* 0x100fe200078e0018 */
[----:B------:R-:W-:Y:S01]  /*2710*/  ISETP.GT.AND P1, PT, R165, R78, PT ;  /* 0x0000004ea500720c */ /* 0x000fe20003f24270 */
[----:B------:R-:W-:Y:S02]  /*2720*/  @!P5 IMAD.MOV.U32 R172, RZ, RZ, R24 ;  /* 0x000000ffffacd224 */ /* 0x000fe400078e0018 */
[----:B------:R-:W-:Y:S02]  /*2730*/  IMAD.X R161, R19, 0x1, R0, P0 ;  /* 0x0000000113a17824 */ /* 0x000fe400000e0600 */
[----:B------:R-:W-:-:S02]  /*2740*/  @P5 IMAD.MOV.U32 R173, RZ, RZ, R25 ;  /* 0x000000ffffad5224 */ /* 0x000fc400078e0019 */
[----:B------:R-:W-:Y:S02]  /*2750*/  @!P5 IMAD.MOV.U32 R173, RZ, RZ, R25 ;  /* 0x000000ffffadd224 */ /* 0x000fe400078e0019 */
        /* <DEDUP_REMOVED lines=185> */
.L_x_8520:
        /* <DEDUP_REMOVED lines=30> */
.L_x_8404:
[----:B------:R-:W-:Y:S05]  /*34d0*/  BSYNC B0 ;  /* 0x0000000000007941 */ /* 0x000fea0003800000 */
.L_x_8403:
        /* <DEDUP_REMOVED lines=21> */
.L_x_8406:
[----:B------:R-:W-:Y:S05]  /*3630*/  BSYNC B0 ;  /* 0x0000000000007941 */ /* 0x000fea0003800000 */
.L_x_8405:
        /* <DEDUP_REMOVED lines=21> */
.L_x_8408:
[----:B------:R-:W-:Y:S05]  /*3790*/  BSYNC B0 ;  /* 0x0000000000007941 */ /* 0x000fea0003800000 */
.L_x_8407:
        /* <DEDUP_REMOVED lines=21> */
.L_x_8410:
[----:B------:R-:W-:Y:S05]  /*38f0*/  BSYNC B0 ;  /* 0x0000000000007941 */ /* 0x000fea0003800000 */
.L_x_8409:
        /* <DEDUP_REMOVED lines=70> */
.L_x_8417:
[----:B------:R-:W-:Y:S05]  /*3d60*/  BSYNC B0 ;  /* 0x0000000000007941 */ /* 0x000fea0003800000 */
.L_x_8416:
        /* <DEDUP_REMOVED lines=55> */
.L_x_8419:
[----:B------:R-:W-:Y:S05]  /*40e0*/  BSYNC B0 ;  /* 0x0000000000007941 */ /* 0x000fea0003800000 */
.L_x_8418:
        /* <DEDUP_REMOVED lines=55> */
.L_x_8421:
[----:B------:R-:W-:Y:S05]  /*4460*/  BSYNC B0 ;  /* 0x0000000000007941 */ /* 0x000fea0003800000 */
.L_x_8420:
        /* <DEDUP_REMOVED lines=54> */
.L_x_8415:
[----:B------:R-:W-:Y:S05]  /*47d0*/  BSYNC B1 ;  /* 0x0000000000017941 */ /* 0x000fea0003800000 */
.L_x_8414:
        /* <DEDUP_REMOVED lines=67> */
.L_x_8425:
[----:B------:R-:W-:Y:S05]  /*4c10*/  BSYNC B0 ;  /* 0x0000000000007941 */ /* 0x000fea0003800000 */
.L_x_8424:
        /* <DEDUP_REMOVED lines=57> */
.L_x_8427:
[----:B------:R-:W-:Y:S05]  /*4fb0*/  BSYNC B0 ;  /* 0x0000000000007941 */ /* 0x000fea0003800000 */
.L_x_8426:
        /* <DEDUP_REMOVED lines=57> */
.L_x_8429:
[----:B------:R-:W-:Y:S05]  /*5350*/  BSYNC B0 ;  /* 0x0000000000007941 */ /* 0x000fea0003800000 */
.L_x_8428:
        /* <DEDUP_REMOVED lines=56> */
.L_x_8423:
[----:B------:R-:W-:Y:S05]  /*56e0*/  BSYNC B1 ;  /* 0x0000000000017941 */ /* 0x000fea0003800000 */
.L_x_8422:
        /* <DEDUP_REMOVED lines=67> */
.L_x_8433:
[----:B------:R-:W-:Y:S05]  /*5b20*/  BSYNC B0 ;  /* 0x0000000000007941 */ /* 0x000fea0003800000 */
.L_x_8432:
        /* <DEDUP_REMOVED lines=57> */
.L_x_8435:
[----:B------:R-:W-:Y:S05]  /*5ec0*/  BSYNC B0 ;  /* 0x0000000000007941 */ /* 0x000fea0003800000 */
.L_x_8434:
        /* <DEDUP_REMOVED lines=57> */
.L_x_8437:
[----:B------:R-:W-:Y:S05]  /*6260*/  BSYNC B0 ;  /* 0x0000000000007941 */ /* 0x000fea0003800000 */
.L_x_8436:
        /* <DEDUP_REMOVED lines=56> */
.L_x_8431:
[----:B------:R-:W-:Y:S05]  /*65f0*/  BSYNC B1 ;  /* 0x0000000000017941 */ /* 0x000fea0003800000 */
.L_x_8430:
        /* <DEDUP_REMOVED lines=71> */
.L_x_8441:
[----:B------:R-:W-:Y:S05]  /*6a70*/  BSYNC B0 ;  /* 0x0000000000007941 */ /* 0x000fea0003800000 */
.L_x_8440:
        /* <DEDUP_REMOVED lines=57> */
.L_x_8443:
[----:B------:R-:W-:Y:S05]  /*6e10*/  BSYNC B0 ;  /* 0x0000000000007941 */ /* 0x000fea0003800000 */
.L_x_8442:
        /* <DEDUP_REMOVED lines=57> */
.L_x_8445:
[----:B------:R-:W-:Y:S05]  /*71b0*/  BSYNC B0 ;  /* 0x0000000000007941 */ /* 0x000fea0003800000 */
.L_x_8444:
        /* <DEDUP_REMOVED lines=56> */
.L_x_8439:
[----:B------:R-:W-:Y:S05]  /*7540*/  BSYNC B1 ;  /* 0x0000000000017941 */ /* 0x000fea0003800000 */
.L_x_8438:
[----:B------:R-:W2:Y:S02]  /*7550*/  LD.E R0, [R10.64+0xd0] ;  /* 0x0000d0060a007980 */ /* 0x000ea4000c101900 */
[----:B--2---:R-:W-:Y:S05]  /*7560*/  IMAD.U32 R0, R0, -0x20, RZ ;  /* 0xffffffe000007824 */ /* 0x004fea00078e00ff */
[C---:B------:R-:W-:Y:S02]  /*7570*/  LEA R20, P1, R0.reuse, R20, 0x1 ;  /* 0x0000001400147211 */ /* 0x040fe400078208ff */
[C---:B------:R-:W-:Y:S02]  /*7580*/  LEA R36, P0, R0.reuse, R36, 0x1 ;  /* 0x0000002400247211 */ /* 0x040fe400078008ff */
[C---:B------:R-:W-:Y:S02]  /*7590*/  LEA.HI.X.SX32 R21, R0.reuse, R21, 0x1, P1 ;  /* 0x0000001500157211 */ /* 0x040fe400008f0eff */
[----:B------:R-:W-:Y:S01]  /*75a0*/  LEA.HI.X.SX32 R37, R0, R37, 0x1, P0 ;  /* 0x0000002500257211 */ /* 0x000fe200000f0eff */
[----:B------:R-:W-:-:S05]  /*75b0*/  BRA `(.L_x_8446) ;  /* 0x0000714000007947 */ /* 0x000fca0003800000 */
.L_x_8413:
        /* <DEDUP_REMOVED lines=101> */
.L_x_8452:
[----:B------:R-:W-:Y:S05]  /*7c10*/  BSYNC B0 ;  /* 0x0000000000007941 */ /* 0x000fea0003800000 */
.L_x_8451:
[----:B-----5:R2:W-:Y:S02]  /*7c20*/  ST.E.128 [R116.64], R28 ;  /* 0x0000001c74007985 */ /* 0x0205e4000c101d06 */
.L_x_8450:
[----:B------:R-:W-:Y:S05]  /*7c30*/  BSYNC B1 ;  /* 0x0000000000017941 */ /* 0x000fea0003800000 */
.L_x_8449:
        /* <DEDUP_REMOVED lines=99> */
.L_x_8456:
[----:B------:R-:W-:Y:S05]  /*8270*/  BSYNC B0 ;  /* 0x0000000000007941 */ /* 0x000fea0003800000 */
.L_x_8455:
[----:B-----5:R3:W-:Y:S02]  /*8280*/  ST.E.128 [R116.64+0x80], R28 ;  /* 0x0000801c74007985 */ /* 0x0207e4000c101d06 */
.L_x_8454:
[----:B------:R-:W-:Y:S05]  /*8290*/  BSYNC B1 ;  /* 0x0000000000017941 */ /* 0x000fea0003800000 */
.L_x_8453:
        /* <DEDUP_REMOVED lines=99> */
.L_x_8460:
[----:B------:R-:W-:Y:S05]  /*88d0*/  BSYNC B0 ;  /* 0x0000000000007941 */ /* 0x000fea0003800000 */
.L_x_8459:
[----:B-----5:R3:W-:Y:S02]  /*88e0*/  ST.E.128 [R116.64+0x100], R28 ;  /* 0x0001001c74007985 */ /* 0x0207e4000c101d06 */
.L_x_8458:
[----:B------:R-:W-:Y:S05]  /*88f0*/  BSYNC B1 ;  /* 0x0000000000017941 */ /* 0x000fea0003800000 */
.L_x_8457:
        /* <DEDUP_REMOVED lines=98> */
.L_x_8462:
[----:B------:R-:W-:Y:S05]  /*8f20*/  BSYNC B0 ;  /* 0x0000000000007941 */ /* 0x000fea0003800000 */
.L_x_8461:
[----:B-----5:R3:W-:Y:S02]  /*8f30*/  ST.E.128 [R116.64+0x180], R28 ;  /* 0x0001801c74007985 */ /* 0x0207e4000c101d06 */
.L_x_8448:
[----:B------:R-:W-:Y:S05]  /*8f40*/  BSYNC B2 ;  /* 0x0000000000027941 */ /* 0x000fea0003800000 */
.L_x_8447:
        /* <DEDUP_REMOVED lines=104> */
.L_x_8468:
[----:B------:R-:W-:Y:S05]  /*95d0*/  BSYNC B0 ;  /* 0x0000000000007941 */ /* 0x000fea0003800000 */
.L_x_8467:
[C---:B------:R-:W-:Y:S04]  /*95e0*/  LEA R2, P0, R228.reuse, R116, 0x1 ;  /* 0x00000074e4027211 */ /* 0x040fe800078008ff */
[----:B------:R-:W-:Y:S05]  /*95f0*/  LEA.HI.X R3, R228, R117, R229, 0x1, P0 ;  /* 0x00000075e4037211 */ /* 0x000fea00000f0ce5 */
[----:B-----5:R2:W-:Y:S04]  /*9600*/  ST.E.128 [R2.64], R28 ;  /* 0x0000001c02007985 */ /* 0x0205e8000c101d06 */
.L_x_8466:
[----:B------:R-:W-:Y:S05]  /*9610*/  BSYNC B1 ;  /* 0x0000000000017941 */ /* 0x000fea0003800000 */
.L_x_8465:
        /* <DEDUP_REMOVED lines=99> */
.L_x_8472:
[----:B------:R-:W-:Y:S05]  /*9c50*/  BSYNC B0 ;  /* 0x0000000000007941 */ /* 0x000fea0003800000 */
.L_x_8471:
[C---:B------:R-:W-:Y:S04]  /*9c60*/  LEA R2, P0, R75.reuse, R116, 0x1 ;  /* 0x000000744b027211 */ /* 0x040fe800078008ff */
[----:B------:R-:W-:Y:S05]  /*9c70*/  LEA.HI.X R3, R75, R117, R74, 0x1, P0 ;  /* 0x000000754b037211 */ /* 0x000fea00000f0c4a */
[----:B-----5:R2:W-:Y:S04]  /*9c80*/  ST.E.128 [R2.64], R28 ;  /* 0x0000001c02007985 */ /* 0x0205e8000c101d06 */
.L_x_8470:
[----:B------:R-:W-:Y:S05]  /*9c90*/  BSYNC B1 ;  /* 0x0000000000017941 */ /* 0x000fea0003800000 */
.L_x_8469:
        /* <DEDUP_REMOVED lines=99> */
.L_x_8476:
[----:B------:R-:W-:Y:S05]  /*a2d0*/  BSYNC B0 ;  /* 0x0000000000007941 */ /* 0x000fea0003800000 */
.L_x_8475:
[C---:B------:R-:W-:Y:S04]  /*a2e0*/  LEA R2, P0, R71.reuse, R116, 0x1 ;  /* 0x0000007447027211 */ /* 0x040fe800078008ff */
[----:B------:R-:W-:Y:S05]  /*a2f0*/  LEA.HI.X R3, R71, R117, R70, 0x1, P0 ;  /* 0x0000007547037211 */ /* 0x000fea00000f0c46 */
[----:B-----5:R2:W-:Y:S04]  /*a300*/  ST.E.128 [R2.64], R28 ;  /* 0x0000001c02007985 */ /* 0x0205e8000c101d06 */
.L_x_8474:
[----:B------:R-:W-:Y:S05]  /*a310*/  BSYNC B1 ;  /* 0x0000000000017941 */ /* 0x000fea0003800000 */
.L_x_8473:
        /* <DEDUP_REMOVED lines=98> */
.L_x_8478:
[----:B------:R-:W-:Y:S05]  /*a940*/  BSYNC B0 ;  /* 0x0000000000007941 */ /* 0x000fea0003800000 */
.L_x_8477:
[C---:B------:R-:W-:Y:S04]  /*a950*/  LEA R2, P0, R65.reuse, R116, 0x1 ;  /* 0x0000007441027211 */ /* 0x040fe800078008ff */
[----:B------:R-:W-:Y:S05]  /*a960*/  LEA.HI.X R3, R65, R117, R64, 0x1, P0 ;  /* 0x0000007541037211 */ /* 0x000fea00000f0c40 */
[----:B-----5:R2:W-:Y:S04]  /*a970*/  ST.E.128 [R2.64], R28 ;  /* 0x0000001c02007985 */ /* 0x0205e8000c101d06 */
.L_x_8464:
[----:B------:R-:W-:Y:S05]  /*a980*/  BSYNC B2 ;  /* 0x0000000000027941 */ /* 0x000fea0003800000 */
.L_x_8463:
        /* <DEDUP_REMOVED lines=104> */
.L_x_8484:
[----:B------:R-:W-:Y:S05]  /*b010*/  BSYNC B0 ;  /* 0x0000000000007941 */ /* 0x000fea0003800000 */
.L_x_8483:
[C---:B------:R-:W-:Y:S04]  /*b020*/  LEA R2, P0, R76.reuse, R116, 0x1 ;  /* 0x000000744c027211 */ /* 0x040fe800078008ff */
[----:B------:R-:W-:Y:S05]  /*b030*/  LEA.HI.X R3, R76, R117, R77, 0x1, P0 ;  /* 0x000000754c037211 */ /* 0x000fea00000f0c4d */
[----:B-----5:R2:W-:Y:S04]  /*b040*/  ST.E.128 [R2.64], R28 ;  /* 0x0000001c02007985 */ /* 0x0205e8000c101d06 */
.L_x_8482:
[----:B------:R-:W-:Y:S05]  /*b050*/  BSYNC B1 ;  /* 0x0000000000017941 */ /* 0x000fea0003800000 */
.L_x_8481:
        /* <DEDUP_REMOVED lines=99> */
.L_x_8488:
[----:B------:R-:W-:Y:S05]  /*b690*/  BSYNC B0 ;  /* 0x0000000000007941 */ /* 0x000fea0003800000 */
.L_x_8487:
[C---:B------:R-:W-:Y:S04]  /*b6a0*/  LEA R2, P0, R73.reuse, R116, 0x1 ;  /* 0x0000007449027211 */ /* 0x040fe800078008ff */
[----:B------:R-:W-:Y:S05]  /*b6b0*/  LEA.HI.X R3, R73, R117, R72, 0x1, P0 ;  /* 0x0000007549037211 */ /* 0x000fea00000f0c48 */
[----:B-----5:R2:W-:Y:S04]  /*b6c0*/  ST.E.128 [R2.64], R28 ;  /* 0x0000001c02007985 */ /* 0x0205e8000c101d06 */
.L_x_8486:
[----:B------:R-:W-:Y:S05]  /*b6d0*/  BSYNC B1 ;  /* 0x0000000000017941 */ /* 0x000fea0003800000 */
.L_x_8485:
        /* <DEDUP_REMOVED lines=99> */
.L_x_8492:
[----:B------:R-:W-:Y:S05]  /*bd10*/  BSYNC B0 ;  /* 0x0000000000007941 */ /* 0x000fea0003800000 */
.L_x_8491:
[C---:B------:R-:W-:Y:S04]  /*bd20*/  LEA R2, P0, R69.reuse, R116, 0x1 ;  /* 0x0000007445027211 */ /* 0x040fe800078008ff */
[----:B------:R-:W-:Y:S05]  /*bd30*/  LEA.HI.X R3, R69, R117, R68, 0x1, P0 ;  /* 0x0000007545037211 */ /* 0x000fea00000f0c44 */
[----:B-----5:R2:W-:Y:S04]  /*bd40*/  ST.E.128 [R2.64], R28 ;  /* 0x0000001c02007985 */ /* 0x0205e8000c101d06 */
.L_x_8490:
[----:B------:R-:W-:Y:S05]  /*bd50*/  BSYNC B1 ;  /* 0x0000000000017941 */ /* 0x000fea0003800000 */
.L_x_8489:
        /* <DEDUP_REMOVED lines=98> */
.L_x_8494:
[----:B------:R-:W-:Y:S05]  /*c380*/  BSYNC B0 ;  /* 0x0000000000007941 */ /* 0x000fea0003800000 */
.L_x_8493:
[C---:B------:R-:W-:Y:S04]  /*c390*/  LEA R2, P0, R63.reuse, R116, 0x1 ;  /* 0x000000743f027211 */ /* 0x040fe800078008ff */
[----:B------:R-:W-:Y:S05]  /*c3a0*/  LEA.HI.X R3, R63, R117, R62, 0x1, P0 ;  /* 0x000000753f037211 */ /* 0x000fea00000f0c3e */
[----:B-----5:R2:W-:Y:S04]  /*c3b0*/  ST.E.128 [R2.64], R28 ;  /* 0x0000001c02007985 */ /* 0x0205e8000c101d06 */
.L_x_8480:
[----:B------:R-:W-:Y:S05]  /*c3c0*/  BSYNC B2 ;  /* 0x0000000000027941 */ /* 0x000fea0003800000 */
.L_x_8479:
        /* <DEDUP_REMOVED lines=107> */
.L_x_8500:
[----:B------:R-:W-:Y:S05]  /*ca80*/  BSYNC B0 ;  /* 0x0000000000007941 */ /* 0x000fea0003800000 */
.L_x_8499:
[----:B------:R-:W-:Y:S02]  /*ca90*/  IMAD R0, R47, 0x60, RZ ;  /* 0x000000602f007824 */ /* 0x000fe400078e02ff */
[----:B------:R-:W-:Y:S05]  /*caa0*/  IMAD.WIDE.U32 R2, R46, 0x60, R116 ;  /* 0x000000602e027825 */ /* 0x000fea00078e0074 */
[----:B------:R-:W-:Y:S05]  /*cab0*/  IADD3 R3, R3, R0, RZ ;  /* 0x0000000003037210 */ /* 0x000fea0007ffe0ff */
[----:B-----5:R2:W-:Y:S02]  /*cac0*/  ST.E.128 [R2.64], R28 ;  /* 0x0000001c02007985 */ /* 0x0205e4000c101d06 */
.L_x_8498:
[----:B------:R-:W-:Y:S05]  /*cad0*/  BSYNC B1 ;  /* 0x0000000000017941 */ /* 0x000fea0003800000 */
.L_x_8497:
        /* <DEDUP_REMOVED lines=99> */
.L_x_8504:
[----:B------:R-:W-:Y:S05]  /*d110*/  BSYNC B0 ;  /* 0x0000000000007941 */ /* 0x000fea0003800000 */
.L_x_8503:
[C---:B------:R-:W-:Y:S04]  /*d120*/  LEA R2, P0, R67.reuse, R116, 0x1 ;  /* 0x0000007443027211 */ /* 0x040fe800078008ff */
[----:B------:R-:W-:Y:S05]  /*d130*/  LEA.HI.X R3, R67, R117, R66, 0x1, P0 ;  /* 0x0000007543037211 */ /* 0x000fea00000f0c42 */
[----:B-----5:R2:W-:Y:S04]  /*d140*/  ST.E.128 [R2.64], R28 ;  /* 0x0000001c02007985 */ /* 0x0205e8000c101d06 */
.L_x_8502:
[----:B------:R-:W-:Y:S05]  /*d150*/  BSYNC B1 ;  /* 0x0000000000017941 */ /* 0x000fea0003800000 */
.L_x_8501:
        /* <DEDUP_REMOVED lines=99> */
.L_x_8508:
[----:B------:R-:W-:Y:S05]  /*d790*/  BSYNC B0 ;  /* 0x0000000000007941 */ /* 0x000fea0003800000 */
.L_x_8507:
[C---:B------:R-:W-:Y:S04]  /*d7a0*/  LEA R2, P0, R61.reuse, R116, 0x1 ;  /* 0x000000743d027211 */ /* 0x040fe800078008ff */
[----:B------:R-:W-:Y:S05]  /*d7b0*/  LEA.HI.X R3, R61, R117, R60, 0x1, P0 ;  /* 0x000000753d037211 */ /* 0x000fea00000f0c3c */
[----:B-----5:R2:W-:Y:S04]  /*d7c0*/  ST.E.128 [R2.64], R28 ;  /* 0x0000001c02007985 */ /* 0x0205e8000c101d06 */
.L_x_8506:
[----:B------:R-:W-:Y:S05]  /*d7d0*/  BSYNC B1 ;  /* 0x0000000000017941 */ /* 0x000fea0003800000 */
.L_x_8505:
        /* <DEDUP_REMOVED lines=99> */
.L_x_8510:
[----:B------:R-:W-:Y:S05]  /*de10*/  BSYNC B0 ;  /* 0x0000000000007941 */ /* 0x000fea0003800000 */
.L_x_8509:
[C---:B--2---:R-:W-:Y:S04]  /*de20*/  LEA R2, P0, R59.reuse, R116, 0x1 ;  /* 0x000000743b027211 */ /* 0x044fe800078008ff */
[----:B------:R-:W-:Y:S05]  /*de30*/  LEA.HI.X R3, R59, R117, R58, 0x1, P0 ;  /* 0x000000753b037211 */ /* 0x000fea00000f0c3a */
[----:B-----5:R2:W-:Y:S04]  /*de40*/  ST.E.128 [R2.64], R40 ;  /* 0x0000002802007985 */ /* 0x0205e8000c101d06 */
.L_x_8496:
[----:B------:R-:W-:Y:S05]  /*de50*/  BSYNC B2 ;  /* 0x0000000000027941 */ /* 0x000fea0003800000 */
.L_x_8495:
        /* <DEDUP_REMOVED lines=11> */
.L_x_8412:
        /* <DEDUP_REMOVED lines=22> */
.L_x_8512:
[----:B------:R-:W-:Y:S05]  /*e070*/  BSYNC B0 ;  /* 0x0000000000007941 */ /* 0x000fea0003800000 */
.L_x_8511:
        /* <DEDUP_REMOVED lines=33> */
.L_x_8514:
[----:B------:R-:W-:Y:S05]  /*e290*/  BSYNC B0 ;  /* 0x0000000000007941 */ /* 0x000fea0003800000 */
.L_x_8513:
        /* <DEDUP_REMOVED lines=33> */
.L_x_8516:
[----:B------:R-:W-:Y:S05]  /*e4b0*/  BSYNC B0 ;  /* 0x0000000000007941 */ /* 0x000fea0003800000 */
.L_x_8515:
        /* <DEDUP_REMOVED lines=36> */
.L_x_8446:
[----:B------:R-:W-:Y:S05]  /*e700*/  BSYNC B3 ;  /* 0x0000000000037941 */ /* 0x000fea0003800000 */
.L_x_8411:
        /* <DEDUP_REMOVED lines=91> */
.L_x_8518:
        /* <DEDUP_REMOVED lines=10> */
.L_x_8519:
[----:B------:R-:W-:Y:S05]  /*ed60*/  BSYNC B0 ;  /* 0x0000000000007941 */ /* 0x000fea0003800000 */
.L_x_8517:
[----:B------:R-:W-:Y:S04]  /*ed70*/  IADD3 R9, R9, -0x1, RZ ;  /* 0xffffffff09097810 */ /* 0x000fe80007ffe0ff */
[----:B------:R-:W-:Y:S11]  /*ed80*/  ISETP.GT.AND P0, PT, R9, R78, PT ;  /* 0x0000004e0900720c */ /* 0x000ff60003f04270 */
[----:B------:R-:W-:Y:S02]  /*ed90*/  @!UPT UIADD3 URZ, URZ, URZ, URZ ;  /* 0x0000003f3f3ff290 */ /* 0x000fe4000fffe03f */
[----:B------:R-:W-:-:S05]  /*eda0*/  @P0 BRA `(.L_x_8520) ;  /* 0xffff454000000947 */ /* 0x000fca000383ffff */
.L_x_8402:
        /* <DEDUP_REMOVED lines=114> */
.L_x_8529:
[----:B------:R-:W-:Y:S05]  /*f4d0*/  BSYNC B0 ;  /* 0x0000000000007941 */ /* 0x000fea0003800000 */
.L_x_8528:
[----:B-----5:R3:W-:Y:S02]  /*f4e0*/  STS.128 [R240], R40 ;  /* 0x00000028f0007388 */ /* 0x0207e40000000c00 */
.L_x_8527:
[----:B------:R-:W-:Y:S05]  /*f4f0*/  BSYNC B1 ;  /* 0x0000000000017941 */ /* 0x000fea0003800000 */
.L_x_8526:
        /* <DEDUP_REMOVED lines=53> */
.L_x_8533:
[----:B------:R-:W-:Y:S05]  /*f850*/  BSYNC B0 ;  /* 0x0000000000007941 */ /* 0x000fea0003800000 */
.L_x_8532:
[----:B-----5:R1:W-:Y:S02]  /*f860*/  STS.128 [R240+0x2000], R40 ;  /* 0x00200028f0007388 */ /* 0x0203e40000000c00 */
.L_x_8531:
[----:B------:R-:W-:Y:S05]  /*f870*/  BSYNC B1 ;  /* 0x0000000000017941 */ /* 0x000fea0003800000 */
.L_x_8530:
        /* <DEDUP_REMOVED lines=53> */
.L_x_8537:
[----:B------:R-:W-:Y:S05]  /*fbd0*/  BSYNC B0 ;  /* 0x0000000000007941 */ /* 0x000fea0003800000 */
.L_x_8536:
[----:B-----5:R3:W-:Y:S02]  /*fbe0*/  STS.128 [R240+0x4000], R40 ;  /* 0x00400028f0007388 */ /* 0x0207e40000000c00 */
.L_x_8535:
[----:B------:R-:W-:Y:S05]  /*fbf0*/  BSYNC B1 ;  /* 0x0000000000017941 */ /* 0x000fea0003800000 */
.L_x_8534:
        /* <DEDUP_REMOVED lines=10> */
[----:B------:R-:W-:Y:S01]  /*fca0*/  MOV R9, R40 ;  /* 0x0000002800097202 */ /* 0x000fe20000000f00 */
[----:B------:R-:W-:Y:S01]  /*fcb0*/  HADD2.F32 R40, -RZ, R41.H0_H0 ;  /* 0x20000029ff287230 */ /* 0x000fe20000004100 */
[----:B-1----:R-:W-:Y:S01]  /*fcc0*/  MOV R39, R42 ;  /* 0x0000002a00277202 */ /* 0x002fe20000000f00 */
        /* <DEDUP_REMOVED lines=38> */
.L_x_8539:
[----:B------:R-:W-:Y:S05]  /*ff30*/  BSYNC B0 ;  /* 0x0000000000007941 */ /* 0x000fea0003800000 */
.L_x_8538:
[----:B-----5:R3:W-:Y:S02]  /*ff40*/  STS.128 [R240+0x6000], R40 ;  /* 0x00600028f0007388 */ /* 0x0207e40000000c00 */
.L_x_8525:
[----:B------:R-:W-:Y:S05]  /*ff50*/  BSYNC B2 ;  /* 0x0000000000027941 */ /* 0x000fea0003800000 */
.L_x_8524:
        /* <DEDUP_REMOVED lines=67> */
.L_x_8545:
[----:B------:R-:W-:Y:S05]  /*10390*/  BSYNC B0 ;  /* 0x0000000000007941 */ /* 0x000fea0003800000 */
.L_x_8544:
[----:B-----5:R3:W-:Y:S02]  /*103a0*/  STS.128 [R240+0x800], R40 ;  /* 0x00080028f0007388 */ /* 0x0207e40000000c00 */
.L_x_8543:
[----:B------:R-:W-:Y:S05]  /*103b0*/  BSYNC B1 ;  /* 0x0000000000017941 */ /* 0x000fea0003800000 */
.L_x_8542:
        /* <DEDUP_REMOVED lines=54> */
.L_x_8549:
[----:B------:R-:W-:Y:S05]  /*10720*/  BSYNC B0 ;  /* 0x0000000000007941 */ /* 0x000fea0003800000 */
.L_x_8548:
[----:B-----5:R3:W-:Y:S02]  /*10730*/  STS.128 [R240+0x2800], R40 ;  /* 0x00280028f0007388 */ /* 0x0207e40000000c00 */
.L_x_8547:
[----:B------:R-:W-:Y:S05]  /*10740*/  BSYNC B1 ;  /* 0x0000000000017941 */ /* 0x000fea0003800000 */
.L_x_8546:
        /* <DEDUP_REMOVED lines=54> */
.L_x_8553:
[----:B------:R-:W-:Y:S05]  /*10ab0*/  BSYNC B0 ;  /* 0x0000000000007941 */ /* 0x000fea0003800000 */
.L_x_8552:
[----:B-----5:R3:W-:Y:S02]  /*10ac0*/  STS.128 [R240+0x4800], R40 ;  /* 0x00480028f0007388 */ /* 0x0207e40000000c00 */
.L_x_8551:
[----:B------:R-:W-:Y:S05]  /*10ad0*/  BSYNC B1 ;  /* 0x0000000000017941 */ /* 0x000fea0003800000 */
.L_x_8550:
        /* <DEDUP_REMOVED lines=53> */
.L_x_8555:
[----:B------:R-:W-:Y:S05]  /*10e30*/  BSYNC B0 ;  /* 0x0000000000007941 */ /* 0x000fea0003800000 */
.L_x_8554:
[----:B-----5:R1:W-:Y:S02]  /*10e40*/  STS.128 [R240+0x6800], R36 ;  /* 0x00680024f0007388 */ /* 0x0203e40000000c00 */
.L_x_8541:
[----:B------:R-:W-:Y:S05]  /*10e50*/  BSYNC B2 ;  /* 0x0000000000027941 */ /* 0x000fea0003800000 */
.L_x_8540:
        /* <DEDUP_REMOVED lines=67> */
.L_x_8561:
[----:B------:R-:W-:Y:S05]  /*11290*/  BSYNC B0 ;  /* 0x0000000000007941 */ /* 0x000fea0003800000 */
.L_x_8560:
[----:B-----5:R3:W-:Y:S02]  /*112a0*/  STS.128 [R240+0x1000], R36 ;  /* 0x00100024f0007388 */ /* 0x0207e40000000c00 */
.L_x_8559:
[----:B------:R-:W-:Y:S05]  /*112b0*/  BSYNC B1 ;  /* 0x0000000000017941 */ /* 0x000fea0003800000 */
.L_x_8558:
        /* <DEDUP_REMOVED lines=53> */
.L_x_8565:
[----:B------:R-:W-:Y:S05]  /*11610*/  BSYNC B0 ;  /* 0x0000000000007941 */ /* 0x000fea0003800000 */
.L_x_8564:
[----:B-----5:R3:W-:Y:S02]  /*11620*/  STS.128 [R240+0x3000], R36 ;  /* 0x00300024f0007388 */ /* 0x0207e40000000c00 */
.L_x_8563:
[----:B------:R-:W-:Y:S05]  /*11630*/  BSYNC B1 ;  /* 0x0000000000017941 */ /* 0x000fea0003800000 */
.L_x_8562:
        /* <DEDUP_REMOVED lines=53> */
.L_x_8569:
[----:B------:R-:W-:Y:S05]  /*11990*/  BSYNC B0 ;  /* 0x0000000000007941 */ /* 0x000fea0003800000 */
.L_x_8568:
[----:B-----5:R3:W-:Y:S02]  /*119a0*/  STS.128 [R240+0x5000], R36 ;  /* 0x00500024f0007388 */ /* 0x0207e40000000c00 */
.L_x_8567:
[----:B------:R-:W-:Y:S05]  /*119b0*/  BSYNC B1 ;  /* 0x0000000000017941 */ /* 0x000fea0003800000 */
.L_x_8566:
        /* <DEDUP_REMOVED lines=53> */
.L_x_8571:
[----:B------:R-:W-:Y:S05]  /*11d10*/  BSYNC B0 ;  /* 0x0000000000007941 */ /* 0x000fea0003800000 */
.L_x_8570:
[----:B-----5:R3:W-:Y:S02]  /*11d20*/  STS.128 [R240+0x7000], R36 ;  /* 0x00700024f0007388 */ /* 0x0207e40000000c00 */
.L_x_8557:
[----:B------:R-:W-:Y:S05]  /*11d30*/  BSYNC B2 ;  /* 0x0000000000027941 */ /* 0x000fea0003800000 */
.L_x_8556:
        /* <DEDUP_REMOVED lines=67> */
.L_x_8576:
[----:B------:R-:W-:Y:S05]  /*12170*/  BSYNC B0 ;  /* 0x0000000000007941 */ /* 0x000fea0003800000 */
.L_x_8575:
[----:B-----5:R1:W-:Y:S02]  /*12180*/  STS.128 [R240+0x1800], R20 ;  /* 0x00180014f0007388 */ /* 0x0203e40000000c00 */
.L_x_8574:
[----:B------:R-:W-:Y:S05]  /*12190*/  BSYNC B1 ;  /* 0x0000000000017941 */ /* 0x000fea0003800000 */
.L_x_8573:
        /* <DEDUP_REMOVED lines=53> */
.L_x_8580:
[----:B------:R-:W-:Y:S05]  /*124f0*/  BSYNC B0 ;  /* 0x0000000000007941 */ /* 0x000fea0003800000 */
.L_x_8579:
[----:B-----5:R1:W-:Y:S02]  /*12500*/  STS.128 [R240+0x3800], R16 ;  /* 0x00380010f0007388 */ /* 0x0203e40000000c00 */
.L_x_8578:
[----:B------:R-:W-:Y:S05]  /*12510*/  BSYNC B1 ;  /* 0x0000000000017941 */ /* 0x000fea0003800000 */
.L_x_8577:
        /* <DEDUP_REMOVED lines=53> */
.L_x_8584:
[----:B------:R-:W-:Y:S05]  /*12870*/  BSYNC B0 ;  /* 0x0000000000007941 */ /* 0x000fea0003800000 */
.L_x_8583:
[----:B-----5:R2:W-:Y:S02]  /*12880*/  STS.128 [R240+0x5800], R16 ;  /* 0x00580010f0007388 */ /* 0x0205e40000000c00 */
.L_x_8582:
[----:B------:R-:W-:Y:S05]  /*12890*/  BSYNC B1 ;  /* 0x0000000000017941 */ /* 0x000fea0003800000 */
.L_x_8581:
        /* <DEDUP_REMOVED lines=53> */
.L_x_8586:
[----:B------:R-:W-:Y:S05]  /*12bf0*/  BSYNC B0 ;  /* 0x0000000000007941 */ /* 0x000fea0003800000 */
.L_x_8585:
[----:B-----5:R2:W-:Y:S01]  /*12c00*/  STS.128 [R240+0x7800], R16 ;  /* 0x00780010f0007388 */ /* 0x0205e20000000c00 */
[----:B------:R-:W-:Y:S05]  /*12c10*/  BRA `(.L_x_8572) ;  /* 0x0000708000007947 */ /* 0x000fea0003800000 */
.L_x_8523:
        /* <DEDUP_REMOVED lines=99> */
.L_x_8592:
[----:B------:R-:W-:Y:S05]  /*13250*/  BSYNC B0 ;  /* 0x0000000000007941 */ /* 0x000fea0003800000 */
.L_x_8591:
[----:B-----5:R3:W-:Y:S02]  /*13260*/  STS.128 [R240], R56 ;  /* 0x00000038f0007388 */ /* 0x0207e40000000c00 */
.L_x_8590:
[----:B------:R-:W-:Y:S05]  /*13270*/  BSYNC B1 ;  /* 0x0000000000017941 */ /* 0x000fea0003800000 */
.L_x_8589:
        /* <DEDUP_REMOVED lines=97> */
.L_x_8596:
[----:B------:R-:W-:Y:S05]  /*13890*/  BSYNC B0 ;  /* 0x0000000000007941 */ /* 0x000fea0003800000 */
.L_x_8595:
[----:B-----5:R1:W-:Y:S02]  /*138a0*/  STS.128 [R240+0x2000], R56 ;  /* 0x00200038f0007388 */ /* 0x0203e40000000c00 */
.L_x_8594:
[----:B------:R-:W-:Y:S05]  /*138b0*/  BSYNC B1 ;  /* 0x0000000000017941 */ /* 0x000fea0003800000 */
.L_x_8593:
        /* <DEDUP_REMOVED lines=97> */
.L_x_8600:
[----:B------:R-:W-:Y:S05]  /*13ed0*/  BSYNC B0 ;  /* 0x0000000000007941 */ /* 0x000fea0003800000 */
.L_x_8599:
[----:B-----5:R3:W-:Y:S02]  /*13ee0*/  STS.128 [R240+0x4000], R56 ;  /* 0x00400038f0007388 */ /* 0x0207e40000000c00 */
.L_x_8598:
[----:B------:R-:W-:Y:S05]  /*13ef0*/  BSYNC B1 ;  /* 0x0000000000017941 */ /* 0x000fea0003800000 */
.L_x_8597:
        /* <DEDUP_REMOVED lines=96> */
.L_x_8602:
[----:B------:R-:W-:Y:S05]  /*14500*/  BSYNC B0 ;  /* 0x0000000000007941 */ /* 0x000fea0003800000 */
.L_x_8601:
[----:B-----5:R3:W-:Y:S02]  /*14510*/  STS.128 [R240+0x6000], R56 ;  /* 0x00600038f0007388 */ /* 0x0207e40000000c00 */
.L_x_8588:
[----:B------:R-:W-:Y:S05]  /*14520*/  BSYNC B2 ;  /* 0x0000000000027941 */ /* 0x000fea0003800000 */
.L_x_8587:
        /* <DEDUP_REMOVED lines=104> */
.L_x_8608:
[----:B------:R-:W-:Y:S05]  /*14bb0*/  BSYNC B0 ;  /* 0x0000000000007941 */ /* 0x000fea0003800000 */
.L_x_8607:
[----:B-----5:R3:W-:Y:S02]  /*14bc0*/  STS.128 [R240+0x800], R56 ;  /* 0x00080038f0007388 */ /* 0x0207e40000000c00 */
.L_x_8606:
[----:B------:R-:W-:Y:S05]  /*14bd0*/  BSYNC B1 ;  /* 0x0000000000017941 */ /* 0x000fea0003800000 */
.L_x_8605:
        /* <DEDUP_REMOVED lines=100> */
.L_x_8612:
[----:B------:R-:W-:Y:S05]  /*15220*/  BSYNC B0 ;  /* 0x0000000000007941 */ /* 0x000fea0003800000 */
.L_x_8611:
[----:B-----5:R3:W-:Y:S02]  /*15230*/  STS.128 [R240+0x2800], R56 ;  /* 0x00280038f0007388 */ /* 0x0207e40000000c00 */
.L_x_8610:
[----:B------:R-:W-:Y:S05]  /*15240*/  BSYNC B1 ;  /* 0x0000000000017941 */ /* 0x000fea0003800000 */
.L_x_8609:
        /* <DEDUP_REMOVED lines=100> */
.L_x_8616:
[----:B------:R-:W-:Y:S05]  /*15890*/  BSYNC B0 ;  /* 0x0000000000007941 */ /* 0x000fea0003800000 */
.L_x_8615:
[----:B-----5:R3:W-:Y:S02]  /*158a0*/  STS.128 [R240+0x4800], R56 ;  /* 0x00480038f0007388 */ /* 0x0207e40000000c00 */
.L_x_8614:
[----:B------:R-:W-:Y:S05]  /*158b0*/  BSYNC B1 ;  /* 0x0000000000017941 */ /* 0x000fea0003800000 */
.L_x_8613:
        /* <DEDUP_REMOVED lines=98> */
.L_x_8618:
[----:B------:R-:W-:Y:S05]  /*15ee0*/  BSYNC B0 ;  /* 0x0000000000007941 */ /* 0x000fea0003800000 */
.L_x_8617:
[----:B-----5:R1:W-:Y:S02]  /*15ef0*/  STS.128 [R240+0x6800], R40 ;  /* 0x00680028f0007388 */ /* 0x0203e40000000c00 */
.L_x_8604:
[----:B------:R-:W-:Y:S05]  /*15f00*/  BSYNC B2 ;  /* 0x0000000000027941 */ /* 0x000fea0003800000 */
.L_x_8603:
        /* <DEDUP_REMOVED lines=103> */
.L_x_8624:
[----:B------:R-:W-:Y:S05]  /*16580*/  BSYNC B0 ;  /* 0x0000000000007941 */ /* 0x000fea0003800000 */
.L_x_8623:
[----:B-----5:R1:W-:Y:S02]  /*16590*/  STS.128 [R240+0x1000], R40 ;  /* 0x00100028f0007388 */ /* 0x0203e40000000c00 */
.L_x_8622:
[----:B------:R-:W-:Y:S05]  /*165a0*/  BSYNC B1 ;  /* 0x0000000000017941 */ /* 0x000fea0003800000 */
.L_x_8621:
        /* <DEDUP_REMOVED lines=98> */
.L_x_8628:
[----:B------:R-:W-:Y:S05]  /*16bd0*/  BSYNC B0 ;  /* 0x0000000000007941 */ /* 0x000fea0003800000 */
.L_x_8627:
[----:B-----5:R1:W-:Y:S02]  /*16be0*/  STS.128 [R240+0x3000], R40 ;  /* 0x00300028f0007388 */ /* 0x0203e40000000c00 */
.L_x_8626:
[----:B------:R-:W-:Y:S05]  /*16bf0*/  BSYNC B1 ;  /* 0x0000000000017941 */ /* 0x000fea0003800000 */
.L_x_8625:
        /* <DEDUP_REMOVED lines=98> */
.L_x_8632:
[----:B------:R-:W-:Y:S05]  /*17220*/  BSYNC B0 ;  /* 0x0000000000007941 */ /* 0x000fea0003800000 */
.L_x_8631:
[----:B-----5:R1:W-:Y:S02]  /*17230*/  STS.128 [R240+0x5000], R40 ;  /* 0x00500028f0007388 */ /* 0x0203e40000000c00 */
.L_x_8630:
[----:B------:R-:W-:Y:S05]  /*17240*/  BSYNC B1 ;  /* 0x0000000000017941 */ /* 0x000fea0003800000 */
.L_x_8629:
        /* <DEDUP_REMOVED lines=101> */
.L_x_8634:
[----:B------:R-:W-:Y:S05]  /*178a0*/  BSYNC B0 ;  /* 0x0000000000007941 */ /* 0x000fea0003800000 */
.L_x_8633:
[----:B-----5:R2:W-:Y:S02]  /*178b0*/  STS.128 [R240+0x7000], R36 ;  /* 0x00700024f0007388 */ /* 0x0205e40000000c00 */
.L_x_8620:
[----:B------:R-:W-:Y:S05]  /*178c0*/  BSYNC B2 ;  /* 0x0000000000027941 */ /* 0x000fea0003800000 */
.L_x_8619:
        /* <DEDUP_REMOVED lines=105> */
.L_x_8638:
[----:B------:R-:W-:Y:S05]  /*17f60*/  BSYNC B0 ;  /* 0x0000000000007941 */ /* 0x000fea0003800000 */
.L_x_8637:
[----:B-----5:R1:W-:Y:S02]  /*17f70*/  STS.128 [R240+0x1800], R20 ;  /* 0x00180014f0007388 */ /* 0x0203e40000000c00 */
.L_x_8636:
[----:B------:R-:W-:Y:S05]  /*17f80*/  BSYNC B1 ;  /* 0x0000000000017941 */ /* 0x000fea0003800000 */
.L_x_8635:
        /* <DEDUP_REMOVED lines=100> */
.L_x_8642:
[----:B------:R-:W-:Y:S05]  /*185d0*/  BSYNC B0 ;  /* 0x0000000000007941 */ /* 0x000fea0003800000 */
.L_x_8641:
[----:B-----5:R1:W-:Y:S02]  /*185e0*/  STS.128 [R240+0x3800], R20 ;  /* 0x00380014f0007388 */ /* 0x0203e40000000c00 */
.L_x_8640:
[----:B------:R-:W-:Y:S05]  /*185f0*/  BSYNC B1 ;  /* 0x0000000000017941 */ /* 0x000fea0003800000 */
.L_x_8639:
        /* <DEDUP_REMOVED lines=103> */
.L_x_8646:
[----:B------:R-:W-:Y:S05]  /*18c70*/  BSYNC B0 ;  /* 0x0000000000007941 */ /* 0x000fea0003800000 */
.L_x_8645:
[----:B-----5:R1:W-:Y:S02]  /*18c80*/  STS.128 [R240+0x5800], R20 ;  /* 0x00580014f0007388 */ /* 0x0203e40000000c00 */
.L_x_8644:
[----:B------:R-:W-:Y:S05]  /*18c90*/  BSYNC B1 ;  /* 0x0000000000017941 */ /* 0x000fea0003800000 */
.L_x_8643:
        /* <DEDUP_REMOVED lines=104> */
.L_x_8648:
[----:B------:R-:W-:Y:S05]  /*19320*/  BSYNC B0 ;  /* 0x0000000000007941 */ /* 0x000fea0003800000 */
.L_x_8647:
[----:B-----5:R1:W-:Y:S01]  /*19330*/  STS.128 [R240+0x7800], R16 ;  /* 0x00780010f0007388 */ /* 0x0203e20000000c00 */
[----:B------:R-:W-:Y:S05]  /*19340*/  BRA `(.L_x_8572) ;  /* 0x0000095000007947 */ /* 0x000fea0003800000 */
.L_x_8522:
        /* <DEDUP_REMOVED lines=37> */
.L_x_8650:
[----:B------:R-:W-:Y:S05]  /*195a0*/  BSYNC B0 ;  /* 0x0000000000007941 */ /* 0x000fea0003800000 */
.L_x_8649:
        /* <DEDUP_REMOVED lines=36> */
.L_x_8652:
[----:B------:R-:W-:Y:S05]  /*197f0*/  BSYNC B0 ;  /* 0x0000000000007941 */ /* 0x000fea0003800000 */
.L_x_8651:
        /* <DEDUP_REMOVED lines=36> */
.L_x_8654:
[----:B------:R-:W-:Y:S05]  /*19a40*/  BSYNC B0 ;  /* 0x0000000000007941 */ /* 0x000fea0003800000 */
.L_x_8653:
        /* <DEDUP_REMOVED lines=37> */
.L_x_8572:
[----:B------:R-:W-:Y:S05]  /*19ca0*/  BSYNC B3 ;  /* 0x0000000000037941 */ /* 0x000fea0003800000 */
.L_x_8521:
        /* <DEDUP_REMOVED lines=38> */
.L_x_8656:
[----:B------:R-:W-:Y:S05]  /*19f10*/  BSYNC B0 ;  /* 0x0000000000007941 */ /* 0x000fea0003800000 */
.L_x_8655:
        /* <DEDUP_REMOVED lines=38> */
.L_x_8658:
[----:B------:R-:W-:Y:S05]  /*1a180*/  BSYNC B0 ;  /* 0x0000000000007941 */ /* 0x000fea0003800000 */
.L_x_8657:
        /* <DEDUP_REMOVED lines=40> */
.L_x_8660:
[----:B------:R-:W-:Y:S05]  /*1a410*/  BSYNC B0 ;  /* 0x0000000000007941 */ /* 0x000fea0003800000 */
.L_x_8659:
        /* <DEDUP_REMOVED lines=43> */
.L_x_8662:
[----:B------:R-:W-:Y:S05]  /*1a6d0*/  BSYNC B0 ;  /* 0x0000000000007941 */ /* 0x000fea0003800000 */
.L_x_8661:
[----:B-12---:R-:W2:Y:S04]  /*1a6e0*/  LD.E.64 R12, [R10.64+0x1c0] ;  /* 0x0001c0060a0c7980 */ /* 0x006ea8000c101b00 */
[----:B---3--:R-:W3:Y:S01]  /*1a6f0*/  LD.E.64 R6, [R10.64+0x1b8] ;  /* 0x0001b8060a067980 */ /* 0x008ee2000c101b00 */
[----:B------:R-:W-:-:S03]  /*1a700*/  IMAD.MOV.U32 R156, RZ, RZ, R236 ;  /* 0x000000ffff9c7224 */ /* 0x000fc600078e00ec */
[----:B----4-:R-:W4:Y:S04]  /*1a710*/  LD.E R3, [R10.64+0xd8] ;  /* 0x0000d8060a037980 */ /* 0x010f28000c101900 */
[----:B------:R-:W0:Y:S01]  /*1a720*/  LDGDEPBAR ;  /* 0x00000000000079af */ /* 0x000e220000000000 */
[----:B--2---:R-:W-:Y:S02]  /*1a730*/  IMAD R4, R13, R237, RZ ;  /* 0x000000ed0d047224 */ /* 0x004fe400078e02ff */
[----:B------:R-:W-:-:S04]  /*1a740*/  IMAD.WIDE.U32 R8, R237, R12, R156 ;  /* 0x0000000ced087225 */ /* 0x000fc800078e009c */
[----:B------:R-:W-:Y:S01]  /*1a750*/  IMAD R4, R12, R54, R4 ;  /* 0x000000360c047224 */ /* 0x000fe200078e0204 */
[----:B---3--:R-:W-:-:S03]  /*1a760*/  LEA R6, P0, R8, R6, 0x2 ;  /* 0x0000000608067211 */ /* 0x008fc600078010ff */
[----:B------:R-:W-:Y:S02]  /*1a770*/  IMAD.IADD R4, R9, 0x1, R4 ;  /* 0x0000000109047824 */ /* 0x000fe400078e0204 */
[----:B------:R1:W5:Y:S03]  /*1a780*/  LD.E R9, [R10.64+0x188] ;  /* 0x000188060a097980 */ /* 0x000366000c101900 */
[----:B------:R-:W-:Y:S02]  /*1a790*/  LEA.HI.X R7, R8, R7, R4, 0x2, P0 ;  /* 0x0000000708077211 */ /* 0x000fe400000f1404 */
[----:B------:R1:W5:Y:S04]  /*1a7a0*/  LD.E R8, [R10.64+0x184] ;  /* 0x000184060a087980 */ /* 0x000368000c101900 */
        /* <DEDUP_REMOVED lines=12> */
[----:B------:R-:W-:Y:S03]  /*1a870*/  BSSY B0, `(.L_x_8663) ;  /* 0x0000024000007945 */ /* 0x000fe60003800000 */
[----:B------:R-:W-:Y:S01]  /*1a880*/  SHF.R.S32.HI R32, RZ, 0x2, R32 ;  /* 0x00000002ff207819 */ /* 0x000fe20000011420 */
[----:B--2---:R-:W-:Y:S01]  /*1a890*/  FMUL.FTZ R243, R243, R3 ;  /* 0x00000003f3f37220 */ /* 0x004fe20000410000 */
[----:B------:R-:W-:Y:S01]  /*1a8a0*/  LOP3.LUT R3, R132, 0x6, RZ, 0xc0, !PT ;  /* 0x0000000684037812 */ /* 0x000fe200078ec0ff */
        /* <DEDUP_REMOVED lines=32> */
.L_x_8664:
[----:B-1----:R-:W-:Y:S05]  /*1aab0*/  BSYNC B0 ;  /* 0x0000000000007941 */ /* 0x002fea0003800000 */
.L_x_8663:
        /* <DEDUP_REMOVED lines=40> */
.L_x_8666:
[----:B------:R-:W-:Y:S05]  /*1ad40*/  BSYNC B0 ;  /* 0x0000000000007941 */ /* 0x000fea0003800000 */
.L_x_8665:
        /* <DEDUP_REMOVED lines=42> */
.L_x_8668:
[----:B------:R-:W-:Y:S05]  /*1aff0*/  BSYNC B0 ;  /* 0x0000000000007941 */ /* 0x000fea0003800000 */
.L_x_8667:
        /* <DEDUP_REMOVED lines=54> */
.L_x_8670:
[----:B------:R-:W-:Y:S05]  /*1b360*/  BSYNC B0 ;  /* 0x0000000000007941 */ /* 0x000fea0003800000 */
.L_x_8669:
        /* <DEDUP_REMOVED lines=20> */
[----:B------:R-:W-:Y:S01]  /*1b4b0*/  IADD3 R222, R224, 0x8020, RZ ;  /* 0x00008020e0de7810 */ /* 0x000fe20007ffe0ff */
        /* <DEDUP_REMOVED lines=193> */
[C---:B------:R-:W-:Y:S02]  /*1c0d0*/  HMMA.16816.F32 R52, R76.reuse, R70, R52 ;  /* 0x000000464c34723c */ /* 0x040fe40000001834 */
[----:B------:R1:W1:Y:S02]  /*1c0e0*/  MUFU.TANH R21, R19 ;  /* 0x0000001300157308 */ /* 0x0002640000002400 */
[----:B-1----:R-:W1:Y:S04]  /*1c0f0*/  LDSM.16.M88.4 R16, [R222+0x7800] ;  /* 0x00780000de10783b */ /* 0x002e680000000200 */
[----:B------:R-:W-:Y:S01]  /*1c100*/  HMMA.16816.F32 R84, R76, R22, R84 ;  /* 0x000000164c54723c */ /* 0x000fe20000001854 */
[----:B------:R-:W-:-:S02]  /*1c110*/  FMUL.FTZ R28, R28, R0 ;  /* 0x000000001c1c7220 */ /* 0x000fc40000410000 */
[-C--:B------:R-:W-:Y:S02]  /*1c120*/  FMUL.FTZ R29, R29, R0.reuse ;  /* 0x000000001d1d7220 */ /* 0x080fe40000410000 */
[-C--:B------:R-:W-:Y:S02]  /*1c130*/  FMUL.FTZ R30, R30, R0.reuse ;  /* 0x000000001e1e7220 */ /* 0x080fe40000410000 */
[----:B------:R-:W-:Y:S01]  /*1c140*/  FMUL.FTZ R31, R31, R0 ;  /* 0x000000001f1f7220 */ /* 0x000fe20000410000 */
[----:B--2---:R-:W-:Y:S01]  /*1c150*/  HMMA.16816.F32 R64, R24, R56, R64 ;  /* 0x000000381840723c */ /* 0x004fe20000001840 */
[----:B------:R-:W2:Y:S07]  /*1c160*/  MUFU.TANH R47, R28 ;  /* 0x0000001c002f7308 */ /* 0x000eae0000002400 */
[C---:B------:R-:W-:Y:S01]  /*1c170*/  HMMA.16816.F32 R72, R36.reuse, R88, R72 ;  /* 0x000000582448723c */ /* 0x040fe20000001848 */
[----:B------:R-:W1:Y:S07]  /*1c180*/  MUFU.TANH R48, R29 ;  /* 0x0000001d00307308 */ /* 0x000e6e0000002400 */
[C---:B------:R-:W-:Y:S01]  /*1c190*/  HMMA.16816.F32 R88, R36.reuse, R90, R52 ;  /* 0x0000005a2458723c */ /* 0x040fe20000001834 */
[----:B------:R-:W1:Y:S01]  /*1c1a0*/  MUFU.TANH R49, R30 ;  /* 0x0000001e00317308 */ /* 0x000e620000002400 */
[----:B------:R-:W-:Y:S07]  /*1c1b0*/  LDSM.16.M88.4 R52, [R211+0x7000] ;  /* 0x00700000d334783b */ /* 0x000fee0000000200 */
        /* <DEDUP_REMOVED lines=15> */
[C---:B------:R-:W-:Y:S08]  /*1c2b0*/  HMMA.16816.F32 R80, R12.reuse, R62, R80 ;  /* 0x0000003e0c50723c */ /* 0x040ff00000001850 */
[C---:B---3--:R-:W-:Y:S08]  /*1c2c0*/  HMMA.16816.F32 R40, R12.reuse, R4, R40 ;  /* 0x000000040c28723c */ /* 0x048ff00000001828 */
[C---:B------:R-:W-:Y:S08]  /*1c2d0*/  HMMA.16816.F32 R72, R12.reuse, R52, R72 ;  /* 0x000000340c48723c */ /* 0x040ff00000001848 */
[C---:B------:R-:W-:Y:S08]  /*1c2e0*/  HMMA.16816.F32 R88, R12.reuse, R54, R88 ;  /* 0x000000360c58723c */ /* 0x040ff00000001858 */
[----:B------:R-:W-:Y:S01]  /*1c2f0*/  HMMA.16816.F32 R84, R12, R6, R84 ;  /* 0x000000060c54723c */ /* 0x000fe20000001854 */
[----:B------:R-:W-:Y:S01]  /*1c300*/  IMAD.IADD R50, R50, 0x1, R32 ;  /* 0x0000000132327824 */ /* 0x000fe200078e0220 */
[----:B------:R-:W-:-:S04]  /*1c310*/  IADD3 R4, R51, 0x1, -R235 ;  /* 0x0000000133047810 */ /* 0x000fc80007ffe8eb */
[----:B-----5:R-:W-:Y:S01]  /*1c320*/  IADD3 R9, R9, R4, RZ ;  /* 0x0000000409097210 */ /* 0x020fe20007ffe0ff */
[----:B------:R-:W-:Y:S01]  /*1c330*/  IMAD.IADD R4, R51, 0x1, -R235 ;  /* 0x0000000133047824 */ /* 0x000fe200078e0aeb */
[----:B------:R-:W-:Y:S01]  /*1c340*/  IADD3 R244, R50, 0x8, RZ ;  /* 0x0000000832f47810 */ /* 0x000fe20007ffe0ff */
[-C--:B------:R-:W-:Y:S02]  /*1c350*/  FMUL.FTZ R38, R41, R0.reuse ;  /* 0x0000000029267220 */ /* 0x080fe40000410000 */
[----:B------:R-:W-:Y:S01]  /*1c360*/  FMUL.FTZ R30, R42, R0 ;  /* 0x000000002a1e7220 */ /* 0x000fe20000410000 */
[----:B------:R-:W-:Y:S01]  /*1c370*/  IADD3 R247, R9, R244, RZ ;  /* 0x000000f409f77210 */ /* 0x000fe20007ffe0ff */
        /* <DEDUP_REMOVED lines=18> */
[----:B------:R-:W-:Y:S02]  /*1c4a0*/  IMAD.IADD R246, R50, 0x1, R4 ;  /* 0x0000000132f67824 */ /* 0x000fe400078e0204 */
[----:B------:R-:W-:Y:S02]  /*1c4b0*/  FMUL.FTZ R41, R84, R0 ;  /* 0x0000000054297220 */ /* 0x000fe40000410000 */
[----:B------:R-:W-:-:S02]  /*1c4c0*/  IMAD.IADD R244, R4, 0x1, R244 ;  /* 0x0000000104f47824 */ /* 0x000fc400078e02f4 */
[-C--:B------:R-:W-:Y:S02]  /*1c4d0*/  FMUL.FTZ R42, R85, R0.reuse ;  /* 0x00000000552a7220 */ /* 0x080fe40000410000 */
[----:B------:R-:W-:Y:S01]  /*1c4e0*/  FMUL.FTZ R32, R86, R0 ;  /* 0x0000000056207220 */ /* 0x000fe20000410000 */
[----:B------:R-:W-:Y:S01]  /*1c4f0*/  ISETP.GT.AND P6, PT, R241, R230, PT ;  /* 0x000000e6f100720c */ /* 0x000fe20003fc4270 */
[----:B------:R-:W-:Y:S01]  /*1c500*/  FMUL.FTZ R87, R87, R0 ;  /* 0x0000000057577220 */ /* 0x000fe20000410000 */
[C---:B------:R-:W-:Y:S01]  /*1c510*/  IADD3 R249, -R8.reuse, R246, RZ ;  /* 0x000000f608f97210 */ /* 0x040fe20007ffe1ff */
[----:B------:R-:W1:Y:S01]  /*1c520*/  MUFU.TANH R57, R57 ;  /* 0x0000003900397308 */ /* 0x000e620000002400 */
[----:B------:R-:W-:-:S07]  /*1c530*/  IADD3 R248, -R8, R244, RZ ;  /* 0x000000f408f87210 */ /* 0x000fce0007ffe1ff */
[----:B------:R-:W2:Y:S08]  /*1c540*/  MUFU.TANH R22, R22 ;  /* 0x0000001600167308 */ /* 0x000eb00000002400 */
[----:B------:R-:W3:Y:S08]  /*1c550*/  MUFU.TANH R16, R16 ;  /* 0x0000001000107308 */ /* 0x000ef00000002400 */
        /* <DEDUP_REMOVED lines=75> */
[-C--:B------:R-:W-:Y:S02]  /*1ca10*/  @!P3 IADD3 R4, R4, -R9.reuse, RZ ;  /* 0x800000090404b210 */ /* 0x080fe40007ffe0ff */
        /* <DEDUP_REMOVED lines=9> */
[----:B------:R-:W-:Y:S01]  /*1cab0*/  @!P1 IMAD.MOV R4, RZ, RZ, -R4 ;  /* 0x000000ffff049224 */ /* 0x000fe200078e0a04 */
[----:B------:R-:W-:-:S04]  /*1cac0*/  @!P3 IADD3 R14, -R14, RZ, RZ ;  /* 0x000000ff0e0eb210 */ /* 0x000fc80007ffe1ff */
[C---:B------:R-:W-:Y:S02]  /*1cad0*/  SEL R4, R0.reuse, R4, !P2 ;  /* 0x0000000400047207 */ /* 0x040fe40005000000 */
[----:B------:R-:W-:-:S03]  /*1cae0*/  SEL R0, R0, R14, !P2 ;  /* 0x0000000e00007207 */ /* 0x000fc60005000000 */
[----:B------:R-:W-:-:S04]  /*1caf0*/  IMAD.WIDE R50, R4, 0x4, R238 ;  /* 0x0000000404327825 */ /* 0x000fc800078e02ee */
[C---:B------:R-:W-:Y:S01]  /*1cb00*/  IMAD.WIDE R14, R0.reuse, 0x4, R238 ;  /* 0x00000004000e7825 */ /* 0x040fe200078e02ee */
        /* <DEDUP_REMOVED lines=17> */
.L_x_8674:
[----:B------:R-:W2:Y:S02]  /*1cc20*/  LD.E R6, [R10.64+0x38] ;  /* 0x000038060a067980 */ /* 0x000ea4000c101900 */
[----:B--2---:R-:W-:-:S04]  /*1cc30*/  LEA R6, -R6, RZ, 0x6 ;  /* 0x000000ff06067211 */ /* 0x004fc800078e31ff */
[----:B------:R-:W-:Y:S02]  /*1cc40*/  SHF.R.S32.HI R0, RZ, 0x1f, R6 ;  /* 0x0000001fff007819 */ /* 0x000fe40000011406 */
.L_x_8675:
[----:B------:R-:W-:Y:S05]  /*1cc50*/  BSYNC B0 ;  /* 0x0000000000007941 */ /* 0x000fea0003800000 */
.L_x_8673:
        /* <DEDUP_REMOVED lines=15> */
[----:B------:R-:W-:-:S03]  /*1cd50*/  @P4 LEA R58, P1, R4, R232, 0x1 ;  /* 0x000000e8043a4211 */ /* 0x000fc600078208ff */
[----:B------:R-:W-:Y:S01]  /*1cd60*/  @!PT LDS RZ, [RZ] ;  /* 0x00000000fffff984 */ /* 0x000fe20000000800 */
[----:B------:R-:W-:Y:S01]  /*1cd70*/  @!PT LDS RZ, [RZ] ;  /* 0x00000000fffff984 */ /* 0x000fe20000000800 */
[----:B------:R-:W-:Y:S01]  /*1cd80*/  @!PT LDS RZ, [RZ] ;  /* 0x00000000fffff984 */ /* 0x000fe20000000800 */
[----:B------:R1:W-:Y:S01]  /*1cd90*/  @P4 LDGSTS.E.BYPASS.LTC128B.128 [R240+0xa000], [R64.64+0x80] ;  /* 0x0a00008040f04fae */ /* 0x0003e2000b901d46 */
[CCC-:B------:R-:W-:Y:S02]  /*1cda0*/  @P4 LEA.HI.X R59, R4.reuse, R231.reuse, R0.reuse, 0x1, P1 ;  /* 0x000000e7043b4211 */ /* 0x1c0fe400008f0c00 */
[CC--:B------:R-:W-:Y:S01]  /*1cdb0*/  @P3 LEA R54, P1, R4.reuse, R232.reuse, 0x1 ;  /* 0x000000e804363211 */ /* 0x0c0fe200078208ff */
[----:B------:R1:W-:Y:S03]  /*1cdc0*/  @!P4 STS.128 [R240+0xa000], RZ ;  /* 0x00a000fff000c388 */ /* 0x0003e60000000c00 */
[C---:B------:R-:W-:Y:S01]  /*1cdd0*/  @P3 LEA.HI.X R55, R4.reuse, R231, R0, 0x1, P1 ;  /* 0x000000e704373211 */ /* 0x040fe200008f0c00 */
[----:B------:R-:W-:Y:S01]  /*1cde0*/  @!PT LDS RZ, [RZ] ;  /* 0x00000000fffff984 */ /* 0x000fe20000000800 */
[----:B------:R-:W-:Y:S01]  /*1cdf0*/  @!PT LDS RZ, [RZ] ;  /* 0x00000000fffff984 */ /* 0x000fe20000000800 */
[----:B------:R-:W-:Y:S01]  /*1ce00*/  @!PT LDS RZ, [RZ] ;  /* 0x00000000fffff984 */ /* 0x000fe20000000800 */
[----:B------:R1:W-:Y:S01]  /*1ce10*/  @P3 LDGSTS.E.BYPASS.LTC128B.128 [R240+0xc000], [R64.64+0x100] ;  /* 0x0c00010040f03fae */ /* 0x0003e2000b901d46 */
[----:B------:R-:W-:-:S03]  /*1ce20*/  @P2 LEA R50, P1, R4, R232, 0x1 ;  /* 0x000000e804322211 */ /* 0x000fc600078208ff */
[----:B------:R1:W-:Y:S01]  /*1ce30*/  @!P3 STS.128 [R240+0xc000], RZ ;  /* 0x00c000fff000b388 */ /* 0x0003e20000000c00 */
[CC--:B------:R-:W-:Y:S02]  /*1ce40*/  @P2 LEA.HI.X R51, R4.reuse, R231.reuse, R0, 0x1, P1 ;  /* 0x000000e704332211 */ /* 0x0c0fe400008f0c00 */
[----:B------:R-:W-:Y:S01]  /*1ce50*/  IADD3 R4, P1, R4, R228, RZ ;  /* 0x000000e404047210 */ /* 0x000fe20007f3e0ff */
[----:B------:R-:W-:Y:S01]  /*1ce60*/  @!PT LDS RZ, [RZ] ;  /* 0x00000000fffff984 */ /* 0x000fe20000000800 */
[----:B------:R-:W-:Y:S01]  /*1ce70*/  @!PT LDS RZ, [RZ] ;  /* 0x00000000fffff984 */ /* 0x000fe20000000800 */
[----:B------:R-:W-:Y:S01]  /*1ce80*/  @!PT LDS RZ, [RZ] ;  /* 0x00000000fffff984 */ /* 0x000fe20000000800 */
[----:B------:R1:W-:Y:S04]  /*1ce90*/  @P2 LDGSTS.E.BYPASS.LTC128B.128 [R240+0xe000], [R64.64+0x180] ;  /* 0x0e00018040f02fae */ /* 0x0003e8000b901d46 */
        /* <DEDUP_REMOVED lines=8> */
[----:B------:R-:W-:-:S03]  /*1cf20*/  @P4 LEA R14, P1, R4, R232, 0x1 ;  /* 0x000000e8040e4211 */ /* 0x000fc600078208ff */
[----:B------:R1:W-:Y:S01]  /*1cf30*/  @!P5 STS.128 [R240+0x8800], RZ ;  /* 0x008800fff000d388 */ /* 0x0003e20000000c00 */
[CCC-:B------:R-:W-:Y:S02]  /*1cf40*/  @P4 LEA.HI.X R15, R4.reuse, R231.reuse, R0.reuse, 0x1, P1 ;  /* 0x000000e7040f4211 */ /* 0x1c0fe400008f0c00 */
[CC--:B------:R-:W-:Y:S01]  /*1cf50*/  @P3 LEA R12, P1, R4.reuse, R232.reuse, 0x1 ;  /* 0x000000e8040c3211 */ /* 0x0c0fe200078208ff */
[----:B------:R-:W-:Y:S01]  /*1cf60*/  @!PT LDS RZ, [RZ] ;  /* 0x00000000fffff984 */ /* 0x000fe20000000800 */
[----:B------:R-:W-:Y:S01]  /*1cf70*/  @!PT LDS RZ, [RZ] ;  /* 0x00000000fffff984 */ /* 0x000fe20000000800 */
[----:B------:R-:W-:Y:S01]  /*1cf80*/  @!PT LDS RZ, [RZ] ;  /* 0x00000000fffff984 */ /* 0x000fe20000000800 */
[----:B------:R1:W-:Y:S03]  /*1cf90*/  @P4 LDGSTS.E.BYPASS.LTC128B.128 [R240+0xa800], [R58.64+0x80] ;  /* 0x0a8000803af04fae */ /* 0x0003e6000b901d46 */
[C---:B------:R-:W-:Y:S01]  /*1cfa0*/  @P3 LEA.HI.X R13, R4.reuse, R231, R0, 0x1, P1 ;  /* 0x000000e7040d3211 */ /* 0x040fe200008f0c00 */
[----:B------:R1:W-:Y:S01]  /*1cfb0*/  @!P4 STS.128 [R240+0xa800], RZ ;  /* 0x00a800fff000c388 */ /* 0x0003e20000000c00 */
[----:B------:R-:W-:-:S03]  /*1cfc0*/  @P2 LEA R6, P1, R4, R232, 0x1 ;  /* 0x000000e804062211 */ /* 0x000fc600078208ff */
[----:B------:R-:W-:Y:S01]  /*1cfd0*/  @!PT LDS RZ, [RZ] ;  /* 0x00000000fffff984 */ /* 0x000fe20000000800 */
[----:B------:R-:W-:Y:S01]  /*1cfe0*/  @!PT LDS RZ, [RZ] ;  /* 0x00000000fffff984 */ /* 0x000fe20000000800 */
[----:B------:R-:W-:Y:S01]  /*1cff0*/  @!PT LDS RZ, [RZ] ;  /* 0x00000000fffff984 */ /* 0x000fe20000000800 */
[----:B------:R1:W-:Y:S01]  /*1d000*/  @P3 LDGSTS.E.BYPASS.LTC128B.128 [R240+0xc800], [R54.64+0x100] ;  /* 0x0c80010036f03fae */ /* 0x0003e2000b901d46 */
[CC--:B------:R-:W-:Y:S02]  /*1d010*/  @P2 LEA.HI.X R7, R4.reuse, R231.reuse, R0, 0x1, P1 ;  /* 0x000000e704072211 */ /* 0x0c0fe400008f0c00 */
[----:B------:R-:W-:Y:S01]  /*1d020*/  IADD3 R4, P1, R4, R228, RZ ;  /* 0x000000e404047210 */ /* 0x000fe20007f3e0ff */
[----:B------:R1:W-:Y:S04]  /*1d030*/  @!P3 STS.128 [R240+0xc800], RZ ;  /* 0x00c800fff000b388 */ /* 0x0003e80000000c00 */
        /* <DEDUP_REMOVED lines=12> */
[----:B------:R1:W-:Y:S01]  /*1d100*/  @P5 LDGSTS.E.BYPASS.LTC128B.128 [R240+0x9000], [R60.64] ;  /* 0x090000003cf05fae */ /* 0x0003e2000b901d46 */
        /* <DEDUP_REMOVED lines=8> */
[----:B------:R-:W-:Y:S01]  /*1d190*/  @P2 LEA R72, P1, R4, R232, 0x1 ;  /* 0x000000e804482211 */ /* 0x000fe200078208ff */
[----:B------:R-:W-:-:S02]  /*1d1a0*/  IMAD.MOV.U32 R232, RZ, RZ, R64 ;  /* 0x000000ffffe87224 */ /* 0x000fc400078e0040 */
        /* <DEDUP_REMOVED lines=34> */
.L_x_8672:
[----:B-1234-:R-:W-:Y:S05]  /*1d3d0*/  BSYNC B1 ;  /* 0x0000000000017941 */ /* 0x01efea0003800000 */
.L_x_8671:
[----:B------:R-:W2:Y:S01]  /*1d3e0*/  LD.E R186, [R10.64+0xdc] ;  /* 0x0000dc060aba7980 */ /* 0x000ea2000c101900 */
        /* <DEDUP_REMOVED lines=9> */
[----:B------:R-:W-:Y:S01]  /*1d480*/  ISETP.GE.AND P4, PT, R6, R249, PT ;  /* 0x000000f90600720c */ /* 0x000fe20003f86270 */
[--C-:B------:R-:W-:Y:S01]  /*1d490*/  IMAD.IADD R50, R246, 0x1, -R13.reuse ;  /* 0x00000001f6327824 */ /* 0x100fe200078e0a0d */
[----:B------:R-:W1:Y:S01]  /*1d4a0*/  I2F R14, R14 ;  /* 0x0000000e000e7306 */ /* 0x000e620000201400 */
[----:B------:R-:W-:Y:S01]  /*1d4b0*/  IABS R3, R3 ;  /* 0x0000000300037213 */ /* 0x000fe20000000000 */
[----:B------:R-:W-:Y:S01]  /*1d4c0*/  IMAD.IADD R12, R244, 0x1, -R13 ;  /* 0x00000001f40c7824 */ /* 0x000fe200078e0a0d */
[----:B------:R-:W-:-:S02]  /*1d4d0*/  IABS R40, R40 ;  /* 0x0000002800287213 */ /* 0x000fc40000000000 */
[C---:B------:R-:W-:Y:S02]  /*1d4e0*/  IADD3 R2, R6.reuse, 0x9, RZ ;  /* 0x0000000906027810 */ /* 0x040fe40007ffe0ff */
[C---:B------:R-:W-:Y:S01]  /*1d4f0*/  IADD3 R55, R6.reuse, 0x19, RZ ;  /* 0x0000001906377810 */ /* 0x040fe20007ffe0ff */
[----:B------:R-:W3:Y:S01]  /*1d500*/  I2F R15, R15 ;  /* 0x0000000f000f7306 */ /* 0x000ee20000201400 */
[----:B------:R-:W-:Y:S01]  /*1d510*/  ISETP.GE.OR P4, PT, R6, R245, !P4 ;  /* 0x000000f50600720c */ /* 0x000fe20006786670 */
[--C-:B------:R-:W-:Y:S01]  /*1d520*/  IMAD.IADD R39, R246, 0x1, -R2.reuse ;  /* 0x00000001f6277824 */ /* 0x100fe200078e0a02 */
[----:B------:R-:W-:Y:S01]  /*1d530*/  IABS R50, R50 ;  /* 0x0000003200327213 */ /* 0x000fe20000000000 */
[----:B------:R-:W-:Y:S01]  /*1d540*/  IMAD.IADD R0, R244, 0x1, -R2 ;  /* 0x00000001f4007824 */ /* 0x000fe200078e0a02 */
[----:B------:R-:W-:Y:S02]  /*1d550*/  IABS R12, R12 ;  /* 0x0000000c000c7213 */ /* 0x000fe40000000000 */
[----:B------:R-:W-:Y:S01]  /*1d560*/  ISETP.GE.AND P2, PT, R4, R249, PT ;  /* 0x000000f90400720c */ /* 0x000fe20003f46270 */
[----:B------:R-:W4:Y:S01]  /*1d570*/  I2F R3, R3 ;  /* 0x0000000300037306 */ /* 0x000f220000201400 */
[----:B-1----:R-:W-:Y:S01]  /*1d580*/  FFMA.FTZ R44, -R243, R14, R44 ;  /* 0x0000000ef32c7223 */ /* 0x002fe2000001012c */
[----:B------:R-:W-:-:S02]  /*1d590*/  IABS R39, R39 ;  /* 0x0000002700277213 */ /* 0x000fc40000000000 */
[----:B------:R-:W-:Y:S01]  /*1d5a0*/  IADD3 R9, R6, 0x10, RZ ;  /* 0x0000001006097810 */ /* 0x000fe20007ffe0ff */
[C---:B---3--:R-:W-:Y:S01]  /*1d5b0*/  FFMA.FTZ R15, -R243.reuse, R15, R20 ;  /* 0x0000000ff30f7223 */ /* 0x048fe20000010114 */
[----:B------:R-:W-:Y:S02]  /*1d5c0*/  FSEL R20, R44, -INF , !P4 ;  /* 0xff8000002c147808 */ /* 0x000fe40006000000 */
[----:B------:R-:W1:Y:S01]  /*1d5d0*/  I2F R40, R40 ;  /* 0x0000002800287306 */ /* 0x000e620000201400 */
[-C--:B------:R-:W-:Y:S01]  /*1d5e0*/  ISETP.GE.AND P4, PT, R6, R248.reuse, PT ;  /* 0x000000f80600720c */ /* 0x080fe20003f86270 */
[----:B------:R-:W-:Y:S01]  /*1d5f0*/  IMAD.IADD R45, R246, 0x1, -R9 ;  /* 0x00000001f62d7824 */ /* 0x000fe200078e0a09 */
[----:B------:R-:W-:Y:S02]  /*1d600*/  ISETP.GE.OR P2, PT, R4, R245, !P2 ;  /* 0x000000f50400720c */ /* 0x000fe40005746670 */
[----:B------:R-:W-:Y:S01]  /*1d610*/  ISETP.GE.OR P4, PT, R6, R247, !P4 ;  /* 0x000000f70600720c */ /* 0x000fe20006786670 */
[----:B----4-:R-:W-:Y:S01]  /*1d620*/  FFMA.FTZ R3, -R243, R3, R46 ;  /* 0x00000003f3037223 */ /* 0x010fe2000001012e */
[----:B------:R-:W-:Y:S01]  /*1d630*/  ISETP.GE.AND P1, PT, R4, R248, PT ;  /* 0x000000f80400720c */ /* 0x000fe20003f26270 */
[----:B------:R-:W3:Y:S01]  /*1d640*/  I2F R50, R50 ;  /* 0x0000003200327306 */ /* 0x000ee20000201400 */
[----:B------:R-:W-:-:S02]  /*1d650*/  FSEL R15, R15, -INF , !P4 ;  /* 0xff8000000f0f7808 */ /* 0x000fc40006000000 */
[----:B------:R-:W-:Y:S02]  /*1d660*/  FSEL R3, R3, -INF , !P2 ;  /* 0xff80000003037808 */ /* 0x000fe40005000000 */
[-C--:B------:R-:W-:Y:S02]  /*1d670*/  ISETP.GE.AND P5, PT, R13, R249.reuse, PT ;  /* 0x000000f90d00720c */ /* 0x080fe40003fa6270 */
[----:B------:R-:W-:Y:S01]  /*1d680*/  IABS R0, R0 ;  /* 0x0000000000007213 */ /* 0x000fe20000000000 */
[----:B------:R-:W4:Y:S01]  /*1d690*/  I2F R12, R12 ;  /* 0x0000000c000c7306 */ /* 0x000f220000201400 */
[----:B------:R-:W-:Y:S01]  /*1d6a0*/  ISETP.GE.AND P4, PT, R2, R249, PT ;  /* 0x000000f90200720c */ /* 0x000fe20003f86270 */
[----:B------:R-:W-:Y:S01]  /*1d6b0*/  IMAD.IADD R44, R244, 0x1, -R55 ;  /* 0x00000001f42c7824 */ /* 0x000fe200078e0a37 */
[C---:B------:R-:W-:Y:S02]  /*1d6c0*/  ISETP.GE.AND P2, PT, R2.reuse, R248, PT ;  /* 0x000000f80200720c */ /* 0x040fe40003f46270 */
[----:B------:R-:W-:-:S03]  /*1d6d0*/  ISETP.GE.OR P4, PT, R2, R245, !P4 ;  /* 0x000000f50200720c */ /* 0x000fc60006786670 */
[----:B------:R-:W5:Y:S01]  /*1d6e0*/  I2F R39, R39 ;  /* 0x0000002700277306 */ /* 0x000f620000201400 */
[----:B------:R-:W-:Y:S02]  /*1d6f0*/  ISETP.GE.OR P2, PT, R2, R247, !P2 ;  /* 0x000000f70200720c */ /* 0x000fe40005746670 */
[----:B------:R-:W-:Y:S02]  /*1d700*/  IADD3 R2, R6, 0x20, RZ ;  /* 0x0000002006027810 */ /* 0x000fe40007ffe0ff */
[----:B------:R-:W-:Y:S01]  /*1d710*/  IABS R44, R44 ;  /* 0x0000002c002c7213 */ /* 0x000fe20000000000 */
[C---:B-1----:R-:W-:Y:S01]  /*1d720*/  FFMA.FTZ R21, -R243.reuse, R40, R21 ;  /* 0x00000028f3157223 */ /* 0x042fe20000010115 */
[----:B------:R-:W-:Y:S01]  /*1d730*/  IABS R45, R45 ;  /* 0x0000002d002d7213 */ /* 0x000fe20000000000 */
[----:B---3--:R-:W-:Y:S01]  /*1d740*/  FFMA.FTZ R40, -R243, R50, R47 ;  /* 0x00000032f3287223 */ /* 0x008fe2000001012f */
[----:B------:R-:W-:Y:S01]  /*1d750*/  ISETP.GE.OR P1, PT, R4, R247, !P1 ;  /* 0x000000f70400720c */ /* 0x000fe20004f26670 */
[----:B------:R-:W-:Y:S01]  /*1d760*/  IMAD.IADD R46, R246, 0x1, -R2 ;  /* 0x00000001f62e7824 */ /* 0x000fe200078e0a02 */
[C---:B------:R-:W-:Y:S01]  /*1d770*/  ISETP.GE.OR P5, PT, R13.reuse, R245, !P5 ;  /* 0x000000f50d00720c */ /* 0x040fe20006fa6670 */
[----:B------:R-:W-:Y:S01]  /*1d780*/  IMAD.MOV.U32 R47, RZ, RZ, R44 ;  /* 0x000000ffff2f7224 */ /* 0x000fe200078e002c */
[----:B------:R-:W-:Y:S01]  /*1d790*/  ISETP.GE.AND P3, PT, R13, R248, PT ;  /* 0x000000f80d00720c */ /* 0x000fe20003f66270 */
[----:B----4-:R-:W-:Y:S01]  /*1d7a0*/  FFMA.FTZ R44, -R243, R12, R49 ;  /* 0x0000000cf32c7223 */ /* 0x010fe20000010131 */
[----:B------:R-:W1:Y:S01]  /*1d7b0*/  I2F R0, R0 ;  /* 0x0000000000007306 */ /* 0x000e620000201400 */
[----:B------:R-:W-:Y:S01]  /*1d7c0*/  FSEL R12, R21, -INF , !P1 ;  /* 0xff800000150c7808 */ /* 0x000fe20004800000 */
[----:B------:R-:W-:Y:S01]  /*1d7d0*/  IMAD.IADD R21, R244, 0x1, -R2 ;  /* 0x00000001f4157824 */ /* 0x000fe200078e0a02 */
[----:B------:R-:W-:-:S02]  /*1d7e0*/  IADD3 R53, R6, 0x11, RZ ;  /* 0x0000001106357810 */ /* 0x000fc40007ffe0ff */
[----:B------:R-:W-:Y:S02]  /*1d7f0*/  FSEL R40, R40, -INF , !P5 ;  /* 0xff80000028287808 */ /* 0x000fe40006800000 */
[----:B------:R-:W-:Y:S01]  /*1d800*/  IADD3 R50, R6, 0x21, RZ ;  /* 0x0000002106327810 */ /* 0x000fe20007ffe0ff */
[----:B------:R-:W3:Y:S01]  /*1d810*/  I2F R45, R45 ;  /* 0x0000002d002d7306 */ /* 0x000ee20000201400 */
[----:B------:R-:W-:Y:S02]  /*1d820*/  IABS R46, R46 ;  /* 0x0000002e002e7213 */ /* 0x000fe40000000000 */
[C---:B------:R-:W-:Y:S02]  /*1d830*/  ISETP.GE.AND P1, PT, R9.reuse, R249, PT ;  /* 0x000000f90900720c */ /* 0x040fe40003f26270 */
[----:B------:R-:W-:Y:S02]  /*1d840*/  ISETP.GE.AND P5, PT, R9, R248, PT ;  /* 0x000000f80900720c */ /* 0x000fe40003fa6270 */
[----:B------:R-:W-:Y:S01]  /*1d850*/  ISETP.GE.OR P3, PT, R13, R247, !P3 ;  /* 0x000000f70d00720c */ /* 0x000fe20005f66670 */
[----:B------:R-:W-:Y:S01]  /*1d860*/  IMAD.IADD R43, R244, 0x1, -R9 ;  /* 0x00000001f42b7824 */ /* 0x000fe200078e0a09 */
[----:B------:R-:W-:Y:S01]  /*1d870*/  ISETP.GE.OR P1, PT, R9, R245, !P1 ;  /* 0x000000f50900720c */ /* 0x000fe20004f26670 */
[----:B-----5:R-:W-:Y:S01]  /*1d880*/  FFMA.FTZ R39, -R243, R39, R48 ;  /* 0x00000027f3277223 */ /* 0x020fe20000010130 */
[----:B------:R-:W-:Y:S01]  /*1d890*/  IABS R21, R21 ;  /* 0x0000001500157213 */ /* 0x000fe20000000000 */
[----:B------:R-:W-:Y:S01]  /*1d8a0*/  IMAD.IADD R7, R246, 0x1, -R53 ;  /* 0x00000001f6077824 */ /* 0x000fe200078e0a35 */
[----:B------:R4:W-:Y:S01]  /*1d8b0*/  I2F R51, R46 ;  /* 0x0000002e00337306 */ /* 0x0009e20000201400 */
[----:B------:R-:W-:-:S02]  /*1d8c0*/  ISETP.GE.OR P5, PT, R9, R247, !P5 ;  /* 0x000000f70900720c */ /* 0x000fc40006fa6670 */
[----:B------:R-:W-:Y:S01]  /*1d8d0*/  FSEL R9, R44, -INF , !P3 ;  /* 0xff8000002c097808 */ /* 0x000fe20005800000 */
[--C-:B------:R-:W-:Y:S01]  /*1d8e0*/  IMAD.IADD R44, R244, 0x1, -R50.reuse ;  /* 0x00000001f42c7824 */ /* 0x100fe200078e0a32 */
[----:B------:R-:W-:Y:S01]  /*1d8f0*/  IABS R43, R43 ;  /* 0x0000002b002b7213 */ /* 0x000fe20000000000 */
[----:B------:R-:W-:Y:S01]  /*1d900*/  IMAD.MOV.U32 R48, RZ, RZ, R21 ;  /* 0x000000ffff307224 */ /* 0x000fe200078e0015 */
[----:B------:R-:W-:Y:S02]  /*1d910*/  FSEL R39, R39, -INF , !P4 ;  /* 0xff80000027277808 */ /* 0x000fe40006000000 */
[----:B------:R-:W-:Y:S02]  /*1d920*/  IABS R7, R7 ;  /* 0x0000000700077213 */ /* 0x000fe40000000000 */
[C---:B------:R-:W-:Y:S01]  /*1d930*/  ISETP.GE.AND P3, PT, R53.reuse, R249, PT ;  /* 0x000000f93500720c */ /* 0x040fe20003f66270 */
[----:B----4-:R-:W-:Y:S01]  /*1d940*/  IMAD.IADD R46, R246, 0x1, -R50 ;  /* 0x00000001f62e7824 */ /* 0x010fe200078e0a32 */
[----:B------:R-:W-:-:S02]  /*1d950*/  ISETP.GE.AND P4, PT, R53, R248, PT ;  /* 0x000000f83500720c */ /* 0x000fc40003f86270 */
[----:B------:R-:W-:Y:S02]  /*1d960*/  IABS R44, R44 ;  /* 0x0000002c002c7213 */ /* 0x000fe40000000000 */
[----:B------:R-:W-:Y:S02]  /*1d970*/  IABS R21, R46 ;  /* 0x0000002e00157213 */ /* 0x000fe40000000000 */
[----:B------:R-:W-:Y:S01]  /*1d980*/  IADD3 R46, R6, 0x29, RZ ;  /* 0x00000029062e7810 */ /* 0x000fe20007ffe0ff */
[----:B------:R-:W-:Y:S01]  /*1d990*/  IMAD.IADD R4, R244, 0x1, -R53 ;  /* 0x00000001f4047824 */ /* 0x000fe200078e0a35 */
[----:B------:R-:W-:Y:S01]  /*1d9a0*/  IADD3 R58, R6, 0x18, RZ ;  /* 0x00000018063a7810 */ /* 0x000fe20007ffe0ff */
[----:B------:R-:W4:Y:S01]  /*1d9b0*/  I2F R43, R43 ;  /* 0x0000002b002b7306 */ /* 0x000f220000201400 */
[----:B------:R-:W-:Y:S01]  /*1d9c0*/  ISETP.GE.OR P3, PT, R53, R245, !P3 ;  /* 0x000000f53500720c */ /* 0x000fe20005f66670 */
[----:B-1----:R-:W-:Y:S01]  /*1d9d0*/  FFMA.FTZ R0, -R243, R0, R56 ;  /* 0x00000000f3007223 */ /* 0x002fe20000010138 */
[----:B------:R-:W-:Y:S01]  /*1d9e0*/  ISETP.GE.OR P4, PT, R53, R247, !P4 ;  /* 0x000000f73500720c */ /* 0x000fe20006786670 */
[----:B------:R-:W-:-:S04]  /*1d9f0*/  IMAD.IADD R14, R244, 0x1, -R58 ;  /* 0x00000001f40e7824 */ /* 0x000fc800078e0a3a */
[----:B------:R3:W-:Y:S01]  /*1da00*/  I2F R53, R21 ;  /* 0x0000001500357306 */ /* 0x0007e20000201400 */
[----:B------:R-:W-:-:S07]  /*1da10*/  FSEL R0, R0, -INF , !P2 ;  /* 0xff80000000007808 */ /* 0x000fce0005000000 */
[----:B------:R-:W1:Y:S01]  /*1da20*/  I2F R7, R7 ;  /* 0x0000000700077306 */ /* 0x000e620000201400 */
[----:B------:R-:W-:Y:S01]  /*1da30*/  ISETP.GE.AND P2, PT, R58, R249, PT ;  /* 0x000000f93a00720c */ /* 0x000fe20003f46270 */
[----:B---3--:R-:W-:-:S06]  /*1da40*/  FFMA.FTZ R21, -R243, R45, R57 ;  /* 0x0000002df3157223 */ /* 0x008fcc0000010139 */
[----:B------:R3:W-:Y:S01]  /*1da50*/  I2F R56, R44 ;  /* 0x0000002c00387306 */ /* 0x0007e20000201400 */
[----:B------:R-:W-:Y:S02]  /*1da60*/  IABS R4, R4 ;  /* 0x0000000400047213 */ /* 0x000fe40000000000 */
[----:B------:R-:W-:Y:S02]  /*1da70*/  FSEL R21, R21, -INF , !P1 ;  /* 0xff80000015157808 */ /* 0x000fe40004800000 */
[----:B------:R-:W-:Y:S02]  /*1da80*/  ISETP.GE.AND P1, PT, R58, R248, PT ;  /* 0x000000f83a00720c */ /* 0x000fe40003f26270 */
[----:B------:R-:W-:Y:S01]  /*1da90*/  IABS R14, R14 ;  /* 0x0000000e000e7213 */ /* 0x000fe20000000000 */
[----:B---3--:R-:W-:Y:S01]  /*1daa0*/  IMAD.IADD R44, R246, 0x1, -R46 ;  /* 0x00000001f62c7824 */ /* 0x008fe200078e0a2e */
[----:B------:R-:W-:-:S04]  /*1dab0*/  ISETP.GE.OR P2, PT, R58, R245, !P2 ;  /* 0x000000f53a00720c */ /* 0x000fc80005746670 */
[----:B------:R-:W-:Y:S01]  /*1dac0*/  IABS R44, R44 ;  /* 0x0000002c002c7213 */ /* 0x000fe20000000000 */
[----:B------:R-:W-:Y:S01]  /*1dad0*/  IMAD.IADD R13, R246, 0x1, -R58 ;  /* 0x00000001f60d7824 */ /* 0x000fe200078e0a3a */
[----:B------:R-:W-:Y:S01]  /*1dae0*/  ISETP.GE.OR P1, PT, R58, R247, !P1 ;  /* 0x000000f73a00720c */ /* 0x000fe20004f26670 */
[----:B------:R-:W3:Y:S02]  /*1daf0*/  I2F R4, R4 ;  /* 0x0000000400047306 */ /* 0x000ee40000201400 */
[----:B------:R-:W-:Y:S01]  /*1db00*/  IMAD.MOV.U32 R58, RZ, RZ, R44 ;  /* 0x000000ffff3a7224 */ /* 0x000fe200078e002c */
[C---:B------:R-:W-:Y:S01]  /*1db10*/  IADD3 R44, R6.reuse, 0x31, RZ ;  /* 0x00000031062c7810 */ /* 0x040fe20007ffe0ff */
[C---:B----4-:R-:W-:Y:S01]  /*1db20*/  FFMA.FTZ R60, -R243.reuse, R43, R16 ;  /* 0x0000002bf33c7223 */ /* 0x050fe20000010110 */
[----:B------:R-:W-:Y:S01]  /*1db30*/  IADD3 R45, R6, 0x30, RZ ;  /* 0x00000030062d7810 */ /* 0x000fe20007ffe0ff */
[----:B-1----:R-:W-:Y:S02]  /*1db40*/  FFMA.FTZ R16, -R243, R7, R22 ;  /* 0x00000007f3107223 */ /* 0x002fe40000010116 */
[----:B------:R-:W1:Y:S01]  /*1db50*/  I2F R14, R14 ;  /* 0x0000000e000e7306 */ /* 0x000e620000201400 */
[C---:B------:R-:W-:Y:S01]  /*1db60*/  IMAD.IADD R22, R246.reuse, 0x1, -R44 ;  /* 0x00000001f6167824 */ /* 0x040fe200078e0a2c */
[----:B------:R-:W-:Y:S01]  /*1db70*/  IABS R13, R13 ;  /* 0x0000000d000d7213 */ /* 0x000fe20000000000 */
[----:B------:R-:W-:Y:S01]  /*1db80*/  IMAD.IADD R59, R246, 0x1, -R45 ;  /* 0x00000001f63b7824 */ /* 0x000fe200078e0a2d */
[----:B------:R-:W-:-:S02]  /*1db90*/  FSEL R7, R60, -INF , !P5 ;  /* 0xff8000003c077808 */ /* 0x000fc40006800000 */
[----:B------:R-:W-:Y:S02]  /*1dba0*/  IABS R60, R22 ;  /* 0x00000016003c7213 */ /* 0x000fe40000000000 */
[C---:B------:R-:W-:Y:S01]  /*1dbb0*/  IADD3 R22, R6.reuse, 0x39, RZ ;  /* 0x0000003906167810 */ /* 0x040fe20007ffe0ff */
[----:B------:R-:W4:Y:S01]  /*1dbc0*/  I2F R13, R13 ;  /* 0x0000000d000d7306 */ /* 0x000f220000201400 */
[----:B------:R-:W-:Y:S02]  /*1dbd0*/  IADD3 R43, R6, 0x38, RZ ;  /* 0x00000038062b7810 */ /* 0x000fe40007ffe0ff */
[----:B------:R-:W-:Y:S01]  /*1dbe0*/  IABS R59, R59 ;  /* 0x0000003b003b7213 */ /* 0x000fe20000000000 */
[----:B---3--:R-:W-:-:S04]  /*1dbf0*/  FFMA.FTZ R4, -R243, R4, R17 ;  /* 0x00000004f3047223 */ /* 0x008fc80000010111 */
[----:B------:R3:W-:Y:S01]  /*1dc00*/  I2F R49, R47 ;  /* 0x0000002f00317306 */ /* 0x0007e20000201400 */
[C---:B------:R-:W-:Y:S02]  /*1dc10*/  IMAD.IADD R61, R246.reuse, 0x1, -R43 ;  /* 0x00000001f63d7824 */ /* 0x040fe400078e0a2b */
[----:B-1----:R-:W-:Y:S02]  /*1dc20*/  FFMA.FTZ R18, -R243, R14, R18 ;  /* 0x0000000ef3127223 */ /* 0x002fe40000010112 */
[----:B------:R-:W-:-:S03]  /*1dc30*/  IMAD.IADD R54, R246, 0x1, -R55 ;  /* 0x00000001f6367824 */ /* 0x000fc600078e0a37 */
[----:B------:R-:W1:Y:S01]  /*1dc40*/  I2F R59, R59 ;  /* 0x0000003b003b7306 */ /* 0x000e620000201400 */
[----:B---3--:R-:W-:Y:S01]  /*1dc50*/  IADD3 R47, R6, 0x28, RZ ;  /* 0x00000028062f7810 */ /* 0x008fe20007ffe0ff */
[----:B------:R-:W-:Y:S01]  /*1dc60*/  IMAD.IADD R6, R246, 0x1, -R22 ;  /* 0x00000001f6067824 */ /* 0x000fe200078e0a16 */
[----:B------:R-:W-:-:S04]  /*1dc70*/  IABS R61, R61 ;  /* 0x0000003d003d7213 */ /* 0x000fc80000000000 */
[----:B------:R-:W-:Y:S02]  /*1dc80*/  IABS R14, R6 ;  /* 0x00000006000e7213 */ /* 0x000fe40000000000 */
[----:B------:R-:W-:Y:S02]  /*1dc90*/  FSEL R6, R4, -INF , !P4 ;  /* 0xff80000004067808 */ /* 0x000fe40006000000 */
[----:B------:R-:W-:Y:S02]  /*1dca0*/  FSEL R4, R18, -INF , !P1 ;  /* 0xff80000012047808 */ /* 0x000fe40004800000 */
[----:B------:R-:W-:Y:S02]  /*1dcb0*/  ISETP.GE.AND P1, PT, R50, R249, PT ;  /* 0x000000f93200720c */ /* 0x000fe40003f26270 */
[----:B------:R-:W-:Y:S01]  /*1dcc0*/  IABS R54, R54 ;  /* 0x0000003600367213 */ /* 0x000fe20000000000 */
[----:B------:R-:W-:Y:S01]  /*1dcd0*/  IMAD.IADD R57, R246, 0x1, -R47 ;  /* 0x00000001f6397824 */ /* 0x000fe200078e0a2f */
[----:B------:R-:W-:Y:S01]  /*1dce0*/  ISETP.GE.OR P1, PT, R50, R245, !P1 ;  /* 0x000000f53200720c */ /* 0x000fe20004f26670 */
[C---:B------:R-:W-:Y:S01]  /*1dcf0*/  FFMA.FTZ R29, -R243.reuse, R53, R29 ;  /* 0x00000035f31d7223 */ /* 0x040fe2000001011d */
[----:B------:R-:W3:Y:S01]  /*1dd00*/  I2F R61, R61 ;  /* 0x0000003d003d7306 */ /* 0x000ee20000201400 */
[----:B----4-:R-:W-:Y:S01]  /*1dd10*/  FFMA.FTZ R13, -R243, R13, R23 ;  /* 0x0000000df30d7223 */ /* 0x010fe20000010117 */
[----:B------:R-:W-:Y:S01]  /*1dd20*/  IABS R57, R57 ;  /* 0x0000003900397213 */ /* 0x000fe20000000000 */
[----:B------:R-:W-:Y:S01]  /*1dd30*/  IMAD.MOV.U32 R17, RZ, RZ, R14 ;  /* 0x000000ffff117224 */ /* 0x000fe200078e000e */
[----:B------:R-:W-:-:S02]  /*1dd40*/  FSEL R252, R29, -INF , !P1 ;  /* 0xff8000001dfc7808 */ /* 0x000fc40004800000 */
[----:B------:R-:W-:Y:S02]  /*1dd50*/  FMNMX.FTZ R18, R20, R3, !PT ;  /* 0x0000000314127209 */ /* 0x000fe40007810000 */
[----:B------:R-:W4:Y:S01]  /*1dd60*/  I2F R54, R54 ;  /* 0x0000003600367306 */ /* 0x000f220000201400 */
[----:B------:R-:W-:Y:S01]  /*1dd70*/  ISETP.GE.AND P1, PT, R45, R249, PT ;  /* 0x000000f92d00720c */ /* 0x000fe20003f26270 */
[----:B-1----:R-:W-:Y:S01]  /*1dd80*/  FFMA.FTZ R37, -R243, R59, R37 ;  /* 0x0000003bf3257223 */ /* 0x002fe20000010125 */
[----:B------:R-:W-:Y:S02]  /*1dd90*/  FSEL R14, R13, -INF , !P2 ;  /* 0xff8000000d0e7808 */ /* 0x000fe40005000000 */
[C---:B------:R-:W-:Y:S02]  /*1dda0*/  ISETP.GE.AND P4, PT, R2.reuse, R249, PT ;  /* 0x000000f90200720c */ /* 0x040fe40003f86270 */
[----:B------:R-:W-:Y:S02]  /*1ddb0*/  ISETP.GE.AND P2, PT, R2, R248, PT ;  /* 0x000000f80200720c */ /* 0x000fe40003f46270 */
[----:B------:R-:W-:Y:S01]  /*1ddc0*/  FMNMX.FTZ R18, R40, R18, !PT ;  /* 0x0000001228127209 */ /* 0x000fe20007810000 */
[----:B------:R-:W1:Y:S01]  /*1ddd0*/  I2F R48, R48 ;  /* 0x0000003000307306 */ /* 0x000e620000201400 */
[----:B------:R-:W-:-:S02]  /*1dde0*/  FSEL R16, R16, -INF , !P3 ;  /* 0xff80000010107808 */ /* 0x000fc40005800000 */
[----:B------:R-:W-:Y:S02]  /*1ddf0*/  ISETP.GE.OR P1, PT, R45, R245, !P1 ;  /* 0x000000f52d00720c */ /* 0x000fe40004f26670 */
[----:B------:R-:W-:-:S03]  /*1de00*/  ISETP.GE.AND P3, PT, R55, R248, PT ;  /* 0x000000f83700720c */ /* 0x000fc60003f66270 */
[----:B------:R-:W5:Y:S01]  /*1de10*/  I2F R57, R57 ;  /* 0x0000003900397306 */ /* 0x000f620000201400 */
[C---:B------:R-:W-:Y:S01]  /*1de20*/  ISETP.GE.OR P4, PT, R2.reuse, R245, !P4 ;  /* 0x000000f50200720c */ /* 0x040fe20006786670 */
[C---:B------:R-:W-:Y:S01]  /*1de30*/  FFMA.FTZ R28, -R243.reuse, R51, R28 ;  /* 0x00000033f31c7223 */ /* 0x040fe2000001011c */
[----:B------:R-:W-:Y:S01]  /*1de40*/  ISETP.GE.OR P2, PT, R2, R247, !P2 ;  /* 0x000000f70200720c */ /* 0x000fe20005746670 */
[----:B------:R-:W-:Y:S01]  /*1de50*/  FFMA.FTZ R2, -R243, R49, R19 ;  /* 0x00000031f3027223 */ /* 0x000fe20000010113 */
[----:B------:R-:W-:-:S03]  /*1de60*/  FMNMX.FTZ R18, R39, R18, !PT ;  /* 0x0000001227127209 */ /* 0x000fc60007810000 */
[----:B------:R-:W1:Y:S01]  /*1de70*/  I2F R17, R17 ;  /* 0x0000001100117306 */ /* 0x000e620000201400 */
[----:B------:R-:W-:Y:S02]  /*1de80*/  FSEL R195, R37, -INF , !P1 ;  /* 0xff80000025c37808 */ /* 0x000fe40004800000 */
[----:B------:R-:W-:Y:S02]  /*1de90*/  ISETP.GE.OR P3, PT, R55, R247, !P3 ;  /* 0x000000f73700720c */ /* 0x000fe40005f66670 */
[----:B------:R-:W-:Y:S01]  /*1dea0*/  ISETP.GE.AND P1, PT, R43, R249, PT ;  /* 0x000000f92b00720c */ /* 0x000fe20003f26270 */
[----:B---3--:R-:W-:Y:S01]  /*1deb0*/  FFMA.FTZ R41, -R243, R61, R41 ;  /* 0x0000003df3297223 */ /* 0x008fe20000010129 */
[----:B------:R-:W-:Y:S02]  /*1dec0*/  ISETP.GE.AND P5, PT, R55, R249, PT ;  /* 0x000000f93700720c */ /* 0x000fe40003fa6270 */
[----:B------:R-:W-:Y:S01]  /*1ded0*/  FMNMX.FTZ R18, R21, R18, !PT ;  /* 0x0000001215127209 */ /* 0x000fe20007810000 */
[----:B----4-:R-:W-:Y:S01]  /*1dee0*/  FFMA.FTZ R52, -R243, R54, R52 ;  /* 0x00000036f3347223 */ /* 0x010fe20000010134 */
[----:B------:R-:W-:-:S02]  /*1def0*/  FSEL R2, R2, -INF , !P3 ;  /* 0xff80000002027808 */ /* 0x000fc40005800000 */
[----:B------:R-:W-:Y:S02]  /*1df00*/  FSEL R233, R28, -INF , !P4 ;  /* 0xff8000001ce97808 */ /* 0x000fe40006000000 */
[----:B------:R-:W-:Y:S01]  /*1df10*/  ISETP.GE.OR P1, PT, R43, R245, !P1 ;  /* 0x000000f52b00720c */ /* 0x000fe20004f26670 */
[----:B------:R-:W3:Y:S01]  /*1df20*/  I2F R58, R58 ;  /* 0x0000003a003a7306 */ /* 0x000ee20000201400 */
[C---:B------:R-:W-:Y:S02]  /*1df30*/  ISETP.GE.AND P3, PT, R47.reuse, R249, PT ;  /* 0x000000f92f00720c */ /* 0x040fe40003f66270 */
[----:B------:R-:W-:Y:S02]  /*1df40*/  ISETP.GE.AND P4, PT, R47, R248, PT ;  /* 0x000000f82f00720c */ /* 0x000fe40003f86270 */
[----:B------:R-:W-:Y:S02]  /*1df50*/  ISETP.GE.OR P5, PT, R55, R245, !P5 ;  /* 0x000000f53700720c */ /* 0x000fe40006fa6670 */
[----:B------:R-:W-:-:S02]  /*1df60*/  FMNMX.FTZ R18, R16, R18, !PT ;  /* 0x0000001210127209 */ /* 0x000fc40007810000 */
[----:B------:R-:W-:Y:S02]  /*1df70*/  FSEL R193, R41, -INF , !P1 ;  /* 0xff80000029c17808 */ /* 0x000fe40004800000 */
[C---:B------:R-:W-:Y:S02]  /*1df80*/  ISETP.GE.OR P3, PT, R47.reuse, R245, !P3 ;  /* 0x000000f52f00720c */ /* 0x040fe40005f66670 */
[----:B------:R-:W-:Y:S01]  /*1df90*/  ISETP.GE.OR P4, PT, R47, R247, !P4 ;  /* 0x000000f72f00720c */ /* 0x000fe20006786670 */
[----:B------:R-:W-:Y:S01]  /*1dfa0*/  IMAD.IADD R47, R244, 0x1, -R47 ;  /* 0x00000001f42f7824 */ /* 0x000fe200078e0a2f */
[----:B------:R-:W-:Y:S02]  /*1dfb0*/  ISETP.GE.AND P1, PT, R22, R249, PT ;  /* 0x000000f91600720c */ /* 0x000fe40003f26270 */
[----:B------:R-:W-:Y:S02]  /*1dfc0*/  FSEL R13, R52, -INF , !P5 ;  /* 0xff800000340d7808 */ /* 0x000fe40006800000 */
[----:B------:R-:W-:Y:S01]  /*1dfd0*/  FMNMX.FTZ R18, R14, R18, !PT ;  /* 0x000000120e127209 */ /* 0x000fe20007810000 */
[C---:B-1----:R-:W-:Y:S01]  /*1dfe0*/  FFMA.FTZ R36, -R243.reuse, R48, R36 ;  /* 0x00000030f3247223 */ /* 0x042fe20000010124 */
[----:B------:R-:W-:Y:S01]  /*1dff0*/  ISETP.GE.OR P1, PT, R22, R245, !P1 ;  /* 0x000000f51600720c */ /* 0x000fe20004f26670 */
[----:B-----5:R-:W-:-:S02]  /*1e000*/  FFMA.FTZ R26, -R243, R57, R26 ;  /* 0x00000039f31a7223 */ /* 0x020fc4000001011a */
[----:B------:R-:W-:Y:S01]  /*1e010*/  FFMA.FTZ R17, -R243, R17, R42 ;  /* 0x00000011f3117223 */ /* 0x000fe2000001012a */
[----:B------:R-:W-:Y:S02]  /*1e020*/  FMNMX.FTZ R18, R13, R18, !PT ;  /* 0x000000120d127209 */ /* 0x000fe40007810000 */
[----:B------:R-:W-:Y:S02]  /*1e030*/  IABS R47, R47 ;  /* 0x0000002f002f7213 */ /* 0x000fe40000000000 */
[----:B------:R-:W-:Y:S02]  /*1e040*/  FSEL R199, R36, -INF , !P2 ;  /* 0xff80000024c77808 */ /* 0x000fe40005000000 */
[----:B------:R-:W-:Y:S02]  /*1e050*/  FSEL R251, R26, -INF , !P3 ;  /* 0xff8000001afb7808 */ /* 0x000fe40005800000 */
[----:B------:R-:W-:Y:S02]  /*1e060*/  FSEL R192, R17, -INF , !P1 ;  /* 0xff80000011c07808 */ /* 0x000fe40004800000 */
[----:B------:R-:W-:-:S02]  /*1e070*/  ISETP.GE.AND P2, PT, R46, R249, PT ;  /* 0x000000f92e00720c */ /* 0x000fc40003f46270 */
[C---:B------:R-:W-:Y:S02]  /*1e080*/  ISETP.GE.AND P3, PT, R46.reuse, R248, PT ;  /* 0x000000f82e00720c */ /* 0x040fe40003f66270 */
[----:B------:R-:W-:Y:S01]  /*1e090*/  FMNMX.FTZ R17, R233, R18, !PT ;  /* 0x00000012e9117209 */ /* 0x000fe20007810000 */
[----:B------:R-:W-:Y:S01]  /*1e0a0*/  IMAD.MOV.U32 R197, RZ, RZ, R47 ;  /* 0x000000ffffc57224 */ /* 0x000fe200078e002f */
[----:B------:R-:W-:Y:S01]  /*1e0b0*/  FMNMX.FTZ R18, R15, R12, !PT ;  /* 0x0000000c0f127209 */ /* 0x000fe20007810000 */
[----:B---3--:R-:W-:Y:S01]  /*1e0c0*/  FFMA.FTZ R27, -R243, R58, R27 ;  /* 0x0000003af31b7223 */ /* 0x008fe2000001011b */
[C---:B------:R-:W-:Y:S02]  /*1e0d0*/  ISETP.GE.OR P2, PT, R46.reuse, R245, !P2 ;  /* 0x000000f52e00720c */ /* 0x040fe40005746670 */
[----:B------:R-:W-:Y:S01]  /*1e0e0*/  ISETP.GE.OR P3, PT, R46, R247, !P3 ;  /* 0x000000f72e00720c */ /* 0x000fe20005f66670 */
[C---:B------:R-:W-:Y:S01]  /*1e0f0*/  IMAD.IADD R46, R244.reuse, 0x1, -R46 ;  /* 0x00000001f42e7824 */ /* 0x040fe200078e0a2e */
[----:B------:R-:W-:Y:S01]  /*1e100*/  FMNMX.FTZ R18, R9, R18, !PT ;  /* 0x0000001209127209 */ /* 0x000fe20007810000 */
[----:B------:R-:W1:Y:S01]  /*1e110*/  I2F R55, R60 ;  /* 0x0000003c00377306 */ /* 0x000e620000201400 */
[----:B------:R-:W-:Y:S01]  /*1e120*/  FSEL R250, R27, -INF , !P2 ;  /* 0xff8000001bfa7808 */ /* 0x000fe20005000000 */
[----:B------:R-:W-:Y:S01]  /*1e130*/  IMAD.IADD R26, R244, 0x1, -R45 ;  /* 0x00000001f41a7824 */ /* 0x000fe200078e0a2d */
[----:B------:R-:W-:-:S02]  /*1e140*/  FMNMX.FTZ R18, R0, R18, !PT ;  /* 0x0000001200127209 */ /* 0x000fc40007810000 */
[----:B------:R-:W-:-:S03]  /*1e150*/  IABS R27, R46 ;  /* 0x0000002e001b7213 */ /* 0x000fc60000000000 */
[----:B------:R-:W3:Y:S01]  /*1e160*/  I2F R197, R197 ;  /* 0x000000c500c57306 */ /* 0x000ee20000201400 */
[C---:B------:R-:W-:Y:S01]  /*1e170*/  IMAD.IADD R23, R244.reuse, 0x1, -R44 ;  /* 0x00000001f4177824 */ /* 0x040fe200078e0a2c */
[----:B------:R-:W-:Y:S02]  /*1e180*/  FMNMX.FTZ R18, R7, R18, !PT ;  /* 0x0000001207127209 */ /* 0x000fe40007810000 */
[----:B------:R-:W-:Y:S01]  /*1e190*/  IABS R26, R26 ;  /* 0x0000001a001a7213 */ /* 0x000fe20000000000 */
[----:B------:R-:W-:Y:S01]  /*1e1a0*/  IMAD.IADD R19, R244, 0x1, -R43 ;  /* 0x00000001f4137824 */ /* 0x000fe200078e0a2b */
[----:B------:R-:W-:Y:S02]  /*1e1b0*/  FMNMX.FTZ R17, R252, R17, !PT ;  /* 0x00000011fc117209 */ /* 0x000fe40007810000 */
[----:B------:R-:W4:Y:S01]  /*1e1c0*/  I2F R27, R27 ;  /* 0x0000001b001b7306 */ /* 0x000f220000201400 */
[----:B------:R-:W-:Y:S02]  /*1e1d0*/  FMNMX.FTZ R18, R6, R18, !PT ;  /* 0x0000001206127209 */ /* 0x000fe40007810000 */
[----:B------:R-:W-:Y:S01]  /*1e1e0*/  IABS R23, R23 ;  /* 0x0000001700177213 */ /* 0x000fe20000000000 */
[----:B------:R-:W-:Y:S01]  /*1e1f0*/  IMAD.IADD R28, R244, 0x1, -R22 ;  /* 0x00000001f41c7824 */ /* 0x000fe200078e0a16 */
[----:B------:R-:W-:-:S02]  /*1e200*/  ISETP.GE.AND P5, PT, R50, R248, PT ;  /* 0x000000f83200720c */ /* 0x000fc40003fa6270 */
[----:B------:R-:W-:Y:S01]  /*1e210*/  ISETP.GE.AND P2, PT, R44, R249, PT ;  /* 0x000000f92c00720c */ /* 0x000fe20003f46270 */
[----:B------:R-:W5:Y:S01]  /*1e220*/  I2F R26, R26 ;  /* 0x0000001a001a7306 */ /* 0x000f620000201400 */
[----:B------:R-:W-:Y:S02]  /*1e230*/  FMNMX.FTZ R17, R251, R17, !PT ;  /* 0x00000011fb117209 */ /* 0x000fe40007810000 */
[----:B------:R-:W-:Y:S02]  /*1e240*/  FMNMX.FTZ R18, R4, R18, !PT ;  /* 0x0000001204127209 */ /* 0x000fe40007810000 */
[----:B------:R-:W-:Y:S01]  /*1e250*/  IABS R19, R19 ;  /* 0x0000001300137213 */ /* 0x000fe20000000000 */
[C---:B------:R-:W-:Y:S01]  /*1e260*/  FFMA.FTZ R5, -R243.reuse, R56, R5 ;  /* 0x00000038f3057223 */ /* 0x040fe20000010105 */
[----:B------:R-:W-:Y:S01]  /*1e270*/  ISETP.GE.OR P5, PT, R50, R247, !P5 ;  /* 0x000000f73200720c */ /* 0x000fe20006fa6670 */
[C---:B-1----:R-:W-:Y:S01]  /*1e280*/  FFMA.FTZ R38, -R243.reuse, R55, R38 ;  /* 0x00000037f3267223 */ /* 0x042fe20000010126 */
[----:B------:R-:W1:Y:S01]  /*1e290*/  I2F R23, R23 ;  /* 0x0000001700177306 */ /* 0x000e620000201400 */
[----:B---3--:R-:W-:Y:S01]  /*1e2a0*/  FFMA.FTZ R197, -R243, R197, R25 ;  /* 0x000000c5f3c57223 */ /* 0x008fe20000010119 */
[----:B------:R-:W-:-:S02]  /*1e2b0*/  ISETP.GE.OR P2, PT, R44, R245, !P2 ;  /* 0x000000f52c00720c */ /* 0x000fc40005746670 */
[----:B------:R-:W-:Y:S02]  /*1e2c0*/  FMNMX.FTZ R17, R250, R17, !PT ;  /* 0x00000011fa117209 */ /* 0x000fe40007810000 */
[----:B------:R-:W-:Y:S02]  /*1e2d0*/  FMNMX.FTZ R25, R2, R18, !PT ;  /* 0x0000001202197209 */ /* 0x000fe40007810000 */
[----:B------:R-:W-:Y:S01]  /*1e2e0*/  IABS R28, R28 ;  /* 0x0000001c001c7213 */ /* 0x000fe20000000000 */
[----:B------:R-:W3:Y:S01]  /*1e2f0*/  I2F R19, R19 ;  /* 0x0000001300137306 */ /* 0x000ee20000201400 */
[----:B------:R-:W-:Y:S02]  /*1e300*/  FSEL R194, R38, -INF , !P2 ;  /* 0xff80000026c27808 */ /* 0x000fe40005000000 */
[----:B------:R-:W-:Y:S02]  /*1e310*/  FMNMX.FTZ R17, R195, R17, !PT ;  /* 0x00000011c3117209 */ /* 0x000fe40007810000 */
[----:B------:R-:W-:-:S02]  /*1e320*/  FSEL R198, R5, -INF , !P5 ;  /* 0xff80000005c67808 */ /* 0x000fc40006800000 */
[----:B------:R-:W-:Y:S01]  /*1e330*/  FMNMX.FTZ R25, R199, R25, !PT ;  /* 0x00000019c7197209 */ /* 0x000fe20007810000 */
[----:B------:R-:W1:Y:S01]  /*1e340*/  I2F R5, R28 ;  /* 0x0000001c00057306 */ /* 0x000e620000201400 */
[----:B----4-:R-:W-:Y:S01]  /*1e350*/  FFMA.FTZ R24, -R243, R27, R24 ;  /* 0x0000001bf3187223 */ /* 0x010fe20000010118 */
[----:B------:R-:W-:Y:S02]  /*1e360*/  ISETP.GE.AND P2, PT, R45, R248, PT ;  /* 0x000000f82d00720c */ /* 0x000fe40003f46270 */
[----:B------:R-:W-:Y:S02]  /*1e370*/  FMNMX.FTZ R17, R194, R17, !PT ;  /* 0x00000011c2117209 */ /* 0x000fe40007810000 */
[----:B------:R-:W-:Y:S02]  /*1e380*/  FSEL R197, R197, -INF , !P4 ;  /* 0xff800000c5c57808 */ /* 0x000fe40006000000 */
[----:B------:R-:W-:Y:S01]  /*1e390*/  FMNMX.FTZ R25, R198, R25, !PT ;  /* 0x00000019c6197209 */ /* 0x000fe20007810000 */
[----:B-----5:R-:W-:Y:S01]  /*1e3a0*/  FFMA.FTZ R26, -R243, R26, R30 ;  /* 0x0000001af31a7223 */ /* 0x020fe2000001011e */
[----:B------:R-:W-:-:S02]  /*1e3b0*/  ISETP.GE.OR P2, PT, R45, R247, !P2 ;  /* 0x000000f72d00720c */ /* 0x000fc40005746670 */
[----:B------:R-:W-:Y:S02]  /*1e3c0*/  ISETP.GE.AND P1, PT, R44, R248, PT ;  /* 0x000000f82c00720c */ /* 0x000fe40003f26270 */
[----:B------:R-:W-:Y:S02]  /*1e3d0*/  FMNMX.FTZ R17, R193, R17, !PT ;  /* 0x00000011c1117209 */ /* 0x000fe40007810000 */
[----:B------:R-:W-:Y:S02]  /*1e3e0*/  FSEL R196, R24, -INF , !P3 ;  /* 0xff80000018c47808 */ /* 0x000fe40005800000 */
[----:B------:R-:W-:Y:S01]  /*1e3f0*/  FMNMX.FTZ R25, R197, R25, !PT ;  /* 0x00000019c5197209 */ /* 0x000fe20007810000 */
[----:B-1----:R-:W-:Y:S01]  /*1e400*/  FFMA.FTZ R23, -R243, R23, R31 ;  /* 0x00000017f3177223 */ /* 0x002fe2000001011f */
[----:B------:R-:W-:Y:S02]  /*1e410*/  ISETP.GE.OR P1, PT, R44, R247, !P1 ;  /* 0x000000f72c00720c */ /* 0x000fe40004f26670 */
[----:B------:R-:W-:-:S02]  /*1e420*/  FMNMX.FTZ R17, R192, R17, !PT ;  /* 0x00000011c0117209 */ /* 0x000fc40007810000 */
[-C--:B------:R-:W-:Y:S02]  /*1e430*/  ISETP.GE.AND P4, PT, R43, R248.reuse, PT ;  /* 0x000000f82b00720c */ /* 0x080fe40003f86270 */
[----:B------:R-:W-:Y:S02]  /*1e440*/  FSEL R191, R26, -INF , !P2 ;  /* 0xff8000001abf7808 */ /* 0x000fe40005000000 */
[----:B------:R-:W-:Y:S01]  /*1e450*/  FMNMX.FTZ R25, R196, R25, !PT ;  /* 0x00000019c4197209 */ /* 0x000fe20007810000 */
[----:B---3--:R-:W-:Y:S01]  /*1e460*/  FFMA.FTZ R19, -R243, R19, R32 ;  /* 0x00000013f3137223 */ /* 0x008fe20000010120 */
[----:B------:R-:W-:Y:S01]  /*1e470*/  ISETP.GE.AND P2, PT, R22, R248, PT ;  /* 0x000000f81600720c */ /* 0x000fe20003f46270 */
[----:B------:R-:W1:Y:S01]  /*1e480*/  SHFL.BFLY PT, R18, R17, 0x2, 0x1f ;  /* 0x0c401f0011127f89 */ /* 0x000e6200000e0000 */
[----:B------:R-:W-:Y:S02]  /*1e490*/  ISETP.GE.OR P4, PT, R43, R247, !P4 ;  /* 0x000000f72b00720c */ /* 0x000fe40006786670 */
[----:B------:R-:W-:-:S02]  /*1e4a0*/  FSEL R189, R23, -INF , !P1 ;  /* 0xff80000017bd7808 */ /* 0x000fc40004800000 */
[----:B------:R-:W-:Y:S01]  /*1e4b0*/  FMNMX.FTZ R25, R191, R25, !PT ;  /* 0x00000019bf197209 */ /* 0x000fe20007810000 */
[----:B------:R-:W-:Y:S01]  /*1e4c0*/  FFMA.FTZ R5, -R243, R5, R8 ;  /* 0x00000005f3057223 */ /* 0x000fe20000010108 */
[----:B------:R-:W-:Y:S02]  /*1e4d0*/  ISETP.GE.OR P2, PT, R22, R247, !P2 ;  /* 0x000000f71600720c */ /* 0x000fe40005746670 */
[----:B------:R-:W-:Y:S02]  /*1e4e0*/  FSEL R188, R19, -INF , !P4 ;  /* 0xff80000013bc7808 */ /* 0x000fe40006000000 */
        /* <DEDUP_REMOVED lines=11> */
[----:B--2---:R-:W-:Y:S02]  /*1e5a0*/  FMUL.FTZ R190, R186, R164 ;  /* 0x000000a4babe7220 */ /* 0x004fe40000410000 */
[----:B------:R-:W-:-:S03]  /*1e5b0*/  IMAD.SHL.U32 R219, R35, 0x2, RZ ;  /* 0x0000000223db7824 */ /* 0x000fc600078e00ff */
[----:B------:R-:W-:Y:S01]  /*1e5c0*/  FSEL R190, R190, RZ, P1 ;  /* 0x000000ffbebe7208 */ /* 0x000fe20000800000 */
[----:B------:R-:W-:Y:S01]  /*1e5d0*/  IMAD R217, R34, 0x2, R219 ;  /* 0x0000000222d97824 */ /* 0x000fe200078e02db */
[----:B------:R-:W-:Y:S03]  /*1e5e0*/  LDSM.16.MT88.4 R156, [R219+0x10000] ;  /* 0x01000000db9c783b */ /* 0x000fe60000004200 */
[-CC-:B------:R-:W-:Y:S01]  /*1e5f0*/  FFMA.FTZ R178, R3, R186.reuse, -R190.reuse ;  /* 0x000000ba03b27223 */ /* 0x180fe200000108be */
[----:B------:R-:W1:Y:S01]  /*1e600*/  LDSM.16.MT88.4 R148, [R217+0x10000] ;  /* 0x01000000d994783b */ /* 0x000e620000004200 */
[-CC-:B------:R-:W-:Y:S02]  /*1e610*/  FFMA.FTZ R179, R20, R186.reuse, -R190.reuse ;  /* 0x000000ba14b37223 */ /* 0x180fe400000108be */
[-CC-:B------:R-:W-:Y:S01]  /*1e620*/  FFMA.FTZ R177, R40, R186.reuse, -R190.reuse ;  /* 0x000000ba28b17223 */ /* 0x180fe200000108be */
[----:B------:R-:W-:Y:S01]  /*1e630*/  LDSM.16.MT88.4 R48, [R217+0x12000] ;  /* 0x01200000d930783b */ /* 0x000fe20000004200 */
[----:B---3--:R-:W-:Y:S01]  /*1e640*/  FMNMX.FTZ R3, R8, R5, !PT ;  /* 0x0000000508037209 */ /* 0x008fe20007810000 */
[-CC-:B------:R-:W-:Y:S01]  /*1e650*/  FFMA.FTZ R174, R39, R186.reuse, -R190.reuse ;  /* 0x000000ba27ae7223 */ /* 0x180fe200000108be */
[----:B------:R-:W-:Y:S01]  /*1e660*/  MUFU.EX2 R179, R179 ;  /* 0x000000b300b37308 */ /* 0x000fe20000000800 */
[-CC-:B------:R-:W-:Y:S01]  /*1e670*/  FFMA.FTZ R166, R14, R186.reuse, -R190.reuse ;  /* 0x000000ba0ea67223 */ /* 0x180fe200000108be */
[----:B------:R-:W-:Y:S01]  /*1e680*/  FSETP.NEU.FTZ.AND P1, PT, R3, -INF , PT ;  /* 0xff8000000300780b */ /* 0x000fe20003f3d000 */
[----:B------:R-:W-:Y:S01]  /*1e690*/  FMUL.FTZ R183, R186, R3 ;  /* 0x00000003bab77220 */ /* 0x000fe20000410000 */
[----:B------:R-:W-:Y:S04]  /*1e6a0*/  LDSM.16.MT88.4 R104, [R219+0x16000] ;  /* 0x01600000db68783b */ /* 0x000fe80000004200 */
[----:B------:R-:W-:Y:S01]  /*1e6b0*/  FSEL R183, R183, RZ, P1 ;  /* 0x000000ffb7b77208 */ /* 0x000fe20000800000 */
[----:B------:R-:W2:Y:S01]  /*1e6c0*/  MUFU.EX2 R178, R178 ;  /* 0x000000b200b27308 */ /* 0x000ea20000000800 */
        /* <DEDUP_REMOVED lines=8> */
[-CC-:B------:R-:W-:Y:S01]  /*1e750*/  FFMA.FTZ R0, R13, R186.reuse, -R190.reuse ;  /* 0x000000ba0d007223 */ /* 0x180fe200000108be */
[----:B------:R-:W-:Y:S04]  /*1e760*/  LDSM.16.MT88.4 R72, [R219+0x14000] ;  /* 0x01400000db48783b */ /* 0x000fe80000004200 */
[----:B------:R-:W3:Y:S02]  /*1e770*/  LDSM.16.MT88.4 R12, [R217+0x10800] ;  /* 0x01080000d90c783b */ /* 0x000ee40000004200 */
[----:B------:R-:W4:Y:S01]  /*1e780*/  MUFU.EX2 R174, R174 ;  /* 0x000000ae00ae7308 */ /* 0x000f220000000800 */
[----:B------:R-:W-:Y:S01]  /*1e790*/  IMAD R216, R33, 0x2, R219 ;  /* 0x0000000221d87824 */ /* 0x000fe200078e02db */
[----:B------:R-:W-:Y:S04]  /*1e7a0*/  LDSM.16.MT88.4 R80, [R217+0x14000] ;  /* 0x01400000d950783b */ /* 0x000fe80000004200 */
[----:B------:R-:W-:Y:S02]  /*1e7b0*/  LDSM.16.MT88.4 R112, [R217+0x16000] ;  /* 0x01600000d970783b */ /* 0x000fe40000004200 */
[----:B------:R-:W-:Y:S02]  /*1e7c0*/  MUFU.EX2 R181, R181 ;  /* 0x000000b500b57308 */ /* 0x000fe40000000800 */
[----:B------:R-:W-:Y:S06]  /*1e7d0*/  LDSM.16.MT88.4 R24, [R219+0x12800] ;  /* 0x01280000db18783b */ /* 0x000fec0000004200 */
[----:B------:R-:W5:Y:S08]  /*1e7e0*/  MUFU.EX2 R180, R180 ;  /* 0x000000b400b47308 */ /* 0x000f700000000800 */
[----:B------:R-:W-:Y:S08]  /*1e7f0*/  MUFU.EX2 R182, R182 ;  /* 0x000000b600b67308 */ /* 0x000ff00000000800 */
[----:B------:R-:W1:Y:S01]  /*1e800*/  MUFU.EX2 R176, R176 ;  /* 0x000000b000b07308 */ /* 0x000e620000000800 */
[----:B--2---:R-:W-:Y:S01]  /*1e810*/  F2FP.PACK_AB R128, R178, R179 ;  /* 0x000000b3b280723e */ /* 0x004fe200000000ff */
[-C--:B------:R-:W-:Y:S01]  /*1e820*/  FFMA.FTZ R8, R16, R186.reuse, -R190 ;  /* 0x000000ba10087223 */ /* 0x080fe200000108be */
[----:B----4-:R-:W-:Y:S01]  /*1e830*/  F2FP.PACK_AB R130, R174, R177 ;  /* 0x000000b1ae82723e */ /* 0x010fe200000000ff */
[-CC-:B------:R-:W-:Y:S01]  /*1e840*/  FFMA.FTZ R175, R7, R186.reuse, -R183.reuse ;  /* 0x000000ba07af7223 */ /* 0x180fe200000108b7 */
[----:B-----5:R-:W-:Y:S01]  /*1e850*/  F2FP.PACK_AB R129, R180, R181 ;  /* 0x000000b5b481723e */ /* 0x020fe200000000ff */
[-CC-:B------:R-:W-:Y:S01]  /*1e860*/  FFMA.FTZ R9, R6, R186.reuse, -R183.reuse ;  /* 0x000000ba06097223 */ /* 0x180fe200000108b7 */
[----:B------:R-:W-:Y:S01]  /*1e870*/  LDSM.16.MT88.4 R16, [R219+0x10800] ;  /* 0x01080000db10783b */ /* 0x000fe20000004200 */
[----:B------:R-:W-:-:S02]  /*1e880*/  FFMA.FTZ R172, R4, R186, -R183 ;  /* 0x000000ba04ac7223 */ /* 0x000fc400000108b7 */
[----:B------:R-:W-:Y:S02]  /*1e890*/  IMAD R215, R33, 0x2, R217 ;  /* 0x0000000221d77824 */ /* 0x000fe400078e02d9 */
[----:B------:R-:W-:Y:S01]  /*1e8a0*/  FFMA.FTZ R2, R2, R186, -R183 ;  /* 0x000000ba02027223 */ /* 0x000fe200000108b7 */
[----:B------:R-:W-:Y:S01]  /*1e8b0*/  MUFU.EX2 R173, R173 ;  /* 0x000000ad00ad7308 */ /* 0x000fe20000000800 */
[----:B------:R-:W-:Y:S01]  /*1e8c0*/  LDSM.16.MT88.4 R56, [R216+0x12000] ;  /* 0x01200000d838783b */ /* 0x000fe20000004200 */
[----:B-1----:R-:W-:-:S03]  /*1e8d0*/  F2FP.PACK_AB R131, R176, R182 ;  /* 0x000000b6b083723e */ /* 0x002fc600000000ff */
[----:B------:R-:W1:Y:S03]  /*1e8e0*/  LDSM.16.MT88.4 R64, [R215+0x12000] ;  /* 0x01200000d740783b */ /* 0x000e660000004200 */
[----:B------:R-:W2:Y:S01]  /*1e8f0*/  MUFU.EX2 R8, R8 ;  /* 0x0000000800087308 */ /* 0x000ea20000000800 */
[----:B------:R-:W-:Y:S01]  /*1e900*/  LDSM.16.MT88.4 R132, [R215+0x10000] ;  /* 0x01000000d784783b */ /* 0x000fe20000004200 */
[C---:B------:R-:W-:Y:S03]  /*1e910*/  HMMA.16816.F32 R152, R128.reuse, R148, RZ ;  /* 0x000000948098723c */ /* 0x040fe600000018ff */
[----:B------:R-:W-:Y:S03]  /*1e920*/  LDSM.16.MT88.4 R88, [R216+0x14000] ;  /* 0x01400000d858783b */ /* 0x000fe60000004200 */
[----:B------:R-:W-:Y:S01]  /*1e930*/  MUFU.EX2 R166, R166 ;  /* 0x000000a600a67308 */ /* 0x000fe20000000800 */
[----:B------:R-:W-:Y:S01]  /*1e940*/  LDSM.16.MT88.4 R96, [R215+0x14000] ;  /* 0x01400000d760783b */ /* 0x000fe20000004200 */
[----:B------:R-:W-:Y:S03]  /*1e950*/  HMMA.16816.F32 R148, R128, R150, RZ ;  /* 0x000000968094723c */ /* 0x000fe600000018ff */
[----:B------:R-:W-:Y:S03]  /*1e960*/  LDSM.16.MT88.4 R28, [R215+0x10800] ;  /* 0x01080000d71c783b */ /* 0x000fe60000004200 */
[----:B------:R-:W4:Y:S01]  /*1e970*/  MUFU.EX2 R0, R0 ;  /* 0x0000000000007308 */ /* 0x000f220000000800 */
[----:B------:R-:W-:Y:S04]  /*1e980*/  LDSM.16.MT88.4 R140, [R216+0x10000] ;  /* 0x01000000d88c783b */ /* 0x000fe80000004200 */
[----:B------:R-:W-:Y:S03]  /*1e990*/  LDSM.16.MT88.4 R120, [R216+0x16000] ;  /* 0x01600000d878783b */ /* 0x000fe60000004200 */
[----:B------:R-:W-:Y:S01]  /*1e9a0*/  MUFU.EX2 R175, R175 ;  /* 0x000000af00af7308 */ /* 0x000fe20000000800 */
[----:B------:R-:W-:Y:S04]  /*1e9b0*/  LDSM.16.MT88.4 R168, [R215+0x16000] ;  /* 0x01600000d7a8783b */ /* 0x000fe80000004200 */
[----:B------:R-:W-:Y:S03]  /*1e9c0*/  LDSM.16.MT88.4 R32, [R216+0x10800] ;  /* 0x01080000d820783b */ /* 0x000fe60000004200 */
        /* <DEDUP_REMOVED lines=235> */
[----:B------:R-:W-:Y:S01]  /*1f880*/  FADD.FTZ R34, R188, R34 ;  /* 0x00000022bc227221 */ /* 0x000fe20000010000 */
[----:B------:R-:W-:Y:S01]  /*1f890*/  MOV R233, 0x1f0 ;  /* 0x000001f000e97802 */ /* 0x000fe20000000f00 */
        /* <DEDUP_REMOVED lines=79> */
.L_x_8678:
[----:B------:R-:W-:Y:S02]  /*1fd90*/  ULDC.64 UR4, c[0x0][0x118] ;  /* 0x0000460000047ab9 */ /* 0x000fe40000000a00 */
[----:B------:R-:W2:Y:S02]  /*1fda0*/  LD.E R4, [R10.64+0x40] ;  /* 0x000040040a047980 */ /* 0x000ea4000c101900 */
[----:B--2---:R-:W-:-:S04]  /*1fdb0*/  LEA R4, -R4, RZ, 0x6 ;  /* 0x000000ff04047211 */ /* 0x004fc800078e31ff */
[----:B------:R-:W-:Y:S02]  /*1fdc0*/  SHF.R.S32.HI R2, RZ, 0x1f, R4 ;  /* 0x0000001fff027819 */ /* 0x000fe40000011404 */
.L_x_8679:
[----:B------:R-:W-:Y:S05]  /*1fdd0*/  BSYNC B0 ;  /* 0x0000000000007941 */ /* 0x000fea0003800000 */
.L_x_8677:
[C---:B------:R-:W-:Y:S01]  /*1fde0*/  LOP3.LUT P6, RZ, R242.reuse, 0x1, RZ, 0xc0, !PT ;  /* 0x00000001f2ff7812 */ /* 0x040fe200078cc0ff */
[----:B------:R-:W-:Y:S01]  /*1fdf0*/  ULDC.64 UR4, c[0x0][0x118] ;  /* 0x0000460000047ab9 */ /* 0x000fe20000000a00 */
[C---:B------:R-:W-:Y:S02]  /*1fe00*/  LOP3.LUT P5, RZ, R242.reuse, 0x2, RZ, 0xc0, !PT ;  /* 0x00000002f2ff7812 */ /* 0x040fe400078ac0ff */
        /* <DEDUP_REMOVED lines=115> */
[----:B-----5:R-:W1:Y:S04]  /*20540*/  LDSM.16.M88.4 R24, [R224+0x8000] ;  /* 0x00800000e018783b */ /* 0x020e680000000200 */
[----:B--2---:R-:W2:Y:S04]  /*20550*/  LDSM.16.M88.4 R16, [R224+0x8800] ;  /* 0x00880000e010783b */ /* 0x004ea80000000200 */
[----:B----4-:R-:W3:Y:S04]  /*20560*/  LDSM.16.M88.4 R4, [R224+0x9000] ;  /* 0x00900000e004783b */ /* 0x010ee80000000200 */
[----:B------:R-:W4:Y:S04]  /*20570*/  LDSM.16.M88.4 R192, [R224+0x9800] ;  /* 0x00980000e0c0783b */ /* 0x000f280000000200 */
[----:B------:R-:W-:Y:S04]  /*20580*/  LDSM.16.M88.4 R32, [R223] ;  /* 0x00000000df20783b */ /* 0x000fe80000000200 */
[----:B------:R-:W4:Y:S04]  /*20590*/  LDSM.16.M88.4 R180, [R222] ;  /* 0x00000000deb4783b */ /* 0x000f280000000200 */
[----:B------:R-:W4:Y:S04]  /*205a0*/  LDSM.16.M88.4 R176, [R214] ;  /* 0x00000000d6b0783b */ /* 0x000f280000000200 */
[----:B------:R-:W4:Y:S04]  /*205b0*/  LDSM.16.M88.4 R168, [R213] ;  /* 0x00000000d5a8783b */ /* 0x000f280000000200 */
[----:B------:R-:W4:Y:S04]  /*205c0*/  LDSM.16.M88.4 R172, [R212] ;  /* 0x00000000d4ac783b */ /* 0x000f280000000200 */
[----:B------:R-:W5:Y:S01]  /*205d0*/  LD.E R0, [R10.64+0x18c] ;  /* 0x00018c040a007980 */ /* 0x000f62000c101900 */
[C---:B-1----:R-:W-:Y:S03]  /*205e0*/  HMMA.16816.F32 R28, R184.reuse, R24, RZ ;  /* 0x00000018b81c723c */ /* 0x042fe600000018ff */
[----:B------:R-:W-:Y:S04]  /*205f0*/  LDSM.16.M88.4 R196, [R223+0x6000] ;  /* 0x00600000dfc4783b */ /* 0x000fe80000000200 */
[----:B------:R-:W1:Y:S01]  /*20600*/  S2R R2, SR_TID.X ;  /* 0x0000000000027919 */ /* 0x000e620000002100 */
[C---:B--2---:R-:W-:Y:S03]  /*20610*/  HMMA.16816.F32 R20, R184.reuse, R16, RZ ;  /* 0x00000010b814723c */ /* 0x044fe600000018ff */
[----:B------:R-:W0:Y:S05]  /*20620*/  LDGDEPBAR ;  /* 0x00000000000079af */ /* 0x000e2a0000000000 */
        /* <DEDUP_REMOVED lines=15> */
[----:B------:R-:W2:Y:S07]  /*20720*/  LDSM.16.M88.4 R168, [R221] ;  /* 0x00000000dda8783b */ /* 0x000eae0000000200 */
[C---:B------:R-:W-:Y:S08]  /*20730*/  HMMA.16816.F32 R188, R32.reuse, R172, R188 ;  /* 0x000000ac20bc723c */ /* 0x040ff000000018bc */
[----:B------:R-:W-:Y:S01]  /*20740*/  HMMA.16816.F32 R184, R32, R174, R184 ;  /* 0x000000ae20b8723c */ /* 0x000fe200000018b8 */
[----:B------:R-:W3:Y:S04]  /*20750*/  LDSM.16.M88.4 R32, [R218+0x9000] ;  /* 0x00900000da20783b */ /* 0x000ee80000000200 */
[----:B------:R-:W4:Y:S03]  /*20760*/  LDSM.16.M88.4 R172, [R218+0x9800] ;  /* 0x00980000daac783b */ /* 0x000f260000000200 */
[C---:B--2---:R-:W-:Y:S08]  /*20770*/  HMMA.16816.F32 R28, R168.reuse, R180, R28 ;  /* 0x000000b4a81c723c */ /* 0x044ff0000000181c */
[C---:B------:R-:W-:Y:S01]  /*20780*/  HMMA.16816.F32 R24, R168.reuse, R182, R24 ;  /* 0x000000b6a818723c */ /* 0x040fe20000001818 */
[----:B------:R-:W-:Y:S07]  /*20790*/  LDSM.16.M88.4 R180, [R211] ;  /* 0x00000000d3b4783b */ /* 0x000fee0000000200 */
[C---:B------:R-:W-:Y:S08]  /*207a0*/  HMMA.16816.F32 R20, R168.reuse, R176, R20 ;  /* 0x000000b0a814723c */ /* 0x040ff00000001814 */
[C---:B------:R-:W-:Y:S01]  /*207b0*/  HMMA.16816.F32 R16, R168.reuse, R178, R16 ;  /* 0x000000b2a810723c */ /* 0x040fe20000001810 */
[----:B------:R-:W-:Y:S07]  /*207c0*/  LDSM.16.M88.4 R176, [R211+0x800] ;  /* 0x00080000d3b0783b */ /* 0x000fee0000000200 */
[C---:B---3--:R-:W-:Y:S08]  /*207d0*/  HMMA.16816.F32 R12, R168.reuse, R32, R12 ;  /* 0x00000020a80c723c */ /* 0x048ff0000000180c */
[C---:B------:R-:W-:Y:S01]  /*207e0*/  HMMA.16816.F32 R4, R168.reuse, R34, R4 ;  /* 0x00000022a804723c */ /* 0x040fe20000001804 */
[----:B------:R-:W2:Y:S07]  /*207f0*/  LDSM.16.M88.4 R32, [R220] ;  /* 0x00000000dc20783b */ /* 0x000eae0000000200 */
[C---:B----4-:R-:W-:Y:S08]  /*20800*/  HMMA.16816.F32 R188, R168.reuse, R172, R188 ;  /* 0x000000aca8bc723c */ /* 0x050ff000000018bc */
[----:B------:R-:W-:Y:S01]  /*20810*/  HMMA.16816.F32 R184, R168, R174, R184 ;  /* 0x000000aea8b8723c */ /* 0x000fe200000018b8 */
[----:B------:R-:W3:Y:S04]  /*20820*/  LDSM.16.M88.4 R168, [R211+0x1000] ;  /* 0x00100000d3a8783b */ /* 0x000ee80000000200 */
[----:B------:R-:W4:Y:S03]  /*20830*/  LDSM.16.M88.4 R172, [R211+0x1800] ;  /* 0x00180000d3ac783b */ /* 0x000f260000000200 */
        /* <DEDUP_REMOVED lines=18> */
[----:B------:R-:W-:Y:S07]  /*20960*/  LDSM.16.M88.4 R176, [R209] ;  /* 0x00000000d1b0783b */ /* 0x000fee0000000200 */
[C---:B---3--:R-:W-:Y:S08]  /*20970*/  HMMA.16816.F32 R12, R168.reuse, R32, R12 ;  /* 0x00000020a80c723c */ /* 0x048ff0000000180c */
[C---:B------:R-:W-:Y:S01]  /*20980*/  HMMA.16816.F32 R4, R168.reuse, R34, R4 ;  /* 0x00000022a804723c */ /* 0x040fe20000001804 */
[----:B------:R-:W2:Y:S07]  /*20990*/  LDSM.16.M88.4 R32, [R223+0x2000] ;  /* 0x00200000df20783b */ /* 0x000eae0000000200 */
[C---:B----4-:R-:W-:Y:S08]  /*209a0*/  HMMA.16816.F32 R188, R168.reuse, R172, R188 ;  /* 0x000000aca8bc723c */ /* 0x050ff000000018bc */
[----:B------:R-:W-:Y:S01]  /*209b0*/  HMMA.16816.F32 R184, R168, R174, R184 ;  /* 0x000000aea8b8723c */ /* 0x000fe200000018b8 */
[----:B------:R-:W3:Y:S04]  /*209c0*/  LDSM.16.M88.4 R168, [R208] ;  /* 0x00000000d0a8783b */ /* 0x000ee80000000200 */
[----:B------:R-:W4:Y:S03]  /*209d0*/  LDSM.16.M88.4 R172, [R207] ;  /* 0x00000000cfac783b */ /* 0x000f260000000200 */
        /* <DEDUP_REMOVED lines=86> */
[----:B------:R-:W-:Y:S07]  /*20f40*/  LDSM.16.M88.4 R172, [R224+0xf000] ;  /* 0x00f00000e0ac783b */ /* 0x000fee0000000200 */
[C---:B----4-:R-:W-:Y:S08]  /*20f50*/  HMMA.16816.F32 R188, R32.reuse, R168, R188 ;  /* 0x000000a820bc723c */ /* 0x050ff000000018bc */
[----:B------:R-:W-:Y:S01]  /*20f60*/  HMMA.16816.F32 R184, R32, R170, R184 ;  /* 0x000000aa20b8723c */ /* 0x000fe200000018b8 */
[----:B------:R-:W2:Y:S04]  /*20f70*/  LDSM.16.M88.4 R32, [R225+0x6000] ;  /* 0x00600000e120783b */ /* 0x000ea80000000200 */
[----:B------:R-:W3:Y:S03]  /*20f80*/  LDSM.16.M88.4 R168, [R224+0xf800] ;  /* 0x00f80000e0a8783b */ /* 0x000ee60000000200 */
[C---:B--2---:R-:W-:Y:S08]  /*20f90*/  HMMA.16816.F32 R12, R32.reuse, R172, R12 ;  /* 0x000000ac200c723c */ /* 0x044ff0000000180c */
[C---:B------:R-:W-:Y:S01]  /*20fa0*/  HMMA.16816.F32 R4, R32.reuse, R174, R4 ;  /* 0x000000ae2004723c */ /* 0x040fe20000001804 */
[----:B------:R-:W2:Y:S07]  /*20fb0*/  LDSM.16.M88.4 R172, [R202] ;  /* 0x00000000caac783b */ /* 0x000eae0000000200 */
        /* <DEDUP_REMOVED lines=8> */
[----:B------:R-:W4:Y:S04]  /*21040*/  LDSM.16.M88.4 R32, [R200] ;  /* 0x00000000c820783b */ /* 0x000f280000000200 */
        /* <DEDUP_REMOVED lines=11> */
[----:B------:R-:W-:Y:S08]  /*21100*/  HMMA.16816.F32 R184, R196, R194, R184 ;  /* 0x000000c2c4b8723c */ /* 0x000ff000000018b8 */
        /* <DEDUP_REMOVED lines=8> */
[----:B------:R-:W2:Y:S01]  /*21190*/  LDSM.16.M88.4 R32, [R211+0x7000] ;  /* 0x00700000d320783b */ /* 0x000ea20000000200 */
[----:B------:R-:W-:-:S06]  /*211a0*/  IMAD.SHL.U32 R2, R2, 0x2, RZ ;  /* 0x0000000202027824 */ /* 0x000fcc00078e00ff */
[C---:B------:R-:W-:Y:S08]  /*211b0*/  HMMA.16816.F32 R12, R180.reuse, R168, R12 ;  /* 0x000000a8b40c723c */ /* 0x040ff0000000180c */
[----:B------:R-:W-:Y:S01]  /*211c0*/  HMMA.16816.F32 R4, R180, R170, R4 ;  /* 0x000000aab404723c */ /* 0x000fe20000001804 */
[----:B------:R-:W3:Y:S01]  /*211d0*/  LDSM.16.M88.4 R168, [R211+0x6800] ;  /* 0x00680000d3a8783b */ /* 0x000ee20000000200 */
[----:B------:R-:W-:-:S06]  /*211e0*/  LOP3.LUT R2, R2, 0x6, RZ, 0xc0, !PT ;  /* 0x0000000602027812 */ /* 0x000fcc00078ec0ff */
[----:B-1----:R-:W-:Y:S01]  /*211f0*/  HMMA.16816.F32 R28, R176, R172, R28 ;  /* 0x000000acb01c723c */ /* 0x002fe2000000181c */
[----:B------:R-:W-:-:S07]  /*21200*/  IMAD R2, R241, 0x40, R2 ;  /* 0x00000040f1027824 */ /* 0x000fce00078e0202 */
[----:B------:R-:W-:Y:S01]  /*21210*/  HMMA.16816.F32 R24, R176, R174, R24 ;  /* 0x000000aeb018723c */ /* 0x000fe20000001818 */
[----:B------:R-:W1:Y:S01]  /*21220*/  LDSM.16.M88.4 R172, [R211+0x7800] ;  /* 0x00780000d3ac783b */ /* 0x000e620000000200 */
[----:B------:R-:W-:-:S06]  /*21230*/  IMAD.IADD R165, R246, 0x1, -R2 ;  /* 0x00000001f6a57824 */ /* 0x000fcc00078e0a02 */
[----:B--2---:R-:W-:Y:S01]  /*21240*/  HMMA.16816.F32 R12, R176, R32, R12 ;  /* 0x00000020b00c723c */ /* 0x004fe2000000180c */
[----:B------:R-:W-:Y:S01]  /*21250*/  IABS R165, R165 ;  /* 0x000000a500a57213 */ /* 0x000fe20000000000 */
[----:B------:R-:W-:-:S06]  /*21260*/  IMAD.IADD R166, R244, 0x1, -R2 ;  /* 0x00000001f4a67824 */ /* 0x000fcc00078e0a02 */
[----:B------:R-:W-:Y:S01]  /*21270*/  HMMA.16816.F32 R4, R176, R34, R4 ;  /* 0x00000022b004723c */ /* 0x000fe20000001804 */
[----:B------:R-:W-:Y:S01]  /*21280*/  IMAD.MOV.U32 R33, RZ, RZ, R165 ;  /* 0x000000ffff217224 */ /* 0x000fe200078e00a5 */
[----:B------:R-:W-:-:S06]  /*21290*/  IABS R165, R166 ;  /* 0x000000a600a57213 */ /* 0x000fcc0000000000 */
[----:B---3--:R-:W-:Y:S01]  /*212a0*/  HMMA.16816.F32 R20, R176, R168, R20 ;  /* 0x000000a8b014723c */ /* 0x008fe20000001814 */
[C---:B------:R-:W-:Y:S01]  /*212b0*/  IADD3 R32, R2.reuse, 0x1, RZ ;  /* 0x0000000102207810 */ /* 0x040fe20007ffe0ff */
[----:B------:R-:W-:Y:S01]  /*212c0*/  IMAD.MOV.U32 R35, RZ, RZ, R165 ;  /* 0x000000ffff237224 */ /* 0x000fe200078e00a5 */
[----:B------:R-:W-:-:S05]  /*212d0*/  IADD3 R34, R2, 0x8, RZ ;  /* 0x0000000802227810 */ /* 0x000fca0007ffe0ff */
[C---:B------:R-:W-:Y:S01]  /*212e0*/  HMMA.16816.F32 R16, R176.reuse, R170, R16 ;  /* 0x000000aab010723c */ /* 0x040fe20000001810 */
[----:B------:R-:W-:Y:S02]  /*212f0*/  IMAD.IADD R165, R244, 0x1, -R32 ;  /* 0x00000001f4a57824 */ /* 0x000fe400078e0a20 */
[-C--:B-----5:R-:W-:Y:S02]  /*21300*/  FMUL.FTZ R28, R28, R0.reuse ;  /* 0x000000001c1c7220 */ /* 0x0a0fe40000410000 */
[-C--:B------:R-:W-:Y:S01]  /*21310*/  FMUL.FTZ R31, R31, R0.reuse ;  /* 0x000000001f1f7220 */ /* 0x080fe20000410000 */
[----:B------:R-:W-:Y:S01]  /*21320*/  IABS R165, R165 ;  /* 0x000000a500a57213 */ /* 0x000fe20000000000 */
[----:B------:R-:W-:Y:S01]  /*21330*/  IMAD.IADD R168, R246, 0x1, -R34 ;  /* 0x00000001f6a87824 */ /* 0x000fe200078e0a22 */
[----:B------:R-:W-:Y:S01]  /*21340*/  IADD3 R171, R2, 0x11, RZ ;  /* 0x0000001102ab7810 */ /* 0x000fe20007ffe0ff */
[----:B------:R-:W-:Y:S01]  /*21350*/  FMUL.FTZ R24, R24, R0 ;  /* 0x0000000018187220 */ /* 0x000fe20000410000 */
[----:B------:R-:W-:Y:S01]  /*21360*/  ISETP.GE.AND P1, PT, R2, R249, PT ;  /* 0x000000f90200720c */ /* 0x000fe20003f26270 */
[----:B------:R-:W-:Y:S01]  /*21370*/  IMAD.MOV.U32 R169, RZ, RZ, R165 ;  /* 0x000000ffffa97224 */ /* 0x000fe200078e00a5 */
[----:B------:R-:W-:Y:S01]  /*21380*/  IABS R165, R168 ;  /* 0x000000a800a57213 */ /* 0x000fe20000000000 */
[----:B-1----:R-:W-:Y:S01]  /*21390*/  HMMA.16816.F32 R188, R176, R172, R188 ;  /* 0x000000acb0bc723c */ /* 0x002fe200000018bc */
[----:B------:R-:W-:Y:S01]  /*213a0*/  IMAD.IADD R166, R246, 0x1, -R32 ;  /* 0x00000001f6a67824 */ /* 0x000fe200078e0a20 */
[----:B------:R-:W-:Y:S01]  /*213b0*/  I2F R33, R33 ;  /* 0x0000002100217306 */ /* 0x000fe20000201400 */
[----:B------:R-:W-:Y:S01]  /*213c0*/  FMUL.FTZ R27, R27, R0 ;  /* 0x000000001b1b7220 */ /* 0x000fe20000410000 */
[----:B------:R-:W-:Y:S01]  /*213d0*/  IADD3 R198, R2, 0x19, RZ ;  /* 0x0000001902c67810 */ /* 0x000fe20007ffe0ff */
[----:B------:R-:W-:-:S04]  /*213e0*/  DEPBAR.LE SB0, 0x0 ;  /* 0x000080000000791a */ /* 0x000fc80000000000 */
[----:B------:R-:W-:Y:S01]  /*213f0*/  HMMA.16816.F32 R184, R176, R174, R184 ;  /* 0x000000aeb0b8723c */ /* 0x000fe200000018b8 */
[----:B------:R1:W-:Y:S01]  /*21400*/  I2F R179, R165 ;  /* 0x000000a500b37306 */ /* 0x0003e20000201400 */
[----:B------:R-:W-:-:S07]  /*21410*/  IABS R166, R166 ;  /* 0x000000a600a67213 */ /* 0x000fce0000000000 */
[----:B------:R2:W3:Y:S01]  /*21420*/  MUFU.TANH R180, R28 ;  /* 0x0000001c00b47308 */ /* 0x0004e20000002400 */
[----:B------:R-:W-:Y:S01]  /*21430*/  IADD3 R178, R2, 0x9, RZ ;  /* 0x0000000902b27810 */ /* 0x000fe20007ffe0ff */
[----:B-1----:R-:W-:-:S05]  /*21440*/  IMAD.IADD R165, R244, 0x1, -R171 ;  /* 0x00000001f4a57824 */ /* 0x002fca00078e0aab */
[----:B------:R-:W-:Y:S01]  /*21450*/  IABS R165, R165 ;  /* 0x000000a500a57213 */ /* 0x000fe20000000000 */
[-C--:B--2---:R-:W-:Y:S02]  /*21460*/  FMUL.FTZ R28, R29, R0.reuse ;  /* 0x000000001d1c7220 */ /* 0x084fe40000410000 */
[----:B------:R-:W-:Y:S01]  /*21470*/  FMUL.FTZ R29, R30, R0 ;  /* 0x000000001e1d7220 */ /* 0x000fe20000410000 */
[----:B------:R1:W-:Y:S01]  /*21480*/  I2F R173, R165 ;  /* 0x000000a500ad7306 */ /* 0x0003e20000201400 */
[----:B------:R-:W-:Y:S01]  /*21490*/  ISETP.GE.AND P6, PT, R32, R249, PT ;  /* 0x000000f92000720c */ /* 0x000fe20003fc6270 */
[----:B------:R-:W-:Y:S01]  /*214a0*/  IMAD.IADD R177, R246, 0x1, -R178 ;  /* 0x00000001f6b17824 */ /* 0x000fe200078e0ab2 */
[----:B------:R-:W-:Y:S01]  /*214b0*/  ISETP.GE.AND P2, PT, R32, R248, PT ;  /* 0x000000f82000720c */ /* 0x000fe20003f46270 */
[----:B------:R-:W-:Y:S01]  /*214c0*/  IMAD.IADD R176, R244, 0x1, -R34 ;  /* 0x00000001f4b07824 */ /* 0x000fe200078e0a22 */
[----:B------:R-:W-:-:S03]  /*214d0*/  ISETP.GE.OR P6, PT, R32, R245, !P6 ;  /* 0x000000f52000720c */ /* 0x000fc600077c6670 */
[----:B------:R-:W-:Y:S01]  /*214e0*/  I2F R35, R35 ;  /* 0x0000002300237306 */ /* 0x000fe20000201400 */
[----:B------:R-:W-:Y:S02]  /*214f0*/  ISETP.GE.OR P2, PT, R32, R247, !P2 ;  /* 0x000000f72000720c */ /* 0x000fe40005746670 */
[----:B-1----:R-:W-:-:S05]  /*21500*/  IADD3 R165, R2, 0x18, RZ ;  /* 0x0000001802a57810 */ /* 0x002fca0007ffe0ff */
[----:B------:R-:W1:Y:S01]  /*21510*/  MUFU.TANH R29, R29 ;  /* 0x0000001d001d7308 */ /* 0x000e620000002400 */
[----:B------:R-:W-:Y:S01]  /*21520*/  IABS R177, R177 ;  /* 0x000000b100b17213 */ /* 0x000fe20000000000 */
[----:B------:R-:W-:-:S06]  /*21530*/  IMAD.IADD R30, R244, 0x1, -R165 ;  /* 0x00000001f41e7824 */ /* 0x000fcc00078e0aa5 */
[----:B------:R-:W-:Y:S01]  /*21540*/  I2F R166, R166 ;  /* 0x000000a600a67306 */ /* 0x000fe20000201400 */
[----:B------:R-:W-:Y:S01]  /*21550*/  IADD3 R175, R2, 0x10, RZ ;  /* 0x0000001002af7810 */ /* 0x000fe20007ffe0ff */
[----:B---3--:R-:W-:-:S06]  /*21560*/  FFMA.FTZ R33, -R243, R33, R180 ;  /* 0x00000021f3217223 */ /* 0x008fcc00000101b4 */
[----:B------:R-:W2:Y:S01]  /*21570*/  MUFU.TANH R28, R28 ;  /* 0x0000001c001c7308 */ /* 0x000ea20000002400 */
[----:B------:R-:W-:Y:S02]  /*21580*/  IABS R30, R30 ;  /* 0x0000001e001e7213 */ /* 0x000fe40000000000 */
[----:B------:R-:W-:-:S05]  /*21590*/  IABS R176, R176 ;  /* 0x000000b000b07213 */ /* 0x000fca0000000000 */
[----:B------:R3:W-:Y:S01]  /*215a0*/  MUFU.TANH R32, R24 ;  /* 0x0000001800207308 */ /* 0x0007e20000002400 */
[----:B------:R-:W-:-:S07]  /*215b0*/  ISETP.GE.OR P1, PT, R2, R245, !P1 ;  /* 0x000000f50200720c */ /* 0x000fce0004f26670 */
[----:B------:R-:W-:Y:S08]  /*215c0*/  I2F R169, R169 ;  /* 0x000000a900a97306 */ /* 0x000ff00000201400 */
[----:B------:R-:W4:Y:S01]  /*215d0*/  MUFU.TANH R31, R31 ;  /* 0x0000001f001f7308 */ /* 0x000f220000002400 */
[-C--:B---3--:R-:W-:Y:S02]  /*215e0*/  FMUL.FTZ R24, R25, R0.reuse ;  /* 0x0000000019187220 */ /* 0x088fe40000410000 */
[----:B------:R-:W-:-:S02]  /*215f0*/  FMUL.FTZ R25, R26, R0 ;  /* 0x000000001a197220 */ /* 0x000fc40000410000 */
[----:B------:R-:W-:-:S03]  /*21600*/  IMAD.IADD R172, R244, 0x1, -R178 ;  /* 0x00000001f4ac7824 */ /* 0x000fc600078e0ab2 */
[----:B------:R-:W-:Y:S01]  /*21610*/  I2F R177, R177 ;  /* 0x000000b100b17306 */ /* 0x000fe20000201400 */
[----:B------:R-:W-:-:S07]  /*21620*/  IMAD.IADD R174, R246, 0x1, -R175 ;  /* 0x00000001f6ae7824 */ /* 0x000fce00078e0aaf */
[----:B------:R-:W-:Y:S01]  /*21630*/  MUFU.TANH R24, R24 ;  /* 0x0000001800187308 */ /* 0x000fe20000002400 */
[----:B-1----:R-:W-:Y:S01]  /*21640*/  FFMA.FTZ R29, -R243, R35, R29 ;  /* 0x00000023f31d7223 */ /* 0x002fe2000001011d */
[----:B------:R-:W-:-:S06]  /*21650*/  IABS R172, R172 ;  /* 0x000000ac00ac7213 */ /* 0x000fcc0000000000 */
[----:B------:R1:W-:Y:S01]  /*21660*/  I2F R180, R30 ;  /* 0x0000001e00b47306 */ /* 0x0003e20000201400 */
[----:B------:R-:W-:Y:S01]  /*21670*/  IABS R174, R174 ;  /* 0x000000ae00ae7213 */ /* 0x000fe20000000000 */
[----:B--2---:R-:W-:Y:S02]  /*21680*/  FFMA.FTZ R166, -R243, R166, R28 ;  /* 0x000000a6f3a67223 */ /* 0x004fe4000001011c */
[----:B------:R-:W-:-:S04]  /*21690*/  FMUL.FTZ R20, R20, R0 ;  /* 0x0000000014147220 */ /* 0x000fc80000410000 */
[----:B------:R-:W-:Y:S01]  /*216a0*/  I2F R176, R176 ;  /* 0x000000b000b07306 */ /* 0x000fe20000201400 */
[----:B-1----:R-:W-:-:S07]  /*216b0*/  FSEL R30, R33, -INF , !P1 ;  /* 0xff800000211e7808 */ /* 0x002fce0004800000 */
[----:B------:R-:W1:Y:S01]  /*216c0*/  MUFU.TANH R25, R25 ;  /* 0x0000001900197308 */ /* 0x000e620000002400 */
[----:B------:R-:W-:Y:S01]  /*216d0*/  ISETP.GE.AND P1, PT, R2, R248, PT ;  /* 0x000000f80200720c */ /* 0x000fe20003f26270 */
[----:B----4-:R-:W-:-:S03]  /*216e0*/  FFMA.FTZ R31, -R243, R169, R31 ;  /* 0x000000a9f31f7223 */ /* 0x010fc6000001011f */
[----:B------:R-:W-:Y:S01]  /*216f0*/  ISETP.GE.OR P1, PT, R2, R247, !P1 ;  /* 0x000000f70200720c */ /* 0x000fe20004f26670 */
[----:B------:R-:W-:-:S03]  /*21700*/  IMAD.IADD R168, R244, 0x1, -R175 ;  /* 0x00000001f4a87824 */ /* 0x000fc600078e0aaf */
[----:B------:R-:W-:Y:S01]  /*21710*/  FSEL R28, R29, -INF , !P1 ;  /* 0xff8000001d1c7808 */ /* 0x000fe20004800000 */
[----:B------:R-:W-:Y:S01]  /*21720*/  I2F R172, R172 ;  /* 0x000000ac00ac7306 */ /* 0x000fe20000201400 */
[----:B------:R-:W-:Y:S02]  /*21730*/  FSEL R29, R166, -INF , !P6 ;  /* 0xff800000a61d7808 */ /* 0x000fe40007000000 */
[C---:B------:R-:W-:Y:S02]  /*21740*/  ISETP.GE.AND P1, PT, R34.reuse, R249, PT ;  /* 0x000000f92200720c */ /* 0x040fe40003f26270 */
[----:B------:R-:W-:-:S03]  /*21750*/  ISETP.GE.AND P6, PT, R34, R248, PT ;  /* 0x000000f82200720c */ /* 0x000fc60003fc6270 */
[----:B------:R-:W-:Y:S01]  /*21760*/  I2F R174, R174 ;  /* 0x000000ae00ae7306 */ /* 0x000fe20000201400 */
[C---:B------:R-:W-:Y:S02]  /*21770*/  ISETP.GE.OR P1, PT, R34.reuse, R245, !P1 ;  /* 0x000000f52200720c */ /* 0x040fe40004f26670 */
[----:B------:R-:W-:-:S05]  /*21780*/  ISETP.GE.OR P6, PT, R34, R247, !P6 ;  /* 0x000000f72200720c */ /* 0x000fca00077c6670 */
[----:B------:R2:W3:Y:S01]  /*21790*/  MUFU.TANH R33, R27 ;  /* 0x0000001b00217308 */ /* 0x0004e20000002400 */
[----:B------:R-:W-:Y:S01]  /*217a0*/  IABS R168, R168 ;  /* 0x000000a800a87213 */ /* 0x000fe20000000000 */
[----:B------:R-:W-:-:S06]  /*217b0*/  FMUL.FTZ R34, R22, R0 ;  /* 0x0000000016227220 */ /* 0x000fcc0000410000 */
[----:B------:R-:W4:Y:S01]  /*217c0*/  MUFU.TANH R20, R20 ;  /* 0x0000001400147308 */ /* 0x000f220000002400 */
[----:B-1----:R-:W-:Y:S01]  /*217d0*/  FFMA.FTZ R25, -R243, R176, R25 ;  /* 0x000000b0f3197223 */ /* 0x002fe20000010119 */
[----:B--2---:R-:W-:Y:S01]  /*217e0*/  FSEL R27, R31, -INF , !P2 ;  /* 0xff8000001f1b7808 */ /* 0x004fe20005000000 */
[----:B------:R-:W-:Y:S02]  /*217f0*/  FFMA.FTZ R31, -R243, R177, R24 ;  /* 0x000000b1f31f7223 */ /* 0x000fe40000010118 */
[C-C-:B------:R-:W-:Y:S02]  /*21800*/  IMAD.IADD R24, R246.reuse, 0x1, -R198.reuse ;  /* 0x00000001f6187824 */ /* 0x140fe400078e0ac6 */
[----:B------:R-:W-:Y:S02]  /*21810*/  FMUL.FTZ R23, R23, R0 ;  /* 0x0000000017177220 */ /* 0x000fe40000410000 */
[C---:B------:R-:W-:Y:S01]  /*21820*/  IMAD.IADD R170, R246.reuse, 0x1, -R171 ;  /* 0x00000001f6aa7824 */ /* 0x040fe200078e0aab */
[----:B------:R-:W-:Y:S01]  /*21830*/  IABS R22, R24 ;  /* 0x0000001800167213 */ /* 0x000fe20000000000 */
[----:B------:R-:W-:Y:S01]  /*21840*/  IMAD.IADD R183, R246, 0x1, -R165 ;  /* 0x00000001f6b77824 */ /* 0x000fe200078e0aa5 */
[----:B------:R-:W-:Y:S01]  /*21850*/  I2F R168, R168 ;  /* 0x000000a800a87306 */ /* 0x000fe20000201400 */
[----:B------:R-:W-:Y:S01]  /*21860*/  IMAD.IADD R24, R244, 0x1, -R198 ;  /* 0x00000001f4187824 */ /* 0x000fe200078e0ac6 */
[----:B------:R-:W-:Y:S01]  /*21870*/  FSEL R26, R25, -INF , !P6 ;  /* 0xff800000191a7808 */ /* 0x000fe20007000000 */
[-C--:B------:R-:W-:Y:S01]  /*21880*/  FMUL.FTZ R18, R18, R0.reuse ;  /* 0x0000000012127220 */ /* 0x080fe20000410000 */
[----:B------:R-:W-:Y:S01]  /*21890*/  IADD3 R197, R2, 0x20, RZ ;  /* 0x0000002002c57810 */ /* 0x000fe20007ffe0ff */
[----:B------:R-:W-:Y:S01]  /*218a0*/  FMUL.FTZ R21, R21, R0 ;  /* 0x0000000015157220 */ /* 0x000fe20000410000 */
[----:B------:R-:W-:-:S02]  /*218b0*/  ISETP.GE.AND P6, PT, R175, R249, PT ;  /* 0x000000f9af00720c */ /* 0x000fc40003fc6270 */
[----:B------:R-:W1:Y:S01]  /*218c0*/  MUFU.TANH R34, R34 ;  /* 0x0000002200227308 */ /* 0x000e620000002400 */
[----:B------:R-:W-:Y:S02]  /*218d0*/  IABS R170, R170 ;  /* 0x000000aa00aa7213 */ /* 0x000fe40000000000 */
[----:B------:R-:W-:Y:S01]  /*218e0*/  IABS R183, R183 ;  /* 0x000000b700b77213 */ /* 0x000fe20000000000 */
[C---:B---3--:R-:W-:Y:S01]  /*218f0*/  FFMA.FTZ R25, -R243.reuse, R172, R33 ;  /* 0x000000acf3197223 */ /* 0x048fe20000010121 */
[----:B------:R-:W-:Y:S01]  /*21900*/  ISETP.GE.AND P2, PT, R178, R249, PT ;  /* 0x000000f9b200720c */ /* 0x000fe20003f46270 */
[----:B----4-:R-:W-:Y:S01]  /*21910*/  FFMA.FTZ R20, -R243, R174, R20 ;  /* 0x000000aef3147223 */ /* 0x010fe20000010114 */
[----:B------:R-:W-:Y:S01]  /*21920*/  IABS R24, R24 ;  /* 0x0000001800187213 */ /* 0x000fe20000000000 */
[----:B------:R-:W2:Y:S01]  /*21930*/  MUFU.TANH R23, R23 ;  /* 0x0000001700177308 */ /* 0x000ea20000002400 */
[----:B------:R-:W-:Y:S01]  /*21940*/  FMUL.FTZ R16, R16, R0 ;  /* 0x0000000010107220 */ /* 0x000fe20000410000 */
[----:B------:R-:W-:Y:S01]  /*21950*/  ISETP.GE.OR P6, PT, R175, R245, !P6 ;  /* 0x000000f5af00720c */ /* 0x000fe200077c6670 */
[----:B------:R-:W-:-:S02]  /*21960*/  IMAD.IADD R33, R246, 0x1, -R197 ;  /* 0x00000001f6217824 */ /* 0x000fc400078e0ac5 */
[----:B------:R-:W-:Y:S01]  /*21970*/  FMUL.FTZ R17, R17, R0 ;  /* 0x0000000011117220 */ /* 0x000fe20000410000 */
[----:B------:R-:W-:Y:S01]  /*21980*/  ISETP.GE.OR P2, PT, R178, R245, !P2 ;  /* 0x000000f5b200720c */ /* 0x000fe20005746670 */
[----:B------:R-:W-:Y:S01]  /*21990*/  FFMA.FTZ R32, -R243, R179, R32 ;  /* 0x000000b3f3207223 */ /* 0x000fe20000010120 */
[----:B------:R-:W3:Y:S01]  /*219a0*/  MUFU.TANH R18, R18 ;  /* 0x0000001200127308 */ /* 0x000ee20000002400 */
[----:B------:R-:W-:Y:S01]  /*219b0*/  IMAD.MOV.U32 R194, RZ, RZ, R24 ;  /* 0x000000ffffc27224 */ /* 0x000fe200078e0018 */
[----:B------:R-:W-:Y:S02]  /*219c0*/  FSEL R24, R20, -INF , !P6 ;  /* 0xff80000014187808 */ /* 0x000fe40007000000 */
[----:B------:R-:W-:Y:S01]  /*219d0*/  IABS R20, R33 ;  /* 0x0000002100147213 */ /* 0x000fe20000000000 */
[----:B------:R-:W-:Y:S01]  /*219e0*/  IMAD.IADD R33, R244, 0x1, -R197 ;  /* 0x00000001f4217824 */ /* 0x000fe200078e0ac5 */
[----:B------:R-:W-:Y:S02]  /*219f0*/  IADD3 R192, R2, 0x21, RZ ;  /* 0x0000002102c07810 */ /* 0x000fe40007ffe0ff */
[----:B------:R-:W-:Y:S01]  /*21a00*/  I2F R170, R170 ;  /* 0x000000aa00aa7306 */ /* 0x000fe20000201400 */
[----:B------:R-:W-:-:S02]  /*21a10*/  FSEL R32, R32, -INF , !P1 ;  /* 0xff80000020207808 */ /* 0x000fc40004800000 */
[----:B------:R-:W-:-:S05]  /*21a20*/  FSEL R31, R31, -INF , !P2 ;  /* 0xff8000001f1f7808 */ /* 0x000fca0005000000 */
[----:B------:R-:W-:Y:S01]  /*21a30*/  I2F R183, R183 ;  /* 0x000000b700b77306 */ /* 0x000fe20000201400 */
[-C--:B------:R-:W-:Y:S02]  /*21a40*/  ISETP.GE.AND P1, PT, R178, R248.reuse, PT ;  /* 0x000000f8b200720c */ /* 0x080fe40003f26270 */
[----:B------:R-:W-:-:S05]  /*21a50*/  ISETP.GE.AND P2, PT, R175, R248, PT ;  /* 0x000000f8af00720c */ /* 0x000fca0003f46270 */
[----:B------:R-:W4:Y:S01]  /*21a60*/  MUFU.TANH R21, R21 ;  /* 0x0000001500157308 */ /* 0x000f220000002400 */
[----:B------:R-:W-:-:S07]  /*21a70*/  IADD3 R182, R2, 0x28, RZ ;  /* 0x0000002802b67810 */ /* 0x000fce0007ffe0ff */
[----:B------:R5:W2:Y:S01]  /*21a80*/  MUFU.TANH R199, R16 ;  /* 0x0000001000c77308 */ /* 0x000aa20000002400 */
[----:B------:R-:W-:Y:S01]  /*21a90*/  ISETP.GE.AND P6, PT, R171, R248, PT ;  /* 0x000000f8ab00720c */ /* 0x000fe20003fc6270 */
[----:B-1----:R-:W-:Y:S01]  /*21aa0*/  FFMA.FTZ R34, -R243, R168, R34 ;  /* 0x000000a8f3227223 */ /* 0x002fe20000010122 */
[----:B------:R-:W-:Y:S01]  /*21ab0*/  ISETP.GE.OR P1, PT, R178, R247, !P1 ;  /* 0x000000f7b200720c */ /* 0x000fe20004f26670 */
[----:B------:R-:W-:-:S04]  /*21ac0*/  IMAD.IADD R195, R246, 0x1, -R192 ;  /* 0x00000001f6c37824 */ /* 0x000fc800078e0ac0 */
[----:B------:R-:W-:Y:S01]  /*21ad0*/  I2F R22, R22 ;  /* 0x0000001600167306 */ /* 0x000fe20000201400 */
[----:B------:R-:W-:Y:S01]  /*21ae0*/  ISETP.GE.OR P2, PT, R175, R247, !P2 ;  /* 0x000000f7af00720c */ /* 0x000fe20005746670 */
[----:B------:R-:W-:Y:S01]  /*21af0*/  FMUL.FTZ R14, R14, R0 ;  /* 0x000000000e0e7220 */ /* 0x000fe20000410000 */
[----:B------:R-:W-:-:S05]  /*21b00*/  IABS R33, R33 ;  /* 0x0000002100217213 */ /* 0x000fca0000000000 */
[----:B------:R-:W1:Y:S01]  /*21b10*/  MUFU.TANH R17, R17 ;  /* 0x0000001100117308 */ /* 0x000e620000002400 */
[----:B-----5:R-:W-:Y:S01]  /*21b20*/  FMUL.FTZ R16, R19, R0 ;  /* 0x0000000013107220 */ /* 0x020fe20000410000 */
[----:B------:R-:W-:Y:S01]  /*21b30*/  ISETP.GE.OR P6, PT, R171, R247, !P6 ;  /* 0x000000f7ab00720c */ /* 0x000fe200077c6670 */
[----:B------:R-:W-:Y:S02]  /*21b40*/  IMAD.IADD R181, R246, 0x1, -R182 ;  /* 0x00000001f6b57824 */ /* 0x000fe400078e0ab6 */
[----:B--2---:R-:W-:-:S03]  /*21b50*/  FFMA.FTZ R23, -R243, R173, R23 ;  /* 0x000000adf3177223 */ /* 0x004fc60000010117 */
[----:B------:R-:W-:Y:S01]  /*21b60*/  I2F R194, R194 ;  /* 0x000000c200c27306 */ /* 0x000fe20000201400 */
[----:B------:R-:W-:Y:S01]  /*21b70*/  FSEL R25, R25, -INF , !P1 ;  /* 0xff80000019197808 */ /* 0x000fe20004800000 */
[-C--:B------:R-:W-:Y:S01]  /*21b80*/  FMUL.FTZ R12, R12, R0.reuse ;  /* 0x000000000c0c7220 */ /* 0x080fe20000410000 */
[----:B------:R-:W-:Y:S01]  /*21b90*/  IABS R195, R195 ;  /* 0x000000c300c37213 */ /* 0x000fe20000000000 */
[----:B------:R-:W-:-:S04]  /*21ba0*/  FMUL.FTZ R13, R13, R0 ;  /* 0x000000000d0d7220 */ /* 0x000fc80000410000 */
[----:B------:R-:W2:Y:S01]  /*21bb0*/  MUFU.TANH R16, R16 ;  /* 0x0000001000107308 */ /* 0x000ea20000002400 */
[----:B------:R-:W-:Y:S01]  /*21bc0*/  ISETP.GE.AND P1, PT, R171, R249, PT ;  /* 0x000000f9ab00720c */ /* 0x000fe20003f26270 */
[----:B---3--:R-:W-:Y:S01]  /*21bd0*/  FFMA.FTZ R180, -R243, R180, R18 ;  /* 0x000000b4f3b47223 */ /* 0x008fe20000010112 */
[----:B------:R-:W-:Y:S01]  /*21be0*/  IADD3 R178, R2, 0x29, RZ ;  /* 0x0000002902b27810 */ /* 0x000fe20007ffe0ff */
[----:B------:R-:W-:-:S04]  /*21bf0*/  FMUL.FTZ R4, R4, R0 ;  /* 0x0000000004047220 */ /* 0x000fc80000410000 */
[----:B------:R3:W-:Y:S01]  /*21c00*/  I2F R196, R20 ;  /* 0x0000001400c47306 */ /* 0x0007e20000201400 */
[----:B------:R-:W-:Y:S01]  /*21c10*/  IABS R181, R181 ;  /* 0x000000b500b57213 */ /* 0x000fe20000000000 */
[----:B----4-:R-:W-:Y:S01]  /*21c20*/  FFMA.FTZ R21, -R243, R170, R21 ;  /* 0x000000aaf3157223 */ /* 0x010fe20000010115 */
[----:B------:R-:W-:Y:S01]  /*21c30*/  FSEL R18, R23, -INF , !P6 ;  /* 0xff80000017127808 */ /* 0x000fe20007000000 */
[----:B------:R-:W-:-:S04]  /*21c40*/  IMAD.IADD R179, R244, 0x1, -R192 ;  /* 0x00000001f4b37824 */ /* 0x000fc800078e0ac0 */
[----:B------:R-:W-:Y:S01]  /*21c50*/  I2F R193, R33 ;  /* 0x0000002100c17306 */ /* 0x000fe20000201400 */
[----:B------:R-:W-:Y:S01]  /*21c60*/  FFMA.FTZ R183, -R243, R183, R199 ;  /* 0x000000b7f3b77223 */ /* 0x000fe200000101c7 */
[----:B------:R-:W-:Y:S02]  /*21c70*/  ISETP.GE.AND P6, PT, R198, R249, PT ;  /* 0x000000f9c600720c */ /* 0x000fe40003fc6270 */
[----:B---3--:R-:W-:-:S04]  /*21c80*/  FSEL R20, R34, -INF , !P2 ;  /* 0xff80000022147808 */ /* 0x008fc80005000000 */
[----:B------:R3:W4:Y:S01]  /*21c90*/  MUFU.TANH R173, R14 ;  /* 0x0000000e00ad7308 */ /* 0x0007220000002400 */
[----:B------:R-:W-:Y:S02]  /*21ca0*/  ISETP.GE.AND P2, PT, R165, R249, PT ;  /* 0x000000f9a500720c */ /* 0x000fe40003f46270 */
[-C--:B------:R-:W-:Y:S02]  /*21cb0*/  ISETP.GE.OR P1, PT, R171, R245.reuse, !P1 ;  /* 0x000000f5ab00720c */ /* 0x080fe40004f26670 */
[-C--:B------:R-:W-:Y:S01]  /*21cc0*/  ISETP.GE.OR P2, PT, R165, R245.reuse, !P2 ;  /* 0x000000f5a500720c */ /* 0x080fe20005746670 */
[--C-:B------:R-:W-:Y:S02]  /*21cd0*/  IMAD.IADD R174, R244, 0x1, -R178.reuse ;  /* 0x00000001f4ae7824 */ /* 0x100fe400078e0ab2 */
[----:B------:R-:W-:Y:S01]  /*21ce0*/  I2F R195, R195 ;  /* 0x000000c300c37306 */ /* 0x000fe20000201400 */
[----:B-1----:R-:W-:Y:S01]  /*21cf0*/  FFMA.FTZ R19, -R243, R22, R17 ;  /* 0x00000016f3137223 */ /* 0x002fe20000010111 */
[----:B------:R-:W-:Y:S01]  /*21d00*/  ISETP.GE.OR P6, PT, R198, R245, !P6 ;  /* 0x000000f5c600720c */ /* 0x000fe200077c6670 */
[----:B------:R-:W-:Y:S01]  /*21d10*/  IMAD.IADD R177, R246, 0x1, -R178 ;  /* 0x00000001f6b17824 */ /* 0x000fe200078e0ab2 */
[----:B------:R-:W-:-:S04]  /*21d20*/  FSEL R21, R21, -INF , !P1 ;  /* 0xff80000015157808 */ /* 0x000fc80004800000 */
[----:B------:R-:W1:Y:S01]  /*21d30*/  MUFU.TANH R12, R12 ;  /* 0x0000000c000c7308 */ /* 0x000e620000002400 */
[----:B------:R-:W-:Y:S01]  /*21d40*/  IABS R179, R179 ;  /* 0x000000b300b37213 */ /* 0x000fe20000000000 */
[----:B---3--:R-:W-:Y:S01]  /*21d50*/  FMUL.FTZ R14, R15, R0 ;  /* 0x000000000f0e7220 */ /* 0x008fe20000410000 */
[----:B------:R-:W-:-:S05]  /*21d60*/  FSEL R22, R183, -INF , !P2 ;  /* 0xff800000b7167808 */ /* 0x000fca0005000000 */
[----:B------:R-:W3:Y:S01]  /*21d70*/  MUFU.TANH R13, R13 ;  /* 0x0000000d000d7308 */ /* 0x000ee20000002400 */
[-C--:B------:R-:W-:Y:S02]  /*21d80*/  ISETP.GE.AND P1, PT, R165, R248.reuse, PT ;  /* 0x000000f8a500720c */ /* 0x080fe40003f26270 */
[----:B------:R-:W-:Y:S01]  /*21d90*/  ISETP.GE.AND P2, PT, R198, R248, PT ;  /* 0x000000f8c600720c */ /* 0x000fe20003f46270 */
[----:B------:R-:W-:Y:S01]  /*21da0*/  FMUL.FTZ R7, R7, R0 ;  /* 0x0000000007077220 */ /* 0x000fe20000410000 */
[----:B------:R-:W-:-:S03]  /*21db0*/  IADD3 R171, R2, 0x31, RZ ;  /* 0x0000003102ab7810 */ /* 0x000fc60007ffe0ff */
[----:B------:R-:W-:Y:S01]  /*21dc0*/  I2F R181, R181 ;  /* 0x000000b500b57306 */ /* 0x000fe20000201400 */
[----:B------:R-:W-:Y:S01]  /*21dd0*/  IABS R174, R174 ;  /* 0x000000ae00ae7213 */ /* 0x000fe20000000000 */
[----:B------:R-:W-:Y:S01]  /*21de0*/  IMAD.IADD R175, R244, 0x1, -R182 ;  /* 0x00000001f4af7824 */ /* 0x000fe200078e0ab6 */
[----:B------:R-:W-:Y:S01]  /*21df0*/  FSEL R19, R19, -INF , !P6 ;  /* 0xff80000013137808 */ /* 0x000fe20007000000 */
[----:B--2---:R-:W-:-:S04]  /*21e00*/  FFMA.FTZ R16, -R243, R194, R16 ;  /* 0x000000c2f3107223 */ /* 0x004fc80000010110 */
[----:B------:R-:W2:Y:S01]  /*21e10*/  MUFU.TANH R4, R4 ;  /* 0x0000000400047308 */ /* 0x000ea20000002400 */
[----:B------:R-:W-:Y:S01]  /*21e20*/  ISETP.GE.AND P6, PT, R197, R248, PT ;  /* 0x000000f8c500720c */ /* 0x000fe20003fc6270 */
[-C--:B------:R-:W-:Y:S01]  /*21e30*/  FMUL.FTZ R5, R5, R0.reuse ;  /* 0x0000000005057220 */ /* 0x080fe20000410000 */
[-C--:B------:R-:W-:Y:S02]  /*21e40*/  ISETP.GE.OR P1, PT, R165, R247.reuse, !P1 ;  /* 0x000000f7a500720c */ /* 0x080fe40004f26670 */
[----:B------:R-:W-:Y:S01]  /*21e50*/  ISETP.GE.OR P2, PT, R198, R247, !P2 ;  /* 0x000000f7c600720c */ /* 0x000fe20005746670 */
[----:B------:R-:W-:Y:S01]  /*21e60*/  IMAD.IADD R170, R246, 0x1, -R171 ;  /* 0x00000001f6aa7824 */ /* 0x000fe200078e0aab */
[----:B------:R-:W-:Y:S01]  /*21e70*/  IABS R177, R177 ;  /* 0x000000b100b17213 */ /* 0x000fe20000000000 */
[----:B------:R-:W-:Y:S01]  /*21e80*/  I2F R179, R179 ;  /* 0x000000b300b37306 */ /* 0x000fe20000201400 */
[----:B----4-:R-:W-:Y:S01]  /*21e90*/  FFMA.FTZ R173, -R243, R193, R173 ;  /* 0x000000c1f3ad7223 */ /* 0x010fe200000101ad */
[----:B------:R-:W-:Y:S01]  /*21ea0*/  ISETP.GE.OR P6, PT, R197, R247, !P6 ;  /* 0x000000f7c500720c */ /* 0x000fe200077c6670 */
[----:B------:R-:W-:Y:S01]  /*21eb0*/  FMUL.FTZ R6, R6, R0 ;  /* 0x0000000006067220 */ /* 0x000fe20000410000 */
[----:B------:R-:W-:-:S04]  /*21ec0*/  IABS R175, R175 ;  /* 0x000000af00af7213 */ /* 0x000fc80000000000 */
[----:B------:R-:W4:Y:S01]  /*21ed0*/  MUFU.TANH R14, R14 ;  /* 0x0000000e000e7308 */ /* 0x000f220000002400 */
[----:B------:R-:W-:Y:S02]  /*21ee0*/  IADD3 R172, R2, 0x30, RZ ;  /* 0x0000003002ac7810 */ /* 0x000fe40007ffe0ff */
[----:B------:R-:W-:Y:S02]  /*21ef0*/  FSEL R17, R180, -INF , !P1 ;  /* 0xff800000b4117808 */ /* 0x000fe40004800000 */
[----:B------:R-:W-:Y:S02]  /*21f00*/  FSEL R16, R16, -INF , !P2 ;  /* 0xff80000010107808 */ /* 0x000fe40005000000 */
[-C--:B------:R-:W-:Y:S01]  /*21f10*/  ISETP.GE.AND P1, PT, R197, R249.reuse, PT ;  /* 0x000000f9c500720c */ /* 0x080fe20003f26270 */
[----:B------:R-:W-:Y:S01]  /*21f20*/  I2F R174, R174 ;  /* 0x000000ae00ae7306 */ /* 0x000fe20000201400 */
[----:B------:R-:W-:Y:S02]  /*21f30*/  ISETP.GE.AND P2, PT, R192, R249, PT ;  /* 0x000000f9c000720c */ /* 0x000fe40003f46270 */
[----:B------:R-:W-:Y:S01]  /*21f40*/  IADD3 R33, R2, 0x38, RZ ;  /* 0x0000003802217810 */ /* 0x000fe20007ffe0ff */
[----:B-1----:R-:W-:Y:S01]  /*21f50*/  FFMA.FTZ R12, -R243, R196, R12 ;  /* 0x000000c4f30c7223 */ /* 0x002fe2000001010c */
[----:B------:R-:W-:-:S03]  /*21f60*/  IABS R170, R170 ;  /* 0x000000aa00aa7213 */ /* 0x000fc60000000000 */
[----:B------:R-:W1:Y:S01]  /*21f70*/  MUFU.TANH R7, R7 ;  /* 0x0000000700077308 */ /* 0x000e620000002400 */
[----:B------:R-:W-:Y:S01]  /*21f80*/  FSEL R194, R173, -INF , !P6 ;  /* 0xff800000adc27808 */ /* 0x000fe20007000000 */
[----:B---3--:R-:W-:Y:S01]  /*21f90*/  FFMA.FTZ R13, -R243, R195, R13 ;  /* 0x000000c3f30d7223 */ /* 0x008fe2000001010d */
[----:B------:R-:W-:Y:S01]  /*21fa0*/  ISETP.GE.AND P6, PT, R182, R249, PT ;  /* 0x000000f9b600720c */ /* 0x000fe20003fc6270 */
[--C-:B------:R-:W-:Y:S01]  /*21fb0*/  IMAD.IADD R176, R246, 0x1, -R172.reuse ;  /* 0x00000001f6b07824 */ /* 0x100fe200078e0aac */
[-C--:B------:R-:W-:Y:S01]  /*21fc0*/  ISETP.GE.OR P1, PT, R197, R245.reuse, !P1 ;  /* 0x000000f5c500720c */ /* 0x080fe20004f26670 */
[----:B------:R-:W-:Y:S02]  /*21fd0*/  IMAD.IADD R168, R244, 0x1, -R172 ;  /* 0x00000001f4a87824 */ /* 0x000fe400078e0aac */
[----:B------:R-:W-:Y:S01]  /*21fe0*/  I2F R177, R177 ;  /* 0x000000b100b17306 */ /* 0x000fe20000201400 */
[-C--:B------:R-:W-:Y:S01]  /*21ff0*/  ISETP.GE.OR P2, PT, R192, R245.reuse, !P2 ;  /* 0x000000f5c000720c */ /* 0x080fe20005746670 */
[----:B------:R-:W-:Y:S01]  /*22000*/  FMUL.FTZ R189, R189, R0 ;  /* 0x00000000bdbd7220 */ /* 0x000fe20000410000 */
[----:B------:R-:W-:Y:S01]  /*22010*/  ISETP.GE.OR P6, PT, R182, R245, !P6 ;  /* 0x000000f5b600720c */ /* 0x000fe200077c6670 */
[----:B------:R-:W-:-:S04]  /*22020*/  IMAD.IADD R34, R244, 0x1, -R33 ;  /* 0x00000001f4227824 */ /* 0x000fc800078e0a21 */
[----:B------:R-:W3:Y:S01]  /*22030*/  MUFU.TANH R5, R5 ;  /* 0x0000000500057308 */ /* 0x000ee20000002400 */
[----:B--2---:R-:W-:Y:S01]  /*22040*/  FFMA.FTZ R181, -R243, R181, R4 ;  /* 0x000000b5f3b57223 */ /* 0x004fe20000010104 */
[----:B------:R-:W-:Y:S01]  /*22050*/  FSEL R195, R12, -INF , !P1 ;  /* 0xff8000000cc37808 */ /* 0x000fe20004800000 */
[----:B------:R-:W-:Y:S01]  /*22060*/  FMUL.FTZ R12, R188, R0 ;  /* 0x00000000bc0c7220 */ /* 0x000fe20000410000 */
[----:B------:R-:W-:-:S04]  /*22070*/  FSEL R196, R13, -INF , !P2 ;  /* 0xff8000000dc47808 */ /* 0x000fc80005000000 */
[----:B------:R-:W-:Y:S01]  /*22080*/  I2F R175, R175 ;  /* 0x000000af00af7306 */ /* 0x000fe20000201400 */
[----:B------:R-:W-:Y:S01]  /*22090*/  IABS R176, R176 ;  /* 0x000000b000b07213 */ /* 0x000fe20000000000 */
[----:B------:R-:W-:Y:S01]  /*220a0*/  FMUL.FTZ R13, R190, R0 ;  /* 0x00000000be0d7220 */ /* 0x000fe20000410000 */
[----:B------:R-:W-:-:S05]  /*220b0*/  IABS R168, R168 ;  /* 0x000000a800a87213 */ /* 0x000fca0000000000 */
[----:B------:R-:W2:Y:S01]  /*220c0*/  MUFU.TANH R6, R6 ;  /* 0x0000000600067308 */ /* 0x000ea20000002400 */
[----:B------:R-:W-:Y:S01]  /*220d0*/  ISETP.GE.AND P1, PT, R192, R248, PT ;  /* 0x000000f8c000720c */ /* 0x000fe20003f26270 */
[----:B------:R-:W-:Y:S01]  /*220e0*/  FMUL.FTZ R186, R186, R0 ;  /* 0x00000000baba7220 */ /* 0x000fe20000410000 */
[----:B------:R-:W-:Y:S01]  /*220f0*/  IABS R34, R34 ;  /* 0x0000002200227213 */ /* 0x000fe20000000000 */
[----:B----4-:R-:W-:Y:S01]  /*22100*/  FFMA.FTZ R14, -R243, R179, R14 ;  /* 0x000000b3f30e7223 */ /* 0x010fe2000001010e */
[----:B------:R-:W-:-:S03]  /*22110*/  FSEL R198, R181, -INF , !P6 ;  /* 0xff800000b5c67808 */ /* 0x000fc60007000000 */
[----:B------:R-:W-:Y:S01]  /*22120*/  I2F R170, R170 ;  /* 0x000000aa00aa7306 */ /* 0x000fe20000201400 */
[----:B------:R-:W-:Y:S01]  /*22130*/  ISETP.GE.AND P6, PT, R178, R248, PT ;  /* 0x000000f8b200720c */ /* 0x000fe20003fc6270 */
[----:B------:R-:W-:Y:S01]  /*22140*/  IMAD.IADD R166, R244, 0x1, -R171 ;  /* 0x00000001f4a67824 */ /* 0x000fe200078e0aab */
[----:B------:R-:W-:-:S05]  /*22150*/  ISETP.GE.OR P1, PT, R192, R247, !P1 ;  /* 0x000000f7c000720c */ /* 0x000fca0004f26670 */
[----:B------:R-:W4:Y:S01]  /*22160*/  MUFU.TANH R4, R189 ;  /* 0x000000bd00047308 */ /* 0x000f220000002400 */
[----:B------:R-:W-:Y:S01]  /*22170*/  IMAD.IADD R169, R246, 0x1, -R33 ;  /* 0x00000001f6a97824 */ /* 0x000fe200078e0a21 */
[----:B------:R-:W-:Y:S01]  /*22180*/  ISETP.GE.OR P6, PT, R178, R247, !P6 ;  /* 0x000000f7b200720c */ /* 0x000fe200077c6670 */
[----:B------:R-:W-:Y:S02]  /*22190*/  FMUL.FTZ R191, R191, R0 ;  /* 0x00000000bfbf7220 */ /* 0x000fe40000410000 */
[C---:B-1----:R-:W-:Y:S01]  /*221a0*/  FFMA.FTZ R7, -R243.reuse, R174, R7 ;  /* 0x000000aef3077223 */ /* 0x042fe20000010107 */
[----:B------:R-:W-:Y:S02]  /*221b0*/  IADD3 R165, R2, 0x39, RZ ;  /* 0x0000003902a57810 */ /* 0x000fe40007ffe0ff */
[----:B------:R-:W-:Y:S01]  /*221c0*/  I2F R176, R176 ;  /* 0x000000b000b07306 */ /* 0x000fe20000201400 */
[----:B------:R-:W-:Y:S01]  /*221d0*/  FSEL R192, R14, -INF , !P1 ;  /* 0xff8000000ec07808 */ /* 0x000fe20004800000 */
[----:B---3--:R-:W-:Y:S01]  /*221e0*/  FFMA.FTZ R177, -R243, R177, R5 ;  /* 0x000000b1f3b17223 */ /* 0x008fe20000010105 */
[----:B------:R-:W-:Y:S01]  /*221f0*/  IABS R166, R166 ;  /* 0x000000a600a67213 */ /* 0x000fe20000000000 */
[----:B------:R-:W-:Y:S01]  /*22200*/  FMUL.FTZ R14, R184, R0 ;  /* 0x00000000b80e7220 */ /* 0x000fe20000410000 */
[----:B------:R-:W-:-:S03]  /*22210*/  IABS R169, R169 ;  /* 0x000000a900a97213 */ /* 0x000fc60000000000 */
[----:B------:R-:W-:Y:S01]  /*22220*/  I2F R168, R168 ;  /* 0x000000a800a87306 */ /* 0x000fe20000201400 */
[----:B------:R-:W-:Y:S02]  /*22230*/  ISETP.GE.AND P2, PT, R182, R248, PT ;  /* 0x000000f8b600720c */ /* 0x000fe40003f46270 */
[----:B------:R-:W-:-:S05]  /*22240*/  ISETP.GE.AND P1, PT, R178, R249, PT ;  /* 0x000000f9b200720c */ /* 0x000fca0003f26270 */
[----:B------:R-:W1:Y:S01]  /*22250*/  MUFU.TANH R12, R12 ;  /* 0x0000000c000c7308 */ /* 0x000e620000002400 */
[----:B--2---:R-:W-:-:S07]  /*22260*/  FFMA.FTZ R6, -R243, R175, R6 ;  /* 0x000000aff3067223 */ /* 0x004fce0000010106 */
[----:B------:R-:W2:Y:S01]  /*22270*/  MUFU.TANH R13, R13 ;  /* 0x0000000d000d7308 */ /* 0x000ea20000002400 */
[--C-:B------:R-:W-:Y:S01]  /*22280*/  IMAD.IADD R35, R246, 0x1, -R165.reuse ;  /* 0x00000001f6237824 */ /* 0x100fe200078e0aa5 */
[----:B------:R-:W-:Y:S01]  /*22290*/  ISETP.GE.OR P2, PT, R182, R247, !P2 ;  /* 0x000000f7b600720c */ /* 0x000fe20005746670 */
[----:B------:R-:W-:-:S05]  /*222a0*/  IMAD.IADD R2, R244, 0x1, -R165 ;  /* 0x00000001f4027824 */ /* 0x000fca00078e0aa5 */
[----:B------:R-:W-:Y:S01]  /*222b0*/  I2F R34, R34 ;  /* 0x0000002200227306 */ /* 0x000fe20000201400 */
[----:B------:R-:W-:-:S07]  /*222c0*/  ISETP.GE.OR P1, PT, R178, R245, !P1 ;  /* 0x000000f5b200720c */ /* 0x000fce0004f26670 */
[----:B------:R-:W3:Y:S01]  /*222d0*/  MUFU.TANH R186, R186 ;  /* 0x000000ba00ba7308 */ /* 0x000ee20000002400 */
[----:B----4-:R-:W-:-:S07]  /*222e0*/  FFMA.FTZ R4, -R243, R170, R4 ;  /* 0x000000aaf3047223 */ /* 0x010fce0000010104 */
[----:B------:R4:W-:Y:S01]  /*222f0*/  MUFU.TANH R5, R191 ;  /* 0x000000bf00057308 */ /* 0x0009e20000002400 */
[----:B------:R-:W-:Y:S01]  /*22300*/  FSEL R193, R6, -INF , !P2 ;  /* 0xff80000006c17808 */ /* 0x000fe20005000000 */
[-C--:B------:R-:W-:Y:S01]  /*22310*/  FMUL.FTZ R6, R185, R0.reuse ;  /* 0x00000000b9067220 */ /* 0x080fe20000410000 */
[----:B------:R-:W-:Y:S01]  /*22320*/  IABS R35, R35 ;  /* 0x0000002300237213 */ /* 0x000fe20000000000 */
[----:B------:R-:W-:Y:S01]  /*22330*/  FMUL.FTZ R187, R187, R0 ;  /* 0x00000000bbbb7220 */ /* 0x000fe20000410000 */
[----:B------:R-:W-:-:S03]  /*22340*/  IABS R2, R2 ;  /* 0x0000000200027213 */ /* 0x000fc60000000000 */
[----:B------:R-:W5:Y:S01]  /*22350*/  I2F R166, R166 ;  /* 0x000000a600a67306 */ /* 0x000f620000201400 */
[----:B------:R-:W-:Y:S02]  /*22360*/  FSEL R197, R177, -INF , !P1 ;  /* 0xff800000b1c57808 */ /* 0x000fe40004800000 */
[----:B----4-:R-:W-:Y:S02]  /*22370*/  FSEL R191, R7, -INF , !P6 ;  /* 0xff80000007bf7808 */ /* 0x010fe40007000000 */
[----:B------:R-:W-:-:S03]  /*22380*/  ISETP.GE.AND P6, PT, R171, R249, PT ;  /* 0x000000f9ab00720c */ /* 0x000fc60003fc6270 */
[----:B------:R-:W-:Y:S01]  /*22390*/  I2F R169, R169 ;  /* 0x000000a900a97306 */ /* 0x000fe20000201400 */
[----:B------:R-:W-:-:S07]  /*223a0*/  ISETP.GE.OR P6, PT, R171, R245, !P6 ;  /* 0x000000f5ab00720c */ /* 0x000fce00077c6670 */
[----:B------:R-:W4:Y:S01]  /*223b0*/  MUFU.TANH R14, R14 ;  /* 0x0000000e000e7308 */ /* 0x000f220000002400 */
[C---:B------:R-:W-:Y:S02]  /*223c0*/  ISETP.GE.AND P2, PT, R172.reuse, R249, PT ;  /* 0x000000f9ac00720c */ /* 0x040fe40003f46270 */
[----:B------:R-:W-:Y:S02]  /*223d0*/  ISETP.GE.AND P1, PT, R172, R248, PT ;  /* 0x000000f8ac00720c */ /* 0x000fe40003f26270 */
[----:B------:R-:W-:Y:S01]  /*223e0*/  FSEL R180, R4, -INF , !P6 ;  /* 0xff80000004b47808 */ /* 0x000fe20007000000 */
[----:B-1----:R-:W-:Y:S01]  /*223f0*/  FFMA.FTZ R12, -R243, R176, R12 ;  /* 0x000000b0f30c7223 */ /* 0x002fe2000001010c */
[----:B------:R-:W-:Y:S01]  /*22400*/  ISETP.GE.AND P6, PT, R33, R248, PT ;  /* 0x000000f82100720c */ /* 0x000fe20003fc6270 */
[C---:B--2---:R-:W-:Y:S01]  /*22410*/  FFMA.FTZ R13, -R243.reuse, R168, R13 ;  /* 0x000000a8f30d7223 */ /* 0x044fe2000001010d */
[C---:B------:R-:W-:Y:S01]  /*22420*/  ISETP.GE.OR P2, PT, R172.reuse, R245, !P2 ;  /* 0x000000f5ac00720c */ /* 0x040fe20005746670 */
[----:B------:R-:W-:Y:S01]  /*22430*/  I2F R35, R35 ;  /* 0x0000002300237306 */ /* 0x000fe20000201400 */
[-C--:B------:R-:W-:Y:S01]  /*22440*/  ISETP.GE.OR P1, PT, R172, R247.reuse, !P1 ;  /* 0x000000f7ac00720c */ /* 0x080fe20004f26670 */
[----:B---3--:R-:W-:Y:S01]  /*22450*/  FFMA.FTZ R34, -R243, R34, R186 ;  /* 0x00000022f3227223 */ /* 0x008fe200000101ba */
[----:B------:R-:W-:-:S02]  /*22460*/  ISETP.GE.OR P6, PT, R33, R247, !P6 ;  /* 0x000000f72100720c */ /* 0x000fc400077c6670 */
[----:B------:R-:W-:-:S03]  /*22470*/  FSEL R178, R12, -INF , !P2 ;  /* 0xff8000000cb27808 */ /* 0x000fc60005000000 */
[----:B------:R-:W-:Y:S01]  /*22480*/  I2F R2, R2 ;  /* 0x0000000200027306 */ /* 0x000fe20000201400 */
[----:B------:R-:W-:Y:S02]  /*22490*/  FSEL R175, R13, -INF , !P1 ;  /* 0xff8000000daf7808 */ /* 0x000fe40004800000 */
[----:B------:R-:W-:-:S05]  /*224a0*/  ISETP.GE.AND P2, PT, R171, R248, PT ;  /* 0x000000f8ab00720c */ /* 0x000fca0003f46270 */
[----:B------:R-:W1:Y:S01]  /*224b0*/  MUFU.TANH R6, R6 ;  /* 0x0000000600067308 */ /* 0x000e620000002400 */
[----:B------:R-:W-:Y:S02]  /*224c0*/  ISETP.GE.AND P1, PT, R33, R249, PT ;  /* 0x000000f92100720c */ /* 0x000fe40003f26270 */
[----:B------:R-:W-:-:S05]  /*224d0*/  FSEL R170, R34, -INF , !P6 ;  /* 0xff80000022aa7808 */ /* 0x000fca0007000000 */
[----:B------:R-:W2:Y:S01]  /*224e0*/  MUFU.TANH R187, R187 ;  /* 0x000000bb00bb7308 */ /* 0x000ea20000002400 */
[----:B------:R-:W-:Y:S01]  /*224f0*/  ISETP.GT.AND P6, PT, R241, R230, PT ;  /* 0x000000e6f100720c */ /* 0x000fe20003fc4270 */
[----:B-----5:R-:W-:Y:S01]  /*22500*/  FFMA.FTZ R5, -R243, R166, R5 ;  /* 0x000000a6f3057223 */ /* 0x020fe20000010105 */
[----:B------:R-:W-:Y:S01]  /*22510*/  ISETP.GE.OR P2, PT, R171, R247, !P2 ;  /* 0x000000f7ab00720c */ /* 0x000fe20005746670 */
[----:B----4-:R-:W-:Y:S01]  /*22520*/  FFMA.FTZ R14, -R243, R169, R14 ;  /* 0x000000a9f30e7223 */ /* 0x010fe2000001010e */
[----:B------:R-:W-:Y:S01]  /*22530*/  BAR.SYNC.DEFER_BLOCKING 0x0 ;  /* 0x0000000000007b1d */ /* 0x000fe20000010000 */
[----:B------:R-:W-:Y:S02]  /*22540*/  ISETP.GE.OR P1, PT, R33, R245, !P1 ;  /* 0x000000f52100720c */ /* 0x000fe40004f26670 */
[----:B------:R-:W-:Y:S02]  /*22550*/  FSEL R171, R5, -INF , !P2 ;  /* 0xff80000005ab7808 */ /* 0x000fe40005000000 */
[----:B------:R-:W-:-:S02]  /*22560*/  FSEL R179, R14, -INF , !P1 ;  /* 0xff8000000eb37808 */ /* 0x000fc40004800000 */
[C---:B------:R-:W-:Y:S02]  /*22570*/  ISETP.GE.AND P2, PT, R165.reuse, R249, PT ;  /* 0x000000f9a500720c */ /* 0x040fe40003f46270 */
[----:B------:R-:W-:Y:S01]  /*22580*/  ISETP.GE.AND P1, PT, R165, R248, PT ;  /* 0x000000f8a500720c */ /* 0x000fe20003f26270 */
[----:B-1----:R-:W-:Y:S01]  /*22590*/  FFMA.FTZ R6, -R243, R35, R6 ;  /* 0x00000023f3067223 */ /* 0x002fe20000010106 */
[----:B------:R-:W-:Y:S01]  /*225a0*/  ISETP.GE.OR P2, PT, R165, R245, !P2 ;  /* 0x000000f5a500720c */ /* 0x000fe20005746670 */
        /* <DEDUP_REMOVED lines=74> */
.L_x_8683:
[----:B------:R-:W-:Y:S02]  /*22a50*/  ULDC.64 UR4, c[0x0][0x118] ;  /* 0x0000460000047ab9 */ /* 0x000fe40000000a00 */
[----:B------:R-:W2:Y:S02]  /*22a60*/  LD.E R7, [R10.64+0x38] ;  /* 0x000038040a077980 */ /* 0x000ea4000c101900 */
[----:B--2---:R-:W-:-:S04]  /*22a70*/  LEA R7, -R7, RZ, 0x6 ;  /* 0x000000ff07077211 */ /* 0x004fc800078e31ff */
[----:B------:R-:W-:Y:S02]  /*22a80*/  SHF.R.S32.HI R6, RZ, 0x1f, R7 ;  /* 0x0000001fff067819 */ /* 0x000fe40000011407 */
.L_x_8684:
[----:B------:R-:W-:Y:S05]  /*22a90*/  BSYNC B0 ;  /* 0x0000000000007941 */ /* 0x000fea0003800000 */
.L_x_8682:
[C---:B------:R-:W-:Y:S01]  /*22aa0*/  @P5 IADD3 R2, P0, R7.reuse, R228, RZ ;  /* 0x000000e407025210 */ /* 0x040fe20007f1e0ff */
[----:B------:R-:W-:Y:S01]  /*22ab0*/  STL [R1+0x20], R22 ;  /* 0x0000201601007387 */ /* 0x000fe20000100800 */
[CC--:B------:R-:W-:Y:S02]  /*22ac0*/  LEA R168, P1, R7.reuse, R232.reuse, 0x1 ;  /* 0x000000e807a87211 */ /* 0x0c0fe400078208ff */
[----:B------:R-:W-:Y:S01]  /*22ad0*/  LOP3.LUT R5, R242, 0x1, RZ, 0xc0, !PT ;  /* 0x00000001f2057812 */ /* 0x000fe200078ec0ff */
[----:B------:R-:W-:Y:S01]  /*22ae0*/  @P5 IMAD.X R0, R6, 0x1, R229, P0 ;  /* 0x0000000106005824 */ /* 0x000fe200000e06e5 */
[CC--:B------:R-:W-:Y:S01]  /*22af0*/  LEA.HI.X R169, R7.reuse, R231.reuse, R6, 0x1, P1 ;  /* 0x000000e707a97211 */ /* 0x0c0fe200008f0c06 */
[----:B------:R-:W-:Y:S01]  /*22b00*/  STL.64 [R1+0x18], R20 ;  /* 0x0000181401007387 */ /* 0x000fe20000100a00 */
[C---:B------:R-:W-:Y:S02]  /*22b10*/  @P5 LEA R14, P1, R2.reuse, R232, 0x1 ;  /* 0x000000e8020e5211 */ /* 0x040fe400078208ff */
[----:B------:R-:W-:Y:S01]  /*22b20*/  @P4 IADD3 R4, P0, R7, R228, RZ ;  /* 0x000000e407044210 */ /* 0x000fe20007f1e0ff */
[----:B------:R-:W-:Y:S01]  /*22b30*/  STL.64 [R1+0x10], R18 ;  /* 0x0000101201007387 */ /* 0x000fe20000100a00 */
[----:B------:R-:W-:-:S02]  /*22b40*/  @P5 LEA.HI.X R15, R2, R231, R0, 0x1, P1 ;  /* 0x000000e7020f5211 */ /* 0x000fc400008f0c00 */
[----:B------:R-:W-:Y:S01]  /*22b50*/  @P4 LEA R12, P1, R4, R232, 0x1 ;  /* 0x000000e8040c4211 */ /* 0x000fe200078208ff */
[--C-:B------:R-:W-:Y:S01]  /*22b60*/  @P4 IMAD.X R0, R6, 0x1, R229.reuse, P0 ;  /* 0x0000000106004824 */ /* 0x100fe200000e06e5 */
[-C--:B------:R-:W-:Y:S01]  /*22b70*/  @P3 IADD3 R2, P0, R7, R228.reuse, RZ ;  /* 0x000000e407023210 */ /* 0x080fe20007f1e0ff */
[----:B------:R-:W-:Y:S01]  /*22b80*/  STL.64 [R1+0x8], R16 ;  /* 0x0000081001007387 */ /* 0x000fe20000100a00 */
[----:B------:R-:W-:Y:S02]  /*22b90*/  ISETP.NE.U32.AND P2, PT, R5, 0x1, PT ;  /* 0x000000010500780c */ /* 0x000fe40003f45070 */
[----:B------:R-:W-:Y:S01]  /*22ba0*/  @P4 LEA.HI.X R13, R4, R231, R0, 0x1, P1 ;  /* 0x000000e7040d4211 */ /* 0x000fe200008f0c00 */
[----:B------:R-:W-:Y:S01]  /*22bb0*/  @P3 IMAD.X R0, R6, 0x1, R229, P0 ;  /* 0x0000000106003824 */ /* 0x000fe200000e06e5 */
[----:B------:R-:W-:Y:S01]  /*22bc0*/  IADD3 R5, P1, P0, R228, R228, R7 ;  /* 0x000000e4e4057210 */ /* 0x000fe2000783e007 */
[----:B------:R1:W-:Y:S03]  /*22bd0*/  STL.64 [R1], R10 ;  /* 0x0000000a01007387 */ /* 0x0003e60000100a00 */
[----:B------:R-:W-:-:S02]  /*22be0*/  IADD3.X R4, R229, R229, R6, P1, P0 ;  /* 0x000000e5e5047210 */ /* 0x000fc40000fe0406 */
[----:B------:R-:W-:-:S03]  /*22bf0*/  @P3 LEA R8, P0, R2, R232, 0x1 ;  /* 0x000000e802083211 */ /* 0x000fc600078008ff */
[CC--:B------:R-:W-:Y:S02]  /*22c00*/  @!P2 LEA R34, P1, R5.reuse, R232.reuse, 0x1 ;  /* 0x000000e80522a211 */ /* 0x0c0fe400078208ff */
[-C--:B------:R-:W-:Y:S02]  /*22c10*/  @P3 LEA.HI.X R9, R2, R231.reuse, R0, 0x1, P0 ;  /* 0x000000e702093211 */ /* 0x080fe400000f0c00 */
[CC--:B------:R-:W-:Y:S02]  /*22c20*/  @P5 LEA R188, P0, R5.reuse, R232.reuse, 0x1 ;  /* 0x000000e805bc5211 */ /* 0x0c0fe400078008ff */
        /* <DEDUP_REMOVED lines=9> */
[-C--:B-1----:R-:W-:Y:S01]  /*22cc0*/  @!P2 LEA R10, P1, R0, R232.reuse, 0x1 ;  /* 0x000000e8000aa211 */ /* 0x082fe200078208ff */
[----:B------:R-:W-:Y:S01]  /*22cd0*/  @!P2 IMAD.X R6, R6, 0x1, R229, P0 ;  /* 0x000000010606a824 */ /* 0x000fe200000e06e5 */
[CC--:B------:R-:W-:Y:S02]  /*22ce0*/  @P5 LEA R16, P0, R0.reuse, R232.reuse, 0x1 ;  /* 0x000000e800105211 */ /* 0x0c0fe400078008ff */
[CCC-:B------:R-:W-:Y:S02]  /*22cf0*/  @!P2 LEA.HI.X R11, R0.reuse, R231.reuse, R4.reuse, 0x1, P1 ;  /* 0x000000e7000ba211 */ /* 0x1c0fe400008f0c04 */
[C---:B------:R-:W-:Y:S02]  /*22d00*/  @P5 LEA.HI.X R17, R0.reuse, R231, R4, 0x1, P0 ;  /* 0x000000e700115211 */ /* 0x040fe400000f0c04 */
[CC--:B------:R-:W-:Y:S02]  /*22d10*/  @P3 LEA R22, P0, R0.reuse, R232.reuse, 0x1 ;  /* 0x000000e800163211 */ /* 0x0c0fe400078008ff */
[----:B------:R-:W-:-:S02]  /*22d20*/  @P4 LEA R20, P1, R0, R232, 0x1 ;  /* 0x000000e800144211 */ /* 0x000fc400078208ff */
[CCC-:B------:R-:W-:Y:S02]  /*22d30*/  @P3 LEA.HI.X R23, R0.reuse, R231.reuse, R4.reuse, 0x1, P0 ;  /* 0x000000e700173211 */ /* 0x1c0fe400000f0c04 */
[-C--:B------:R-:W-:Y:S01]  /*22d40*/  @P4 LEA.HI.X R21, R0, R231.reuse, R4, 0x1, P1 ;  /* 0x000000e700154211 */ /* 0x080fe200008f0c04 */
[----:B------:R-:W-:Y:S01]  /*22d50*/  IMAD.MOV.U32 R4, RZ, RZ, R22 ;  /* 0x000000ffff047224 */ /* 0x000fe200078e0016 */
[C---:B------:R-:W-:Y:S01]  /*22d60*/  @!P2 LEA R18, P1, R7.reuse, R232, 0x1 ;  /* 0x000000e80712a211 */ /* 0x040fe200078208ff */
[----:B------:R-:W-:Y:S01]  /*22d70*/  IMAD.MOV.U32 R5, RZ, RZ, R23 ;  /* 0x000000ffff057224 */ /* 0x000fe200078e0017 */
[----:B------:R-:W-:Y:S01]  /*22d80*/  ULDC.64 UR4, c[0x0][0x118] ;  /* 0x0000460000047ab9 */ /* 0x000fe20000000a00 */
[----:B------:R1:W5:Y:S01]  /*22d90*/  LDL.LU R22, [R1+0x20] ;  /* 0x0000200001167983 */ /* 0x0003620000300800 */
[----:B------:R-:W-:Y:S01]  /*22da0*/  @!P2 LEA.HI.X R19, R7, R231, R6, 0x1, P1 ;  /* 0x000000e70713a211 */ /* 0x000fe200008f0c06 */
[----:B------:R-:W-:Y:S02]  /*22db0*/  IMAD.MOV.U32 R6, RZ, RZ, R4 ;  /* 0x000000ffff067224 */ /* 0x000fe400078e0004 */
        /* <DEDUP_REMOVED lines=12> */
[----:B------:R1:W-:Y:S01]  /*22e80*/  @!P5 STS.128 [R240+0xa000], RZ ;  /* 0x00a000fff000d388 */ /* 0x0003e20000000c00 */
        /* <DEDUP_REMOVED lines=27> */
[----:B------:R1:W-:Y:S01]  /*23040*/  @P4 LDGSTS.E.BYPASS.LTC128B.128 [R240+0xc800], [R12.64+0x100] ;  /* 0x0c8001000cf04fae */ /* 0x0003e2000b901d44 */
[----:B--2---:R-:W-:-:S02]  /*23050*/  IMAD.MOV.U32 R4, RZ, RZ, R20 ;  /* 0x000000ffff047224 */ /* 0x004fc400078e0014 */
[----:B------:R-:W-:Y:S02]  /*23060*/  IMAD.MOV.U32 R5, RZ, RZ, R21 ;  /* 0x000000ffff057224 */ /* 0x000fe400078e0015 */
[----:B------:R2:W5:Y:S04]  /*23070*/  LDL.LU.64 R20, [R1+0x18] ;  /* 0x0000180001147983 */ /* 0x0005680000300a00 */
[----:B---3--:R2:W5:Y:S01]  /*23080*/  LDL.LU.64 R18, [R1+0x10] ;  /* 0x0000100001127983 */ /* 0x0085620000300a00 */
[----:B----4-:R-:W-:Y:S02]  /*23090*/  IMAD.MOV.U32 R14, RZ, RZ, R16 ;  /* 0x000000ffff0e7224 */ /* 0x010fe400078e0010 */
[----:B------:R-:W-:Y:S02]  /*230a0*/  IMAD.MOV.U32 R15, RZ, RZ, R17 ;  /* 0x000000ffff0f7224 */ /* 0x000fe400078e0011 */
[----:B------:R2:W5:Y:S01]  /*230b0*/  LDL.LU.64 R16, [R1+0x8] ;  /* 0x0000080001107983 */ /* 0x0005620000300a00 */
[----:B-1----:R-:W-:-:S02]  /*230c0*/  IMAD.MOV.U32 R12, RZ, RZ, R10 ;  /* 0x000000ffff0c7224 */ /* 0x002fc400078e000a */
[----:B------:R-:W-:Y:S02]  /*230d0*/  IMAD.MOV.U32 R13, RZ, RZ, R11 ;  /* 0x000000ffff0d7224 */ /* 0x000fe400078e000b */
[----:B------:R2:W5:Y:S01]  /*230e0*/  LDL.LU.64 R10, [R1] ;  /* 0x00000000010a7983 */ /* 0x0005620000300a00 */
[----:B------:R-:W-:Y:S02]  /*230f0*/  IMAD.MOV.U32 R232, RZ, RZ, R168 ;  /* 0x000000ffffe87224 */ /* 0x000fe400078e00a8 */
[----:B------:R-:W-:Y:S01]  /*23100*/  IMAD.MOV.U32 R231, RZ, RZ, R169 ;  /* 0x000000ffffe77224 */ /* 0x000fe200078e00a9 */
        /* <DEDUP_REMOVED lines=47> */
.L_x_8681:
[----:B------:R-:W-:Y:S05]  /*23400*/  BSYNC B1 ;  /* 0x0000000000017941 */ /* 0x000fea0003800000 */
.L_x_8680:
[----:B------:R-:W-:Y:S01]  /*23410*/  ULDC.64 UR4, c[0x0][0x118] ;  /* 0x0000460000047ab9 */ /* 0x000fe20000000a00 */
[----:B--2---:R-:W-:Y:S01]  /*23420*/  FMNMX.FTZ R4, R3, R28, !PT ;  /* 0x0000001c03047209 */ /* 0x004fe20007810000 */
[----:B-----5:R1:W2:Y:S01]  /*23430*/  LD.E R174, [R10.64+0xdc] ;  /* 0x0000dc040aae7980 */ /* 0x0202a2000c101900 */
        /* <DEDUP_REMOVED lines=56> */
[-CC-:B------:R-:W-:Y:S02]  /*237c0*/  FFMA.FTZ R35, R29, R174.reuse, -R177.reuse ;  /* 0x000000ae1d237223 */ /* 0x180fe400000108b1 */
[-C--:B------:R-:W-:Y:S02]  /*237d0*/  FFMA.FTZ R33, R31, R174.reuse, -R177 ;  /* 0x000000ae1f217223 */ /* 0x080fe400000108b1 */
[-CC-:B------:R-:W-:Y:S01]  /*237e0*/  FFMA.FTZ R32, R28, R174.reuse, -R173.reuse ;  /* 0x000000ae1c207223 */ /* 0x180fe200000108ad */
[----:B------:R-:W-:Y:S01]  /*237f0*/  MUFU.EX2 R168, R168 ;  /* 0x000000a800a87308 */ /* 0x000fe20000000800 */
[-CC-:B------:R-:W-:Y:S01]  /*23800*/  FFMA.FTZ R2, R27, R174.reuse, -R173.reuse ;  /* 0x000000ae1b027223 */ /* 0x180fe200000108ad */
[----:B------:R-:W-:Y:S01]  /*23810*/  LDSM.16.MT88.4 R28, [R217+0x10800] ;  /* 0x01080000d91c783b */ /* 0x000fe20000004200 */
[----:B------:R-:W-:-:S02]  /*23820*/  FFMA.FTZ R0, R26, R174, -R173 ;  /* 0x000000ae1a007223 */ /* 0x000fc400000108ad */
[-C--:B------:R-:W-:Y:S02]  /*23830*/  FFMA.FTZ R164, R25, R174.reuse, -R173 ;  /* 0x000000ae19a47223 */ /* 0x080fe400000108ad */
[----:B------:R-:W-:Y:S01]  /*23840*/  FFMA.FTZ R186, R19, R174, -R177 ;  /* 0x000000ae13ba7223 */ /* 0x000fe200000108b1 */
[----:B------:R-:W2:Y:S01]  /*23850*/  MUFU.EX2 R35, R35 ;  /* 0x0000002300237308 */ /* 0x000ea20000000800 */
[-C--:B-1----:R-:W-:Y:S02]  /*23860*/  FMUL.FTZ R152, R152, R169.reuse ;  /* 0x000000a998987220 */ /* 0x082fe40000410000 */
[-C--:B------:R-:W-:Y:S02]  /*23870*/  FMUL.FTZ R153, R153, R169.reuse ;  /* 0x000000a999997220 */ /* 0x080fe40000410000 */
[-C--:B------:R-:W-:Y:S02]  /*23880*/  FMUL.FTZ R148, R148, R169.reuse ;  /* 0x000000a994947220 */ /* 0x080fe40000410000 */
[-C--:B------:R-:W-:Y:S01]  /*23890*/  FMUL.FTZ R149, R149, R169.reuse ;  /* 0x000000a995957220 */ /* 0x080fe20000410000 */
[----:B------:R-:W-:Y:S01]  /*238a0*/  MUFU.EX2 R34, R34 ;  /* 0x0000002200227308 */ /* 0x000fe20000000800 */
[----:B------:R-:W-:-:S02]  /*238b0*/  FMUL.FTZ R160, R160, R169 ;  /* 0x000000a9a0a07220 */ /* 0x000fc40000410000 */
[-C--:B------:R-:W-:Y:S02]  /*238c0*/  FMUL.FTZ R161, R161, R169.reuse ;  /* 0x000000a9a1a17220 */ /* 0x080fe40000410000 */
[-C--:B------:R-:W-:Y:S02]  /*238d0*/  FMUL.FTZ R156, R156, R169.reuse ;  /* 0x000000a99c9c7220 */ /* 0x080fe40000410000 */
[-C--:B------:R-:W-:Y:S01]  /*238e0*/  FMUL.FTZ R157, R157, R169.reuse ;  /* 0x000000a99d9d7220 */ /* 0x080fe20000410000 */
[----:B------:R-:W1:Y:S01]  /*238f0*/  MUFU.EX2 R33, R33 ;  /* 0x0000002100217308 */ /* 0x000e620000000800 */
[----:B--2---:R-:W-:Y:S01]  /*23900*/  F2FP.PACK_AB R4, R35, R168 ;  /* 0x000000a82304723e */ /* 0x004fe200000000ff */
[-C--:B------:R-:W-:Y:S02]  /*23910*/  FMUL.FTZ R136, R136, R169.reuse ;  /* 0x000000a988887220 */ /* 0x080fe40000410000 */
[-C--:B------:R-:W-:Y:S02]  /*23920*/  FMUL.FTZ R137, R137, R169.reuse ;  /* 0x000000a989897220 */ /* 0x080fe40000410000 */
[----:B------:R-:W-:-:S02]  /*23930*/  FMUL.FTZ R132, R132, R169 ;  /* 0x000000a984847220 */ /* 0x000fc40000410000 */
[----:B------:R-:W-:Y:S01]  /*23940*/  MUFU.EX2 R32, R32 ;  /* 0x0000002000207308 */ /* 0x000fe20000000800 */
[-C--:B------:R-:W-:Y:S02]  /*23950*/  FMUL.FTZ R133, R133, R169.reuse ;  /* 0x000000a985857220 */ /* 0x080fe40000410000 */
[-C--:B------:R-:W-:Y:S02]  /*23960*/  FMUL.FTZ R144, R144, R169.reuse ;  /* 0x000000a990907220 */ /* 0x080fe40000410000 */
[-C--:B------:R-:W-:Y:S02]  /*23970*/  FMUL.FTZ R145, R145, R169.reuse ;  /* 0x000000a991917220 */ /* 0x080fe40000410000 */
[-C--:B------:R-:W-:Y:S01]  /*23980*/  FMUL.FTZ R140, R140, R169.reuse ;  /* 0x000000a98c8c7220 */ /* 0x080fe20000410000 */
[----:B------:R-:W2:Y:S01]  /*23990*/  MUFU.EX2 R2, R2 ;  /* 0x0000000200027308 */ /* 0x000ea20000000800 */
        /* <DEDUP_REMOVED lines=8> */
[-C--:B------:R-:W-:Y:S01]  /*23a20*/  FMUL.FTZ R37, R37, R169.reuse ;  /* 0x000000a925257220 */ /* 0x080fe20000410000 */
[----:B------:R-:W1:Y:S01]  /*23a30*/  MUFU.EX2 R164, R164 ;  /* 0x000000a400a47308 */ /* 0x000e620000000800 */
[----:B--2---:R-:W-:Y:S01]  /*23a40*/  F2FP.PACK_AB R5, R2, R32 ;  /* 0x000000200205723e */ /* 0x004fe200000000ff */
[----:B------:R-:W-:-:S02]  /*23a50*/  FMUL.FTZ R40, R40, R169 ;  /* 0x000000a928287220 */ /* 0x000fc40000410000 */
[-C--:B------:R-:W-:Y:S02]  /*23a60*/  FMUL.FTZ R41, R41, R169.reuse ;  /* 0x000000a929297220 */ /* 0x080fe40000410000 */
[-C--:B------:R-:W-:Y:S02]  /*23a70*/  FMUL.FTZ R60, R60, R169.reuse ;  /* 0x000000a93c3c7220 */ /* 0x080fe40000410000 */
[----:B------:R-:W2:Y:S01]  /*23a80*/  MUFU.EX2 R3, R3 ;  /* 0x0000000300037308 */ /* 0x000ea20000000800 */
[-C--:B------:R-:W-:Y:S02]  /*23a90*/  FMUL.FTZ R61, R61, R169.reuse ;  /* 0x000000a93d3d7220 */ /* 0x080fe40000410000 */
[-C--:B------:R-:W-:Y:S02]  /*23aa0*/  FMUL.FTZ R64, R64, R169.reuse ;  /* 0x000000a940407220 */ /* 0x080fe40000410000 */
[-C--:B------:R-:W-:Y:S02]  /*23ab0*/  FMUL.FTZ R65, R65, R169.reuse ;  /* 0x000000a941417220 */ /* 0x080fe40000410000 */
[-C--:B------:R-:W-:Y:S01]  /*23ac0*/  FMUL.FTZ R52, R52, R169.reuse ;  /* 0x000000a934347220 */ /* 0x080fe20000410000 */
[----:B-1----:R-:W-:Y:S01]  /*23ad0*/  F2FP.PACK_AB R7, R164, R0 ;  /* 0x00000000a407723e */ /* 0x002fe200000000ff */
[-C--:B------:R-:W-:Y:S01]  /*23ae0*/  FMUL.FTZ R53, R53, R169.reuse ;  /* 0x000000a935357220 */ /* 0x080fe20000410000 */
[----:B------:R-:W-:Y:S01]  /*23af0*/  MUFU.EX2 R186, R186 ;  /* 0x000000ba00ba7308 */ /* 0x000fe20000000800 */
[----:B------:R-:W-:-:S02]  /*23b00*/  FMUL.FTZ R56, R56, R169 ;  /* 0x000000a938387220 */ /* 0x000fc40000410000 */
[-C--:B------:R-:W-:Y:S02]  /*23b10*/  FMUL.FTZ R57, R57, R169.reuse ;  /* 0x000000a939397220 */ /* 0x080fe40000410000 */
[----:B------:R-:W-:Y:S02]  /*23b20*/  FMUL.FTZ R76, R76, R169 ;  /* 0x000000a94c4c7220 */ /* 0x000fe40000410000 */
[-C--:B--2---:R-:W-:Y:S02]  /*23b30*/  FMUL.FTZ R154, R154, R3.reuse ;  /* 0x000000039a9a7220 */ /* 0x084fe40000410000 */
[-C--:B------:R-:W-:Y:S02]  /*23b40*/  FMUL.FTZ R155, R155, R3.reuse ;  /* 0x000000039b9b7220 */ /* 0x080fe40000410000 */
[-C--:B------:R-:W-:Y:S02]  /*23b50*/  FMUL.FTZ R150, R150, R3.reuse ;  /* 0x0000000396967220 */ /* 0x080fe40000410000 */
[----:B------:R-:W-:-:S02]  /*23b60*/  FMUL.FTZ R151, R151, R3 ;  /* 0x0000000397977220 */ /* 0x000fc40000410000 */
        /* <DEDUP_REMOVED lines=11> */
[C---:B------:R-:W-:Y:S01]  /*23c20*/  HMMA.16816.F32 R160, R4.reuse, R8, R160 ;  /* 0x0000000804a0723c */ /* 0x040fe200000018a0 */
        /* <DEDUP_REMOVED lines=17> */
[-C--:B------:R-:W-:Y:S01]  /*23d40*/  FMUL.FTZ R67, R67, R3.reuse ;  /* 0x0000000343437220 */ /* 0x080fe20000410000 */
[----:B-1----:R-:W-:Y:S01]  /*23d50*/  HMMA.16816.F32 R136, R4, R12, R136 ;  /* 0x0000000c0488723c */ /* 0x002fe20000001888 */
[----:B------:R-:W-:-:S02]  /*23d60*/  FMUL.FTZ R54, R54, R3 ;  /* 0x0000000336367220 */ /* 0x000fc40000410000 */
[-C--:B------:R-:W-:Y:S02]  /*23d70*/  FMUL.FTZ R55, R55, R3.reuse ;  /* 0x0000000337377220 */ /* 0x080fe40000410000 */
[-C--:B------:R-:W-:Y:S02]  /*23d80*/  FMUL.FTZ R58, R58, R3.reuse ;  /* 0x000000033a3a7220 */ /* 0x080fe40000410000 */
[----:B------:R-:W-:Y:S01]  /*23d90*/  FMUL.FTZ R59, R59, R3 ;  /* 0x000000033b3b7220 */ /* 0x000fe20000410000 */
[----:B------:R-:W-:Y:S01]  /*23da0*/  HMMA.16816.F32 R132, R4, R14, R132 ;  /* 0x0000000e0484723c */ /* 0x000fe20000001884 */
[----:B------:R-:W1:Y:S01]  /*23db0*/  LDSM.16.MT88.4 R12, [R217+0x12000] ;  /* 0x01200000d90c783b */ /* 0x000e620000004200 */
[----:B------:R-:W-:Y:S02]  /*23dc0*/  FMUL.FTZ R77, R77, R169 ;  /* 0x000000a94d4d7220 */ /* 0x000fe40000410000 */
[-C--:B------:R-:W-:Y:S02]  /*23dd0*/  FMUL.FTZ R78, R78, R3.reuse ;  /* 0x000000034e4e7220 */ /* 0x080fe40000410000 */
[----:B------:R-:W-:-:S02]  /*23de0*/  FMUL.FTZ R79, R79, R3 ;  /* 0x000000034f4f7220 */ /* 0x000fc40000410000 */
        /* <DEDUP_REMOVED lines=16> */
[----:B------:R-:W-:Y:S02]  /*23ef0*/  FMUL.FTZ R93, R93, R169 ;  /* 0x000000a95d5d7220 */ /* 0x000fe40000410000 */
[-C--:B------:R-:W-:Y:S02]  /*23f00*/  FMUL.FTZ R94, R94, R3.reuse ;  /* 0x000000035e5e7220 */ /* 0x080fe40000410000 */
[----:B------:R-:W-:Y:S01]  /*23f10*/  FMUL.FTZ R95, R95, R3 ;  /* 0x000000035f5f7220 */ /* 0x000fe20000410000 */
[----:B-1----:R-:W-:Y:S01]  /*23f20*/  HMMA.16816.F32 R44, R4, R12, R44 ;  /* 0x0000000c042c723c */ /* 0x002fe2000000182c */
[----:B------:R-:W-:-:S02]  /*23f30*/  FMUL.FTZ R96, R96, R169 ;  /* 0x000000a960607220 */ /* 0x000fc40000410000 */
[----:B------:R-:W-:Y:S02]  /*23f40*/  FMUL.FTZ R97, R97, R169 ;  /* 0x000000a961617220 */ /* 0x000fe40000410000 */
[-C--:B------:R-:W-:Y:S02]  /*23f50*/  FMUL.FTZ R98, R98, R3.reuse ;  /* 0x0000000362627220 */ /* 0x080fe40000410000 */
[----:B------:R-:W-:Y:S01]  /*23f60*/  FMUL.FTZ R99, R99, R3 ;  /* 0x0000000363637220 */ /* 0x000fe20000410000 */
[----:B------:R-:W-:Y:S01]  /*23f70*/  HMMA.16816.F32 R48, R4, R14, R48 ;  /* 0x0000000e0430723c */ /* 0x000fe20000001830 */
[----:B------:R-:W1:Y:S01]  /*23f80*/  LDSM.16.MT88.4 R12, [R215+0x12000] ;  /* 0x01200000d70c783b */ /* 0x000e620000004200 */
[-C--:B------:R-:W-:Y:S02]  /*23f90*/  FMUL.FTZ R84, R84, R169.reuse ;  /* 0x000000a954547220 */ /* 0x080fe40000410000 */
[----:B------:R-:W-:Y:S02]  /*23fa0*/  FMUL.FTZ R85, R85, R169 ;  /* 0x000000a955557220 */ /* 0x000fe40000410000 */
[----:B------:R-:W-:-:S02]  /*23fb0*/  FMUL.FTZ R86, R86, R3 ;  /* 0x0000000356567220 */ /* 0x000fc40000410000 */
[C---:B--2---:R-:W-:Y:S01]  /*23fc0*/  HMMA.16816.F32 R36, R4.reuse, R8, R36 ;  /* 0x000000080424723c */ /* 0x044fe20000001824 */
[----:B------:R-:W-:Y:S02]  /*23fd0*/  FMUL.FTZ R87, R87, R3 ;  /* 0x0000000357577220 */ /* 0x000fe40000410000 */
[-C--:B------:R-:W-:Y:S02]  /*23fe0*/  FMUL.FTZ R88, R88, R169.reuse ;  /* 0x000000a958587220 */ /* 0x080fe40000410000 */
[----:B------:R-:W-:Y:S02]  /*23ff0*/  FMUL.FTZ R89, R89, R169 ;  /* 0x000000a959597220 */ /* 0x000fe40000410000 */
[-C--:B------:R-:W-:Y:S01]  /*24000*/  FMUL.FTZ R90, R90, R3.reuse ;  /* 0x000000035a5a7220 */ /* 0x080fe20000410000 */
[----:B------:R-:W-:Y:S01]  /*24010*/  HMMA.16816.F32 R40, R4, R10, R40 ;  /* 0x0000000a0428723c */ /* 0x000fe20000001828 */
[----:B------:R-:W2:Y:S01]  /*24020*/  LDSM.16.MT88.4 R8, [R216+0x12000] ;  /* 0x01200000d808783b */ /* 0x000ea20000004200 */
        /* <DEDUP_REMOVED lines=31> */
[-CC-:B------:R-:W-:Y:S02]  /*24220*/  FFMA.FTZ R190, R18, R174.reuse, -R173.reuse ;  /* 0x000000ae12be7223 */ /* 0x180fe400000108ad */
[-CC-:B------:R-:W-:Y:S02]  /*24230*/  FFMA.FTZ R188, R17, R174.reuse, -R173.reuse ;  /* 0x000000ae11bc7223 */ /* 0x180fe400000108ad */
[-C--:B------:R-:W-:Y:S02]  /*24240*/  FFMA.FTZ R189, R16, R174.reuse, -R173 ;  /* 0x000000ae10bd7223 */ /* 0x080fe400000108ad */
[----:B------:R-:W-:Y:S01]  /*24250*/  LDSM.16.MT88.4 R16, [R219+0x12800] ;  /* 0x01280000db10783b */ /* 0x000fe20000004200 */
[-CC-:B------:R-:W-:Y:S01]  /*24260*/  FFMA.FTZ R181, R24, R174.reuse, -R177.reuse ;  /* 0x000000ae18b57223 */ /* 0x180fe200000108b1 */
[----:B------:R-:W-:Y:S01]  /*24270*/  MUFU.EX2 R190, R190 ;  /* 0x000000be00be7308 */ /* 0x000fe20000000800 */
[-CC-:B------:R-:W-:Y:S01]  /*24280*/  FFMA.FTZ R183, R21, R174.reuse, -R177.reuse ;  /* 0x000000ae15b77223 */ /* 0x180fe200000108b1 */
[----:B------:R-:W-:Y:S01]  /*24290*/  LDSM.16.MT88.4 R24, [R216+0x10800] ;  /* 0x01080000d818783b */ /* 0x000fe20000004200 */
[----:B------:R-:W-:-:S02]  /*242a0*/  FFMA.FTZ R182, R22, R174, -R177 ;  /* 0x000000ae16b67223 */ /* 0x000fc400000108b1 */
[----:B------:R-:W-:Y:S02]  /*242b0*/  FFMA.FTZ R187, R20, R174, -R173 ;  /* 0x000000ae14bb7223 */ /* 0x000fe400000108ad */
[-C--:B------:R-:W-:Y:S01]  /*242c0*/  FMUL.FTZ R116, R116, R169.reuse ;  /* 0x000000a974747220 */ /* 0x080fe20000410000 */
[----:B------:R-:W3:Y:S01]  /*242d0*/  MUFU.EX2 R181, R181 ;  /* 0x000000b500b57308 */ /* 0x000ee20000000800 */
[----:B------:R-:W-:Y:S01]  /*242e0*/  FMUL.FTZ R117, R117, R169 ;  /* 0x000000a975757220 */ /* 0x000fe20000410000 */
[----:B------:R-:W-:Y:S01]  /*242f0*/  LDSM.16.MT88.4 R20, [R215+0x10800] ;  /* 0x01080000d714783b */ /* 0x000fe20000004200 */
[----:B-1----:R-:W-:Y:S01]  /*24300*/  HMMA.16816.F32 R76, R4, R12, R76 ;  /* 0x0000000c044c723c */ /* 0x002fe2000000184c */
[-C--:B------:R-:W-:Y:S02]  /*24310*/  FMUL.FTZ R118, R118, R3.reuse ;  /* 0x0000000376767220 */ /* 0x080fe40000410000 */
[----:B------:R-:W-:Y:S02]  /*24320*/  FMUL.FTZ R119, R119, R3 ;  /* 0x0000000377777220 */ /* 0x000fe40000410000 */
[----:B------:R-:W-:Y:S01]  /*24330*/  MUFU.EX2 R183, R183 ;  /* 0x000000b700b77308 */ /* 0x000fe20000000800 */
[----:B------:R-:W-:-:S02]  /*24340*/  FMUL.FTZ R120, R120, R169 ;  /* 0x000000a978787220 */ /* 0x000fc40000410000 */
[C---:B------:R-:W-:Y:S01]  /*24350*/  HMMA.16816.F32 R80, R4.reuse, R14, R80 ;  /* 0x0000000e0450723c */ /* 0x040fe20000001850 */
[----:B------:R-:W1:Y:S01]  /*24360*/  LDSM.16.MT88.4 R12, [R215+0x14000] ;  /* 0x01400000d70c783b */ /* 0x000e620000004200 */
[----:B------:R-:W-:Y:S02]  /*24370*/  FMUL.FTZ R121, R121, R169 ;  /* 0x000000a979797220 */ /* 0x000fe40000410000 */
[-C--:B------:R-:W-:Y:S01]  /*24380*/  FMUL.FTZ R122, R122, R3.reuse ;  /* 0x000000037a7a7220 */ /* 0x080fe20000410000 */
[----:B------:R-:W-:Y:S01]  /*24390*/  MUFU.EX2 R182, R182 ;  /* 0x000000b600b67308 */ /* 0x000fe20000000800 */
[----:B------:R-:W-:Y:S02]  /*243a0*/  FMUL.FTZ R123, R123, R3 ;  /* 0x000000037b7b7220 */ /* 0x000fe40000410000 */
[----:B--2---:R-:W-:Y:S01]  /*243b0*/  HMMA.16816.F32 R68, R4, R8, R68 ;  /* 0x000000080444723c */ /* 0x004fe20000001844 */
[-CC-:B------:R-:W-:Y:S02]  /*243c0*/  FFMA.FTZ R199, R195, R174.reuse, -R177.reuse ;  /* 0x000000aec3c77223 */ /* 0x180fe400000108b1 */
[----:B------:R-:W-:-:S02]  /*243d0*/  FFMA.FTZ R196, R196, R174, -R177 ;  /* 0x000000aec4c47223 */ /* 0x000fc400000108b1 */
[----:B------:R-:W2:Y:S01]  /*243e0*/  MUFU.EX2 R187, R187 ;  /* 0x000000bb00bb7308 */ /* 0x000ea20000000800 */
[-CC-:B------:R-:W-:Y:S02]  /*243f0*/  FFMA.FTZ R195, R198, R174.reuse, -R177.reuse ;  /* 0x000000aec6c37223 */ /* 0x180fe400000108b1 */
[----:B------:R-:W-:Y:S01]  /*24400*/  HMMA.16816.F32 R72, R4, R10, R72 ;  /* 0x0000000a0448723c */ /* 0x000fe20000001848 */
[----:B------:R-:W4:Y:S01]  /*24410*/  LDSM.16.MT88.4 R8, [R216+0x14000] ;  /* 0x01400000d808783b */ /* 0x000f220000004200 */
[-C--:B------:R-:W-:Y:S02]  /*24420*/  FFMA.FTZ R197, R197, R174.reuse, -R177 ;  /* 0x000000aec5c57223 */ /* 0x080fe400000108b1 */
[-CC-:B------:R-:W-:Y:S01]  /*24430*/  FFMA.FTZ R194, R194, R174.reuse, -R173.reuse ;  /* 0x000000aec2c27223 */ /* 0x180fe200000108ad */
[----:B------:R-:W-:Y:S01]  /*24440*/  MUFU.EX2 R188, R188 ;  /* 0x000000bc00bc7308 */ /* 0x000fe20000000800 */
[-CC-:B------:R-:W-:Y:S02]  /*24450*/  FFMA.FTZ R192, R192, R174.reuse, -R173.reuse ;  /* 0x000000aec0c07223 */ /* 0x180fe400000108ad */
[----:B------:R-:W-:-:S02]  /*24460*/  FFMA.FTZ R193, R193, R174, -R173 ;  /* 0x000000aec1c17223 */ /* 0x000fc400000108ad */
[----:B------:R-:W-:Y:S02]  /*24470*/  FFMA.FTZ R191, R191, R174, -R173 ;  /* 0x000000aebfbf7223 */ /* 0x000fe400000108ad */
[----:B------:R-:W-:Y:S01]  /*24480*/  FFMA.FTZ R168, R251, R169, R168 ;  /* 0x000000a9fba87223 */ /* 0x000fe200000100a8 */
[----:B------:R-:W2:Y:S01]  /*24490*/  MUFU.EX2 R189, R189 ;  /* 0x000000bd00bd7308 */ /* 0x000ea20000000800 */
[----:B------:R-:W-:Y:S02]  /*244a0*/  FFMA.FTZ R3, R250, R3, R32 ;  /* 0x00000003fa037223 */ /* 0x000fe40000010020 */
[----:B------:R-:W-:Y:S02]  /*244b0*/  FADD.FTZ R168, R35, R168 ;  /* 0x000000a823a87221 */ /* 0x000fe40000010000 */
[----:B------:R-:W-:Y:S01]  /*244c0*/  FADD.FTZ R2, R2, R3 ;  /* 0x0000000302027221 */ /* 0x000fe20000010000 */
[----:B------:R-:W-:Y:S01]  /*244d0*/  MOV R3, R165 ;  /* 0x000000a500037202 */ /* 0x000fe20000000f00 */
[----:B------:R-:W-:Y:S01]  /*244e0*/  FADD.FTZ R168, R34, R168 ;  /* 0x000000a822a87221 */ /* 0x000fe20000010000 */
[----:B------:R-:W4:Y:S01]  /*244f0*/  MUFU.EX2 R199, R199 ;  /* 0x000000c700c77308 */ /* 0x000f220000000800 */
[----:B------:R-:W-:-:S02]  /*24500*/  FADD.FTZ R2, R0, R2 ;  /* 0x0000000200027221 */ /* 0x000fc40000010000 */
[----:B------:R-:W-:Y:S01]  /*24510*/  FADD.FTZ R33, R33, R168 ;  /* 0x000000a821217221 */ /* 0x000fe20000010000 */
[----:B-1----:R-:W-:Y:S01]  /*24520*/  HMMA.16816.F32 R92, R4, R12, R92 ;  /* 0x0000000c045c723c */ /* 0x002fe2000000185c */
[----:B------:R-:W-:Y:S02]  /*24530*/  FADD.FTZ R164, R164, R2 ;  /* 0x00000002a4a47221 */ /* 0x000fe40000010000 */
[----:B---3--:R-:W-:Y:S01]  /*24540*/  FADD.FTZ R33, R181, R33 ;  /* 0x00000021b5217221 */ /* 0x008fe20000010000 */
[----:B------:R-:W-:Y:S01]  /*24550*/  MUFU.EX2 R196, R196 ;  /* 0x000000c400c47308 */ /* 0x000fe20000000800 */
[----:B--2---:R-:W-:-:S03]  /*24560*/  FADD.FTZ R164, R187, R164 ;  /* 0x000000a4bba47221 */ /* 0x004fc60000010000 */
[C---:B------:R-:W-:Y:S01]  /*24570*/  HMMA.16816.F32 R96, R4.reuse, R14, R96 ;  /* 0x0000000e0460723c */ /* 0x040fe20000001860 */
[----:B------:R-:W1:Y:S03]  /*24580*/  LDSM.16.MT88.4 R12, [R217+0x16000] ;  /* 0x01600000d90c783b */ /* 0x000e660000004200 */
[----:B------:R-:W-:Y:S04]  /*24590*/  MUFU.EX2 R195, R195 ;  /* 0x000000c300c37308 */ /* 0x000fe80000000800 */
[C---:B----4-:R-:W-:Y:S04]  /*245a0*/  HMMA.16816.F32 R84, R4.reuse, R8, R84 ;  /* 0x000000080454723c */ /* 0x050fe80000001854 */
[----:B------:R-:W-:Y:S04]  /*245b0*/  MUFU.EX2 R197, R197 ;  /* 0x000000c500c57308 */ /* 0x000fe80000000800 */
[C---:B------:R-:W-:Y:S01]  /*245c0*/  HMMA.16816.F32 R88, R4.reuse, R10, R88 ;  /* 0x0000000a0458723c */ /* 0x040fe20000001858 */
[----:B------:R-:W2:Y:S03]  /*245d0*/  LDSM.16.MT88.4 R8, [R219+0x16000] ;  /* 0x01600000db08783b */ /* 0x000ea60000004200 */
[----:B------:R-:W3:Y:S08]  /*245e0*/  MUFU.EX2 R194, R194 ;  /* 0x000000c200c27308 */ /* 0x000ef00000000800 */
[----:B------:R-:W4:Y:S08]  /*245f0*/  MUFU.EX2 R192, R192 ;  /* 0x000000c000c07308 */ /* 0x000f300000000800 */
[----:B------:R-:W-:Y:S01]  /*24600*/  MUFU.EX2 R193, R193 ;  /* 0x000000c100c17308 */ /* 0x000fe20000000800 */
[C---:B-1----:R-:W-:Y:S07]  /*24610*/  HMMA.16816.F32 R108, R4.reuse, R12, R108 ;  /* 0x0000000c046c723c */ /* 0x042fee000000186c */
[----:B------:R-:W1:Y:S01]  /*24620*/  MUFU.EX2 R191, R191 ;  /* 0x000000bf00bf7308 */ /* 0x000e620000000800 */
        /* <DEDUP_REMOVED lines=24> */
[----:B---3--:R-:W-:-:S05]  /*247b0*/  FADD.FTZ R189, R194, R189 ;  /* 0x000000bdc2bd7221 */ /* 0x008fca0000010000 */
        /* <DEDUP_REMOVED lines=45> */
[----:B------:R-:W-:Y:S01]  /*24a90*/  HMMA.16816.F32 R128, R4, R22, R128 ;  /* 0x000000160480723c */ /* 0x000fe20000001880 */
[----:B------:R-:W2:Y:S06]  /*24aa0*/  LDSM.16.MT88.4 R20, [R217+0x13000] ;  /* 0x01300000d914783b */ /* 0x000eac0000004200 */
        /* <DEDUP_REMOVED lines=49> */
[C---:B------:R-:W-:Y:S07]  /*24dc0*/  HMMA.16816.F32 R136, R4.reuse, R28, R136 ;  /* 0x0000001c0488723c */ /* 0x040fee0000001888 */
[-CC-:B------:R-:W-:Y:S01]  /*24dd0*/  FFMA.FTZ R28, R175, R174.reuse, -R173.reuse ;  /* 0x000000aeaf1c7223 */ /* 0x180fe200000108ad */
[----:B------:R-:W-:Y:S01]  /*24de0*/  HMMA.16816.F32 R132, R4, R30, R132 ;  /* 0x0000001e0484723c */ /* 0x000fe20000001884 */
[----:B------:R-:W-:-:S04]  /*24df0*/  FFMA.FTZ R29, R171, R174, -R173 ;  /* 0x000000aeab1d7223 */ /* 0x000fc800000108ad */
[----:B------:R-:W2:Y:S02]  /*24e00*/  MUFU.EX2 R28, R28 ;  /* 0x0000001c001c7308 */ /* 0x000ea40000000800 */
[-CC-:B------:R-:W-:Y:S01]  /*24e10*/  FFMA.FTZ R30, R170, R174.reuse, -R173.reuse ;  /* 0x000000aeaa1e7223 */ /* 0x180fe200000108ad */
[----:B------:R-:W-:Y:S01]  /*24e20*/  HMMA.16816.F32 R36, R4, R24, R36 ;  /* 0x000000180424723c */ /* 0x000fe20000001824 */
[----:B------:R-:W-:-:S04]  /*24e30*/  FFMA.FTZ R31, R172, R174, -R173 ;  /* 0x000000aeac1f7223 */ /* 0x000fc800000108ad */
[----:B------:R-:W1:Y:S02]  /*24e40*/  MUFU.EX2 R29, R29 ;  /* 0x0000001d001d7308 */ /* 0x000e640000000800 */
[-CC-:B------:R-:W-:Y:S01]  /*24e50*/  FFMA.FTZ R24, R178, R174.reuse, -R177.reuse ;  /* 0x000000aeb2187223 */ /* 0x180fe200000108b1 */
[----:B------:R-:W-:Y:S01]  /*24e60*/  HMMA.16816.F32 R40, R4, R26, R40 ;  /* 0x0000001a0428723c */ /* 0x000fe20000001828 */
[----:B------:R-:W-:-:S04]  /*24e70*/  FFMA.FTZ R25, R180, R174, -R177 ;  /* 0x000000aeb4197223 */ /* 0x000fc800000108b1 */
[----:B------:R-:W3:Y:S01]  /*24e80*/  MUFU.EX2 R24, R24 ;  /* 0x0000001800187308 */ /* 0x000ee20000000800 */
[----:B--2---:R-:W-:Y:S02]  /*24e90*/  FADD.FTZ R191, R28, R191 ;  /* 0x000000bf1cbf7221 */ /* 0x004fe40000010000 */
[-CC-:B------:R-:W-:Y:S01]  /*24ea0*/  FFMA.FTZ R26, R179, R174.reuse, -R177.reuse ;  /* 0x000000aeb31a7223 */ /* 0x180fe200000108b1 */
[----:B----4-:R-:W-:Y:S01]  /*24eb0*/  HMMA.16816.F32 R108, R4, R20, R108 ;  /* 0x00000014046c723c */ /* 0x010fe2000000186c */
[----:B------:R-:W-:-:S03]  /*24ec0*/  FFMA.FTZ R27, R176, R174, -R177 ;  /* 0x000000aeb01b7223 */ /* 0x000fc600000108b1 */
[----:B------:R-:W2:Y:S01]  /*24ed0*/  MUFU.EX2 R25, R25 ;  /* 0x0000001900197308 */ /* 0x000ea20000000800 */
[----:B-1----:R-:W-:-:S03]  /*24ee0*/  FADD.FTZ R191, R29, R191 ;  /* 0x000000bf1dbf7221 */ /* 0x002fc60000010000 */
[----:B------:R-:W-:Y:S01]  /*24ef0*/  HMMA.16816.F32 R112, R4, R22, R112 ;  /* 0x000000160470723c */ /* 0x000fe20000001870 */
[----:B------:R-:W1:Y:S03]  /*24f00*/  LDSM.16.MT88.4 R20, [R216+0x15800] ;  /* 0x01580000d814783b */ /* 0x000e660000004200 */
[----:B------:R-:W4:Y:S01]  /*24f10*/  MUFU.EX2 R26, R26 ;  /* 0x0000001a001a7308 */ /* 0x000f220000000800 */
[----:B---3--:R-:W-:Y:S02]  /*24f20*/  FADD.FTZ R197, R24, R197 ;  /* 0x000000c518c57221 */ /* 0x008fe40000010000 */
[----:B------:R-:W-:-:S05]  /*24f30*/  F2FP.PACK_AB R5, R29, R28 ;  /* 0x0000001c1d05723e */ /* 0x000fca00000000ff */
[----:B------:R-:W3:Y:S01]  /*24f40*/  MUFU.EX2 R27, R27 ;  /* 0x0000001b001b7308 */ /* 0x000ee20000000800 */
[C---:B--2---:R-:W-:Y:S01]  /*24f50*/  F2FP.PACK_AB R4, R25.reuse, R24 ;  /* 0x000000181904723e */ /* 0x044fe200000000ff */
[----:B------:R-:W-:-:S06]  /*24f60*/  FADD.FTZ R197, R25, R197 ;  /* 0x000000c519c57221 */ /* 0x000fcc0000010000 */
[----:B------:R-:W2:Y:S01]  /*24f70*/  MUFU.EX2 R30, R30 ;  /* 0x0000001e001e7308 */ /* 0x000ea20000000800 */
[----:B----4-:R-:W-:-:S07]  /*24f80*/  FADD.FTZ R197, R26, R197 ;  /* 0x000000c51ac57221 */ /* 0x010fce0000010000 */
[----:B------:R-:W4:Y:S01]  /*24f90*/  MUFU.EX2 R31, R31 ;  /* 0x0000001f001f7308 */ /* 0x000f220000000800 */
[C---:B---3--:R-:W-:Y:S01]  /*24fa0*/  F2FP.PACK_AB R6, R27.reuse, R26 ;  /* 0x0000001a1b06723e */ /* 0x048fe200000000ff */
[----:B------:R-:W-:Y:S02]  /*24fb0*/  FADD.FTZ R251, R27, R197 ;  /* 0x000000c51bfb7221 */ /* 0x000fe40000010000 */
[----:B--2---:R-:W-:Y:S01]  /*24fc0*/  FADD.FTZ R191, R30, R191 ;  /* 0x000000bf1ebf7221 */ /* 0x004fe20000010000 */
[----:B----4-:R-:W-:-:S03]  /*24fd0*/  F2FP.PACK_AB R7, R31, R30 ;  /* 0x0000001e1f07723e */ /* 0x010fc600000000ff */
[----:B------:R-:W-:-:S04]  /*24fe0*/  FADD.FTZ R250, R31, R191 ;  /* 0x000000bf1ffa7221 */ /* 0x000fc80000010000 */
[C---:B------:R-:W-:Y:S08]  /*24ff0*/  HMMA.16816.F32 R160, R4.reuse, R8, R160 ;  /* 0x0000000804a0723c */ /* 0x040ff000000018a0 */
        /* <DEDUP_REMOVED lines=44> */
.L_x_8676:
[----:B------:R-:W-:Y:S05]  /*252c0*/  @!P6 BRA `(.L_x_8685) ;  /* 0x00005fc00000e947 */ /* 0x000fea0003800000 */
[----:B------:R-:W-:Y:S02]  /*252d0*/  MOV R0, R3 ;  /* 0x0000000300007202 */ /* 0x000fe40000000f00 */
[----:B------:R-:W-:-:S02]  /*252e0*/  MOV R2, R164 ;  /* 0x000000a400027202 */ /* 0x000fc40000000f00 */
.L_x_8694:
        /* <DEDUP_REMOVED lines=77> */
.L_x_8687:
[----:B------:R-:W-:Y:S02]  /*257c0*/  ULDC.64 UR4, c[0x0][0x118] ;  /* 0x0000460000047ab9 */ /* 0x000fe40000000a00 */
[----:B------:R-:W2:Y:S02]  /*257d0*/  LD.E R7, [R164.64+0x40] ;  /* 0x00004004a4077980 */ /* 0x000ea4000c101900 */
[----:B--2---:R-:W-:Y:S04]  /*257e0*/  LEA R7, -R7, RZ, 0x6 ;  /* 0x000000ff07077211 */ /* 0x004fe800078e31ff */
[----:B------:R-:W-:Y:S02]  /*257f0*/  SHF.R.S32.HI R3, RZ, 0x1f, R7 ;  /* 0x0000001fff037819 */ /* 0x000fe40000011407 */
.L_x_8688:
[----:B------:R-:W-:Y:S05]  /*25800*/  BSYNC B0 ;  /* 0x0000000000007941 */ /* 0x000fea0003800000 */
.L_x_8686:
        /* <DEDUP_REMOVED lines=9> */
[----:B------:R-:W-:Y:S01]  /*258a0*/  IMAD.X R5, R3, 0x1, R227, P1 ;  /* 0x0000000103057824 */ /* 0x000fe200008e06e3 */
[CC--:B------:R-:W-:Y:S04]  /*258b0*/  @P6 LEA R16, P1, R6.reuse, R185.reuse, 0x1 ;  /* 0x000000b906106211 */ /* 0x0c0fe800078208ff */
[CCC-:B------:R-:W-:Y:S02]  /*258c0*/  @P6 LEA.HI.X R17, R6.reuse, R184.reuse, R5.reuse, 0x1, P1 ;  /* 0x000000b806116211 */ /* 0x1c0fe400008f0c05 */
[CC--:B------:R-:W-:Y:S04]  /*258d0*/  @P3 LEA R8, P1, R6.reuse, R185.reuse, 0x1 ;  /* 0x000000b906083211 */ /* 0x0c0fe800078208ff */
[-C--:B------:R-:W-:Y:S02]  /*258e0*/  @P3 LEA.HI.X R9, R6, R184.reuse, R5, 0x1, P1 ;  /* 0x000000b806093211 */ /* 0x080fe400008f0c05 */
[CC--:B-1----:R-:W-:Y:S02]  /*258f0*/  LEA R36, P0, R7.reuse, R185.reuse, 0x1 ;  /* 0x000000b907247211 */ /* 0x0c2fe400078008ff */
[-C--:B------:R-:W-:Y:S02]  /*25900*/  @P4 LEA R18, P1, R4, R185.reuse, 0x1 ;  /* 0x000000b904124211 */ /* 0x080fe400078208ff */
[----:B------:R-:W-:Y:S02]  /*25910*/  LEA.HI.X R37, R7, R184, R3, 0x1, P0 ;  /* 0x000000b807257211 */ /* 0x000fe400000f0c03 */
[----:B------:R-:W-:Y:S02]  /*25920*/  @P5 MOV R28, R36 ;  /* 0x00000024001c5202 */ /* 0x000fe40000000f00 */
[C---:B------:R-:W-:Y:S01]  /*25930*/  @P5 LEA R12, P0, R6.reuse, R185, 0x1 ;  /* 0x000000b9060c5211 */ /* 0x040fe200078008ff */
[----:B------:R-:W-:Y:S01]  /*25940*/  @!PT LDS RZ, [RZ] ;  /* 0x00000000fffff984 */ /* 0x000fe20000000800 */
[----:B------:R-:W-:Y:S01]  /*25950*/  @!PT LDS RZ, [RZ] ;  /* 0x00000000fffff984 */ /* 0x000fe20000000800 */
[----:B------:R-:W-:Y:S01]  /*25960*/  @!PT LDS RZ, [RZ] ;  /* 0x00000000fffff984 */ /* 0x000fe20000000800 */
[----:B------:R1:W-:Y:S01]  /*25970*/  @P6 LDGSTS.E.BYPASS.LTC128B.128 [R240+0x10000], [R36.64] ;  /* 0x1000000024f06fae */ /* 0x0003e2000b901d44 */
[----:B------:R-:W-:Y:S01]  /*25980*/  @P5 IMAD.MOV.U32 R29, RZ, RZ, R37 ;  /* 0x000000ffff1d5224 */ /* 0x000fe200078e0025 */
[----:B------:R-:W-:Y:S02]  /*25990*/  IADD3.X R3, R5, R227, RZ, P2, !PT ;  /* 0x000000e305037210 */ /* 0x000fe400017fe4ff */
[CCC-:B------:R-:W-:Y:S01]  /*259a0*/  @P5 LEA.HI.X R13, R6.reuse, R184.reuse, R5.reuse, 0x1, P0 ;  /* 0x000000b8060d5211 */ /* 0x1c0fe200000f0c05 */
[----:B------:R-:W-:Y:S01]  /*259b0*/  @!P6 STS.128 [R240+0x10000], RZ ;  /* 0x010000fff000e388 */ /* 0x000fe20000000c00 */
[-C--:B------:R-:W-:Y:S02]  /*259c0*/  @P4 LEA R10, P2, R6, R185.reuse, 0x1 ;  /* 0x000000b9060a4211 */ /* 0x080fe400078408ff */
[-C--:B------:R-:W-:Y:S02]  /*259d0*/  @P6 LEA R14, P0, R4, R185.reuse, 0x1 ;  /* 0x000000b9040e6211 */ /* 0x080fe400078008ff */
[----:B------:R-:W-:Y:S01]  /*259e0*/  @!PT LDS RZ, [RZ] ;  /* 0x00000000fffff984 */ /* 0x000fe20000000800 */
[----:B------:R-:W-:Y:S01]  /*259f0*/  @!PT LDS RZ, [RZ] ;  /* 0x00000000fffff984 */ /* 0x000fe20000000800 */
[----:B------:R-:W-:Y:S01]  /*25a00*/  @!PT LDS RZ, [RZ] ;  /* 0x00000000fffff984 */ /* 0x000fe20000000800 */
[----:B------:R2:W-:Y:S01]  /*25a10*/  @P5 LDGSTS.E.BYPASS.LTC128B.128 [R240+0x12000], [R28.64+0x80] ;  /* 0x120000801cf05fae */ /* 0x0005e2000b901d44 */
[-C--:B------:R-:W-:Y:S02]  /*25a20*/  @P4 LEA.HI.X R11, R6, R184.reuse, R5, 0x1, P2 ;  /* 0x000000b8060b4211 */ /* 0x080fe400010f0c05 */
[CCC-:B------:R-:W-:Y:S02]  /*25a30*/  @P6 LEA.HI.X R15, R4.reuse, R184.reuse, R3.reuse, 0x1, P0 ;  /* 0x000000b8040f6211 */ /* 0x1c0fe400000f0c03 */
[----:B------:R-:W-:Y:S01]  /*25a40*/  @!P5 STS.128 [R240+0x12000], RZ ;  /* 0x012000fff000d388 */ /* 0x000fe20000000c00 */
[CC--:B------:R-:W-:Y:S02]  /*25a50*/  @P5 LEA R20, P2, R4.reuse, R185.reuse, 0x1 ;  /* 0x000000b904145211 */ /* 0x0c0fe400078408ff */
[CCC-:B------:R-:W-:Y:S02]  /*25a60*/  @P4 LEA.HI.X R19, R4.reuse, R184.reuse, R3.reuse, 0x1, P1 ;  /* 0x000000b804134211 */ /* 0x1c0fe400008f0c03 */
[C-C-:B------:R-:W-:Y:S02]  /*25a70*/  @P5 LEA.HI.X R21, R4.reuse, R184, R3.reuse, 0x1, P2 ;  /* 0x000000b804155211 */ /* 0x140fe400010f0c03 */
[CC--:B------:R-:W-:Y:S02]  /*25a80*/  @P3 LEA R6, P0, R4.reuse, R185.reuse, 0x1 ;  /* 0x000000b904063211 */ /* 0x0c0fe400078008ff */
[C---:B------:R-:W-:Y:S02]  /*25a90*/  IADD3 R5, P2, R4.reuse, R226, RZ ;  /* 0x000000e204057210 */ /* 0x040fe40007f5e0ff */
[-C--:B------:R-:W-:Y:S02]  /*25aa0*/  @P3 LEA.HI.X R7, R4, R184.reuse, R3, 0x1, P0 ;  /* 0x000000b804073211 */ /* 0x080fe400000f0c03 */
[-C--:B------:R-:W-:Y:S01]  /*25ab0*/  @P6 LEA R26, P0, R5, R185.reuse, 0x1 ;  /* 0x000000b9051a6211 */ /* 0x080fe200078008ff */
[----:B------:R-:W-:Y:S01]  /*25ac0*/  IMAD.X R3, R3, 0x1, R227, P2 ;  /* 0x0000000103037824 */ /* 0x000fe200010e06e3 */
[CC--:B------:R-:W-:Y:S02]  /*25ad0*/  @P5 LEA R24, P2, R5.reuse, R185.reuse, 0x1 ;  /* 0x000000b905185211 */ /* 0x0c0fe400078408ff */
[CC--:B------:R-:W-:Y:S02]  /*25ae0*/  @P4 LEA R22, P1, R5.reuse, R185.reuse, 0x1 ;  /* 0x000000b905164211 */ /* 0x0c0fe400078208ff */
[CCC-:B------:R-:W-:Y:S02]  /*25af0*/  @P6 LEA.HI.X R27, R5.reuse, R184.reuse, R3.reuse, 0x1, P0 ;  /* 0x000000b8051b6211 */ /* 0x1c0fe400000f0c03 */
[C---:B------:R-:W-:Y:S01]  /*25b00*/  @P5 LEA.HI.X R25, R5.reuse, R184, R3, 0x1, P2 ;  /* 0x000000b805195211 */ /* 0x040fe200010f0c03 */
[----:B--2---:R-:W-:Y:S01]  /*25b10*/  @P4 IMAD.MOV.U32 R29, RZ, RZ, R37 ;  /* 0x000000ffff1d4224 */ /* 0x004fe200078e0025 */
[----:B------:R-:W-:Y:S02]  /*25b20*/  @P4 MOV R28, R36 ;  /* 0x00000024001c4202 */ /* 0x000fe40000000f00 */
[CCC-:B------:R-:W-:Y:S02]  /*25b30*/  @P4 LEA.HI.X R23, R5.reuse, R184.reuse, R3.reuse, 0x1, P1 ;  /* 0x000000b805174211 */ /* 0x1c0fe400008f0c03 */
[C---:B------:R-:W-:Y:S01]  /*25b40*/  @P3 LEA R4, P0, R5.reuse, R185, 0x1 ;  /* 0x000000b905043211 */ /* 0x040fe200078008ff */
[----:B------:R-:W-:Y:S01]  /*25b50*/  @!PT LDS RZ, [RZ] ;  /* 0x00000000fffff984 */ /* 0x000fe20000000800 */
[----:B------:R-:W-:Y:S01]  /*25b60*/  @!PT LDS RZ, [RZ] ;  /* 0x00000000fffff984 */ /* 0x000fe20000000800 */
[----:B------:R-:W-:Y:S01]  /*25b70*/  @!PT LDS RZ, [RZ] ;  /* 0x00000000fffff984 */ /* 0x000fe20000000800 */
[----:B------:R2:W-:Y:S03]  /*25b80*/  @P4 LDGSTS.E.BYPASS.LTC128B.128 [R240+0x14000], [R28.64+0x100] ;  /* 0x140001001cf04fae */ /* 0x0005e6000b901d44 */
[----:B------:R-:W-:Y:S02]  /*25b90*/  @P3 LEA.HI.X R5, R5, R184, R3, 0x1, P0 ;  /* 0x000000b805053211 */ /* 0x000fe400000f0c03 */
[----:B------:R-:W-:Y:S01]  /*25ba0*/  @!P4 STS.128 [R240+0x14000], RZ ;  /* 0x014000fff000c388 */ /* 0x000fe20000000c00 */
[----:B------:R-:W-:Y:S02]  /*25bb0*/  ISETP.GT.AND P0, PT, R241, R230, PT ;  /* 0x000000e6f100720c */ /* 0x000fe40003f04270 */
        /* <DEDUP_REMOVED lines=68> */
[----:B-1----:R-:W2:Y:S05]  /*26000*/  LDSM.16.M88.4 R8, [R224+0x8000] ;  /* 0x00800000e008783b */ /* 0x002eaa0000000200 */
[----:B---3--:R-:W4:Y:S05]  /*26010*/  LDSM.16.M88.4 R16, [R224+0x8800] ;  /* 0x00880000e010783b */ /* 0x008f2a0000000200 */
[----:B------:R-:W1:Y:S05]  /*26020*/  LDSM.16.M88.4 R24, [R224+0x9000] ;  /* 0x00900000e018783b */ /* 0x000e6a0000000200 */
[----:B------:R-:W0:Y:S05]  /*26030*/  LDGDEPBAR ;  /* 0x00000000000079af */ /* 0x000e2a0000000000 */
[----:B------:R-:W3:Y:S05]  /*26040*/  LDSM.16.M88.4 R168, [R224+0x9800] ;  /* 0x00980000e0a8783b */ /* 0x000eea0000000200 */
[----:B------:R-:W-:Y:S05]  /*26050*/  LDSM.16.M88.4 R172, [R223] ;  /* 0x00000000dfac783b */ /* 0x000fea0000000200 */
[----:B------:R-:W1:Y:S05]  /*26060*/  LDSM.16.M88.4 R176, [R222] ;  /* 0x00000000deb0783b */ /* 0x000e6a0000000200 */
[----:B------:R-:W3:Y:S01]  /*26070*/  LDSM.16.M88.4 R180, [R214] ;  /* 0x00000000d6b4783b */ /* 0x000ee20000000200 */
[C---:B--2---:R-:W-:Y:S04]  /*26080*/  HMMA.16816.F32 R4, R32.reuse, R8, RZ ;  /* 0x000000082004723c */ /* 0x044fe800000018ff */
[----:B------:R-:W2:Y:S05]  /*26090*/  LDSM.16.M88.4 R184, [R213] ;  /* 0x00000000d5b8783b */ /* 0x000eaa0000000200 */
[----:B------:R-:W2:Y:S01]  /*260a0*/  LDSM.16.M88.4 R188, [R212] ;  /* 0x00000000d4bc783b */ /* 0x000ea20000000200 */
[C---:B------:R-:W-:Y:S04]  /*260b0*/  HMMA.16816.F32 R8, R32.reuse, R10, RZ ;  /* 0x0000000a2008723c */ /* 0x040fe800000018ff */
[----:B------:R-:W-:Y:S04]  /*260c0*/  LDSM.16.M88.4 R192, [R218+0x8800] ;  /* 0x00880000dac0783b */ /* 0x000fe80000000200 */
[C---:B----4-:R-:W-:Y:S01]  /*260d0*/  HMMA.16816.F32 R12, R32.reuse, R16, RZ ;  /* 0x00000010200c723c */ /* 0x050fe200000018ff */
[----:B------:R-:W-:Y:S05]  /*260e0*/  LDSM.16.M88.4 R196, [R211+0x800] ;  /* 0x00080000d3c4783b */ /* 0x000fea0000000200 */
[----:B------:R-:W4:Y:S02]  /*260f0*/  LD.E R3, [R164.64+0x18c] ;  /* 0x00018c04a4037980 */ /* 0x000f24000c101900 */
[C---:B------:R-:W-:Y:S08]  /*26100*/  HMMA.16816.F32 R16, R32.reuse, R18, RZ ;  /* 0x000000122010723c */ /* 0x040ff000000018ff */
[C---:B-1----:R-:W-:Y:S08]  /*26110*/  HMMA.16816.F32 R20, R32.reuse, R24, RZ ;  /* 0x000000182014723c */ /* 0x042ff000000018ff */
[C---:B------:R-:W-:Y:S08]  /*26120*/  HMMA.16816.F32 R24, R32.reuse, R26, RZ ;  /* 0x0000001a2018723c */ /* 0x040ff000000018ff */
[C---:B---3--:R-:W-:Y:S08]  /*26130*/  HMMA.16816.F32 R28, R32.reuse, R168, RZ ;  /* 0x000000a8201c723c */ /* 0x048ff000000018ff */
[----:B------:R-:W-:Y:S01]  /*26140*/  HMMA.16816.F32 R32, R32, R170, RZ ;  /* 0x000000aa2020723c */ /* 0x000fe200000018ff */
[----:B------:R-:W-:Y:S07]  /*26150*/  LDSM.16.M88.4 R168, [R221] ;  /* 0x00000000dda8783b */ /* 0x000fee0000000200 */
[C---:B------:R-:W-:Y:S08]  /*26160*/  HMMA.16816.F32 R4, R172.reuse, R176, R4 ;  /* 0x000000b0ac04723c */ /* 0x040ff00000001804 */
        /* <DEDUP_REMOVED lines=10> */
[----:B------:R-:W-:Y:S05]  /*26210*/  LDSM.16.M88.4 R172, [R220] ;  /* 0x00000000dcac783b */ /* 0x000fea0000000200 */
[----:B------:R-:W2:Y:S02]  /*26220*/  LDSM.16.M88.4 R188, [R211] ;  /* 0x00000000d3bc783b */ /* 0x000ea40000000200 */
[C---:B-1----:R-:W-:Y:S07]  /*26230*/  HMMA.16816.F32 R4, R168.reuse, R176, R4 ;  /* 0x000000b0a804723c */ /* 0x042fee0000001804 */
[----:B------:R-:W-:Y:S01]  /*26240*/  MOV R176, R36 ;  /* 0x0000002400b07202 */ /* 0x000fe20000000f00 */
[C---:B------:R-:W-:Y:S04]  /*26250*/  HMMA.16816.F32 R8, R168.reuse, R178, R8 ;  /* 0x000000b2a808723c */ /* 0x040fe80000001808 */
[----:B------:R-:W-:Y:S02]  /*26260*/  IMAD.MOV.U32 R177, RZ, RZ, R37 ;  /* 0x000000ffffb17224 */ /* 0x000fe400078e0025 */
[----:B------:R1:W5:Y:S02]  /*26270*/  LDL.LU.64 R36, [R1] ;  /* 0x0000000001247983 */ /* 0x0003640000300a00 */
[C---:B------:R-:W-:Y:S07]  /*26280*/  HMMA.16816.F32 R12, R168.reuse, R192, R12 ;  /* 0x000000c0a80c723c */ /* 0x040fee000000180c */
        /* <DEDUP_REMOVED lines=9> */
[C---:B--2---:R-:W-:Y:S07]  /*26320*/  HMMA.16816.F32 R28, R168.reuse, R184, R28 ;  /* 0x000000b8a81c723c */ /* 0x044fee000000181c */
[----:B------:R-:W-:Y:S01]  /*26330*/  MOV R184, R180 ;  /* 0x000000b400b87202 */ /* 0x000fe20000000f00 */
[----:B------:R-:W-:Y:S01]  /*26340*/  HMMA.16816.F32 R32, R168, R186, R32 ;  /* 0x000000baa820723c */ /* 0x000fe20000001820 */
[----:B------:R-:W-:Y:S03]  /*26350*/  LDSM.16.M88.4 R168, [R225+0x2000] ;  /* 0x00200000e1a8783b */ /* 0x000fe60000000200 */
[----:B------:R-:W-:Y:S02]  /*26360*/  IMAD.MOV.U32 R185, RZ, RZ, R181 ;  /* 0x000000ffffb97224 */ /* 0x000fe400078e00b5 */
[----:B------:R-:W2:Y:S02]  /*26370*/  LDSM.16.M88.4 R180, [R224+0xa000] ;  /* 0x00a00000e0b4783b */ /* 0x000ea40000000200 */
        /* <DEDUP_REMOVED lines=9> */
[----:B------:R-:W2:Y:S02]  /*26410*/  LDSM.16.M88.4 R188, [R224+0xb000] ;  /* 0x00b00000e0bc783b */ /* 0x000ea40000000200 */
[C---:B-1----:R-:W-:Y:S08]  /*26420*/  HMMA.16816.F32 R20, R172.reuse, R176, R20 ;  /* 0x000000b0ac14723c */ /* 0x042ff00000001814 */
[C---:B------:R-:W-:Y:S01]  /*26430*/  HMMA.16816.F32 R24, R172.reuse, R178, R24 ;  /* 0x000000b2ac18723c */ /* 0x040fe20000001818 */
[----:B------:R-:W-:Y:S07]  /*26440*/  LDSM.16.M88.4 R176, [R223+0x2000] ;  /* 0x00200000dfb0783b */ /* 0x000fee0000000200 */
[C---:B---3--:R-:W-:Y:S08]  /*26450*/  HMMA.16816.F32 R28, R172.reuse, R192, R28 ;  /* 0x000000c0ac1c723c */ /* 0x048ff0000000181c */
[----:B------:R-:W-:Y:S01]  /*26460*/  HMMA.16816.F32 R32, R172, R194, R32 ;  /* 0x000000c2ac20723c */ /* 0x000fe20000001820 */
[----:B------:R-:W1:Y:S05]  /*26470*/  LDSM.16.M88.4 R172, [R224+0xb800] ;  /* 0x00b80000e0ac783b */ /* 0x000e6a0000000200 */
[----:B------:R-:W3:Y:S02]  /*26480*/  LDSM.16.M88.4 R192, [R210] ;  /* 0x00000000d2c0783b */ /* 0x000ee40000000200 */
[C---:B--2---:R-:W-:Y:S08]  /*26490*/  HMMA.16816.F32 R4, R168.reuse, R180, R4 ;  /* 0x000000b4a804723c */ /* 0x044ff00000001804 */
[C---:B------:R-:W-:Y:S01]  /*264a0*/  HMMA.16816.F32 R8, R168.reuse, R182, R8 ;  /* 0x000000b6a808723c */ /* 0x040fe20000001808 */
[----:B------:R-:W2:Y:S07]  /*264b0*/  LDSM.16.M88.4 R180, [R209] ;  /* 0x00000000d1b4783b */ /* 0x000eae0000000200 */
[C---:B------:R-:W-:Y:S07]  /*264c0*/  HMMA.16816.F32 R12, R168.reuse, R184, R12 ;  /* 0x000000b8a80c723c */ /* 0x040fee000000180c */
[----:B------:R-:W-:Y:S01]  /*264d0*/  MOV R184, R196 ;  /* 0x000000c400b87202 */ /* 0x000fe20000000f00 */
[C---:B------:R-:W-:Y:S04]  /*264e0*/  HMMA.16816.F32 R16, R168.reuse, R186, R16 ;  /* 0x000000baa810723c */ /* 0x040fe80000001810 */
[----:B------:R-:W-:Y:S02]  /*264f0*/  IMAD.MOV.U32 R185, RZ, RZ, R197 ;  /* 0x000000ffffb97224 */ /* 0x000fe400078e00c5 */
[----:B------:R-:W2:Y:S02]  /*26500*/  LDSM.16.M88.4 R196, [R208] ;  /* 0x00000000d0c4783b */ /* 0x000ea40000000200 */
[C---:B------:R-:W-:Y:S07]  /*26510*/  HMMA.16816.F32 R20, R168.reuse, R188, R20 ;  /* 0x000000bca814723c */ /* 0x040fee0000001814 */
[----:B------:R-:W-:Y:S01]  /*26520*/  MOV R188, R184 ;  /* 0x000000b800bc7202 */ /* 0x000fe20000000f00 */
[C---:B------:R-:W-:Y:S04]  /*26530*/  HMMA.16816.F32 R24, R168.reuse, R190, R24 ;  /* 0x000000bea818723c */ /* 0x040fe80000001818 */
[----:B------:R-:W-:Y:S02]  /*26540*/  IMAD.MOV.U32 R189, RZ, RZ, R185 ;  /* 0x000000ffffbd7224 */ /* 0x000fe400078e00b9 */
[----:B------:R-:W4:Y:S02]  /*26550*/  LDSM.16.M88.4 R184, [R207] ;  /* 0x00000000cfb8783b */ /* 0x000f240000000200 */
[C---:B-1----:R-:W-:Y:S08]  /*26560*/  HMMA.16816.F32 R28, R168.reuse, R172, R28 ;  /* 0x000000aca81c723c */ /* 0x042ff0000000181c */
[----:B------:R-:W-:Y:S01]  /*26570*/  HMMA.16816.F32 R32, R168, R174, R32 ;  /* 0x000000aea820723c */ /* 0x000fe20000001820 */
[----:B------:R-:W-:Y:S05]  /*26580*/  LDSM.16.M88.4 R168, [R221+0x2000] ;  /* 0x00200000dda8783b */ /* 0x000fea0000000200 */
[----:B------:R-:W1:Y:S02]  /*26590*/  LDSM.16.M88.4 R172, [R218+0xa000] ;  /* 0x00a00000daac783b */ /* 0x000e640000000200 */
[C---:B---3--:R-:W-:Y:S08]  /*265a0*/  HMMA.16816.F32 R4, R176.reuse, R192, R4 ;  /* 0x000000c0b004723c */ /* 0x048ff00000001804 */
[C---:B------:R-:W-:Y:S01]  /*265b0*/  HMMA.16816.F32 R8, R176.reuse, R194, R8 ;  /* 0x000000c2b008723c */ /* 0x040fe20000001808 */
[----:B------:R-:W-:Y:S07]  /*265c0*/  LDSM.16.M88.4 R192, [R218+0xb800] ;  /* 0x00b80000dac0783b */ /* 0x000fee0000000200 */
[C---:B--2---:R-:W-:Y:S08]  /*265d0*/  HMMA.16816.F32 R12, R176.reuse, R180, R12 ;  /* 0x000000b4b00c723c */ /* 0x044ff0000000180c */
[C---:B------:R-:W-:Y:S01]  /*265e0*/  HMMA.16816.F32 R16, R176.reuse, R182, R16 ;  /* 0x000000b6b010723c */ /* 0x040fe20000001810 */
[----:B------:R-:W2:Y:S07]  /*265f0*/  LDSM.16.M88.4 R180, [R218+0xa800] ;  /* 0x00a80000dab4783b */ /* 0x000eae0000000200 */
[C---:B------:R-:W-:Y:S07]  /*26600*/  HMMA.16816.F32 R20, R176.reuse, R196, R20 ;  /* 0x000000c4b014723c */ /* 0x040fee0000001814 */
[----:B------:R-:W-:Y:S01]  /*26610*/  MOV R196, R188 ;  /* 0x000000bc00c47202 */ /* 0x000fe20000000f00 */
[C---:B------:R-:W-:Y:S04]  /*26620*/  HMMA.16816.F32 R24, R176.reuse, R198, R24 ;  /* 0x000000c6b018723c */ /* 0x040fe80000001818 */
[----:B------:R-:W-:Y:S02]  /*26630*/  IMAD.MOV.U32 R197, RZ, RZ, R189 ;  /* 0x000000ffffc57224 */ /* 0x000fe400078e00bd */
[----:B------:R-:W3:Y:S02]  /*26640*/  LDSM.16.M88.4 R188, [R218+0xb000] ;  /* 0x00b00000dabc783b */ /* 0x000ee40000000200 */
[C---:B----4-:R-:W-:Y:S08]  /*26650*/  HMMA.16816.F32 R28, R176.reuse, R184, R28 ;  /* 0x000000b8b01c723c */ /* 0x050ff0000000181c */
[----:B------:R-:W-:Y:S01]  /*26660*/  HMMA.16816.F32 R32, R176, R186, R32 ;  /* 0x000000bab020723c */ /* 0x000fe20000001820 */
[----:B------:R-:W-:Y:S05]  /*26670*/  LDSM.16.M88.4 R176, [R220+0x2000] ;  /* 0x00200000dcb0783b */ /* 0x000fea0000000200 */
[----:B------:R-:W4:Y:S02]  /*26680*/  LDSM.16.M88.4 R184, [R211+0x2000] ;  /* 0x00200000d3b8783b */ /* 0x000f240000000200 */
        /* <DEDUP_REMOVED lines=12> */
[----:B------:R-:W3:Y:S02]  /*26750*/  LDSM.16.M88.4 R192, [R224+0xc000] ;  /* 0x00c00000e0c0783b */ /* 0x000ee40000000200 */
[C---:B----4-:R-:W-:Y:S07]  /*26760*/  HMMA.16816.F32 R4, R176.reuse, R184, R4 ;  /* 0x000000b8b004723c */ /* 0x050fee0000001804 */
[----:B------:R-:W-:Y:S01]  /*26770*/  MOV R184, R196 ;  /* 0x000000c400b87202 */ /* 0x000fe20000000f00 */
[C---:B------:R-:W-:Y:S04]  /*26780*/  HMMA.16816.F32 R8, R176.reuse, R186, R8 ;  /* 0x000000bab008723c */ /* 0x040fe80000001808 */
[----:B------:R-:W-:Y:S02]  /*26790*/  IMAD.MOV.U32 R185, RZ, RZ, R197 ;  /* 0x000000ffffb97224 */ /* 0x000fe400078e00c5 */
[----:B------:R-:W4:Y:S02]  /*267a0*/  LDSM.16.M88.4 R196, [R224+0xc800] ;  /* 0x00c80000e0c4783b */ /* 0x000f240000000200 */
[C---:B-1----:R-:W-:Y:S07]  /*267b0*/  HMMA.16816.F32 R12, R176.reuse, R172, R12 ;  /* 0x000000acb00c723c */ /* 0x042fee000000180c */
[----:B------:R-:W-:Y:S01]  /*267c0*/  MOV R172, R184 ;  /* 0x000000b800ac7202 */ /* 0x000fe20000000f00 */
[C---:B------:R-:W-:Y:S04]  /*267d0*/  HMMA.16816.F32 R16, R176.reuse, R174, R16 ;  /* 0x000000aeb010723c */ /* 0x040fe80000001810 */
[----:B------:R-:W-:Y:S02]  /*267e0*/  IMAD.MOV.U32 R173, RZ, RZ, R185 ;  /* 0x000000ffffad7224 */ /* 0x000fe400078e00b9 */
[----:B------:R-:W1:Y:S02]  /*267f0*/  LDSM.16.M88.4 R184, [R224+0xd000] ;  /* 0x00d00000e0b8783b */ /* 0x000e640000000200 */
[C---:B--2---:R-:W-:Y:S07]  /*26800*/  HMMA.16816.F32 R20, R176.reuse, R180, R20 ;  /* 0x000000b4b014723c */ /* 0x044fee0000001814 */
[----:B------:R-:W-:Y:S01]  /*26810*/  MOV R180, R172 ;  /* 0x000000ac00b47202 */ /* 0x000fe20000000f00 */
[C---:B------:R-:W-:Y:S04]  /*26820*/  HMMA.16816.F32 R24, R176.reuse, R182, R24 ;  /* 0x000000b6b018723c */ /* 0x040fe80000001818 */
[----:B------:R-:W-:Y:S02]  /*26830*/  IMAD.MOV.U32 R181, RZ, RZ, R173 ;  /* 0x000000ffffb57224 */ /* 0x000fe400078e00ad */
[----:B------:R-:W2:Y:S02]  /*26840*/  LDSM.16.M88.4 R172, [R224+0xd800] ;  /* 0x00d80000e0ac783b */ /* 0x000ea40000000200 */
[C---:B---3--:R-:W-:Y:S08]  /*26850*/  HMMA.16816.F32 R28, R176.reuse, R168, R28 ;  /* 0x000000a8b01c723c */ /* 0x048ff0000000181c */
[----:B------:R-:W-:Y:S01]  /*26860*/  HMMA.16816.F32 R32, R176, R170, R32 ;  /* 0x000000aab020723c */ /* 0x000fe20000001820 */
[----:B------:R-:W-:Y:S05]  /*26870*/  LDSM.16.M88.4 R168, [R223+0x4000] ;  /* 0x00400000dfa8783b */ /* 0x000fea0000000200 */
[----:B------:R-:W3:Y:S02]  /*26880*/  LDSM.16.M88.4 R176, [R206] ;  /* 0x00000000ceb0783b */ /* 0x000ee40000000200 */
[C---:B------:R-:W-:Y:S07]  /*26890*/  HMMA.16816.F32 R4, R188.reuse, R192, R4 ;  /* 0x000000c0bc04723c */ /* 0x040fee0000001804 */
[----:B------:R-:W-:Y:S01]  /*268a0*/  MOV R192, R180 ;  /* 0x000000b400c07202 */ /* 0x000fe20000000f00 */
[C---:B------:R-:W-:Y:S04]  /*268b0*/  HMMA.16816.F32 R8, R188.reuse, R194, R8 ;  /* 0x000000c2bc08723c */ /* 0x040fe80000001808 */
[----:B------:R-:W-:Y:S02]  /*268c0*/  IMAD.MOV.U32 R193, RZ, RZ, R181 ;  /* 0x000000ffffc17224 */ /* 0x000fe400078e00b5 */
[----:B------:R-:W3:Y:S02]  /*268d0*/  LDSM.16.M88.4 R180, [R205] ;  /* 0x00000000cdb4783b */ /* 0x000ee40000000200 */
[C---:B----4-:R-:W-:Y:S07]  /*268e0*/  HMMA.16816.F32 R12, R188.reuse, R196, R12 ;  /* 0x000000c4bc0c723c */ /* 0x050fee000000180c */
[----:B------:R-:W-:Y:S01]  /*268f0*/  MOV R196, R192 ;  /* 0x000000c000c47202 */ /* 0x000fe20000000f00 */
[C---:B------:R-:W-:Y:S04]  /*26900*/  HMMA.16816.F32 R16, R188.reuse, R198, R16 ;  /* 0x000000c6bc10723c */ /* 0x040fe80000001810 */
[----:B------:R-:W-:Y:S02]  /*26910*/  IMAD.MOV.U32 R197, RZ, RZ, R193 ;  /* 0x000000ffffc57224 */ /* 0x000fe400078e00c1 */
[----:B------:R-:W4:Y:S02]  /*26920*/  LDSM.16.M88.4 R192, [R204] ;  /* 0x00000000ccc0783b */ /* 0x000f240000000200 */
[C---:B-1----:R-:W-:Y:S07]  /*26930*/  HMMA.16816.F32 R20, R188.reuse, R184, R20 ;  /* 0x000000b8bc14723c */ /* 0x042fee0000001814 */
[----:B------:R-:W-:Y:S01]  /*26940*/  MOV R184, R196 ;  /* 0x000000c400b87202 */ /* 0x000fe20000000f00 */
[C---:B------:R-:W-:Y:S04]  /*26950*/  HMMA.16816.F32 R24, R188.reuse, R186, R24 ;  /* 0x000000babc18723c */ /* 0x040fe80000001818 */
[----:B------:R-:W-:Y:S02]  /*26960*/  IMAD.MOV.U32 R185, RZ, RZ, R197 ;  /* 0x000000ffffb97224 */ /* 0x000fe400078e00c5 */
[----:B------:R-:W1:Y:S02]  /*26970*/  LDSM.16.M88.4 R196, [R203] ;  /* 0x00000000cbc4783b */ /* 0x000e640000000200 */
[C---:B--2---:R-:W-:Y:S08]  /*26980*/  HMMA.16816.F32 R28, R188.reuse, R172, R28 ;  /* 0x000000acbc1c723c */ /* 0x044ff0000000181c */
[----:B------:R-:W-:Y:S01]  /*26990*/  HMMA.16816.F32 R32, R188, R174, R32 ;  /* 0x000000aebc20723c */ /* 0x000fe20000001820 */
[----:B------:R-:W-:Y:S06]  /*269a0*/  LDSM.16.M88.4 R172, [R221+0x4000] ;  /* 0x00400000ddac783b */ /* 0x000fec0000000200 */
[----:B------:R-:W-:Y:S01]  /*269b0*/  MOV R190, R184 ;  /* 0x000000b800be7202 */ /* 0x000fe20000000f00 */
[C---:B---3--:R-:W-:Y:S05]  /*269c0*/  HMMA.16816.F32 R4, R168.reuse, R176, R4 ;  /* 0x000000b0a804723c */ /* 0x048fea0000001804 */
[----:B------:R-:W-:Y:S02]  /*269d0*/  IMAD.MOV.U32 R191, RZ, RZ, R185 ;  /* 0x000000ffffbf7224 */ /* 0x000fe400078e00b9 */
[----:B------:R-:W2:Y:S01]  /*269e0*/  LDSM.16.M88.4 R184, [R218+0xc000] ;  /* 0x00c00000dab8783b */ /* 0x000ea20000000200 */
[C---:B------:R-:W-:Y:S04]  /*269f0*/  HMMA.16816.F32 R8, R168.reuse, R178, R8 ;  /* 0x000000b2a808723c */ /* 0x040fe80000001808 */
[----:B------:R-:W3:Y:S04]  /*26a00*/  LDSM.16.M88.4 R176, [R218+0xc800] ;  /* 0x00c80000dab0783b */ /* 0x000ee80000000200 */
[C---:B------:R-:W-:Y:S08]  /*26a10*/  HMMA.16816.F32 R12, R168.reuse, R180, R12 ;  /* 0x000000b4a80c723c */ /* 0x040ff0000000180c */
[C---:B------:R-:W-:Y:S01]  /*26a20*/  HMMA.16816.F32 R16, R168.reuse, R182, R16 ;  /* 0x000000b6a810723c */ /* 0x040fe20000001810 */
[----:B------:R-:W3:Y:S07]  /*26a30*/  LDSM.16.M88.4 R180, [R218+0xd000] ;  /* 0x00d00000dab4783b */ /* 0x000eee0000000200 */
[C---:B----4-:R-:W-:Y:S08]  /*26a40*/  HMMA.16816.F32 R20, R168.reuse, R192, R20 ;  /* 0x000000c0a814723c */ /* 0x050ff00000001814 */
[C---:B------:R-:W-:Y:S01]  /*26a50*/  HMMA.16816.F32 R24, R168.reuse, R194, R24 ;  /* 0x000000c2a818723c */ /* 0x040fe20000001818 */
[----:B------:R-:W-:Y:S07]  /*26a60*/  LDSM.16.M88.4 R192, [R211+0x4000] ;  /* 0x00400000d3c0783b */ /* 0x000fee0000000200 */
[C---:B-1----:R-:W-:Y:S07]  /*26a70*/  HMMA.16816.F32 R28, R168.reuse, R196, R28 ;  /* 0x000000c4a81c723c */ /* 0x042fee000000181c */
[----:B------:R-:W-:Y:S01]  /*26a80*/  MOV R196, R190 ;  /* 0x000000be00c47202 */ /* 0x000fe20000000f00 */
[----:B------:R-:W-:Y:S01]  /*26a90*/  HMMA.16816.F32 R32, R168, R198, R32 ;  /* 0x000000c6a820723c */ /* 0x000fe20000001820 */
[----:B------:R-:W1:Y:S03]  /*26aa0*/  LDSM.16.M88.4 R168, [R218+0xd800] ;  /* 0x00d80000daa8783b */ /* 0x000e660000000200 */
[----:B------:R-:W-:Y:S02]  /*26ab0*/  IMAD.MOV.U32 R197, RZ, RZ, R191 ;  /* 0x000000ffffc57224 */ /* 0x000fe400078e00bf */
[----:B------:R-:W4:Y:S02]  /*26ac0*/  LDSM.16.M88.4 R188, [R220+0x4000] ;  /* 0x00400000dcbc783b */ /* 0x000f240000000200 */
[C---:B--2---:R-:W-:Y:S07]  /*26ad0*/  HMMA.16816.F32 R4, R172.reuse, R184, R4 ;  /* 0x000000b8ac04723c */ /* 0x044fee0000001804 */
[----:B------:R-:W-:Y:S01]  /*26ae0*/  MOV R184, R196 ;  /* 0x000000c400b87202 */ /* 0x000fe20000000f00 */
[C---:B------:R-:W-:Y:S04]  /*26af0*/  HMMA.16816.F32 R8, R172.reuse, R186, R8 ;  /* 0x000000baac08723c */ /* 0x040fe80000001808 */
[----:B------:R-:W-:Y:S02]  /*26b00*/  IMAD.MOV.U32 R185, RZ, RZ, R197 ;  /* 0x000000ffffb97224 */ /* 0x000fe400078e00c5 */
[----:B------:R-:W2:Y:S02]  /*26b10*/  LDSM.16.M88.4 R196, [R211+0x4800] ;  /* 0x00480000d3c4783b */ /* 0x000ea40000000200 */
        /* <DEDUP_REMOVED lines=8> */
[----:B------:R-:W1:Y:S05]  /*26ba0*/  LDSM.16.M88.4 R168, [R211+0x5800] ;  /* 0x00580000d3a8783b */ /* 0x000e6a0000000200 */
[----:B------:R-:W1:Y:S02]  /*26bb0*/  LDSM.16.M88.4 R172, [R225+0x6000] ;  /* 0x00600000e1ac783b */ /* 0x000e640000000200 */
[C---:B----4-:R-:W-:Y:S07]  /*26bc0*/  HMMA.16816.F32 R4, R188.reuse, R192, R4 ;  /* 0x000000c0bc04723c */ /* 0x050fee0000001804 */
[----:B------:R-:W-:Y:S01]  /*26bd0*/  MOV R192, R184 ;  /* 0x000000b800c07202 */ /* 0x000fe20000000f00 */
[C---:B------:R-:W-:Y:S04]  /*26be0*/  HMMA.16816.F32 R8, R188.reuse, R194, R8 ;  /* 0x000000c2bc08723c */ /* 0x040fe80000001808 */
[----:B------:R-:W-:Y:S02]  /*26bf0*/  IMAD.MOV.U32 R193, RZ, RZ, R185 ;  /* 0x000000ffffc17224 */ /* 0x000fe400078e00b9 */
[----:B------:R-:W4:Y:S02]  /*26c00*/  LDSM.16.M88.4 R184, [R224+0xe800] ;  /* 0x00e80000e0b8783b */ /* 0x000f240000000200 */
[C---:B--2---:R-:W-:Y:S07]  /*26c10*/  HMMA.16816.F32 R12, R188.reuse, R196, R12 ;  /* 0x000000c4bc0c723c */ /* 0x044fee000000180c */
[----:B------:R-:W-:Y:S01]  /*26c20*/  MOV R196, R192 ;  /* 0x000000c000c47202 */ /* 0x000fe20000000f00 */
[C---:B------:R-:W-:Y:S04]  /*26c30*/  HMMA.16816.F32 R16, R188.reuse, R198, R16 ;  /* 0x000000c6bc10723c */ /* 0x040fe80000001810 */
[----:B------:R-:W-:Y:S02]  /*26c40*/  IMAD.MOV.U32 R197, RZ, RZ, R193 ;  /* 0x000000ffffc57224 */ /* 0x000fe400078e00c1 */
[----:B------:R-:W2:Y:S02]  /*26c50*/  LDSM.16.M88.4 R192, [R224+0xf000] ;  /* 0x00f00000e0c0783b */ /* 0x000ea40000000200 */
[C---:B---3--:R-:W-:Y:S07]  /*26c60*/  HMMA.16816.F32 R20, R188.reuse, R176, R20 ;  /* 0x000000b0bc14723c */ /* 0x048fee0000001814 */
[----:B------:R-:W-:Y:S01]  /*26c70*/  MOV R176, R196 ;  /* 0x000000c400b07202 */ /* 0x000fe20000000f00 */
[C---:B------:R-:W-:Y:S04]  /*26c80*/  HMMA.16816.F32 R24, R188.reuse, R178, R24 ;  /* 0x000000b2bc18723c */ /* 0x040fe80000001818 */
[----:B------:R-:W-:Y:S02]  /*26c90*/  IMAD.MOV.U32 R177, RZ, RZ, R197 ;  /* 0x000000ffffb17224 */ /* 0x000fe400078e00c5 */
[----:B------:R-:W3:Y:S02]  /*26ca0*/  LDSM.16.M88.4 R196, [R224+0xf800] ;  /* 0x00f80000e0c4783b */ /* 0x000ee40000000200 */
[C---:B-1----:R-:W-:Y:S08]  /*26cb0*/  HMMA.16816.F32 R28, R188.reuse, R168, R28 ;  /* 0x000000a8bc1c723c */ /* 0x042ff0000000181c */
[----:B------:R-:W-:Y:S01]  /*26cc0*/  HMMA.16816.F32 R32, R188, R170, R32 ;  /* 0x000000aabc20723c */ /* 0x000fe20000001820 */
[----:B------:R-:W-:Y:S06]  /*26cd0*/  LDSM.16.M88.4 R168, [R223+0x6000] ;  /* 0x00600000dfa8783b */ /* 0x000fec0000000200 */
[----:B------:R-:W-:Y:S01]  /*26ce0*/  MOV R190, R176 ;  /* 0x000000b000be7202 */ /* 0x000fe20000000f00 */
[C---:B------:R-:W-:Y:S05]  /*26cf0*/  HMMA.16816.F32 R4, R172.reuse, R180, R4 ;  /* 0x000000b4ac04723c */ /* 0x040fea0000001804 */
[----:B------:R-:W-:Y:S02]  /*26d00*/  IMAD.MOV.U32 R191, RZ, RZ, R177 ;  /* 0x000000ffffbf7224 */ /* 0x000fe400078e00b1 */
[----:B------:R-:W1:Y:S01]  /*26d10*/  LDSM.16.M88.4 R176, [R202] ;  /* 0x00000000cab0783b */ /* 0x000e620000000200 */
[C---:B------:R-:W-:Y:S04]  /*26d20*/  HMMA.16816.F32 R8, R172.reuse, R182, R8 ;  /* 0x000000b6ac08723c */ /* 0x040fe80000001808 */
[----:B------:R-:W1:Y:S04]  /*26d30*/  LDSM.16.M88.4 R180, [R201] ;  /* 0x00000000c9b4783b */ /* 0x000e680000000200 */
[C---:B----4-:R-:W-:Y:S08]  /*26d40*/  HMMA.16816.F32 R12, R172.reuse, R184, R12 ;  /* 0x000000b8ac0c723c */ /* 0x050ff0000000180c */
[C---:B------:R-:W-:Y:S01]  /*26d50*/  HMMA.16816.F32 R16, R172.reuse, R186, R16 ;  /* 0x000000baac10723c */ /* 0x040fe20000001810 */
[----:B------:R-:W4:Y:S07]  /*26d60*/  LDSM.16.M88.4 R184, [R200] ;  /* 0x00000000c8b8783b */ /* 0x000f2e0000000200 */
[C---:B--2---:R-:W-:Y:S07]  /*26d70*/  HMMA.16816.F32 R20, R172.reuse, R192, R20 ;  /* 0x000000c0ac14723c */ /* 0x044fee0000001814 */
[----:B------:R-:W-:Y:S01]  /*26d80*/  MOV R192, R190 ;  /* 0x000000be00c07202 */ /* 0x000fe20000000f00 */
[C---:B------:R-:W-:Y:S04]  /*26d90*/  HMMA.16816.F32 R24, R172.reuse, R194, R24 ;  /* 0x000000c2ac18723c */ /* 0x040fe80000001818 */
[----:B------:R-:W-:Y:S02]  /*26da0*/  IMAD.MOV.U32 R193, RZ, RZ, R191 ;  /* 0x000000ffffc17224 */ /* 0x000fe400078e00bf */
[----:B------:R-:W2:Y:S02]  /*26db0*/  LDSM.16.M88.4 R188, [R167] ;  /* 0x00000000a7bc783b */ /* 0x000ea40000000200 */
[C---:B---3--:R-:W-:Y:S07]  /*26dc0*/  HMMA.16816.F32 R28, R172.reuse, R196, R28 ;  /* 0x000000c4ac1c723c */ /* 0x048fee000000181c */
        /* <DEDUP_REMOVED lines=14> */
[C---:B--2---:R-:W-:Y:S08]  /*26eb0*/  HMMA.16816.F32 R28, R168.reuse, R188, R28 ;  /* 0x000000bca81c723c */ /* 0x044ff0000000181c */
[----:B------:R-:W-:Y:S01]  /*26ec0*/  HMMA.16816.F32 R32, R168, R190, R32 ;  /* 0x000000bea820723c */ /* 0x000fe20000001820 */
[----:B------:R-:W2:Y:S05]  /*26ed0*/  LDSM.16.M88.4 R168, [R218+0xf800] ;  /* 0x00f80000daa8783b */ /* 0x000eaa0000000200 */
[----:B------:R-:W4:Y:S02]  /*26ee0*/  LDSM.16.M88.4 R188, [R211+0x6000] ;  /* 0x00600000d3bc783b */ /* 0x000f240000000200 */
[C---:B---3--:R-:W-:Y:S08]  /*26ef0*/  HMMA.16816.F32 R4, R172.reuse, R192, R4 ;  /* 0x000000c0ac04723c */ /* 0x048ff00000001804 */
[C---:B------:R-:W-:Y:S08]  /*26f00*/  HMMA.16816.F32 R8, R172.reuse, R194, R8 ;  /* 0x000000c2ac08723c */ /* 0x040ff00000001808 */
[C---:B-1----:R-:W-:Y:S08]  /*26f10*/  HMMA.16816.F32 R12, R172.reuse, R176, R12 ;  /* 0x000000b0ac0c723c */ /* 0x042ff0000000180c */
[C---:B------:R-:W-:Y:S08]  /*26f20*/  HMMA.16816.F32 R16, R172.reuse, R178, R16 ;  /* 0x000000b2ac10723c */ /* 0x040ff00000001810 */
[C---:B------:R-:W-:Y:S08]  /*26f30*/  HMMA.16816.F32 R20, R172.reuse, R180, R20 ;  /* 0x000000b4ac14723c */ /* 0x040ff00000001814 */
[C---:B------:R-:W-:Y:S08]  /*26f40*/  HMMA.16816.F32 R24, R172.reuse, R182, R24 ;  /* 0x000000b6ac18723c */ /* 0x040ff00000001818 */
[C---:B--2---:R-:W-:Y:S08]  /*26f50*/  HMMA.16816.F32 R28, R172.reuse, R168, R28 ;  /* 0x000000a8ac1c723c */ /* 0x044ff0000000181c */
[----:B------:R-:W-:Y:S01]  /*26f60*/  HMMA.16816.F32 R32, R172, R170, R32 ;  /* 0x000000aaac20723c */ /* 0x000fe20000001820 */
[----:B------:R-:W1:Y:S07]  /*26f70*/  LDSM.16.M88.4 R168, [R211+0x6800] ;  /* 0x00680000d3a8783b */ /* 0x000e6e0000000200 */
[C---:B----4-:R-:W-:Y:S08]  /*26f80*/  HMMA.16816.F32 R4, R184.reuse, R188, R4 ;  /* 0x000000bcb804723c */ /* 0x050ff00000001804 */
        /* <DEDUP_REMOVED lines=23> */
[----:B------:R2:W2:Y:S10]  /*27100*/  MUFU.TANH R170, R12 ;  /* 0x0000000c00aa7308 */ /* 0x0004b40000002400 */
[----:B------:R3:W3:Y:S01]  /*27110*/  MUFU.TANH R171, R13 ;  /* 0x0000000d00ab7308 */ /* 0x0006e20000002400 */
[----:B-1----:R-:W1:Y:S01]  /*27120*/  LDSM.16.M88.4 R8, [R211+0x7800] ;  /* 0x00780000d308783b */ /* 0x002e620000000200 */
[----:B------:R-:W-:Y:S04]  /*27130*/  DEPBAR.LE SB0, 0x0 ;  /* 0x000080000000791a */ /* 0x000fe80000000000 */
[----:B------:R-:W-:Y:S01]  /*27140*/  BAR.SYNC.DEFER_BLOCKING 0x0 ;  /* 0x0000000000007b1d */ /* 0x000fe20000010000 */
[C---:B----4-:R-:W-:Y:S05]  /*27150*/  HMMA.16816.F32 R20, R184.reuse, R4, R20 ;  /* 0x00000004b814723c */ /* 0x050fea0000001814 */
[-C--:B--2---:R-:W-:Y:S02]  /*27160*/  FMUL.FTZ R12, R14, R3.reuse ;  /* 0x000000030e0c7220 */ /* 0x084fe40000410000 */
[-C--:B------:R-:W-:Y:S01]  /*27170*/  FMUL.FTZ R14, R16, R3.reuse ;  /* 0x00000003100e7220 */ /* 0x080fe20000410000 */
[C---:B------:R-:W-:Y:S03]  /*27180*/  HMMA.16816.F32 R24, R184.reuse, R6, R24 ;  /* 0x00000006b818723c */ /* 0x040fe60000001818 */
[----:B------:R-:W2:Y:S01]  /*27190*/  MUFU.TANH R12, R12 ;  /* 0x0000000c000c7308 */ /* 0x000ea20000002400 */
[-C--:B------:R-:W-:Y:S02]  /*271a0*/  FMUL.FTZ R4, R18, R3.reuse ;  /* 0x0000000312047220 */ /* 0x080fe40000410000 */
[-C--:B---3--:R-:W-:Y:S02]  /*271b0*/  FMUL.FTZ R13, R15, R3.reuse ;  /* 0x000000030f0d7220 */ /* 0x088fe40000410000 */
[-C--:B------:R-:W-:Y:S04]  /*271c0*/  FMUL.FTZ R15, R17, R3.reuse ;  /* 0x00000003110f7220 */ /* 0x080fe80000410000 */
[-C--:B------:R-:W-:Y:S01]  /*271d0*/  FMUL.FTZ R5, R19, R3.reuse ;  /* 0x0000000313057220 */ /* 0x080fe20000410000 */
[----:B------:R-:W3:Y:S03]  /*271e0*/  MUFU.TANH R13, R13 ;  /* 0x0000000d000d7308 */ /* 0x000ee60000002400 */
[-C--:B------:R-:W-:Y:S02]  /*271f0*/  FMUL.FTZ R16, R20, R3.reuse ;  /* 0x0000000314107220 */ /* 0x080fe40000410000 */
[-C--:B------:R-:W-:Y:S02]  /*27200*/  FMUL.FTZ R18, R21, R3.reuse ;  /* 0x0000000315127220 */ /* 0x080fe40000410000 */
[-C--:B------:R-:W-:Y:S02]  /*27210*/  FMUL.FTZ R17, R22, R3.reuse ;  /* 0x0000000316117220 */ /* 0x080fe40000410000 */
[-C--:B------:R-:W-:Y:S01]  /*27220*/  FMUL.FTZ R6, R23, R3.reuse ;  /* 0x0000000317067220 */ /* 0x080fe20000410000 */
[----:B------:R-:W4:Y:S01]  /*27230*/  MUFU.TANH R14, R14 ;  /* 0x0000000e000e7308 */ /* 0x000f220000002400 */
[-C--:B------:R-:W-:Y:S01]  /*27240*/  FMUL.FTZ R19, R24, R3.reuse ;  /* 0x0000000318137220 */ /* 0x080fe20000410000 */
[C---:B-1----:R-:W-:Y:S03]  /*27250*/  HMMA.16816.F32 R28, R184.reuse, R8, R28 ;  /* 0x00000008b81c723c */ /* 0x042fe6000000181c */
[-C--:B------:R-:W-:Y:S02]  /*27260*/  FMUL.FTZ R20, R25, R3.reuse ;  /* 0x0000000319147220 */ /* 0x080fe40000410000 */
[-C--:B------:R-:W-:Y:S03]  /*27270*/  FMUL.FTZ R7, R27, R3.reuse ;  /* 0x000000031b077220 */ /* 0x080fe60000410000 */
[----:B------:R-:W1:Y:S01]  /*27280*/  MUFU.TANH R15, R15 ;  /* 0x0000000f000f7308 */ /* 0x000e620000002400 */
[----:B------:R-:W-:Y:S03]  /*27290*/  HMMA.16816.F32 R32, R184, R10, R32 ;  /* 0x0000000ab820723c */ /* 0x000fe60000001820 */
[-C--:B------:R-:W-:Y:S04]  /*272a0*/  FMUL.FTZ R8, R26, R3.reuse ;  /* 0x000000031a087220 */ /* 0x080fe80000410000 */
[----:B------:R-:W-:Y:S01]  /*272b0*/  MOV R185, R196 ;  /* 0x000000c400b97202 */ /* 0x000fe20000000f00 */
[----:B------:R-:W-:Y:S01]  /*272c0*/  IMAD.MOV.U32 R184, RZ, RZ, R197 ;  /* 0x000000ffffb87224 */ /* 0x000fe200078e00c5 */
[----:B------:R-:W1:Y:S06]  /*272d0*/  MUFU.TANH R4, R4 ;  /* 0x0000000400047308 */ /* 0x000e6c0000002400 */
        /* <DEDUP_REMOVED lines=91> */
[----:B------:R-:W-:Y:S02]  /*27890*/  IMAD R10, R34, R22, R10 ;  /* 0x00000016220a7224 */ /* 0x000fe400078e020a */
[----:B------:R-:W-:Y:S02]  /*278a0*/  IMAD.MOV.U32 R29, RZ, RZ, R32 ;  /* 0x000000ffff1d7224 */ /* 0x000fe400078e0020 */
[----:B------:R-:W-:Y:S01]  /*278b0*/  IMAD.IADD R9, R33, 0x1, R10 ;  /* 0x0000000121097824 */ /* 0x000fe200078e020a */
[----:B------:R-:W-:-:S05]  /*278c0*/  BRA `(.L_x_8693) ;  /* 0x0000004000007947 */ /* 0x000fca0003800000 */
.L_x_8692:
[----:B------:R-:W-:Y:S02]  /*278d0*/  ULDC.64 UR4, c[0x0][0x118] ;  /* 0x0000460000047ab9 */ /* 0x000fe40000000a00 */
[----:B------:R-:W2:Y:S02]  /*278e0*/  LD.E R29, [R164.64+0x38] ;  /* 0x00003804a41d7980 */ /* 0x000ea4000c101900 */
[----:B--2---:R-:W-:Y:S04]  /*278f0*/  LEA R29, -R29, RZ, 0x6 ;  /* 0x000000ff1d1d7211 */ /* 0x004fe800078e31ff */
[----:B------:R-:W-:Y:S02]  /*27900*/  SHF.R.S32.HI R9, RZ, 0x1f, R29 ;  /* 0x0000001fff097819 */ /* 0x000fe4000001141d */
.L_x_8693:
[----:B------:R-:W-:Y:S05]  /*27910*/  BSYNC B0 ;  /* 0x0000000000007941 */ /* 0x000fea0003800000 */
.L_x_8691:
        /* <DEDUP_REMOVED lines=116> */
.L_x_8690:
[----:B--234-:R-:W-:Y:S05]  /*28060*/  BSYNC B1 ;  /* 0x0000000000017941 */ /* 0x01cfea0003800000 */
.L_x_8689:
[----:B------:R-:W2:Y:S01]  /*28070*/  S2R R33, SR_TID.X ;  /* 0x0000000000217919 */ /* 0x000ea20000002100 */
[----:B------:R-:W-:Y:S07]  /*28080*/  ULDC.64 UR4, c[0x0][0x118] ;  /* 0x0000460000047ab9 */ /* 0x000fee0000000a00 */
[----:B------:R3:W4:Y:S01]  /*28090*/  LD.E R165, [R164.64+0xdc] ;  /* 0x0000dc04a4a57980 */ /* 0x000722000c101900 */
[----:B--2---:R-:W-:Y:S04]  /*280a0*/  SHF.L.U32 R33, R33, 0x1, RZ ;  /* 0x0000000121217819 */ /* 0x004fe800000006ff */
[----:B------:R-:W-:Y:S05]  /*280b0*/  LOP3.LUT R33, R33, 0x6, RZ, 0xc0, !PT ;  /* 0x0000000621217812 */ /* 0x000fea00078ec0ff */
[----:B------:R-:W-:Y:S04]  /*280c0*/  IMAD R33, R241, 0x40, R33 ;  /* 0x00000040f1217824 */ /* 0x000fe800078e0221 */
[----:B------:R-:W-:Y:S01]  /*280d0*/  IMAD.IADD R23, R244, 0x1, -R33 ;  /* 0x00000001f4177824 */ /* 0x000fe200078e0a21 */
[C---:B------:R-:W-:Y:S02]  /*280e0*/  IADD3 R177, R33.reuse, 0x20, RZ ;  /* 0x0000002021b17810 */ /* 0x040fe40007ffe0ff */
[C---:B------:R-:W-:Y:S02]  /*280f0*/  IADD3 R34, R33.reuse, 0x1, RZ ;  /* 0x0000000121227810 */ /* 0x040fe40007ffe0ff */
[C---:B------:R-:W-:Y:S01]  /*28100*/  IADD3 R31, R33.reuse, 0x8, RZ ;  /* 0x00000008211f7810 */ /* 0x040fe20007ffe0ff */
[C---:B------:R-:W-:Y:S01]  /*28110*/  IMAD.IADD R35, R246.reuse, 0x1, -R177 ;  /* 0x00000001f6237824 */ /* 0x040fe200078e0ab1 */
[C---:B------:R-:W-:Y:S02]  /*28120*/  IADD3 R10, R33.reuse, 0x10, RZ ;  /* 0x00000010210a7810 */ /* 0x040fe40007ffe0ff */
[C---:B------:R-:W-:Y:S01]  /*28130*/  IADD3 R32, R246.reuse, -R33, RZ ;  /* 0x80000021f6207210 */ /* 0x040fe20007ffe0ff */
[C---:B------:R-:W-:Y:S01]  /*28140*/  IMAD.IADD R187, R246.reuse, 0x1, -R31 ;  /* 0x00000001f6bb7824 */ /* 0x040fe200078e0a1f */
[----:B------:R-:W-:Y:S01]  /*28150*/  IABS R181, R35 ;  /* 0x0000002300b57213 */ /* 0x000fe20000000000 */
[----:B------:R-:W-:Y:S01]  /*28160*/  IMAD.IADD R191, R246, 0x1, -R10 ;  /* 0x00000001f6bf7824 */ /* 0x000fe200078e0a0a */
[----:B------:R-:W-:Y:S02]  /*28170*/  IADD3 R35, R33, 0x21, RZ ;  /* 0x0000002121237810 */ /* 0x000fe40007ffe0ff */
[C---:B------:R-:W-:Y:S02]  /*28180*/  ISETP.GE.AND P0, PT, R34.reuse, R248, PT ;  /* 0x000000f82200720c */ /* 0x040fe40003f06270 */
[-C--:B------:R-:W-:Y:S01]  /*28190*/  ISETP.GE.AND P3, PT, R34, R249.reuse, PT ;  /* 0x000000f92200720c */ /* 0x080fe20003f66270 */
[----:B---3--:R-:W-:Y:S01]  /*281a0*/  IMAD.IADD R164, R246, 0x1, -R35 ;  /* 0x00000001f6a47824 */ /* 0x008fe200078e0a23 */
[C---:B------:R-:W-:Y:S01]  /*281b0*/  ISETP.GE.AND P1, PT, R31.reuse, R249, PT ;  /* 0x000000f91f00720c */ /* 0x040fe20003f26270 */
[----:B------:R-:W2:Y:S01]  /*281c0*/  I2F R181, R181 ;  /* 0x000000b500b57306 */ /* 0x000ea20000201400 */
[----:B------:R-:W-:Y:S02]  /*281d0*/  IADD3 R178, R244, -R10, RZ ;  /* 0x8000000af4b27210 */ /* 0x000fe40007ffe0ff */
[----:B------:R-:W-:Y:S02]  /*281e0*/  IABS R164, R164 ;  /* 0x000000a400a47213 */ /* 0x000fe40000000000 */
[C---:B------:R-:W-:Y:S02]  /*281f0*/  ISETP.GE.AND P5, PT, R31.reuse, R248, PT ;  /* 0x000000f81f00720c */ /* 0x040fe40003fa6270 */
[----:B------:R-:W-:Y:S02]  /*28200*/  ISETP.GE.OR P0, PT, R34, R247, !P0 ;  /* 0x000000f72200720c */ /* 0x000fe40004706670 */
[----:B------:R-:W-:Y:S02]  /*28210*/  IABS R32, R32 ;  /* 0x0000002000207213 */ /* 0x000fe40000000000 */
[-C--:B------:R-:W-:Y:S02]  /*28220*/  IADD3 R9, R246, -R34.reuse, RZ ;  /* 0x80000022f6097210 */ /* 0x080fe40007ffe0ff */
[----:B------:R-:W-:Y:S02]  /*28230*/  IADD3 R188, R244, -R34, RZ ;  /* 0x80000022f4bc7210 */ /* 0x000fe40007ffe0ff */
[-C--:B------:R-:W-:Y:S01]  /*28240*/  ISETP.GE.OR P3, PT, R34, R245.reuse, !P3 ;  /* 0x000000f52200720c */ /* 0x080fe20005f66670 */
[----:B------:R-:W3:Y:S01]  /*28250*/  I2F R32, R32 ;  /* 0x0000002000207306 */ /* 0x000ee20000201400 */
[C---:B------:R-:W-:Y:S02]  /*28260*/  ISETP.GE.OR P1, PT, R31.reuse, R245, !P1 ;  /* 0x000000f51f00720c */ /* 0x040fe40004f26670 */
[----:B------:R-:W-:Y:S02]  /*28270*/  IADD3 R29, R244, -R31, RZ ;  /* 0x8000001ff41d7210 */ /* 0x000fe40007ffe0ff */
[----:B------:R-:W-:Y:S02]  /*28280*/  ISETP.GE.OR P5, PT, R31, R247, !P5 ;  /* 0x000000f71f00720c */ /* 0x000fe40006fa6670 */
[----:B------:R-:W-:Y:S01]  /*28290*/  IABS R31, R178 ;  /* 0x000000b2001f7213 */ /* 0x000fe20000000000 */
[----:B-12---:R-:W-:Y:S01]  /*282a0*/  FFMA.FTZ R16, -R243, R181, R16 ;  /* 0x000000b5f3107223 */ /* 0x006fe20000010110 */
[----:B------:R-:W-:Y:S01]  /*282b0*/  IABS R23, R23 ;  /* 0x0000001700177213 */ /* 0x000fe20000000000 */
[----:B------:R-:W1:Y:S01]  /*282c0*/  I2F R34, R164 ;  /* 0x000000a400227306 */ /* 0x000e620000201400 */
[----:B------:R-:W-:Y:S02]  /*282d0*/  IABS R187, R187 ;  /* 0x000000bb00bb7213 */ /* 0x000fe40000000000 */
[C---:B------:R-:W-:Y:S02]  /*282e0*/  IADD3 R192, R33.reuse, 0x11, RZ ;  /* 0x0000001121c07810 */ /* 0x040fe40007ffe0ff */
[----:B------:R-:W-:Y:S02]  /*282f0*/  IABS R9, R9 ;  /* 0x0000000900097213 */ /* 0x000fe40000000000 */
[C---:B------:R-:W-:Y:S02]  /*28300*/  ISETP.GE.AND P4, PT, R33.reuse, R249, PT ;  /* 0x000000f92100720c */ /* 0x040fe40003f86270 */
[C---:B------:R-:W-:Y:S01]  /*28310*/  IADD3 R186, R33.reuse, 0x18, RZ ;  /* 0x0000001821ba7810 */ /* 0x040fe20007ffe0ff */
[----:B------:R-:W2:Y:S01]  /*28320*/  I2F R178, R31 ;  /* 0x0000001f00b27306 */ /* 0x000ea20000201400 */
[----:B------:R-:W-:Y:S02]  /*28330*/  ISETP.GE.OR P4, PT, R33, R245, !P4 ;  /* 0x000000f52100720c */ /* 0x000fe40006786670 */
[----:B------:R-:W-:Y:S01]  /*28340*/  IABS R191, R191 ;  /* 0x000000bf00bf7213 */ /* 0x000fe20000000000 */
[----:B---3--:R-:W-:Y:S01]  /*28350*/  FFMA.FTZ R166, -R243, R32, R166 ;  /* 0x00000020f3a67223 */ /* 0x008fe200000101a6 */
[C---:B------:R-:W-:Y:S01]  /*28360*/  IADD3 R183, R33.reuse, 0x19, RZ ;  /* 0x0000001921b77810 */ /* 0x040fe20007ffe0ff */
[C---:B------:R-:W-:Y:S01]  /*28370*/  IMAD.IADD R189, R246.reuse, 0x1, -R186 ;  /* 0x00000001f6bd7824 */ /* 0x040fe200078e0aba */
[C---:B------:R-:W-:Y:S02]  /*28380*/  ISETP.GE.AND P6, PT, R33.reuse, R248, PT ;  /* 0x000000f82100720c */ /* 0x040fe40003fc6270 */
[C---:B------:R-:W-:Y:S01]  /*28390*/  IADD3 R30, R33.reuse, 0x9, RZ ;  /* 0x00000009211e7810 */ /* 0x040fe20007ffe0ff */
[----:B------:R-:W3:Y:S01]  /*283a0*/  I2F R23, R23 ;  /* 0x0000001700177306 */ /* 0x000ee20000201400 */
[----:B------:R-:W-:Y:S01]  /*283b0*/  IABS R189, R189 ;  /* 0x000000bd00bd7213 */ /* 0x000fe20000000000 */
[----:B------:R-:W-:Y:S01]  /*283c0*/  IMAD.IADD R182, R246, 0x1, -R183 ;  /* 0x00000001f6b67824 */ /* 0x000fe200078e0ab7 */
[----:B------:R-:W-:Y:S01]  /*283d0*/  ISETP.GE.OR P6, PT, R33, R247, !P6 ;  /* 0x000000f72100720c */ /* 0x000fe200077c6670 */
[C---:B-1----:R-:W-:Y:S01]  /*283e0*/  FFMA.FTZ R18, -R243.reuse, R34, R18 ;  /* 0x00000022f3127223 */ /* 0x042fe20000010112 */
[----:B------:R-:W-:Y:S02]  /*283f0*/  IADD3 R164, R244, -R192, RZ ;  /* 0x800000c0f4a47210 */ /* 0x000fe40007ffe0ff */
[----:B------:R-:W-:Y:S02]  /*28400*/  IABS R182, R182 ;  /* 0x000000b600b67213 */ /* 0x000fe40000000000 */
[----:B------:R-:W-:Y:S01]  /*28410*/  IABS R164, R164 ;  /* 0x000000a400a47213 */ /* 0x000fe20000000000 */
[----:B------:R-:W1:Y:S01]  /*28420*/  I2F R187, R187 ;  /* 0x000000bb00bb7306 */ /* 0x000e620000201400 */
[C---:B------:R-:W-:Y:S02]  /*28430*/  IADD3 R22, R246.reuse, -R30, RZ ;  /* 0x8000001ef6167210 */ /* 0x040fe40007ffe0ff */
[----:B------:R-:W-:Y:S01]  /*28440*/  IABS R29, R29 ;  /* 0x0000001d001d7213 */ /* 0x000fe20000000000 */
[----:B--2---:R-:W-:Y:S01]  /*28450*/  FFMA.FTZ R12, -R243, R178, R12 ;  /* 0x000000b2f30c7223 */ /* 0x004fe2000001010c */
[----:B------:R-:W-:Y:S02]  /*28460*/  IADD3 R31, R33, 0x29, RZ ;  /* 0x00000029211f7810 */ /* 0x000fe40007ffe0ff */
[----:B------:R-:W-:Y:S02]  /*28470*/  IADD3 R190, R246, -R192, RZ ;  /* 0x800000c0f6be7210 */ /* 0x000fe40007ffe0ff */
[----:B------:R-:W-:Y:S01]  /*28480*/  IABS R22, R22 ;  /* 0x0000001600167213 */ /* 0x000fe20000000000 */
[----:B------:R-:W2:Y:S01]  /*28490*/  I2F R9, R9 ;  /* 0x0000000900097306 */ /* 0x000ea20000201400 */
[----:B------:R-:W-:Y:S02]  /*284a0*/  IABS R190, R190 ;  /* 0x000000be00be7213 */ /* 0x000fe40000000000 */
[----:B------:R-:W-:Y:S01]  /*284b0*/  IABS R188, R188 ;  /* 0x000000bc00bc7213 */ /* 0x000fe20000000000 */
[C---:B---3--:R-:W-:Y:S01]  /*284c0*/  FFMA.FTZ R173, -R243.reuse, R23, R173 ;  /* 0x00000017f3ad7223 */ /* 0x048fe200000101ad */
[----:B------:R-:W-:Y:S01]  /*284d0*/  FSEL R23, R166, -INF , !P4 ;  /* 0xff800000a6177808 */ /* 0x000fe20006000000 */
[----:B------:R-:W-:Y:S01]  /*284e0*/  IMAD.MOV.U32 R166, RZ, RZ, R164 ;  /* 0x000000ffffa67224 */ /* 0x000fe200078e00a4 */
[----:B------:R-:W-:Y:S02]  /*284f0*/  IADD3 R164, R246, -R31, RZ ;  /* 0x8000001ff6a47210 */ /* 0x000fe40007ffe0ff */
[C---:B------:R-:W-:Y:S01]  /*28500*/  ISETP.GE.AND P2, PT, R30.reuse, R249, PT ;  /* 0x000000f91e00720c */ /* 0x040fe20003f46270 */
[----:B------:R-:W3:Y:S01]  /*28510*/  I2F R191, R191 ;  /* 0x000000bf00bf7306 */ /* 0x000ee20000201400 */
[----:B------:R-:W-:Y:S02]  /*28520*/  IABS R164, R164 ;  /* 0x000000a400a47213 */ /* 0x000fe40000000000 */
[----:B------:R-:W-:Y:S01]  /*28530*/  ISETP.GE.OR P2, PT, R30, R245, !P2 ;  /* 0x000000f51e00720c */ /* 0x000fe20005746670 */
[----:B-1----:R-:W-:Y:S01]  /*28540*/  FFMA.FTZ R175, -R243, R187, R175 ;  /* 0x000000bbf3af7223 */ /* 0x002fe200000101af */
[----:B------:R-:W-:Y:S02]  /*28550*/  IADD3 R179, R244, -R30, RZ ;  /* 0x8000001ef4b37210 */ /* 0x000fe40007ffe0ff */
[----:B------:R-:W-:Y:S02]  /*28560*/  IADD3 R32, R33, 0x28, RZ ;  /* 0x0000002821207810 */ /* 0x000fe40007ffe0ff */
[----:B------:R-:W-:Y:S01]  /*28570*/  IABS R179, R179 ;  /* 0x000000b300b37213 */ /* 0x000fe20000000000 */
[----:B------:R-:W1:Y:S01]  /*28580*/  I2F R187, R164 ;  /* 0x000000a400bb7306 */ /* 0x000e620000201400 */
[-C--:B------:R-:W-:Y:S01]  /*28590*/  ISETP.GE.AND P4, PT, R30, R248.reuse, PT ;  /* 0x000000f81e00720c */ /* 0x080fe20003f86270 */
[----:B------:R-:W-:Y:S02]  /*285a0*/  IMAD.IADD R180, R246, 0x1, -R32 ;  /* 0x00000001f6b47824 */ /* 0x000fe400078e0a20 */
[----:B--2---:R-:W-:Y:S01]  /*285b0*/  FFMA.FTZ R172, -R243, R9, R172 ;  /* 0x00000009f3ac7223 */ /* 0x004fe200000101ac */
[----:B------:R-:W-:Y:S02]  /*285c0*/  FSEL R9, R173, -INF , !P6 ;  /* 0xff800000ad097808 */ /* 0x000fe40007000000 */
[----:B------:R-:W-:Y:S02]  /*285d0*/  ISETP.GE.AND P6, PT, R10, R249, PT ;  /* 0x000000f90a00720c */ /* 0x000fe40003fc6270 */
[----:B------:R-:W-:Y:S01]  /*285e0*/  FSEL R172, R172, -INF , !P3 ;  /* 0xff800000acac7808 */ /* 0x000fe20005800000 */
[----:B------:R-:W2:Y:S01]  /*285f0*/  I2F R189, R189 ;  /* 0x000000bd00bd7306 */ /* 0x000ea20000201400 */
[C---:B------:R-:W-:Y:S02]  /*28600*/  ISETP.GE.AND P3, PT, R10.reuse, R248, PT ;  /* 0x000000f80a00720c */ /* 0x040fe40003f66270 */
[C---:B------:R-:W-:Y:S01]  /*28610*/  ISETP.GE.OR P6, PT, R10.reuse, R245, !P6 ;  /* 0x000000f50a00720c */ /* 0x040fe200077c6670 */
[C---:B---3--:R-:W-:Y:S01]  /*28620*/  FFMA.FTZ R170, -R243.reuse, R191, R170 ;  /* 0x000000bff3aa7223 */ /* 0x048fe200000101aa */
[----:B------:R-:W-:Y:S01]  /*28630*/  ISETP.GE.OR P3, PT, R10, R247, !P3 ;  /* 0x000000f70a00720c */ /* 0x000fe20005f66670 */
[----:B------:R-:W-:Y:S01]  /*28640*/  IMAD.IADD R10, R244, 0x1, -R186 ;  /* 0x00000001f40a7824 */ /* 0x000fe200078e0aba */
[----:B------:R-:W-:Y:S02]  /*28650*/  IABS R180, R180 ;  /* 0x000000b400b47213 */ /* 0x000fe40000000000 */
[----:B------:R-:W-:Y:S01]  /*28660*/  FSEL R194, R170, -INF , !P6 ;  /* 0xff800000aac27808 */ /* 0x000fe20007000000 */
[----:B------:R-:W3:Y:S01]  /*28670*/  I2F R182, R182 ;  /* 0x000000b600b67306 */ /* 0x000ee20000201400 */
[----:B------:R-:W-:Y:S02]  /*28680*/  ISETP.GE.AND P6, PT, R186, R249, PT ;  /* 0x000000f9ba00720c */ /* 0x000fe40003fc6270 */
[----:B------:R-:W-:Y:S01]  /*28690*/  FSEL R198, R12, -INF , !P3 ;  /* 0xff8000000cc67808 */ /* 0x000fe20005800000 */
[----:B-1----:R-:W-:Y:S01]  /*286a0*/  FFMA.FTZ R20, -R243, R187, R20 ;  /* 0x000000bbf3147223 */ /* 0x002fe20000010114 */
[----:B------:R-:W-:Y:S02]  /*286b0*/  IABS R164, R10 ;  /* 0x0000000a00a47213 */ /* 0x000fe40000000000 */
[----:B------:R-:W-:Y:S02]  /*286c0*/  ISETP.GE.OR P6, PT, R186, R245, !P6 ;  /* 0x000000f5ba00720c */ /* 0x000fe400077c6670 */
[----:B------:R-:W-:Y:S01]  /*286d0*/  ISETP.GE.AND P3, PT, R32, R248, PT ;  /* 0x000000f82000720c */ /* 0x000fe20003f66270 */
[----:B------:R-:W1:Y:S01]  /*286e0*/  I2F R29, R29 ;  /* 0x0000001d001d7306 */ /* 0x000e620000201400 */
[----:B------:R-:W-:Y:S02]  /*286f0*/  ISETP.GE.OR P4, PT, R30, R247, !P4 ;  /* 0x000000f71e00720c */ /* 0x000fe40006786670 */
[----:B------:R-:W-:Y:S01]  /*28700*/  IADD3 R30, R33, 0x30, RZ ;  /* 0x00000030211e7810 */ /* 0x000fe20007ffe0ff */
[----:B--2---:R-:W-:Y:S01]  /*28710*/  FFMA.FTZ R14, -R243, R189, R14 ;  /* 0x000000bdf30e7223 */ /* 0x004fe2000001010e */
[----:B------:R-:W-:Y:S03]  /*28720*/  ISETP.GE.OR P3, PT, R32, R247, !P3 ;  /* 0x000000f72000720c */ /* 0x000fe60005f66670 */
[----:B------:R-:W-:Y:S01]  /*28730*/  IMAD.IADD R12, R244, 0x1, -R30 ;  /* 0x00000001f40c7824 */ /* 0x000fe200078e0a1e */
[----:B------:R-:W-:Y:S01]  /*28740*/  FSEL R196, R14, -INF , !P6 ;  /* 0xff8000000ec47808 */ /* 0x000fe20007000000 */
[----:B------:R-:W2:Y:S01]  /*28750*/  I2F R22, R22 ;  /* 0x0000001600167306 */ /* 0x000ea20000201400 */
[----:B------:R-:W-:Y:S02]  /*28760*/  ISETP.GE.AND P6, PT, R183, R249, PT ;  /* 0x000000f9b700720c */ /* 0x000fe40003fc6270 */
[----:B------:R-:W-:Y:S01]  /*28770*/  IABS R12, R12 ;  /* 0x0000000c000c7213 */ /* 0x000fe20000000000 */
[----:B---3--:R-:W-:Y:S01]  /*28780*/  FFMA.FTZ R15, -R243, R182, R15 ;  /* 0x000000b6f30f7223 */ /* 0x008fe2000001010f */
[----:B------:R-:W-:Y:S04]  /*28790*/  ISETP.GE.OR P6, PT, R183, R245, !P6 ;  /* 0x000000f5b700720c */ /* 0x000fe800077c6670 */
[----:B------:R-:W-:Y:S01]  /*287a0*/  FSEL R197, R15, -INF , !P6 ;  /* 0xff8000000fc57808 */ /* 0x000fe20007000000 */
[----:B------:R-:W3:Y:S01]  /*287b0*/  I2F R190, R190 ;  /* 0x000000be00be7306 */ /* 0x000ee20000201400 */
[----:B------:R-:W-:Y:S01]  /*287c0*/  ISETP.GE.AND P6, PT, R177, R249, PT ;  /* 0x000000f9b100720c */ /* 0x000fe20003fc6270 */
[----:B-1----:R-:W-:Y:S01]  /*287d0*/  FFMA.FTZ R169, -R243, R29, R169 ;  /* 0x0000001df3a97223 */ /* 0x002fe200000101a9 */
[----:B------:R-:W-:Y:S02]  /*287e0*/  IADD3 R29, R33, 0x38, RZ ;  /* 0x00000038211d7810 */ /* 0x000fe40007ffe0ff */
[----:B------:R-:W-:Y:S02]  /*287f0*/  ISETP.GE.OR P6, PT, R177, R245, !P6 ;  /* 0x000000f5b100720c */ /* 0x000fe400077c6670 */
[----:B------:R-:W-:Y:S03]  /*28800*/  IADD3 R15, R246, -R29, RZ ;  /* 0x8000001df60f7210 */ /* 0x000fe60007ffe0ff */
[----:B------:R-:W1:Y:S01]  /*28810*/  I2F R173, R164 ;  /* 0x000000a400ad7306 */ /* 0x000e620000201400 */
[----:B------:R-:W-:Y:S02]  /*28820*/  FSEL R193, R16, -INF , !P6 ;  /* 0xff80000010c17808 */ /* 0x000fe40007000000 */
[----:B------:R-:W-:Y:S01]  /*28830*/  IABS R15, R15 ;  /* 0x0000000f000f7213 */ /* 0x000fe20000000000 */
[----:B--2---:R-:W-:Y:S01]  /*28840*/  FFMA.FTZ R176, -R243, R22, R176 ;  /* 0x00000016f3b07223 */ /* 0x004fe200000101b0 */
[----:B------:R-:W-:Y:S02]  /*28850*/  FSEL R22, R175, -INF , !P1 ;  /* 0xff800000af167808 */ /* 0x000fe40004800000 */
[----:B------:R-:W-:Y:S02]  /*28860*/  ISETP.GE.AND P1, PT, R192, R249, PT ;  /* 0x000000f9c000720c */ /* 0x000fe40003f26270 */
[----:B------:R-:W-:Y:S01]  /*28870*/  FSEL R10, R176, -INF , !P2 ;  /* 0xff800000b00a7808 */ /* 0x000fe20005000000 */
[----:B------:R-:W2:Y:S01]  /*28880*/  I2F R188, R188 ;  /* 0x000000bc00bc7306 */ /* 0x000ea20000201400 */
[----:B------:R-:W-:Y:S01]  /*28890*/  ISETP.GE.OR P1, PT, R192, R245, !P1 ;  /* 0x000000f5c000720c */ /* 0x000fe20004f26670 */
[----:B------:R-:W-:Y:S01]  /*288a0*/  IMAD.IADD R176, R244, 0x1, -R183 ;  /* 0x00000001f4b07824 */ /* 0x000fe200078e0ab7 */
[----:B------:R-:W-:Y:S01]  /*288b0*/  ISETP.GE.AND P6, PT, R35, R249, PT ;  /* 0x000000f92300720c */ /* 0x000fe20003fc6270 */
[----:B---3--:R-:W-:Y:S01]  /*288c0*/  FFMA.FTZ R171, -R243, R190, R171 ;  /* 0x000000bef3ab7223 */ /* 0x008fe200000101ab */
[----:B------:R-:W-:Y:S02]  /*288d0*/  ISETP.GE.AND P2, PT, R192, R248, PT ;  /* 0x000000f8c000720c */ /* 0x000fe40003f46270 */
[----:B------:R-:W-:Y:S01]  /*288e0*/  IABS R170, R176 ;  /* 0x000000b000aa7213 */ /* 0x000fe20000000000 */
[----:B------:R-:W-:Y:S01]  /*288f0*/  IMAD.IADD R176, R244, 0x1, -R177 ;  /* 0x00000001f4b07824 */ /* 0x000fe200078e0ab1 */
[----:B------:R-:W-:Y:S01]  /*28900*/  FSEL R195, R171, -INF , !P1 ;  /* 0xff800000abc37808 */ /* 0x000fe20004800000 */
[----:B------:R-:W3:Y:S01]  /*28910*/  I2F R16, R15 ;  /* 0x0000000f00107306 */ /* 0x000ee20000201400 */
[----:B------:R-:W-:Y:S02]  /*28920*/  ISETP.GE.OR P6, PT, R35, R245, !P6 ;  /* 0x000000f52300720c */ /* 0x000fe400077c6670 */
[----:B------:R-:W-:Y:S01]  /*28930*/  ISETP.GE.OR P2, PT, R192, R247, !P2 ;  /* 0x000000f7c000720c */ /* 0x000fe20005746670 */
[----:B-1----:R-:W-:Y:S01]  /*28940*/  FFMA.FTZ R4, -R243, R173, R4 ;  /* 0x000000adf3047223 */ /* 0x002fe20000010104 */
[----:B------:R-:W-:Y:S02]  /*28950*/  IADD3 R164, R33, 0x31, RZ ;  /* 0x0000003121a47810 */ /* 0x000fe40007ffe0ff */
[----:B------:R-:W-:Y:S02]  /*28960*/  FSEL R192, R18, -INF , !P6 ;  /* 0xff80000012c07808 */ /* 0x000fe40007000000 */
[----:B------:R-:W-:Y:S01]  /*28970*/  IADD3 R171, R246, -R164, RZ ;  /* 0x800000a4f6ab7210 */ /* 0x000fe20007ffe0ff */
[----:B------:R-:W1:Y:S01]  /*28980*/  I2F R166, R166 ;  /* 0x000000a600a67306 */ /* 0x000e620000201400 */
[C---:B------:R-:W-:Y:S02]  /*28990*/  ISETP.GE.AND P6, PT, R32.reuse, R249, PT ;  /* 0x000000f92000720c */ /* 0x040fe40003fc6270 */
[----:B------:R-:W-:Y:S01]  /*289a0*/  IABS R171, R171 ;  /* 0x000000ab00ab7213 */ /* 0x000fe20000000000 */
[C---:B--2---:R-:W-:Y:S01]  /*289b0*/  FFMA.FTZ R174, -R243.reuse, R188, R174 ;  /* 0x000000bcf3ae7223 */ /* 0x044fe200000101ae */
[----:B------:R-:W-:Y:S02]  /*289c0*/  ISETP.GE.OR P6, PT, R32, R245, !P6 ;  /* 0x000000f52000720c */ /* 0x000fe400077c6670 */
[----:B------:R-:W-:Y:S02]  /*289d0*/  IADD3 R32, R244, -R32, RZ ;  /* 0x80000020f4207210 */ /* 0x000fe40007ffe0ff */
[----:B------:R-:W-:Y:S01]  /*289e0*/  FSEL R14, R174, -INF , !P0 ;  /* 0xff800000ae0e7808 */ /* 0x000fe20004000000 */
[----:B------:R-:W2:Y:S01]  /*289f0*/  I2F R179, R179 ;  /* 0x000000b300b37306 */ /* 0x000ea20000201400 */
[C---:B------:R-:W-:Y:S02]  /*28a00*/  IADD3 R175, R246.reuse, -R30, RZ ;  /* 0x8000001ef6af7210 */ /* 0x040fe40007ffe0ff */
[----:B------:R-:W-:Y:S01]  /*28a10*/  IABS R32, R32 ;  /* 0x0000002000207213 */ /* 0x000fe20000000000 */
[----:B---3--:R-:W-:Y:S01]  /*28a20*/  FFMA.FTZ R28, -R243, R16, R28 ;  /* 0x00000010f31c7223 */ /* 0x008fe2000001011c */
[----:B------:R-:W-:Y:S02]  /*28a30*/  IADD3 R15, R33, 0x39, RZ ;  /* 0x00000039210f7810 */ /* 0x000fe40007ffe0ff */
[----:B------:R-:W-:Y:S02]  /*28a40*/  FMNMX.FTZ R16, R23, R2, !PT ;  /* 0x0000000217107209 */ /* 0x000fe40007810000 */
[----:B------:R-:W-:Y:S01]  /*28a50*/  ISETP.GE.AND P0, PT, R183, R248, PT ;  /* 0x000000f8b700720c */ /* 0x000fe20003f06270 */
[----:B------:R-:W3:Y:S01]  /*28a60*/  I2F R174, R171 ;  /* 0x000000ab00ae7306 */ /* 0x000ee20000201400 */
[----:B------:R-:W-:Y:S01]  /*28a70*/  IMAD.IADD R33, R246, 0x1, -R15 ;  /* 0x00000001f6217824 */ /* 0x000fe200078e0a0f */
[----:B------:R-:W-:Y:S01]  /*28a80*/  IABS R175, R175 ;  /* 0x000000af00af7213 */ /* 0x000fe20000000000 */
[----:B-1----:R-:W-:Y:S01]  /*28a90*/  FFMA.FTZ R13, -R243, R166, R13 ;  /* 0x000000a6f30d7223 */ /* 0x002fe2000001010d */
[----:B------:R-:W-:Y:S02]  /*28aa0*/  FMNMX.FTZ R16, R172, R16, !PT ;  /* 0x00000010ac107209 */ /* 0x000fe40007810000 */
[----:B------:R-:W-:Y:S02]  /*28ab0*/  IABS R33, R33 ;  /* 0x0000002100217213 */ /* 0x000fe40000000000 */
[----:B------:R-:W-:Y:S02]  /*28ac0*/  FSEL R199, R13, -INF , !P2 ;  /* 0xff8000000dc77808 */ /* 0x000fe40005000000 */
[----:B------:R-:W1:Y:S01]  /*28ad0*/  I2F R170, R170 ;  /* 0x000000aa00aa7306 */ /* 0x000e620000201400 */
[----:B------:R-:W-:Y:S02]  /*28ae0*/  ISETP.GE.OR P0, PT, R183, R247, !P0 ;  /* 0x000000f7b700720c */ /* 0x000fe40004706670 */
[CC--:B------:R-:W-:Y:S01]  /*28af0*/  ISETP.GE.AND P1, PT, R186.reuse, R248.reuse, PT ;  /* 0x000000f8ba00720c */ /* 0x0c0fe20003f26270 */
[----:B--2---:R-:W-:Y:S01]  /*28b00*/  FFMA.FTZ R168, -R243, R179, R168 ;  /* 0x000000b3f3a87223 */ /* 0x004fe200000101a8 */
[-C--:B------:R-:W-:Y:S02]  /*28b10*/  ISETP.GE.AND P2, PT, R31, R248.reuse, PT ;  /* 0x000000f81f00720c */ /* 0x080fe40003f46270 */
[-C--:B------:R-:W-:Y:S02]  /*28b20*/  ISETP.GE.OR P1, PT, R186, R247.reuse, !P1 ;  /* 0x000000f7ba00720c */ /* 0x080fe40004f26670 */
[----:B------:R-:W-:Y:S01]  /*28b30*/  FSEL R168, R168, -INF , !P4 ;  /* 0xff800000a8a87808 */ /* 0x000fe20006000000 */
[----:B------:R-:W2:Y:S01]  /*28b40*/  I2F R180, R180 ;  /* 0x000000b400b47306 */ /* 0x000ea20000201400 */
[----:B------:R-:W-:Y:S02]  /*28b50*/  ISETP.GE.AND P4, PT, R35, R248, PT ;  /* 0x000000f82300720c */ /* 0x000fe40003f86270 */
[----:B------:R-:W-:Y:S01]  /*28b60*/  ISETP.GE.OR P2, PT, R31, R247, !P2 ;  /* 0x000000f71f00720c */ /* 0x000fe20005746670 */
[----:B---3--:R-:W-:Y:S01]  /*28b70*/  FFMA.FTZ R27, -R243, R174, R27 ;  /* 0x000000aef31b7223 */ /* 0x008fe2000001011b */
[----:B------:R-:W-:Y:S02]  /*28b80*/  IABS R171, R176 ;  /* 0x000000b000ab7213 */ /* 0x000fe40000000000 */
[----:B------:R-:W-:Y:S02]  /*28b90*/  IADD3 R176, R244, -R35, RZ ;  /* 0x80000023f4b07210 */ /* 0x000fe40007ffe0ff */
[-C--:B------:R-:W-:Y:S01]  /*28ba0*/  ISETP.GE.OR P4, PT, R35, R247.reuse, !P4 ;  /* 0x000000f72300720c */ /* 0x080fe20006786670 */
[----:B------:R-:W3:Y:S01]  /*28bb0*/  I2F R13, R32 ;  /* 0x00000020000d7306 */ /* 0x000ee20000201400 */
[----:B------:R-:W-:Y:S02]  /*28bc0*/  IABS R176, R176 ;  /* 0x000000b000b07213 */ /* 0x000fe40000000000 */
[----:B------:R-:W-:Y:S01]  /*28bd0*/  FSEL R169, R169, -INF , !P5 ;  /* 0xff800000a9a97808 */ /* 0x000fe20006800000 */
[----:B-1----:R-:W-:Y:S01]  /*28be0*/  FFMA.FTZ R5, -R243, R170, R5 ;  /* 0x000000aaf3057223 */ /* 0x002fe20000010105 */
[----:B------:R-:W-:Y:S04]  /*28bf0*/  ISETP.GE.AND P5, PT, R177, R248, PT ;  /* 0x000000f8b100720c */ /* 0x000fe80003fa6270 */
[----:B------:R-:W-:Y:S01]  /*28c00*/  FSEL R35, R5, -INF , !P0 ;  /* 0xff80000005237808 */ /* 0x000fe20004000000 */
[----:B------:R-:W1:Y:S01]  /*28c10*/  I2F R171, R171 ;  /* 0x000000ab00ab7306 */ /* 0x000e620000201400 */
[----:B------:R-:W-:Y:S02]  /*28c20*/  FMNMX.FTZ R5, R22, R16, !PT ;  /* 0x0000001016057209 */ /* 0x000fe40007810000 */
[----:B------:R-:W-:Y:S01]  /*28c30*/  ISETP.GE.OR P5, PT, R177, R247, !P5 ;  /* 0x000000f7b100720c */ /* 0x000fe20006fa6670 */
[----:B--2---:R-:W-:Y:S01]  /*28c40*/  FFMA.FTZ R19, -R243, R180, R19 ;  /* 0x000000b4f3137223 */ /* 0x004fe20000010113 */
[----:B------:R-:W-:Y:S02]  /*28c50*/  FMNMX.FTZ R5, R10, R5, !PT ;  /* 0x000000050a057209 */ /* 0x000fe40007810000 */
[----:B------:R-:W-:Y:S02]  /*28c60*/  IADD3 R16, R244, -R164, RZ ;  /* 0x800000a4f4107210 */ /* 0x000fe40007ffe0ff */
[----:B------:R-:W-:Y:S01]  /*28c70*/  FMNMX.FTZ R5, R194, R5, !PT ;  /* 0x00000005c2057209 */ /* 0x000fe20007810000 */
[----:B------:R-:W2:Y:S01]  /*28c80*/  I2F R175, R175 ;  /* 0x000000af00af7306 */ /* 0x000ea20000201400 */
[----:B------:R-:W-:Y:S02]  /*28c90*/  FSEL R252, R19, -INF , !P6 ;  /* 0xff80000013fc7808 */ /* 0x000fe40007000000 */
[----:B------:R-:W-:Y:S01]  /*28ca0*/  ISETP.GE.AND P6, PT, R31, R249, PT ;  /* 0x000000f91f00720c */ /* 0x000fe20003fc6270 */
[----:B---3--:R-:W-:Y:S01]  /*28cb0*/  FFMA.FTZ R8, -R243, R13, R8 ;  /* 0x0000000df3087223 */ /* 0x008fe20000010108 */
[----:B------:R-:W-:Y:S01]  /*28cc0*/  FMNMX.FTZ R18, R195, R5, !PT ;  /* 0x00000005c3127209 */ /* 0x000fe20007810000 */
[----:B------:R-:W-:Y:S01]  /*28cd0*/  IMAD.MOV.U32 R32, RZ, RZ, R252 ;  /* 0x000000ffff207224 */ /* 0x000fe200078e00fc */
[----:B------:R-:W-:Y:S02]  /*28ce0*/  ISETP.GE.OR P6, PT, R31, R245, !P6 ;  /* 0x000000f51f00720c */ /* 0x000fe400077c6670 */
[----:B------:R-:W-:Y:S01]  /*28cf0*/  IADD3 R31, R244, -R31, RZ ;  /* 0x8000001ff41f7210 */ /* 0x000fe20007ffe0ff */
[----:B------:R-:W3:Y:S01]  /*28d00*/  I2F R33, R33 ;  /* 0x0000002100217306 */ /* 0x000ee20000201400 */
[----:B------:R-:W-:Y:S02]  /*28d10*/  FMNMX.FTZ R18, R196, R18, !PT ;  /* 0x00000012c4127209 */ /* 0x000fe40007810000 */
[----:B------:R-:W-:Y:S01]  /*28d20*/  FMNMX.FTZ R5, R9, R0, !PT ;  /* 0x0000000009057209 */ /* 0x000fe20007810000 */
[C---:B-1----:R-:W-:Y:S01]  /*28d30*/  FFMA.FTZ R17, -R243.reuse, R171, R17 ;  /* 0x000000abf3117223 */ /* 0x042fe20000010111 */
[----:B------:R-:W-:Y:S02]  /*28d40*/  FSEL R19, R20, -INF , !P6 ;  /* 0xff80000014137808 */ /* 0x000fe40007000000 */
[----:B------:R-:W-:Y:S02]  /*28d50*/  ISETP.GE.AND P6, PT, R30, R249, PT ;  /* 0x000000f91e00720c */ /* 0x000fe40003fc6270 */
[----:B------:R-:W-:Y:S01]  /*28d60*/  FSEL R252, R4, -INF , !P1 ;  /* 0xff80000004fc7808 */ /* 0x000fe20004800000 */
[----:B------:R-:W1:Y:S01]  /*28d70*/  I2F R176, R176 ;  /* 0x000000b000b07306 */ /* 0x000e620000201400 */
[----:B------:R-:W-:Y:S02]  /*28d80*/  IABS R4, R31 ;  /* 0x0000001f00047213 */ /* 0x000fe40000000000 */
[----:B------:R-:W-:Y:S01]  /*28d90*/  MOV R31, R193 ;  /* 0x000000c1001f7202 */ /* 0x000fe20000000f00 */
[----:B--2---:R-:W-:Y:S01]  /*28da0*/  FFMA.FTZ R25, -R243, R175, R25 ;  /* 0x000000aff3197223 */ /* 0x004fe20000010119 */
[----:B------:R-:W-:Y:S02]  /*28db0*/  FMNMX.FTZ R18, R197, R18, !PT ;  /* 0x00000012c5127209 */ /* 0x000fe40007810000 */
[----:B------:R-:W-:Y:S02]  /*28dc0*/  FMNMX.FTZ R5, R14, R5, !PT ;  /* 0x000000050e057209 */ /* 0x000fe40007810000 */
[----:B------:R-:W-:Y:S01]  /*28dd0*/  ISETP.GE.OR P6, PT, R30, R245, !P6 ;  /* 0x000000f51e00720c */ /* 0x000fe200077c6670 */
[----:B------:R-:W2:Y:S01]  /*28de0*/  I2F R4, R4 ;  /* 0x0000000400047306 */ /* 0x000ea20000201400 */
[----:B------:R-:W-:Y:S02]  /*28df0*/  FMNMX.FTZ R18, R31, R18, !PT ;  /* 0x000000121f127209 */ /* 0x000fe40007810000 */
[----:B------:R-:W-:Y:S01]  /*28e00*/  FSEL R34, R17, -INF , !P5 ;  /* 0xff80000011227808 */ /* 0x000fe20006800000 */
[----:B---3--:R-:W-:Y:S01]  /*28e10*/  FFMA.FTZ R26, -R243, R33, R26 ;  /* 0x00000021f31a7223 */ /* 0x008fe2000001011a */
[----:B------:R-:W-:Y:S02]  /*28e20*/  MOV R33, R192 ;  /* 0x000000c000217202 */ /* 0x000fe40000000f00 */
[----:B------:R-:W-:Y:S01]  /*28e30*/  FMNMX.FTZ R17, R169, R5, !PT ;  /* 0x00000005a9117209 */ /* 0x000fe20007810000 */
[----:B------:R-:W-:Y:S01]  /*28e40*/  IMAD.IADD R5, R244, 0x1, -R15 ;  /* 0x00000001f4057824 */ /* 0x000fe200078e0a0f */
[----:B------:R-:W-:Y:S01]  /*28e50*/  FSEL R180, R25, -INF , !P6 ;  /* 0xff80000019b47808 */ /* 0x000fe20007000000 */
[----:B------:R-:W3:Y:S01]  /*28e60*/  I2F R12, R12 ;  /* 0x0000000c000c7306 */ /* 0x000ee20000201400 */
[----:B------:R-:W-:Y:S02]  /*28e70*/  FMNMX.FTZ R18, R33, R18, !PT ;  /* 0x0000001221127209 */ /* 0x000fe40007810000 */
[----:B------:R-:W-:Y:S01]  /*28e80*/  ISETP.GE.AND P6, PT, R164, R249, PT ;  /* 0x000000f9a400720c */ /* 0x000fe20003fc6270 */
[C---:B-1----:R-:W-:Y:S01]  /*28e90*/  FFMA.FTZ R6, -R243.reuse, R176, R6 ;  /* 0x000000b0f3067223 */ /* 0x042fe20000010106 */
[----:B------:R-:W-:Y:S02]  /*28ea0*/  FMNMX.FTZ R17, R168, R17, !PT ;  /* 0x00000011a8117209 */ /* 0x000fe40007810000 */
[----:B------:R-:W-:Y:S02]  /*28eb0*/  IADD3 R13, R244, -R29, RZ ;  /* 0x8000001df40d7210 */ /* 0x000fe40007ffe0ff */
[----:B------:R-:W-:Y:S02]  /*28ec0*/  IABS R16, R16 ;  /* 0x0000001000107213 */ /* 0x000fe40000000000 */
[----:B------:R-:W-:Y:S02]  /*28ed0*/  ISETP.GE.OR P6, PT, R164, R245, !P6 ;  /* 0x000000f5a400720c */ /* 0x000fe400077c6670 */
[----:B------:R-:W-:Y:S01]  /*28ee0*/  FMNMX.FTZ R18, R32, R18, !PT ;  /* 0x0000001220127209 */ /* 0x000fe20007810000 */
[----:B--2---:R-:W-:Y:S01]  /*28ef0*/  FFMA.FTZ R7, -R243, R4, R7 ;  /* 0x00000004f3077223 */ /* 0x004fe20000010107 */
[----:B------:R-:W-:Y:S01]  /*28f00*/  FMNMX.FTZ R17, R198, R17, !PT ;  /* 0x00000011c6117209 */ /* 0x000fe20007810000 */
[----:B------:R-:W1:Y:S01]  /*28f10*/  I2F R16, R16 ;  /* 0x0000001000107306 */ /* 0x000e620000201400 */
[----:B------:R-:W-:Y:S02]  /*28f20*/  IABS R13, R13 ;  /* 0x0000000d000d7213 */ /* 0x000fe40000000000 */
[----:B------:R-:W-:Y:S02]  /*28f30*/  FSEL R179, R27, -INF , !P6 ;  /* 0xff8000001bb37808 */ /* 0x000fe40007000000 */
[----:B------:R-:W-:Y:S02]  /*28f40*/  ISETP.GE.AND P6, PT, R29, R249, PT ;  /* 0x000000f91d00720c */ /* 0x000fe40003fc6270 */
[----:B------:R-:W-:Y:S01]  /*28f50*/  FMNMX.FTZ R18, R19, R18, !PT ;  /* 0x0000001213127209 */ /* 0x000fe20007810000 */
[----:B---3--:R-:W-:Y:S01]  /*28f60*/  FFMA.FTZ R21, -R243, R12, R21 ;  /* 0x0000000cf3157223 */ /* 0x008fe20000010115 */
[----:B------:R-:W-:Y:S01]  /*28f70*/  FMNMX.FTZ R17, R199, R17, !PT ;  /* 0x00000011c7117209 */ /* 0x000fe20007810000 */
[----:B------:R-:W2:Y:S01]  /*28f80*/  I2F R13, R13 ;  /* 0x0000000d000d7306 */ /* 0x000ea20000201400 */
[----:B------:R-:W-:Y:S02]  /*28f90*/  IABS R5, R5 ;  /* 0x0000000500057213 */ /* 0x000fe40000000000 */
[----:B------:R-:W-:Y:S02]  /*28fa0*/  ISETP.GE.AND P5, PT, R15, R249, PT ;  /* 0x000000f90f00720c */ /* 0x000fe40003fa6270 */
[----:B------:R-:W-:Y:S02]  /*28fb0*/  ISETP.GE.OR P6, PT, R29, R245, !P6 ;  /* 0x000000f51d00720c */ /* 0x000fe400077c6670 */
[----:B------:R-:W-:Y:S02]  /*28fc0*/  FMNMX.FTZ R18, R180, R18, !PT ;  /* 0x00000012b4127209 */ /* 0x000fe40007810000 */
[----:B------:R-:W-:Y:S01]  /*28fd0*/  FMNMX.FTZ R17, R252, R17, !PT ;  /* 0x00000011fc117209 */ /* 0x000fe20007810000 */
[----:B------:R-:W3:Y:S01]  /*28fe0*/  I2F R5, R5 ;  /* 0x0000000500057306 */ /* 0x000ee20000201400 */
[----:B------:R-:W-:Y:S02]  /*28ff0*/  ISETP.GE.OR P5, PT, R15, R245, !P5 ;  /* 0x000000f50f00720c */ /* 0x000fe40006fa6670 */
[----:B------:R-:W-:Y:S01]  /*29000*/  FSEL R178, R28, -INF , !P6 ;  /* 0xff8000001cb27808 */ /* 0x000fe20007000000 */
[----:B-1----:R-:W-:Y:S01]  /*29010*/  FFMA.FTZ R11, -R243, R16, R11 ;  /* 0x00000010f30b7223 */ /* 0x002fe2000001010b */
[----:B------:R-:W-:Y:S02]  /*29020*/  FMNMX.FTZ R18, R179, R18, !PT ;  /* 0x00000012b3127209 */ /* 0x000fe40007810000 */
[----:B------:R-:W-:Y:S02]  /*29030*/  FMNMX.FTZ R17, R35, R17, !PT ;  /* 0x0000001123117209 */ /* 0x000fe40007810000 */
[----:B------:R-:W-:Y:S02]  /*29040*/  FSEL R176, R26, -INF , !P5 ;  /* 0xff8000001ab07808 */ /* 0x000fe40006800000 */
[----:B------:R-:W-:Y:S02]  /*29050*/  FMNMX.FTZ R18, R178, R18, !PT ;  /* 0x00000012b2127209 */ /* 0x000fe40007810000 */
[----:B------:R-:W-:Y:S01]  /*29060*/  FMNMX.FTZ R17, R34, R17, !PT ;  /* 0x0000001122117209 */ /* 0x000fe20007810000 */
[----:B--2---:R-:W-:Y:S01]  /*29070*/  FFMA.FTZ R24, -R243, R13, R24 ;  /* 0x0000000df3187223 */ /* 0x004fe20000010118 */
[----:B------:R-:W-:Y:S02]  /*29080*/  FSEL R183, R6, -INF , !P4 ;  /* 0xff80000006b77808 */ /* 0x000fe40006000000 */
[----:B------:R-:W-:Y:S02]  /*29090*/  FMNMX.FTZ R4, R176, R18, !PT ;  /* 0x00000012b0047209 */ /* 0x000fe40007810000 */
[-C--:B------:R-:W-:Y:S02]  /*290a0*/  ISETP.GE.AND P1, PT, R30, R248.reuse, PT ;  /* 0x000000f81e00720c */ /* 0x080fe40003f26270 */
[----:B------:R-:W-:Y:S01]  /*290b0*/  FSEL R182, R8, -INF , !P3 ;  /* 0xff80000008b67808 */ /* 0x000fe20005800000 */
[----:B------:R-:W1:Y:S01]  /*290c0*/  SHFL.BFLY PT, R6, R4, 0x2, 0x1f ;  /* 0x0c401f0004067f89 */ /* 0x000e6200000e0000 */
[----:B------:R-:W-:Y:S01]  /*290d0*/  FMNMX.FTZ R17, R183, R17, !PT ;  /* 0x00000011b7117209 */ /* 0x000fe20007810000 */
[----:B---3--:R-:W-:Y:S01]  /*290e0*/  FFMA.FTZ R3, -R243, R5, R3 ;  /* 0x00000005f3037223 */ /* 0x008fe20000010103 */
[----:B------:R-:W-:Y:S02]  /*290f0*/  ISETP.GE.OR P1, PT, R30, R247, !P1 ;  /* 0x000000f71e00720c */ /* 0x000fe40004f26670 */
[----:B------:R-:W-:Y:S02]  /*29100*/  FSEL R181, R7, -INF , !P2 ;  /* 0xff80000007b57808 */ /* 0x000fe40005000000 */
[----:B------:R-:W-:Y:S02]  /*29110*/  FMNMX.FTZ R17, R182, R17, !PT ;  /* 0x00000011b6117209 */ /* 0x000fe40007810000 */
[CC--:B------:R-:W-:Y:S02]  /*29120*/  ISETP.GE.AND P0, PT, R164.reuse, R248.reuse, PT ;  /* 0x000000f8a400720c */ /* 0x0c0fe40003f06270 */
[-C--:B------:R-:W-:Y:S02]  /*29130*/  ISETP.GE.AND P3, PT, R29, R248.reuse, PT ;  /* 0x000000f81d00720c */ /* 0x080fe40003f66270 */
[----:B------:R-:W-:Y:S02]  /*29140*/  FSEL R175, R21, -INF , !P1 ;  /* 0xff80000015af7808 */ /* 0x000fe40004800000 */
[----:B------:R-:W-:Y:S02]  /*29150*/  ISETP.GE.OR P0, PT, R164, R247, !P0 ;  /* 0x000000f7a400720c */ /* 0x000fe40004706670 */
        /* <DEDUP_REMOVED lines=16> */
[----:B----4-:R-:W-:Y:S01]  /*29260*/  FMUL.FTZ R177, R165, R164 ;  /* 0x000000a4a5b17220 */ /* 0x010fe20000410000 */
        /* <DEDUP_REMOVED lines=17> */
[----:B------:R-:W-:Y:S01]  /*29380*/  FFMA.FTZ R180, R180, R165, -R177 ;  /* 0x000000a5b4b47223 */ /* 0x000fe200000108b1 */
[----:B------:R-:W-:Y:S02]  /*29390*/  FSEL R4, R164, RZ, P1 ;  /* 0x000000ffa4047208 */ /* 0x000fe40000800000 */
[----:B------:R-:W-:Y:S01]  /*293a0*/  FSETP.NEU.FTZ.AND P0, PT, R3, -INF , PT ;  /* 0xff8000000300780b */ /* 0x000fe20003f1d000 */
[----:B------:R-:W-:Y:S01]  /*293b0*/  FMUL.FTZ R172, R165, R3 ;  /* 0x00000003a5ac7220 */ /* 0x000fe20000410000 */
[----:B------:R-:W-:Y:S01]  /*293c0*/  MUFU.EX2 R193, R193 ;  /* 0x000000c100c17308 */ /* 0x000fe20000000800 */
[----:B------:R-:W-:Y:S01]  /*293d0*/  FADD.FTZ R2, -R4, R2 ;  /* 0x0000000204027221 */ /* 0x000fe20000010100 */
[----:B------:R-:W-:Y:S02]  /*293e0*/  FSEL R4, R3, RZ, P0 ;  /* 0x000000ff03047208 */ /* 0x000fe40000000000 */
        /* <DEDUP_REMOVED lines=22> */
[-CC-:B------:R-:W-:Y:S02]  /*29550*/  FFMA.FTZ R182, R182, R165.reuse, -R172.reuse ;  /* 0x000000a5b6b67223 */ /* 0x180fe400000108ac */
[----:B------:R-:W-:Y:S03]  /*29560*/  FFMA.FTZ R181, R181, R165, -R172 ;  /* 0x000000a5b5b57223 */ /* 0x000fe600000108ac */
[----:B------:R-:W-:Y:S01]  /*29570*/  MUFU.EX2 R191, R191 ;  /* 0x000000bf00bf7308 */ /* 0x000fe20000000800 */
[C---:B--2---:R-:W-:Y:S01]  /*29580*/  FMUL.FTZ R5, R2.reuse, R161 ;  /* 0x000000a102057220 */ /* 0x044fe20000410000 */
[----:B------:R-:W-:Y:S01]  /*29590*/  MOV R161, R31 ;  /* 0x0000001f00a17202 */ /* 0x000fe20000000f00 */
[C---:B------:R-:W-:Y:S01]  /*295a0*/  FMUL.FTZ R4, R2.reuse, R160 ;  /* 0x000000a002047220 */ /* 0x040fe20000410000 */
[----:B------:R-:W1:Y:S01]  /*295b0*/  LDSM.16.MT88.4 R28, [R216+0x10000] ;  /* 0x01000000d81c783b */ /* 0x000e620000004200 */
[C---:B------:R-:W-:Y:S01]  /*295c0*/  FMUL.FTZ R8, R2.reuse, R156 ;  /* 0x0000009c02087220 */ /* 0x040fe20000410000 */
[----:B------:R-:W-:Y:S04]  /*295d0*/  MOV R156, R33 ;  /* 0x00000021009c7202 */ /* 0x000fe80000000f00 */
[----:B------:R-:W2:Y:S01]  /*295e0*/  MUFU.EX2 R190, R190 ;  /* 0x000000be00be7308 */ /* 0x000ea20000000800 */
[C---:B------:R-:W-:Y:S01]  /*295f0*/  FMUL.FTZ R9, R2.reuse, R157 ;  /* 0x0000009d02097220 */ /* 0x040fe20000410000 */
[----:B------:R-:W-:Y:S01]  /*29600*/  MOV R157, R19 ;  /* 0x00000013009d7202 */ /* 0x000fe20000000f00 */
[----:B------:R-:W-:Y:S01]  /*29610*/  FMUL.FTZ R16, R2, R148 ;  /* 0x0000009402107220 */ /* 0x000fe20000410000 */
[----:B------:R-:W-:Y:S01]  /*29620*/  MOV R160, R34 ;  /* 0x0000002200a07202 */ /* 0x000fe20000000f00 */
        /* <DEDUP_REMOVED lines=9> */
[----:B------:R-:W4:Y:S01]  /*296c0*/  MUFU.EX2 R188, R188 ;  /* 0x000000bc00bc7308 */ /* 0x000f220000000800 */
[----:B------:R-:W-:Y:S01]  /*296d0*/  FMUL.FTZ R25, R2, R141 ;  /* 0x0000008d02197220 */ /* 0x000fe20000410000 */
[----:B------:R-:W-:Y:S01]  /*296e0*/  LDSM.16.MT88.4 R148, [R215+0x10800] ;  /* 0x01080000d794783b */ /* 0x000fe20000004200 */
[----:B------:R-:W-:Y:S01]  /*296f0*/  FMUL.FTZ R26, R0, R142 ;  /* 0x0000008e001a7220 */ /* 0x000fe20000410000 */
[----:B--2---:R-:W-:Y:S01]  /*29700*/  F2FP.PACK_AB R169, R190, R191 ;  /* 0x000000bfbea9723e */ /* 0x004fe200000000ff */
[----:B------:R-:W-:Y:S02]  /*29710*/  FMUL.FTZ R27, R0, R143 ;  /* 0x0000008f001b7220 */ /* 0x000fe40000410000 */
[----:B------:R-:W-:Y:S02]  /*29720*/  FMUL.FTZ R33, R2, R133 ;  /* 0x0000008502217220 */ /* 0x000fe40000410000 */
[----:B------:R-:W-:Y:S01]  /*29730*/  FMUL.FTZ R34, R0, R134 ;  /* 0x0000008600227220 */ /* 0x000fe20000410000 */
[----:B------:R-:W-:Y:S01]  /*29740*/  LDSM.16.MT88.4 R140, [R215+0x12000] ;  /* 0x01200000d78c783b */ /* 0x000fe20000004200 */
[----:B------:R-:W-:Y:S01]  /*29750*/  IMAD.MOV.U32 R163, RZ, RZ, R32 ;  /* 0x000000ffffa37224 */ /* 0x000fe200078e0020 */
[----:B------:R-:W-:Y:S01]  /*29760*/  MUFU.EX2 R194, R194 ;  /* 0x000000c200c27308 */ /* 0x000fe20000000800 */
[----:B------:R-:W-:Y:S02]  /*29770*/  FMUL.FTZ R32, R2, R132 ;  /* 0x0000008402207220 */ /* 0x000fe40000410000 */
[----:B------:R-:W-:Y:S02]  /*29780*/  IMAD.MOV.U32 R162, RZ, RZ, R35 ;  /* 0x000000ffffa27224 */ /* 0x000fe400078e0023 */
[----:B------:R-:W-:Y:S02]  /*29790*/  FMUL.FTZ R35, R0, R135 ;  /* 0x0000008700237220 */ /* 0x000fe40000410000 */
[----:B------:R-:W-:Y:S01]  /*297a0*/  LDSM.16.MT88.4 R132, [R216+0x12000] ;  /* 0x01200000d884783b */ /* 0x000fe20000004200 */
[C---:B-----5:R-:W-:Y:S02]  /*297b0*/  FMUL.FTZ R36, R2.reuse, R36 ;  /* 0x0000002402247220 */ /* 0x060fe40000410000 */
[----:B------:R-:W-:Y:S01]  /*297c0*/  FMUL.FTZ R37, R2, R37 ;  /* 0x0000002502257220 */ /* 0x000fe20000410000 */
[----:B------:R-:W2:Y:S01]  /*297d0*/  MUFU.EX2 R195, R195 ;  /* 0x000000c300c37308 */ /* 0x000ea20000000800 */
[----:B----4-:R-:W-:Y:S01]  /*297e0*/  F2FP.PACK_AB R171, R188, R189 ;  /* 0x000000bdbcab723e */ /* 0x010fe200000000ff */
[C---:B------:R-:W-:Y:S02]  /*297f0*/  FMUL.FTZ R38, R0.reuse, R38 ;  /* 0x0000002600267220 */ /* 0x040fe40000410000 */
[----:B------:R-:W-:Y:S02]  /*29800*/  FMUL.FTZ R39, R0, R39 ;  /* 0x0000002700277220 */ /* 0x000fe40000410000 */
[C---:B------:R-:W-:Y:S02]  /*29810*/  FMUL.FTZ R40, R2.reuse, R40 ;  /* 0x0000002802287220 */ /* 0x040fe40000410000 */
[C---:B---3--:R-:W-:Y:S02]  /*29820*/  HMMA.16816.F32 R4, R168.reuse, R12, R4 ;  /* 0x0000000ca804723c */ /* 0x048fe40000001804 */
[----:B------:R-:W-:Y:S03]  /*29830*/  MUFU.EX2 R196, R196 ;  /* 0x000000c400c47308 */ /* 0x000fe60000000800 */
        /* <DEDUP_REMOVED lines=8> */
[----:B------:R-:W3:Y:S01]  /*298c0*/  LDSM.16.MT88.4 R152, [R215+0x10000] ;  /* 0x01000000d798783b */ /* 0x000ee20000004200 */
[----:B------:R-:W-:Y:S01]  /*298d0*/  FMUL.FTZ R43, R0, R43 ;  /* 0x0000002b002b7220 */ /* 0x000fe20000410000 */
[----:B------:R-:W-:Y:S01]  /*298e0*/  MUFU.EX2 R198, R198 ;  /* 0x000000c600c67308 */ /* 0x000fe20000000800 */
[C---:B------:R-:W-:Y:S02]  /*298f0*/  FMUL.FTZ R44, R2.reuse, R44 ;  /* 0x0000002c022c7220 */ /* 0x040fe40000410000 */
[C---:B------:R-:W-:Y:S03]  /*29900*/  HMMA.16816.F32 R12, R168.reuse, R20, R12 ;  /* 0x00000014a80c723c */ /* 0x040fe6000000180c */
[----:B------:R-:W-:Y:S02]  /*29910*/  FMUL.FTZ R45, R2, R45 ;  /* 0x0000002d022d7220 */ /* 0x000fe40000410000 */
[----:B------:R-:W-:Y:S02]  /*29920*/  FMUL.FTZ R46, R0, R46 ;  /* 0x0000002e002e7220 */ /* 0x000fe40000410000 */
[C---:B------:R-:W-:Y:S01]  /*29930*/  FMUL.FTZ R20, R2.reuse, R144 ;  /* 0x0000009002147220 */ /* 0x040fe20000410000 */
[C---:B------:R-:W-:Y:S01]  /*29940*/  HMMA.16816.F32 R16, R168.reuse, R22, R16 ;  /* 0x00000016a810723c */ /* 0x040fe20000001810 */
[----:B------:R-:W4:Y:S03]  /*29950*/  MUFU.EX2 R199, R199 ;  /* 0x000000c700c77308 */ /* 0x000f260000000800 */
[----:B------:R-:W-:Y:S02]  /*29960*/  FMUL.FTZ R21, R2, R145 ;  /* 0x0000009102157220 */ /* 0x000fe40000410000 */
[C---:B------:R-:W-:Y:S02]  /*29970*/  FMUL.FTZ R47, R0.reuse, R47 ;  /* 0x0000002f002f7220 */ /* 0x040fe40000410000 */
[C---:B------:R-:W-:Y:S03]  /*29980*/  FMUL.FTZ R22, R0.reuse, R146 ;  /* 0x0000009200167220 */ /* 0x040fe60000410000 */
[----:B------:R-:W-:Y:S01]  /*29990*/  MUFU.EX2 R252, R252 ;  /* 0x000000fc00fc7308 */ /* 0x000fe20000000800 */
        /* <DEDUP_REMOVED lines=27> */
[C---:B------:R-:W-:Y:S04]  /*29b50*/  HMMA.16816.F32 R40, R168.reuse, R146, R40 ;  /* 0x00000092a828723c */ /* 0x040fe80000001828 */
[----:B------:R-:W-:Y:S01]  /*29b60*/  FFMA.FTZ R144, R162, R165, -R172 ;  /* 0x000000a5a2907223 */ /* 0x000fe200000108ac */
[----:B------:R-:W-:Y:S01]  /*29b70*/  MOV R162, R160 ;  /* 0x000000a000a27202 */ /* 0x000fe20000000f00 */
[C---:B------:R-:W-:Y:S02]  /*29b80*/  FMUL.FTZ R62, R0.reuse, R62 ;  /* 0x0000003e003e7220 */ /* 0x040fe40000410000 */
[----:B------:R2:W3:Y:S01]  /*29b90*/  MUFU.EX2 R160, R144 ;  /* 0x0000009000a07308 */ /* 0x0004e20000000800 */
        /* <DEDUP_REMOVED lines=10> */
[----:B------:R-:W-:Y:S01]  /*29c40*/  FMUL.FTZ R69, R2, R69 ;  /* 0x0000004502457220 */ /* 0x000fe20000410000 */
[----:B--2---:R-:W-:Y:S01]  /*29c50*/  LDSM.16.MT88.4 R144, [R216+0x10800] ;  /* 0x01080000d890783b */ /* 0x004fe20000004200 */
[C---:B------:R-:W-:Y:S02]  /*29c60*/  FMUL.FTZ R70, R0.reuse, R70 ;  /* 0x0000004600467220 */ /* 0x040fe40000410000 */
[C---:B------:R-:W-:Y:S04]  /*29c70*/  HMMA.16816.F32 R56, R168.reuse, R134, R56 ;  /* 0x00000086a838723c */ /* 0x040fe80000001838 */
[----:B------:R-:W-:Y:S01]  /*29c80*/  FMUL.FTZ R71, R0, R71 ;  /* 0x0000004700477220 */ /* 0x000fe20000410000 */
[----:B------:R-:W2:Y:S01]  /*29c90*/  LDSM.16.MT88.4 R132, [R217+0x14000] ;  /* 0x01400000d984783b */ /* 0x000ea20000004200 */
        /* <DEDUP_REMOVED lines=97> */
[----:B------:R-:W-:Y:S01]  /*2a2b0*/  LDSM.16.MT88.4 R156, [R215+0x12800] ;  /* 0x01280000d79c783b */ /* 0x000fe20000004200 */
[----:B------:R-:W-:Y:S01]  /*2a2c0*/  FADD.FTZ R187, R193, R187 ;  /* 0x000000bbc1bb7221 */ /* 0x000fe20000010000 */
[C---:B---3--:R-:W-:Y:S05]  /*2a2d0*/  HMMA.16816.F32 R4, R132.reuse, R140, R4 ;  /* 0x0000008c8404723c */ /* 0x048fea0000001804 */
        /* <DEDUP_REMOVED lines=29> */
[C---:B------:R-:W-:Y:S01]  /*2a4b0*/  HMMA.16816.F32 R60, R132.reuse, R156, R60 ;  /* 0x0000009c843c723c */ /* 0x040fe2000000183c */
[----:B------:R-:W1:Y:S07]  /*2a4c0*/  MUFU.EX2 R156, R183 ;  /* 0x000000b7009c7308 */ /* 0x000e6e0000000800 */
[C---:B------:R-:W-:Y:S08]  /*2a4d0*/  HMMA.16816.F32 R64, R132.reuse, R158, R64 ;  /* 0x0000009e8440723c */ /* 0x040ff00000001840 */
[C---:B---3--:R-:W-:Y:S07]  /*2a4e0*/  HMMA.16816.F32 R68, R132.reuse, R144, R68 ;  /* 0x000000908444723c */ /* 0x048fee0000001844 */
[-CC-:B------:R-:W-:Y:S01]  /*2a4f0*/  FFMA.FTZ R144, R161, R165.reuse, -R177.reuse ;  /* 0x000000a5a1907223 */ /* 0x180fe200000108b1 */
[C---:B------:R-:W-:Y:S03]  /*2a500*/  HMMA.16816.F32 R72, R132.reuse, R146, R72 ;  /* 0x000000928448723c */ /* 0x040fe60000001848 */
[----:B------:R3:W-:Y:S05]  /*2a510*/  MUFU.EX2 R161, R144 ;  /* 0x0000009000a17308 */ /* 0x0007ea0000000800 */
[C---:B----4-:R-:W-:Y:S07]  /*2a520*/  HMMA.16816.F32 R76, R132.reuse, R148, R76 ;  /* 0x00000094844c723c */ /* 0x050fee000000184c */
[-CC-:B------:R-:W-:Y:S01]  /*2a530*/  FFMA.FTZ R148, R170, R165.reuse, -R177.reuse ;  /* 0x000000a5aa947223 */ /* 0x180fe200000108b1 */
[C---:B------:R-:W-:Y:S01]  /*2a540*/  HMMA.16816.F32 R80, R132.reuse, R150, R80 ;  /* 0x000000968450723c */ /* 0x040fe20000001850 */
[----:B------:R4:W-:Y:S07]  /*2a550*/  MUFU.EX2 R170, R181 ;  /* 0x000000b500aa7308 */ /* 0x0009ee0000000800 */
[C---:B--2---:R-:W-:Y:S03]  /*2a560*/  HMMA.16816.F32 R84, R132.reuse, R140, R84 ;  /* 0x0000008c8454723c */ /* 0x044fe60000001854 */
[----:B------:R2:W-:Y:S01]  /*2a570*/  MUFU.EX2 R169, R148 ;  /* 0x0000009400a97308 */ /* 0x0005e20000000800 */
[----:B---3--:R-:W3:Y:S03]  /*2a580*/  LDSM.16.MT88.4 R144, [R219+0x16800] ;  /* 0x01680000db90783b */ /* 0x008ee60000004200 */
[-CC-:B------:R-:W-:Y:S01]  /*2a590*/  FFMA.FTZ R140, R163, R165.reuse, -R177.reuse ;  /* 0x000000a5a38c7223 */ /* 0x180fe200000108b1 */
[C---:B------:R-:W-:Y:S05]  /*2a5a0*/  HMMA.16816.F32 R88, R132.reuse, R142, R88 ;  /* 0x0000008e8458723c */ /* 0x040fea0000001858 */
[----:B------:R2:W-:Y:S03]  /*2a5b0*/  MUFU.EX2 R163, R140 ;  /* 0x0000008c00a37308 */ /* 0x0005e60000000800 */
[C---:B-1----:R-:W-:Y:S04]  /*2a5c0*/  HMMA.16816.F32 R92, R132.reuse, R136, R92 ;  /* 0x00000088845c723c */ /* 0x042fe8000000185c */
[----:B----4-:R-:W-:Y:S02]  /*2a5d0*/  IMAD.MOV.U32 R181, RZ, RZ, R156 ;  /* 0x000000ffffb57224 */ /* 0x010fe400078e009c */
[----:B------:R-:W-:Y:S01]  /*2a5e0*/  LDSM.16.MT88.4 R156, [R216+0x11000] ;  /* 0x01100000d89c783b */ /* 0x000fe20000004200 */
[-CC-:B------:R-:W-:Y:S01]  /*2a5f0*/  FFMA.FTZ R136, R162, R165.reuse, -R172.reuse ;  /* 0x000000a5a2887223 */ /* 0x180fe200000108ac */
[C---:B------:R-:W-:Y:S01]  /*2a600*/  HMMA.16816.F32 R96, R132.reuse, R138, R96 ;  /* 0x0000008a8460723c */ /* 0x040fe20000001860 */
[----:B------:R-:W-:Y:S03]  /*2a610*/  MUFU.EX2 R162, R182 ;  /* 0x000000b600a27308 */ /* 0x000fe60000000800 */
[-C--:B------:R-:W-:Y:S02]  /*2a620*/  FFMA.FTZ R172, R166, R165.reuse, -R172 ;  /* 0x000000a5a6ac7223 */ /* 0x080fe400000108ac */
[----:B--2---:R-:W1:Y:S05]  /*2a630*/  LDSM.16.MT88.4 R148, [R217+0x16800] ;  /* 0x01680000d994783b */ /* 0x004e6a0000004200 */
[----:B------:R-:W2:Y:S01]  /*2a640*/  MUFU.EX2 R152, R136 ;  /* 0x0000008800987308 */ /* 0x000ea20000000800 */
[-CC-:B------:R-:W-:Y:S02]  /*2a650*/  FFMA.FTZ R140, R171, R165.reuse, -R177.reuse ;  /* 0x000000a5ab8c7223 */ /* 0x180fe400000108b1 */
[----:B------:R-:W-:Y:S01]  /*2a660*/  FFMA.FTZ R177, R176, R165, -R177 ;  /* 0x000000a5b0b17223 */ /* 0x000fe200000108b1 */
[C---:B---3--:R-:W-:Y:S06]  /*2a670*/  HMMA.16816.F32 R100, R132.reuse, R144, R100 ;  /* 0x000000908464723c */ /* 0x048fec0000001864 */
[----:B------:R3:W4:Y:S02]  /*2a680*/  MUFU.EX2 R153, R140 ;  /* 0x0000008c00997308 */ /* 0x0007240000000800 */
[C---:B------:R-:W-:Y:S01]  /*2a690*/  HMMA.16816.F32 R104, R132.reuse, R146, R104 ;  /* 0x000000928468723c */ /* 0x040fe20000001868 */
[----:B------:R-:W-:Y:S07]  /*2a6a0*/  LDSM.16.MT88.4 R144, [R219+0x11000] ;  /* 0x01100000db90783b */ /* 0x000fee0000004200 */
[----:B------:R-:W-:Y:S01]  /*2a6b0*/  MUFU.EX2 R165, R172 ;  /* 0x000000ac00a57308 */ /* 0x000fe20000000800 */
[----:B--2---:R-:W-:Y:S01]  /*2a6c0*/  MOV R182, R152 ;  /* 0x0000009800b67202 */ /* 0x004fe20000000f00 */
[----:B------:R-:W-:Y:S08]  /*2a6d0*/  LDSM.16.MT88.4 R136, [R215+0x16800] ;  /* 0x01680000d788783b */ /* 0x000ff00000004200 */
[----:B------:R-:W-:Y:S01]  /*2a6e0*/  MUFU.EX2 R171, R180 ;  /* 0x000000b400ab7308 */ /* 0x000fe20000000800 */
[----:B---3--:R-:W2:Y:S01]  /*2a6f0*/  LDSM.16.MT88.4 R140, [R216+0x16800] ;  /* 0x01680000d88c783b */ /* 0x008ea20000004200 */
[C---:B-1----:R-:W-:Y:S03]  /*2a700*/  HMMA.16816.F32 R108, R132.reuse, R148, R108 ;  /* 0x00000094846c723c */ /* 0x042fe6000000186c */
[----:B----4-:R-:W-:Y:S05]  /*2a710*/  MOV R183, R153 ;  /* 0x0000009900b77202 */ /* 0x010fea0000000f00 */
[----:B------:R-:W1:Y:S01]  /*2a720*/  MUFU.EX2 R180, R177 ;  /* 0x000000b100b47308 */ /* 0x000e620000000800 */
[----:B------:R-:W3:Y:S01]  /*2a730*/  LDSM.16.MT88.4 R152, [R217+0x11000] ;  /* 0x01100000d998783b */ /* 0x000ee20000004200 */
[C---:B------:R-:W-:Y:S07]  /*2a740*/  HMMA.16816.F32 R112, R132.reuse, R150, R112 ;  /* 0x000000968470723c */ /* 0x040fee0000001870 */
[----:B------:R-:W4:Y:S01]  /*2a750*/  LDSM.16.MT88.4 R148, [R215+0x11000] ;  /* 0x01100000d794783b */ /* 0x000f220000004200 */
[----:B-1----:R-:W-:Y:S01]  /*2a760*/  MOV R166, R180 ;  /* 0x000000b400a67202 */ /* 0x002fe20000000f00 */
[C---:B--2---:R-:W-:Y:S08]  /*2a770*/  HMMA.16816.F32 R116, R132.reuse, R140, R116 ;  /* 0x0000008c8474723c */ /* 0x044ff00000001874 */
        /* <DEDUP_REMOVED lines=30> */
[C---:B---3--:R-:W-:Y:S07]  /*2a960*/  HMMA.16816.F32 R60, R132.reuse, R152, R60 ;  /* 0x00000098843c723c */ /* 0x048fee000000183c */
[----:B------:R-:W-:Y:S01]  /*2a970*/  MOV R152, R162 ;  /* 0x000000a200987202 */ /* 0x000fe20000000f00 */
[C---:B------:R-:W-:Y:S01]  /*2a980*/  HMMA.16816.F32 R64, R132.reuse, R154, R64 ;  /* 0x0000009a8440723c */ /* 0x040fe20000001840 */
[----:B------:R-:W3:Y:S03]  /*2a990*/  MUFU.EX2 R162, R174 ;  /* 0x000000ae00a27308 */ /* 0x000ee60000000800 */
[----:B------:R-:W-:Y:S03]  /*2a9a0*/  MOV R153, R163 ;  /* 0x000000a300997202 */ /* 0x000fe60000000f00 */
[----:B------:R-:W-:Y:S01]  /*2a9b0*/  IMAD.MOV.U32 R155, RZ, RZ, R161 ;  /* 0x000000ffff9b7224 */ /* 0x000fe200078e00a1 */
[C---:B------:R-:W-:Y:S03]  /*2a9c0*/  HMMA.16816.F32 R68, R132.reuse, R156, R68 ;  /* 0x0000009c8444723c */ /* 0x040fe60000001844 */
[----:B------:R-:W1:Y:S01]  /*2a9d0*/  MUFU.EX2 R163, R175 ;  /* 0x000000af00a37308 */ /* 0x000e620000000800 */
[----:B------:R-:W-:Y:S04]  /*2a9e0*/  MOV R154, R160 ;  /* 0x000000a0009a7202 */ /* 0x000fe80000000f00 */
[C---:B------:R-:W-:Y:S01]  /*2a9f0*/  HMMA.16816.F32 R72, R132.reuse, R158, R72 ;  /* 0x0000009e8448723c */ /* 0x040fe20000001848 */
[----:B------:R-:W-:Y:S04]  /*2aa00*/  LDSM.16.MT88.4 R156, [R219+0x11800] ;  /* 0x01180000db9c783b */ /* 0x000fe80000004200 */
[----:B------:R2:W-:Y:S03]  /*2aa10*/  MUFU.EX2 R160, R178 ;  /* 0x000000b200a07308 */ /* 0x0005e60000000800 */
[C---:B----4-:R-:W-:Y:S07]  /*2aa20*/  HMMA.16816.F32 R76, R132.reuse, R148, R76 ;  /* 0x00000094844c723c */ /* 0x050fee000000184c */
[----:B------:R4:W3:Y:S01]  /*2aa30*/  MUFU.EX2 R161, R173 ;  /* 0x000000ad00a17308 */ /* 0x0008e20000000800 */
[C---:B------:R-:W-:Y:S01]  /*2aa40*/  HMMA.16816.F32 R80, R132.reuse, R150, R80 ;  /* 0x000000968450723c */ /* 0x040fe20000001850 */
[----:B------:R-:W3:Y:S07]  /*2aa50*/  LDSM.16.MT88.4 R148, [R217+0x17000] ;  /* 0x01700000d994783b */ /* 0x000eee0000004200 */
[C---:B-1----:R-:W-:Y:S01]  /*2aa60*/  HMMA.16816.F32 R84, R132.reuse, R136, R84 ;  /* 0x000000888454723c */ /* 0x042fe20000001854 */
[----:B--2---:R-:W-:Y:S07]  /*2aa70*/  LDSM.16.MT88.4 R176, [R219+0x13800] ;  /* 0x01380000dbb0783b */ /* 0x004fee0000004200 */
[C---:B------:R-:W-:Y:S01]  /*2aa80*/  HMMA.16816.F32 R88, R132.reuse, R138, R88 ;  /* 0x0000008a8458723c */ /* 0x040fe20000001858 */
[----:B------:R-:W1:Y:S07]  /*2aa90*/  LDSM.16.MT88.4 R136, [R216+0x17000] ;  /* 0x01700000d888783b */ /* 0x000e6e0000004200 */
[C---:B------:R-:W-:Y:S01]  /*2aaa0*/  HMMA.16816.F32 R92, R132.reuse, R140, R92 ;  /* 0x0000008c845c723c */ /* 0x040fe2000000185c */
[----:B----4-:R-:W-:Y:S07]  /*2aab0*/  LDSM.16.MT88.4 R172, [R215+0x11800] ;  /* 0x01180000d7ac783b */ /* 0x010fee0000004200 */
[C---:B------:R-:W-:Y:S01]  /*2aac0*/  HMMA.16816.F32 R96, R132.reuse, R142, R96 ;  /* 0x0000008e8460723c */ /* 0x040fe20000001860 */
[----:B------:R-:W2:Y:S07]  /*2aad0*/  LDSM.16.MT88.4 R140, [R215+0x17000] ;  /* 0x01700000d78c783b */ /* 0x000eae0000004200 */
[C---:B------:R-:W-:Y:S07]  /*2aae0*/  HMMA.16816.F32 R100, R132.reuse, R144, R100 ;  /* 0x000000908464723c */ /* 0x040fee0000001864 */
[----:B------:R-:W-:Y:S01]  /*2aaf0*/  MOV R144, R155 ;  /* 0x0000009b00907202 */ /* 0x000fe20000000f00 */
[C---:B------:R-:W-:Y:S04]  /*2ab00*/  HMMA.16816.F32 R104, R132.reuse, R146, R104 ;  /* 0x000000928468723c */ /* 0x040fe80000001868 */
[----:B------:R-:W-:Y:S01]  /*2ab10*/  MOV R155, R152 ;  /* 0x00000098009b7202 */ /* 0x000fe20000000f00 */
[----:B------:R-:W-:Y:S01]  /*2ab20*/  IMAD.MOV.U32 R152, RZ, RZ, R153 ;  /* 0x000000ffff987224 */ /* 0x000fe200078e0099 */
[----:B------:R-:W-:Y:S01]  /*2ab30*/  MOV R153, R181 ;  /* 0x000000b500997202 */ /* 0x000fe20000000f00 */
[----:B------:R-:W-:Y:S01]  /*2ab40*/  IMAD.MOV.U32 R146, RZ, RZ, R183 ;  /* 0x000000ffff927224 */ /* 0x000fe200078e00b7 */
[C---:B---3--:R-:W-:Y:S04]  /*2ab50*/  HMMA.16816.F32 R108, R132.reuse, R148, R108 ;  /* 0x00000094846c723c */ /* 0x048fe8000000186c */
[----:B------:R-:W-:Y:S01]  /*2ab60*/  MOV R147, R182 ;  /* 0x000000b600937202 */ /* 0x000fe20000000f00 */
[----:B------:R-:W-:Y:S01]  /*2ab70*/  IMAD.MOV.U32 R145, RZ, RZ, R154 ;  /* 0x000000ffff917224 */ /* 0x000fe200078e009a */
[----:B------:R-:W-:Y:S02]  /*2ab80*/  LDSM.16.MT88.4 R180, [R217+0x13800] ;  /* 0x01380000d9b4783b */ /* 0x000fe40000004200 */
[C---:B------:R-:W-:Y:S06]  /*2ab90*/  HMMA.16816.F32 R112, R132.reuse, R150, R112 ;  /* 0x000000968470723c */ /* 0x040fec0000001870 */
[----:B------:R-:W3:Y:S02]  /*2aba0*/  LDSM.16.MT88.4 R148, [R217+0x11800] ;  /* 0x01180000d994783b */ /* 0x000ee40000004200 */
[C---:B-1----:R-:W-:Y:S08]  /*2abb0*/  HMMA.16816.F32 R116, R132.reuse, R136, R116 ;  /* 0x000000888474723c */ /* 0x042ff00000001874 */
[C---:B------:R-:W-:Y:S01]  /*2abc0*/  HMMA.16816.F32 R120, R132.reuse, R138, R120 ;  /* 0x0000008a8478723c */ /* 0x040fe20000001878 */
[----:B------:R-:W1:Y:S07]  /*2abd0*/  LDSM.16.MT88.4 R136, [R216+0x11800] ;  /* 0x01180000d888783b */ /* 0x000e6e0000004200 */
[C---:B--2---:R-:W-:Y:S07]  /*2abe0*/  HMMA.16816.F32 R124, R132.reuse, R140, R124 ;  /* 0x0000008c847c723c */ /* 0x044fee000000187c */
        /* <DEDUP_REMOVED lines=14> */
[----:B------:R-:W2:Y:S07]  /*2acd0*/  LDSM.16.MT88.4 R4, [R216+0x13800] ;  /* 0x01380000d804783b */ /* 0x000eae0000004200 */
[C---:B------:R-:W-:Y:S07]  /*2ace0*/  HMMA.16816.F32 R156, R168.reuse, R158, R8 ;  /* 0x0000009ea89c723c */ /* 0x040fee0000001808 */
[----:B------:R-:W-:Y:S01]  /*2acf0*/  IMAD.MOV.U32 R9, RZ, RZ, R155 ;  /* 0x000000ffff097224 */ /* 0x000fe200078e009b */
[----:B------:R-:W-:Y:S04]  /*2ad00*/  MOV R10, R152 ;  /* 0x00000098000a7202 */ /* 0x000fe80000000f00 */
[----:B------:R-:W-:Y:S02]  /*2ad10*/  MOV R11, R153 ;  /* 0x00000099000b7202 */ /* 0x000fe40000000f00 */
[C---:B---3--:R-:W-:Y:S07]  /*2ad20*/  HMMA.16816.F32 R152, R168.reuse, R148, R12 ;  /* 0x00000094a898723c */ /* 0x048fee000000180c */
        /* <DEDUP_REMOVED lines=36> */
[----:B------:R-:W3:Y:S01]  /*2af70*/  LDSM.16.MT88.4 R12, [R219+0x15800] ;  /* 0x01580000db0c783b */ /* 0x000ee20000004200 */
[C---:B------:R-:W-:Y:S04]  /*2af80*/  HMMA.16816.F32 R48, R168.reuse, R182, R48 ;  /* 0x000000b6a830723c */ /* 0x040fe80000001830 */
[----:B------:R-:W-:Y:S02]  /*2af90*/  MOV R181, R17 ;  /* 0x0000001100b57202 */ /* 0x000fe40000000f00 */
[----:B------:R-:W-:Y:S01]  /*2afa0*/  MOV R180, R18 ;  /* 0x0000001200b47202 */ /* 0x000fe20000000f00 */
[----:B------:R-:W-:Y:S01]  /*2afb0*/  LDSM.16.MT88.4 R20, [R216+0x15800] ;  /* 0x01580000d814783b */ /* 0x000fe20000004200 */
[C---:B--2---:R-:W-:Y:S04]  /*2afc0*/  HMMA.16816.F32 R52, R168.reuse, R4, R52 ;  /* 0x00000004a834723c */ /* 0x044fe80000001834 */
[----:B------:R-:W-:Y:S02]  /*2afd0*/  IMAD.MOV.U32 R183, RZ, RZ, R19 ;  /* 0x000000ffffb77224 */ /* 0x000fe400078e0013 */
[----:B------:R-:W-:Y:S01]  /*2afe0*/  FADD.FTZ R197, R180, R197 ;  /* 0x000000c5b4c57221 */ /* 0x000fe20000010000 */
[----:B------:R-:W2:Y:S01]  /*2aff0*/  LDSM.16.MT88.4 R16, [R217+0x15800] ;  /* 0x01580000d910783b */ /* 0x000ea20000004200 */
[C---:B------:R-:W-:Y:S04]  /*2b000*/  HMMA.16816.F32 R56, R168.reuse, R6, R56 ;  /* 0x00000006a838723c */ /* 0x040fe80000001838 */
[----:B------:R-:W-:Y:S03]  /*2b010*/  FADD.FTZ R0, R183, R0 ;  /* 0x00000000b7007221 */ /* 0x000fe60000010000 */
[----:B------:R-:W4:Y:S01]  /*2b020*/  LDSM.16.MT88.4 R4, [R217+0x17800] ;  /* 0x01780000d904783b */ /* 0x000f220000004200 */
[C---:B-1----:R-:W-:Y:S04]  /*2b030*/  HMMA.16816.F32 R60, R168.reuse, R8, R60 ;  /* 0x00000008a83c723c */ /* 0x042fe8000000183c */
[----:B------:R-:W-:Y:S02]  /*2b040*/  FADD.FTZ R2, R181, R0 ;  /* 0x00000000b5027221 */ /* 0x000fe40000010000 */
[----:B------:R-:W-:Y:S02]  /*2b050*/  FADD.FTZ R0, R178, R197 ;  /* 0x000000c5b2007221 */ /* 0x000fe40000010000 */
[C---:B------:R-:W-:Y:S01]  /*2b060*/  HMMA.16816.F32 R64, R168.reuse, R10, R64 ;  /* 0x0000000aa840723c */ /* 0x040fe20000001840 */
[----:B------:R-:W1:Y:S03]  /*2b070*/  LDSM.16.MT88.4 R8, [R216+0x17800] ;  /* 0x01780000d808783b */ /* 0x000e660000004200 */
        /* <DEDUP_REMOVED lines=26> */
[C---:B----4-:R-:W-:Y:S08]  /*2b220*/  HMMA.16816.F32 R108, R168.reuse, R4, R108 ;  /* 0x00000004a86c723c */ /* 0x050ff0000000186c */
[C---:B------:R-:W-:Y:S08]  /*2b230*/  HMMA.16816.F32 R112, R168.reuse, R6, R112 ;  /* 0x00000006a870723c */ /* 0x040ff00000001870 */
[C---:B-1----:R-:W-:Y:S08]  /*2b240*/  HMMA.16816.F32 R116, R168.reuse, R8, R116 ;  /* 0x00000008a874723c */ /* 0x042ff00000001874 */
[C---:B------:R-:W-:Y:S08]  /*2b250*/  HMMA.16816.F32 R120, R168.reuse, R10, R120 ;  /* 0x0000000aa878723c */ /* 0x040ff00000001878 */
[C---:B---3--:R-:W-:Y:S08]  /*2b260*/  HMMA.16816.F32 R124, R168.reuse, R12, R124 ;  /* 0x0000000ca87c723c */ /* 0x048ff0000000187c */
[----:B------:R-:W-:Y:S01]  /*2b270*/  HMMA.16816.F32 R128, R168, R14, R128 ;  /* 0x0000000ea880723c */ /* 0x000fe20000001880 */
[----:B------:R-:W-:-:S07]  /*2b280*/  @P0 BRA `(.L_x_8694) ;  /* 0xffffa06000000947 */ /* 0x000fce000383ffff */
.L_x_8685:
        /* <DEDUP_REMOVED lines=11> */
.L_x_8713:
[----:B---3--:R-:W-:Y:S01]  /*2b340*/  FADD.FTZ R2, R2, R251 ;  /* 0x000000fb02027221 */ /* 0x008fe20000010000 */
[----:B------:R-:W-:Y:S05]  /*2b350*/  BRA.DIV ~URZ, `(.L_x_8696) ;  /* 0x00001e827f007947 */ /* 0x000fea000b800000 */
[----:B------:R-:W3:Y:S04]  /*2b360*/  SHFL.BFLY PT, R6, R250, 0x2, 0x1f ;  /* 0x0c401f00fa067f89 */ /* 0x000ee800000e0000 */
[----:B------:R-:W4:Y:S01]  /*2b370*/  SHFL.BFLY PT, R7, R2, 0x1, 0x1f ;  /* 0x0c201f0002077f89 */ /* 0x000f2200000e0000 */
[----:B---3--:R-:W-:Y:S02]  /*2b380*/  FADD.FTZ R250, R6, R250 ;  /* 0x000000fa06fa7221 */ /* 0x008fe40000010000 */
[----:B----4-:R-:W-:-:S03]  /*2b390*/  FADD.FTZ R2, R2, R7 ;  /* 0x0000000702027221 */ /* 0x010fc60000010000 */
[----:B------:R3:W4:Y:S04]  /*2b3a0*/  SHFL.BFLY PT, R6, R250, 0x1, 0x1f ;  /* 0x0c201f00fa067f89 */ /* 0x00072800000e0000 */
.L_x_8714:
        /* <DEDUP_REMOVED lines=331> */
.L_x_8698:
[----:B-12-4-:R-:W-:Y:S05]  /*2c860*/  BSYNC B0 ;  /* 0x0000000000007941 */ /* 0x016fea0003800000 */
.L_x_8697:
        /* <DEDUP_REMOVED lines=25> */
.L_x_8700:
[----:B------:R-:W-:Y:S05]  /*2ca00*/  BSYNC B0 ;  /* 0x0000000000007941 */ /* 0x000fea0003800000 */
.L_x_8699:
        /* <DEDUP_REMOVED lines=15> */
.L_x_8702:
[----:B------:R-:W-:Y:S05]  /*2cb00*/  BSYNC B0 ;  /* 0x0000000000007941 */ /* 0x000fea0003800000 */
.L_x_8701:
        /* <DEDUP_REMOVED lines=15> */
.L_x_8704:
[----:B------:R-:W-:Y:S05]  /*2cc00*/  BSYNC B0 ;  /* 0x0000000000007941 */ /* 0x000fea0003800000 */
.L_x_8703:
        /* <DEDUP_REMOVED lines=15> */
.L_x_8706:
[----:B------:R-:W-:Y:S05]  /*2cd00*/  BSYNC B0 ;  /* 0x0000000000007941 */ /* 0x000fea0003800000 */
.L_x_8705:
        /* <DEDUP_REMOVED lines=15> */
.L_x_8708:
[----:B------:R-:W-:Y:S05]  /*2ce00*/  BSYNC B0 ;  /* 0x0000000000007941 */ /* 0x000fea0003800000 */
.L_x_8707:
        /* <DEDUP_REMOVED lines=15> */
.L_x_8710:
[----:B------:R-:W-:Y:S05]  /*2cf00*/  BSYNC B0 ;  /* 0x0000000000007941 */ /* 0x000fea0003800000 */
.L_x_8709:
        /* <DEDUP_REMOVED lines=15> */
.L_x_8712:
[----:B------:R-:W-:Y:S05]  /*2d000*/  BSYNC B0 ;  /* 0x0000000000007941 */ /* 0x000fea0003800000 */
.L_x_8711:
[----:B------:R-:W-:Y:S01]  /*2d010*/  IADD3 R10, R10, 0x38, RZ ;  /* 0x000000380a0a7810 */ /* 0x000fe20007ffe0ff */
[----:B------:R-:W-:-:S02]  /*2d020*/  IMAD.MOV.U32 R2, RZ, RZ, R233 ;  /* 0x000000ffff027224 */ /* 0x000fc400078e00e9 */
[----:B------:R-:W-:Y:S01]  /*2d030*/  IMAD.MOV.U32 R3, RZ, RZ, 0x0 ;  /* 0x00000000ff037424 */ /* 0x000fe200078e00ff */
[----:B------:R-:W-:-:S13]  /*2d040*/  ISETP.GE.AND P0, PT, R10, R234, PT ;  /* 0x000000ea0a00720c */ /* 0x000fda0003f06270 */
[----:B------:R-:W-:Y:S05]  /*2d050*/  @P0 RET.REL.NODEC R2 `(_ZN5flash24flash_fwd_splitkv_kernelI23Flash_fwd_kernel_traitsILi256ELi64ELi64ELi4ELb0ELb0EN7cutlass6half_tE19Flash_kernel_traitsILi256ELi64ELi64ELi4ES3_EELb0ELb1ELb1ELb0ELb0ELb1ELb1ELb1EEEvNS_16Flash_fwd_paramsE) ;  /* 0xfffd2fa002000950 */ /* 0x000fea0003c3ffff */
        /* <DEDUP_REMOVED lines=12> */
[----:B------:R-:W-:Y:S05]  /*2d120*/  @P0 RET.REL.NODEC R2 `(_ZN5flash24flash_fwd_splitkv_kernelI23Flash_fwd_kernel_traitsILi256ELi64ELi64ELi4ELb0ELb0EN7cutlass6half_tE19Flash_kernel_traitsILi256ELi64ELi64ELi4ES3_EELb0ELb1ELb1ELb0ELb0ELb1ELb1ELb1EEEvNS_16Flash_fwd_paramsE) ;  /* 0xfffd2ed002000950 */ /* 0x000fea0003c3ffff */
[----:B------:R-:W-:Y:S01]  /*2d130*/  MOV R2, R233 ;  /* 0x000000e900027202 */ /* 0x000fe20000000f00 */
[----:B------:R-:W-:Y:S01]  /*2d140*/  ULDC.64 UR4, c[0x0][0x118] ;  /* 0x0000460000047ab9 */ /* 0x000fe20000000a00 */
[----:B------:R-:W-:Y:S01]  /*2d150*/  MOV R3, 0x0 ;  /* 0x0000000000037802 */ /* 0x000fe20000000f00 */
[----:B------:R1:W-:Y:S03]  /*2d160*/  ST.E.128 [R6.64+0xe300], R16 ;  /* 0x00e3001006007985 */ /* 0x0003e6000c101d04 */
[----:B------:R-:W-:Y:S05]  /*2d170*/  RET.REL.NODEC R2 `(_ZN5flash24flash_fwd_splitkv_kernelI23Flash_fwd_kernel_traitsILi256ELi64ELi64ELi4ELb0ELb0EN7cutlass6half_tE19Flash_kernel_traitsILi256ELi64ELi64ELi4ES3_EELb0ELb1ELb1ELb0ELb0ELb1ELb1ELb1EEEvNS_16Flash_fwd_paramsE) ;  /* 0xfffd2e8002007950 */ /* 0x000fea0003c3ffff */
.L_x_8695:
[----:B------:R-:W-:Y:S01]  /*2d180*/  IMAD.MOV.U32 R10, RZ, RZ, R251 ;  /* 0x000000ffff0a7224 */ /* 0x000fe200078e00fb */
[----:B------:R-:W-:-:S02]  /*2d190*/  MOV R9, 0x2 ;  /* 0x0000000200097802 */ /* 0x000fc40000000f00 */
[----:B------:R-:W-:Y:S02]  /*2d1a0*/  MOV R7, 0x2d1c0 ;  /* 0x0002d1c000077802 */ /* 0x000fe40000000f00 */
[----:B-1---5:R-:W-:Y:S05]  /*2d1b0*/  CALL.REL.NOINC `($__internal_31_$__cuda_sm70_shflsync_bfly_p) ;  /* 0x0000012000007944 */ /* 0x022fea0003c00000 */
[----:B------:R-:W-:Y:S01]  /*2d1c0*/  MOV R2, R9 ;  /* 0x0000000900027202 */ /* 0x000fe20000000f00 */
[----:B------:R-:W-:Y:S05]  /*2d1d0*/  BRA `(.L_x_8713) ;  /* 0xffffe16000007947 */ /* 0x000fea000383ffff */
.L_x_8696:
[----:B------:R-:W-:Y:S01]  /*2d1e0*/  IMAD.MOV.U32 R10, RZ, RZ, R2 ;  /* 0x000000ffff0a7224 */ /* 0x000fe200078e0002 */
[----:B------:R-:W-:Y:S02]  /*2d1f0*/  MOV R9, 0x1 ;  /* 0x0000000100097802 */ /* 0x000fe40000000f00 */
[----:B------:R-:W-:Y:S02]  /*2d200*/  MOV R7, 0x2d220 ;  /* 0x0002d22000077802 */ /* 0x000fe40000000f00 */
[----:B-12--5:R-:W-:Y:S05]  /*2d210*/  CALL.REL.NOINC `($__internal_31_$__cuda_sm70_shflsync_bfly_p) ;  /* 0x000000c000007944 */ /* 0x026fea0003c00000 */
[----:B------:R-:W-:Y:S01]  /*2d220*/  FADD.FTZ R2, R2, R9 ;  /* 0x0000000902027221 */ /* 0x000fe20000010000 */
[----:B------:R-:W-:Y:S02]  /*2d230*/  MOV R10, R250 ;  /* 0x000000fa000a7202 */ /* 0x000fe40000000f00 */
[----:B------:R-:W-:Y:S02]  /*2d240*/  MOV R9, 0x2 ;  /* 0x0000000200097802 */ /* 0x000fe40000000f00 */
[----:B------:R-:W-:Y:S02]  /*2d250*/  MOV R7, 0x2d270 ;  /* 0x0002d27000077802 */ /* 0x000fe40000000f00 */
[----:B------:R-:W-:Y:S05]  /*2d260*/  CALL.REL.NOINC `($__internal_31_$__cuda_sm70_shflsync_bfly_p) ;  /* 0x0000007000007944 */ /* 0x000fea0003c00000 */
[----:B------:R-:W-:Y:S01]  /*2d270*/  FADD.FTZ R250, R250, R9 ;  /* 0x00000009fafa7221 */ /* 0x000fe20000010000 */
[----:B------:R-:W-:-:S02]  /*2d280*/  MOV R9, 0x1 ;  /* 0x0000000100097802 */ /* 0x000fc40000000f00 */
[----:B------:R-:W-:Y:S02]  /*2d290*/  MOV R7, 0x2d2c0 ;  /* 0x0002d2c000077802 */ /* 0x000fe40000000f00 */
[----:B------:R-:W-:Y:S02]  /*2d2a0*/  MOV R10, R250 ;  /* 0x000000fa000a7202 */ /* 0x000fe40000000f00 */
[----:B------:R-:W-:Y:S05]  /*2d2b0*/  CALL.REL.NOINC `($__internal_31_$__cuda_sm70_shflsync_bfly_p) ;  /* 0x0000002000007944 */ /* 0x000fea0003c00000 */
[----:B------:R-:W-:Y:S01]  /*2d2c0*/  MOV R6, R9 ;  /* 0x0000000900067202 */ /* 0x000fe20000000f00 */
[----:B------:R-:W-:Y:S05]  /*2d2d0*/  BRA `(.L_x_8714) ;  /* 0xffffe0d000007947 */ /* 0x000fea000383ffff */
        .weak           $__internal_31_$__cuda_sm70_shflsync_bfly_p
        .type           $__internal_31_$__cuda_sm70_shflsync_bfly_p,@function
        .size           $__internal_31_$__cuda_sm70_shflsync_bfly_p,(.L_x_8765 - $__internal_31_$__cuda_sm70_shflsync_bfly_p)
$__internal_31_$__cuda_sm70_shflsync_bfly_p:
[----:B------:R-:W-:Y:S04]  /*2d2e0*/  WARPSYNC R6 ;  /* 0x0000000600007348 */ /* 0x000fe80003800000 */
[----:B------:R1:W2:Y:S01]  /*2d2f0*/  SHFL.BFLY PT, R9, R10, R9, R8 ;  /* 0x0c0000090a097389 */ /* 0x0002a200000e0008 */
[----:B------:R-:W-:Y:S02]  /*2d300*/  MOV R11, 0x0 ;  /* 0x00000000000b7802 */ /* 0x000fe40000000f00 */
[----:B-1----:R-:W-:-:S04]  /*2d310*/  MOV R10, R7 ;  /* 0x00000007000a7202 */ /* 0x002fc80000000f00 */
[----:B--2---:R-:W-:Y:S05]  /*2d320*/  RET.REL.NODEC R10 `(_ZN5flash24flash_fwd_splitkv_kernelI23Flash_fwd_kernel_traitsILi256ELi64ELi64ELi4ELb0ELb0EN7cutlass6half_tE19Flash_kernel_traitsILi256ELi64ELi64ELi4ES3_EELb0ELb1ELb1ELb0ELb0ELb1ELb1ELb1EEEvNS_16Flash_fwd_paramsE) ;  /* 0xfffd2cd00a007950 */ /* 0x004fea0003c3ffff */
.L_x_8715:
        /* <DEDUP_REMOVED lines=13> */
.L_x_8765:


//--------------------- .nv.shared._ZN5flash32flash_fwd_splitkv_combine_kernelI23Flash_fwd_kernel_traitsILi256ELi64ELi64ELi4ELb0ELb0EN7cutlass6half_tE19Flash_kernel_traitsILi256ELi64ELi64ELi4ES3_EELi4ELi7ELb0EEEvNS_16Flash_fwd_paramsE --------------------------
	.section	.nv.shared._ZN5flash32flash_fwd_splitkv_combine_kernelI23Flash_fwd_kernel_traitsILi256ELi64ELi64ELi4ELb0ELb0EN7cutlass6half_tE19Flash_kernel_traitsILi256ELi64ELi64ELi4ES3_EELi4ELi7ELb0EEEvNS_16Flash_fwd_paramsE,"aw",@nobits
	.sectionflags	@""
	.align	16
.nv.shared._ZN5flash32flash_fwd_splitkv_combine_kernelI23Flash_fwd_kernel_traitsILi256ELi64ELi64ELi4ELb0ELb0EN7cutlass6half_tE19Flash_kernel_traitsILi256ELi64ELi64ELi4ES3_EELi4ELi7ELb0EEEvNS_16Flash_fwd_paramsE:
	.zero		2560


//--------------------- .nv.global                --------------------------
	.section	.nv.global,"aw",@nobits
.nv.global:
	.type		_ZN72_INTERNAL_4026b63c_36_flash_fwd_split_hdim256_fp16_sm80_cu_8761d306_35254cute1_E,@object
	.size		_ZN72_INTERNAL_4026b63c_36_flash_fwd_split_hdim256_fp16_sm80_cu_8761d306_35254cute1_E,(_ZN72_INTERNAL_4026b63c_36_flash_fwd_split_hdim256_fp16_sm80_cu_8761d306_35254cuda3std3__45__cpo6cbeginE - _ZN72_INTERNAL_4026b63c_36_flash_fwd_split_hdim256_fp16_sm80_cu_8761d306_35254cute1_E)
_ZN72_INTERNAL_4026b63c_36_flash_fwd_split_hdim256_fp16_sm80_cu_8761d306_35254cute1_E:
	.zero		1
	.type		_ZN72_INTERNAL_4026b63c_36_flash_fwd_split_hdim256_fp16_sm80_cu_8761d306_35254cuda3std3__45__cpo6cbeginE,@object
	.size		_ZN72_INTERNAL_4026b63c_36_flash_fwd_split_hdim256_fp16_sm80_cu_8761d306_35254cuda3std3__45__cpo6cbeginE,(_ZN72_INTERNAL_4026b63c_36_flash_fwd_split_hdim256_fp16_sm80_cu_8761d306_35254cuda3std3__48in_placeE - _ZN72_INTERNAL_4026b63c_36_flash_fwd_split_hdim256_fp16_sm80_cu_8761d306_35254cuda3std3__45__cpo6cbeginE)
_ZN72_INTERNAL_4026b63c_36_flash_fwd_split_hdim256_fp16_sm80_cu_8761d306_35254cuda3std3__45__cpo6cbeginE:
	.zero		1
	.type		_ZN72_INTERNAL_4026b63c_36_flash_fwd_split_hdim256_fp16_sm80_cu_8761d306_35254cuda3std3__48in_placeE,@object
	.size		_ZN72_INTERNAL_4026b63c_36_flash_fwd_split_hdim256_fp16_sm80_cu_8761d306_35254cuda3std3__48in_placeE,(_ZN72_INTERNAL_4026b63c_36_flash_fwd_split_hdim256_fp16_sm80_cu_8761d306_35254cuda3std6ranges3__45__cpo9iter_moveE - _ZN72_INTERNAL_4026b63c_36_flash_fwd_split_hdim256_fp16_sm80_cu_8761d306_35254cuda3std3__48in_placeE)
_ZN72_INTERNAL_4026b63c_36_flash_fwd_split_hdim256_fp16_sm80_cu_8761d306_35254cuda3std3__48in_placeE:
	.zero		1
	.type		_ZN72_INTERNAL_4026b63c_36_flash_fwd_split_hdim256_fp16_sm80_cu_8761d306_35254cuda3std6ranges3__45__cpo9iter_moveE,@object
	.size		_ZN72_INTERNAL_4026b63c_36_flash_fwd_split_hdim256_fp16_sm80_cu_8761d306_35254cuda3std6ranges3__45__cpo9iter_moveE,(_ZN72_INTERNAL_4026b63c_36_flash_fwd_split_hdim256_fp16_sm80_cu_8761d306_35254cuda3std3__45__cpo5beginE - _ZN72_INTERNAL_4026b63c_36_flash_fwd_split_hdim256_fp16_sm80_cu_8761d306_35254cuda3std6ranges3__45__cpo9iter_moveE)
_ZN72_INTERNAL_4026b63c_36_flash_fwd_split_hdim256_fp16_sm80_cu_8761d306_35254cuda3std6ranges3__45__cpo9iter_moveE:
	.zero		1
	.type		_ZN72_INTERNAL_4026b63c_36_flash_fwd_split_hdim256_fp16_sm80_cu_8761d306_35254cuda3std3__45__cpo5beginE,@object
	.size		_ZN72_INTERNAL_4026b63c_36_flash_fwd_split_hdim256_fp16_sm80_cu_8761d306_35254cuda3std3__45__cpo5beginE,(_ZN72_INTERNAL_4026b63c_36_flash_fwd_split_hdim256_fp16_sm80_cu_8761d306_35254cuda3std3__474_GLOBAL__N__4026b63c_36_flash_fwd_split_hdim256_fp16_sm80_cu_8761d306_35256ignoreE - _ZN72_INTERNAL_4026b63c_36_flash_fwd_split_hdim256_fp16_sm80_cu_8761d306_35254cuda3std3__45__cpo5beginE)
_ZN72_INTERNAL_4026b63c_36_flash_fwd_split_hdim256_fp16_sm80_cu_8761d306_35254cuda3std3__45__cpo5beginE:
	.zero		1
	.type		_ZN72_INTERNAL_4026b63c_36_flash_fwd_split_hdim256_fp16_sm80_cu_8761d306_35254cuda3std3__474_GLOBAL__N__4026b63c_36_flash_fwd_split_hdim256_fp16_sm80_cu_8761d306_35256ignoreE,@object
	.size		_ZN72_INTERNAL_4026b63c_36_flash_fwd_split_hdim256_fp16_sm80_cu_8761d306_35254cuda3std3__474_GLOBAL__N__4026b63c_36_flash_fwd_split_hdim256_fp16_sm80_cu_8761d306_35256ignoreE,(_ZN72_INTERNAL_4026b63c_36_flash_fwd_split_hdim256_fp16_sm80_cu_8761d306_35254cute7productE - _ZN72_INTERNAL_4026b63c_36_flash_fwd_split_hdim256_fp16_sm80_cu_8761d306_35254cuda3std3__474_GLOBAL__N__4026b63c_36_flash_fwd_split_hdim256_fp16_sm80_cu_8761d306_35256ignoreE)
_ZN72_INTERNAL_4026b63c_36_flash_fwd_split_hdim256_fp16_sm80_cu_8761d306_35254cuda3std3__474_GLOBAL__N__4026b63c_36_flash_fwd_split_hdim256_fp16_sm80_cu_8761d306_35256ignoreE:
	.zero		1
	.type		_ZN72_INTERNAL_4026b63c_36_flash_fwd_split_hdim256_fp16_sm80_cu_8761d306_35254cute7productE,@object
	.size		_ZN72_INTERNAL_4026b63c_36_flash_fwd_split_hdim256_fp16_sm80_cu_8761d306_35254cute7productE,(_ZN72_INTERNAL_4026b63c_36_flash_fwd_split_hdim256_fp16_sm80_cu_8761d306_35254cuda3std3__45__cpo3endE - _ZN72_INTERNAL_4026b63c_36_flash_fwd_split_hdim256_fp16_sm80_cu_8761d306_35254cute7productE)
_ZN72_INTERNAL_4026b63c_36_flash_fwd_split_hdim256_fp16_sm80_cu_8761d306_35254cute7productE:
	.zero		1
	.type		_ZN72_INTERNAL_4026b63c_36_flash_fwd_split_hdim256_fp16_sm80_cu_8761d306_35254cuda3std3__45__cpo3endE,@object
	.size		_ZN72_INTERNAL_4026b63c_36_flash_fwd_split_hdim256_fp16_sm80_cu_8761d306_35254cuda3std3__45__cpo3endE,(_ZN72_INTERNAL_4026b63c_36_flash_fwd_split_hdim256_fp16_sm80_cu_8761d306_35254cuda3std3__419piecewise_constructE - _ZN72_INTERNAL_4026b63c_36_flash_fwd_split_hdim256_fp16_sm80_cu_8761d306_35254cuda3std3__45__cpo3endE)
_ZN72_INTERNAL_4026b63c_36_flash_fwd_split_hdim256_fp16_sm80_cu_8761d306_35254cuda3std3__45__cpo3endE:
	.zero		1
	.type		_ZN72_INTERNAL_4026b63c_36_flash_fwd_split_hdim256_fp16_sm80_cu_8761d306_35254cuda3std3__419piecewise_constructE,@object
	.size		_ZN72_INTERNAL_4026b63c_36_flash_fwd_split_hdim256_fp16_sm80_cu_8761d306_35254cuda3std3__419piecewise_constructE,(_ZN72_INTERNAL_4026b63c_36_flash_fwd_split_hdim256_fp16_sm80_cu_8761d306_35254cuda3std3__45__cpo4cendE - _ZN72_INTERNAL_4026b63c_36_flash_fwd_split_hdim256_fp16_sm80_cu_8761d306_35254cuda3std3__419piecewise_constructE)
_ZN72_INTERNAL_4026b63c_36_flash_fwd_split_hdim256_fp16_sm80_cu_8761d306_35254cuda3std3__419piecewise_constructE:
	.zero		1
	.type		_ZN72_INTERNAL_4026b63c_36_flash_fwd_split_hdim256_fp16_sm80_cu_8761d306_35254cuda3std3__45__cpo4cendE,@object
	.size		_ZN72_INTERNAL_4026b63c_36_flash_fwd_split_hdim256_fp16_sm80_cu_8761d306_35254cuda3std3__45__cpo4cendE,(_ZN72_INTERNAL_4026b63c_36_flash_fwd_split_hdim256_fp16_sm80_cu_8761d306_35254cuda3std6ranges3__45__cpo4swapE - _ZN72_INTERNAL_4026b63c_36_flash_fwd_split_hdim256_fp16_sm80_cu_8761d306_35254cuda3std3__45__cpo4cendE)
_ZN72_INTERNAL_4026b63c_36_flash_fwd_split_hdim256_fp16_sm80_cu_8761d306_35254cuda3std3__45__cpo4cendE:
	.zero		1
	.type		_ZN72_INTERNAL_4026b63c_36_flash_fwd_split_hdim256_fp16_sm80_cu_8761d306_35254cuda3std6ranges3__45__cpo4swapE,@object
	.size		_ZN72_INTERNAL_4026b63c_36_flash_fwd_split_hdim256_fp16_sm80_cu_8761d306_35254cuda3std6ranges3__45__cpo4swapE,(.L_7 - _ZN72_INTERNAL_4026b63c_36_flash_fwd_split_hdim256_fp16_sm80_cu_8761d306_35254cuda3std6ranges3__45__cpo4swapE)
_ZN72_INTERNAL_4026b63c_36_flash_fwd_split_hdim256_fp16_sm80_cu_8761d306_35254cuda3std6ranges3__45__cpo4swapE:
	.zero		1
.L_7:


//--------------------- .nv.shared._ZN5flash32flash_fwd_splitkv_combine_kernelI23Flash_fwd_kernel_traitsILi256ELi64ELi64ELi4ELb0ELb0EN7cutlass6half_tE19Flash_kernel_traitsILi256ELi64ELi64ELi4ES3_EELi4ELi6ELb0EEEvNS_16Flash_fwd_paramsE --------------------------
	.section	.nv.shared._ZN5flash32flash_fwd_splitkv_combine_kernelI23Flash_fwd_kernel_traitsILi256ELi64ELi64ELi4ELb0ELb0EN7cutlass6half_tE19Flash_kernel_traitsILi256ELi64ELi64ELi4ES3_EELi4ELi6ELb0EEEvNS_16Flash_fwd_paramsE,"aw",@nobits
	.sectionflags	@""
	.align	16
.nv.shared._ZN5flash32flash_fwd_splitkv_combine_kernelI23Flash_fwd_kernel_traitsILi256ELi64ELi64ELi4ELb0ELb0EN7cutlass6half_tE19Flash_kernel_traitsILi256ELi64ELi64ELi4ES3_EELi4ELi6ELb0EEEvNS_16Flash_fwd_paramsE:
	.zero		1280


//--------------------- .nv.shared._ZN5flash32flash_fwd_splitkv_combine_kernelI23Flash_fwd_kernel_traitsILi256ELi64ELi64ELi4ELb0ELb0EN7cutlass6half_tE19Flash_kernel_traitsILi256ELi64ELi64ELi4ES3_EELi4ELi5ELb0EEEvNS_16Flash_fwd_paramsE --------------------------
	.section	.nv.shared._ZN5flash32flash_fwd_splitkv_combine_kernelI23Flash_fwd_kernel_traitsILi256ELi64ELi64ELi4ELb0ELb0EN7cutlass6half_tE19Flash_kernel_traitsILi256ELi64ELi64ELi4ES3_EELi4ELi5ELb0EEEvNS_16Flash_fwd_paramsE,"aw",@nobits
	.sectionflags	@""
	.align	16
.nv.shared._ZN5flash32flash_fwd_splitkv_combine_kernelI23Flash_fwd_kernel_traitsILi256ELi64ELi64ELi4ELb0ELb0EN7cutlass6half_tE19Flash_kernel_traitsILi256ELi64ELi64ELi4ES3_EELi4ELi5ELb0EEEvNS_16Flash_fwd_paramsE:
	.zero		640


//--------------------- .nv.shared._ZN5flash32flash_fwd_splitkv_combine_kernelI23Flash_fwd_kernel_traitsILi256ELi64ELi64ELi4ELb0ELb0EN7cutlass6half_tE19Flash_kernel_traitsILi256ELi64ELi64ELi4ES3_EELi4ELi4ELb0EEEvNS_16Flash_fwd_paramsE --------------------------
	.section	.nv.shared._ZN5flash32flash_fwd_splitkv_combine_kernelI23Flash_fwd_kernel_traitsILi256ELi64ELi64ELi4ELb0ELb0EN7cutlass6half_tE19Flash_kernel_traitsILi256ELi64ELi64ELi4ES3_EELi4ELi4ELb0EEEvNS_16Flash_fwd_paramsE,"aw",@nobits
	.sectionflags	@""
	.align	16
.nv.shared._ZN5flash32flash_fwd_splitkv_combine_kernelI23Flash_fwd_kernel_traitsILi256ELi64ELi64ELi4ELb0ELb0EN7cutlass6half_tE19Flash_kernel_traitsILi256ELi64ELi64ELi4ES3_EELi4ELi4ELb0EEEvNS_16Flash_fwd_paramsE:
	.zero		320


//--------------------- .nv.shared._ZN5flash32flash_fwd_splitkv_combine_kernelI23Flash_fwd_kernel_traitsILi256ELi64ELi64ELi4ELb0ELb0EN7cutlass6half_tE19Flash_kernel_traitsILi256ELi64ELi64ELi4ES3_EELi4ELi3ELb0EEEvNS_16Flash_fwd_paramsE --------------------------
	.section	.nv.shared._ZN5flash32flash_fwd_splitkv_combine_kernelI23Flash_fwd_kernel_traitsILi256ELi64ELi64ELi4ELb0ELb0EN7cutlass6half_tE19Flash_kernel_traitsILi256ELi64ELi64ELi4ES3_EELi4ELi3ELb0EEEvNS_16Flash_fwd_paramsE,"aw",@nobits
	.sectionflags	@""
	.align	16
.nv.shared._ZN5flash32flash_fwd_splitkv_combine_kernelI23Flash_fwd_kernel_traitsILi256ELi64ELi64ELi4ELb0ELb0EN7cutlass6half_tE19Flash_kernel_traitsILi256ELi64ELi64ELi4ES3_EELi4ELi3ELb0EEEvNS_16Flash_fwd_paramsE:
	.zero		160


//--------------------- .nv.shared._ZN5flash32flash_fwd_splitkv_combine_kernelI23Flash_fwd_kernel_traitsILi256ELi64ELi64ELi4ELb0ELb0EN7cutlass6half_tE19Flash_kernel_traitsILi256ELi64ELi64ELi4ES3_EELi4ELi2ELb0EEEvNS_16Flash_fwd_paramsE --------------------------
	.section	.nv.shared._ZN5flash32flash_fwd_splitkv_combine_kernelI23Flash_fwd_kernel_traitsILi256ELi64ELi64ELi4ELb0ELb0EN7cutlass6half_tE19Flash_kernel_traitsILi256ELi64ELi64ELi4ES3_EELi4ELi2ELb0EEEvNS_16Flash_fwd_paramsE,"aw",@nobits
	.sectionflags	@""
	.align	16
.nv.shared._ZN5flash32flash_fwd_splitkv_combine_kernelI23Flash_fwd_kernel_traitsILi256ELi64ELi64ELi4ELb0ELb0EN7cutlass6half_tE19Flash_kernel_traitsILi256ELi64ELi64ELi4ES3_EELi4ELi2ELb0EEEvNS_16Flash_fwd_paramsE:
	.zero		80


//--------------------- .nv.shared._ZN5flash32flash_fwd_splitkv_combine_kernelI23Flash_fwd_kernel_traitsILi256ELi64ELi64ELi4ELb0ELb0EN7cutlass6half_tE19Flash_kernel_traitsILi256ELi64ELi64ELi4ES3_EELi4ELi1ELb0EEEvNS_16Flash_fwd_paramsE --------------------------
	.section	.nv.shared._ZN5flash32flash_fwd_splitkv_combine_kernelI23Flash_fwd_kernel_traitsILi256ELi64ELi64ELi4ELb0ELb0EN7cutlass6half_tE19Flash_kernel_traitsILi256ELi64ELi64ELi4ES3_EELi4ELi1ELb0EEEvNS_16Flash_fwd_paramsE,"aw",@nobits
	.sectionflags	@""
	.align	16
.nv.shared._ZN5flash32flash_fwd_splitkv_combine_kernelI23Flash_fwd_kernel_traitsILi256ELi64ELi64ELi4ELb0ELb0EN7cutlass6half_tE19Flash_kernel_traitsILi256ELi64ELi64ELi4ES3_EELi4ELi1ELb0EEEvNS_16Flash_fwd_paramsE:
	.zero		48


//--------------------- .nv.shared._ZN5flash32flash_fwd_splitkv_combine_kernelI23Flash_fwd_kernel_traitsILi256ELi64ELi64ELi4ELb0ELb0EN7cutlass6half_tE19Flash_kernel_traitsILi256ELi64ELi64ELi4ES3_EELi4ELi7ELb1EEEvNS_16Flash_fwd_paramsE --------------------------
	.section	.nv.shared._ZN5flash32flash_fwd_splitkv_combine_kernelI23Flash_fwd_kernel_traitsILi256ELi64ELi64ELi4ELb0ELb0EN7cutlass6half_tE19Flash_kernel_traitsILi256ELi64ELi64ELi4ES3_EELi4ELi7ELb1EEEvNS_16Flash_fwd_paramsE,"aw",@nobits
	.sectionflags	@""
	.align	16
.nv.shared._ZN5flash32flash_fwd_splitkv_combine_kernelI23Flash_fwd_kernel_traitsILi256ELi64ELi64ELi4ELb0ELb0EN7cutlass6half_tE19Flash_kernel_traitsILi256ELi64ELi64ELi4ES3_EELi4ELi7ELb1EEEvNS_16Flash_fwd_paramsE:
	.zero		2560


//--------------------- .nv.shared._ZN5flash32flash_fwd_splitkv_combine_kernelI23Flash_fwd_kernel_traitsILi256ELi64ELi64ELi4ELb0ELb0EN7cutlass6half_tE19Flash_kernel_traitsILi256ELi64ELi64ELi4ES3_EELi4ELi6ELb1EEEvNS_16Flash_fwd_paramsE --------------------------
	.section	.nv.shared._ZN5flash32flash_fwd_splitkv_combine_kernelI23Flash_fwd_kernel_traitsILi256ELi64ELi64ELi4ELb0ELb0EN7cutlass6half_tE19Flash_kernel_traitsILi256ELi64ELi64ELi4ES3_EELi4ELi6ELb1EEEvNS_16Flash_fwd_paramsE,"aw",@nobits
	.sectionflags	@""
	.align	16
.nv.shared._ZN5flash32flash_fwd_splitkv_combine_kernelI23Flash_fwd_kernel_traitsILi256ELi64ELi64ELi4ELb0ELb0EN7cutlass6half_tE19Flash_kernel_traitsILi256ELi64ELi64ELi4ES3_EELi4ELi6ELb1EEEvNS_16Flash_fwd_paramsE:
	.zero		1280


//--------------------- .nv.shared._ZN5flash32flash_fwd_splitkv_combine_kernelI23Flash_fwd_kernel_traitsILi256ELi64ELi64ELi4ELb0ELb0EN7cutlass6half_tE19Flash_kernel_traitsILi256ELi64ELi64ELi4ES3_EELi4ELi5ELb1EEEvNS_16Flash_fwd_paramsE --------------------------
	.section	.nv.shared._ZN5flash32flash_fwd_splitkv_combine_kernelI23Flash_fwd_kernel_traitsILi256ELi64ELi64ELi4ELb0ELb0EN7cutlass6half_tE19Flash_kernel_traitsILi256ELi64ELi64ELi4ES3_EELi4ELi5ELb1EEEvNS_16Flash_fwd_paramsE,"aw",@nobits
	.sectionflags	@""
	.align	16
.nv.shared._ZN5flash32flash_fwd_splitkv_combine_kernelI23Flash_fwd_kernel_traitsILi256ELi64ELi64ELi4ELb0ELb0EN7cutlass6half_tE19Flash_kernel_traitsILi256ELi64ELi64ELi4ES3_EELi4ELi5ELb1EEEvNS_16Flash_fwd_paramsE:
	.zero		640


//--------------------- .nv.shared._ZN5flash32flash_fwd_splitkv_combine_kernelI23Flash_fwd_kernel_traitsILi256ELi64ELi64ELi4ELb0ELb0EN7cutlass6half_tE19Flash_kernel_traitsILi256ELi64ELi64ELi4ES3_EELi4ELi4ELb1EEEvNS_16Flash_fwd_paramsE --------------------------
	.section	.nv.shared._ZN5flash32flash_fwd_splitkv_combine_kernelI23Flash_fwd_kernel_traitsILi256ELi64ELi64ELi4ELb0ELb0EN7cutlass6half_tE19Flash_kernel_traitsILi256ELi64ELi64ELi4ES3_EELi4ELi4ELb1EEEvNS_16Flash_fwd_paramsE,"aw",@nobits
	.sectionflags	@""
	.align	16
.nv.shared._ZN5flash32flash_fwd_splitkv_combine_kernelI23Flash_fwd_kernel_traitsILi256ELi64ELi64ELi4ELb0ELb0EN7cutlass6half_tE19Flash_kernel_traitsILi256ELi64ELi64ELi4ES3_EELi4ELi4ELb1EEEvNS_16Flash_fwd_paramsE:
	.zero		320


//--------------------- .nv.shared._ZN5flash32flash_fwd_splitkv_combine_kernelI23Flash_fwd_kernel_traitsILi256ELi64ELi64ELi4ELb0ELb0EN7cutlass6half_tE19Flash_kernel_traitsILi256ELi64ELi64ELi4ES3_EELi4ELi3ELb1EEEvNS_16Flash_fwd_paramsE --------------------------
	.section	.nv.shared._ZN5flash32flash_fwd_splitkv_combine_kernelI23Flash_fwd_kernel_traitsILi256ELi64ELi64ELi4ELb0ELb0EN7cutlass6half_tE19Flash_kernel_traitsILi256ELi64ELi64ELi4ES3_EELi4ELi3ELb1EEEvNS_16Flash_fwd_paramsE,"aw",@nobits
	.sectionflags	@""
	.align	16
.nv.shared._ZN5flash32flash_fwd_splitkv_combine_kernelI23Flash_fwd_kernel_traitsILi256ELi64ELi64ELi4ELb0ELb0EN7cutlass6half_tE19Flash_kernel_traitsILi256ELi64ELi64ELi4ES3_EELi4ELi3ELb1EEEvNS_16Flash_fwd_paramsE:
	.zero		160


//--------------------- .nv.shared._ZN5flash32flash_fwd_splitkv_combine_kernelI23Flash_fwd_kernel_traitsILi256ELi64ELi64ELi4ELb0ELb0EN7cutlass6half_tE19Flash_kernel_traitsILi256ELi64ELi64ELi4ES3_EELi4ELi2ELb1EEEvNS_16Flash_fwd_paramsE --------------------------
	.section	.nv.shared._ZN5flash32flash_fwd_splitkv_combine_kernelI23Flash_fwd_kernel_traitsILi256ELi64ELi64ELi4ELb0ELb0EN7cutlass6half_tE19Flash_kernel_traitsILi256ELi64ELi64ELi4ES3_EELi4ELi2ELb1EEEvNS_16Flash_fwd_paramsE,"aw",@nobits
	.sectionflags	@""
	.align	16
.nv.shared._ZN5flash32flash_fwd_splitkv_combine_kernelI23Flash_fwd_kernel_traitsILi256ELi64ELi64ELi4ELb0ELb0EN7cutlass6half_tE19Flash_kernel_traitsILi256ELi64ELi64ELi4ES3_EELi4ELi2ELb1EEEvNS_16Flash_fwd_paramsE:
	.zero		80


//--------------------- .nv.shared._ZN5flash32flash_fwd_splitkv_combine_kernelI23Flash_fwd_kernel_traitsILi256ELi64ELi64ELi4ELb0ELb0EN7cutlass6half_tE19Flash_kernel_traitsILi256ELi64ELi64ELi4ES3_EELi4ELi1ELb1EEEvNS_16Flash_fwd_paramsE --------------------------
	.section	.nv.shared._ZN5flash32flash_fwd_splitkv_combine_kernelI23Flash_fwd_kernel_traitsILi256ELi64ELi64ELi4ELb0ELb0EN7cutlass6half_tE19Flash_kernel_traitsILi256ELi64ELi64ELi4ES3_EELi4ELi1ELb1EEEvNS_16Flash_fwd_paramsE,"aw",@nobits
	.sectionflags	@""
	.align	16
.nv.shared._ZN5flash32flash_fwd_splitkv_combine_kernelI23Flash_fwd_kernel_traitsILi256ELi64ELi64ELi4ELb0ELb0EN7cutlass6half_tE19Flash_kernel_traitsILi256ELi64ELi64ELi4ES3_EELi4ELi1ELb1EEEvNS_16Flash_fwd_paramsE:
	.zero		48


//--------------------- .nv.shared._ZN5flash24flash_fwd_splitkv_kernelI23Flash_fwd_kernel_traitsILi256ELi64ELi64ELi4ELb0ELb0EN7cutlass6half_tE19Flash_kernel_traitsILi256ELi64ELi64ELi4ES3_EELb0ELb0ELb0ELb0ELb0ELb0ELb0ELb0EEEvNS_16Flash_fwd_paramsE --------------------------
	.section	.nv.shared._ZN5flash24flash_fwd_splitkv_kernelI23Flash_fwd_kernel_traitsILi256ELi64ELi64ELi4ELb0ELb0EN7cutlass6half_tE19Flash_kernel_traitsILi256ELi64ELi64ELi4ES3_EELb0ELb0ELb0ELb0ELb0ELb0ELb0ELb0EEEvNS_16Flash_fwd_paramsE,"aw",@nobits
	.sectionflags	@""
	.align	16


//--------------------- .nv.shared._ZN5flash24flash_fwd_splitkv_kernelI23Flash_fwd_kernel_traitsILi256ELi64ELi64ELi4ELb0ELb0EN7cutlass6half_tE19Flash_kernel_traitsILi256ELi64ELi64ELi4ES3_EELb0ELb0ELb0ELb0ELb0ELb1ELb0ELb0EEEvNS_16Flash_fwd_paramsE --------------------------
	.section	.nv.shared._ZN5flash24flash_fwd_splitkv_kernelI23Flash_fwd_kernel_traitsILi256ELi64ELi64ELi4ELb0ELb0EN7cutlass6half_tE19Flash_kernel_traitsILi256ELi64ELi64ELi4ES3_EELb0ELb0ELb0ELb0ELb0ELb1ELb0ELb0EEEvNS_16Flash_fwd_paramsE,"aw",@nobits
	.sectionflags	@""
	.align	16


//--------------------- .nv.shared._ZN5flash24flash_fwd_splitkv_kernelI23Flash_fwd_kernel_traitsILi256ELi64ELi64ELi4ELb0ELb0EN7cutlass6half_tE19Flash_kernel_traitsILi256ELi64ELi64ELi4ES3_EELb0ELb0ELb0ELb0ELb0ELb0ELb0ELb1EEEvNS_16Flash_fwd_paramsE --------------------------
	.section	.nv.shared._ZN5flash24flash_fwd_splitkv_kernelI23Flash_fwd_kernel_traitsILi256ELi64ELi64ELi4ELb0ELb0EN7cutlass6half_tE19Flash_kernel_traitsILi256ELi64ELi64ELi4ES3_EELb0ELb0ELb0ELb0ELb0ELb0ELb0ELb1EEEvNS_16Flash_fwd_paramsE,"aw",@nobits
	.sectionflags	@""
	.align	16


//--------------------- .nv.shared._ZN5flash24flash_fwd_splitkv_kernelI23Flash_fwd_kernel_traitsILi256ELi64ELi64ELi4ELb0ELb0EN7cutlass6half_tE19Flash_kernel_traitsILi256ELi64ELi64ELi4ES3_EELb0ELb0ELb0ELb0ELb0ELb1ELb0ELb1EEEvNS_16Flash_fwd_paramsE --------------------------
	.section	.nv.shared._ZN5flash24flash_fwd_splitkv_kernelI23Flash_fwd_kernel_traitsILi256ELi64ELi64ELi4ELb0ELb0EN7cutlass6half_tE19Flash_kernel_traitsILi256ELi64ELi64ELi4ES3_EELb0ELb0ELb0ELb0ELb0ELb1ELb0ELb1EEEvNS_16Flash_fwd_paramsE,"aw",@nobits
	.sectionflags	@""
	.align	16


//--------------------- .nv.shared._ZN5flash24flash_fwd_splitkv_kernelI23Flash_fwd_kernel_traitsILi256ELi64ELi64ELi4ELb0ELb0EN7cutlass6half_tE19Flash_kernel_traitsILi256ELi64ELi64ELi4ES3_EELb0ELb0ELb0ELb0ELb0ELb0ELb1ELb0EEEvNS_16Flash_fwd_paramsE --------------------------
	.section	.nv.shared._ZN5flash24flash_fwd_splitkv_kernelI23Flash_fwd_kernel_traitsILi256ELi64ELi64ELi4ELb0ELb0EN7cutlass6half_tE19Flash_kernel_traitsILi256ELi64ELi64ELi4ES3_EELb0ELb0ELb0ELb0ELb0ELb0ELb1ELb0EEEvNS_16Flash_fwd_paramsE,"aw",@nobits
	.sectionflags	@""
	.align	16


//--------------------- .nv.shared._ZN5flash24flash_fwd_splitkv_kernelI23Flash_fwd_kernel_traitsILi256ELi64ELi64ELi4ELb0ELb0EN7cutlass6half_tE19Flash_kernel_traitsILi256ELi64ELi64ELi4ES3_EELb0ELb0ELb0ELb0ELb0ELb1ELb1ELb0EEEvNS_16Flash_fwd_paramsE --------------------------
	.section	.nv.shared._ZN5flash24flash_fwd_splitkv_kernelI23Flash_fwd_kernel_traitsILi256ELi64ELi64ELi4ELb0ELb0EN7cutlass6half_tE19Flash_kernel_traitsILi256ELi64ELi64ELi4ES3_EELb0ELb0ELb0ELb0ELb0ELb1ELb1ELb0EEEvNS_16Flash_fwd_paramsE,"aw",@nobits
	.sectionflags	@""
	.align	16


//--------------------- .nv.shared._ZN5flash24flash_fwd_splitkv_kernelI23Flash_fwd_kernel_traitsILi256ELi64ELi64ELi4ELb0ELb0EN7cutlass6half_tE19Flash_kernel_traitsILi256ELi64ELi64ELi4ES3_EELb0ELb0ELb0ELb0ELb0ELb0ELb1ELb1EEEvNS_16Flash_fwd_paramsE --------------------------
	.section	.nv.shared._ZN5flash24flash_fwd_splitkv_kernelI23Flash_fwd_kernel_traitsILi256ELi64ELi64ELi4ELb0ELb0EN7cutlass6half_tE19Flash_kernel_traitsILi256ELi64ELi64ELi4ES3_EELb0ELb0ELb0ELb0ELb0ELb0ELb1ELb1EEEvNS_16Flash_fwd_paramsE,"aw",@nobits
	.sectionflags	@""
	.align	16


//--------------------- .nv.shared._ZN5flash24flash_fwd_splitkv_kernelI23Flash_fwd_kernel_traitsILi256ELi64ELi64ELi4ELb0ELb0EN7cutlass6half_tE19Flash_kernel_traitsILi256ELi64ELi64ELi4ES3_EELb0ELb0ELb0ELb0ELb0ELb1ELb1ELb1EEEvNS_16Flash_fwd_paramsE --------------------------
	.section	.nv.shared._ZN5flash24flash_fwd_splitkv_kernelI23Flash_fwd_kernel_traitsILi256ELi64ELi64ELi4ELb0ELb0EN7cutlass6half_tE19Flash_kernel_traitsILi256ELi64ELi64ELi4ES3_EELb0ELb0ELb0ELb0ELb0ELb1ELb1ELb1EEEvNS_16Flash_fwd_paramsE,"aw",@nobits
	.sectionflags	@""
	.align	16


//--------------------- .nv.shared._ZN5flash24flash_fwd_splitkv_kernelI23Flash_fwd_kernel_traitsILi256ELi64ELi64ELi4ELb0ELb0EN7cutlass6half_tE19Flash_kernel_traitsILi256ELi64ELi64ELi4ES3_EELb0ELb1ELb0ELb0ELb0ELb0ELb0ELb0EEEvNS_16Flash_fwd_paramsE --------------------------
	.section	.nv.shared._ZN5flash24flash_fwd_splitkv_kernelI23Flash_fwd_kernel_traitsILi256ELi64ELi64ELi4ELb0ELb0EN7cutlass6half_tE19Flash_kernel_traitsILi256ELi64ELi64ELi4ES3_EELb0ELb1ELb0ELb0ELb0ELb0ELb0ELb0EEEvNS_16Flash_fwd_paramsE,"aw",@nobits
	.sectionflags	@""
	.align	16


//--------------------- .nv.shared._ZN5flash24flash_fwd_splitkv_kernelI23Flash_fwd_kernel_traitsILi256ELi64ELi64ELi4ELb0ELb0EN7cutlass6half_tE19Flash_kernel_traitsILi256ELi64ELi64ELi4ES3_EELb0ELb1ELb0ELb0ELb0ELb1ELb0ELb0EEEvNS_16Flash_fwd_paramsE --------------------------
	.section	.nv.shared._ZN5flash24flash_fwd_splitkv_kernelI23Flash_fwd_kernel_traitsILi256ELi64ELi64ELi4ELb0ELb0EN7cutlass6half_tE19Flash_kernel_traitsILi256ELi64ELi64ELi4ES3_EELb0ELb1ELb0ELb0ELb0ELb1ELb0ELb0EEEvNS_16Flash_fwd_paramsE,"aw",@nobits
	.sectionflags	@""
	.align	16


//--------------------- .nv.shared._ZN5flash24flash_fwd_splitkv_kernelI23Flash_fwd_kernel_traitsILi256ELi64ELi64ELi4ELb0ELb0EN7cutlass6half_tE19Flash_kernel_traitsILi256ELi64ELi64ELi4ES3_EELb0ELb1ELb0ELb0ELb0ELb0ELb0ELb1EEEvNS_16Flash_fwd_paramsE --------------------------
	.section	.nv.shared._ZN5flash24flash_fwd_splitkv_kernelI23Flash_fwd_kernel_traitsILi256ELi64ELi64ELi4ELb0ELb0EN7cutlass6half_tE19Flash_kernel_traitsILi256ELi64ELi64ELi4ES3_EELb0ELb1ELb0ELb0ELb0ELb0ELb0ELb1EEEvNS_16Flash_fwd_paramsE,"aw",@nobits
	.sectionflags	@""
	.align	16


//--------------------- .nv.shared._ZN5flash24flash_fwd_splitkv_kernelI23Flash_fwd_kernel_traitsILi256ELi64ELi64ELi4ELb0ELb0EN7cutlass6half_tE19Flash_kernel_traitsILi256ELi64ELi64ELi4ES3_EELb0ELb1ELb0ELb0ELb0ELb1ELb0ELb1EEEvNS_16Flash_fwd_paramsE --------------------------
	.section	.nv.shared._ZN5flash24flash_fwd_splitkv_kernelI23Flash_fwd_kernel_traitsILi256ELi64ELi64ELi4ELb0ELb0EN7cutlass6half_tE19Flash_kernel_traitsILi256ELi64ELi64ELi4ES3_EELb0ELb1ELb0ELb0ELb0ELb1ELb0ELb1EEEvNS_16Flash_fwd_paramsE,"aw",@nobits
	.sectionflags	@""
	.align	16


//--------------------- .nv.shared._ZN5flash24flash_fwd_splitkv_kernelI23Flash_fwd_kernel_traitsILi256ELi64ELi64ELi4ELb0ELb0EN7cutlass6half_tE19Flash_kernel_traitsILi256ELi64ELi64ELi4ES3_EELb0ELb1ELb0ELb0ELb0ELb0ELb1ELb0EEEvNS_16Flash_fwd_paramsE --------------------------
	.section	.nv.shared._ZN5flash24flash_fwd_splitkv_kernelI23Flash_fwd_kernel_traitsILi256ELi64ELi64ELi4ELb0ELb0EN7cutlass6half_tE19Flash_kernel_traitsILi256ELi64ELi64ELi4ES3_EELb0ELb1ELb0ELb0ELb0ELb0ELb1ELb0EEEvNS_16Flash_fwd_paramsE,"aw",@nobits
	.sectionflags	@""
	.align	16


//--------------------- .nv.shared._ZN5flash24flash_fwd_splitkv_kernelI23Flash_fwd_kernel_traitsILi256ELi64ELi64ELi4ELb0ELb0EN7cutlass6half_tE19Flash_kernel_traitsILi256ELi64ELi64ELi4ES3_EELb0ELb1ELb0ELb0ELb0ELb1ELb1ELb0EEEvNS_16Flash_fwd_paramsE --------------------------
	.section	.nv.shared._ZN5flash24flash_fwd_splitkv_kernelI23Flash_fwd_kernel_traitsILi256ELi64ELi64ELi4ELb0ELb0EN7cutlass6half_tE19Flash_kernel_traitsILi256ELi64ELi64ELi4ES3_EELb0ELb1ELb0ELb0ELb0ELb1ELb1ELb0EEEvNS_16Flash_fwd_paramsE,"aw",@nobits
	.sectionflags	@""
	.align	16


//--------------------- .nv.shared._ZN5flash24flash_fwd_splitkv_kernelI23Flash_fwd_kernel_traitsILi256ELi64ELi64ELi4ELb0ELb0EN7cutlass6half_tE19Flash_kernel_traitsILi256ELi64ELi64ELi4ES3_EELb0ELb1ELb0ELb0ELb0ELb0ELb1ELb1EEEvNS_16Flash_fwd_paramsE --------------------------
	.section	.nv.shared._ZN5flash24flash_fwd_splitkv_kernelI23Flash_fwd_kernel_traitsILi256ELi64ELi64ELi4ELb0ELb0EN7cutlass6half_tE19Flash_kernel_traitsILi256ELi64ELi64ELi4ES3_EELb0ELb1ELb0ELb0ELb0ELb0ELb1ELb1EEEvNS_16Flash_fwd_paramsE,"aw",@nobits
	.sectionflags	@""
	.align	16


//--------------------- .nv.shared._ZN5flash24flash_fwd_splitkv_kernelI23Flash_fwd_kernel_traitsILi256ELi64ELi64ELi4ELb0ELb0EN7cutlass6half_tE19Flash_kernel_traitsILi256ELi64ELi64ELi4ES3_EELb0ELb1ELb0ELb0ELb0ELb1ELb1ELb1EEEvNS_16Flash_fwd_paramsE --------------------------
	.section	.nv.shared._ZN5flash24flash_fwd_splitkv_kernelI23Flash_fwd_kernel_traitsILi256ELi64ELi64ELi4ELb0ELb0EN7cutlass6half_tE19Flash_kernel_traitsILi256ELi64ELi64ELi4ES3_EELb0ELb1ELb0ELb0ELb0ELb1ELb1ELb1EEEvNS_16Flash_fwd_paramsE,"aw",@nobits
	.sectionflags	@""
	.align	16


//--------------------- .nv.shared._ZN5flash24flash_fwd_splitkv_kernelI23Flash_fwd_kernel_traitsILi256ELi64ELi64ELi4ELb0ELb0EN7cutlass6half_tE19Flash_kernel_traitsILi256ELi64ELi64ELi4ES3_EELb0ELb0ELb0ELb0ELb1ELb0ELb0ELb0EEEvNS_16Flash_fwd_paramsE --------------------------
	.section	.nv.shared._ZN5flash24flash_fwd_splitkv_kernelI23Flash_fwd_kernel_traitsILi256ELi64ELi64ELi4ELb0ELb0EN7cutlass6half_tE19Flash_kernel_traitsILi256ELi64ELi64ELi4ES3_EELb0ELb0ELb0ELb0ELb1ELb0ELb0ELb0EEEvNS_16Flash_fwd_paramsE,"aw",@nobits
	.sectionflags	@""
	.align	16


//--------------------- .nv.shared._ZN5flash24flash_fwd_splitkv_kernelI23Flash_fwd_kernel_traitsILi256ELi64ELi64ELi4ELb0ELb0EN7cutlass6half_tE19Flash_kernel_traitsILi256ELi64ELi64ELi4ES3_EELb0ELb0ELb0ELb0ELb1ELb1ELb0ELb0EEEvNS_16Flash_fwd_paramsE --------------------------
	.section	.nv.shared._ZN5flash24flash_fwd_splitkv_kernelI23Flash_fwd_kernel_traitsILi256ELi64ELi64ELi4ELb0ELb0EN7cutlass6half_tE19Flash_kernel_traitsILi256ELi64ELi64ELi4ES3_EELb0ELb0ELb0ELb0ELb1ELb1ELb0ELb0EEEvNS_16Flash_fwd_paramsE,"aw",@nobits
	.sectionflags	@""
	.align	16


//--------------------- .nv.shared._ZN5flash24flash_fwd_splitkv_kernelI23Flash_fwd_kernel_traitsILi256ELi64ELi64ELi4ELb0ELb0EN7cutlass6half_tE19Flash_kernel_traitsILi256ELi64ELi64ELi4ES3_EELb0ELb0ELb1ELb0ELb0ELb0ELb0ELb0EEEvNS_16Flash_fwd_paramsE --------------------------
	.section	.nv.shared._ZN5flash24flash_fwd_splitkv_kernelI23Flash_fwd_kernel_traitsILi256ELi64ELi64ELi4ELb0ELb0EN7cutlass6half_tE19Flash_kernel_traitsILi256ELi64ELi64ELi4ES3_EELb0ELb0ELb1ELb0ELb0ELb0ELb0ELb0EEEvNS_16Flash_fwd_paramsE,"aw",@nobits
	.sectionflags	@""
	.align	16


//--------------------- .nv.shared._ZN5flash24flash_fwd_splitkv_kernelI23Flash_fwd_kernel_traitsILi256ELi64ELi64ELi4ELb0ELb0EN7cutlass6half_tE19Flash_kernel_traitsILi256ELi64ELi64ELi4ES3_EELb0ELb0ELb1ELb0ELb0ELb1ELb0ELb0EEEvNS_16Flash_fwd_paramsE --------------------------
	.section	.nv.shared._ZN5flash24flash_fwd_splitkv_kernelI23Flash_fwd_kernel_traitsILi256ELi64ELi64ELi4ELb0ELb0EN7cutlass6half_tE19Flash_kernel_traitsILi256ELi64ELi64ELi4ES3_EELb0ELb0ELb1ELb0ELb0ELb1ELb0ELb0EEEvNS_16Flash_fwd_paramsE,"aw",@nobits
	.sectionflags	@""
	.align	16


//--------------------- .nv.shared._ZN5flash24flash_fwd_splitkv_kernelI23Flash_fwd_kernel_traitsILi256ELi64ELi64ELi4ELb0ELb0EN7cutlass6half_tE19Flash_kernel_traitsILi256ELi64ELi64ELi4ES3_EELb0ELb0ELb0ELb0ELb1ELb0ELb0ELb1EEEvNS_16Flash_fwd_paramsE --------------------------
	.section	.nv.shared._ZN5flash24flash_fwd_splitkv_kernelI23Flash_fwd_kernel_traitsILi256ELi64ELi64ELi4ELb0ELb0EN7cutlass6half_tE19Flash_kernel_traitsILi256ELi64ELi64ELi4ES3_EELb0ELb0ELb0ELb0ELb1ELb0ELb0ELb1EEEvNS_16Flash_fwd_paramsE,"aw",@nobits
	.sectionflags	@""
	.align	16


//--------------------- .nv.shared._ZN5flash24flash_fwd_splitkv_kernelI23Flash_fwd_kernel_traitsILi256ELi64ELi64ELi4ELb0ELb0EN7cutlass6half_tE19Flash_kernel_traitsILi256ELi64ELi64ELi4ES3_EELb0ELb0ELb0ELb0ELb1ELb1ELb0ELb1EEEvNS_16Flash_fwd_paramsE --------------------------
	.section	.nv.shared._ZN5flash24flash_fwd_splitkv_kernelI23Flash_fwd_kernel_traitsILi256ELi64ELi64ELi4ELb0ELb0EN7cutlass6half_tE19Flash_kernel_traitsILi256ELi64ELi64ELi4ES3_EELb0ELb0ELb0ELb0ELb1ELb1ELb0ELb1EEEvNS_16Flash_fwd_paramsE,"aw",@nobits
	.sectionflags	@""
	.align	16


//--------------------- .nv.shared._ZN5flash24flash_fwd_splitkv_kernelI23Flash_fwd_kernel_traitsILi256ELi64ELi64ELi4ELb0ELb0EN7cutlass6half_tE19Flash_kernel_traitsILi256ELi64ELi64ELi4ES3_EELb0ELb0ELb1ELb0ELb0ELb0ELb0ELb1EEEvNS_16Flash_fwd_paramsE --------------------------
	.section	.nv.shared._ZN5flash24flash_fwd_splitkv_kernelI23Flash_fwd_kernel_traitsILi256ELi64ELi64ELi4ELb0ELb0EN7cutlass6half_tE19Flash_kernel_traitsILi256ELi64ELi64ELi4ES3_EELb0ELb0ELb1ELb0ELb0ELb0ELb0ELb1EEEvNS_16Flash_fwd_paramsE,"aw",@nobits
	.sectionflags	@""
	.align	16


//--------------------- .nv.shared._ZN5flash24flash_fwd_splitkv_kernelI23Flash_fwd_kernel_traitsILi256ELi64ELi64ELi4ELb0ELb0EN7cutlass6half_tE19Flash_kernel_traitsILi256ELi64ELi64ELi4ES3_EELb0ELb0ELb1ELb0ELb0ELb1ELb0ELb1EEEvNS_16Flash_fwd_paramsE --------------------------
	.section	.nv.shared._ZN5flash24flash_fwd_splitkv_kernelI23Flash_fwd_kernel_traitsILi256ELi64ELi64ELi4ELb0ELb0EN7cutlass6half_tE19Flash_kernel_traitsILi256ELi64ELi64ELi4ES3_EELb0ELb0ELb1ELb0ELb0ELb1ELb0ELb1EEEvNS_16Flash_fwd_paramsE,"aw",@nobits
	.sectionflags	@""
	.align	16


//--------------------- .nv.shared._ZN5flash24flash_fwd_splitkv_kernelI23Flash_fwd_kernel_traitsILi256ELi64ELi64ELi4ELb0ELb0EN7cutlass6half_tE19Flash_kernel_traitsILi256ELi64ELi64ELi4ES3_EELb0ELb0ELb0ELb0ELb1ELb0ELb1ELb0EEEvNS_16Flash_fwd_paramsE --------------------------
	.section	.nv.shared._ZN5flash24flash_fwd_splitkv_kernelI23Flash_fwd_kernel_traitsILi256ELi64ELi64ELi4ELb0ELb0EN7cutlass6half_tE19Flash_kernel_traitsILi256ELi64ELi64ELi4ES3_EELb0ELb0ELb0ELb0ELb1ELb0ELb1ELb0EEEvNS_16Flash_fwd_paramsE,"aw",@nobits
	.sectionflags	@""
	.align	16


//--------------------- .nv.shared._ZN5flash24flash_fwd_splitkv_kernelI23Flash_fwd_kernel_traitsILi256ELi64ELi64ELi4ELb0ELb0EN7cutlass6half_tE19Flash_kernel_traitsILi256ELi64ELi64ELi4ES3_EELb0ELb0ELb0ELb0ELb1ELb1ELb1ELb0EEEvNS_16Flash_fwd_paramsE --------------------------
	.section	.nv.shared._ZN5flash24flash_fwd_splitkv_kernelI23Flash_fwd_kernel_traitsILi256ELi64ELi64ELi4ELb0ELb0EN7cutlass6half_tE19Flash_kernel_traitsILi256ELi64ELi64ELi4ES3_EELb0ELb0ELb0ELb0ELb1ELb1ELb1ELb0EEEvNS_16Flash_fwd_paramsE,"aw",@nobits
	.sectionflags	@""
	.align	16


//--------------------- .nv.shared._ZN5flash24flash_fwd_splitkv_kernelI23Flash_fwd_kernel_traitsILi256ELi64ELi64ELi4ELb0ELb0EN7cutlass6half_tE19Flash_kernel_traitsILi256ELi64ELi64ELi4ES3_EELb0ELb0ELb1ELb0ELb0ELb0ELb1ELb0EEEvNS_16Flash_fwd_paramsE --------------------------
	.section	.nv.shared._ZN5flash24flash_fwd_splitkv_kernelI23Flash_fwd_kernel_traitsILi256ELi64ELi64ELi4ELb0ELb0EN7cutlass6half_tE19Flash_kernel_traitsILi256ELi64ELi64ELi4ES3_EELb0ELb0ELb1ELb0ELb0ELb0ELb1ELb0EEEvNS_16Flash_fwd_paramsE,"aw",@nobits
	.sectionflags	@""
	.align	16


//--------------------- .nv.shared._ZN5flash24flash_fwd_splitkv_kernelI23Flash_fwd_kernel_traitsILi256ELi64ELi64ELi4ELb0ELb0EN7cutlass6half_tE19Flash_kernel_traitsILi256ELi64ELi64ELi4ES3_EELb0ELb0ELb1ELb0ELb0ELb1ELb1ELb0EEEvNS_16Flash_fwd_paramsE --------------------------
	.section	.nv.shared._ZN5flash24flash_fwd_splitkv_kernelI23Flash_fwd_kernel_traitsILi256ELi64ELi64ELi4ELb0ELb0EN7cutlass6half_tE19Flash_kernel_traitsILi256ELi64ELi64ELi4ES3_EELb0ELb0ELb1ELb0ELb0ELb1ELb1ELb0EEEvNS_16Flash_fwd_paramsE,"aw",@nobits
	.sectionflags	@""
	.align	16


//--------------------- .nv.shared._ZN5flash24flash_fwd_splitkv_kernelI23Flash_fwd_kernel_traitsILi256ELi64ELi64ELi4ELb0ELb0EN7cutlass6half_tE19Flash_kernel_traitsILi256ELi64ELi64ELi4ES3_EELb0ELb0ELb0ELb0ELb1ELb0ELb1ELb1EEEvNS_16Flash_fwd_paramsE --------------------------
	.section	.nv.shared._ZN5flash24flash_fwd_splitkv_kernelI23Flash_fwd_kernel_traitsILi256ELi64ELi64ELi4ELb0ELb0EN7cutlass6half_tE19Flash_kernel_traitsILi256ELi64ELi64ELi4ES3_EELb0ELb0ELb0ELb0ELb1ELb0ELb1ELb1EEEvNS_16Flash_fwd_paramsE,"aw",@nobits
	.sectionflags	@""
	.align	16


//--------------------- .nv.shared._ZN5flash24flash_fwd_splitkv_kernelI23Flash_fwd_kernel_traitsILi256ELi64ELi64ELi4ELb0ELb0EN7cutlass6half_tE19Flash_kernel_traitsILi256ELi64ELi64ELi4ES3_EELb0ELb0ELb0ELb0ELb1ELb1ELb1ELb1EEEvNS_16Flash_fwd_paramsE --------------------------
	.section	.nv.shared._ZN5flash24flash_fwd_splitkv_kernelI23Flash_fwd_kernel_traitsILi256ELi64ELi64ELi4ELb0ELb0EN7cutlass6half_tE19Flash_kernel_traitsILi256ELi64ELi64ELi4ES3_EELb0ELb0ELb0ELb0ELb1ELb1ELb1ELb1EEEvNS_16Flash_fwd_paramsE,"aw",@nobits
	.sectionflags	@""
	.align	16


//--------------------- .nv.shared._ZN5flash24flash_fwd_splitkv_kernelI23Flash_fwd_kernel_traitsILi256ELi64ELi64ELi4ELb0ELb0EN7cutlass6half_tE19Flash_kernel_traitsILi256ELi64ELi64ELi4ES3_EELb0ELb0ELb1ELb0ELb0ELb0ELb1ELb1EEEvNS_16Flash_fwd_paramsE --------------------------
	.section	.nv.shared._ZN5flash24flash_fwd_splitkv_kernelI23Flash_fwd_kernel_traitsILi256ELi64ELi64ELi4ELb0ELb0EN7cutlass6half_tE19Flash_kernel_traitsILi256ELi64ELi64ELi4ES3_EELb0ELb0ELb1ELb0ELb0ELb0ELb1ELb1EEEvNS_16Flash_fwd_paramsE,"aw",@nobits
	.sectionflags	@""
	.align	16


//--------------------- .nv.shared._ZN5flash24flash_fwd_splitkv_kernelI23Flash_fwd_kernel_traitsILi256ELi64ELi64ELi4ELb0ELb0EN7cutlass6half_tE19Flash_kernel_traitsILi256ELi64ELi64ELi4ES3_EELb0ELb0ELb1ELb0ELb0ELb1ELb1ELb1EEEvNS_16Flash_fwd_paramsE --------------------------
	.section	.nv.shared._ZN5flash24flash_fwd_splitkv_kernelI23Flash_fwd_kernel_traitsILi256ELi64ELi64ELi4ELb0ELb0EN7cutlass6half_tE19Flash_kernel_traitsILi256ELi64ELi64ELi4ES3_EELb0ELb0ELb1ELb0ELb0ELb1ELb1ELb1EEEvNS_16Flash_fwd_paramsE,"aw",@nobits
	.sectionflags	@""
	.align	16


//--------------------- .nv.shared._ZN5flash24flash_fwd_splitkv_kernelI23Flash_fwd_kernel_traitsILi256ELi64ELi64ELi4ELb0ELb0EN7cutlass6half_tE19Flash_kernel_traitsILi256ELi64ELi64ELi4ES3_EELb0ELb1ELb0ELb0ELb1ELb0ELb0ELb0EEEvNS_16Flash_fwd_paramsE --------------------------
	.section	.nv.shared._ZN5flash24flash_fwd_splitkv_kernelI23Flash_fwd_kernel_traitsILi256ELi64ELi64ELi4ELb0ELb0EN7cutlass6half_tE19Flash_kernel_traitsILi256ELi64ELi64ELi4ES3_EELb0ELb1ELb0ELb0ELb1ELb0ELb0ELb0EEEvNS_16Flash_fwd_paramsE,"aw",@nobits
	.sectionflags	@""
	.align	16


//--------------------- .nv.shared._ZN5flash24flash_fwd_splitkv_kernelI23Flash_fwd_kernel_traitsILi256ELi64ELi64ELi4ELb0ELb0EN7cutlass6half_tE19Flash_kernel_traitsILi256ELi64ELi64ELi4ES3_EELb0ELb1ELb0ELb0ELb1ELb1ELb0ELb0EEEvNS_16Flash_fwd_paramsE --------------------------
	.section	.nv.shared._ZN5flash24flash_fwd_splitkv_kernelI23Flash_fwd_kernel_traitsILi256ELi64ELi64ELi4ELb0ELb0EN7cutlass6half_tE19Flash_kernel_traitsILi256ELi64ELi64ELi4ES3_EELb0ELb1ELb0ELb0ELb1ELb1ELb0ELb0EEEvNS_16Flash_fwd_paramsE,"aw",@nobits
	.sectionflags	@""
	.align	16


//--------------------- .nv.shared._ZN5flash24flash_fwd_splitkv_kernelI23Flash_fwd_kernel_traitsILi256ELi64ELi64ELi4ELb0ELb0EN7cutlass6half_tE19Flash_kernel_traitsILi256ELi64ELi64ELi4ES3_EELb0ELb1ELb1ELb0ELb0ELb0ELb0ELb0EEEvNS_16Flash_fwd_paramsE --------------------------
	.section	.nv.shared._ZN5flash24flash_fwd_splitkv_kernelI23Flash_fwd_kernel_traitsILi256ELi64ELi64ELi4ELb0ELb0EN7cutlass6half_tE19Flash_kernel_traitsILi256ELi64ELi64ELi4ES3_EELb0ELb1ELb1ELb0ELb0ELb0ELb0ELb0EEEvNS_16Flash_fwd_paramsE,"aw",@nobits
	.sectionflags	@""
	.align	16


//--------------------- .nv.shared._ZN5flash24flash_fwd_splitkv_kernelI23Flash_fwd_kernel_traitsILi256ELi64ELi64ELi4ELb0ELb0EN7cutlass6half_tE19Flash_kernel_traitsILi256ELi64ELi64ELi4ES3_EELb0ELb1ELb1ELb0ELb0ELb1ELb0ELb0EEEvNS_16Flash_fwd_paramsE --------------------------
	.section	.nv.shared._ZN5flash24flash_fwd_splitkv_kernelI23Flash_fwd_kernel_traitsILi256ELi64ELi64ELi4ELb0ELb0EN7cutlass6half_tE19Flash_kernel_traitsILi256ELi64ELi64ELi4ES3_EELb0ELb1ELb1ELb0ELb0ELb1ELb0ELb0EEEvNS_16Flash_fwd_paramsE,"aw",@nobits
	.sectionflags	@""
	.align	16


//--------------------- .nv.shared._ZN5flash24flash_fwd_splitkv_kernelI23Flash_fwd_kernel_traitsILi256ELi64ELi64ELi4ELb0ELb0EN7cutlass6half_tE19Flash_kernel_traitsILi256ELi64ELi64ELi4ES3_EELb0ELb1ELb0ELb0ELb1ELb0ELb0ELb1EEEvNS_16Flash_fwd_paramsE --------------------------
	.section	.nv.shared._ZN5flash24flash_fwd_splitkv_kernelI23Flash_fwd_kernel_traitsILi256ELi64ELi64ELi4ELb0ELb0EN7cutlass6half_tE19Flash_kernel_traitsILi256ELi64ELi64ELi4ES3_EELb0ELb1ELb0ELb0ELb1ELb0ELb0ELb1EEEvNS_16Flash_fwd_paramsE,"aw",@nobits
	.sectionflags	@""
	.align	16


//--------------------- .nv.shared._ZN5flash24flash_fwd_splitkv_kernelI23Flash_fwd_kernel_traitsILi256ELi64ELi64ELi4ELb0ELb0EN7cutlass6half_tE19Flash_kernel_traitsILi256ELi64ELi64ELi4ES3_EELb0ELb1ELb0ELb0ELb1ELb1ELb0ELb1EEEvNS_16Flash_fwd_paramsE --------------------------
	.section	.nv.shared._ZN5flash24flash_fwd_splitkv_kernelI23Flash_fwd_kernel_traitsILi256ELi64ELi64ELi4ELb0ELb0EN7cutlass6half_tE19Flash_kernel_traitsILi256ELi64ELi64ELi4ES3_EELb0ELb1ELb0ELb0ELb1ELb1ELb0ELb1EEEvNS_16Flash_fwd_paramsE,"aw",@nobits
	.sectionflags	@""
	.align	16


//--------------------- .nv.shared._ZN5flash24flash_fwd_splitkv_kernelI23Flash_fwd_kernel_traitsILi256ELi64ELi64ELi4ELb0ELb0EN7cutlass6half_tE19Flash_kernel_traitsILi256ELi64ELi64ELi4ES3_EELb0ELb1ELb1ELb0ELb0ELb0ELb0ELb1EEEvNS_16Flash_fwd_paramsE --------------------------
	.section	.nv.shared._ZN5flash24flash_fwd_splitkv_kernelI23Flash_fwd_kernel_traitsILi256ELi64ELi64ELi4ELb0ELb0EN7cutlass6half_tE19Flash_kernel_traitsILi256ELi64ELi64ELi4ES3_EELb0ELb1ELb1ELb0ELb0ELb0ELb0ELb1EEEvNS_16Flash_fwd_paramsE,"aw",@nobits
	.sectionflags	@""
	.align	16


//--------------------- .nv.shared._ZN5flash24flash_fwd_splitkv_kernelI23Flash_fwd_kernel_traitsILi256ELi64ELi64ELi4ELb0ELb0EN7cutlass6half_tE19Flash_kernel_traitsILi256ELi64ELi64ELi4ES3_EELb0ELb1ELb1ELb0ELb0ELb1ELb0ELb1EEEvNS_16Flash_fwd_paramsE --------------------------
	.section	.nv.shared._ZN5flash24flash_fwd_splitkv_kernelI23Flash_fwd_kernel_traitsILi256ELi64ELi64ELi4ELb0ELb0EN7cutlass6half_tE19Flash_kernel_traitsILi256ELi64ELi64ELi4ES3_EELb0ELb1ELb1ELb0ELb0ELb1ELb0ELb1EEEvNS_16Flash_fwd_paramsE,"aw",@nobits
	.sectionflags	@""
	.align	16


//--------------------- .nv.shared._ZN5flash24flash_fwd_splitkv_kernelI23Flash_fwd_kernel_traitsILi256ELi64ELi64ELi4ELb0ELb0EN7cutlass6half_tE19Flash_kernel_traitsILi256ELi64ELi64ELi4ES3_EELb0ELb1ELb0ELb0ELb1ELb0ELb1ELb0EEEvNS_16Flash_fwd_paramsE --------------------------
	.section	.nv.shared._ZN5flash24flash_fwd_splitkv_kernelI23Flash_fwd_kernel_traitsILi256ELi64ELi64ELi4ELb0ELb0EN7cutlass6half_tE19Flash_kernel_traitsILi256ELi64ELi64ELi4ES3_EELb0ELb1ELb0ELb0ELb1ELb0ELb1ELb0EEEvNS_16Flash_fwd_paramsE,"aw",@nobits
	.sectionflags	@""
	.align	16


//--------------------- .nv.shared._ZN5flash24flash_fwd_splitkv_kernelI23Flash_fwd_kernel_traitsILi256ELi64ELi64ELi4ELb0ELb0EN7cutlass6half_tE19Flash_kernel_traitsILi256ELi64ELi64ELi4ES3_EELb0ELb1ELb0ELb0ELb1ELb1ELb1ELb0EEEvNS_16Flash_fwd_paramsE --------------------------
	.section	.nv.shared._ZN5flash24flash_fwd_splitkv_kernelI23Flash_fwd_kernel_traitsILi256ELi64ELi64ELi4ELb0ELb0EN7cutlass6half_tE19Flash_kernel_traitsILi256ELi64ELi64ELi4ES3_EELb0ELb1ELb0ELb0ELb1ELb1ELb1ELb0EEEvNS_16Flash_fwd_paramsE,"aw",@nobits
	.sectionflags	@""
	.align	16


//--------------------- .nv.shared._ZN5flash24flash_fwd_splitkv_kernelI23Flash_fwd_kernel_traitsILi256ELi64ELi64ELi4ELb0ELb0EN7cutlass6half_tE19Flash_kernel_traitsILi256ELi64ELi64ELi4ES3_EELb0ELb1ELb1ELb0ELb0ELb0ELb1ELb0EEEvNS_16Flash_fwd_paramsE --------------------------
	.section	.nv.shared._ZN5flash24flash_fwd_splitkv_kernelI23Flash_fwd_kernel_traitsILi256ELi64ELi64ELi4ELb0ELb0EN7cutlass6half_tE19Flash_kernel_traitsILi256ELi64ELi64ELi4ES3_EELb0ELb1ELb1ELb0ELb0ELb0ELb1ELb0EEEvNS_16Flash_fwd_paramsE,"aw",@nobits
	.sectionflags	@""
	.align	16


//--------------------- .nv.shared._ZN5flash24flash_fwd_splitkv_kernelI23Flash_fwd_kernel_traitsILi256ELi64ELi64ELi4ELb0ELb0EN7cutlass6half_tE19Flash_kernel_traitsILi256ELi64ELi64ELi4ES3_EELb0ELb1ELb1ELb0ELb0ELb1ELb1ELb0EEEvNS_16Flash_fwd_paramsE --------------------------
	.section	.nv.shared._ZN5flash24flash_fwd_splitkv_kernelI23Flash_fwd_kernel_traitsILi256ELi64ELi64ELi4ELb0ELb0EN7cutlass6half_tE19Flash_kernel_traitsILi256ELi64ELi64ELi4ES3_EELb0ELb1ELb1ELb0ELb0ELb1ELb1ELb0EEEvNS_16Flash_fwd_paramsE,"aw",@nobits
	.sectionflags	@""
	.align	16


//--------------------- .nv.shared._ZN5flash24flash_fwd_splitkv_kernelI23Flash_fwd_kernel_traitsILi256ELi64ELi64ELi4ELb0ELb0EN7cutlass6half_tE19Flash_kernel_traitsILi256ELi64ELi64ELi4ES3_EELb0ELb1ELb0ELb0ELb1ELb0ELb1ELb1EEEvNS_16Flash_fwd_paramsE --------------------------
	.section	.nv.shared._ZN5flash24flash_fwd_splitkv_kernelI23Flash_fwd_kernel_traitsILi256ELi64ELi64ELi4ELb0ELb0EN7cutlass6half_tE19Flash_kernel_traitsILi256ELi64ELi64ELi4ES3_EELb0ELb1ELb0ELb0ELb1ELb0ELb1ELb1EEEvNS_16Flash_fwd_paramsE,"aw",@nobits
	.sectionflags	@""
	.align	16


//--------------------- .nv.shared._ZN5flash24flash_fwd_splitkv_kernelI23Flash_fwd_kernel_traitsILi256ELi64ELi64ELi4ELb0ELb0EN7cutlass6half_tE19Flash_kernel_traitsILi256ELi64ELi64ELi4ES3_EELb0ELb1ELb0ELb0ELb1ELb1ELb1ELb1EEEvNS_16Flash_fwd_paramsE --------------------------
	.section	.nv.shared._ZN5flash24flash_fwd_splitkv_kernelI23Flash_fwd_kernel_traitsILi256ELi64ELi64ELi4ELb0ELb0EN7cutlass6half_tE19Flash_kernel_traitsILi256ELi64ELi64ELi4ES3_EELb0ELb1ELb0ELb0ELb1ELb1ELb1ELb1EEEvNS_16Flash_fwd_paramsE,"aw",@nobits
	.sectionflags	@""
	.align	16


//--------------------- .nv.shared._ZN5flash24flash_fwd_splitkv_kernelI23Flash_fwd_kernel_traitsILi256ELi64ELi64ELi4ELb0ELb0EN7cutlass6half_tE19Flash_kernel_traitsILi256ELi64ELi64ELi4ES3_EELb0ELb1ELb1ELb0ELb0ELb0ELb1ELb1EEEvNS_16Flash_fwd_paramsE --------------------------
	.section	.nv.shared._ZN5flash24flash_fwd_splitkv_kernelI23Flash_fwd_kernel_traitsILi256ELi64ELi64ELi4ELb0ELb0EN7cutlass6half_tE19Flash_kernel_traitsILi256ELi64ELi64ELi4ES3_EELb0ELb1ELb1ELb0ELb0ELb0ELb1ELb1EEEvNS_16Flash_fwd_paramsE,"aw",@nobits
	.sectionflags	@""
	.align	16


//--------------------- .nv.shared._ZN5flash24flash_fwd_splitkv_kernelI23Flash_fwd_kernel_traitsILi256ELi64ELi64ELi4ELb0ELb0EN7cutlass6half_tE19Flash_kernel_traitsILi256ELi64ELi64ELi4ES3_EELb0ELb1ELb1ELb0ELb0ELb1ELb1ELb1EEEvNS_16Flash_fwd_paramsE --------------------------
	.section	.nv.shared._ZN5flash24flash_fwd_splitkv_kernelI23Flash_fwd_kernel_traitsILi256ELi64ELi64ELi4ELb0ELb0EN7cutlass6half_tE19Flash_kernel_traitsILi256ELi64ELi64ELi4ES3_EELb0ELb1ELb1ELb0ELb0ELb1ELb1ELb1EEEvNS_16Flash_fwd_paramsE,"aw",@nobits
	.sectionflags	@""
	.align	16
